	.target	sm_80

	.elftype	@"ET_EXEC"


//--------------------- .note.nv.tkinfo           --------------------------
	.section	.note.nv.tkinfo,"",@"SHT_NOTE"
	.sectionflags	@"SHF_NOTE_NV_TKINFO"
	.tkinfo
        /*0018*/ 	.word	0x00000002
        /*0030*/ 	.string	""
        /*0030*/ 	.string	"ptxas"
        /*0030*/ 	.string	"Cuda compilation tools, release 13.0, V13.0.88"
        /*0030*/ 	.string	"Build cuda_13.0.r13.0/compiler.36424714_0"
        /*0030*/ 	.string	"-arch sm_80 -m 64 "



//--------------------- .note.nv.cuinfo           --------------------------
	.section	.note.nv.cuinfo,"",@"SHT_NOTE"
	.sectionflags	@"SHF_NOTE_NV_CUINFO"
        /*0018*/ 	.short	0x0002
        /*001a*/ 	.short	0x0050
        /*001c*/ 	.short	0x0082
	.zero		2


//--------------------- .nv.info                  --------------------------
	.section	.nv.info,"",@"SHT_CUDA_INFO"
	.align	4


	//----- nvinfo : EIATTR_REGCOUNT
	.align		4
        /*0000*/ 	.byte	0x04, 0x2f
        /*0002*/ 	.short	(.L_12 - .L_11)
	.align		4
.L_11:
        /*0004*/ 	.word	index@(_ZN7cutlass13device_kernelIN5flash19enable_sm80_to_sm89INS1_16FlashAttnFwdSm80INS1_25CollectiveMainloopFwdSm80ILi4ELi1ELb0EN4cute5tupleIJNS5_1CILi128EEENS7_ILi112EEENS7_ILi64EEEEEELi64ENS_6half_tEfNS_4arch4Sm80ELb1ELb0ELb0ELb1ELb1ELb1ELb1ELb0EEENS1_21CollectiveEpilogueFwdINS6_IJS8_SA_S9_EEENS6_IJNS7_ILi1EEESI_SI_EEESC_SE_Li128ELb1ELb1ELb0ELb0EEENS1_19SingleTileSchedulerILb1ELb0ELb1ELi128EEEEEEEEEvNT_6ParamsE)
        /*0008*/ 	.word	0x000000ff


	//----- nvinfo : EIATTR_FRAME_SIZE
	.align		4
.L_12:
        /*000c*/ 	.byte	0x04, 0x11
        /*000e*/ 	.short	(.L_14 - .L_13)
	.align		4
.L_13:
        /*0010*/ 	.word	index@(_ZN7cutlass13device_kernelIN5flash19enable_sm80_to_sm89INS1_16FlashAttnFwdSm80INS1_25CollectiveMainloopFwdSm80ILi4ELi1ELb0EN4cute5tupleIJNS5_1CILi128EEENS7_ILi112EEENS7_ILi64EEEEEELi64ENS_6half_tEfNS_4arch4Sm80ELb1ELb0ELb0ELb1ELb1ELb1ELb1ELb0EEENS1_21CollectiveEpilogueFwdINS6_IJS8_SA_S9_EEENS6_IJNS7_ILi1EEESI_SI_EEESC_SE_Li128ELb1ELb1ELb0ELb0EEENS1_19SingleTileSchedulerILb1ELb0ELb1ELi128EEEEEEEEEvNT_6ParamsE)
        /*0014*/ 	.word	0x00000050


	//----- nvinfo : EIATTR_REGCOUNT
	.align		4
.L_14:
        /*0018*/ 	.byte	0x04, 0x2f
        /*001a*/ 	.short	(.L_16 - .L_15)
	.align		4
.L_15:
        /*001c*/ 	.word	index@(_ZN7cutlass13device_kernelIN5flash19enable_sm80_to_sm89INS1_16FlashAttnFwdSm80INS1_25CollectiveMainloopFwdSm80ILi4ELi1ELb0EN4cute5tupleIJNS5_1CILi128EEENS7_ILi112EEENS7_ILi64EEEEEELi64ENS_6half_tEfNS_4arch4Sm80ELb1ELb0ELb0ELb1ELb1ELb0ELb1ELb0EEENS1_21CollectiveEpilogueFwdINS6_IJS8_SA_S9_EEENS6_IJNS7_ILi1EEESI_SI_EEESC_SE_Li128ELb1ELb1ELb0ELb0EEENS1_19SingleTileSchedulerILb1ELb0ELb1ELi128EEEEEEEEEvNT_6ParamsE)
        /*0020*/ 	.word	0x000000ff


	//----- nvinfo : EIATTR_FRAME_SIZE
	.align		4
.L_16:
        /*0024*/ 	.byte	0x04, 0x11
        /*0026*/ 	.short	(.L_18 - .L_17)
	.align		4
.L_17:
        /*0028*/ 	.word	index@(_ZN7cutlass13device_kernelIN5flash19enable_sm80_to_sm89INS1_16FlashAttnFwdSm80INS1_25CollectiveMainloopFwdSm80ILi4ELi1ELb0EN4cute5tupleIJNS5_1CILi128EEENS7_ILi112EEENS7_ILi64EEEEEELi64ENS_6half_tEfNS_4arch4Sm80ELb1ELb0ELb0ELb1ELb1ELb0ELb1ELb0EEENS1_21CollectiveEpilogueFwdINS6_IJS8_SA_S9_EEENS6_IJNS7_ILi1EEESI_SI_EEESC_SE_Li128ELb1ELb1ELb0ELb0EEENS1_19SingleTileSchedulerILb1ELb0ELb1ELi128EEEEEEEEEvNT_6ParamsE)
        /*002c*/ 	.word	0x00000068


	//----- nvinfo : EIATTR_REGCOUNT
	.align		4
.L_18:
        /*0030*/ 	.byte	0x04, 0x2f
        /*0032*/ 	.short	(.L_20 - .L_19)
	.align		4
.L_19:
        /*0034*/ 	.word	index@(_ZN7cutlass13device_kernelIN5flash19enable_sm80_to_sm89INS1_16FlashAttnFwdSm80INS1_25CollectiveMainloopFwdSm80ILi4ELi1ELb0EN4cute5tupleIJNS5_1CILi128EEENS7_ILi112EEENS7_ILi64EEEEEELi64ENS_6half_tEfNS_4arch4Sm80ELb1ELb0ELb0ELb0ELb1ELb0ELb1ELb0EEENS1_21CollectiveEpilogueFwdINS6_IJS8_SA_S9_EEENS6_IJNS7_ILi1EEESI_SI_EEESC_SE_Li128ELb0ELb1ELb0ELb0EEENS1_30DynamicPersistentTileSchedulerILi128ELi128ELb0ELb1ELb0EEEEEEEEEvNT_6ParamsE)
        /*0038*/ 	.word	0x000000ff


	//----- nvinfo : EIATTR_FRAME_SIZE
	.align		4
.L_20:
        /*003c*/ 	.byte	0x04, 0x11
        /*003e*/ 	.short	(.L_22 - .L_21)
	.align		4
.L_21:
        /*0040*/ 	.word	index@($__internal_3_$__cuda_sm70_shflsync_idx_p)
        /*0044*/ 	.word	0x00000000


	//----- nvinfo : EIATTR_FRAME_SIZE
	.align		4
.L_22:
        /*0048*/ 	.byte	0x04, 0x11
        /*004a*/ 	.short	(.L_24 - .L_23)
	.align		4
.L_23:
        /*004c*/ 	.word	index@($__internal_2_$__cuda_sm70_shflsync_bfly_p)
        /*0050*/ 	.word	0x00000000


	//----- nvinfo : EIATTR_FRAME_SIZE
	.align		4
.L_24:
        /*0054*/ 	.byte	0x04, 0x11
        /*0056*/ 	.short	(.L_26 - .L_25)
	.align		4
.L_25:
        /*0058*/ 	.word	index@(_ZN7cutlass13device_kernelIN5flash19enable_sm80_to_sm89INS1_16FlashAttnFwdSm80INS1_25CollectiveMainloopFwdSm80ILi4ELi1ELb0EN4cute5tupleIJNS5_1CILi128EEENS7_ILi112EEENS7_ILi64EEEEEELi64ENS_6half_tEfNS_4arch4Sm80ELb1ELb0ELb0ELb0ELb1ELb0ELb1ELb0EEENS1_21CollectiveEpilogueFwdINS6_IJS8_SA_S9_EEENS6_IJNS7_ILi1EEESI_SI_EEESC_SE_Li128ELb0ELb1ELb0ELb0EEENS1_30DynamicPersistentTileSchedulerILi128ELi128ELb0ELb1ELb0EEEEEEEEEvNT_6ParamsE)
        /*005c*/ 	.word	0x00000098


	//----- nvinfo : EIATTR_REGCOUNT
	.align		4
.L_26:
        /*0060*/ 	.byte	0x04, 0x2f
        /*0062*/ 	.short	(.L_28 - .L_27)
	.align		4
.L_27:
        /*0064*/ 	.word	index@(_ZN7cutlass13device_kernelIN5flash19enable_sm80_to_sm89INS1_16FlashAttnFwdSm80INS1_25CollectiveMainloopFwdSm80ILi4ELi1ELb0EN4cute5tupleIJNS5_1CILi128EEENS7_ILi96EEENS7_ILi64EEEEEELi64ENS_6half_tEfNS_4arch4Sm80ELb0ELb1ELb0ELb1ELb1ELb1ELb1ELb0EEENS1_21CollectiveEpilogueFwdINS6_IJS8_SA_S9_EEENS6_IJNS7_ILi1EEESI_SI_EEESC_SE_Li128ELb1ELb1ELb0ELb0EEENS1_19SingleTileSchedulerILb1ELb0ELb1ELi128EEEEEEEEEvNT_6ParamsE)
        /*0068*/ 	.word	0x000000ff


	//----- nvinfo : EIATTR_FRAME_SIZE
	.align		4
.L_28:
        /*006c*/ 	.byte	0x04, 0x11
        /*006e*/ 	.short	(.L_30 - .L_29)
	.align		4
.L_29:
        /*0070*/ 	.word	index@(_ZN7cutlass13device_kernelIN5flash19enable_sm80_to_sm89INS1_16FlashAttnFwdSm80INS1_25CollectiveMainloopFwdSm80ILi4ELi1ELb0EN4cute5tupleIJNS5_1CILi128EEENS7_ILi96EEENS7_ILi64EEEEEELi64ENS_6half_tEfNS_4arch4Sm80ELb0ELb1ELb0ELb1ELb1ELb1ELb1ELb0EEENS1_21CollectiveEpilogueFwdINS6_IJS8_SA_S9_EEENS6_IJNS7_ILi1EEESI_SI_EEESC_SE_Li128ELb1ELb1ELb0ELb0EEENS1_19SingleTileSchedulerILb1ELb0ELb1ELi128EEEEEEEEEvNT_6ParamsE)
        /*0074*/ 	.word	0x00000040


	//----- nvinfo : EIATTR_REGCOUNT
	.align		4
.L_30:
        /*0078*/ 	.byte	0x04, 0x2f
        /*007a*/ 	.short	(.L_32 - .L_31)
	.align		4
.L_31:
        /*007c*/ 	.word	index@(_ZN7cutlass13device_kernelIN5flash19enable_sm80_to_sm89INS1_16FlashAttnFwdSm80INS1_25CollectiveMainloopFwdSm80ILi4ELi1ELb0EN4cute5tupleIJNS5_1CILi128EEENS7_ILi96EEENS7_ILi64EEEEEELi64ENS_6half_tEfNS_4arch4Sm80ELb0ELb1ELb0ELb1ELb1ELb0ELb1ELb0EEENS1_21CollectiveEpilogueFwdINS6_IJS8_SA_S9_EEENS6_IJNS7_ILi1EEESI_SI_EEESC_SE_Li128ELb1ELb1ELb0ELb0EEENS1_19SingleTileSchedulerILb1ELb0ELb1ELi128EEEEEEEEEvNT_6ParamsE)
        /*0080*/ 	.word	0x000000ff


	//----- nvinfo : EIATTR_FRAME_SIZE
	.align		4
.L_32:
        /*0084*/ 	.byte	0x04, 0x11
        /*0086*/ 	.short	(.L_34 - .L_33)
	.align		4
.L_33:
        /*0088*/ 	.word	index@(_ZN7cutlass13device_kernelIN5flash19enable_sm80_to_sm89INS1_16FlashAttnFwdSm80INS1_25CollectiveMainloopFwdSm80ILi4ELi1ELb0EN4cute5tupleIJNS5_1CILi128EEENS7_ILi96EEENS7_ILi64EEEEEELi64ENS_6half_tEfNS_4arch4Sm80ELb0ELb1ELb0ELb1ELb1ELb0ELb1ELb0EEENS1_21CollectiveEpilogueFwdINS6_IJS8_SA_S9_EEENS6_IJNS7_ILi1EEESI_SI_EEESC_SE_Li128ELb1ELb1ELb0ELb0EEENS1_19SingleTileSchedulerILb1ELb0ELb1ELi128EEEEEEEEEvNT_6ParamsE)
        /*008c*/ 	.word	0x00000000


	//----- nvinfo : EIATTR_REGCOUNT
	.align		4
.L_34:
        /*0090*/ 	.byte	0x04, 0x2f
        /*0092*/ 	.short	(.L_36 - .L_35)
	.align		4
.L_35:
        /*0094*/ 	.word	index@(_ZN7cutlass13device_kernelIN5flash19enable_sm80_to_sm89INS1_16FlashAttnFwdSm80INS1_25CollectiveMainloopFwdSm80ILi4ELi1ELb0EN4cute5tupleIJNS5_1CILi128EEENS7_ILi96EEENS7_ILi64EEEEEELi64ENS_6half_tEfNS_4arch4Sm80ELb0ELb1ELb0ELb0ELb1ELb0ELb1ELb0EEENS1_21CollectiveEpilogueFwdINS6_IJS8_SA_S9_EEENS6_IJNS7_ILi1EEESI_SI_EEESC_SE_Li128ELb0ELb1ELb0ELb0EEENS1_19SingleTileSchedulerILb0ELb0ELb1ELi128EEEEEEEEEvNT_6ParamsE)
        /*0098*/ 	.word	0x000000ff


	//----- nvinfo : EIATTR_FRAME_SIZE
	.align		4
.L_36:
        /*009c*/ 	.byte	0x04, 0x11
        /*009e*/ 	.short	(.L_38 - .L_37)
	.align		4
.L_37:
        /*00a0*/ 	.word	index@(_ZN7cutlass13device_kernelIN5flash19enable_sm80_to_sm89INS1_16FlashAttnFwdSm80INS1_25CollectiveMainloopFwdSm80ILi4ELi1ELb0EN4cute5tupleIJNS5_1CILi128EEENS7_ILi96EEENS7_ILi64EEEEEELi64ENS_6half_tEfNS_4arch4Sm80ELb0ELb1ELb0ELb0ELb1ELb0ELb1ELb0EEENS1_21CollectiveEpilogueFwdINS6_IJS8_SA_S9_EEENS6_IJNS7_ILi1EEESI_SI_EEESC_SE_Li128ELb0ELb1ELb0ELb0EEENS1_19SingleTileSchedulerILb0ELb0ELb1ELi128EEEEEEEEEvNT_6ParamsE)
        /*00a4*/ 	.word	0x00000008


	//----- nvinfo : EIATTR_REGCOUNT
	.align		4
.L_38:
        /*00a8*/ 	.byte	0x04, 0x2f
        /*00aa*/ 	.short	(.L_40 - .L_39)
	.align		4
.L_39:
        /*00ac*/ 	.word	index@(_ZN7cutlass13device_kernelIN5flash19enable_sm80_to_sm89INS1_16FlashAttnFwdSm80INS1_25CollectiveMainloopFwdSm80ILi4ELi1ELb0EN4cute5tupleIJNS5_1CILi128EEENS7_ILi112EEENS7_ILi64EEEEEELi64ENS_6half_tEfNS_4arch4Sm80ELb0ELb0ELb0ELb1ELb1ELb1ELb1ELb0EEENS1_21CollectiveEpilogueFwdINS6_IJS8_SA_S9_EEENS6_IJNS7_ILi1EEESI_SI_EEESC_SE_Li128ELb1ELb1ELb0ELb0EEENS1_19SingleTileSchedulerILb1ELb0ELb1ELi128EEEEEEEEEvNT_6ParamsE)
        /*00b0*/ 	.word	0x000000ff


	//----- nvinfo : EIATTR_FRAME_SIZE
	.align		4
.L_40:
        /*00b4*/ 	.byte	0x04, 0x11
        /*00b6*/ 	.short	(.L_42 - .L_41)
	.align		4
.L_41:
        /*00b8*/ 	.word	index@(_ZN7cutlass13device_kernelIN5flash19enable_sm80_to_sm89INS1_16FlashAttnFwdSm80INS1_25CollectiveMainloopFwdSm80ILi4ELi1ELb0EN4cute5tupleIJNS5_1CILi128EEENS7_ILi112EEENS7_ILi64EEEEEELi64ENS_6half_tEfNS_4arch4Sm80ELb0ELb0ELb0ELb1ELb1ELb1ELb1ELb0EEENS1_21CollectiveEpilogueFwdINS6_IJS8_SA_S9_EEENS6_IJNS7_ILi1EEESI_SI_EEESC_SE_Li128ELb1ELb1ELb0ELb0EEENS1_19SingleTileSchedulerILb1ELb0ELb1ELi128EEEEEEEEEvNT_6ParamsE)
        /*00bc*/ 	.word	0x00000038


	//----- nvinfo : EIATTR_REGCOUNT
	.align		4
.L_42:
        /*00c0*/ 	.byte	0x04, 0x2f
        /*00c2*/ 	.short	(.L_44 - .L_43)
	.align		4
.L_43:
        /*00c4*/ 	.word	index@(_ZN7cutlass13device_kernelIN5flash19enable_sm80_to_sm89INS1_16FlashAttnFwdSm80INS1_25CollectiveMainloopFwdSm80ILi4ELi1ELb0EN4cute5tupleIJNS5_1CILi128EEENS7_ILi112EEENS7_ILi64EEEEEELi64ENS_6half_tEfNS_4arch4Sm80ELb0ELb0ELb0ELb1ELb1ELb0ELb1ELb0EEENS1_21CollectiveEpilogueFwdINS6_IJS8_SA_S9_EEENS6_IJNS7_ILi1EEESI_SI_EEESC_SE_Li128ELb1ELb1ELb0ELb0EEENS1_19SingleTileSchedulerILb1ELb0ELb1ELi128EEEEEEEEEvNT_6ParamsE)
        /*00c8*/ 	.word	0x000000ff


	//----- nvinfo : EIATTR_FRAME_SIZE
	.align		4
.L_44:
        /*00cc*/ 	.byte	0x04, 0x11
        /*00ce*/ 	.short	(.L_46 - .L_45)
	.align		4
.L_45:
        /*00d0*/ 	.word	index@(_ZN7cutlass13device_kernelIN5flash19enable_sm80_to_sm89INS1_16FlashAttnFwdSm80INS1_25CollectiveMainloopFwdSm80ILi4ELi1ELb0EN4cute5tupleIJNS5_1CILi128EEENS7_ILi112EEENS7_ILi64EEEEEELi64ENS_6half_tEfNS_4arch4Sm80ELb0ELb0ELb0ELb1ELb1ELb0ELb1ELb0EEENS1_21CollectiveEpilogueFwdINS6_IJS8_SA_S9_EEENS6_IJNS7_ILi1EEESI_SI_EEESC_SE_Li128ELb1ELb1ELb0ELb0EEENS1_19SingleTileSchedulerILb1ELb0ELb1ELi128EEEEEEEEEvNT_6ParamsE)
        /*00d4*/ 	.word	0x00000020


	//----- nvinfo : EIATTR_REGCOUNT
	.align		4
.L_46:
        /*00d8*/ 	.byte	0x04, 0x2f
        /*00da*/ 	.short	(.L_48 - .L_47)
	.align		4
.L_47:
        /*00dc*/ 	.word	index@(_ZN7cutlass13device_kernelIN5flash19enable_sm80_to_sm89INS1_16FlashAttnFwdSm80INS1_25CollectiveMainloopFwdSm80ILi4ELi1ELb0EN4cute5tupleIJNS5_1CILi128EEENS7_ILi112EEENS7_ILi64EEEEEELi64ENS_6half_tEfNS_4arch4Sm80ELb0ELb0ELb0ELb0ELb1ELb0ELb1ELb0EEENS1_21CollectiveEpilogueFwdINS6_IJS8_SA_S9_EEENS6_IJNS7_ILi1EEESI_SI_EEESC_SE_Li128ELb0ELb1ELb0ELb0EEENS1_19SingleTileSchedulerILb0ELb0ELb1ELi128EEEEEEEEEvNT_6ParamsE)
        /*00e0*/ 	.word	0x000000ff


	//----- nvinfo : EIATTR_FRAME_SIZE
	.align		4
.L_48:
        /*00e4*/ 	.byte	0x04, 0x11
        /*00e6*/ 	.short	(.L_50 - .L_49)
	.align		4
.L_49:
        /*00e8*/ 	.word	index@(_ZN7cutlass13device_kernelIN5flash19enable_sm80_to_sm89INS1_16FlashAttnFwdSm80INS1_25CollectiveMainloopFwdSm80ILi4ELi1ELb0EN4cute5tupleIJNS5_1CILi128EEENS7_ILi112EEENS7_ILi64EEEEEELi64ENS_6half_tEfNS_4arch4Sm80ELb0ELb0ELb0ELb0ELb1ELb0ELb1ELb0EEENS1_21CollectiveEpilogueFwdINS6_IJS8_SA_S9_EEENS6_IJNS7_ILi1EEESI_SI_EEESC_SE_Li128ELb0ELb1ELb0ELb0EEENS1_19SingleTileSchedulerILb0ELb0ELb1ELi128EEEEEEEEEvNT_6ParamsE)
        /*00ec*/ 	.word	0x00000040


	//----- nvinfo : EIATTR_REGCOUNT
	.align		4
.L_50:
        /*00f0*/ 	.byte	0x04, 0x2f
        /*00f2*/ 	.short	(.L_52 - .L_51)
	.align		4
.L_51:
        /*00f4*/ 	.word	index@(_ZN7cutlass13device_kernelIN5flash19enable_sm80_to_sm89INS1_16FlashAttnFwdSm80INS1_25CollectiveMainloopFwdSm80ILi4ELi1ELb0EN4cute5tupleIJNS5_1CILi128EEENS7_ILi112EEENS7_ILi64EEEEEELi64ENS_6half_tEfNS_4arch4Sm80ELb1ELb0ELb1ELb1ELb1ELb1ELb1ELb0EEENS1_21CollectiveEpilogueFwdINS6_IJS8_SA_S9_EEENS6_IJNS7_ILi1EEESI_SI_EEESC_SE_Li128ELb1ELb1ELb0ELb0EEENS1_19SingleTileSchedulerILb1ELb0ELb1ELi128EEEEEEEEEvNT_6ParamsE)
        /*00f8*/ 	.word	0x000000ff


	//----- nvinfo : EIATTR_FRAME_SIZE
	.align		4
.L_52:
        /*00fc*/ 	.byte	0x04, 0x11
        /*00fe*/ 	.short	(.L_54 - .L_53)
	.align		4
.L_53:
        /*0100*/ 	.word	index@(_ZN7cutlass13device_kernelIN5flash19enable_sm80_to_sm89INS1_16FlashAttnFwdSm80INS1_25CollectiveMainloopFwdSm80ILi4ELi1ELb0EN4cute5tupleIJNS5_1CILi128EEENS7_ILi112EEENS7_ILi64EEEEEELi64ENS_6half_tEfNS_4arch4Sm80ELb1ELb0ELb1ELb1ELb1ELb1ELb1ELb0EEENS1_21CollectiveEpilogueFwdINS6_IJS8_SA_S9_EEENS6_IJNS7_ILi1EEESI_SI_EEESC_SE_Li128ELb1ELb1ELb0ELb0EEENS1_19SingleTileSchedulerILb1ELb0ELb1ELi128EEEEEEEEEvNT_6ParamsE)
        /*0104*/ 	.word	0x00000068


	//----- nvinfo : EIATTR_REGCOUNT
	.align		4
.L_54:
        /*0108*/ 	.byte	0x04, 0x2f
        /*010a*/ 	.short	(.L_56 - .L_55)
	.align		4
.L_55:
        /*010c*/ 	.word	index@(_ZN7cutlass13device_kernelIN5flash19enable_sm80_to_sm89INS1_16FlashAttnFwdSm80INS1_25CollectiveMainloopFwdSm80ILi4ELi1ELb0EN4cute5tupleIJNS5_1CILi128EEENS7_ILi112EEENS7_ILi64EEEEEELi64ENS_6half_tEfNS_4arch4Sm80ELb1ELb0ELb1ELb1ELb1ELb0ELb1ELb0EEENS1_21CollectiveEpilogueFwdINS6_IJS8_SA_S9_EEENS6_IJNS7_ILi1EEESI_SI_EEESC_SE_Li128ELb1ELb1ELb0ELb0EEENS1_19SingleTileSchedulerILb1ELb0ELb1ELi128EEEEEEEEEvNT_6ParamsE)
        /*0110*/ 	.word	0x000000ff


	//----- nvinfo : EIATTR_FRAME_SIZE
	.align		4
.L_56:
        /*0114*/ 	.byte	0x04, 0x11
        /*0116*/ 	.short	(.L_58 - .L_57)
	.align		4
.L_57:
        /*0118*/ 	.word	index@(_ZN7cutlass13device_kernelIN5flash19enable_sm80_to_sm89INS1_16FlashAttnFwdSm80INS1_25CollectiveMainloopFwdSm80ILi4ELi1ELb0EN4cute5tupleIJNS5_1CILi128EEENS7_ILi112EEENS7_ILi64EEEEEELi64ENS_6half_tEfNS_4arch4Sm80ELb1ELb0ELb1ELb1ELb1ELb0ELb1ELb0EEENS1_21CollectiveEpilogueFwdINS6_IJS8_SA_S9_EEENS6_IJNS7_ILi1EEESI_SI_EEESC_SE_Li128ELb1ELb1ELb0ELb0EEENS1_19SingleTileSchedulerILb1ELb0ELb1ELi128EEEEEEEEEvNT_6ParamsE)
        /*011c*/ 	.word	0x00000078


	//----- nvinfo : EIATTR_REGCOUNT
	.align		4
.L_58:
        /*0120*/ 	.byte	0x04, 0x2f
        /*0122*/ 	.short	(.L_60 - .L_59)
	.align		4
.L_59:
        /*0124*/ 	.word	index@(_ZN7cutlass13device_kernelIN5flash19enable_sm80_to_sm89INS1_16FlashAttnFwdSm80INS1_25CollectiveMainloopFwdSm80ILi4ELi1ELb0EN4cute5tupleIJNS5_1CILi128EEENS7_ILi112EEENS7_ILi64EEEEEELi64ENS_6half_tEfNS_4arch4Sm80ELb1ELb0ELb1ELb0ELb1ELb0ELb1ELb0EEENS1_21CollectiveEpilogueFwdINS6_IJS8_SA_S9_EEENS6_IJNS7_ILi1EEESI_SI_EEESC_SE_Li128ELb0ELb1ELb0ELb0EEENS1_30DynamicPersistentTileSchedulerILi128ELi128ELb0ELb1ELb0EEEEEEEEEvNT_6ParamsE)
        /*0128*/ 	.word	0x000000ff


	//----- nvinfo : EIATTR_FRAME_SIZE
	.align		4
.L_60:
        /*012c*/ 	.byte	0x04, 0x11
        /*012e*/ 	.short	(.L_62 - .L_61)
	.align		4
.L_61:
        /*0130*/ 	.word	index@($__internal_1_$__cuda_sm70_shflsync_idx_p)
        /*0134*/ 	.word	0x00000000


	//----- nvinfo : EIATTR_FRAME_SIZE
	.align		4
.L_62:
        /*0138*/ 	.byte	0x04, 0x11
        /*013a*/ 	.short	(.L_64 - .L_63)
	.align		4
.L_63:
        /*013c*/ 	.word	index@($__internal_0_$__cuda_sm70_shflsync_bfly_p)
        /*0140*/ 	.word	0x00000000


	//----- nvinfo : EIATTR_FRAME_SIZE
	.align		4
.L_64:
        /*0144*/ 	.byte	0x04, 0x11
        /*0146*/ 	.short	(.L_66 - .L_65)
	.align		4
.L_65:
        /*0148*/ 	.word	index@(_ZN7cutlass13device_kernelIN5flash19enable_sm80_to_sm89INS1_16FlashAttnFwdSm80INS1_25CollectiveMainloopFwdSm80ILi4ELi1ELb0EN4cute5tupleIJNS5_1CILi128EEENS7_ILi112EEENS7_ILi64EEEEEELi64ENS_6half_tEfNS_4arch4Sm80ELb1ELb0ELb1ELb0ELb1ELb0ELb1ELb0EEENS1_21CollectiveEpilogueFwdINS6_IJS8_SA_S9_EEENS6_IJNS7_ILi1EEESI_SI_EEESC_SE_Li128ELb0ELb1ELb0ELb0EEENS1_30DynamicPersistentTileSchedulerILi128ELi128ELb0ELb1ELb0EEEEEEEEEvNT_6ParamsE)
        /*014c*/ 	.word	0x000000a8


	//----- nvinfo : EIATTR_REGCOUNT
	.align		4
.L_66:
        /*0150*/ 	.byte	0x04, 0x2f
        /*0152*/ 	.short	(.L_68 - .L_67)
	.align		4
.L_67:
        /*0154*/ 	.word	index@(_ZN7cutlass13device_kernelIN5flash19enable_sm80_to_sm89INS1_16FlashAttnFwdSm80INS1_25CollectiveMainloopFwdSm80ILi4ELi1ELb0EN4cute5tupleIJNS5_1CILi128EEENS7_ILi96EEENS7_ILi64EEEEEELi64ENS_6half_tEfNS_4arch4Sm80ELb0ELb1ELb1ELb1ELb1ELb1ELb1ELb0EEENS1_21CollectiveEpilogueFwdINS6_IJS8_SA_S9_EEENS6_IJNS7_ILi1EEESI_SI_EEESC_SE_Li128ELb1ELb1ELb0ELb0EEENS1_19SingleTileSchedulerILb1ELb0ELb1ELi128EEEEEEEEEvNT_6ParamsE)
        /*0158*/ 	.word	0x000000ff


	//----- nvinfo : EIATTR_FRAME_SIZE
	.align		4
.L_68:
        /*015c*/ 	.byte	0x04, 0x11
        /*015e*/ 	.short	(.L_70 - .L_69)
	.align		4
.L_69:
        /*0160*/ 	.word	index@(_ZN7cutlass13device_kernelIN5flash19enable_sm80_to_sm89INS1_16FlashAttnFwdSm80INS1_25CollectiveMainloopFwdSm80ILi4ELi1ELb0EN4cute5tupleIJNS5_1CILi128EEENS7_ILi96EEENS7_ILi64EEEEEELi64ENS_6half_tEfNS_4arch4Sm80ELb0ELb1ELb1ELb1ELb1ELb1ELb1ELb0EEENS1_21CollectiveEpilogueFwdINS6_IJS8_SA_S9_EEENS6_IJNS7_ILi1EEESI_SI_EEESC_SE_Li128ELb1ELb1ELb0ELb0EEENS1_19SingleTileSchedulerILb1ELb0ELb1ELi128EEEEEEEEEvNT_6ParamsE)
        /*0164*/ 	.word	0x00000050


	//----- nvinfo : EIATTR_REGCOUNT
	.align		4
.L_70:
        /*0168*/ 	.byte	0x04, 0x2f
        /*016a*/ 	.short	(.L_72 - .L_71)
	.align		4
.L_71:
        /*016c*/ 	.word	index@(_ZN7cutlass13device_kernelIN5flash19enable_sm80_to_sm89INS1_16FlashAttnFwdSm80INS1_25CollectiveMainloopFwdSm80ILi4ELi1ELb0EN4cute5tupleIJNS5_1CILi128EEENS7_ILi96EEENS7_ILi64EEEEEELi64ENS_6half_tEfNS_4arch4Sm80ELb0ELb1ELb1ELb1ELb1ELb0ELb1ELb0EEENS1_21CollectiveEpilogueFwdINS6_IJS8_SA_S9_EEENS6_IJNS7_ILi1EEESI_SI_EEESC_SE_Li128ELb1ELb1ELb0ELb0EEENS1_19SingleTileSchedulerILb1ELb0ELb1ELi128EEEEEEEEEvNT_6ParamsE)
        /*0170*/ 	.word	0x000000ff


	//----- nvinfo : EIATTR_FRAME_SIZE
	.align		4
.L_72:
        /*0174*/ 	.byte	0x04, 0x11
        /*0176*/ 	.short	(.L_74 - .L_73)
	.align		4
.L_73:
        /*0178*/ 	.word	index@(_ZN7cutlass13device_kernelIN5flash19enable_sm80_to_sm89INS1_16FlashAttnFwdSm80INS1_25CollectiveMainloopFwdSm80ILi4ELi1ELb0EN4cute5tupleIJNS5_1CILi128EEENS7_ILi96EEENS7_ILi64EEEEEELi64ENS_6half_tEfNS_4arch4Sm80ELb0ELb1ELb1ELb1ELb1ELb0ELb1ELb0EEENS1_21CollectiveEpilogueFwdINS6_IJS8_SA_S9_EEENS6_IJNS7_ILi1EEESI_SI_EEESC_SE_Li128ELb1ELb1ELb0ELb0EEENS1_19SingleTileSchedulerILb1ELb0ELb1ELi128EEEEEEEEEvNT_6ParamsE)
        /*017c*/ 	.word	0x00000048


	//----- nvinfo : EIATTR_REGCOUNT
	.align		4
.L_74:
        /*0180*/ 	.byte	0x04, 0x2f
        /*0182*/ 	.short	(.L_76 - .L_75)
	.align		4
.L_75:
        /*0184*/ 	.word	index@(_ZN7cutlass13device_kernelIN5flash19enable_sm80_to_sm89INS1_16FlashAttnFwdSm80INS1_25CollectiveMainloopFwdSm80ILi4ELi1ELb0EN4cute5tupleIJNS5_1CILi128EEENS7_ILi96EEENS7_ILi64EEEEEELi64ENS_6half_tEfNS_4arch4Sm80ELb0ELb1ELb1ELb0ELb1ELb0ELb1ELb0EEENS1_21CollectiveEpilogueFwdINS6_IJS8_SA_S9_EEENS6_IJNS7_ILi1EEESI_SI_EEESC_SE_Li128ELb0ELb1ELb0ELb0EEENS1_19SingleTileSchedulerILb0ELb0ELb1ELi128EEEEEEEEEvNT_6ParamsE)
        /*0188*/ 	.word	0x000000ff


	//----- nvinfo : EIATTR_FRAME_SIZE
	.align		4
.L_76:
        /*018c*/ 	.byte	0x04, 0x11
        /*018e*/ 	.short	(.L_78 - .L_77)
	.align		4
.L_77:
        /*0190*/ 	.word	index@(_ZN7cutlass13device_kernelIN5flash19enable_sm80_to_sm89INS1_16FlashAttnFwdSm80INS1_25CollectiveMainloopFwdSm80ILi4ELi1ELb0EN4cute5tupleIJNS5_1CILi128EEENS7_ILi96EEENS7_ILi64EEEEEELi64ENS_6half_tEfNS_4arch4Sm80ELb0ELb1ELb1ELb0ELb1ELb0ELb1ELb0EEENS1_21CollectiveEpilogueFwdINS6_IJS8_SA_S9_EEENS6_IJNS7_ILi1EEESI_SI_EEESC_SE_Li128ELb0ELb1ELb0ELb0EEENS1_19SingleTileSchedulerILb0ELb0ELb1ELi128EEEEEEEEEvNT_6ParamsE)
        /*0194*/ 	.word	0x00000040


	//----- nvinfo : EIATTR_REGCOUNT
	.align		4
.L_78:
        /*0198*/ 	.byte	0x04, 0x2f
        /*019a*/ 	.short	(.L_80 - .L_79)
	.align		4
.L_79:
        /*019c*/ 	.word	index@(_ZN7cutlass13device_kernelIN5flash19enable_sm80_to_sm89INS1_16FlashAttnFwdSm80INS1_25CollectiveMainloopFwdSm80ILi4ELi1ELb0EN4cute5tupleIJNS5_1CILi128EEENS7_ILi112EEENS7_ILi64EEEEEELi64ENS_6half_tEfNS_4arch4Sm80ELb0ELb0ELb1ELb1ELb1ELb1ELb1ELb0EEENS1_21CollectiveEpilogueFwdINS6_IJS8_SA_S9_EEENS6_IJNS7_ILi1EEESI_SI_EEESC_SE_Li128ELb1ELb1ELb0ELb0EEENS1_19SingleTileSchedulerILb1ELb0ELb1ELi128EEEEEEEEEvNT_6ParamsE)
        /*01a0*/ 	.word	0x000000ff


	//----- nvinfo : EIATTR_FRAME_SIZE
	.align		4
.L_80:
        /*01a4*/ 	.byte	0x04, 0x11
        /*01a6*/ 	.short	(.L_82 - .L_81)
	.align		4
.L_81:
        /*01a8*/ 	.word	index@(_ZN7cutlass13device_kernelIN5flash19enable_sm80_to_sm89INS1_16FlashAttnFwdSm80INS1_25CollectiveMainloopFwdSm80ILi4ELi1ELb0EN4cute5tupleIJNS5_1CILi128EEENS7_ILi112EEENS7_ILi64EEEEEELi64ENS_6half_tEfNS_4arch4Sm80ELb0ELb0ELb1ELb1ELb1ELb1ELb1ELb0EEENS1_21CollectiveEpilogueFwdINS6_IJS8_SA_S9_EEENS6_IJNS7_ILi1EEESI_SI_EEESC_SE_Li128ELb1ELb1ELb0ELb0EEENS1_19SingleTileSchedulerILb1ELb0ELb1ELi128EEEEEEEEEvNT_6ParamsE)
        /*01ac*/ 	.word	0x00000048


	//----- nvinfo : EIATTR_REGCOUNT
	.align		4
.L_82:
        /*01b0*/ 	.byte	0x04, 0x2f
        /*01b2*/ 	.short	(.L_84 - .L_83)
	.align		4
.L_83:
        /*01b4*/ 	.word	index@(_ZN7cutlass13device_kernelIN5flash19enable_sm80_to_sm89INS1_16FlashAttnFwdSm80INS1_25CollectiveMainloopFwdSm80ILi4ELi1ELb0EN4cute5tupleIJNS5_1CILi128EEENS7_ILi112EEENS7_ILi64EEEEEELi64ENS_6half_tEfNS_4arch4Sm80ELb0ELb0ELb1ELb1ELb1ELb0ELb1ELb0EEENS1_21CollectiveEpilogueFwdINS6_IJS8_SA_S9_EEENS6_IJNS7_ILi1EEESI_SI_EEESC_SE_Li128ELb1ELb1ELb0ELb0EEENS1_19SingleTileSchedulerILb1ELb0ELb1ELi128EEEEEEEEEvNT_6ParamsE)
        /*01b8*/ 	.word	0x000000ff


	//----- nvinfo : EIATTR_FRAME_SIZE
	.align		4
.L_84:
        /*01bc*/ 	.byte	0x04, 0x11
        /*01be*/ 	.short	(.L_86 - .L_85)
	.align		4
.L_85:
        /*01c0*/ 	.word	index@(_ZN7cutlass13device_kernelIN5flash19enable_sm80_to_sm89INS1_16FlashAttnFwdSm80INS1_25CollectiveMainloopFwdSm80ILi4ELi1ELb0EN4cute5tupleIJNS5_1CILi128EEENS7_ILi112EEENS7_ILi64EEEEEELi64ENS_6half_tEfNS_4arch4Sm80ELb0ELb0ELb1ELb1ELb1ELb0ELb1ELb0EEENS1_21CollectiveEpilogueFwdINS6_IJS8_SA_S9_EEENS6_IJNS7_ILi1EEESI_SI_EEESC_SE_Li128ELb1ELb1ELb0ELb0EEENS1_19SingleTileSchedulerILb1ELb0ELb1ELi128EEEEEEEEEvNT_6ParamsE)
        /*01c4*/ 	.word	0x00000048


	//----- nvinfo : EIATTR_REGCOUNT
	.align		4
.L_86:
        /*01c8*/ 	.byte	0x04, 0x2f
        /*01ca*/ 	.short	(.L_88 - .L_87)
	.align		4
.L_87:
        /*01cc*/ 	.word	index@(_ZN7cutlass13device_kernelIN5flash19enable_sm80_to_sm89INS1_16FlashAttnFwdSm80INS1_25CollectiveMainloopFwdSm80ILi4ELi1ELb0EN4cute5tupleIJNS5_1CILi128EEENS7_ILi112EEENS7_ILi64EEEEEELi64ENS_6half_tEfNS_4arch4Sm80ELb0ELb0ELb1ELb0ELb1ELb0ELb1ELb0EEENS1_21CollectiveEpilogueFwdINS6_IJS8_SA_S9_EEENS6_IJNS7_ILi1EEESI_SI_EEESC_SE_Li128ELb0ELb1ELb0ELb0EEENS1_19SingleTileSchedulerILb0ELb0ELb1ELi128EEEEEEEEEvNT_6ParamsE)
        /*01d0*/ 	.word	0x000000ff


	//----- nvinfo : EIATTR_FRAME_SIZE
	.align		4
.L_88:
        /*01d4*/ 	.byte	0x04, 0x11
        /*01d6*/ 	.short	(.L_90 - .L_89)
	.align		4
.L_89:
        /*01d8*/ 	.word	index@(_ZN7cutlass13device_kernelIN5flash19enable_sm80_to_sm89INS1_16FlashAttnFwdSm80INS1_25CollectiveMainloopFwdSm80ILi4ELi1ELb0EN4cute5tupleIJNS5_1CILi128EEENS7_ILi112EEENS7_ILi64EEEEEELi64ENS_6half_tEfNS_4arch4Sm80ELb0ELb0ELb1ELb0ELb1ELb0ELb1ELb0EEENS1_21CollectiveEpilogueFwdINS6_IJS8_SA_S9_EEENS6_IJNS7_ILi1EEESI_SI_EEESC_SE_Li128ELb0ELb1ELb0ELb0EEENS1_19SingleTileSchedulerILb0ELb0ELb1ELi128EEEEEEEEEvNT_6ParamsE)
        /*01dc*/ 	.word	0x00000078


	//----- nvinfo : EIATTR_MIN_STACK_SIZE
	.align		4
.L_90:
        /*01e0*/ 	.byte	0x04, 0x12
        /*01e2*/ 	.short	(.L_92 - .L_91)
	.align		4
.L_91:
        /*01e4*/ 	.word	index@(_ZN7cutlass13device_kernelIN5flash19enable_sm80_to_sm89INS1_16FlashAttnFwdSm80INS1_25CollectiveMainloopFwdSm80ILi4ELi1ELb0EN4cute5tupleIJNS5_1CILi128EEENS7_ILi112EEENS7_ILi64EEEEEELi64ENS_6half_tEfNS_4arch4Sm80ELb0ELb0ELb1ELb0ELb1ELb0ELb1ELb0EEENS1_21CollectiveEpilogueFwdINS6_IJS8_SA_S9_EEENS6_IJNS7_ILi1EEESI_SI_EEESC_SE_Li128ELb0ELb1ELb0ELb0EEENS1_19SingleTileSchedulerILb0ELb0ELb1ELi128EEEEEEEEEvNT_6ParamsE)
        /*01e8*/ 	.word	0x00000078


	//----- nvinfo : EIATTR_MIN_STACK_SIZE
	.align		4
.L_92:
        /*01ec*/ 	.byte	0x04, 0x12
        /*01ee*/ 	.short	(.L_94 - .L_93)
	.align		4
.L_93:
        /*01f0*/ 	.word	index@(_ZN7cutlass13device_kernelIN5flash19enable_sm80_to_sm89INS1_16FlashAttnFwdSm80INS1_25CollectiveMainloopFwdSm80ILi4ELi1ELb0EN4cute5tupleIJNS5_1CILi128EEENS7_ILi112EEENS7_ILi64EEEEEELi64ENS_6half_tEfNS_4arch4Sm80ELb0ELb0ELb1ELb1ELb1ELb0ELb1ELb0EEENS1_21CollectiveEpilogueFwdINS6_IJS8_SA_S9_EEENS6_IJNS7_ILi1EEESI_SI_EEESC_SE_Li128ELb1ELb1ELb0ELb0EEENS1_19SingleTileSchedulerILb1ELb0ELb1ELi128EEEEEEEEEvNT_6ParamsE)
        /*01f4*/ 	.word	0x00000048


	//----- nvinfo : EIATTR_MIN_STACK_SIZE
	.align		4
.L_94:
        /*01f8*/ 	.byte	0x04, 0x12
        /*01fa*/ 	.short	(.L_96 - .L_95)
	.align		4
.L_95:
        /*01fc*/ 	.word	index@(_ZN7cutlass13device_kernelIN5flash19enable_sm80_to_sm89INS1_16FlashAttnFwdSm80INS1_25CollectiveMainloopFwdSm80ILi4ELi1ELb0EN4cute5tupleIJNS5_1CILi128EEENS7_ILi112EEENS7_ILi64EEEEEELi64ENS_6half_tEfNS_4arch4Sm80ELb0ELb0ELb1ELb1ELb1ELb1ELb1ELb0EEENS1_21CollectiveEpilogueFwdINS6_IJS8_SA_S9_EEENS6_IJNS7_ILi1EEESI_SI_EEESC_SE_Li128ELb1ELb1ELb0ELb0EEENS1_19SingleTileSchedulerILb1ELb0ELb1ELi128EEEEEEEEEvNT_6ParamsE)
        /*0200*/ 	.word	0x00000048


	//----- nvinfo : EIATTR_MIN_STACK_SIZE
	.align		4
.L_96:
        /*0204*/ 	.byte	0x04, 0x12
        /*0206*/ 	.short	(.L_98 - .L_97)
	.align		4
.L_97:
        /*0208*/ 	.word	index@(_ZN7cutlass13device_kernelIN5flash19enable_sm80_to_sm89INS1_16FlashAttnFwdSm80INS1_25CollectiveMainloopFwdSm80ILi4ELi1ELb0EN4cute5tupleIJNS5_1CILi128EEENS7_ILi96EEENS7_ILi64EEEEEELi64ENS_6half_tEfNS_4arch4Sm80ELb0ELb1ELb1ELb0ELb1ELb0ELb1ELb0EEENS1_21CollectiveEpilogueFwdINS6_IJS8_SA_S9_EEENS6_IJNS7_ILi1EEESI_SI_EEESC_SE_Li128ELb0ELb1ELb0ELb0EEENS1_19SingleTileSchedulerILb0ELb0ELb1ELi128EEEEEEEEEvNT_6ParamsE)
        /*020c*/ 	.word	0x00000040


	//----- nvinfo : EIATTR_MIN_STACK_SIZE
	.align		4
.L_98:
        /*0210*/ 	.byte	0x04, 0x12
        /*0212*/ 	.short	(.L_100 - .L_99)
	.align		4
.L_99:
        /*0214*/ 	.word	index@(_ZN7cutlass13device_kernelIN5flash19enable_sm80_to_sm89INS1_16FlashAttnFwdSm80INS1_25CollectiveMainloopFwdSm80ILi4ELi1ELb0EN4cute5tupleIJNS5_1CILi128EEENS7_ILi96EEENS7_ILi64EEEEEELi64ENS_6half_tEfNS_4arch4Sm80ELb0ELb1ELb1ELb1ELb1ELb0ELb1ELb0EEENS1_21CollectiveEpilogueFwdINS6_IJS8_SA_S9_EEENS6_IJNS7_ILi1EEESI_SI_EEESC_SE_Li128ELb1ELb1ELb0ELb0EEENS1_19SingleTileSchedulerILb1ELb0ELb1ELi128EEEEEEEEEvNT_6ParamsE)
        /*0218*/ 	.word	0x00000048


	//----- nvinfo : EIATTR_MIN_STACK_SIZE
	.align		4
.L_100:
        /*021c*/ 	.byte	0x04, 0x12
        /*021e*/ 	.short	(.L_102 - .L_101)
	.align		4
.L_101:
        /*0220*/ 	.word	index@(_ZN7cutlass13device_kernelIN5flash19enable_sm80_to_sm89INS1_16FlashAttnFwdSm80INS1_25CollectiveMainloopFwdSm80ILi4ELi1ELb0EN4cute5tupleIJNS5_1CILi128EEENS7_ILi96EEENS7_ILi64EEEEEELi64ENS_6half_tEfNS_4arch4Sm80ELb0ELb1ELb1ELb1ELb1ELb1ELb1ELb0EEENS1_21CollectiveEpilogueFwdINS6_IJS8_SA_S9_EEENS6_IJNS7_ILi1EEESI_SI_EEESC_SE_Li128ELb1ELb1ELb0ELb0EEENS1_19SingleTileSchedulerILb1ELb0ELb1ELi128EEEEEEEEEvNT_6ParamsE)
        /*0224*/ 	.word	0x00000050


	//----- nvinfo : EIATTR_MIN_STACK_SIZE
	.align		4
.L_102:
        /*0228*/ 	.byte	0x04, 0x12
        /*022a*/ 	.short	(.L_104 - .L_103)
	.align		4
.L_103:
        /*022c*/ 	.word	index@(_ZN7cutlass13device_kernelIN5flash19enable_sm80_to_sm89INS1_16FlashAttnFwdSm80INS1_25CollectiveMainloopFwdSm80ILi4ELi1ELb0EN4cute5tupleIJNS5_1CILi128EEENS7_ILi112EEENS7_ILi64EEEEEELi64ENS_6half_tEfNS_4arch4Sm80ELb1ELb0ELb1ELb0ELb1ELb0ELb1ELb0EEENS1_21CollectiveEpilogueFwdINS6_IJS8_SA_S9_EEENS6_IJNS7_ILi1EEESI_SI_EEESC_SE_Li128ELb0ELb1ELb0ELb0EEENS1_30DynamicPersistentTileSchedulerILi128ELi128ELb0ELb1ELb0EEEEEEEEEvNT_6ParamsE)
        /*0230*/ 	.word	0x000000a8


	//----- nvinfo : EIATTR_MIN_STACK_SIZE
	.align		4
.L_104:
        /*0234*/ 	.byte	0x04, 0x12
        /*0236*/ 	.short	(.L_106 - .L_105)
	.align		4
.L_105:
        /*0238*/ 	.word	index@(_ZN7cutlass13device_kernelIN5flash19enable_sm80_to_sm89INS1_16FlashAttnFwdSm80INS1_25CollectiveMainloopFwdSm80ILi4ELi1ELb0EN4cute5tupleIJNS5_1CILi128EEENS7_ILi112EEENS7_ILi64EEEEEELi64ENS_6half_tEfNS_4arch4Sm80ELb1ELb0ELb1ELb1ELb1ELb0ELb1ELb0EEENS1_21CollectiveEpilogueFwdINS6_IJS8_SA_S9_EEENS6_IJNS7_ILi1EEESI_SI_EEESC_SE_Li128ELb1ELb1ELb0ELb0EEENS1_19SingleTileSchedulerILb1ELb0ELb1ELi128EEEEEEEEEvNT_6ParamsE)
        /*023c*/ 	.word	0x00000078


	//----- nvinfo : EIATTR_MIN_STACK_SIZE
	.align		4
.L_106:
        /*0240*/ 	.byte	0x04, 0x12
        /*0242*/ 	.short	(.L_108 - .L_107)
	.align		4
.L_107:
        /*0244*/ 	.word	index@(_ZN7cutlass13device_kernelIN5flash19enable_sm80_to_sm89INS1_16FlashAttnFwdSm80INS1_25CollectiveMainloopFwdSm80ILi4ELi1ELb0EN4cute5tupleIJNS5_1CILi128EEENS7_ILi112EEENS7_ILi64EEEEEELi64ENS_6half_tEfNS_4arch4Sm80ELb1ELb0ELb1ELb1ELb1ELb1ELb1ELb0EEENS1_21CollectiveEpilogueFwdINS6_IJS8_SA_S9_EEENS6_IJNS7_ILi1EEESI_SI_EEESC_SE_Li128ELb1ELb1ELb0ELb0EEENS1_19SingleTileSchedulerILb1ELb0ELb1ELi128EEEEEEEEEvNT_6ParamsE)
        /*0248*/ 	.word	0x00000068


	//----- nvinfo : EIATTR_MIN_STACK_SIZE
	.align		4
.L_108:
        /*024c*/ 	.byte	0x04, 0x12
        /*024e*/ 	.short	(.L_110 - .L_109)
	.align		4
.L_109:
        /*0250*/ 	.word	index@(_ZN7cutlass13device_kernelIN5flash19enable_sm80_to_sm89INS1_16FlashAttnFwdSm80INS1_25CollectiveMainloopFwdSm80ILi4ELi1ELb0EN4cute5tupleIJNS5_1CILi128EEENS7_ILi112EEENS7_ILi64EEEEEELi64ENS_6half_tEfNS_4arch4Sm80ELb0ELb0ELb0ELb0ELb1ELb0ELb1ELb0EEENS1_21CollectiveEpilogueFwdINS6_IJS8_SA_S9_EEENS6_IJNS7_ILi1EEESI_SI_EEESC_SE_Li128ELb0ELb1ELb0ELb0EEENS1_19SingleTileSchedulerILb0ELb0ELb1ELi128EEEEEEEEEvNT_6ParamsE)
        /*0254*/ 	.word	0x00000040


	//----- nvinfo : EIATTR_MIN_STACK_SIZE
	.align		4
.L_110:
        /*0258*/ 	.byte	0x04, 0x12
        /*025a*/ 	.short	(.L_112 - .L_111)
	.align		4
.L_111:
        /*025c*/ 	.word	index@(_ZN7cutlass13device_kernelIN5flash19enable_sm80_to_sm89INS1_16FlashAttnFwdSm80INS1_25CollectiveMainloopFwdSm80ILi4ELi1ELb0EN4cute5tupleIJNS5_1CILi128EEENS7_ILi112EEENS7_ILi64EEEEEELi64ENS_6half_tEfNS_4arch4Sm80ELb0ELb0ELb0ELb1ELb1ELb0ELb1ELb0EEENS1_21CollectiveEpilogueFwdINS6_IJS8_SA_S9_EEENS6_IJNS7_ILi1EEESI_SI_EEESC_SE_Li128ELb1ELb1ELb0ELb0EEENS1_19SingleTileSchedulerILb1ELb0ELb1ELi128EEEEEEEEEvNT_6ParamsE)
        /*0260*/ 	.word	0x00000020


	//----- nvinfo : EIATTR_MIN_STACK_SIZE
	.align		4
.L_112:
        /*0264*/ 	.byte	0x04, 0x12
        /*0266*/ 	.short	(.L_114 - .L_113)
	.align		4
.L_113:
        /*0268*/ 	.word	index@(_ZN7cutlass13device_kernelIN5flash19enable_sm80_to_sm89INS1_16FlashAttnFwdSm80INS1_25CollectiveMainloopFwdSm80ILi4ELi1ELb0EN4cute5tupleIJNS5_1CILi128EEENS7_ILi112EEENS7_ILi64EEEEEELi64ENS_6half_tEfNS_4arch4Sm80ELb0ELb0ELb0ELb1ELb1ELb1ELb1ELb0EEENS1_21CollectiveEpilogueFwdINS6_IJS8_SA_S9_EEENS6_IJNS7_ILi1EEESI_SI_EEESC_SE_Li128ELb1ELb1ELb0ELb0EEENS1_19SingleTileSchedulerILb1ELb0ELb1ELi128EEEEEEEEEvNT_6ParamsE)
        /*026c*/ 	.word	0x00000038


	//----- nvinfo : EIATTR_MIN_STACK_SIZE
	.align		4
.L_114:
        /*0270*/ 	.byte	0x04, 0x12
        /*0272*/ 	.short	(.L_116 - .L_115)
	.align		4
.L_115:
        /*0274*/ 	.word	index@(_ZN7cutlass13device_kernelIN5flash19enable_sm80_to_sm89INS1_16FlashAttnFwdSm80INS1_25CollectiveMainloopFwdSm80ILi4ELi1ELb0EN4cute5tupleIJNS5_1CILi128EEENS7_ILi96EEENS7_ILi64EEEEEELi64ENS_6half_tEfNS_4arch4Sm80ELb0ELb1ELb0ELb0ELb1ELb0ELb1ELb0EEENS1_21CollectiveEpilogueFwdINS6_IJS8_SA_S9_EEENS6_IJNS7_ILi1EEESI_SI_EEESC_SE_Li128ELb0ELb1ELb0ELb0EEENS1_19SingleTileSchedulerILb0ELb0ELb1ELi128EEEEEEEEEvNT_6ParamsE)
        /*0278*/ 	.word	0x00000008


	//----- nvinfo : EIATTR_MIN_STACK_SIZE
	.align		4
.L_116:
        /*027c*/ 	.byte	0x04, 0x12
        /*027e*/ 	.short	(.L_118 - .L_117)
	.align		4
.L_117:
        /*0280*/ 	.word	index@(_ZN7cutlass13device_kernelIN5flash19enable_sm80_to_sm89INS1_16FlashAttnFwdSm80INS1_25CollectiveMainloopFwdSm80ILi4ELi1ELb0EN4cute5tupleIJNS5_1CILi128EEENS7_ILi96EEENS7_ILi64EEEEEELi64ENS_6half_tEfNS_4arch4Sm80ELb0ELb1ELb0ELb1ELb1ELb0ELb1ELb0EEENS1_21CollectiveEpilogueFwdINS6_IJS8_SA_S9_EEENS6_IJNS7_ILi1EEESI_SI_EEESC_SE_Li128ELb1ELb1ELb0ELb0EEENS1_19SingleTileSchedulerILb1ELb0ELb1ELi128EEEEEEEEEvNT_6ParamsE)
        /*0284*/ 	.word	0x00000000


	//----- nvinfo : EIATTR_MIN_STACK_SIZE
	.align		4
.L_118:
        /*0288*/ 	.byte	0x04, 0x12
        /*028a*/ 	.short	(.L_120 - .L_119)
	.align		4
.L_119:
        /*028c*/ 	.word	index@(_ZN7cutlass13device_kernelIN5flash19enable_sm80_to_sm89INS1_16FlashAttnFwdSm80INS1_25CollectiveMainloopFwdSm80ILi4ELi1ELb0EN4cute5tupleIJNS5_1CILi128EEENS7_ILi96EEENS7_ILi64EEEEEELi64ENS_6half_tEfNS_4arch4Sm80ELb0ELb1ELb0ELb1ELb1ELb1ELb1ELb0EEENS1_21CollectiveEpilogueFwdINS6_IJS8_SA_S9_EEENS6_IJNS7_ILi1EEESI_SI_EEESC_SE_Li128ELb1ELb1ELb0ELb0EEENS1_19SingleTileSchedulerILb1ELb0ELb1ELi128EEEEEEEEEvNT_6ParamsE)
        /*0290*/ 	.word	0x00000040


	//----- nvinfo : EIATTR_MIN_STACK_SIZE
	.align		4
.L_120:
        /*0294*/ 	.byte	0x04, 0x12
        /*0296*/ 	.short	(.L_122 - .L_121)
	.align		4
.L_121:
        /*0298*/ 	.word	index@(_ZN7cutlass13device_kernelIN5flash19enable_sm80_to_sm89INS1_16FlashAttnFwdSm80INS1_25CollectiveMainloopFwdSm80ILi4ELi1ELb0EN4cute5tupleIJNS5_1CILi128EEENS7_ILi112EEENS7_ILi64EEEEEELi64ENS_6half_tEfNS_4arch4Sm80ELb1ELb0ELb0ELb0ELb1ELb0ELb1ELb0EEENS1_21CollectiveEpilogueFwdINS6_IJS8_SA_S9_EEENS6_IJNS7_ILi1EEESI_SI_EEESC_SE_Li128ELb0ELb1ELb0ELb0EEENS1_30DynamicPersistentTileSchedulerILi128ELi128ELb0ELb1ELb0EEEEEEEEEvNT_6ParamsE)
        /*029c*/ 	.word	0x00000098


	//----- nvinfo : EIATTR_MIN_STACK_SIZE
	.align		4
.L_122:
        /*02a0*/ 	.byte	0x04, 0x12
        /*02a2*/ 	.short	(.L_124 - .L_123)
	.align		4
.L_123:
        /*02a4*/ 	.word	index@(_ZN7cutlass13device_kernelIN5flash19enable_sm80_to_sm89INS1_16FlashAttnFwdSm80INS1_25CollectiveMainloopFwdSm80ILi4ELi1ELb0EN4cute5tupleIJNS5_1CILi128EEENS7_ILi112EEENS7_ILi64EEEEEELi64ENS_6half_tEfNS_4arch4Sm80ELb1ELb0ELb0ELb1ELb1ELb0ELb1ELb0EEENS1_21CollectiveEpilogueFwdINS6_IJS8_SA_S9_EEENS6_IJNS7_ILi1EEESI_SI_EEESC_SE_Li128ELb1ELb1ELb0ELb0EEENS1_19SingleTileSchedulerILb1ELb0ELb1ELi128EEEEEEEEEvNT_6ParamsE)
        /*02a8*/ 	.word	0x00000068


	//----- nvinfo : EIATTR_MIN_STACK_SIZE
	.align		4
.L_124:
        /*02ac*/ 	.byte	0x04, 0x12
        /*02ae*/ 	.short	(.L_126 - .L_125)
	.align		4
.L_125:
        /*02b0*/ 	.word	index@(_ZN7cutlass13device_kernelIN5flash19enable_sm80_to_sm89INS1_16FlashAttnFwdSm80INS1_25CollectiveMainloopFwdSm80ILi4ELi1ELb0EN4cute5tupleIJNS5_1CILi128EEENS7_ILi112EEENS7_ILi64EEEEEELi64ENS_6half_tEfNS_4arch4Sm80ELb1ELb0ELb0ELb1ELb1ELb1ELb1ELb0EEENS1_21CollectiveEpilogueFwdINS6_IJS8_SA_S9_EEENS6_IJNS7_ILi1EEESI_SI_EEESC_SE_Li128ELb1ELb1ELb0ELb0EEENS1_19SingleTileSchedulerILb1ELb0ELb1ELi128EEEEEEEEEvNT_6ParamsE)
        /*02b4*/ 	.word	0x00000050
.L_126:


//--------------------- .nv.info._ZN7cutlass13device_kernelIN5flash19enable_sm80_to_sm89INS1_16FlashAttnFwdSm80INS1_25CollectiveMainloopFwdSm80ILi4ELi1ELb0EN4cute5tupleIJNS5_1CILi128EEENS7_ILi112EEENS7_ILi64EEEEEELi64ENS_6half_tEfNS_4arch4Sm80ELb0ELb0ELb1ELb0ELb1ELb0ELb1ELb0EEENS1_21CollectiveEpilogueFwdINS6_IJS8_SA_S9_EEENS6_IJNS7_ILi1EEESI_SI_EEESC_SE_Li128ELb0ELb1ELb0ELb0EEENS1_19SingleTileSchedulerILb0ELb0ELb1ELi128EEEEEEEEEvNT_6ParamsE --------------------------
	.section	.nv.info._ZN7cutlass13device_kernelIN5flash19enable_sm80_to_sm89INS1_16FlashAttnFwdSm80INS1_25CollectiveMainloopFwdSm80ILi4ELi1ELb0EN4cute5tupleIJNS5_1CILi128EEENS7_ILi112EEENS7_ILi64EEEEEELi64ENS_6half_tEfNS_4arch4Sm80ELb0ELb0ELb1ELb0ELb1ELb0ELb1ELb0EEENS1_21CollectiveEpilogueFwdINS6_IJS8_SA_S9_EEENS6_IJNS7_ILi1EEESI_SI_EEESC_SE_Li128ELb0ELb1ELb0ELb0EEENS1_19SingleTileSchedulerILb0ELb0ELb1ELi128EEEEEEEEEvNT_6ParamsE,"",@"SHT_CUDA_INFO"
	.sectionflags	@""
	.align	4


	//----- nvinfo : EIATTR_CUDA_API_VERSION
	.align		4
        /*0000*/ 	.byte	0x04, 0x37
        /*0002*/ 	.short	(.L_128 - .L_127)
.L_127:
        /*0004*/ 	.word	0x00000082


	//----- nvinfo : EIATTR_SW2861232_WAR
	.align		4
.L_128:
        /*0008*/ 	.byte	0x01, 0x35
	.zero		2


	//----- nvinfo : EIATTR_PARAM_CBANK
	.align		4
        /*000c*/ 	.byte	0x04, 0x0a
        /*000e*/ 	.short	(.L_130 - .L_129)
	.align		4
.L_129:
        /*0010*/ 	.word	index@(.nv.constant0._ZN7cutlass13device_kernelIN5flash19enable_sm80_to_sm89INS1_16FlashAttnFwdSm80INS1_25CollectiveMainloopFwdSm80ILi4ELi1ELb0EN4cute5tupleIJNS5_1CILi128EEENS7_ILi112EEENS7_ILi64EEEEEELi64ENS_6half_tEfNS_4arch4Sm80ELb0ELb0ELb1ELb0ELb1ELb0ELb1ELb0EEENS1_21CollectiveEpilogueFwdINS6_IJS8_SA_S9_EEENS6_IJNS7_ILi1EEESI_SI_EEESC_SE_Li128ELb0ELb1ELb0ELb0EEENS1_19SingleTileSchedulerILb0ELb0ELb1ELi128EEEEEEEEEvNT_6ParamsE)
        /*0014*/ 	.short	0x0160
        /*0016*/ 	.short	0x0418


	//----- nvinfo : EIATTR_CBANK_PARAM_SIZE
	.align		4
.L_130:
        /*0018*/ 	.byte	0x03, 0x19
        /*001a*/ 	.short	0x0418


	//----- nvinfo : EIATTR_KPARAM_INFO
	.align		4
        /*001c*/ 	.byte	0x04, 0x17
        /*001e*/ 	.short	(.L_132 - .L_131)
.L_131:
        /*0020*/ 	.word	0x00000000
        /*0024*/ 	.short	0x0000
        /*0026*/ 	.short	0x0000
        /*0028*/ 	.byte	0x00, 0xf0, 0x61, 0x10


	//----- nvinfo : EIATTR_MAXREG_COUNT
	.align		4
.L_132:
        /*002c*/ 	.byte	0x03, 0x1b
        /*002e*/ 	.short	0x00ff


	//----- nvinfo : EIATTR_NUM_BARRIERS
	.align		4
        /*0030*/ 	.byte	0x02, 0x4c
        /*0032*/ 	.byte	0x02
	.zero		1


	//----- nvinfo : EIATTR_ANNOTATIONS
	.align		4
        /*0034*/ 	.byte	0x04, 0x55
        /*0036*/ 	.short	(.L_134 - .L_133)


	//   ....[0]....
.L_133:
        /*0038*/ 	.word	0x00000001
        /*003c*/ 	.byte	0x80, 0x03, 0x00, 0x00, 0x01, 0x00, 0x00, 0x00, 0xc0, 0x03, 0x00, 0x00, 0x01, 0x00, 0x00, 0x00
        /* <DEDUP_REMOVED lines=43> */
        /*02fc*/ 	.byte	0xf0, 0xd8, 0x00, 0x00


	//----- nvinfo : EIATTR_MERCURY_ISA_VERSION
	.align		4
.L_134:
        /*0300*/ 	.byte	0x03, 0x5f
        /*0302*/ 	.short	0x0000


	//----- nvinfo : EIATTR_COOP_GROUP_MASK_REGIDS
	.align		4
        /*0304*/ 	.byte	0x04, 0x29
        /*0306*/ 	.short	(.L_136 - .L_135)


	//   ....[0]....
.L_135:
        /*0308*/ 	.word	0xffffffff


	//   ....[1]....
        /*030c*/ 	.word	0xffffffff


	//   ....[2]....
        /*0310*/ 	.word	0xffffffff


	//   ....[3]....
        /*0314*/ 	.word	0xffffffff


	//   ....[4]....
        /*0318*/ 	.word	0xffffffff


	//   ....[5]....
        /*031c*/ 	.word	0xffffffff


	//   ....[6]....
        /*0320*/ 	.word	0xffffffff


	//   ....[7]....
        /*0324*/ 	.word	0xffffffff


	//   ....[8]....
        /*0328*/ 	.word	0xffffffff


	//   ....[9]....
        /*032c*/ 	.word	0xffffffff


	//   ....[10]....
        /*0330*/ 	.word	0xffffffff


	//   ....[11]....
        /*0334*/ 	.word	0xffffffff


	//   ....[12]....
        /*0338*/ 	.word	0xffffffff


	//   ....[13]....
        /*033c*/ 	.word	0xffffffff


	//   ....[14]....
        /*0340*/ 	.word	0xffffffff


	//   ....[15]....
        /*0344*/ 	.word	0xffffffff


	//   ....[16]....
        /*0348*/ 	.word	0xffffffff


	//   ....[17]....
        /*034c*/ 	.word	0xffffffff


	//   ....[18]....
        /*0350*/ 	.word	0xffffffff


	//   ....[19]....
        /*0354*/ 	.word	0xffffffff


	//   ....[20]....
        /*0358*/ 	.word	0xffffffff


	//   ....[21]....
        /*035c*/ 	.word	0xffffffff


	//   ....[22]....
        /*0360*/ 	.word	0xffffffff


	//   ....[23]....
        /*0364*/ 	.word	0xffffffff


	//   ....[24]....
        /*0368*/ 	.word	0xffffffff


	//   ....[25]....
        /*036c*/ 	.word	0xffffffff


	//   ....[26]....
        /*0370*/ 	.word	0xffffffff


	//   ....[27]....
        /*0374*/ 	.word	0xffffffff


	//   ....[28]....
        /*0378*/ 	.word	0xffffffff


	//   ....[29]....
        /*037c*/ 	.word	0xffffffff


	//   ....[30]....
        /*0380*/ 	.word	0xffffffff


	//   ....[31]....
        /*0384*/ 	.word	0xffffffff


	//   ....[32]....
        /*0388*/ 	.word	0xffffffff


	//   ....[33]....
        /*038c*/ 	.word	0xffffffff


	//   ....[34]....
        /*0390*/ 	.word	0xffffffff


	//   ....[35]....
        /*0394*/ 	.word	0xffffffff


	//   ....[36]....
        /*0398*/ 	.word	0xffffffff


	//   ....[37]....
        /*039c*/ 	.word	0xffffffff


	//   ....[38]....
        /*03a0*/ 	.word	0xffffffff


	//   ....[39]....
        /*03a4*/ 	.word	0xffffffff


	//   ....[40]....
        /*03a8*/ 	.word	0xffffffff


	//   ....[41]....
        /*03ac*/ 	.word	0xffffffff


	//   ....[42]....
        /*03b0*/ 	.word	0xffffffff


	//   ....[43]....
        /*03b4*/ 	.word	0xffffffff


	//   ....[44]....
        /*03b8*/ 	.word	0xffffffff


	//   ....[45]....
        /*03bc*/ 	.word	0xffffffff


	//   ....[46]....
        /*03c0*/ 	.word	0xffffffff


	//   ....[47]....
        /*03c4*/ 	.word	0xffffffff


	//   ....[48]....
        /*03c8*/ 	.word	0xffffffff


	//   ....[49]....
        /*03cc*/ 	.word	0xffffffff


	//   ....[50]....
        /*03d0*/ 	.word	0xffffffff


	//   ....[51]....
        /*03d4*/ 	.word	0xffffffff


	//   ....[52]....
        /*03d8*/ 	.word	0xffffffff


	//   ....[53]....
        /*03dc*/ 	.word	0xffffffff


	//   ....[54]....
        /*03e0*/ 	.word	0xffffffff


	//   ....[55]....
        /*03e4*/ 	.word	0xffffffff


	//   ....[56]....
        /*03e8*/ 	.word	0xffffffff


	//   ....[57]....
        /*03ec*/ 	.word	0xffffffff


	//   ....[58]....
        /*03f0*/ 	.word	0xffffffff


	//   ....[59]....
        /*03f4*/ 	.word	0xffffffff


	//   ....[60]....
        /*03f8*/ 	.word	0xffffffff


	//   ....[61]....
        /*03fc*/ 	.word	0xffffffff


	//   ....[62]....
        /*0400*/ 	.word	0xffffffff


	//   ....[63]....
        /*0404*/ 	.word	0xffffffff


	//   ....[64]....
        /*0408*/ 	.word	0xffffffff


	//   ....[65]....
        /*040c*/ 	.word	0xffffffff


	//   ....[66]....
        /*0410*/ 	.word	0xffffffff


	//   ....[67]....
        /*0414*/ 	.word	0xffffffff


	//   ....[68]....
        /*0418*/ 	.word	0xffffffff


	//   ....[69]....
        /*041c*/ 	.word	0xffffffff


	//   ....[70]....
        /*0420*/ 	.word	0xffffffff


	//   ....[71]....
        /*0424*/ 	.word	0xffffffff


	//   ....[72]....
        /*0428*/ 	.word	0xffffffff


	//   ....[73]....
        /*042c*/ 	.word	0xffffffff


	//   ....[74]....
        /*0430*/ 	.word	0xffffffff


	//   ....[75]....
        /*0434*/ 	.word	0xffffffff


	//   ....[76]....
        /*0438*/ 	.word	0xffffffff


	//   ....[77]....
        /*043c*/ 	.word	0xffffffff


	//   ....[78]....
        /*0440*/ 	.word	0xffffffff


	//   ....[79]....
        /*0444*/ 	.word	0xffffffff


	//   ....[80]....
        /*0448*/ 	.word	0xffffffff


	//   ....[81]....
        /*044c*/ 	.word	0xffffffff


	//   ....[82]....
        /*0450*/ 	.word	0xffffffff


	//   ....[83]....
        /*0454*/ 	.word	0xffffffff


	//   ....[84]....
        /*0458*/ 	.word	0xffffffff


	//   ....[85]....
        /*045c*/ 	.word	0xffffffff


	//   ....[86]....
        /*0460*/ 	.word	0xffffffff


	//   ....[87]....
        /*0464*/ 	.word	0xffffffff


	//   ....[88]....
        /*0468*/ 	.word	0xffffffff


	//   ....[89]....
        /*046c*/ 	.word	0xffffffff


	//   ....[90]....
        /*0470*/ 	.word	0xffffffff


	//   ....[91]....
        /*0474*/ 	.word	0xffffffff


	//   ....[92]....
        /*0478*/ 	.word	0xffffffff


	//   ....[93]....
        /*047c*/ 	.word	0xffffffff


	//   ....[94]....
        /*0480*/ 	.word	0xffffffff


	//   ....[95]....
        /*0484*/ 	.word	0xffffffff


	//   ....[96]....
        /*0488*/ 	.word	0xffffffff


	//   ....[97]....
        /*048c*/ 	.word	0xffffffff


	//   ....[98]....
        /*0490*/ 	.word	0xffffffff


	//   ....[99]....
        /*0494*/ 	.word	0xffffffff


	//   ....[100]....
        /*0498*/ 	.word	0xffffffff


	//   ....[101]....
        /*049c*/ 	.word	0xffffffff


	//   ....[102]....
        /*04a0*/ 	.word	0xffffffff


	//   ....[103]....
        /*04a4*/ 	.word	0xffffffff


	//   ....[104]....
        /*04a8*/ 	.word	0xffffffff


	//   ....[105]....
        /*04ac*/ 	.word	0xffffffff


	//   ....[106]....
        /*04b0*/ 	.word	0xffffffff


	//   ....[107]....
        /*04b4*/ 	.word	0xffffffff


	//   ....[108]....
        /*04b8*/ 	.word	0xffffffff


	//   ....[109]....
        /*04bc*/ 	.word	0xffffffff


	//   ....[110]....
        /*04c0*/ 	.word	0xffffffff


	//   ....[111]....
        /*04c4*/ 	.word	0xffffffff


	//   ....[112]....
        /*04c8*/ 	.word	0xffffffff


	//   ....[113]....
        /*04cc*/ 	.word	0xffffffff


	//   ....[114]....
        /*04d0*/ 	.word	0xffffffff


	//   ....[115]....
        /*04d4*/ 	.word	0xffffffff


	//   ....[116]....
        /*04d8*/ 	.word	0xffffffff


	//   ....[117]....
        /*04dc*/ 	.word	0xffffffff


	//   ....[118]....
        /*04e0*/ 	.word	0xffffffff


	//   ....[119]....
        /*04e4*/ 	.word	0xffffffff


	//   ....[120]....
        /*04e8*/ 	.word	0xffffffff


	//   ....[121]....
        /*04ec*/ 	.word	0xffffffff


	//   ....[122]....
        /*04f0*/ 	.word	0xffffffff


	//   ....[123]....
        /*04f4*/ 	.word	0xffffffff


	//   ....[124]....
        /*04f8*/ 	.word	0xffffffff


	//   ....[125]....
        /*04fc*/ 	.word	0xffffffff


	//   ....[126]....
        /*0500*/ 	.word	0xffffffff


	//   ....[127]....
        /*0504*/ 	.word	0xffffffff


	//   ....[128]....
        /*0508*/ 	.word	0xffffffff


	//   ....[129]....
        /*050c*/ 	.word	0xffffffff


	//   ....[130]....
        /*0510*/ 	.word	0xffffffff


	//   ....[131]....
        /*0514*/ 	.word	0xffffffff


	//   ....[132]....
        /*0518*/ 	.word	0xffffffff


	//   ....[133]....
        /*051c*/ 	.word	0xffffffff


	//----- nvinfo : EIATTR_COOP_GROUP_INSTR_OFFSETS
	.align		4
.L_136:
        /*0520*/ 	.byte	0x04, 0x28
        /*0522*/ 	.short	(.L_138 - .L_137)


	//   ....[0]....
.L_137:
        /*0524*/ 	.word	0x000005f0


	//   ....[1]....
        /*0528*/ 	.word	0x00000630


	//   ....[2]....
        /*052c*/ 	.word	0x00000650


	//   ....[3]....
        /*0530*/ 	.word	0x00000670


	//   ....[4]....
        /*0534*/ 	.word	0x000006a0


	//   ....[5]....
        /*0538*/ 	.word	0x000006d0


	//   ....[6]....
        /*053c*/ 	.word	0x000006f0


	//   ....[7]....
        /*0540*/ 	.word	0x00000760


	//   ....[8]....
        /*0544*/ 	.word	0x000007b0


	//   ....[9]....
        /*0548*/ 	.word	0x00000880


	//   ....[10]....
        /*054c*/ 	.word	0x00000890


	//   ....[11]....
        /*0550*/ 	.word	0x000008c0


	//   ....[12]....
        /*0554*/ 	.word	0x00000900


	//   ....[13]....
        /*0558*/ 	.word	0x00000950


	//   ....[14]....
        /*055c*/ 	.word	0x00000980


	//   ....[15]....
        /*0560*/ 	.word	0x00000990


	//   ....[16]....
        /*0564*/ 	.word	0x00000de0


	//   ....[17]....
        /*0568*/ 	.word	0x00000e10


	//   ....[18]....
        /*056c*/ 	.word	0x00000e30


	//   ....[19]....
        /*0570*/ 	.word	0x00000e50


	//   ....[20]....
        /*0574*/ 	.word	0x00000e70


	//   ....[21]....
        /*0578*/ 	.word	0x00000e80


	//   ....[22]....
        /*057c*/ 	.word	0x00000e90


	//   ....[23]....
        /*0580*/ 	.word	0x00000ec0


	//   ....[24]....
        /*0584*/ 	.word	0x00000ef0


	//   ....[25]....
        /*0588*/ 	.word	0x00000f40


	//   ....[26]....
        /*058c*/ 	.word	0x00000f70


	//   ....[27]....
        /*0590*/ 	.word	0x00000fc0


	//   ....[28]....
        /*0594*/ 	.word	0x00000ff0


	//   ....[29]....
        /*0598*/ 	.word	0x00001060


	//   ....[30]....
        /*059c*/ 	.word	0x000016a0


	//   ....[31]....
        /*05a0*/ 	.word	0x000016b0


	//   ....[32]....
        /*05a4*/ 	.word	0x000016c0


	//   ....[33]....
        /*05a8*/ 	.word	0x000016d0


	//   ....[34]....
        /*05ac*/ 	.word	0x000016e0


	//   ....[35]....
        /*05b0*/ 	.word	0x000016f0


	//   ....[36]....
        /*05b4*/ 	.word	0x00001700


	//   ....[37]....
        /*05b8*/ 	.word	0x00001720


	//   ....[38]....
        /*05bc*/ 	.word	0x00001760


	//   ....[39]....
        /*05c0*/ 	.word	0x00001770


	//   ....[40]....
        /*05c4*/ 	.word	0x000017a0


	//   ....[41]....
        /*05c8*/ 	.word	0x000017d0


	//   ....[42]....
        /*05cc*/ 	.word	0x000017f0


	//   ....[43]....
        /*05d0*/ 	.word	0x00001800


	//   ....[44]....
        /*05d4*/ 	.word	0x00003320


	//   ....[45]....
        /*05d8*/ 	.word	0x00003330


	//   ....[46]....
        /*05dc*/ 	.word	0x00003340


	//   ....[47]....
        /*05e0*/ 	.word	0x00003350


	//   ....[48]....
        /*05e4*/ 	.word	0x00003360


	//   ....[49]....
        /*05e8*/ 	.word	0x00003370


	//   ....[50]....
        /*05ec*/ 	.word	0x00003380


	//   ....[51]....
        /*05f0*/ 	.word	0x00003390


	//   ....[52]....
        /*05f4*/ 	.word	0x000033a0


	//   ....[53]....
        /*05f8*/ 	.word	0x000033b0


	//   ....[54]....
        /*05fc*/ 	.word	0x000033c0


	//   ....[55]....
        /*0600*/ 	.word	0x000033d0


	//   ....[56]....
        /*0604*/ 	.word	0x000033e0


	//   ....[57]....
        /*0608*/ 	.word	0x000033f0


	//   ....[58]....
        /*060c*/ 	.word	0x00004490


	//   ....[59]....
        /*0610*/ 	.word	0x000044d0


	//   ....[60]....
        /*0614*/ 	.word	0x000045d0


	//   ....[61]....
        /*0618*/ 	.word	0x00004600


	//   ....[62]....
        /*061c*/ 	.word	0x00004630


	//   ....[63]....
        /*0620*/ 	.word	0x000046d0


	//   ....[64]....
        /*0624*/ 	.word	0x000047a0


	//   ....[65]....
        /*0628*/ 	.word	0x000048e0


	//   ....[66]....
        /*062c*/ 	.word	0x00007900


	//   ....[67]....
        /*0630*/ 	.word	0x00007920


	//   ....[68]....
        /*0634*/ 	.word	0x00007930


	//   ....[69]....
        /*0638*/ 	.word	0x00007940


	//   ....[70]....
        /*063c*/ 	.word	0x00007950


	//   ....[71]....
        /*0640*/ 	.word	0x00007960


	//   ....[72]....
        /*0644*/ 	.word	0x00007970


	//   ....[73]....
        /*0648*/ 	.word	0x00007990


	//   ....[74]....
        /*064c*/ 	.word	0x000079a0


	//   ....[75]....
        /*0650*/ 	.word	0x000079c0


	//   ....[76]....
        /*0654*/ 	.word	0x00007a10


	//   ....[77]....
        /*0658*/ 	.word	0x00007a50


	//   ....[78]....
        /*065c*/ 	.word	0x00007a70


	//   ....[79]....
        /*0660*/ 	.word	0x00007a80


	//   ....[80]....
        /*0664*/ 	.word	0x00007e70


	//   ....[81]....
        /*0668*/ 	.word	0x00007e90


	//   ....[82]....
        /*066c*/ 	.word	0x00007eb0


	//   ....[83]....
        /*0670*/ 	.word	0x00007ee0


	//   ....[84]....
        /*0674*/ 	.word	0x00007f10


	//   ....[85]....
        /*0678*/ 	.word	0x00007f60


	//   ....[86]....
        /*067c*/ 	.word	0x00007f90


	//   ....[87]....
        /*0680*/ 	.word	0x00007fc0


	//   ....[88]....
        /*0684*/ 	.word	0x00007fd0


	//   ....[89]....
        /*0688*/ 	.word	0x00007ff0


	//   ....[90]....
        /*068c*/ 	.word	0x00008060


	//   ....[91]....
        /*0690*/ 	.word	0x00008080


	//   ....[92]....
        /*0694*/ 	.word	0x000080b0


	//   ....[93]....
        /*0698*/ 	.word	0x000080c0


	//   ....[94]....
        /*069c*/ 	.word	0x00009cf0


	//   ....[95]....
        /*06a0*/ 	.word	0x00009f40


	//   ....[96]....
        /*06a4*/ 	.word	0x00009f80


	//   ....[97]....
        /*06a8*/ 	.word	0x00009f90


	//   ....[98]....
        /*06ac*/ 	.word	0x0000a000


	//   ....[99]....
        /*06b0*/ 	.word	0x0000a050


	//   ....[100]....
        /*06b4*/ 	.word	0x0000a1b0


	//   ....[101]....
        /*06b8*/ 	.word	0x0000a510


	//   ....[102]....
        /*06bc*/ 	.word	0x0000cfd0


	//   ....[103]....
        /*06c0*/ 	.word	0x0000cfe0


	//   ....[104]....
        /*06c4*/ 	.word	0x0000cff0


	//   ....[105]....
        /*06c8*/ 	.word	0x0000d000


	//   ....[106]....
        /*06cc*/ 	.word	0x0000d030


	//   ....[107]....
        /*06d0*/ 	.word	0x0000d070


	//   ....[108]....
        /*06d4*/ 	.word	0x0000d080


	//   ....[109]....
        /*06d8*/ 	.word	0x0000d090


	//   ....[110]....
        /*06dc*/ 	.word	0x0000e050


	//   ....[111]....
        /*06e0*/ 	.word	0x0000e080


	//   ....[112]....
        /*06e4*/ 	.word	0x0000e0a0


	//   ....[113]....
        /*06e8*/ 	.word	0x0000e0c0


	//   ....[114]....
        /*06ec*/ 	.word	0x0000e240


	//   ....[115]....
        /*06f0*/ 	.word	0x0000e260


	//   ....[116]....
        /*06f4*/ 	.word	0x0000e270


	//   ....[117]....
        /*06f8*/ 	.word	0x0000e280


	//   ....[118]....
        /*06fc*/ 	.word	0x0000e2b0


	//   ....[119]....
        /*0700*/ 	.word	0x0000e2d0


	//   ....[120]....
        /*0704*/ 	.word	0x0000e320


	//   ....[121]....
        /*0708*/ 	.word	0x0000e360


	//   ....[122]....
        /*070c*/ 	.word	0x0000e370


	//   ....[123]....
        /*0710*/ 	.word	0x0000e380


	//   ....[124]....
        /*0714*/ 	.word	0x0000e450


	//   ....[125]....
        /*0718*/ 	.word	0x0000e490


	//   ....[126]....
        /*071c*/ 	.word	0x0000e4c0


	//   ....[127]....
        /*0720*/ 	.word	0x0000e4e0


	//   ....[128]....
        /*0724*/ 	.word	0x0000e500


	//   ....[129]....
        /*0728*/ 	.word	0x0000e520


	//   ....[130]....
        /*072c*/ 	.word	0x0000e530


	//   ....[131]....
        /*0730*/ 	.word	0x0000e550


	//   ....[132]....
        /*0734*/ 	.word	0x0000e680


	//   ....[133]....
        /*0738*/ 	.word	0x0000e690


	//----- nvinfo : EIATTR_EXIT_INSTR_OFFSETS
	.align		4
.L_138:
        /*073c*/ 	.byte	0x04, 0x1c
        /*073e*/ 	.short	(.L_140 - .L_139)


	//   ....[0]....
.L_139:
        /*0740*/ 	.word	0x00000040


	//   ....[1]....
        /*0744*/ 	.word	0x0000e6c0


	//   ....[2]....
        /*0748*/ 	.word	0x0000e700


	//----- nvinfo : EIATTR_CTAIDZ_USED
	.align		4
.L_140:
        /*074c*/ 	.byte	0x01, 0x04
	.zero		2


	//----- nvinfo : EIATTR_MAX_THREADS
	.align		4
        /*0750*/ 	.byte	0x04, 0x05
        /*0752*/ 	.short	(.L_142 - .L_141)
.L_141:
        /*0754*/ 	.word	0x00000080
        /*0758*/ 	.word	0x00000001
        /*075c*/ 	.word	0x00000001
.L_142:


//--------------------- .nv.info._ZN7cutlass13device_kernelIN5flash19enable_sm80_to_sm89INS1_16FlashAttnFwdSm80INS1_25CollectiveMainloopFwdSm80ILi4ELi1ELb0EN4cute5tupleIJNS5_1CILi128EEENS7_ILi112EEENS7_ILi64EEEEEELi64ENS_6half_tEfNS_4arch4Sm80ELb0ELb0ELb1ELb1ELb1ELb0ELb1ELb0EEENS1_21CollectiveEpilogueFwdINS6_IJS8_SA_S9_EEENS6_IJNS7_ILi1EEESI_SI_EEESC_SE_Li128ELb1ELb1ELb0ELb0EEENS1_19SingleTileSchedulerILb1ELb0ELb1ELi128EEEEEEEEEvNT_6ParamsE --------------------------
	.section	.nv.info._ZN7cutlass13device_kernelIN5flash19enable_sm80_to_sm89INS1_16FlashAttnFwdSm80INS1_25CollectiveMainloopFwdSm80ILi4ELi1ELb0EN4cute5tupleIJNS5_1CILi128EEENS7_ILi112EEENS7_ILi64EEEEEELi64ENS_6half_tEfNS_4arch4Sm80ELb0ELb0ELb1ELb1ELb1ELb0ELb1ELb0EEENS1_21CollectiveEpilogueFwdINS6_IJS8_SA_S9_EEENS6_IJNS7_ILi1EEESI_SI_EEESC_SE_Li128ELb1ELb1ELb0ELb0EEENS1_19SingleTileSchedulerILb1ELb0ELb1ELi128EEEEEEEEEvNT_6ParamsE,"",@"SHT_CUDA_INFO"
	.sectionflags	@""
	.align	4


	//----- nvinfo : EIATTR_CUDA_API_VERSION
	.align		4
        /*0000*/ 	.byte	0x04, 0x37
        /*0002*/ 	.short	(.L_144 - .L_143)
.L_143:
        /*0004*/ 	.word	0x00000082


	//----- nvinfo : EIATTR_SW2861232_WAR
	.align		4
.L_144:
        /*0008*/ 	.byte	0x01, 0x35
	.zero		2


	//----- nvinfo : EIATTR_PARAM_CBANK
	.align		4
        /*000c*/ 	.byte	0x04, 0x0a
        /*000e*/ 	.short	(.L_146 - .L_145)
	.align		4
.L_145:
        /*0010*/ 	.word	index@(.nv.constant0._ZN7cutlass13device_kernelIN5flash19enable_sm80_to_sm89INS1_16FlashAttnFwdSm80INS1_25CollectiveMainloopFwdSm80ILi4ELi1ELb0EN4cute5tupleIJNS5_1CILi128EEENS7_ILi112EEENS7_ILi64EEEEEELi64ENS_6half_tEfNS_4arch4Sm80ELb0ELb0ELb1ELb1ELb1ELb0ELb1ELb0EEENS1_21CollectiveEpilogueFwdINS6_IJS8_SA_S9_EEENS6_IJNS7_ILi1EEESI_SI_EEESC_SE_Li128ELb1ELb1ELb0ELb0EEENS1_19SingleTileSchedulerILb1ELb0ELb1ELi128EEEEEEEEEvNT_6ParamsE)
        /*0014*/ 	.short	0x0160
        /*0016*/ 	.short	0x0418


	//----- nvinfo : EIATTR_CBANK_PARAM_SIZE
	.align		4
.L_146:
        /*0018*/ 	.byte	0x03, 0x19
        /*001a*/ 	.short	0x0418


	//----- nvinfo : EIATTR_KPARAM_INFO
	.align		4
        /*001c*/ 	.byte	0x04, 0x17
        /*001e*/ 	.short	(.L_148 - .L_147)
.L_147:
        /*0020*/ 	.word	0x00000000
        /*0024*/ 	.short	0x0000
        /*0026*/ 	.short	0x0000
        /*0028*/ 	.byte	0x00, 0xf0, 0x61, 0x10


	//----- nvinfo : EIATTR_MAXREG_COUNT
	.align		4
.L_148:
        /*002c*/ 	.byte	0x03, 0x1b
        /*002e*/ 	.short	0x00ff


	//----- nvinfo : EIATTR_NUM_BARRIERS
	.align		4
        /*0030*/ 	.byte	0x02, 0x4c
        /*0032*/ 	.byte	0x02
	.zero		1


	//----- nvinfo : EIATTR_ANNOTATIONS
	.align		4
        /*0034*/ 	.byte	0x04, 0x55
        /*0036*/ 	.short	(.L_150 - .L_149)


	//   ....[0]....
.L_149:
        /* <DEDUP_REMOVED lines=23> */
        /*019c*/ 	.byte	0x10, 0xd2, 0x00, 0x00, 0x01, 0x00, 0x00, 0x00, 0x20, 0xd2, 0x00, 0x00


	//----- nvinfo : EIATTR_MERCURY_ISA_VERSION
	.align		4
.L_150:
        /*01a8*/ 	.byte	0x03, 0x5f
        /*01aa*/ 	.short	0x0000


	//----- nvinfo : EIATTR_COOP_GROUP_MASK_REGIDS
	.align		4
        /*01ac*/ 	.byte	0x04, 0x29
        /*01ae*/ 	.short	(.L_152 - .L_151)


	//   ....[0]....
.L_151:
        /*01b0*/ 	.word	0xffffffff


	//   ....[1]....
        /*01b4*/ 	.word	0xffffffff


	//   ....[2]....
        /*01b8*/ 	.word	0xffffffff


	//   ....[3]....
        /*01bc*/ 	.word	0xffffffff


	//   ....[4]....
        /*01c0*/ 	.word	0xffffffff


	//   ....[5]....
        /*01c4*/ 	.word	0xffffffff


	//   ....[6]....
        /*01c8*/ 	.word	0xffffffff


	//   ....[7]....
        /*01cc*/ 	.word	0xffffffff


	//   ....[8]....
        /*01d0*/ 	.word	0xffffffff


	//   ....[9]....
        /*01d4*/ 	.word	0xffffffff


	//   ....[10]....
        /*01d8*/ 	.word	0xffffffff


	//   ....[11]....
        /*01dc*/ 	.word	0xffffffff


	//   ....[12]....
        /*01e0*/ 	.word	0xffffffff


	//   ....[13]....
        /*01e4*/ 	.word	0xffffffff


	//   ....[14]....
        /*01e8*/ 	.word	0xffffffff


	//   ....[15]....
        /*01ec*/ 	.word	0xffffffff


	//   ....[16]....
        /*01f0*/ 	.word	0xffffffff


	//   ....[17]....
        /*01f4*/ 	.word	0xffffffff


	//   ....[18]....
        /*01f8*/ 	.word	0xffffffff


	//   ....[19]....
        /*01fc*/ 	.word	0xffffffff


	//   ....[20]....
        /*0200*/ 	.word	0xffffffff


	//   ....[21]....
        /*0204*/ 	.word	0xffffffff


	//   ....[22]....
        /*0208*/ 	.word	0xffffffff


	//   ....[23]....
        /*020c*/ 	.word	0xffffffff


	//   ....[24]....
        /*0210*/ 	.word	0xffffffff


	//   ....[25]....
        /*0214*/ 	.word	0xffffffff


	//   ....[26]....
        /*0218*/ 	.word	0xffffffff


	//   ....[27]....
        /*021c*/ 	.word	0xffffffff


	//   ....[28]....
        /*0220*/ 	.word	0xffffffff


	//   ....[29]....
        /*0224*/ 	.word	0xffffffff


	//   ....[30]....
        /*0228*/ 	.word	0xffffffff


	//   ....[31]....
        /*022c*/ 	.word	0xffffffff


	//   ....[32]....
        /*0230*/ 	.word	0xffffffff


	//   ....[33]....
        /*0234*/ 	.word	0xffffffff


	//   ....[34]....
        /*0238*/ 	.word	0xffffffff


	//   ....[35]....
        /*023c*/ 	.word	0xffffffff


	//   ....[36]....
        /*0240*/ 	.word	0xffffffff


	//   ....[37]....
        /*0244*/ 	.word	0xffffffff


	//   ....[38]....
        /*0248*/ 	.word	0xffffffff


	//   ....[39]....
        /*024c*/ 	.word	0xffffffff


	//   ....[40]....
        /*0250*/ 	.word	0xffffffff


	//   ....[41]....
        /*0254*/ 	.word	0xffffffff


	//   ....[42]....
        /*0258*/ 	.word	0xffffffff


	//   ....[43]....
        /*025c*/ 	.word	0xffffffff


	//   ....[44]....
        /*0260*/ 	.word	0xffffffff


	//   ....[45]....
        /*0264*/ 	.word	0xffffffff


	//   ....[46]....
        /*0268*/ 	.word	0xffffffff


	//   ....[47]....
        /*026c*/ 	.word	0xffffffff


	//   ....[48]....
        /*0270*/ 	.word	0xffffffff


	//   ....[49]....
        /*0274*/ 	.word	0xffffffff


	//   ....[50]....
        /*0278*/ 	.word	0xffffffff


	//   ....[51]....
        /*027c*/ 	.word	0xffffffff


	//   ....[52]....
        /*0280*/ 	.word	0xffffffff


	//   ....[53]....
        /*0284*/ 	.word	0xffffffff


	//   ....[54]....
        /*0288*/ 	.word	0xffffffff


	//   ....[55]....
        /*028c*/ 	.word	0xffffffff


	//   ....[56]....
        /*0290*/ 	.word	0xffffffff


	//   ....[57]....
        /*0294*/ 	.word	0xffffffff


	//   ....[58]....
        /*0298*/ 	.word	0xffffffff


	//   ....[59]....
        /*029c*/ 	.word	0xffffffff


	//   ....[60]....
        /*02a0*/ 	.word	0xffffffff


	//   ....[61]....
        /*02a4*/ 	.word	0xffffffff


	//   ....[62]....
        /*02a8*/ 	.word	0xffffffff


	//   ....[63]....
        /*02ac*/ 	.word	0xffffffff


	//   ....[64]....
        /*02b0*/ 	.word	0xffffffff


	//   ....[65]....
        /*02b4*/ 	.word	0xffffffff


	//   ....[66]....
        /*02b8*/ 	.word	0xffffffff


	//   ....[67]....
        /*02bc*/ 	.word	0xffffffff


	//   ....[68]....
        /*02c0*/ 	.word	0xffffffff


	//   ....[69]....
        /*02c4*/ 	.word	0xffffffff


	//   ....[70]....
        /*02c8*/ 	.word	0xffffffff


	//   ....[71]....
        /*02cc*/ 	.word	0xffffffff


	//   ....[72]....
        /*02d0*/ 	.word	0xffffffff


	//   ....[73]....
        /*02d4*/ 	.word	0xffffffff


	//   ....[74]....
        /*02d8*/ 	.word	0xffffffff


	//   ....[75]....
        /*02dc*/ 	.word	0xffffffff


	//   ....[76]....
        /*02e0*/ 	.word	0xffffffff


	//   ....[77]....
        /*02e4*/ 	.word	0xffffffff


	//   ....[78]....
        /*02e8*/ 	.word	0xffffffff


	//   ....[79]....
        /*02ec*/ 	.word	0xffffffff


	//   ....[80]....
        /*02f0*/ 	.word	0xffffffff


	//   ....[81]....
        /*02f4*/ 	.word	0xffffffff


	//   ....[82]....
        /*02f8*/ 	.word	0xffffffff


	//   ....[83]....
        /*02fc*/ 	.word	0xffffffff


	//   ....[84]....
        /*0300*/ 	.word	0xffffffff


	//   ....[85]....
        /*0304*/ 	.word	0xffffffff


	//   ....[86]....
        /*0308*/ 	.word	0xffffffff


	//   ....[87]....
        /*030c*/ 	.word	0xffffffff


	//   ....[88]....
        /*0310*/ 	.word	0xffffffff


	//   ....[89]....
        /*0314*/ 	.word	0xffffffff


	//   ....[90]....
        /*0318*/ 	.word	0xffffffff


	//   ....[91]....
        /*031c*/ 	.word	0xffffffff


	//   ....[92]....
        /*0320*/ 	.word	0xffffffff


	//   ....[93]....
        /*0324*/ 	.word	0xffffffff


	//   ....[94]....
        /*0328*/ 	.word	0xffffffff


	//   ....[95]....
        /*032c*/ 	.word	0xffffffff


	//   ....[96]....
        /*0330*/ 	.word	0xffffffff


	//   ....[97]....
        /*0334*/ 	.word	0xffffffff


	//   ....[98]....
        /*0338*/ 	.word	0xffffffff


	//   ....[99]....
        /*033c*/ 	.word	0xffffffff


	//   ....[100]....
        /*0340*/ 	.word	0xffffffff


	//   ....[101]....
        /*0344*/ 	.word	0xffffffff


	//   ....[102]....
        /*0348*/ 	.word	0xffffffff


	//   ....[103]....
        /*034c*/ 	.word	0xffffffff


	//   ....[104]....
        /*0350*/ 	.word	0xffffffff


	//   ....[105]....
        /*0354*/ 	.word	0xffffffff


	//   ....[106]....
        /*0358*/ 	.word	0xffffffff


	//   ....[107]....
        /*035c*/ 	.word	0xffffffff


	//   ....[108]....
        /*0360*/ 	.word	0xffffffff


	//   ....[109]....
        /*0364*/ 	.word	0xffffffff


	//   ....[110]....
        /*0368*/ 	.word	0xffffffff


	//   ....[111]....
        /*036c*/ 	.word	0xffffffff


	//   ....[112]....
        /*0370*/ 	.word	0xffffffff


	//   ....[113]....
        /*0374*/ 	.word	0xffffffff


	//   ....[114]....
        /*0378*/ 	.word	0xffffffff


	//   ....[115]....
        /*037c*/ 	.word	0xffffffff


	//   ....[116]....
        /*0380*/ 	.word	0xffffffff


	//   ....[117]....
        /*0384*/ 	.word	0xffffffff


	//   ....[118]....
        /*0388*/ 	.word	0xffffffff


	//   ....[119]....
        /*038c*/ 	.word	0xffffffff


	//   ....[120]....
        /*0390*/ 	.word	0xffffffff


	//   ....[121]....
        /*0394*/ 	.word	0xffffffff


	//   ....[122]....
        /*0398*/ 	.word	0xffffffff


	//   ....[123]....
        /*039c*/ 	.word	0xffffffff


	//   ....[124]....
        /*03a0*/ 	.word	0xffffffff


	//   ....[125]....
        /*03a4*/ 	.word	0xffffffff


	//   ....[126]....
        /*03a8*/ 	.word	0xffffffff


	//   ....[127]....
        /*03ac*/ 	.word	0xffffffff


	//   ....[128]....
        /*03b0*/ 	.word	0xffffffff


	//   ....[129]....
        /*03b4*/ 	.word	0xffffffff


	//   ....[130]....
        /*03b8*/ 	.word	0xffffffff


	//   ....[131]....
        /*03bc*/ 	.word	0xffffffff


	//   ....[132]....
        /*03c0*/ 	.word	0xffffffff


	//   ....[133]....
        /*03c4*/ 	.word	0xffffffff


	//   ....[134]....
        /*03c8*/ 	.word	0xffffffff


	//   ....[135]....
        /*03cc*/ 	.word	0xffffffff


	//   ....[136]....
        /*03d0*/ 	.word	0xffffffff


	//   ....[137]....
        /*03d4*/ 	.word	0xffffffff


	//   ....[138]....
        /*03d8*/ 	.word	0xffffffff


	//   ....[139]....
        /*03dc*/ 	.word	0xffffffff


	//   ....[140]....
        /*03e0*/ 	.word	0xffffffff


	//   ....[141]....
        /*03e4*/ 	.word	0xffffffff


	//   ....[142]....
        /*03e8*/ 	.word	0xffffffff


	//   ....[143]....
        /*03ec*/ 	.word	0xffffffff


	//   ....[144]....
        /*03f0*/ 	.word	0xffffffff


	//   ....[145]....
        /*03f4*/ 	.word	0xffffffff


	//   ....[146]....
        /*03f8*/ 	.word	0xffffffff


	//   ....[147]....
        /*03fc*/ 	.word	0xffffffff


	//   ....[148]....
        /*0400*/ 	.word	0xffffffff


	//   ....[149]....
        /*0404*/ 	.word	0xffffffff


	//   ....[150]....
        /*0408*/ 	.word	0xffffffff


	//----- nvinfo : EIATTR_COOP_GROUP_INSTR_OFFSETS
	.align		4
.L_152:
        /*040c*/ 	.byte	0x04, 0x28
        /*040e*/ 	.short	(.L_154 - .L_153)


	//   ....[0]....
.L_153:
        /*0410*/ 	.word	0x000000a0


	//   ....[1]....
        /*0414*/ 	.word	0x00001030


	//   ....[2]....
        /*0418*/ 	.word	0x00001160


	//   ....[3]....
        /*041c*/ 	.word	0x000011f0


	//   ....[4]....
        /*0420*/ 	.word	0x00001220


	//   ....[5]....
        /*0424*/ 	.word	0x000012b0


	//   ....[6]....
        /*0428*/ 	.word	0x000012e0


	//   ....[7]....
        /*042c*/ 	.word	0x00001370


	//   ....[8]....
        /*0430*/ 	.word	0x000013a0


	//   ....[9]....
        /*0434*/ 	.word	0x00001430


	//   ....[10]....
        /*0438*/ 	.word	0x00001460


	//   ....[11]....
        /*043c*/ 	.word	0x000014f0


	//   ....[12]....
        /*0440*/ 	.word	0x00001520


	//   ....[13]....
        /*0444*/ 	.word	0x000015b0


	//   ....[14]....
        /*0448*/ 	.word	0x000015e0


	//   ....[15]....
        /*044c*/ 	.word	0x00001660


	//   ....[16]....
        /*0450*/ 	.word	0x000016a0


	//   ....[17]....
        /*0454*/ 	.word	0x00001bb0


	//   ....[18]....
        /*0458*/ 	.word	0x00001bd0


	//   ....[19]....
        /*045c*/ 	.word	0x00001c00


	//   ....[20]....
        /*0460*/ 	.word	0x00001c30


	//   ....[21]....
        /*0464*/ 	.word	0x00001c40


	//   ....[22]....
        /*0468*/ 	.word	0x00001c60


	//   ....[23]....
        /*046c*/ 	.word	0x00001c70


	//   ....[24]....
        /*0470*/ 	.word	0x00001c90


	//   ....[25]....
        /*0474*/ 	.word	0x00001d30


	//   ....[26]....
        /*0478*/ 	.word	0x00001d70


	//   ....[27]....
        /*047c*/ 	.word	0x00001d80


	//   ....[28]....
        /*0480*/ 	.word	0x00001d90


	//   ....[29]....
        /*0484*/ 	.word	0x00001db0


	//   ....[30]....
        /*0488*/ 	.word	0x00001dd0


	//   ....[31]....
        /*048c*/ 	.word	0x00001f90


	//   ....[32]....
        /*0490*/ 	.word	0x00001fc0


	//   ....[33]....
        /*0494*/ 	.word	0x00001ff0


	//   ....[34]....
        /*0498*/ 	.word	0x00002020


	//   ....[35]....
        /*049c*/ 	.word	0x00002050


	//   ....[36]....
        /*04a0*/ 	.word	0x000020d0


	//   ....[37]....
        /*04a4*/ 	.word	0x00002100


	//   ....[38]....
        /*04a8*/ 	.word	0x00002130


	//   ....[39]....
        /*04ac*/ 	.word	0x00002160


	//   ....[40]....
        /*04b0*/ 	.word	0x00002190


	//   ....[41]....
        /*04b4*/ 	.word	0x00002220


	//   ....[42]....
        /*04b8*/ 	.word	0x00002250


	//   ....[43]....
        /*04bc*/ 	.word	0x000022a0


	//   ....[44]....
        /*04c0*/ 	.word	0x000022d0


	//   ....[45]....
        /*04c4*/ 	.word	0x00003ed0


	//   ....[46]....
        /*04c8*/ 	.word	0x00003ef0


	//   ....[47]....
        /*04cc*/ 	.word	0x00003f00


	//   ....[48]....
        /*04d0*/ 	.word	0x00003f10


	//   ....[49]....
        /*04d4*/ 	.word	0x00003f20


	//   ....[50]....
        /*04d8*/ 	.word	0x00003f30


	//   ....[51]....
        /*04dc*/ 	.word	0x00003f40


	//   ....[52]....
        /*04e0*/ 	.word	0x00003f60


	//   ....[53]....
        /*04e4*/ 	.word	0x00003f70


	//   ....[54]....
        /*04e8*/ 	.word	0x00003f90


	//   ....[55]....
        /*04ec*/ 	.word	0x00003fc0


	//   ....[56]....
        /*04f0*/ 	.word	0x00003fe0


	//   ....[57]....
        /*04f4*/ 	.word	0x00004000


	//   ....[58]....
        /*04f8*/ 	.word	0x00004020


	//   ....[59]....
        /*04fc*/ 	.word	0x00004f90


	//   ....[60]....
        /*0500*/ 	.word	0x00004fc0


	//   ....[61]....
        /*0504*/ 	.word	0x000050f0


	//   ....[62]....
        /*0508*/ 	.word	0x00005120


	//   ....[63]....
        /*050c*/ 	.word	0x00005150


	//   ....[64]....
        /*0510*/ 	.word	0x000051e0


	//   ....[65]....
        /*0514*/ 	.word	0x000052c0


	//   ....[66]....
        /*0518*/ 	.word	0x00005430


	//   ....[67]....
        /*051c*/ 	.word	0x00007e20


	//   ....[68]....
        /*0520*/ 	.word	0x00007e40


	//   ....[69]....
        /*0524*/ 	.word	0x00007e50


	//   ....[70]....
        /*0528*/ 	.word	0x00007e60


	//   ....[71]....
        /*052c*/ 	.word	0x00007e70


	//   ....[72]....
        /*0530*/ 	.word	0x00007e80


	//   ....[73]....
        /*0534*/ 	.word	0x00007e90


	//   ....[74]....
        /*0538*/ 	.word	0x00007eb0


	//   ....[75]....
        /*053c*/ 	.word	0x00007ec0


	//   ....[76]....
        /*0540*/ 	.word	0x00007ee0


	//   ....[77]....
        /*0544*/ 	.word	0x00007f30


	//   ....[78]....
        /*0548*/ 	.word	0x00007f70


	//   ....[79]....
        /*054c*/ 	.word	0x00007f90


	//   ....[80]....
        /*0550*/ 	.word	0x00007fa0


	//   ....[81]....
        /*0554*/ 	.word	0x000083c0


	//   ....[82]....
        /*0558*/ 	.word	0x000083f0


	//   ....[83]....
        /*055c*/ 	.word	0x00008410


	//   ....[84]....
        /*0560*/ 	.word	0x00008440


	//   ....[85]....
        /*0564*/ 	.word	0x00008470


	//   ....[86]....
        /*0568*/ 	.word	0x000084c0


	//   ....[87]....
        /*056c*/ 	.word	0x000084f0


	//   ....[88]....
        /*0570*/ 	.word	0x00008510


	//   ....[89]....
        /*0574*/ 	.word	0x00008550


	//   ....[90]....
        /*0578*/ 	.word	0x00008580


	//   ....[91]....
        /*057c*/ 	.word	0x000085b0


	//   ....[92]....
        /*0580*/ 	.word	0x000085d0


	//   ....[93]....
        /*0584*/ 	.word	0x00008600


	//   ....[94]....
        /*0588*/ 	.word	0x00008620


	//   ....[95]....
        /*058c*/ 	.word	0x0000a0f0


	//   ....[96]....
        /*0590*/ 	.word	0x0000a310


	//   ....[97]....
        /*0594*/ 	.word	0x0000a360


	//   ....[98]....
        /*0598*/ 	.word	0x0000a390


	//   ....[99]....
        /*059c*/ 	.word	0x0000a3b0


	//   ....[100]....
        /*05a0*/ 	.word	0x0000a470


	//   ....[101]....
        /*05a4*/ 	.word	0x0000a5a0


	//   ....[102]....
        /*05a8*/ 	.word	0x0000a870


	//   ....[103]....
        /*05ac*/ 	.word	0x0000d280


	//   ....[104]....
        /*05b0*/ 	.word	0x0000d290


	//   ....[105]....
        /*05b4*/ 	.word	0x0000d2a0


	//   ....[106]....
        /*05b8*/ 	.word	0x0000d2b0


	//   ....[107]....
        /*05bc*/ 	.word	0x0000d2e0


	//   ....[108]....
        /*05c0*/ 	.word	0x0000d300


	//   ....[109]....
        /*05c4*/ 	.word	0x0000d320


	//   ....[110]....
        /*05c8*/ 	.word	0x0000d330


	//   ....[111]....
        /*05cc*/ 	.word	0x0000e7f0


	//   ....[112]....
        /*05d0*/ 	.word	0x0000e810


	//   ....[113]....
        /*05d4*/ 	.word	0x0000e840


	//   ....[114]....
        /*05d8*/ 	.word	0x0000e880


	//   ....[115]....
        /*05dc*/ 	.word	0x0000e8c0


	//   ....[116]....
        /*05e0*/ 	.word	0x0000e8e0


	//   ....[117]....
        /*05e4*/ 	.word	0x0000e910


	//   ....[118]....
        /*05e8*/ 	.word	0x0000e940


	//   ....[119]....
        /*05ec*/ 	.word	0x0000e990


	//   ....[120]....
        /*05f0*/ 	.word	0x0000e9a0


	//   ....[121]....
        /*05f4*/ 	.word	0x0000e9c0


	//   ....[122]....
        /*05f8*/ 	.word	0x0000ea10


	//   ....[123]....
        /*05fc*/ 	.word	0x0000ea30


	//   ....[124]....
        /*0600*/ 	.word	0x0000ea60


	//   ....[125]....
        /*0604*/ 	.word	0x0000eab0


	//   ....[126]....
        /*0608*/ 	.word	0x0000eae0


	//   ....[127]....
        /*060c*/ 	.word	0x0000eaf0


	//   ....[128]....
        /*0610*/ 	.word	0x0000ebf0


	//   ....[129]....
        /*0614*/ 	.word	0x0000ec10


	//   ....[130]....
        /*0618*/ 	.word	0x0000ec30


	//   ....[131]....
        /*061c*/ 	.word	0x0000ec60


	//   ....[132]....
        /*0620*/ 	.word	0x0000ec80


	//   ....[133]....
        /*0624*/ 	.word	0x0000ed10


	//   ....[134]....
        /*0628*/ 	.word	0x0000ed30


	//   ....[135]....
        /*062c*/ 	.word	0x0000f5b0


	//   ....[136]....
        /*0630*/ 	.word	0x0000f5e0


	//   ....[137]....
        /*0634*/ 	.word	0x0000f610


	//   ....[138]....
        /*0638*/ 	.word	0x0000f640


	//   ....[139]....
        /*063c*/ 	.word	0x0000f670


	//   ....[140]....
        /*0640*/ 	.word	0x0000f6a0


	//   ....[141]....
        /*0644*/ 	.word	0x0000f6d0


	//   ....[142]....
        /*0648*/ 	.word	0x0000f6f0


	//   ....[143]....
        /*064c*/ 	.word	0x0000f720


	//   ....[144]....
        /*0650*/ 	.word	0x0000f730


	//   ....[145]....
        /*0654*/ 	.word	0x0000f740


	//   ....[146]....
        /*0658*/ 	.word	0x0000f750


	//   ....[147]....
        /*065c*/ 	.word	0x0000f760


	//   ....[148]....
        /*0660*/ 	.word	0x0000f770


	//   ....[149]....
        /*0664*/ 	.word	0x0000f7a0


	//   ....[150]....
        /*0668*/ 	.word	0x0000f7c0


	//----- nvinfo : EIATTR_EXIT_INSTR_OFFSETS
	.align		4
.L_154:
        /*066c*/ 	.byte	0x04, 0x1c
        /*066e*/ 	.short	(.L_156 - .L_155)


	//   ....[0]....
.L_155:
        /*0670*/ 	.word	0x00000450


	//   ....[1]....
        /*0674*/ 	.word	0x0000edc0


	//   ....[2]....
        /*0678*/ 	.word	0x0000ee00


	//   ....[3]....
        /*067c*/ 	.word	0x0000f920


	//   ....[4]....
        /*0680*/ 	.word	0x0000f960


	//----- nvinfo : EIATTR_CTAIDZ_USED
	.align		4
.L_156:
        /*0684*/ 	.byte	0x01, 0x04
	.zero		2


	//----- nvinfo : EIATTR_MAX_THREADS
	.align		4
        /*0688*/ 	.byte	0x04, 0x05
        /*068a*/ 	.short	(.L_158 - .L_157)
.L_157:
        /*068c*/ 	.word	0x00000080
        /*0690*/ 	.word	0x00000001
        /*0694*/ 	.word	0x00000001


	//----- nvinfo : EIATTR_CRS_STACK_SIZE
	.align		4
.L_158:
        /*0698*/ 	.byte	0x04, 0x1e
        /*069a*/ 	.short	(.L_160 - .L_159)
.L_159:
        /*069c*/ 	.word	0x00000000
.L_160:


//--------------------- .nv.info._ZN7cutlass13device_kernelIN5flash19enable_sm80_to_sm89INS1_16FlashAttnFwdSm80INS1_25CollectiveMainloopFwdSm80ILi4ELi1ELb0EN4cute5tupleIJNS5_1CILi128EEENS7_ILi112EEENS7_ILi64EEEEEELi64ENS_6half_tEfNS_4arch4Sm80ELb0ELb0ELb1ELb1ELb1ELb1ELb1ELb0EEENS1_21CollectiveEpilogueFwdINS6_IJS8_SA_S9_EEENS6_IJNS7_ILi1EEESI_SI_EEESC_SE_Li128ELb1ELb1ELb0ELb0EEENS1_19SingleTileSchedulerILb1ELb0ELb1ELi128EEEEEEEEEvNT_6ParamsE --------------------------
	.section	.nv.info._ZN7cutlass13device_kernelIN5flash19enable_sm80_to_sm89INS1_16FlashAttnFwdSm80INS1_25CollectiveMainloopFwdSm80ILi4ELi1ELb0EN4cute5tupleIJNS5_1CILi128EEENS7_ILi112EEENS7_ILi64EEEEEELi64ENS_6half_tEfNS_4arch4Sm80ELb0ELb0ELb1ELb1ELb1ELb1ELb1ELb0EEENS1_21CollectiveEpilogueFwdINS6_IJS8_SA_S9_EEENS6_IJNS7_ILi1EEESI_SI_EEESC_SE_Li128ELb1ELb1ELb0ELb0EEENS1_19SingleTileSchedulerILb1ELb0ELb1ELi128EEEEEEEEEvNT_6ParamsE,"",@"SHT_CUDA_INFO"
	.sectionflags	@""
	.align	4


	//----- nvinfo : EIATTR_CUDA_API_VERSION
	.align		4
        /*0000*/ 	.byte	0x04, 0x37
        /*0002*/ 	.short	(.L_162 - .L_161)
.L_161:
        /*0004*/ 	.word	0x00000082


	//----- nvinfo : EIATTR_SW2861232_WAR
	.align		4
.L_162:
        /*0008*/ 	.byte	0x01, 0x35
	.zero		2


	//----- nvinfo : EIATTR_PARAM_CBANK
	.align		4
        /*000c*/ 	.byte	0x04, 0x0a
        /*000e*/ 	.short	(.L_164 - .L_163)
	.align		4
.L_163:
        /*0010*/ 	.word	index@(.nv.constant0._ZN7cutlass13device_kernelIN5flash19enable_sm80_to_sm89INS1_16FlashAttnFwdSm80INS1_25CollectiveMainloopFwdSm80ILi4ELi1ELb0EN4cute5tupleIJNS5_1CILi128EEENS7_ILi112EEENS7_ILi64EEEEEELi64ENS_6half_tEfNS_4arch4Sm80ELb0ELb0ELb1ELb1ELb1ELb1ELb1ELb0EEENS1_21CollectiveEpilogueFwdINS6_IJS8_SA_S9_EEENS6_IJNS7_ILi1EEESI_SI_EEESC_SE_Li128ELb1ELb1ELb0ELb0EEENS1_19SingleTileSchedulerILb1ELb0ELb1ELi128EEEEEEEEEvNT_6ParamsE)
        /*0014*/ 	.short	0x0160
        /*0016*/ 	.short	0x0418


	//----- nvinfo : EIATTR_CBANK_PARAM_SIZE
	.align		4
.L_164:
        /*0018*/ 	.byte	0x03, 0x19
        /*001a*/ 	.short	0x0418


	//----- nvinfo : EIATTR_KPARAM_INFO
	.align		4
        /*001c*/ 	.byte	0x04, 0x17
        /*001e*/ 	.short	(.L_166 - .L_165)
.L_165:
        /*0020*/ 	.word	0x00000000
        /*0024*/ 	.short	0x0000
        /*0026*/ 	.short	0x0000
        /*0028*/ 	.byte	0x00, 0xf0, 0x61, 0x10


	//----- nvinfo : EIATTR_MAXREG_COUNT
	.align		4
.L_166:
        /*002c*/ 	.byte	0x03, 0x1b
        /*002e*/ 	.short	0x00ff


	//----- nvinfo : EIATTR_NUM_BARRIERS
	.align		4
        /*0030*/ 	.byte	0x02, 0x4c
        /*0032*/ 	.byte	0x02
	.zero		1


	//----- nvinfo : EIATTR_ANNOTATIONS
	.align		4
        /*0034*/ 	.byte	0x04, 0x55
        /*0036*/ 	.short	(.L_168 - .L_167)


	//   ....[0]....
.L_167:
        /* <DEDUP_REMOVED lines=26> */


	//----- nvinfo : EIATTR_MERCURY_ISA_VERSION
	.align		4
.L_168:
        /*01c0*/ 	.byte	0x03, 0x5f
        /*01c2*/ 	.short	0x0000


	//----- nvinfo : EIATTR_COOP_GROUP_MASK_REGIDS
	.align		4
        /*01c4*/ 	.byte	0x04, 0x29
        /*01c6*/ 	.short	(.L_170 - .L_169)


	//   ....[0]....
.L_169:
        /*01c8*/ 	.word	0xffffffff


	//   ....[1]....
        /*01cc*/ 	.word	0xffffffff


	//   ....[2]....
        /*01d0*/ 	.word	0xffffffff


	//   ....[3]....
        /*01d4*/ 	.word	0xffffffff


	//   ....[4]....
        /*01d8*/ 	.word	0xffffffff


	//   ....[5]....
        /*01dc*/ 	.word	0xffffffff


	//   ....[6]....
        /*01e0*/ 	.word	0xffffffff


	//   ....[7]....
        /*01e4*/ 	.word	0xffffffff


	//   ....[8]....
        /*01e8*/ 	.word	0xffffffff


	//   ....[9]....
        /*01ec*/ 	.word	0xffffffff


	//   ....[10]....
        /*01f0*/ 	.word	0xffffffff


	//   ....[11]....
        /*01f4*/ 	.word	0xffffffff


	//   ....[12]....
        /*01f8*/ 	.word	0xffffffff


	//   ....[13]....
        /*01fc*/ 	.word	0xffffffff


	//   ....[14]....
        /*0200*/ 	.word	0xffffffff


	//   ....[15]....
        /*0204*/ 	.word	0xffffffff


	//   ....[16]....
        /*0208*/ 	.word	0xffffffff


	//   ....[17]....
        /*020c*/ 	.word	0xffffffff


	//   ....[18]....
        /*0210*/ 	.word	0xffffffff


	//   ....[19]....
        /*0214*/ 	.word	0xffffffff


	//   ....[20]....
        /*0218*/ 	.word	0xffffffff


	//   ....[21]....
        /*021c*/ 	.word	0xffffffff


	//   ....[22]....
        /*0220*/ 	.word	0xffffffff


	//   ....[23]....
        /*0224*/ 	.word	0xffffffff


	//   ....[24]....
        /*0228*/ 	.word	0xffffffff


	//   ....[25]....
        /*022c*/ 	.word	0xffffffff


	//   ....[26]....
        /*0230*/ 	.word	0xffffffff


	//   ....[27]....
        /*0234*/ 	.word	0xffffffff


	//   ....[28]....
        /*0238*/ 	.word	0xffffffff


	//   ....[29]....
        /*023c*/ 	.word	0xffffffff


	//   ....[30]....
        /*0240*/ 	.word	0xffffffff


	//   ....[31]....
        /*0244*/ 	.word	0xffffffff


	//   ....[32]....
        /*0248*/ 	.word	0xffffffff


	//   ....[33]....
        /*024c*/ 	.word	0xffffffff


	//   ....[34]....
        /*0250*/ 	.word	0xffffffff


	//   ....[35]....
        /*0254*/ 	.word	0xffffffff


	//   ....[36]....
        /*0258*/ 	.word	0xffffffff


	//   ....[37]....
        /*025c*/ 	.word	0xffffffff


	//   ....[38]....
        /*0260*/ 	.word	0xffffffff


	//   ....[39]....
        /*0264*/ 	.word	0xffffffff


	//   ....[40]....
        /*0268*/ 	.word	0xffffffff


	//   ....[41]....
        /*026c*/ 	.word	0xffffffff


	//   ....[42]....
        /*0270*/ 	.word	0xffffffff


	//   ....[43]....
        /*0274*/ 	.word	0xffffffff


	//   ....[44]....
        /*0278*/ 	.word	0xffffffff


	//   ....[45]....
        /*027c*/ 	.word	0xffffffff


	//   ....[46]....
        /*0280*/ 	.word	0xffffffff


	//   ....[47]....
        /*0284*/ 	.word	0xffffffff


	//   ....[48]....
        /*0288*/ 	.word	0xffffffff


	//   ....[49]....
        /*028c*/ 	.word	0xffffffff


	//   ....[50]....
        /*0290*/ 	.word	0xffffffff


	//   ....[51]....
        /*0294*/ 	.word	0xffffffff


	//   ....[52]....
        /*0298*/ 	.word	0xffffffff


	//   ....[53]....
        /*029c*/ 	.word	0xffffffff


	//   ....[54]....
        /*02a0*/ 	.word	0xffffffff


	//   ....[55]....
        /*02a4*/ 	.word	0xffffffff


	//   ....[56]....
        /*02a8*/ 	.word	0xffffffff


	//   ....[57]....
        /*02ac*/ 	.word	0xffffffff


	//   ....[58]....
        /*02b0*/ 	.word	0xffffffff


	//   ....[59]....
        /*02b4*/ 	.word	0xffffffff


	//   ....[60]....
        /*02b8*/ 	.word	0xffffffff


	//   ....[61]....
        /*02bc*/ 	.word	0xffffffff


	//   ....[62]....
        /*02c0*/ 	.word	0xffffffff


	//   ....[63]....
        /*02c4*/ 	.word	0xffffffff


	//   ....[64]....
        /*02c8*/ 	.word	0xffffffff


	//   ....[65]....
        /*02cc*/ 	.word	0xffffffff


	//   ....[66]....
        /*02d0*/ 	.word	0xffffffff


	//   ....[67]....
        /*02d4*/ 	.word	0xffffffff


	//   ....[68]....
        /*02d8*/ 	.word	0xffffffff


	//   ....[69]....
        /*02dc*/ 	.word	0xffffffff


	//   ....[70]....
        /*02e0*/ 	.word	0xffffffff


	//   ....[71]....
        /*02e4*/ 	.word	0xffffffff


	//   ....[72]....
        /*02e8*/ 	.word	0xffffffff


	//   ....[73]....
        /*02ec*/ 	.word	0xffffffff


	//   ....[74]....
        /*02f0*/ 	.word	0xffffffff


	//   ....[75]....
        /*02f4*/ 	.word	0xffffffff


	//   ....[76]....
        /*02f8*/ 	.word	0xffffffff


	//   ....[77]....
        /*02fc*/ 	.word	0xffffffff


	//   ....[78]....
        /*0300*/ 	.word	0xffffffff


	//   ....[79]....
        /*0304*/ 	.word	0xffffffff


	//   ....[80]....
        /*0308*/ 	.word	0xffffffff


	//   ....[81]....
        /*030c*/ 	.word	0xffffffff


	//   ....[82]....
        /*0310*/ 	.word	0xffffffff


	//   ....[83]....
        /*0314*/ 	.word	0xffffffff


	//   ....[84]....
        /*0318*/ 	.word	0xffffffff


	//   ....[85]....
        /*031c*/ 	.word	0xffffffff


	//   ....[86]....
        /*0320*/ 	.word	0xffffffff


	//   ....[87]....
        /*0324*/ 	.word	0xffffffff


	//   ....[88]....
        /*0328*/ 	.word	0xffffffff


	//   ....[89]....
        /*032c*/ 	.word	0xffffffff


	//   ....[90]....
        /*0330*/ 	.word	0xffffffff


	//   ....[91]....
        /*0334*/ 	.word	0xffffffff


	//   ....[92]....
        /*0338*/ 	.word	0xffffffff


	//   ....[93]....
        /*033c*/ 	.word	0xffffffff


	//   ....[94]....
        /*0340*/ 	.word	0xffffffff


	//   ....[95]....
        /*0344*/ 	.word	0xffffffff


	//   ....[96]....
        /*0348*/ 	.word	0xffffffff


	//   ....[97]....
        /*034c*/ 	.word	0xffffffff


	//   ....[98]....
        /*0350*/ 	.word	0xffffffff


	//   ....[99]....
        /*0354*/ 	.word	0xffffffff


	//   ....[100]....
        /*0358*/ 	.word	0xffffffff


	//   ....[101]....
        /*035c*/ 	.word	0xffffffff


	//   ....[102]....
        /*0360*/ 	.word	0xffffffff


	//   ....[103]....
        /*0364*/ 	.word	0xffffffff


	//   ....[104]....
        /*0368*/ 	.word	0xffffffff


	//   ....[105]....
        /*036c*/ 	.word	0xffffffff


	//   ....[106]....
        /*0370*/ 	.word	0xffffffff


	//   ....[107]....
        /*0374*/ 	.word	0xffffffff


	//   ....[108]....
        /*0378*/ 	.word	0xffffffff


	//   ....[109]....
        /*037c*/ 	.word	0xffffffff


	//   ....[110]....
        /*0380*/ 	.word	0xffffffff


	//   ....[111]....
        /*0384*/ 	.word	0xffffffff


	//   ....[112]....
        /*0388*/ 	.word	0xffffffff


	//   ....[113]....
        /*038c*/ 	.word	0xffffffff


	//   ....[114]....
        /*0390*/ 	.word	0xffffffff


	//   ....[115]....
        /*0394*/ 	.word	0xffffffff


	//   ....[116]....
        /*0398*/ 	.word	0xffffffff


	//   ....[117]....
        /*039c*/ 	.word	0xffffffff


	//   ....[118]....
        /*03a0*/ 	.word	0xffffffff


	//   ....[119]....
        /*03a4*/ 	.word	0xffffffff


	//   ....[120]....
        /*03a8*/ 	.word	0xffffffff


	//   ....[121]....
        /*03ac*/ 	.word	0xffffffff


	//   ....[122]....
        /*03b0*/ 	.word	0xffffffff


	//   ....[123]....
        /*03b4*/ 	.word	0xffffffff


	//   ....[124]....
        /*03b8*/ 	.word	0xffffffff


	//   ....[125]....
        /*03bc*/ 	.word	0xffffffff


	//   ....[126]....
        /*03c0*/ 	.word	0xffffffff


	//   ....[127]....
        /*03c4*/ 	.word	0xffffffff


	//   ....[128]....
        /*03c8*/ 	.word	0xffffffff


	//   ....[129]....
        /*03cc*/ 	.word	0xffffffff


	//   ....[130]....
        /*03d0*/ 	.word	0xffffffff


	//   ....[131]....
        /*03d4*/ 	.word	0xffffffff


	//   ....[132]....
        /*03d8*/ 	.word	0xffffffff


	//   ....[133]....
        /*03dc*/ 	.word	0xffffffff


	//   ....[134]....
        /*03e0*/ 	.word	0xffffffff


	//   ....[135]....
        /*03e4*/ 	.word	0xffffffff


	//   ....[136]....
        /*03e8*/ 	.word	0xffffffff


	//   ....[137]....
        /*03ec*/ 	.word	0xffffffff


	//   ....[138]....
        /*03f0*/ 	.word	0xffffffff


	//   ....[139]....
        /*03f4*/ 	.word	0xffffffff


	//   ....[140]....
        /*03f8*/ 	.word	0xffffffff


	//   ....[141]....
        /*03fc*/ 	.word	0xffffffff


	//   ....[142]....
        /*0400*/ 	.word	0xffffffff


	//   ....[143]....
        /*0404*/ 	.word	0xffffffff


	//   ....[144]....
        /*0408*/ 	.word	0xffffffff


	//   ....[145]....
        /*040c*/ 	.word	0xffffffff


	//   ....[146]....
        /*0410*/ 	.word	0xffffffff


	//   ....[147]....
        /*0414*/ 	.word	0xffffffff


	//   ....[148]....
        /*0418*/ 	.word	0xffffffff


	//   ....[149]....
        /*041c*/ 	.word	0xffffffff


	//   ....[150]....
        /*0420*/ 	.word	0xffffffff


	//   ....[151]....
        /*0424*/ 	.word	0xffffffff


	//   ....[152]....
        /*0428*/ 	.word	0xffffffff


	//   ....[153]....
        /*042c*/ 	.word	0xffffffff


	//   ....[154]....
        /*0430*/ 	.word	0xffffffff


	//   ....[155]....
        /*0434*/ 	.word	0xffffffff


	//   ....[156]....
        /*0438*/ 	.word	0xffffffff


	//   ....[157]....
        /*043c*/ 	.word	0xffffffff


	//   ....[158]....
        /*0440*/ 	.word	0xffffffff


	//   ....[159]....
        /*0444*/ 	.word	0xffffffff


	//   ....[160]....
        /*0448*/ 	.word	0xffffffff


	//   ....[161]....
        /*044c*/ 	.word	0xffffffff


	//   ....[162]....
        /*0450*/ 	.word	0xffffffff


	//   ....[163]....
        /*0454*/ 	.word	0xffffffff


	//   ....[164]....
        /*0458*/ 	.word	0xffffffff


	//   ....[165]....
        /*045c*/ 	.word	0xffffffff


	//   ....[166]....
        /*0460*/ 	.word	0xffffffff


	//   ....[167]....
        /*0464*/ 	.word	0xffffffff


	//   ....[168]....
        /*0468*/ 	.word	0xffffffff


	//   ....[169]....
        /*046c*/ 	.word	0xffffffff


	//   ....[170]....
        /*0470*/ 	.word	0xffffffff


	//   ....[171]....
        /*0474*/ 	.word	0xffffffff


	//   ....[172]....
        /*0478*/ 	.word	0xffffffff


	//   ....[173]....
        /*047c*/ 	.word	0xffffffff


	//   ....[174]....
        /*0480*/ 	.word	0xffffffff


	//   ....[175]....
        /*0484*/ 	.word	0xffffffff


	//   ....[176]....
        /*0488*/ 	.word	0xffffffff


	//   ....[177]....
        /*048c*/ 	.word	0xffffffff


	//   ....[178]....
        /*0490*/ 	.word	0xffffffff


	//   ....[179]....
        /*0494*/ 	.word	0xffffffff


	//   ....[180]....
        /*0498*/ 	.word	0xffffffff


	//   ....[181]....
        /*049c*/ 	.word	0xffffffff


	//   ....[182]....
        /*04a0*/ 	.word	0xffffffff


	//----- nvinfo : EIATTR_COOP_GROUP_INSTR_OFFSETS
	.align		4
.L_170:
        /*04a4*/ 	.byte	0x04, 0x28
        /*04a6*/ 	.short	(.L_172 - .L_171)


	//   ....[0]....
.L_171:
        /*04a8*/ 	.word	0x000000a0


	//   ....[1]....
        /*04ac*/ 	.word	0x00002b60


	//   ....[2]....
        /*04b0*/ 	.word	0x00002bb0


	//   ....[3]....
        /*04b4*/ 	.word	0x000033a0


	//   ....[4]....
        /*04b8*/ 	.word	0x000033c0


	//   ....[5]....
        /*04bc*/ 	.word	0x00003b30


	//   ....[6]....
        /*04c0*/ 	.word	0x00003b50


	//   ....[7]....
        /*04c4*/ 	.word	0x000042c0


	//   ....[8]....
        /*04c8*/ 	.word	0x000042d0


	//   ....[9]....
        /*04cc*/ 	.word	0x00004b80


	//   ....[10]....
        /*04d0*/ 	.word	0x00004bd0


	//   ....[11]....
        /*04d4*/ 	.word	0x000058d0


	//   ....[12]....
        /*04d8*/ 	.word	0x00005900


	//   ....[13]....
        /*04dc*/ 	.word	0x00006040


	//   ....[14]....
        /*04e0*/ 	.word	0x00006070


	//   ....[15]....
        /*04e4*/ 	.word	0x000067b0


	//   ....[16]....
        /*04e8*/ 	.word	0x000067d0


	//   ....[17]....
        /*04ec*/ 	.word	0x00006f30


	//   ....[18]....
        /*04f0*/ 	.word	0x00006f60


	//   ....[19]....
        /*04f4*/ 	.word	0x000070a0


	//   ....[20]....
        /*04f8*/ 	.word	0x000070d0


	//   ....[21]....
        /*04fc*/ 	.word	0x000071c0


	//   ....[22]....
        /*0500*/ 	.word	0x000071f0


	//   ....[23]....
        /*0504*/ 	.word	0x000072e0


	//   ....[24]....
        /*0508*/ 	.word	0x00007300


	//   ....[25]....
        /*050c*/ 	.word	0x00007b60


	//   ....[26]....
        /*0510*/ 	.word	0x00007b80


	//   ....[27]....
        /*0514*/ 	.word	0x00007c70


	//   ....[28]....
        /*0518*/ 	.word	0x00007ca0


	//   ....[29]....
        /*051c*/ 	.word	0x00007d90


	//   ....[30]....
        /*0520*/ 	.word	0x00007dc0


	//   ....[31]....
        /*0524*/ 	.word	0x00007eb0


	//   ....[32]....
        /*0528*/ 	.word	0x00007ee0


	//   ....[33]....
        /*052c*/ 	.word	0x00008a00


	//   ....[34]....
        /*0530*/ 	.word	0x00008a30


	//   ....[35]....
        /*0534*/ 	.word	0x00008a60


	//   ....[36]....
        /*0538*/ 	.word	0x00008a80


	//   ....[37]....
        /*053c*/ 	.word	0x00008aa0


	//   ....[38]....
        /*0540*/ 	.word	0x00008ae0


	//   ....[39]....
        /*0544*/ 	.word	0x00008b00


	//   ....[40]....
        /*0548*/ 	.word	0x00008b40


	//   ....[41]....
        /*054c*/ 	.word	0x00008b80


	//   ....[42]....
        /*0550*/ 	.word	0x00008bb0


	//   ....[43]....
        /*0554*/ 	.word	0x00008bd0


	//   ....[44]....
        /*0558*/ 	.word	0x00008c50


	//   ....[45]....
        /*055c*/ 	.word	0x00008c60


	//   ....[46]....
        /*0560*/ 	.word	0x00008ce0


	//   ....[47]....
        /*0564*/ 	.word	0x00008d40


	//   ....[48]....
        /*0568*/ 	.word	0x00008df0


	//   ....[49]....
        /*056c*/ 	.word	0x00009210


	//   ....[50]....
        /*0570*/ 	.word	0x00009240


	//   ....[51]....
        /*0574*/ 	.word	0x00009270


	//   ....[52]....
        /*0578*/ 	.word	0x00009290


	//   ....[53]....
        /*057c*/ 	.word	0x000092a0


	//   ....[54]....
        /*0580*/ 	.word	0x000092c0


	//   ....[55]....
        /*0584*/ 	.word	0x000092d0


	//   ....[56]....
        /*0588*/ 	.word	0x000092f0


	//   ....[57]....
        /*058c*/ 	.word	0x00009300


	//   ....[58]....
        /*0590*/ 	.word	0x00009330


	//   ....[59]....
        /*0594*/ 	.word	0x00009360


	//   ....[60]....
        /*0598*/ 	.word	0x00009390


	//   ....[61]....
        /*059c*/ 	.word	0x000093b0


	//   ....[62]....
        /*05a0*/ 	.word	0x000093e0


	//   ....[63]....
        /*05a4*/ 	.word	0x0000ce20


	//   ....[64]....
        /*05a8*/ 	.word	0x0000ce50


	//   ....[65]....
        /*05ac*/ 	.word	0x0000ce80


	//   ....[66]....
        /*05b0*/ 	.word	0x0000ceb0


	//   ....[67]....
        /*05b4*/ 	.word	0x0000cee0


	//   ....[68]....
        /*05b8*/ 	.word	0x0000cf10


	//   ....[69]....
        /*05bc*/ 	.word	0x0000cf40


	//   ....[70]....
        /*05c0*/ 	.word	0x0000cf70


	//   ....[71]....
        /*05c4*/ 	.word	0x0000cfa0


	//   ....[72]....
        /*05c8*/ 	.word	0x0000cfd0


	//   ....[73]....
        /*05cc*/ 	.word	0x0000d000


	//   ....[74]....
        /*05d0*/ 	.word	0x0000d030


	//   ....[75]....
        /*05d4*/ 	.word	0x0000d060


	//   ....[76]....
        /*05d8*/ 	.word	0x0000d0c0


	//   ....[77]....
        /*05dc*/ 	.word	0x0000ed70


	//   ....[78]....
        /*05e0*/ 	.word	0x0000ed90


	//   ....[79]....
        /*05e4*/ 	.word	0x0000eda0


	//   ....[80]....
        /*05e8*/ 	.word	0x0000edb0


	//   ....[81]....
        /*05ec*/ 	.word	0x0000edc0


	//   ....[82]....
        /*05f0*/ 	.word	0x0000edd0


	//   ....[83]....
        /*05f4*/ 	.word	0x0000ede0


	//   ....[84]....
        /*05f8*/ 	.word	0x0000ee00


	//   ....[85]....
        /*05fc*/ 	.word	0x0000ee10


	//   ....[86]....
        /*0600*/ 	.word	0x0000ee30


	//   ....[87]....
        /*0604*/ 	.word	0x0000ee50


	//   ....[88]....
        /*0608*/ 	.word	0x0000ee80


	//   ....[89]....
        /*060c*/ 	.word	0x0000eea0


	//   ....[90]....
        /*0610*/ 	.word	0x0000eec0


	//   ....[91]....
        /*0614*/ 	.word	0x0000fde0


	//   ....[92]....
        /*0618*/ 	.word	0x0000fe20


	//   ....[93]....
        /*061c*/ 	.word	0x0000ff60


	//   ....[94]....
        /*0620*/ 	.word	0x0000ff90


	//   ....[95]....
        /*0624*/ 	.word	0x0000ffc0


	//   ....[96]....
        /*0628*/ 	.word	0x000100c0


	//   ....[97]....
        /*062c*/ 	.word	0x00010190


	//   ....[98]....
        /*0630*/ 	.word	0x00010300


	//   ....[99]....
        /*0634*/ 	.word	0x00012da0


	//   ....[100]....
        /*0638*/ 	.word	0x00012dc0


	//   ....[101]....
        /*063c*/ 	.word	0x00012dd0


	//   ....[102]....
        /*0640*/ 	.word	0x00012de0


	//   ....[103]....
        /*0644*/ 	.word	0x00012df0


	//   ....[104]....
        /*0648*/ 	.word	0x00012e00


	//   ....[105]....
        /*064c*/ 	.word	0x00012e10


	//   ....[106]....
        /*0650*/ 	.word	0x00012e30


	//   ....[107]....
        /*0654*/ 	.word	0x00012e40


	//   ....[108]....
        /*0658*/ 	.word	0x00012e60


	//   ....[109]....
        /*065c*/ 	.word	0x00012eb0


	//   ....[110]....
        /*0660*/ 	.word	0x00012ef0


	//   ....[111]....
        /*0664*/ 	.word	0x00012f10


	//   ....[112]....
        /*0668*/ 	.word	0x00012f20


	//   ....[113]....
        /*066c*/ 	.word	0x00013350


	//   ....[114]....
        /*0670*/ 	.word	0x00013370


	//   ....[115]....
        /*0674*/ 	.word	0x00013390


	//   ....[116]....
        /*0678*/ 	.word	0x000133c0


	//   ....[117]....
        /*067c*/ 	.word	0x000133f0


	//   ....[118]....
        /*0680*/ 	.word	0x00013440


	//   ....[119]....
        /*0684*/ 	.word	0x00013470


	//   ....[120]....
        /*0688*/ 	.word	0x00013490


	//   ....[121]....
        /*068c*/ 	.word	0x000134d0


	//   ....[122]....
        /*0690*/ 	.word	0x00013500


	//   ....[123]....
        /*0694*/ 	.word	0x00013530


	//   ....[124]....
        /*0698*/ 	.word	0x00013550


	//   ....[125]....
        /*069c*/ 	.word	0x00013580


	//   ....[126]....
        /*06a0*/ 	.word	0x000135a0


	//   ....[127]....
        /*06a4*/ 	.word	0x00015070


	//   ....[128]....
        /*06a8*/ 	.word	0x00015290


	//   ....[129]....
        /*06ac*/ 	.word	0x000152e0


	//   ....[130]....
        /*06b0*/ 	.word	0x00015310


	//   ....[131]....
        /*06b4*/ 	.word	0x00015330


	//   ....[132]....
        /*06b8*/ 	.word	0x000153f0


	//   ....[133]....
        /*06bc*/ 	.word	0x00015520


	//   ....[134]....
        /*06c0*/ 	.word	0x000157f0


	//   ....[135]....
        /*06c4*/ 	.word	0x00018200


	//   ....[136]....
        /*06c8*/ 	.word	0x00018210


	//   ....[137]....
        /*06cc*/ 	.word	0x00018220


	//   ....[138]....
        /*06d0*/ 	.word	0x00018230


	//   ....[139]....
        /*06d4*/ 	.word	0x00018260


	//   ....[140]....
        /*06d8*/ 	.word	0x00018280


	//   ....[141]....
        /*06dc*/ 	.word	0x000182a0


	//   ....[142]....
        /*06e0*/ 	.word	0x000182b0


	//   ....[143]....
        /*06e4*/ 	.word	0x00019770


	//   ....[144]....
        /*06e8*/ 	.word	0x00019790


	//   ....[145]....
        /*06ec*/ 	.word	0x000197c0


	//   ....[146]....
        /*06f0*/ 	.word	0x000197f0


	//   ....[147]....
        /*06f4*/ 	.word	0x00019830


	//   ....[148]....
        /*06f8*/ 	.word	0x00019860


	//   ....[149]....
        /*06fc*/ 	.word	0x000198a0


	//   ....[150]....
        /*0700*/ 	.word	0x000198c0


	//   ....[151]....
        /*0704*/ 	.word	0x00019910


	//   ....[152]....
        /*0708*/ 	.word	0x00019920


	//   ....[153]....
        /*070c*/ 	.word	0x00019930


	//   ....[154]....
        /*0710*/ 	.word	0x00019950


	//   ....[155]....
        /*0714*/ 	.word	0x000199a0


	//   ....[156]....
        /*0718*/ 	.word	0x000199c0


	//   ....[157]....
        /*071c*/ 	.word	0x000199f0


	//   ....[158]....
        /*0720*/ 	.word	0x00019a30


	//   ....[159]....
        /*0724*/ 	.word	0x00019a80


	//   ....[160]....
        /*0728*/ 	.word	0x00019b40


	//   ....[161]....
        /*072c*/ 	.word	0x00019b60


	//   ....[162]....
        /*0730*/ 	.word	0x00019bb0


	//   ....[163]....
        /*0734*/ 	.word	0x00019bd0


	//   ....[164]....
        /*0738*/ 	.word	0x00019c00


	//   ....[165]....
        /*073c*/ 	.word	0x00019c30


	//   ....[166]....
        /*0740*/ 	.word	0x00019cd0


	//   ....[167]....
        /*0744*/ 	.word	0x0001a560


	//   ....[168]....
        /*0748*/ 	.word	0x0001a590


	//   ....[169]....
        /*074c*/ 	.word	0x0001a5c0


	//   ....[170]....
        /*0750*/ 	.word	0x0001a5f0


	//   ....[171]....
        /*0754*/ 	.word	0x0001a620


	//   ....[172]....
        /*0758*/ 	.word	0x0001a650


	//   ....[173]....
        /*075c*/ 	.word	0x0001a680


	//   ....[174]....
        /*0760*/ 	.word	0x0001a6a0


	//   ....[175]....
        /*0764*/ 	.word	0x0001a6c0


	//   ....[176]....
        /*0768*/ 	.word	0x0001a6e0


	//   ....[177]....
        /*076c*/ 	.word	0x0001a6f0


	//   ....[178]....
        /*0770*/ 	.word	0x0001a700


	//   ....[179]....
        /*0774*/ 	.word	0x0001a710


	//   ....[180]....
        /*0778*/ 	.word	0x0001a720


	//   ....[181]....
        /*077c*/ 	.word	0x0001a730


	//   ....[182]....
        /*0780*/ 	.word	0x0001a760


	//----- nvinfo : EIATTR_EXIT_INSTR_OFFSETS
	.align		4
.L_172:
        /*0784*/ 	.byte	0x04, 0x1c
        /*0786*/ 	.short	(.L_174 - .L_173)


	//   ....[0]....
.L_173:
        /*0788*/ 	.word	0x00000450


	//   ....[1]....
        /*078c*/ 	.word	0x00019d70


	//   ....[2]....
        /*0790*/ 	.word	0x00019db0


	//   ....[3]....
        /*0794*/ 	.word	0x0001a8f0


	//   ....[4]....
        /*0798*/ 	.word	0x0001a930


	//----- nvinfo : EIATTR_CTAIDZ_USED
	.align		4
.L_174:
        /*079c*/ 	.byte	0x01, 0x04
	.zero		2


	//----- nvinfo : EIATTR_MAX_THREADS
	.align		4
        /*07a0*/ 	.byte	0x04, 0x05
        /*07a2*/ 	.short	(.L_176 - .L_175)
.L_175:
        /*07a4*/ 	.word	0x00000080
        /*07a8*/ 	.word	0x00000001
        /*07ac*/ 	.word	0x00000001


	//----- nvinfo : EIATTR_CRS_STACK_SIZE
	.align		4
.L_176:
        /*07b0*/ 	.byte	0x04, 0x1e
        /*07b2*/ 	.short	(.L_178 - .L_177)
.L_177:
        /*07b4*/ 	.word	0x00000000
.L_178:


//--------------------- .nv.info._ZN7cutlass13device_kernelIN5flash19enable_sm80_to_sm89INS1_16FlashAttnFwdSm80INS1_25CollectiveMainloopFwdSm80ILi4ELi1ELb0EN4cute5tupleIJNS5_1CILi128EEENS7_ILi96EEENS7_ILi64EEEEEELi64ENS_6half_tEfNS_4arch4Sm80ELb0ELb1ELb1ELb0ELb1ELb0ELb1ELb0EEENS1_21CollectiveEpilogueFwdINS6_IJS8_SA_S9_EEENS6_IJNS7_ILi1EEESI_SI_EEESC_SE_Li128ELb0ELb1ELb0ELb0EEENS1_19SingleTileSchedulerILb0ELb0ELb1ELi128EEEEEEEEEvNT_6ParamsE --------------------------
	.section	.nv.info._ZN7cutlass13device_kernelIN5flash19enable_sm80_to_sm89INS1_16FlashAttnFwdSm80INS1_25CollectiveMainloopFwdSm80ILi4ELi1ELb0EN4cute5tupleIJNS5_1CILi128EEENS7_ILi96EEENS7_ILi64EEEEEELi64ENS_6half_tEfNS_4arch4Sm80ELb0ELb1ELb1ELb0ELb1ELb0ELb1ELb0EEENS1_21CollectiveEpilogueFwdINS6_IJS8_SA_S9_EEENS6_IJNS7_ILi1EEESI_SI_EEESC_SE_Li128ELb0ELb1ELb0ELb0EEENS1_19SingleTileSchedulerILb0ELb0ELb1ELi128EEEEEEEEEvNT_6ParamsE,"",@"SHT_CUDA_INFO"
	.sectionflags	@""
	.align	4


	//----- nvinfo : EIATTR_CUDA_API_VERSION
	.align		4
        /*0000*/ 	.byte	0x04, 0x37
        /*0002*/ 	.short	(.L_180 - .L_179)
.L_179:
        /*0004*/ 	.word	0x00000082


	//----- nvinfo : EIATTR_SW2861232_WAR
	.align		4
.L_180:
        /*0008*/ 	.byte	0x01, 0x35
	.zero		2


	//----- nvinfo : EIATTR_PARAM_CBANK
	.align		4
        /*000c*/ 	.byte	0x04, 0x0a
        /*000e*/ 	.short	(.L_182 - .L_181)
	.align		4
.L_181:
        /*0010*/ 	.word	index@(.nv.constant0._ZN7cutlass13device_kernelIN5flash19enable_sm80_to_sm89INS1_16FlashAttnFwdSm80INS1_25CollectiveMainloopFwdSm80ILi4ELi1ELb0EN4cute5tupleIJNS5_1CILi128EEENS7_ILi96EEENS7_ILi64EEEEEELi64ENS_6half_tEfNS_4arch4Sm80ELb0ELb1ELb1ELb0ELb1ELb0ELb1ELb0EEENS1_21CollectiveEpilogueFwdINS6_IJS8_SA_S9_EEENS6_IJNS7_ILi1EEESI_SI_EEESC_SE_Li128ELb0ELb1ELb0ELb0EEENS1_19SingleTileSchedulerILb0ELb0ELb1ELi128EEEEEEEEEvNT_6ParamsE)
        /*0014*/ 	.short	0x0160
        /*0016*/ 	.short	0x0418


	//----- nvinfo : EIATTR_CBANK_PARAM_SIZE
	.align		4
.L_182:
        /*0018*/ 	.byte	0x03, 0x19
        /*001a*/ 	.short	0x0418


	//----- nvinfo : EIATTR_KPARAM_INFO
	.align		4
        /*001c*/ 	.byte	0x04, 0x17
        /*001e*/ 	.short	(.L_184 - .L_183)
.L_183:
        /*0020*/ 	.word	0x00000000
        /*0024*/ 	.short	0x0000
        /*0026*/ 	.short	0x0000
        /*0028*/ 	.byte	0x00, 0xf0, 0x61, 0x10


	//----- nvinfo : EIATTR_MAXREG_COUNT
	.align		4
.L_184:
        /*002c*/ 	.byte	0x03, 0x1b
        /*002e*/ 	.short	0x00ff


	//----- nvinfo : EIATTR_NUM_BARRIERS
	.align		4
        /*0030*/ 	.byte	0x02, 0x4c
        /*0032*/ 	.byte	0x02
	.zero		1


	//----- nvinfo : EIATTR_ANNOTATIONS
	.align		4
        /*0034*/ 	.byte	0x04, 0x55
        /*0036*/ 	.short	(.L_186 - .L_185)


	//   ....[0]....
.L_185:
        /* <DEDUP_REMOVED lines=36> */


	//----- nvinfo : EIATTR_MERCURY_ISA_VERSION
	.align		4
.L_186:
        /*0268*/ 	.byte	0x03, 0x5f
        /*026a*/ 	.short	0x0000


	//----- nvinfo : EIATTR_COOP_GROUP_MASK_REGIDS
	.align		4
        /*026c*/ 	.byte	0x04, 0x29
        /*026e*/ 	.short	(.L_188 - .L_187)


	//   ....[0]....
.L_187:
        /*0270*/ 	.word	0xffffffff


	//   ....[1]....
        /*0274*/ 	.word	0xffffffff


	//   ....[2]....
        /*0278*/ 	.word	0xffffffff


	//   ....[3]....
        /*027c*/ 	.word	0xffffffff


	//   ....[4]....
        /*0280*/ 	.word	0xffffffff


	//   ....[5]....
        /*0284*/ 	.word	0xffffffff


	//   ....[6]....
        /*0288*/ 	.word	0xffffffff


	//   ....[7]....
        /*028c*/ 	.word	0xffffffff


	//   ....[8]....
        /*0290*/ 	.word	0xffffffff


	//   ....[9]....
        /*0294*/ 	.word	0xffffffff


	//   ....[10]....
        /*0298*/ 	.word	0xffffffff


	//   ....[11]....
        /*029c*/ 	.word	0xffffffff


	//   ....[12]....
        /*02a0*/ 	.word	0xffffffff


	//   ....[13]....
        /*02a4*/ 	.word	0xffffffff


	//   ....[14]....
        /*02a8*/ 	.word	0xffffffff


	//   ....[15]....
        /*02ac*/ 	.word	0xffffffff


	//   ....[16]....
        /*02b0*/ 	.word	0xffffffff


	//   ....[17]....
        /*02b4*/ 	.word	0xffffffff


	//   ....[18]....
        /*02b8*/ 	.word	0xffffffff


	//   ....[19]....
        /*02bc*/ 	.word	0xffffffff


	//   ....[20]....
        /*02c0*/ 	.word	0xffffffff


	//   ....[21]....
        /*02c4*/ 	.word	0xffffffff


	//   ....[22]....
        /*02c8*/ 	.word	0xffffffff


	//   ....[23]....
        /*02cc*/ 	.word	0xffffffff


	//   ....[24]....
        /*02d0*/ 	.word	0xffffffff


	//   ....[25]....
        /*02d4*/ 	.word	0xffffffff


	//   ....[26]....
        /*02d8*/ 	.word	0xffffffff


	//   ....[27]....
        /*02dc*/ 	.word	0xffffffff


	//   ....[28]....
        /*02e0*/ 	.word	0xffffffff


	//   ....[29]....
        /*02e4*/ 	.word	0xffffffff


	//   ....[30]....
        /*02e8*/ 	.word	0xffffffff


	//   ....[31]....
        /*02ec*/ 	.word	0xffffffff


	//   ....[32]....
        /*02f0*/ 	.word	0xffffffff


	//   ....[33]....
        /*02f4*/ 	.word	0xffffffff


	//   ....[34]....
        /*02f8*/ 	.word	0xffffffff


	//   ....[35]....
        /*02fc*/ 	.word	0xffffffff


	//   ....[36]....
        /*0300*/ 	.word	0xffffffff


	//   ....[37]....
        /*0304*/ 	.word	0xffffffff


	//   ....[38]....
        /*0308*/ 	.word	0xffffffff


	//   ....[39]....
        /*030c*/ 	.word	0xffffffff


	//   ....[40]....
        /*0310*/ 	.word	0xffffffff


	//   ....[41]....
        /*0314*/ 	.word	0xffffffff


	//   ....[42]....
        /*0318*/ 	.word	0xffffffff


	//   ....[43]....
        /*031c*/ 	.word	0xffffffff


	//   ....[44]....
        /*0320*/ 	.word	0xffffffff


	//   ....[45]....
        /*0324*/ 	.word	0xffffffff


	//   ....[46]....
        /*0328*/ 	.word	0xffffffff


	//   ....[47]....
        /*032c*/ 	.word	0xffffffff


	//   ....[48]....
        /*0330*/ 	.word	0xffffffff


	//   ....[49]....
        /*0334*/ 	.word	0xffffffff


	//   ....[50]....
        /*0338*/ 	.word	0xffffffff


	//   ....[51]....
        /*033c*/ 	.word	0xffffffff


	//   ....[52]....
        /*0340*/ 	.word	0xffffffff


	//   ....[53]....
        /*0344*/ 	.word	0xffffffff


	//   ....[54]....
        /*0348*/ 	.word	0xffffffff


	//   ....[55]....
        /*034c*/ 	.word	0xffffffff


	//   ....[56]....
        /*0350*/ 	.word	0xffffffff


	//   ....[57]....
        /*0354*/ 	.word	0xffffffff


	//   ....[58]....
        /*0358*/ 	.word	0xffffffff


	//   ....[59]....
        /*035c*/ 	.word	0xffffffff


	//   ....[60]....
        /*0360*/ 	.word	0xffffffff


	//   ....[61]....
        /*0364*/ 	.word	0xffffffff


	//   ....[62]....
        /*0368*/ 	.word	0xffffffff


	//   ....[63]....
        /*036c*/ 	.word	0xffffffff


	//   ....[64]....
        /*0370*/ 	.word	0xffffffff


	//   ....[65]....
        /*0374*/ 	.word	0xffffffff


	//   ....[66]....
        /*0378*/ 	.word	0xffffffff


	//   ....[67]....
        /*037c*/ 	.word	0xffffffff


	//   ....[68]....
        /*0380*/ 	.word	0xffffffff


	//   ....[69]....
        /*0384*/ 	.word	0xffffffff


	//   ....[70]....
        /*0388*/ 	.word	0xffffffff


	//   ....[71]....
        /*038c*/ 	.word	0xffffffff


	//   ....[72]....
        /*0390*/ 	.word	0xffffffff


	//   ....[73]....
        /*0394*/ 	.word	0xffffffff


	//   ....[74]....
        /*0398*/ 	.word	0xffffffff


	//   ....[75]....
        /*039c*/ 	.word	0xffffffff


	//   ....[76]....
        /*03a0*/ 	.word	0xffffffff


	//   ....[77]....
        /*03a4*/ 	.word	0xffffffff


	//   ....[78]....
        /*03a8*/ 	.word	0xffffffff


	//   ....[79]....
        /*03ac*/ 	.word	0xffffffff


	//   ....[80]....
        /*03b0*/ 	.word	0xffffffff


	//   ....[81]....
        /*03b4*/ 	.word	0xffffffff


	//   ....[82]....
        /*03b8*/ 	.word	0xffffffff


	//   ....[83]....
        /*03bc*/ 	.word	0xffffffff


	//   ....[84]....
        /*03c0*/ 	.word	0xffffffff


	//   ....[85]....
        /*03c4*/ 	.word	0xffffffff


	//   ....[86]....
        /*03c8*/ 	.word	0xffffffff


	//   ....[87]....
        /*03cc*/ 	.word	0xffffffff


	//   ....[88]....
        /*03d0*/ 	.word	0xffffffff


	//   ....[89]....
        /*03d4*/ 	.word	0xffffffff


	//   ....[90]....
        /*03d8*/ 	.word	0xffffffff


	//   ....[91]....
        /*03dc*/ 	.word	0xffffffff


	//   ....[92]....
        /*03e0*/ 	.word	0xffffffff


	//   ....[93]....
        /*03e4*/ 	.word	0xffffffff


	//   ....[94]....
        /*03e8*/ 	.word	0xffffffff


	//   ....[95]....
        /*03ec*/ 	.word	0xffffffff


	//   ....[96]....
        /*03f0*/ 	.word	0xffffffff


	//   ....[97]....
        /*03f4*/ 	.word	0xffffffff


	//   ....[98]....
        /*03f8*/ 	.word	0xffffffff


	//   ....[99]....
        /*03fc*/ 	.word	0xffffffff


	//   ....[100]....
        /*0400*/ 	.word	0xffffffff


	//   ....[101]....
        /*0404*/ 	.word	0xffffffff


	//   ....[102]....
        /*0408*/ 	.word	0xffffffff


	//   ....[103]....
        /*040c*/ 	.word	0xffffffff


	//   ....[104]....
        /*0410*/ 	.word	0xffffffff


	//   ....[105]....
        /*0414*/ 	.word	0xffffffff


	//   ....[106]....
        /*0418*/ 	.word	0xffffffff


	//   ....[107]....
        /*041c*/ 	.word	0xffffffff


	//   ....[108]....
        /*0420*/ 	.word	0xffffffff


	//   ....[109]....
        /*0424*/ 	.word	0xffffffff


	//   ....[110]....
        /*0428*/ 	.word	0xffffffff


	//   ....[111]....
        /*042c*/ 	.word	0xffffffff


	//   ....[112]....
        /*0430*/ 	.word	0xffffffff


	//   ....[113]....
        /*0434*/ 	.word	0xffffffff


	//   ....[114]....
        /*0438*/ 	.word	0xffffffff


	//   ....[115]....
        /*043c*/ 	.word	0xffffffff


	//   ....[116]....
        /*0440*/ 	.word	0xffffffff


	//   ....[117]....
        /*0444*/ 	.word	0xffffffff


	//   ....[118]....
        /*0448*/ 	.word	0xffffffff


	//   ....[119]....
        /*044c*/ 	.word	0xffffffff


	//   ....[120]....
        /*0450*/ 	.word	0xffffffff


	//   ....[121]....
        /*0454*/ 	.word	0xffffffff


	//   ....[122]....
        /*0458*/ 	.word	0xffffffff


	//   ....[123]....
        /*045c*/ 	.word	0xffffffff


	//   ....[124]....
        /*0460*/ 	.word	0xffffffff


	//   ....[125]....
        /*0464*/ 	.word	0xffffffff


	//   ....[126]....
        /*0468*/ 	.word	0xffffffff


	//   ....[127]....
        /*046c*/ 	.word	0xffffffff


	//   ....[128]....
        /*0470*/ 	.word	0xffffffff


	//   ....[129]....
        /*0474*/ 	.word	0xffffffff


	//   ....[130]....
        /*0478*/ 	.word	0xffffffff


	//   ....[131]....
        /*047c*/ 	.word	0xffffffff


	//   ....[132]....
        /*0480*/ 	.word	0xffffffff


	//   ....[133]....
        /*0484*/ 	.word	0xffffffff


	//   ....[134]....
        /*0488*/ 	.word	0xffffffff


	//   ....[135]....
        /*048c*/ 	.word	0xffffffff


	//   ....[136]....
        /*0490*/ 	.word	0xffffffff


	//   ....[137]....
        /*0494*/ 	.word	0xffffffff


	//   ....[138]....
        /*0498*/ 	.word	0xffffffff


	//   ....[139]....
        /*049c*/ 	.word	0xffffffff


	//   ....[140]....
        /*04a0*/ 	.word	0xffffffff


	//   ....[141]....
        /*04a4*/ 	.word	0xffffffff


	//   ....[142]....
        /*04a8*/ 	.word	0xffffffff


	//   ....[143]....
        /*04ac*/ 	.word	0xffffffff


	//   ....[144]....
        /*04b0*/ 	.word	0xffffffff


	//   ....[145]....
        /*04b4*/ 	.word	0xffffffff


	//   ....[146]....
        /*04b8*/ 	.word	0xffffffff


	//   ....[147]....
        /*04bc*/ 	.word	0xffffffff


	//   ....[148]....
        /*04c0*/ 	.word	0xffffffff


	//   ....[149]....
        /*04c4*/ 	.word	0xffffffff


	//   ....[150]....
        /*04c8*/ 	.word	0xffffffff


	//   ....[151]....
        /*04cc*/ 	.word	0xffffffff


	//   ....[152]....
        /*04d0*/ 	.word	0xffffffff


	//   ....[153]....
        /*04d4*/ 	.word	0xffffffff


	//   ....[154]....
        /*04d8*/ 	.word	0xffffffff


	//   ....[155]....
        /*04dc*/ 	.word	0xffffffff


	//   ....[156]....
        /*04e0*/ 	.word	0xffffffff


	//   ....[157]....
        /*04e4*/ 	.word	0xffffffff


	//   ....[158]....
        /*04e8*/ 	.word	0xffffffff


	//   ....[159]....
        /*04ec*/ 	.word	0xffffffff


	//   ....[160]....
        /*04f0*/ 	.word	0xffffffff


	//   ....[161]....
        /*04f4*/ 	.word	0xffffffff


	//   ....[162]....
        /*04f8*/ 	.word	0xffffffff


	//   ....[163]....
        /*04fc*/ 	.word	0xffffffff


	//   ....[164]....
        /*0500*/ 	.word	0xffffffff


	//   ....[165]....
        /*0504*/ 	.word	0xffffffff


	//   ....[166]....
        /*0508*/ 	.word	0xffffffff


	//   ....[167]....
        /*050c*/ 	.word	0xffffffff


	//   ....[168]....
        /*0510*/ 	.word	0xffffffff


	//   ....[169]....
        /*0514*/ 	.word	0xffffffff


	//   ....[170]....
        /*0518*/ 	.word	0xffffffff


	//   ....[171]....
        /*051c*/ 	.word	0xffffffff


	//   ....[172]....
        /*0520*/ 	.word	0xffffffff


	//   ....[173]....
        /*0524*/ 	.word	0xffffffff


	//   ....[174]....
        /*0528*/ 	.word	0xffffffff


	//   ....[175]....
        /*052c*/ 	.word	0xffffffff


	//   ....[176]....
        /*0530*/ 	.word	0xffffffff


	//   ....[177]....
        /*0534*/ 	.word	0xffffffff


	//   ....[178]....
        /*0538*/ 	.word	0xffffffff


	//   ....[179]....
        /*053c*/ 	.word	0xffffffff


	//   ....[180]....
        /*0540*/ 	.word	0xffffffff


	//   ....[181]....
        /*0544*/ 	.word	0xffffffff


	//   ....[182]....
        /*0548*/ 	.word	0xffffffff


	//   ....[183]....
        /*054c*/ 	.word	0xffffffff


	//   ....[184]....
        /*0550*/ 	.word	0xffffffff


	//   ....[185]....
        /*0554*/ 	.word	0xffffffff


	//   ....[186]....
        /*0558*/ 	.word	0xffffffff


	//   ....[187]....
        /*055c*/ 	.word	0xffffffff


	//   ....[188]....
        /*0560*/ 	.word	0xffffffff


	//   ....[189]....
        /*0564*/ 	.word	0xffffffff


	//   ....[190]....
        /*0568*/ 	.word	0xffffffff


	//   ....[191]....
        /*056c*/ 	.word	0xffffffff


	//   ....[192]....
        /*0570*/ 	.word	0xffffffff


	//   ....[193]....
        /*0574*/ 	.word	0xffffffff


	//   ....[194]....
        /*0578*/ 	.word	0xffffffff


	//   ....[195]....
        /*057c*/ 	.word	0xffffffff


	//   ....[196]....
        /*0580*/ 	.word	0xffffffff


	//   ....[197]....
        /*0584*/ 	.word	0xffffffff


	//   ....[198]....
        /*0588*/ 	.word	0xffffffff


	//   ....[199]....
        /*058c*/ 	.word	0xffffffff


	//   ....[200]....
        /*0590*/ 	.word	0xffffffff


	//   ....[201]....
        /*0594*/ 	.word	0xffffffff


	//   ....[202]....
        /*0598*/ 	.word	0xffffffff


	//   ....[203]....
        /*059c*/ 	.word	0xffffffff


	//   ....[204]....
        /*05a0*/ 	.word	0xffffffff


	//   ....[205]....
        /*05a4*/ 	.word	0xffffffff


	//   ....[206]....
        /*05a8*/ 	.word	0xffffffff


	//   ....[207]....
        /*05ac*/ 	.word	0xffffffff


	//   ....[208]....
        /*05b0*/ 	.word	0xffffffff


	//   ....[209]....
        /*05b4*/ 	.word	0xffffffff


	//   ....[210]....
        /*05b8*/ 	.word	0xffffffff


	//   ....[211]....
        /*05bc*/ 	.word	0xffffffff


	//   ....[212]....
        /*05c0*/ 	.word	0xffffffff


	//   ....[213]....
        /*05c4*/ 	.word	0xffffffff


	//   ....[214]....
        /*05c8*/ 	.word	0xffffffff


	//   ....[215]....
        /*05cc*/ 	.word	0xffffffff


	//----- nvinfo : EIATTR_COOP_GROUP_INSTR_OFFSETS
	.align		4
.L_188:
        /*05d0*/ 	.byte	0x04, 0x28
        /*05d2*/ 	.short	(.L_190 - .L_189)


	//   ....[0]....
.L_189:
        /*05d4*/ 	.word	0x00000e50


	//   ....[1]....
        /*05d8*/ 	.word	0x00000e80


	//   ....[2]....
        /*05dc*/ 	.word	0x00000eb0


	//   ....[3]....
        /*05e0*/ 	.word	0x00000ee0


	//   ....[4]....
        /*05e4*/ 	.word	0x00000f10


	//   ....[5]....
        /*05e8*/ 	.word	0x00000f30


	//   ....[6]....
        /*05ec*/ 	.word	0x00000f50


	//   ....[7]....
        /*05f0*/ 	.word	0x00000f70


	//   ....[8]....
        /*05f4*/ 	.word	0x00000fa0


	//   ....[9]....
        /*05f8*/ 	.word	0x00000ff0


	//   ....[10]....
        /*05fc*/ 	.word	0x00001070


	//   ....[11]....
        /*0600*/ 	.word	0x00001090


	//   ....[12]....
        /*0604*/ 	.word	0x000010e0


	//   ....[13]....
        /*0608*/ 	.word	0x000011a0


	//   ....[14]....
        /*060c*/ 	.word	0x000011d0


	//   ....[15]....
        /*0610*/ 	.word	0x00001200


	//   ....[16]....
        /*0614*/ 	.word	0x00001580


	//   ....[17]....
        /*0618*/ 	.word	0x000015b0


	//   ....[18]....
        /*061c*/ 	.word	0x000015c0


	//   ....[19]....
        /*0620*/ 	.word	0x000015d0


	//   ....[20]....
        /*0624*/ 	.word	0x000015e0


	//   ....[21]....
        /*0628*/ 	.word	0x000015f0


	//   ....[22]....
        /*062c*/ 	.word	0x00001600


	//   ....[23]....
        /*0630*/ 	.word	0x00001610


	//   ....[24]....
        /*0634*/ 	.word	0x00001630


	//   ....[25]....
        /*0638*/ 	.word	0x00001650


	//   ....[26]....
        /*063c*/ 	.word	0x00001690


	//   ....[27]....
        /*0640*/ 	.word	0x000016a0


	//   ....[28]....
        /*0644*/ 	.word	0x00001b30


	//   ....[29]....
        /*0648*/ 	.word	0x00001b60


	//   ....[30]....
        /*064c*/ 	.word	0x00001ba0


	//   ....[31]....
        /*0650*/ 	.word	0x00001bc0


	//   ....[32]....
        /*0654*/ 	.word	0x00001bf0


	//   ....[33]....
        /*0658*/ 	.word	0x00001c20


	//   ....[34]....
        /*065c*/ 	.word	0x00001c60


	//   ....[35]....
        /*0660*/ 	.word	0x00001c90


	//   ....[36]....
        /*0664*/ 	.word	0x00001cc0


	//   ....[37]....
        /*0668*/ 	.word	0x00001ce0


	//   ....[38]....
        /*066c*/ 	.word	0x00001d00


	//   ....[39]....
        /*0670*/ 	.word	0x00001d10


	//   ....[40]....
        /*0674*/ 	.word	0x00002890


	//   ....[41]....
        /*0678*/ 	.word	0x000028a0


	//   ....[42]....
        /*067c*/ 	.word	0x000028b0


	//   ....[43]....
        /*0680*/ 	.word	0x000028c0


	//   ....[44]....
        /*0684*/ 	.word	0x000028d0


	//   ....[45]....
        /*0688*/ 	.word	0x000028e0


	//   ....[46]....
        /*068c*/ 	.word	0x000028f0


	//   ....[47]....
        /*0690*/ 	.word	0x00002900


	//   ....[48]....
        /*0694*/ 	.word	0x00002920


	//   ....[49]....
        /*0698*/ 	.word	0x00002950


	//   ....[50]....
        /*069c*/ 	.word	0x00002970


	//   ....[51]....
        /*06a0*/ 	.word	0x00002990


	//   ....[52]....
        /*06a4*/ 	.word	0x00002fa0


	//   ....[53]....
        /*06a8*/ 	.word	0x00003b10


	//   ....[54]....
        /*06ac*/ 	.word	0x00004a40


	//   ....[55]....
        /*06b0*/ 	.word	0x00005560


	//   ....[56]....
        /*06b4*/ 	.word	0x00005d50


	//   ....[57]....
        /*06b8*/ 	.word	0x00005d90


	//   ....[58]....
        /*06bc*/ 	.word	0x00005ea0


	//   ....[59]....
        /*06c0*/ 	.word	0x00005ee0


	//   ....[60]....
        /*06c4*/ 	.word	0x00006bf0


	//   ....[61]....
        /*06c8*/ 	.word	0x00006cc0


	//   ....[62]....
        /*06cc*/ 	.word	0x00006ed0


	//   ....[63]....
        /*06d0*/ 	.word	0x00006f50


	//   ....[64]....
        /*06d4*/ 	.word	0x000093b0


	//   ....[65]....
        /*06d8*/ 	.word	0x000093c0


	//   ....[66]....
        /*06dc*/ 	.word	0x000093d0


	//   ....[67]....
        /*06e0*/ 	.word	0x000093e0


	//   ....[68]....
        /*06e4*/ 	.word	0x000093f0


	//   ....[69]....
        /*06e8*/ 	.word	0x00009400


	//   ....[70]....
        /*06ec*/ 	.word	0x00009410


	//   ....[71]....
        /*06f0*/ 	.word	0x00009420


	//   ....[72]....
        /*06f4*/ 	.word	0x00009430


	//   ....[73]....
        /*06f8*/ 	.word	0x00009440


	//   ....[74]....
        /*06fc*/ 	.word	0x00009450


	//   ....[75]....
        /*0700*/ 	.word	0x00009460


	//   ....[76]....
        /*0704*/ 	.word	0x0000aaf0


	//   ....[77]....
        /*0708*/ 	.word	0x0000ab00


	//   ....[78]....
        /*070c*/ 	.word	0x0000ab10


	//   ....[79]....
        /*0710*/ 	.word	0x0000ab20


	//   ....[80]....
        /*0714*/ 	.word	0x0000ab30


	//   ....[81]....
        /*0718*/ 	.word	0x0000ab40


	//   ....[82]....
        /*071c*/ 	.word	0x0000ab50


	//   ....[83]....
        /*0720*/ 	.word	0x0000ab70


	//   ....[84]....
        /*0724*/ 	.word	0x0000ab90


	//   ....[85]....
        /*0728*/ 	.word	0x0000abd0


	//   ....[86]....
        /*072c*/ 	.word	0x0000abf0


	//   ....[87]....
        /*0730*/ 	.word	0x0000ac10


	//   ....[88]....
        /*0734*/ 	.word	0x0000ad80


	//   ....[89]....
        /*0738*/ 	.word	0x0000afc0


	//   ....[90]....
        /*073c*/ 	.word	0x0000b900


	//   ....[91]....
        /*0740*/ 	.word	0x0000c0c0


	//   ....[92]....
        /*0744*/ 	.word	0x0000cae0


	//   ....[93]....
        /*0748*/ 	.word	0x0000cb00


	//   ....[94]....
        /*074c*/ 	.word	0x0000d130


	//   ....[95]....
        /*0750*/ 	.word	0x0000d330


	//   ....[96]....
        /*0754*/ 	.word	0x0000d380


	//   ....[97]....
        /*0758*/ 	.word	0x0000d4b0


	//   ....[98]....
        /*075c*/ 	.word	0x0000d7d0


	//   ....[99]....
        /*0760*/ 	.word	0x0000d860


	//   ....[100]....
        /*0764*/ 	.word	0x00010140


	//   ....[101]....
        /*0768*/ 	.word	0x00010150


	//   ....[102]....
        /*076c*/ 	.word	0x00010160


	//   ....[103]....
        /*0770*/ 	.word	0x00010170


	//   ....[104]....
        /*0774*/ 	.word	0x00010180


	//   ....[105]....
        /*0778*/ 	.word	0x00010190


	//   ....[106]....
        /*077c*/ 	.word	0x000101a0


	//   ....[107]....
        /*0780*/ 	.word	0x000101b0


	//   ....[108]....
        /*0784*/ 	.word	0x000101c0


	//   ....[109]....
        /*0788*/ 	.word	0x000101d0


	//   ....[110]....
        /*078c*/ 	.word	0x000101e0


	//   ....[111]....
        /*0790*/ 	.word	0x000101f0


	//   ....[112]....
        /*0794*/ 	.word	0x00011860


	//   ....[113]....
        /*0798*/ 	.word	0x00011870


	//   ....[114]....
        /*079c*/ 	.word	0x00011880


	//   ....[115]....
        /*07a0*/ 	.word	0x00011890


	//   ....[116]....
        /*07a4*/ 	.word	0x000118a0


	//   ....[117]....
        /*07a8*/ 	.word	0x000118b0


	//   ....[118]....
        /*07ac*/ 	.word	0x000118c0


	//   ....[119]....
        /*07b0*/ 	.word	0x000118d0


	//   ....[120]....
        /*07b4*/ 	.word	0x000118f0


	//   ....[121]....
        /*07b8*/ 	.word	0x00011920


	//   ....[122]....
        /*07bc*/ 	.word	0x00011960


	//   ....[123]....
        /*07c0*/ 	.word	0x00011980


	//   ....[124]....
        /*07c4*/ 	.word	0x00011ea0


	//   ....[125]....
        /*07c8*/ 	.word	0x00011f50


	//   ....[126]....
        /*07cc*/ 	.word	0x00012050


	//   ....[127]....
        /*07d0*/ 	.word	0x000120a0


	//   ....[128]....
        /*07d4*/ 	.word	0x000120f0


	//   ....[129]....
        /*07d8*/ 	.word	0x00012200


	//   ....[130]....
        /*07dc*/ 	.word	0x000122a0


	//   ....[131]....
        /*07e0*/ 	.word	0x00012500


	//   ....[132]....
        /*07e4*/ 	.word	0x00014e30


	//   ....[133]....
        /*07e8*/ 	.word	0x00014e60


	//   ....[134]....
        /*07ec*/ 	.word	0x00014e80


	//   ....[135]....
        /*07f0*/ 	.word	0x00014ec0


	//   ....[136]....
        /*07f4*/ 	.word	0x00014ee0


	//   ....[137]....
        /*07f8*/ 	.word	0x00014f00


	//   ....[138]....
        /*07fc*/ 	.word	0x00014f20


	//   ....[139]....
        /*0800*/ 	.word	0x00014f40


	//   ....[140]....
        /*0804*/ 	.word	0x00014f60


	//   ....[141]....
        /*0808*/ 	.word	0x00014f80


	//   ....[142]....
        /*080c*/ 	.word	0x00014fa0


	//   ....[143]....
        /*0810*/ 	.word	0x00014fc0


	//   ....[144]....
        /*0814*/ 	.word	0x000163c0


	//   ....[145]....
        /*0818*/ 	.word	0x000163d0


	//   ....[146]....
        /*081c*/ 	.word	0x000163e0


	//   ....[147]....
        /*0820*/ 	.word	0x000163f0


	//   ....[148]....
        /*0824*/ 	.word	0x00016400


	//   ....[149]....
        /*0828*/ 	.word	0x00016410


	//   ....[150]....
        /*082c*/ 	.word	0x00016420


	//   ....[151]....
        /*0830*/ 	.word	0x00016440


	//   ....[152]....
        /*0834*/ 	.word	0x00016460


	//   ....[153]....
        /*0838*/ 	.word	0x000164a0


	//   ....[154]....
        /*083c*/ 	.word	0x000164c0


	//   ....[155]....
        /*0840*/ 	.word	0x000164e0


	//   ....[156]....
        /*0844*/ 	.word	0x00016650


	//   ....[157]....
        /*0848*/ 	.word	0x00016fa0


	//   ....[158]....
        /*084c*/ 	.word	0x000171a0


	//   ....[159]....
        /*0850*/ 	.word	0x00017950


	//   ....[160]....
        /*0854*/ 	.word	0x00018380


	//   ....[161]....
        /*0858*/ 	.word	0x00018760


	//   ....[162]....
        /*085c*/ 	.word	0x000187b0


	//   ....[163]....
        /*0860*/ 	.word	0x000188b0


	//   ....[164]....
        /*0864*/ 	.word	0x00018e90


	//   ....[165]....
        /*0868*/ 	.word	0x00018f10


	//   ....[166]....
        /*086c*/ 	.word	0x00018f40


	//   ....[167]....
        /*0870*/ 	.word	0x000190c0


	//   ....[168]....
        /*0874*/ 	.word	0x0001b540


	//   ....[169]....
        /*0878*/ 	.word	0x0001b550


	//   ....[170]....
        /*087c*/ 	.word	0x0001b560


	//   ....[171]....
        /*0880*/ 	.word	0x0001b570


	//   ....[172]....
        /*0884*/ 	.word	0x0001b5a0


	//   ....[173]....
        /*0888*/ 	.word	0x0001b5c0


	//   ....[174]....
        /*088c*/ 	.word	0x0001b5e0


	//   ....[175]....
        /*0890*/ 	.word	0x0001b5f0


	//   ....[176]....
        /*0894*/ 	.word	0x0001c550


	//   ....[177]....
        /*0898*/ 	.word	0x0001c710


	//   ....[178]....
        /*089c*/ 	.word	0x0001c740


	//   ....[179]....
        /*08a0*/ 	.word	0x0001c770


	//   ....[180]....
        /*08a4*/ 	.word	0x0001c7a0


	//   ....[181]....
        /*08a8*/ 	.word	0x0001c7d0


	//   ....[182]....
        /*08ac*/ 	.word	0x0001c8a0


	//   ....[183]....
        /*08b0*/ 	.word	0x0001c8b0


	//   ....[184]....
        /*08b4*/ 	.word	0x0001c8e0


	//   ....[185]....
        /*08b8*/ 	.word	0x0001c910


	//   ....[186]....
        /*08bc*/ 	.word	0x0001c940


	//   ....[187]....
        /*08c0*/ 	.word	0x0001c950


	//   ....[188]....
        /*08c4*/ 	.word	0x0001c960


	//   ....[189]....
        /*08c8*/ 	.word	0x0001c970


	//   ....[190]....
        /*08cc*/ 	.word	0x0001ca90


	//   ....[191]....
        /*08d0*/ 	.word	0x0001caa0


	//   ....[192]....
        /*08d4*/ 	.word	0x0001cb30


	//   ....[193]....
        /*08d8*/ 	.word	0x0001cb50


	//   ....[194]....
        /*08dc*/ 	.word	0x0001cba0


	//   ....[195]....
        /*08e0*/ 	.word	0x0001cbb0


	//   ....[196]....
        /*08e4*/ 	.word	0x0001cbc0


	//   ....[197]....
        /*08e8*/ 	.word	0x0001ccb0


	//   ....[198]....
        /*08ec*/ 	.word	0x0001cde0


	//   ....[199]....
        /*08f0*/ 	.word	0x0001ce00


	//   ....[200]....
        /*08f4*/ 	.word	0x0001d380


	//   ....[201]....
        /*08f8*/ 	.word	0x0001d3c0


	//   ....[202]....
        /*08fc*/ 	.word	0x0001d3f0


	//   ....[203]....
        /*0900*/ 	.word	0x0001d420


	//   ....[204]....
        /*0904*/ 	.word	0x0001d450


	//   ....[205]....
        /*0908*/ 	.word	0x0001d480


	//   ....[206]....
        /*090c*/ 	.word	0x0001d4b0


	//   ....[207]....
        /*0910*/ 	.word	0x0001d4d0


	//   ....[208]....
        /*0914*/ 	.word	0x0001d4f0


	//   ....[209]....
        /*0918*/ 	.word	0x0001d520


	//   ....[210]....
        /*091c*/ 	.word	0x0001d530


	//   ....[211]....
        /*0920*/ 	.word	0x0001d540


	//   ....[212]....
        /*0924*/ 	.word	0x0001d550


	//   ....[213]....
        /*0928*/ 	.word	0x0001d560


	//   ....[214]....
        /*092c*/ 	.word	0x0001d590


	//   ....[215]....
        /*0930*/ 	.word	0x0001d5b0


	//----- nvinfo : EIATTR_EXIT_INSTR_OFFSETS
	.align		4
.L_190:
        /*0934*/ 	.byte	0x04, 0x1c
        /*0936*/ 	.short	(.L_192 - .L_191)


	//   ....[0]....
.L_191:
        /*0938*/ 	.word	0x00000040


	//   ....[1]....
        /*093c*/ 	.word	0x0001ce20


	//   ....[2]....
        /*0940*/ 	.word	0x0001ce60


	//   ....[3]....
        /*0944*/ 	.word	0x0001d710


	//   ....[4]....
        /*0948*/ 	.word	0x0001d750


	//----- nvinfo : EIATTR_CTAIDZ_USED
	.align		4
.L_192:
        /*094c*/ 	.byte	0x01, 0x04
	.zero		2


	//----- nvinfo : EIATTR_MAX_THREADS
	.align		4
        /*0950*/ 	.byte	0x04, 0x05
        /*0952*/ 	.short	(.L_194 - .L_193)
.L_193:
        /*0954*/ 	.word	0x00000080
        /*0958*/ 	.word	0x00000001
        /*095c*/ 	.word	0x00000001


	//----- nvinfo : EIATTR_CRS_STACK_SIZE
	.align		4
.L_194:
        /*0960*/ 	.byte	0x04, 0x1e
        /*0962*/ 	.short	(.L_196 - .L_195)
.L_195:
        /*0964*/ 	.word	0x00000000
.L_196:


//--------------------- .nv.info._ZN7cutlass13device_kernelIN5flash19enable_sm80_to_sm89INS1_16FlashAttnFwdSm80INS1_25CollectiveMainloopFwdSm80ILi4ELi1ELb0EN4cute5tupleIJNS5_1CILi128EEENS7_ILi96EEENS7_ILi64EEEEEELi64ENS_6half_tEfNS_4arch4Sm80ELb0ELb1ELb1ELb1ELb1ELb0ELb1ELb0EEENS1_21CollectiveEpilogueFwdINS6_IJS8_SA_S9_EEENS6_IJNS7_ILi1EEESI_SI_EEESC_SE_Li128ELb1ELb1ELb0ELb0EEENS1_19SingleTileSchedulerILb1ELb0ELb1ELi128EEEEEEEEEvNT_6ParamsE --------------------------
	.section	.nv.info._ZN7cutlass13device_kernelIN5flash19enable_sm80_to_sm89INS1_16FlashAttnFwdSm80INS1_25CollectiveMainloopFwdSm80ILi4ELi1ELb0EN4cute5tupleIJNS5_1CILi128EEENS7_ILi96EEENS7_ILi64EEEEEELi64ENS_6half_tEfNS_4arch4Sm80ELb0ELb1ELb1ELb1ELb1ELb0ELb1ELb0EEENS1_21CollectiveEpilogueFwdINS6_IJS8_SA_S9_EEENS6_IJNS7_ILi1EEESI_SI_EEESC_SE_Li128ELb1ELb1ELb0ELb0EEENS1_19SingleTileSchedulerILb1ELb0ELb1ELi128EEEEEEEEEvNT_6ParamsE,"",@"SHT_CUDA_INFO"
	.sectionflags	@""
	.align	4


	//----- nvinfo : EIATTR_CUDA_API_VERSION
	.align		4
        /*0000*/ 	.byte	0x04, 0x37
        /*0002*/ 	.short	(.L_198 - .L_197)
.L_197:
        /*0004*/ 	.word	0x00000082


	//----- nvinfo : EIATTR_SW2861232_WAR
	.align		4
.L_198:
        /*0008*/ 	.byte	0x01, 0x35
	.zero		2


	//----- nvinfo : EIATTR_PARAM_CBANK
	.align		4
        /*000c*/ 	.byte	0x04, 0x0a
        /*000e*/ 	.short	(.L_200 - .L_199)
	.align		4
.L_199:
        /*0010*/ 	.word	index@(.nv.constant0._ZN7cutlass13device_kernelIN5flash19enable_sm80_to_sm89INS1_16FlashAttnFwdSm80INS1_25CollectiveMainloopFwdSm80ILi4ELi1ELb0EN4cute5tupleIJNS5_1CILi128EEENS7_ILi96EEENS7_ILi64EEEEEELi64ENS_6half_tEfNS_4arch4Sm80ELb0ELb1ELb1ELb1ELb1ELb0ELb1ELb0EEENS1_21CollectiveEpilogueFwdINS6_IJS8_SA_S9_EEENS6_IJNS7_ILi1EEESI_SI_EEESC_SE_Li128ELb1ELb1ELb0ELb0EEENS1_19SingleTileSchedulerILb1ELb0ELb1ELi128EEEEEEEEEvNT_6ParamsE)
        /*0014*/ 	.short	0x0160
        /*0016*/ 	.short	0x0418


	//----- nvinfo : EIATTR_CBANK_PARAM_SIZE
	.align		4
.L_200:
        /*0018*/ 	.byte	0x03, 0x19
        /*001a*/ 	.short	0x0418


	//----- nvinfo : EIATTR_KPARAM_INFO
	.align		4
        /*001c*/ 	.byte	0x04, 0x17
        /*001e*/ 	.short	(.L_202 - .L_201)
.L_201:
        /*0020*/ 	.word	0x00000000
        /*0024*/ 	.short	0x0000
        /*0026*/ 	.short	0x0000
        /*0028*/ 	.byte	0x00, 0xf0, 0x61, 0x10


	//----- nvinfo : EIATTR_MAXREG_COUNT
	.align		4
.L_202:
        /*002c*/ 	.byte	0x03, 0x1b
        /*002e*/ 	.short	0x00ff


	//----- nvinfo : EIATTR_NUM_BARRIERS
	.align		4
        /*0030*/ 	.byte	0x02, 0x4c
        /*0032*/ 	.byte	0x02
	.zero		1


	//----- nvinfo : EIATTR_ANNOTATIONS
	.align		4
        /*0034*/ 	.byte	0x04, 0x55
        /*0036*/ 	.short	(.L_204 - .L_203)


	//   ....[0]....
.L_203:
        /* <DEDUP_REMOVED lines=34> */


	//----- nvinfo : EIATTR_MERCURY_ISA_VERSION
	.align		4
.L_204:
        /*0248*/ 	.byte	0x03, 0x5f
        /*024a*/ 	.short	0x0000


	//----- nvinfo : EIATTR_COOP_GROUP_MASK_REGIDS
	.align		4
        /*024c*/ 	.byte	0x04, 0x29
        /*024e*/ 	.short	(.L_206 - .L_205)


	//   ....[0]....
.L_205:
        /*0250*/ 	.word	0xffffffff


	//   ....[1]....
        /*0254*/ 	.word	0xffffffff


	//   ....[2]....
        /*0258*/ 	.word	0xffffffff


	//   ....[3]....
        /*025c*/ 	.word	0xffffffff


	//   ....[4]....
        /*0260*/ 	.word	0xffffffff


	//   ....[5]....
        /*0264*/ 	.word	0xffffffff


	//   ....[6]....
        /*0268*/ 	.word	0xffffffff


	//   ....[7]....
        /*026c*/ 	.word	0xffffffff


	//   ....[8]....
        /*0270*/ 	.word	0xffffffff


	//   ....[9]....
        /*0274*/ 	.word	0xffffffff


	//   ....[10]....
        /*0278*/ 	.word	0xffffffff


	//   ....[11]....
        /*027c*/ 	.word	0xffffffff


	//   ....[12]....
        /*0280*/ 	.word	0xffffffff


	//   ....[13]....
        /*0284*/ 	.word	0xffffffff


	//   ....[14]....
        /*0288*/ 	.word	0xffffffff


	//   ....[15]....
        /*028c*/ 	.word	0xffffffff


	//   ....[16]....
        /*0290*/ 	.word	0xffffffff


	//   ....[17]....
        /*0294*/ 	.word	0xffffffff


	//   ....[18]....
        /*0298*/ 	.word	0xffffffff


	//   ....[19]....
        /*029c*/ 	.word	0xffffffff


	//   ....[20]....
        /*02a0*/ 	.word	0xffffffff


	//   ....[21]....
        /*02a4*/ 	.word	0xffffffff


	//   ....[22]....
        /*02a8*/ 	.word	0xffffffff


	//   ....[23]....
        /*02ac*/ 	.word	0xffffffff


	//   ....[24]....
        /*02b0*/ 	.word	0xffffffff


	//   ....[25]....
        /*02b4*/ 	.word	0xffffffff


	//   ....[26]....
        /*02b8*/ 	.word	0xffffffff


	//   ....[27]....
        /*02bc*/ 	.word	0xffffffff


	//   ....[28]....
        /*02c0*/ 	.word	0xffffffff


	//   ....[29]....
        /*02c4*/ 	.word	0xffffffff


	//   ....[30]....
        /*02c8*/ 	.word	0xffffffff


	//   ....[31]....
        /*02cc*/ 	.word	0xffffffff


	//   ....[32]....
        /*02d0*/ 	.word	0xffffffff


	//   ....[33]....
        /*02d4*/ 	.word	0xffffffff


	//   ....[34]....
        /*02d8*/ 	.word	0xffffffff


	//   ....[35]....
        /*02dc*/ 	.word	0xffffffff


	//   ....[36]....
        /*02e0*/ 	.word	0xffffffff


	//   ....[37]....
        /*02e4*/ 	.word	0xffffffff


	//   ....[38]....
        /*02e8*/ 	.word	0xffffffff


	//   ....[39]....
        /*02ec*/ 	.word	0xffffffff


	//   ....[40]....
        /*02f0*/ 	.word	0xffffffff


	//   ....[41]....
        /*02f4*/ 	.word	0xffffffff


	//   ....[42]....
        /*02f8*/ 	.word	0xffffffff


	//   ....[43]....
        /*02fc*/ 	.word	0xffffffff


	//   ....[44]....
        /*0300*/ 	.word	0xffffffff


	//   ....[45]....
        /*0304*/ 	.word	0xffffffff


	//   ....[46]....
        /*0308*/ 	.word	0xffffffff


	//   ....[47]....
        /*030c*/ 	.word	0xffffffff


	//   ....[48]....
        /*0310*/ 	.word	0xffffffff


	//   ....[49]....
        /*0314*/ 	.word	0xffffffff


	//   ....[50]....
        /*0318*/ 	.word	0xffffffff


	//   ....[51]....
        /*031c*/ 	.word	0xffffffff


	//   ....[52]....
        /*0320*/ 	.word	0xffffffff


	//   ....[53]....
        /*0324*/ 	.word	0xffffffff


	//   ....[54]....
        /*0328*/ 	.word	0xffffffff


	//   ....[55]....
        /*032c*/ 	.word	0xffffffff


	//   ....[56]....
        /*0330*/ 	.word	0xffffffff


	//   ....[57]....
        /*0334*/ 	.word	0xffffffff


	//   ....[58]....
        /*0338*/ 	.word	0xffffffff


	//   ....[59]....
        /*033c*/ 	.word	0xffffffff


	//   ....[60]....
        /*0340*/ 	.word	0xffffffff


	//   ....[61]....
        /*0344*/ 	.word	0xffffffff


	//   ....[62]....
        /*0348*/ 	.word	0xffffffff


	//   ....[63]....
        /*034c*/ 	.word	0xffffffff


	//   ....[64]....
        /*0350*/ 	.word	0xffffffff


	//   ....[65]....
        /*0354*/ 	.word	0xffffffff


	//   ....[66]....
        /*0358*/ 	.word	0xffffffff


	//   ....[67]....
        /*035c*/ 	.word	0xffffffff


	//   ....[68]....
        /*0360*/ 	.word	0xffffffff


	//   ....[69]....
        /*0364*/ 	.word	0xffffffff


	//   ....[70]....
        /*0368*/ 	.word	0xffffffff


	//   ....[71]....
        /*036c*/ 	.word	0xffffffff


	//   ....[72]....
        /*0370*/ 	.word	0xffffffff


	//   ....[73]....
        /*0374*/ 	.word	0xffffffff


	//   ....[74]....
        /*0378*/ 	.word	0xffffffff


	//   ....[75]....
        /*037c*/ 	.word	0xffffffff


	//   ....[76]....
        /*0380*/ 	.word	0xffffffff


	//   ....[77]....
        /*0384*/ 	.word	0xffffffff


	//   ....[78]....
        /*0388*/ 	.word	0xffffffff


	//   ....[79]....
        /*038c*/ 	.word	0xffffffff


	//   ....[80]....
        /*0390*/ 	.word	0xffffffff


	//   ....[81]....
        /*0394*/ 	.word	0xffffffff


	//   ....[82]....
        /*0398*/ 	.word	0xffffffff


	//   ....[83]....
        /*039c*/ 	.word	0xffffffff


	//   ....[84]....
        /*03a0*/ 	.word	0xffffffff


	//   ....[85]....
        /*03a4*/ 	.word	0xffffffff


	//   ....[86]....
        /*03a8*/ 	.word	0xffffffff


	//   ....[87]....
        /*03ac*/ 	.word	0xffffffff


	//   ....[88]....
        /*03b0*/ 	.word	0xffffffff


	//   ....[89]....
        /*03b4*/ 	.word	0xffffffff


	//   ....[90]....
        /*03b8*/ 	.word	0xffffffff


	//   ....[91]....
        /*03bc*/ 	.word	0xffffffff


	//   ....[92]....
        /*03c0*/ 	.word	0xffffffff


	//   ....[93]....
        /*03c4*/ 	.word	0xffffffff


	//   ....[94]....
        /*03c8*/ 	.word	0xffffffff


	//   ....[95]....
        /*03cc*/ 	.word	0xffffffff


	//   ....[96]....
        /*03d0*/ 	.word	0xffffffff


	//   ....[97]....
        /*03d4*/ 	.word	0xffffffff


	//   ....[98]....
        /*03d8*/ 	.word	0xffffffff


	//   ....[99]....
        /*03dc*/ 	.word	0xffffffff


	//   ....[100]....
        /*03e0*/ 	.word	0xffffffff


	//   ....[101]....
        /*03e4*/ 	.word	0xffffffff


	//   ....[102]....
        /*03e8*/ 	.word	0xffffffff


	//   ....[103]....
        /*03ec*/ 	.word	0xffffffff


	//   ....[104]....
        /*03f0*/ 	.word	0xffffffff


	//   ....[105]....
        /*03f4*/ 	.word	0xffffffff


	//   ....[106]....
        /*03f8*/ 	.word	0xffffffff


	//   ....[107]....
        /*03fc*/ 	.word	0xffffffff


	//   ....[108]....
        /*0400*/ 	.word	0xffffffff


	//   ....[109]....
        /*0404*/ 	.word	0xffffffff


	//   ....[110]....
        /*0408*/ 	.word	0xffffffff


	//   ....[111]....
        /*040c*/ 	.word	0xffffffff


	//   ....[112]....
        /*0410*/ 	.word	0xffffffff


	//   ....[113]....
        /*0414*/ 	.word	0xffffffff


	//   ....[114]....
        /*0418*/ 	.word	0xffffffff


	//   ....[115]....
        /*041c*/ 	.word	0xffffffff


	//   ....[116]....
        /*0420*/ 	.word	0xffffffff


	//   ....[117]....
        /*0424*/ 	.word	0xffffffff


	//   ....[118]....
        /*0428*/ 	.word	0xffffffff


	//   ....[119]....
        /*042c*/ 	.word	0xffffffff


	//   ....[120]....
        /*0430*/ 	.word	0xffffffff


	//   ....[121]....
        /*0434*/ 	.word	0xffffffff


	//   ....[122]....
        /*0438*/ 	.word	0xffffffff


	//   ....[123]....
        /*043c*/ 	.word	0xffffffff


	//   ....[124]....
        /*0440*/ 	.word	0xffffffff


	//   ....[125]....
        /*0444*/ 	.word	0xffffffff


	//   ....[126]....
        /*0448*/ 	.word	0xffffffff


	//   ....[127]....
        /*044c*/ 	.word	0xffffffff


	//   ....[128]....
        /*0450*/ 	.word	0xffffffff


	//   ....[129]....
        /*0454*/ 	.word	0xffffffff


	//   ....[130]....
        /*0458*/ 	.word	0xffffffff


	//   ....[131]....
        /*045c*/ 	.word	0xffffffff


	//   ....[132]....
        /*0460*/ 	.word	0xffffffff


	//   ....[133]....
        /*0464*/ 	.word	0xffffffff


	//   ....[134]....
        /*0468*/ 	.word	0xffffffff


	//   ....[135]....
        /*046c*/ 	.word	0xffffffff


	//   ....[136]....
        /*0470*/ 	.word	0xffffffff


	//   ....[137]....
        /*0474*/ 	.word	0xffffffff


	//   ....[138]....
        /*0478*/ 	.word	0xffffffff


	//   ....[139]....
        /*047c*/ 	.word	0xffffffff


	//   ....[140]....
        /*0480*/ 	.word	0xffffffff


	//   ....[141]....
        /*0484*/ 	.word	0xffffffff


	//   ....[142]....
        /*0488*/ 	.word	0xffffffff


	//   ....[143]....
        /*048c*/ 	.word	0xffffffff


	//   ....[144]....
        /*0490*/ 	.word	0xffffffff


	//   ....[145]....
        /*0494*/ 	.word	0xffffffff


	//   ....[146]....
        /*0498*/ 	.word	0xffffffff


	//   ....[147]....
        /*049c*/ 	.word	0xffffffff


	//   ....[148]....
        /*04a0*/ 	.word	0xffffffff


	//   ....[149]....
        /*04a4*/ 	.word	0xffffffff


	//   ....[150]....
        /*04a8*/ 	.word	0xffffffff


	//   ....[151]....
        /*04ac*/ 	.word	0xffffffff


	//   ....[152]....
        /*04b0*/ 	.word	0xffffffff


	//   ....[153]....
        /*04b4*/ 	.word	0xffffffff


	//   ....[154]....
        /*04b8*/ 	.word	0xffffffff


	//   ....[155]....
        /*04bc*/ 	.word	0xffffffff


	//   ....[156]....
        /*04c0*/ 	.word	0xffffffff


	//   ....[157]....
        /*04c4*/ 	.word	0xffffffff


	//   ....[158]....
        /*04c8*/ 	.word	0xffffffff


	//   ....[159]....
        /*04cc*/ 	.word	0xffffffff


	//   ....[160]....
        /*04d0*/ 	.word	0xffffffff


	//   ....[161]....
        /*04d4*/ 	.word	0xffffffff


	//   ....[162]....
        /*04d8*/ 	.word	0xffffffff


	//   ....[163]....
        /*04dc*/ 	.word	0xffffffff


	//   ....[164]....
        /*04e0*/ 	.word	0xffffffff


	//   ....[165]....
        /*04e4*/ 	.word	0xffffffff


	//   ....[166]....
        /*04e8*/ 	.word	0xffffffff


	//   ....[167]....
        /*04ec*/ 	.word	0xffffffff


	//   ....[168]....
        /*04f0*/ 	.word	0xffffffff


	//   ....[169]....
        /*04f4*/ 	.word	0xffffffff


	//   ....[170]....
        /*04f8*/ 	.word	0xffffffff


	//   ....[171]....
        /*04fc*/ 	.word	0xffffffff


	//   ....[172]....
        /*0500*/ 	.word	0xffffffff


	//   ....[173]....
        /*0504*/ 	.word	0xffffffff


	//   ....[174]....
        /*0508*/ 	.word	0xffffffff


	//   ....[175]....
        /*050c*/ 	.word	0xffffffff


	//   ....[176]....
        /*0510*/ 	.word	0xffffffff


	//   ....[177]....
        /*0514*/ 	.word	0xffffffff


	//   ....[178]....
        /*0518*/ 	.word	0xffffffff


	//   ....[179]....
        /*051c*/ 	.word	0xffffffff


	//   ....[180]....
        /*0520*/ 	.word	0xffffffff


	//   ....[181]....
        /*0524*/ 	.word	0xffffffff


	//   ....[182]....
        /*0528*/ 	.word	0xffffffff


	//   ....[183]....
        /*052c*/ 	.word	0xffffffff


	//   ....[184]....
        /*0530*/ 	.word	0xffffffff


	//   ....[185]....
        /*0534*/ 	.word	0xffffffff


	//   ....[186]....
        /*0538*/ 	.word	0xffffffff


	//   ....[187]....
        /*053c*/ 	.word	0xffffffff


	//   ....[188]....
        /*0540*/ 	.word	0xffffffff


	//   ....[189]....
        /*0544*/ 	.word	0xffffffff


	//   ....[190]....
        /*0548*/ 	.word	0xffffffff


	//   ....[191]....
        /*054c*/ 	.word	0xffffffff


	//   ....[192]....
        /*0550*/ 	.word	0xffffffff


	//   ....[193]....
        /*0554*/ 	.word	0xffffffff


	//   ....[194]....
        /*0558*/ 	.word	0xffffffff


	//   ....[195]....
        /*055c*/ 	.word	0xffffffff


	//   ....[196]....
        /*0560*/ 	.word	0xffffffff


	//   ....[197]....
        /*0564*/ 	.word	0xffffffff


	//   ....[198]....
        /*0568*/ 	.word	0xffffffff


	//   ....[199]....
        /*056c*/ 	.word	0xffffffff


	//   ....[200]....
        /*0570*/ 	.word	0xffffffff


	//   ....[201]....
        /*0574*/ 	.word	0xffffffff


	//   ....[202]....
        /*0578*/ 	.word	0xffffffff


	//   ....[203]....
        /*057c*/ 	.word	0xffffffff


	//   ....[204]....
        /*0580*/ 	.word	0xffffffff


	//   ....[205]....
        /*0584*/ 	.word	0xffffffff


	//   ....[206]....
        /*0588*/ 	.word	0xffffffff


	//   ....[207]....
        /*058c*/ 	.word	0xffffffff


	//   ....[208]....
        /*0590*/ 	.word	0xffffffff


	//   ....[209]....
        /*0594*/ 	.word	0xffffffff


	//   ....[210]....
        /*0598*/ 	.word	0xffffffff


	//   ....[211]....
        /*059c*/ 	.word	0xffffffff


	//   ....[212]....
        /*05a0*/ 	.word	0xffffffff


	//   ....[213]....
        /*05a4*/ 	.word	0xffffffff


	//   ....[214]....
        /*05a8*/ 	.word	0xffffffff


	//   ....[215]....
        /*05ac*/ 	.word	0xffffffff


	//   ....[216]....
        /*05b0*/ 	.word	0xffffffff


	//----- nvinfo : EIATTR_COOP_GROUP_INSTR_OFFSETS
	.align		4
.L_206:
        /*05b4*/ 	.byte	0x04, 0x28
        /*05b6*/ 	.short	(.L_208 - .L_207)


	//   ....[0]....
.L_207:
        /*05b8*/ 	.word	0x000000a0


	//   ....[1]....
        /*05bc*/ 	.word	0x00001570


	//   ....[2]....
        /*05c0*/ 	.word	0x000015b0


	//   ....[3]....
        /*05c4*/ 	.word	0x00001780


	//   ....[4]....
        /*05c8*/ 	.word	0x000017b0


	//   ....[5]....
        /*05cc*/ 	.word	0x00001840


	//   ....[6]....
        /*05d0*/ 	.word	0x00001870


	//   ....[7]....
        /*05d4*/ 	.word	0x00001900


	//   ....[8]....
        /*05d8*/ 	.word	0x00001930


	//   ....[9]....
        /*05dc*/ 	.word	0x000019c0


	//   ....[10]....
        /*05e0*/ 	.word	0x000019f0


	//   ....[11]....
        /*05e4*/ 	.word	0x00001a80


	//   ....[12]....
        /*05e8*/ 	.word	0x00001ab0


	//   ....[13]....
        /*05ec*/ 	.word	0x00001b40


	//   ....[14]....
        /*05f0*/ 	.word	0x00001b70


	//   ....[15]....
        /*05f4*/ 	.word	0x00001bf0


	//   ....[16]....
        /*05f8*/ 	.word	0x00001c30


	//   ....[17]....
        /*05fc*/ 	.word	0x000020c0


	//   ....[18]....
        /*0600*/ 	.word	0x000020e0


	//   ....[19]....
        /*0604*/ 	.word	0x000020f0


	//   ....[20]....
        /*0608*/ 	.word	0x00002100


	//   ....[21]....
        /*060c*/ 	.word	0x00002110


	//   ....[22]....
        /*0610*/ 	.word	0x00002120


	//   ....[23]....
        /*0614*/ 	.word	0x00002130


	//   ....[24]....
        /*0618*/ 	.word	0x00002150


	//   ....[25]....
        /*061c*/ 	.word	0x00002170


	//   ....[26]....
        /*0620*/ 	.word	0x00002190


	//   ....[27]....
        /*0624*/ 	.word	0x000021a0


	//   ....[28]....
        /*0628*/ 	.word	0x000021b0


	//   ....[29]....
        /*062c*/ 	.word	0x00002690


	//   ....[30]....
        /*0630*/ 	.word	0x000026a0


	//   ....[31]....
        /*0634*/ 	.word	0x000026b0


	//   ....[32]....
        /*0638*/ 	.word	0x000026c0


	//   ....[33]....
        /*063c*/ 	.word	0x000026f0


	//   ....[34]....
        /*0640*/ 	.word	0x00002780


	//   ....[35]....
        /*0644*/ 	.word	0x00002790


	//   ....[36]....
        /*0648*/ 	.word	0x00002830


	//   ....[37]....
        /*064c*/ 	.word	0x00002870


	//   ....[38]....
        /*0650*/ 	.word	0x00002890


	//   ....[39]....
        /*0654*/ 	.word	0x000028e0


	//   ....[40]....
        /*0658*/ 	.word	0x000028f0


	//   ....[41]....
        /*065c*/ 	.word	0x00003320


	//   ....[42]....
        /*0660*/ 	.word	0x00003330


	//   ....[43]....
        /*0664*/ 	.word	0x00003340


	//   ....[44]....
        /*0668*/ 	.word	0x00003350


	//   ....[45]....
        /*066c*/ 	.word	0x00003360


	//   ....[46]....
        /*0670*/ 	.word	0x00003370


	//   ....[47]....
        /*0674*/ 	.word	0x00003380


	//   ....[48]....
        /*0678*/ 	.word	0x00003390


	//   ....[49]....
        /*067c*/ 	.word	0x000033b0


	//   ....[50]....
        /*0680*/ 	.word	0x000033e0


	//   ....[51]....
        /*0684*/ 	.word	0x00003400


	//   ....[52]....
        /*0688*/ 	.word	0x00003420


	//   ....[53]....
        /*068c*/ 	.word	0x00003a40


	//   ....[54]....
        /*0690*/ 	.word	0x00004780


	//   ....[55]....
        /*0694*/ 	.word	0x000054e0


	//   ....[56]....
        /*0698*/ 	.word	0x00006190


	//   ....[57]....
        /*069c*/ 	.word	0x00006820


	//   ....[58]....
        /*06a0*/ 	.word	0x00006870


	//   ....[59]....
        /*06a4*/ 	.word	0x00006990


	//   ....[60]....
        /*06a8*/ 	.word	0x000069e0


	//   ....[61]....
        /*06ac*/ 	.word	0x000076f0


	//   ....[62]....
        /*06b0*/ 	.word	0x00007770


	//   ....[63]....
        /*06b4*/ 	.word	0x00007960


	//   ....[64]....
        /*06b8*/ 	.word	0x000079e0


	//   ....[65]....
        /*06bc*/ 	.word	0x00009c60


	//   ....[66]....
        /*06c0*/ 	.word	0x00009c70


	//   ....[67]....
        /*06c4*/ 	.word	0x00009c80


	//   ....[68]....
        /*06c8*/ 	.word	0x00009c90


	//   ....[69]....
        /*06cc*/ 	.word	0x00009ca0


	//   ....[70]....
        /*06d0*/ 	.word	0x00009cb0


	//   ....[71]....
        /*06d4*/ 	.word	0x00009cc0


	//   ....[72]....
        /*06d8*/ 	.word	0x00009cd0


	//   ....[73]....
        /*06dc*/ 	.word	0x00009ce0


	//   ....[74]....
        /*06e0*/ 	.word	0x00009cf0


	//   ....[75]....
        /*06e4*/ 	.word	0x00009d00


	//   ....[76]....
        /*06e8*/ 	.word	0x00009d10


	//   ....[77]....
        /*06ec*/ 	.word	0x0000b3b0


	//   ....[78]....
        /*06f0*/ 	.word	0x0000b3c0


	//   ....[79]....
        /*06f4*/ 	.word	0x0000b3d0


	//   ....[80]....
        /*06f8*/ 	.word	0x0000b3e0


	//   ....[81]....
        /*06fc*/ 	.word	0x0000b3f0


	//   ....[82]....
        /*0700*/ 	.word	0x0000b400


	//   ....[83]....
        /*0704*/ 	.word	0x0000b410


	//   ....[84]....
        /*0708*/ 	.word	0x0000b430


	//   ....[85]....
        /*070c*/ 	.word	0x0000b450


	//   ....[86]....
        /*0710*/ 	.word	0x0000b490


	//   ....[87]....
        /*0714*/ 	.word	0x0000b4b0


	//   ....[88]....
        /*0718*/ 	.word	0x0000b4d0


	//   ....[89]....
        /*071c*/ 	.word	0x0000b670


	//   ....[90]....
        /*0720*/ 	.word	0x0000b890


	//   ....[91]....
        /*0724*/ 	.word	0x0000c390


	//   ....[92]....
        /*0728*/ 	.word	0x0000cde0


	//   ....[93]....
        /*072c*/ 	.word	0x0000dca0


	//   ....[94]....
        /*0730*/ 	.word	0x0000e030


	//   ....[95]....
        /*0734*/ 	.word	0x0000e190


	//   ....[96]....
        /*0738*/ 	.word	0x0000e4a0


	//   ....[97]....
        /*073c*/ 	.word	0x0000e4d0


	//   ....[98]....
        /*0740*/ 	.word	0x0000e590


	//   ....[99]....
        /*0744*/ 	.word	0x0000e980


	//   ....[100]....
        /*0748*/ 	.word	0x0000ea70


	//   ....[101]....
        /*074c*/ 	.word	0x00011350


	//   ....[102]....
        /*0750*/ 	.word	0x00011360


	//   ....[103]....
        /*0754*/ 	.word	0x00011370


	//   ....[104]....
        /*0758*/ 	.word	0x00011380


	//   ....[105]....
        /*075c*/ 	.word	0x00011390


	//   ....[106]....
        /*0760*/ 	.word	0x000113a0


	//   ....[107]....
        /*0764*/ 	.word	0x000113b0


	//   ....[108]....
        /*0768*/ 	.word	0x000113c0


	//   ....[109]....
        /*076c*/ 	.word	0x000113d0


	//   ....[110]....
        /*0770*/ 	.word	0x000113e0


	//   ....[111]....
        /*0774*/ 	.word	0x000113f0


	//   ....[112]....
        /*0778*/ 	.word	0x00011400


	//   ....[113]....
        /*077c*/ 	.word	0x00012a90


	//   ....[114]....
        /*0780*/ 	.word	0x00012aa0


	//   ....[115]....
        /*0784*/ 	.word	0x00012ab0


	//   ....[116]....
        /*0788*/ 	.word	0x00012ac0


	//   ....[117]....
        /*078c*/ 	.word	0x00012ad0


	//   ....[118]....
        /*0790*/ 	.word	0x00012ae0


	//   ....[119]....
        /*0794*/ 	.word	0x00012af0


	//   ....[120]....
        /*0798*/ 	.word	0x00012b00


	//   ....[121]....
        /*079c*/ 	.word	0x00012b20


	//   ....[122]....
        /*07a0*/ 	.word	0x00012b50


	//   ....[123]....
        /*07a4*/ 	.word	0x00012b90


	//   ....[124]....
        /*07a8*/ 	.word	0x00012bb0


	//   ....[125]....
        /*07ac*/ 	.word	0x000130d0


	//   ....[126]....
        /*07b0*/ 	.word	0x00013250


	//   ....[127]....
        /*07b4*/ 	.word	0x000132a0


	//   ....[128]....
        /*07b8*/ 	.word	0x00013370


	//   ....[129]....
        /*07bc*/ 	.word	0x000133b0


	//   ....[130]....
        /*07c0*/ 	.word	0x000133d0


	//   ....[131]....
        /*07c4*/ 	.word	0x000134d0


	//   ....[132]....
        /*07c8*/ 	.word	0x00013700


	//   ....[133]....
        /*07cc*/ 	.word	0x00016090


	//   ....[134]....
        /*07d0*/ 	.word	0x000160c0


	//   ....[135]....
        /*07d4*/ 	.word	0x000160e0


	//   ....[136]....
        /*07d8*/ 	.word	0x00016120


	//   ....[137]....
        /*07dc*/ 	.word	0x00016140


	//   ....[138]....
        /*07e0*/ 	.word	0x00016160


	//   ....[139]....
        /*07e4*/ 	.word	0x00016180


	//   ....[140]....
        /*07e8*/ 	.word	0x000161a0


	//   ....[141]....
        /*07ec*/ 	.word	0x000161c0


	//   ....[142]....
        /*07f0*/ 	.word	0x000161e0


	//   ....[143]....
        /*07f4*/ 	.word	0x00016200


	//   ....[144]....
        /*07f8*/ 	.word	0x00016220


	//   ....[145]....
        /*07fc*/ 	.word	0x00017610


	//   ....[146]....
        /*0800*/ 	.word	0x00017620


	//   ....[147]....
        /*0804*/ 	.word	0x00017630


	//   ....[148]....
        /*0808*/ 	.word	0x00017640


	//   ....[149]....
        /*080c*/ 	.word	0x00017650


	//   ....[150]....
        /*0810*/ 	.word	0x00017660


	//   ....[151]....
        /*0814*/ 	.word	0x00017670


	//   ....[152]....
        /*0818*/ 	.word	0x00017690


	//   ....[153]....
        /*081c*/ 	.word	0x000176b0


	//   ....[154]....
        /*0820*/ 	.word	0x000176f0


	//   ....[155]....
        /*0824*/ 	.word	0x00017710


	//   ....[156]....
        /*0828*/ 	.word	0x00017730


	//   ....[157]....
        /*082c*/ 	.word	0x000178e0


	//   ....[158]....
        /*0830*/ 	.word	0x00017af0


	//   ....[159]....
        /*0834*/ 	.word	0x00018580


	//   ....[160]....
        /*0838*/ 	.word	0x00018f50


	//   ....[161]....
        /*083c*/ 	.word	0x00019d20


	//   ....[162]....
        /*0840*/ 	.word	0x00019e70


	//   ....[163]....
        /*0844*/ 	.word	0x00019ec0


	//   ....[164]....
        /*0848*/ 	.word	0x0001a160


	//   ....[165]....
        /*084c*/ 	.word	0x0001a650


	//   ....[166]....
        /*0850*/ 	.word	0x0001a8b0


	//   ....[167]....
        /*0854*/ 	.word	0x0001a9e0


	//   ....[168]....
        /*0858*/ 	.word	0x0001ab10


	//   ....[169]....
        /*085c*/ 	.word	0x0001cf60


	//   ....[170]....
        /*0860*/ 	.word	0x0001cf70


	//   ....[171]....
        /*0864*/ 	.word	0x0001cf80


	//   ....[172]....
        /*0868*/ 	.word	0x0001cf90


	//   ....[173]....
        /*086c*/ 	.word	0x0001cfc0


	//   ....[174]....
        /*0870*/ 	.word	0x0001cfe0


	//   ....[175]....
        /*0874*/ 	.word	0x0001d000


	//   ....[176]....
        /*0878*/ 	.word	0x0001d010


	//   ....[177]....
        /*087c*/ 	.word	0x0001e480


	//   ....[178]....
        /*0880*/ 	.word	0x0001e4c0


	//   ....[179]....
        /*0884*/ 	.word	0x0001e4e0


	//   ....[180]....
        /*0888*/ 	.word	0x0001e510


	//   ....[181]....
        /*088c*/ 	.word	0x0001e540


	//   ....[182]....
        /*0890*/ 	.word	0x0001e580


	//   ....[183]....
        /*0894*/ 	.word	0x0001e5c0


	//   ....[184]....
        /*0898*/ 	.word	0x0001e5e0


	//   ....[185]....
        /*089c*/ 	.word	0x0001e670


	//   ....[186]....
        /*08a0*/ 	.word	0x0001e680


	//   ....[187]....
        /*08a4*/ 	.word	0x0001e6b0


	//   ....[188]....
        /*08a8*/ 	.word	0x0001e6f0


	//   ....[189]....
        /*08ac*/ 	.word	0x0001e710


	//   ....[190]....
        /*08b0*/ 	.word	0x0001e740


	//   ....[191]....
        /*08b4*/ 	.word	0x0001e790


	//   ....[192]....
        /*08b8*/ 	.word	0x0001e7c0


	//   ....[193]....
        /*08bc*/ 	.word	0x0001e7d0


	//   ....[194]....
        /*08c0*/ 	.word	0x0001e8d0


	//   ....[195]....
        /*08c4*/ 	.word	0x0001e8f0


	//   ....[196]....
        /*08c8*/ 	.word	0x0001e910


	//   ....[197]....
        /*08cc*/ 	.word	0x0001e940


	//   ....[198]....
        /*08d0*/ 	.word	0x0001e960


	//   ....[199]....
        /*08d4*/ 	.word	0x0001e9f0


	//   ....[200]....
        /*08d8*/ 	.word	0x0001ea10


	//   ....[201]....
        /*08dc*/ 	.word	0x0001f290


	//   ....[202]....
        /*08e0*/ 	.word	0x0001f2c0


	//   ....[203]....
        /*08e4*/ 	.word	0x0001f2f0


	//   ....[204]....
        /*08e8*/ 	.word	0x0001f320


	//   ....[205]....
        /*08ec*/ 	.word	0x0001f350


	//   ....[206]....
        /*08f0*/ 	.word	0x0001f380


	//   ....[207]....
        /*08f4*/ 	.word	0x0001f3b0


	//   ....[208]....
        /*08f8*/ 	.word	0x0001f3d0


	//   ....[209]....
        /*08fc*/ 	.word	0x0001f400


	//   ....[210]....
        /*0900*/ 	.word	0x0001f410


	//   ....[211]....
        /*0904*/ 	.word	0x0001f420


	//   ....[212]....
        /*0908*/ 	.word	0x0001f430


	//   ....[213]....
        /*090c*/ 	.word	0x0001f440


	//   ....[214]....
        /*0910*/ 	.word	0x0001f450


	//   ....[215]....
        /*0914*/ 	.word	0x0001f480


	//   ....[216]....
        /*0918*/ 	.word	0x0001f4a0


	//----- nvinfo : EIATTR_EXIT_INSTR_OFFSETS
	.align		4
.L_208:
        /*091c*/ 	.byte	0x04, 0x1c
        /*091e*/ 	.short	(.L_210 - .L_209)


	//   ....[0]....
.L_209:
        /*0920*/ 	.word	0x00000450


	//   ....[1]....
        /*0924*/ 	.word	0x0001eaa0


	//   ....[2]....
        /*0928*/ 	.word	0x0001eae0


	//   ....[3]....
        /*092c*/ 	.word	0x0001f600


	//   ....[4]....
        /*0930*/ 	.word	0x0001f640


	//----- nvinfo : EIATTR_CTAIDZ_USED
	.align		4
.L_210:
        /*0934*/ 	.byte	0x01, 0x04
	.zero		2


	//----- nvinfo : EIATTR_MAX_THREADS
	.align		4
        /*0938*/ 	.byte	0x04, 0x05
        /*093a*/ 	.short	(.L_212 - .L_211)
.L_211:
        /*093c*/ 	.word	0x00000080
        /*0940*/ 	.word	0x00000001
        /*0944*/ 	.word	0x00000001


	//----- nvinfo : EIATTR_CRS_STACK_SIZE
	.align		4
.L_212:
        /*0948*/ 	.byte	0x04, 0x1e
        /*094a*/ 	.short	(.L_214 - .L_213)
.L_213:
        /*094c*/ 	.word	0x00000000
.L_214:


//--------------------- .nv.info._ZN7cutlass13device_kernelIN5flash19enable_sm80_to_sm89INS1_16FlashAttnFwdSm80INS1_25CollectiveMainloopFwdSm80ILi4ELi1ELb0EN4cute5tupleIJNS5_1CILi128EEENS7_ILi96EEENS7_ILi64EEEEEELi64ENS_6half_tEfNS_4arch4Sm80ELb0ELb1ELb1ELb1ELb1ELb1ELb1ELb0EEENS1_21CollectiveEpilogueFwdINS6_IJS8_SA_S9_EEENS6_IJNS7_ILi1EEESI_SI_EEESC_SE_Li128ELb1ELb1ELb0ELb0EEENS1_19SingleTileSchedulerILb1ELb0ELb1ELi128EEEEEEEEEvNT_6ParamsE --------------------------
	.section	.nv.info._ZN7cutlass13device_kernelIN5flash19enable_sm80_to_sm89INS1_16FlashAttnFwdSm80INS1_25CollectiveMainloopFwdSm80ILi4ELi1ELb0EN4cute5tupleIJNS5_1CILi128EEENS7_ILi96EEENS7_ILi64EEEEEELi64ENS_6half_tEfNS_4arch4Sm80ELb0ELb1ELb1ELb1ELb1ELb1ELb1ELb0EEENS1_21CollectiveEpilogueFwdINS6_IJS8_SA_S9_EEENS6_IJNS7_ILi1EEESI_SI_EEESC_SE_Li128ELb1ELb1ELb0ELb0EEENS1_19SingleTileSchedulerILb1ELb0ELb1ELi128EEEEEEEEEvNT_6ParamsE,"",@"SHT_CUDA_INFO"
	.sectionflags	@""
	.align	4


	//----- nvinfo : EIATTR_CUDA_API_VERSION
	.align		4
        /*0000*/ 	.byte	0x04, 0x37
        /*0002*/ 	.short	(.L_216 - .L_215)
.L_215:
        /*0004*/ 	.word	0x00000082


	//----- nvinfo : EIATTR_SW2861232_WAR
	.align		4
.L_216:
        /*0008*/ 	.byte	0x01, 0x35
	.zero		2


	//----- nvinfo : EIATTR_PARAM_CBANK
	.align		4
        /*000c*/ 	.byte	0x04, 0x0a
        /*000e*/ 	.short	(.L_218 - .L_217)
	.align		4
.L_217:
        /*0010*/ 	.word	index@(.nv.constant0._ZN7cutlass13device_kernelIN5flash19enable_sm80_to_sm89INS1_16FlashAttnFwdSm80INS1_25CollectiveMainloopFwdSm80ILi4ELi1ELb0EN4cute5tupleIJNS5_1CILi128EEENS7_ILi96EEENS7_ILi64EEEEEELi64ENS_6half_tEfNS_4arch4Sm80ELb0ELb1ELb1ELb1ELb1ELb1ELb1ELb0EEENS1_21CollectiveEpilogueFwdINS6_IJS8_SA_S9_EEENS6_IJNS7_ILi1EEESI_SI_EEESC_SE_Li128ELb1ELb1ELb0ELb0EEENS1_19SingleTileSchedulerILb1ELb0ELb1ELi128EEEEEEEEEvNT_6ParamsE)
        /*0014*/ 	.short	0x0160
        /*0016*/ 	.short	0x0418


	//----- nvinfo : EIATTR_CBANK_PARAM_SIZE
	.align		4
.L_218:
        /*0018*/ 	.byte	0x03, 0x19
        /*001a*/ 	.short	0x0418


	//----- nvinfo : EIATTR_KPARAM_INFO
	.align		4
        /*001c*/ 	.byte	0x04, 0x17
        /*001e*/ 	.short	(.L_220 - .L_219)
.L_219:
        /*0020*/ 	.word	0x00000000
        /*0024*/ 	.short	0x0000
        /*0026*/ 	.short	0x0000
        /*0028*/ 	.byte	0x00, 0xf0, 0x61, 0x10


	//----- nvinfo : EIATTR_MAXREG_COUNT
	.align		4
.L_220:
        /*002c*/ 	.byte	0x03, 0x1b
        /*002e*/ 	.short	0x00ff


	//----- nvinfo : EIATTR_NUM_BARRIERS
	.align		4
        /*0030*/ 	.byte	0x02, 0x4c
        /*0032*/ 	.byte	0x02
	.zero		1


	//----- nvinfo : EIATTR_ANNOTATIONS
	.align		4
        /*0034*/ 	.byte	0x04, 0x55
        /*0036*/ 	.short	(.L_222 - .L_221)


	//   ....[0]....
.L_221:
        /* <DEDUP_REMOVED lines=44> */


	//----- nvinfo : EIATTR_MERCURY_ISA_VERSION
	.align		4
.L_222:
        /*02e0*/ 	.byte	0x03, 0x5f
        /*02e2*/ 	.short	0x0000


	//----- nvinfo : EIATTR_COOP_GROUP_MASK_REGIDS
	.align		4
        /*02e4*/ 	.byte	0x04, 0x29
        /*02e6*/ 	.short	(.L_224 - .L_223)


	//   ....[0]....
.L_223:
        /*02e8*/ 	.word	0xffffffff


	//   ....[1]....
        /*02ec*/ 	.word	0xffffffff


	//   ....[2]....
        /*02f0*/ 	.word	0xffffffff


	//   ....[3]....
        /*02f4*/ 	.word	0xffffffff


	//   ....[4]....
        /*02f8*/ 	.word	0xffffffff


	//   ....[5]....
        /*02fc*/ 	.word	0xffffffff


	//   ....[6]....
        /*0300*/ 	.word	0xffffffff


	//   ....[7]....
        /*0304*/ 	.word	0xffffffff


	//   ....[8]....
        /*0308*/ 	.word	0xffffffff


	//   ....[9]....
        /*030c*/ 	.word	0xffffffff


	//   ....[10]....
        /*0310*/ 	.word	0xffffffff


	//   ....[11]....
        /*0314*/ 	.word	0xffffffff


	//   ....[12]....
        /*0318*/ 	.word	0xffffffff


	//   ....[13]....
        /*031c*/ 	.word	0xffffffff


	//   ....[14]....
        /*0320*/ 	.word	0xffffffff


	//   ....[15]....
        /*0324*/ 	.word	0xffffffff


	//   ....[16]....
        /*0328*/ 	.word	0xffffffff


	//   ....[17]....
        /*032c*/ 	.word	0xffffffff


	//   ....[18]....
        /*0330*/ 	.word	0xffffffff


	//   ....[19]....
        /*0334*/ 	.word	0xffffffff


	//   ....[20]....
        /*0338*/ 	.word	0xffffffff


	//   ....[21]....
        /*033c*/ 	.word	0xffffffff


	//   ....[22]....
        /*0340*/ 	.word	0xffffffff


	//   ....[23]....
        /*0344*/ 	.word	0xffffffff


	//   ....[24]....
        /*0348*/ 	.word	0xffffffff


	//   ....[25]....
        /*034c*/ 	.word	0xffffffff


	//   ....[26]....
        /*0350*/ 	.word	0xffffffff


	//   ....[27]....
        /*0354*/ 	.word	0xffffffff


	//   ....[28]....
        /*0358*/ 	.word	0xffffffff


	//   ....[29]....
        /*035c*/ 	.word	0xffffffff


	//   ....[30]....
        /*0360*/ 	.word	0xffffffff


	//   ....[31]....
        /*0364*/ 	.word	0xffffffff


	//   ....[32]....
        /*0368*/ 	.word	0xffffffff


	//   ....[33]....
        /*036c*/ 	.word	0xffffffff


	//   ....[34]....
        /*0370*/ 	.word	0xffffffff


	//   ....[35]....
        /*0374*/ 	.word	0xffffffff


	//   ....[36]....
        /*0378*/ 	.word	0xffffffff


	//   ....[37]....
        /*037c*/ 	.word	0xffffffff


	//   ....[38]....
        /*0380*/ 	.word	0xffffffff


	//   ....[39]....
        /*0384*/ 	.word	0xffffffff


	//   ....[40]....
        /*0388*/ 	.word	0xffffffff


	//   ....[41]....
        /*038c*/ 	.word	0xffffffff


	//   ....[42]....
        /*0390*/ 	.word	0xffffffff


	//   ....[43]....
        /*0394*/ 	.word	0xffffffff


	//   ....[44]....
        /*0398*/ 	.word	0xffffffff


	//   ....[45]....
        /*039c*/ 	.word	0xffffffff


	//   ....[46]....
        /*03a0*/ 	.word	0xffffffff


	//   ....[47]....
        /*03a4*/ 	.word	0xffffffff


	//   ....[48]....
        /*03a8*/ 	.word	0xffffffff


	//   ....[49]....
        /*03ac*/ 	.word	0xffffffff


	//   ....[50]....
        /*03b0*/ 	.word	0xffffffff


	//   ....[51]....
        /*03b4*/ 	.word	0xffffffff


	//   ....[52]....
        /*03b8*/ 	.word	0xffffffff


	//   ....[53]....
        /*03bc*/ 	.word	0xffffffff


	//   ....[54]....
        /*03c0*/ 	.word	0xffffffff


	//   ....[55]....
        /*03c4*/ 	.word	0xffffffff


	//   ....[56]....
        /*03c8*/ 	.word	0xffffffff


	//   ....[57]....
        /*03cc*/ 	.word	0xffffffff


	//   ....[58]....
        /*03d0*/ 	.word	0xffffffff


	//   ....[59]....
        /*03d4*/ 	.word	0xffffffff


	//   ....[60]....
        /*03d8*/ 	.word	0xffffffff


	//   ....[61]....
        /*03dc*/ 	.word	0xffffffff


	//   ....[62]....
        /*03e0*/ 	.word	0xffffffff


	//   ....[63]....
        /*03e4*/ 	.word	0xffffffff


	//   ....[64]....
        /*03e8*/ 	.word	0xffffffff


	//   ....[65]....
        /*03ec*/ 	.word	0xffffffff


	//   ....[66]....
        /*03f0*/ 	.word	0xffffffff


	//   ....[67]....
        /*03f4*/ 	.word	0xffffffff


	//   ....[68]....
        /*03f8*/ 	.word	0xffffffff


	//   ....[69]....
        /*03fc*/ 	.word	0xffffffff


	//   ....[70]....
        /*0400*/ 	.word	0xffffffff


	//   ....[71]....
        /*0404*/ 	.word	0xffffffff


	//   ....[72]....
        /*0408*/ 	.word	0xffffffff


	//   ....[73]....
        /*040c*/ 	.word	0xffffffff


	//   ....[74]....
        /*0410*/ 	.word	0xffffffff


	//   ....[75]....
        /*0414*/ 	.word	0xffffffff


	//   ....[76]....
        /*0418*/ 	.word	0xffffffff


	//   ....[77]....
        /*041c*/ 	.word	0xffffffff


	//   ....[78]....
        /*0420*/ 	.word	0xffffffff


	//   ....[79]....
        /*0424*/ 	.word	0xffffffff


	//   ....[80]....
        /*0428*/ 	.word	0xffffffff


	//   ....[81]....
        /*042c*/ 	.word	0xffffffff


	//   ....[82]....
        /*0430*/ 	.word	0xffffffff


	//   ....[83]....
        /*0434*/ 	.word	0xffffffff


	//   ....[84]....
        /*0438*/ 	.word	0xffffffff


	//   ....[85]....
        /*043c*/ 	.word	0xffffffff


	//   ....[86]....
        /*0440*/ 	.word	0xffffffff


	//   ....[87]....
        /*0444*/ 	.word	0xffffffff


	//   ....[88]....
        /*0448*/ 	.word	0xffffffff


	//   ....[89]....
        /*044c*/ 	.word	0xffffffff


	//   ....[90]....
        /*0450*/ 	.word	0xffffffff


	//   ....[91]....
        /*0454*/ 	.word	0xffffffff


	//   ....[92]....
        /*0458*/ 	.word	0xffffffff


	//   ....[93]....
        /*045c*/ 	.word	0xffffffff


	//   ....[94]....
        /*0460*/ 	.word	0xffffffff


	//   ....[95]....
        /*0464*/ 	.word	0xffffffff


	//   ....[96]....
        /*0468*/ 	.word	0xffffffff


	//   ....[97]....
        /*046c*/ 	.word	0xffffffff


	//   ....[98]....
        /*0470*/ 	.word	0xffffffff


	//   ....[99]....
        /*0474*/ 	.word	0xffffffff


	//   ....[100]....
        /*0478*/ 	.word	0xffffffff


	//   ....[101]....
        /*047c*/ 	.word	0xffffffff


	//   ....[102]....
        /*0480*/ 	.word	0xffffffff


	//   ....[103]....
        /*0484*/ 	.word	0xffffffff


	//   ....[104]....
        /*0488*/ 	.word	0xffffffff


	//   ....[105]....
        /*048c*/ 	.word	0xffffffff


	//   ....[106]....
        /*0490*/ 	.word	0xffffffff


	//   ....[107]....
        /*0494*/ 	.word	0xffffffff


	//   ....[108]....
        /*0498*/ 	.word	0xffffffff


	//   ....[109]....
        /*049c*/ 	.word	0xffffffff


	//   ....[110]....
        /*04a0*/ 	.word	0xffffffff


	//   ....[111]....
        /*04a4*/ 	.word	0xffffffff


	//   ....[112]....
        /*04a8*/ 	.word	0xffffffff


	//   ....[113]....
        /*04ac*/ 	.word	0xffffffff


	//   ....[114]....
        /*04b0*/ 	.word	0xffffffff


	//   ....[115]....
        /*04b4*/ 	.word	0xffffffff


	//   ....[116]....
        /*04b8*/ 	.word	0xffffffff


	//   ....[117]....
        /*04bc*/ 	.word	0xffffffff


	//   ....[118]....
        /*04c0*/ 	.word	0xffffffff


	//   ....[119]....
        /*04c4*/ 	.word	0xffffffff


	//   ....[120]....
        /*04c8*/ 	.word	0xffffffff


	//   ....[121]....
        /*04cc*/ 	.word	0xffffffff


	//   ....[122]....
        /*04d0*/ 	.word	0xffffffff


	//   ....[123]....
        /*04d4*/ 	.word	0xffffffff


	//   ....[124]....
        /*04d8*/ 	.word	0xffffffff


	//   ....[125]....
        /*04dc*/ 	.word	0xffffffff


	//   ....[126]....
        /*04e0*/ 	.word	0xffffffff


	//   ....[127]....
        /*04e4*/ 	.word	0xffffffff


	//   ....[128]....
        /*04e8*/ 	.word	0xffffffff


	//   ....[129]....
        /*04ec*/ 	.word	0xffffffff


	//   ....[130]....
        /*04f0*/ 	.word	0xffffffff


	//   ....[131]....
        /*04f4*/ 	.word	0xffffffff


	//   ....[132]....
        /*04f8*/ 	.word	0xffffffff


	//   ....[133]....
        /*04fc*/ 	.word	0xffffffff


	//   ....[134]....
        /*0500*/ 	.word	0xffffffff


	//   ....[135]....
        /*0504*/ 	.word	0xffffffff


	//   ....[136]....
        /*0508*/ 	.word	0xffffffff


	//   ....[137]....
        /*050c*/ 	.word	0xffffffff


	//   ....[138]....
        /*0510*/ 	.word	0xffffffff


	//   ....[139]....
        /*0514*/ 	.word	0xffffffff


	//   ....[140]....
        /*0518*/ 	.word	0xffffffff


	//   ....[141]....
        /*051c*/ 	.word	0xffffffff


	//   ....[142]....
        /*0520*/ 	.word	0xffffffff


	//   ....[143]....
        /*0524*/ 	.word	0xffffffff


	//   ....[144]....
        /*0528*/ 	.word	0xffffffff


	//   ....[145]....
        /*052c*/ 	.word	0xffffffff


	//   ....[146]....
        /*0530*/ 	.word	0xffffffff


	//   ....[147]....
        /*0534*/ 	.word	0xffffffff


	//   ....[148]....
        /*0538*/ 	.word	0xffffffff


	//   ....[149]....
        /*053c*/ 	.word	0xffffffff


	//   ....[150]....
        /*0540*/ 	.word	0xffffffff


	//   ....[151]....
        /*0544*/ 	.word	0xffffffff


	//   ....[152]....
        /*0548*/ 	.word	0xffffffff


	//   ....[153]....
        /*054c*/ 	.word	0xffffffff


	//   ....[154]....
        /*0550*/ 	.word	0xffffffff


	//   ....[155]....
        /*0554*/ 	.word	0xffffffff


	//   ....[156]....
        /*0558*/ 	.word	0xffffffff


	//   ....[157]....
        /*055c*/ 	.word	0xffffffff


	//   ....[158]....
        /*0560*/ 	.word	0xffffffff


	//   ....[159]....
        /*0564*/ 	.word	0xffffffff


	//   ....[160]....
        /*0568*/ 	.word	0xffffffff


	//   ....[161]....
        /*056c*/ 	.word	0xffffffff


	//   ....[162]....
        /*0570*/ 	.word	0xffffffff


	//   ....[163]....
        /*0574*/ 	.word	0xffffffff


	//   ....[164]....
        /*0578*/ 	.word	0xffffffff


	//   ....[165]....
        /*057c*/ 	.word	0xffffffff


	//   ....[166]....
        /*0580*/ 	.word	0xffffffff


	//   ....[167]....
        /*0584*/ 	.word	0xffffffff


	//   ....[168]....
        /*0588*/ 	.word	0xffffffff


	//   ....[169]....
        /*058c*/ 	.word	0xffffffff


	//   ....[170]....
        /*0590*/ 	.word	0xffffffff


	//   ....[171]....
        /*0594*/ 	.word	0xffffffff


	//   ....[172]....
        /*0598*/ 	.word	0xffffffff


	//   ....[173]....
        /*059c*/ 	.word	0xffffffff


	//   ....[174]....
        /*05a0*/ 	.word	0xffffffff


	//   ....[175]....
        /*05a4*/ 	.word	0xffffffff


	//   ....[176]....
        /*05a8*/ 	.word	0xffffffff


	//   ....[177]....
        /*05ac*/ 	.word	0xffffffff


	//   ....[178]....
        /*05b0*/ 	.word	0xffffffff


	//   ....[179]....
        /*05b4*/ 	.word	0xffffffff


	//   ....[180]....
        /*05b8*/ 	.word	0xffffffff


	//   ....[181]....
        /*05bc*/ 	.word	0xffffffff


	//   ....[182]....
        /*05c0*/ 	.word	0xffffffff


	//   ....[183]....
        /*05c4*/ 	.word	0xffffffff


	//   ....[184]....
        /*05c8*/ 	.word	0xffffffff


	//   ....[185]....
        /*05cc*/ 	.word	0xffffffff


	//   ....[186]....
        /*05d0*/ 	.word	0xffffffff


	//   ....[187]....
        /*05d4*/ 	.word	0xffffffff


	//   ....[188]....
        /*05d8*/ 	.word	0xffffffff


	//   ....[189]....
        /*05dc*/ 	.word	0xffffffff


	//   ....[190]....
        /*05e0*/ 	.word	0xffffffff


	//   ....[191]....
        /*05e4*/ 	.word	0xffffffff


	//   ....[192]....
        /*05e8*/ 	.word	0xffffffff


	//   ....[193]....
        /*05ec*/ 	.word	0xffffffff


	//   ....[194]....
        /*05f0*/ 	.word	0xffffffff


	//   ....[195]....
        /*05f4*/ 	.word	0xffffffff


	//   ....[196]....
        /*05f8*/ 	.word	0xffffffff


	//   ....[197]....
        /*05fc*/ 	.word	0xffffffff


	//   ....[198]....
        /*0600*/ 	.word	0xffffffff


	//   ....[199]....
        /*0604*/ 	.word	0xffffffff


	//   ....[200]....
        /*0608*/ 	.word	0xffffffff


	//   ....[201]....
        /*060c*/ 	.word	0xffffffff


	//   ....[202]....
        /*0610*/ 	.word	0xffffffff


	//   ....[203]....
        /*0614*/ 	.word	0xffffffff


	//   ....[204]....
        /*0618*/ 	.word	0xffffffff


	//   ....[205]....
        /*061c*/ 	.word	0xffffffff


	//   ....[206]....
        /*0620*/ 	.word	0xffffffff


	//   ....[207]....
        /*0624*/ 	.word	0xffffffff


	//   ....[208]....
        /*0628*/ 	.word	0xffffffff


	//   ....[209]....
        /*062c*/ 	.word	0xffffffff


	//   ....[210]....
        /*0630*/ 	.word	0xffffffff


	//   ....[211]....
        /*0634*/ 	.word	0xffffffff


	//   ....[212]....
        /*0638*/ 	.word	0xffffffff


	//   ....[213]....
        /*063c*/ 	.word	0xffffffff


	//   ....[214]....
        /*0640*/ 	.word	0xffffffff


	//   ....[215]....
        /*0644*/ 	.word	0xffffffff


	//   ....[216]....
        /*0648*/ 	.word	0xffffffff


	//   ....[217]....
        /*064c*/ 	.word	0xffffffff


	//   ....[218]....
        /*0650*/ 	.word	0xffffffff


	//   ....[219]....
        /*0654*/ 	.word	0xffffffff


	//   ....[220]....
        /*0658*/ 	.word	0xffffffff


	//   ....[221]....
        /*065c*/ 	.word	0xffffffff


	//   ....[222]....
        /*0660*/ 	.word	0xffffffff


	//   ....[223]....
        /*0664*/ 	.word	0xffffffff


	//   ....[224]....
        /*0668*/ 	.word	0xffffffff


	//   ....[225]....
        /*066c*/ 	.word	0xffffffff


	//   ....[226]....
        /*0670*/ 	.word	0xffffffff


	//   ....[227]....
        /*0674*/ 	.word	0xffffffff


	//   ....[228]....
        /*0678*/ 	.word	0xffffffff


	//   ....[229]....
        /*067c*/ 	.word	0xffffffff


	//   ....[230]....
        /*0680*/ 	.word	0xffffffff


	//   ....[231]....
        /*0684*/ 	.word	0xffffffff


	//   ....[232]....
        /*0688*/ 	.word	0xffffffff


	//   ....[233]....
        /*068c*/ 	.word	0xffffffff


	//   ....[234]....
        /*0690*/ 	.word	0xffffffff


	//   ....[235]....
        /*0694*/ 	.word	0xffffffff


	//   ....[236]....
        /*0698*/ 	.word	0xffffffff


	//   ....[237]....
        /*069c*/ 	.word	0xffffffff


	//   ....[238]....
        /*06a0*/ 	.word	0xffffffff


	//   ....[239]....
        /*06a4*/ 	.word	0xffffffff


	//   ....[240]....
        /*06a8*/ 	.word	0xffffffff


	//   ....[241]....
        /*06ac*/ 	.word	0xffffffff


	//   ....[242]....
        /*06b0*/ 	.word	0xffffffff


	//   ....[243]....
        /*06b4*/ 	.word	0xffffffff


	//   ....[244]....
        /*06b8*/ 	.word	0xffffffff


	//   ....[245]....
        /*06bc*/ 	.word	0xffffffff


	//   ....[246]....
        /*06c0*/ 	.word	0xffffffff


	//   ....[247]....
        /*06c4*/ 	.word	0xffffffff


	//   ....[248]....
        /*06c8*/ 	.word	0xffffffff


	//   ....[249]....
        /*06cc*/ 	.word	0xffffffff


	//   ....[250]....
        /*06d0*/ 	.word	0xffffffff


	//   ....[251]....
        /*06d4*/ 	.word	0xffffffff


	//   ....[252]....
        /*06d8*/ 	.word	0xffffffff


	//   ....[253]....
        /*06dc*/ 	.word	0xffffffff


	//   ....[254]....
        /*06e0*/ 	.word	0xffffffff


	//   ....[255]....
        /*06e4*/ 	.word	0xffffffff


	//   ....[0]....
        /*06e8*/ 	.word	0xffffffff


	//   ....[1]....
        /*06ec*/ 	.word	0xffffffff


	//   ....[2]....
        /*06f0*/ 	.word	0xffffffff


	//   ....[3]....
        /*06f4*/ 	.word	0xffffffff


	//   ....[4]....
        /*06f8*/ 	.word	0xffffffff


	//   ....[5]....
        /*06fc*/ 	.word	0xffffffff


	//   ....[6]....
        /*0700*/ 	.word	0xffffffff


	//   ....[7]....
        /*0704*/ 	.word	0xffffffff


	//   ....[8]....
        /*0708*/ 	.word	0xffffffff


	//   ....[9]....
        /*070c*/ 	.word	0xffffffff


	//   ....[10]....
        /*0710*/ 	.word	0xffffffff


	//   ....[11]....
        /*0714*/ 	.word	0xffffffff


	//   ....[12]....
        /*0718*/ 	.word	0xffffffff


	//   ....[13]....
        /*071c*/ 	.word	0xffffffff


	//   ....[14]....
        /*0720*/ 	.word	0xffffffff


	//   ....[15]....
        /*0724*/ 	.word	0xffffffff


	//   ....[16]....
        /*0728*/ 	.word	0xffffffff


	//----- nvinfo : EIATTR_COOP_GROUP_INSTR_OFFSETS
	.align		4
.L_224:
        /*072c*/ 	.byte	0x04, 0x28
        /*072e*/ 	.short	(.L_226 - .L_225)


	//   ....[0]....
.L_225:
        /*0730*/ 	.word	0x000000a0


	//   ....[1]....
        /*0734*/ 	.word	0x000029e0


	//   ....[2]....
        /*0738*/ 	.word	0x00002a30


	//   ....[3]....
        /*073c*/ 	.word	0x00003220


	//   ....[4]....
        /*0740*/ 	.word	0x00003240


	//   ....[5]....
        /*0744*/ 	.word	0x000039b0


	//   ....[6]....
        /*0748*/ 	.word	0x000039c0


	//   ....[7]....
        /*074c*/ 	.word	0x00004260


	//   ....[8]....
        /*0750*/ 	.word	0x000042d0


	//   ....[9]....
        /*0754*/ 	.word	0x00004e40


	//   ....[10]....
        /*0758*/ 	.word	0x00004e70


	//   ....[11]....
        /*075c*/ 	.word	0x000055b0


	//   ....[12]....
        /*0760*/ 	.word	0x000055d0


	//   ....[13]....
        /*0764*/ 	.word	0x00005d30


	//   ....[14]....
        /*0768*/ 	.word	0x00005d60


	//   ....[15]....
        /*076c*/ 	.word	0x00005ea0


	//   ....[16]....
        /*0770*/ 	.word	0x00005ed0


	//   ....[17]....
        /*0774*/ 	.word	0x00005fc0


	//   ....[18]....
        /*0778*/ 	.word	0x00005fe0


	//   ....[19]....
        /*077c*/ 	.word	0x00006710


	//   ....[20]....
        /*0780*/ 	.word	0x00006730


	//   ....[21]....
        /*0784*/ 	.word	0x00006820


	//   ....[22]....
        /*0788*/ 	.word	0x00006850


	//   ....[23]....
        /*078c*/ 	.word	0x00006940


	//   ....[24]....
        /*0790*/ 	.word	0x00006970


	//   ....[25]....
        /*0794*/ 	.word	0x00007c50


	//   ....[26]....
        /*0798*/ 	.word	0x00007c90


	//   ....[27]....
        /*079c*/ 	.word	0x00007e60


	//   ....[28]....
        /*07a0*/ 	.word	0x00007e90


	//   ....[29]....
        /*07a4*/ 	.word	0x00007f20


	//   ....[30]....
        /*07a8*/ 	.word	0x00007f50


	//   ....[31]....
        /*07ac*/ 	.word	0x00007fe0


	//   ....[32]....
        /*07b0*/ 	.word	0x00008010


	//   ....[33]....
        /*07b4*/ 	.word	0x000080a0


	//   ....[34]....
        /*07b8*/ 	.word	0x000080d0


	//   ....[35]....
        /*07bc*/ 	.word	0x00008160


	//   ....[36]....
        /*07c0*/ 	.word	0x00008190


	//   ....[37]....
        /*07c4*/ 	.word	0x00008220


	//   ....[38]....
        /*07c8*/ 	.word	0x00008250


	//   ....[39]....
        /*07cc*/ 	.word	0x000082d0


	//   ....[40]....
        /*07d0*/ 	.word	0x00008310


	//   ....[41]....
        /*07d4*/ 	.word	0x00008740


	//   ....[42]....
        /*07d8*/ 	.word	0x00008760


	//   ....[43]....
        /*07dc*/ 	.word	0x00008770


	//   ....[44]....
        /*07e0*/ 	.word	0x00008780


	//   ....[45]....
        /*07e4*/ 	.word	0x000087a0


	//   ....[46]....
        /*07e8*/ 	.word	0x000087b0


	//   ....[47]....
        /*07ec*/ 	.word	0x000087c0


	//   ....[48]....
        /*07f0*/ 	.word	0x000087e0


	//   ....[49]....
        /*07f4*/ 	.word	0x00008800


	//   ....[50]....
        /*07f8*/ 	.word	0x00008820


	//   ....[51]....
        /*07fc*/ 	.word	0x00008850


	//   ....[52]....
        /*0800*/ 	.word	0x00008860


	//   ....[53]....
        /*0804*/ 	.word	0x00008d00


	//   ....[54]....
        /*0808*/ 	.word	0x00008d20


	//   ....[55]....
        /*080c*/ 	.word	0x00008d30


	//   ....[56]....
        /*0810*/ 	.word	0x00008d40


	//   ....[57]....
        /*0814*/ 	.word	0x00008eb0


	//   ....[58]....
        /*0818*/ 	.word	0x00008f70


	//   ....[59]....
        /*081c*/ 	.word	0x00008fb0


	//   ....[60]....
        /*0820*/ 	.word	0x00008ff0


	//   ....[61]....
        /*0824*/ 	.word	0x00009190


	//   ....[62]....
        /*0828*/ 	.word	0x00009250


	//   ....[63]....
        /*082c*/ 	.word	0x00009290


	//   ....[64]....
        /*0830*/ 	.word	0x000092d0


	//   ....[65]....
        /*0834*/ 	.word	0x00009490


	//   ....[66]....
        /*0838*/ 	.word	0x00009550


	//   ....[67]....
        /*083c*/ 	.word	0x00009590


	//   ....[68]....
        /*0840*/ 	.word	0x000095d0


	//   ....[69]....
        /*0844*/ 	.word	0x0000b2b0


	//   ....[70]....
        /*0848*/ 	.word	0x0000b2d0


	//   ....[71]....
        /*084c*/ 	.word	0x0000b300


	//   ....[72]....
        /*0850*/ 	.word	0x0000b310


	//   ....[73]....
        /*0854*/ 	.word	0x0000b3f0


	//   ....[74]....
        /*0858*/ 	.word	0x0000b430


	//   ....[75]....
        /*085c*/ 	.word	0x0000b450


	//   ....[76]....
        /*0860*/ 	.word	0x0000b460


	//   ....[77]....
        /*0864*/ 	.word	0x0000b650


	//   ....[78]....
        /*0868*/ 	.word	0x0000b690


	//   ....[79]....
        /*086c*/ 	.word	0x0000b6b0


	//   ....[80]....
        /*0870*/ 	.word	0x0000b6c0


	//   ....[81]....
        /*0874*/ 	.word	0x0000b840


	//   ....[82]....
        /*0878*/ 	.word	0x0000b880


	//   ....[83]....
        /*087c*/ 	.word	0x0000b8c0


	//   ....[84]....
        /*0880*/ 	.word	0x0000b8e0


	//   ....[85]....
        /*0884*/ 	.word	0x0000d9c0


	//   ....[86]....
        /*0888*/ 	.word	0x0000d9d0


	//   ....[87]....
        /*088c*/ 	.word	0x0000d9e0


	//   ....[88]....
        /*0890*/ 	.word	0x0000db00


	//   ....[89]....
        /*0894*/ 	.word	0x0000db10


	//   ....[90]....
        /*0898*/ 	.word	0x0000db30


	//   ....[91]....
        /*089c*/ 	.word	0x0000db40


	//   ....[92]....
        /*08a0*/ 	.word	0x0000db60


	//   ....[93]....
        /*08a4*/ 	.word	0x0000db70


	//   ....[94]....
        /*08a8*/ 	.word	0x0000db90


	//   ....[95]....
        /*08ac*/ 	.word	0x0000dc70


	//   ....[96]....
        /*08b0*/ 	.word	0x0000dcb0


	//   ....[97]....
        /*08b4*/ 	.word	0x0000e630


	//   ....[98]....
        /*08b8*/ 	.word	0x0000e640


	//   ....[99]....
        /*08bc*/ 	.word	0x0000e650


	//   ....[100]....
        /*08c0*/ 	.word	0x0000e660


	//   ....[101]....
        /*08c4*/ 	.word	0x0000e670


	//   ....[102]....
        /*08c8*/ 	.word	0x0000e680


	//   ....[103]....
        /*08cc*/ 	.word	0x0000e690


	//   ....[104]....
        /*08d0*/ 	.word	0x0000e6a0


	//   ....[105]....
        /*08d4*/ 	.word	0x0000e6c0


	//   ....[106]....
        /*08d8*/ 	.word	0x0000e6f0


	//   ....[107]....
        /*08dc*/ 	.word	0x0000e710


	//   ....[108]....
        /*08e0*/ 	.word	0x0000e730


	//   ....[109]....
        /*08e4*/ 	.word	0x0000ed10


	//   ....[110]....
        /*08e8*/ 	.word	0x0000fb40


	//   ....[111]....
        /*08ec*/ 	.word	0x000107d0


	//   ....[112]....
        /*08f0*/ 	.word	0x00011460


	//   ....[113]....
        /*08f4*/ 	.word	0x00011a60


	//   ....[114]....
        /*08f8*/ 	.word	0x00011aa0


	//   ....[115]....
        /*08fc*/ 	.word	0x00011b70


	//   ....[116]....
        /*0900*/ 	.word	0x00011b80


	//   ....[117]....
        /*0904*/ 	.word	0x00012730


	//   ....[118]....
        /*0908*/ 	.word	0x000127a0


	//   ....[119]....
        /*090c*/ 	.word	0x00012820


	//   ....[120]....
        /*0910*/ 	.word	0x00012870


	//   ....[121]....
        /*0914*/ 	.word	0x00015100


	//   ....[122]....
        /*0918*/ 	.word	0x00015110


	//   ....[123]....
        /*091c*/ 	.word	0x00015120


	//   ....[124]....
        /*0920*/ 	.word	0x00015130


	//   ....[125]....
        /*0924*/ 	.word	0x00015140


	//   ....[126]....
        /*0928*/ 	.word	0x00015150


	//   ....[127]....
        /*092c*/ 	.word	0x00015160


	//   ....[128]....
        /*0930*/ 	.word	0x00015180


	//   ....[129]....
        /*0934*/ 	.word	0x000151a0


	//   ....[130]....
        /*0938*/ 	.word	0x000151e0


	//   ....[131]....
        /*093c*/ 	.word	0x00015200


	//   ....[132]....
        /*0940*/ 	.word	0x00015220


	//   ....[133]....
        /*0944*/ 	.word	0x00016870


	//   ....[134]....
        /*0948*/ 	.word	0x00016880


	//   ....[135]....
        /*094c*/ 	.word	0x00016890


	//   ....[136]....
        /*0950*/ 	.word	0x000168a0


	//   ....[137]....
        /*0954*/ 	.word	0x000168b0


	//   ....[138]....
        /*0958*/ 	.word	0x000168c0


	//   ....[139]....
        /*095c*/ 	.word	0x000168d0


	//   ....[140]....
        /*0960*/ 	.word	0x000168f0


	//   ....[141]....
        /*0964*/ 	.word	0x00016910


	//   ....[142]....
        /*0968*/ 	.word	0x00016950


	//   ....[143]....
        /*096c*/ 	.word	0x00016970


	//   ....[144]....
        /*0970*/ 	.word	0x00016990


	//   ....[145]....
        /*0974*/ 	.word	0x00016b30


	//   ....[146]....
        /*0978*/ 	.word	0x00016d50


	//   ....[147]....
        /*097c*/ 	.word	0x00017850


	//   ....[148]....
        /*0980*/ 	.word	0x00018280


	//   ....[149]....
        /*0984*/ 	.word	0x00019210


	//   ....[150]....
        /*0988*/ 	.word	0x000192e0


	//   ....[151]....
        /*098c*/ 	.word	0x00019410


	//   ....[152]....
        /*0990*/ 	.word	0x000194a0


	//   ....[153]....
        /*0994*/ 	.word	0x000198f0


	//   ....[154]....
        /*0998*/ 	.word	0x00019a60


	//   ....[155]....
        /*099c*/ 	.word	0x00019d90


	//   ....[156]....
        /*09a0*/ 	.word	0x00019e90


	//   ....[157]....
        /*09a4*/ 	.word	0x0001c790


	//   ....[158]....
        /*09a8*/ 	.word	0x0001c7a0


	//   ....[159]....
        /*09ac*/ 	.word	0x0001c7b0


	//   ....[160]....
        /*09b0*/ 	.word	0x0001c7c0


	//   ....[161]....
        /*09b4*/ 	.word	0x0001c7d0


	//   ....[162]....
        /*09b8*/ 	.word	0x0001c7e0


	//   ....[163]....
        /*09bc*/ 	.word	0x0001c7f0


	//   ....[164]....
        /*09c0*/ 	.word	0x0001c800


	//   ....[165]....
        /*09c4*/ 	.word	0x0001c820


	//   ....[166]....
        /*09c8*/ 	.word	0x0001c850


	//   ....[167]....
        /*09cc*/ 	.word	0x0001c890


	//   ....[168]....
        /*09d0*/ 	.word	0x0001c8b0


	//   ....[169]....
        /*09d4*/ 	.word	0x0001df20


	//   ....[170]....
        /*09d8*/ 	.word	0x0001df30


	//   ....[171]....
        /*09dc*/ 	.word	0x0001df40


	//   ....[172]....
        /*09e0*/ 	.word	0x0001df50


	//   ....[173]....
        /*09e4*/ 	.word	0x0001df60


	//   ....[174]....
        /*09e8*/ 	.word	0x0001df70


	//   ....[175]....
        /*09ec*/ 	.word	0x0001df80


	//   ....[176]....
        /*09f0*/ 	.word	0x0001df90


	//   ....[177]....
        /*09f4*/ 	.word	0x0001dfb0


	//   ....[178]....
        /*09f8*/ 	.word	0x0001dfe0


	//   ....[179]....
        /*09fc*/ 	.word	0x0001e020


	//   ....[180]....
        /*0a00*/ 	.word	0x0001e040


	//   ....[181]....
        /*0a04*/ 	.word	0x0001e580


	//   ....[182]....
        /*0a08*/ 	.word	0x0001e6d0


	//   ....[183]....
        /*0a0c*/ 	.word	0x0001e720


	//   ....[184]....
        /*0a10*/ 	.word	0x0001e7d0


	//   ....[185]....
        /*0a14*/ 	.word	0x0001e800


	//   ....[186]....
        /*0a18*/ 	.word	0x0001e830


	//   ....[187]....
        /*0a1c*/ 	.word	0x0001e930


	//   ....[188]....
        /*0a20*/ 	.word	0x0001eb80


	//   ....[189]....
        /*0a24*/ 	.word	0x00021550


	//   ....[190]....
        /*0a28*/ 	.word	0x00021580


	//   ....[191]....
        /*0a2c*/ 	.word	0x000215a0


	//   ....[192]....
        /*0a30*/ 	.word	0x000215e0


	//   ....[193]....
        /*0a34*/ 	.word	0x00021600


	//   ....[194]....
        /*0a38*/ 	.word	0x00021620


	//   ....[195]....
        /*0a3c*/ 	.word	0x00021640


	//   ....[196]....
        /*0a40*/ 	.word	0x00021660


	//   ....[197]....
        /*0a44*/ 	.word	0x00021680


	//   ....[198]....
        /*0a48*/ 	.word	0x000216a0


	//   ....[199]....
        /*0a4c*/ 	.word	0x000216c0


	//   ....[200]....
        /*0a50*/ 	.word	0x000216e0


	//   ....[201]....
        /*0a54*/ 	.word	0x00022b00


	//   ....[202]....
        /*0a58*/ 	.word	0x00022b10


	//   ....[203]....
        /*0a5c*/ 	.word	0x00022b20


	//   ....[204]....
        /*0a60*/ 	.word	0x00022b30


	//   ....[205]....
        /*0a64*/ 	.word	0x00022b40


	//   ....[206]....
        /*0a68*/ 	.word	0x00022b50


	//   ....[207]....
        /*0a6c*/ 	.word	0x00022b60


	//   ....[208]....
        /*0a70*/ 	.word	0x00022b80


	//   ....[209]....
        /*0a74*/ 	.word	0x00022ba0


	//   ....[210]....
        /*0a78*/ 	.word	0x00022be0


	//   ....[211]....
        /*0a7c*/ 	.word	0x00022c00


	//   ....[212]....
        /*0a80*/ 	.word	0x00022c20


	//   ....[213]....
        /*0a84*/ 	.word	0x00022dd0


	//   ....[214]....
        /*0a88*/ 	.word	0x00022fe0


	//   ....[215]....
        /*0a8c*/ 	.word	0x00023a70


	//   ....[216]....
        /*0a90*/ 	.word	0x00024420


	//   ....[217]....
        /*0a94*/ 	.word	0x00025340


	//   ....[218]....
        /*0a98*/ 	.word	0x00025410


	//   ....[219]....
        /*0a9c*/ 	.word	0x00025540


	//   ....[220]....
        /*0aa0*/ 	.word	0x000255d0


	//   ....[221]....
        /*0aa4*/ 	.word	0x00025a20


	//   ....[222]....
        /*0aa8*/ 	.word	0x00025b80


	//   ....[223]....
        /*0aac*/ 	.word	0x00025ee0


	//   ....[224]....
        /*0ab0*/ 	.word	0x00025fd0


	//   ....[225]....
        /*0ab4*/ 	.word	0x000283a0


	//   ....[226]....
        /*0ab8*/ 	.word	0x000283b0


	//   ....[227]....
        /*0abc*/ 	.word	0x000283c0


	//   ....[228]....
        /*0ac0*/ 	.word	0x000283d0


	//   ....[229]....
        /*0ac4*/ 	.word	0x00028400


	//   ....[230]....
        /*0ac8*/ 	.word	0x00028420


	//   ....[231]....
        /*0acc*/ 	.word	0x00028440


	//   ....[232]....
        /*0ad0*/ 	.word	0x00028450


	//   ....[233]....
        /*0ad4*/ 	.word	0x00029920


	//   ....[234]....
        /*0ad8*/ 	.word	0x00029950


	//   ....[235]....
        /*0adc*/ 	.word	0x00029980


	//   ....[236]....
        /*0ae0*/ 	.word	0x000299b0


	//   ....[237]....
        /*0ae4*/ 	.word	0x000299f0


	//   ....[238]....
        /*0ae8*/ 	.word	0x00029a20


	//   ....[239]....
        /*0aec*/ 	.word	0x00029a60


	//   ....[240]....
        /*0af0*/ 	.word	0x00029a80


	//   ....[241]....
        /*0af4*/ 	.word	0x00029b30


	//   ....[242]....
        /*0af8*/ 	.word	0x00029b50


	//   ....[243]....
        /*0afc*/ 	.word	0x00029b80


	//   ....[244]....
        /*0b00*/ 	.word	0x00029bb0


	//   ....[245]....
        /*0b04*/ 	.word	0x00029be0


	//   ....[246]....
        /*0b08*/ 	.word	0x00029c30


	//   ....[247]....
        /*0b0c*/ 	.word	0x00029c60


	//   ....[248]....
        /*0b10*/ 	.word	0x00029cd0


	//   ....[249]....
        /*0b14*/ 	.word	0x00029d90


	//   ....[250]....
        /*0b18*/ 	.word	0x00029db0


	//   ....[251]....
        /*0b1c*/ 	.word	0x00029de0


	//   ....[252]....
        /*0b20*/ 	.word	0x00029df0


	//   ....[253]....
        /*0b24*/ 	.word	0x00029e00


	//   ....[254]....
        /*0b28*/ 	.word	0x00029e10


	//   ....[255]....
        /*0b2c*/ 	.word	0x00029f00


	//   ....[0]....
        /*0b30*/ 	.word	0x00029f20


	//   ....[1]....
        /*0b34*/ 	.word	0x0002a790


	//   ....[2]....
        /*0b38*/ 	.word	0x0002a7c0


	//   ....[3]....
        /*0b3c*/ 	.word	0x0002a7f0


	//   ....[4]....
        /*0b40*/ 	.word	0x0002a820


	//   ....[5]....
        /*0b44*/ 	.word	0x0002a850


	//   ....[6]....
        /*0b48*/ 	.word	0x0002a880


	//   ....[7]....
        /*0b4c*/ 	.word	0x0002a8b0


	//   ....[8]....
        /*0b50*/ 	.word	0x0002a8d0


	//   ....[9]....
        /*0b54*/ 	.word	0x0002a8f0


	//   ....[10]....
        /*0b58*/ 	.word	0x0002a910


	//   ....[11]....
        /*0b5c*/ 	.word	0x0002a920


	//   ....[12]....
        /*0b60*/ 	.word	0x0002a930


	//   ....[13]....
        /*0b64*/ 	.word	0x0002a940


	//   ....[14]....
        /*0b68*/ 	.word	0x0002a950


	//   ....[15]....
        /*0b6c*/ 	.word	0x0002a960


	//   ....[16]....
        /*0b70*/ 	.word	0x0002a990


	//----- nvinfo : EIATTR_EXIT_INSTR_OFFSETS
	.align		4
.L_226:
        /*0b74*/ 	.byte	0x04, 0x1c
        /*0b76*/ 	.short	(.L_228 - .L_227)


	//   ....[0]....
.L_227:
        /*0b78*/ 	.word	0x000003b0


	//   ....[1]....
        /*0b7c*/ 	.word	0x00029f40


	//   ....[2]....
        /*0b80*/ 	.word	0x00029f80


	//   ....[3]....
        /*0b84*/ 	.word	0x0002ab20


	//   ....[4]....
        /*0b88*/ 	.word	0x0002ab60


	//----- nvinfo : EIATTR_CTAIDZ_USED
	.align		4
.L_228:
        /*0b8c*/ 	.byte	0x01, 0x04
	.zero		2


	//----- nvinfo : EIATTR_MAX_THREADS
	.align		4
        /*0b90*/ 	.byte	0x04, 0x05
        /*0b92*/ 	.short	(.L_230 - .L_229)
.L_229:
        /*0b94*/ 	.word	0x00000080
        /*0b98*/ 	.word	0x00000001
        /*0b9c*/ 	.word	0x00000001


	//----- nvinfo : EIATTR_CRS_STACK_SIZE
	.align		4
.L_230:
        /*0ba0*/ 	.byte	0x04, 0x1e
        /*0ba2*/ 	.short	(.L_232 - .L_231)
.L_231:
        /*0ba4*/ 	.word	0x00000000
.L_232:


//--------------------- .nv.info._ZN7cutlass13device_kernelIN5flash19enable_sm80_to_sm89INS1_16FlashAttnFwdSm80INS1_25CollectiveMainloopFwdSm80ILi4ELi1ELb0EN4cute5tupleIJNS5_1CILi128EEENS7_ILi112EEENS7_ILi64EEEEEELi64ENS_6half_tEfNS_4arch4Sm80ELb1ELb0ELb1ELb0ELb1ELb0ELb1ELb0EEENS1_21CollectiveEpilogueFwdINS6_IJS8_SA_S9_EEENS6_IJNS7_ILi1EEESI_SI_EEESC_SE_Li128ELb0ELb1ELb0ELb0EEENS1_30DynamicPersistentTileSchedulerILi128ELi128ELb0ELb1ELb0EEEEEEEEEvNT_6ParamsE --------------------------
	.section	.nv.info._ZN7cutlass13device_kernelIN5flash19enable_sm80_to_sm89INS1_16FlashAttnFwdSm80INS1_25CollectiveMainloopFwdSm80ILi4ELi1ELb0EN4cute5tupleIJNS5_1CILi128EEENS7_ILi112EEENS7_ILi64EEEEEELi64ENS_6half_tEfNS_4arch4Sm80ELb1ELb0ELb1ELb0ELb1ELb0ELb1ELb0EEENS1_21CollectiveEpilogueFwdINS6_IJS8_SA_S9_EEENS6_IJNS7_ILi1EEESI_SI_EEESC_SE_Li128ELb0ELb1ELb0ELb0EEENS1_30DynamicPersistentTileSchedulerILi128ELi128ELb0ELb1ELb0EEEEEEEEEvNT_6ParamsE,"",@"SHT_CUDA_INFO"
	.sectionflags	@""
	.align	4


	//----- nvinfo : EIATTR_CUDA_API_VERSION
	.align		4
        /*0000*/ 	.byte	0x04, 0x37
        /*0002*/ 	.short	(.L_234 - .L_233)
.L_233:
        /*0004*/ 	.word	0x00000082


	//----- nvinfo : EIATTR_SW2861232_WAR
	.align		4
.L_234:
        /*0008*/ 	.byte	0x01, 0x35
	.zero		2


	//----- nvinfo : EIATTR_PARAM_CBANK
	.align		4
        /*000c*/ 	.byte	0x04, 0x0a
        /*000e*/ 	.short	(.L_236 - .L_235)
	.align		4
.L_235:
        /*0010*/ 	.word	index@(.nv.constant0._ZN7cutlass13device_kernelIN5flash19enable_sm80_to_sm89INS1_16FlashAttnFwdSm80INS1_25CollectiveMainloopFwdSm80ILi4ELi1ELb0EN4cute5tupleIJNS5_1CILi128EEENS7_ILi112EEENS7_ILi64EEEEEELi64ENS_6half_tEfNS_4arch4Sm80ELb1ELb0ELb1ELb0ELb1ELb0ELb1ELb0EEENS1_21CollectiveEpilogueFwdINS6_IJS8_SA_S9_EEENS6_IJNS7_ILi1EEESI_SI_EEESC_SE_Li128ELb0ELb1ELb0ELb0EEENS1_30DynamicPersistentTileSchedulerILi128ELi128ELb0ELb1ELb0EEEEEEEEEvNT_6ParamsE)
        /*0014*/ 	.short	0x0160
        /*0016*/ 	.short	0x0428


	//----- nvinfo : EIATTR_CBANK_PARAM_SIZE
	.align		4
.L_236:
        /*0018*/ 	.byte	0x03, 0x19
        /*001a*/ 	.short	0x0428


	//----- nvinfo : EIATTR_KPARAM_INFO
	.align		4
        /*001c*/ 	.byte	0x04, 0x17
        /*001e*/ 	.short	(.L_238 - .L_237)
.L_237:
        /*0020*/ 	.word	0x00000000
        /*0024*/ 	.short	0x0000
        /*0026*/ 	.short	0x0000
        /*0028*/ 	.byte	0x00, 0xf0, 0xa1, 0x10


	//----- nvinfo : EIATTR_MAXREG_COUNT
	.align		4
.L_238:
        /*002c*/ 	.byte	0x03, 0x1b
        /*002e*/ 	.short	0x00ff


	//----- nvinfo : EIATTR_NUM_BARRIERS
	.align		4
        /*0030*/ 	.byte	0x02, 0x4c
        /*0032*/ 	.byte	0x06
	.zero		1


	//----- nvinfo : EIATTR_ANNOTATIONS
	.align		4
        /*0034*/ 	.byte	0x04, 0x55
        /*0036*/ 	.short	(.L_240 - .L_239)


	//   ....[0]....
.L_239:
        /* <DEDUP_REMOVED lines=71> */


	//----- nvinfo : EIATTR_MERCURY_ISA_VERSION
	.align		4
.L_240:
        /*0490*/ 	.byte	0x03, 0x5f
        /*0492*/ 	.short	0x0000


	//----- nvinfo : EIATTR_INT_WARP_WIDE_INSTR_OFFSETS
	.align		4
        /*0494*/ 	.byte	0x04, 0x31
        /*0496*/ 	.short	(.L_242 - .L_241)


	//   ....[0]....
.L_241:
        /*0498*/ 	.word	0x000140c0


	//   ....[1]....
        /*049c*/ 	.word	0x00014140


	//----- nvinfo : EIATTR_COOP_GROUP_MASK_REGIDS
	.align		4
.L_242:
        /*04a0*/ 	.byte	0x04, 0x29
        /*04a2*/ 	.short	(.L_244 - .L_243)


	//   ....[0]....
.L_243:
        /*04a4*/ 	.word	0xffffffff


	//   ....[1]....
        /*04a8*/ 	.word	0xffffffff


	//   ....[2]....
        /*04ac*/ 	.word	0xffffffff


	//   ....[3]....
        /*04b0*/ 	.word	0xffffffff


	//   ....[4]....
        /*04b4*/ 	.word	0xffffffff


	//   ....[5]....
        /*04b8*/ 	.word	0xffffffff


	//   ....[6]....
        /*04bc*/ 	.word	0xffffffff


	//   ....[7]....
        /*04c0*/ 	.word	0xffffffff


	//   ....[8]....
        /*04c4*/ 	.word	0xffffffff


	//   ....[9]....
        /*04c8*/ 	.word	0xffffffff


	//   ....[10]....
        /*04cc*/ 	.word	0xffffffff


	//   ....[11]....
        /*04d0*/ 	.word	0xffffffff


	//   ....[12]....
        /*04d4*/ 	.word	0xffffffff


	//   ....[13]....
        /*04d8*/ 	.word	0xffffffff


	//   ....[14]....
        /*04dc*/ 	.word	0xffffffff


	//   ....[15]....
        /*04e0*/ 	.word	0xffffffff


	//   ....[16]....
        /*04e4*/ 	.word	0xffffffff


	//   ....[17]....
        /*04e8*/ 	.word	0xffffffff


	//   ....[18]....
        /*04ec*/ 	.word	0xffffffff


	//   ....[19]....
        /*04f0*/ 	.word	0xffffffff


	//   ....[20]....
        /*04f4*/ 	.word	0xffffffff


	//   ....[21]....
        /*04f8*/ 	.word	0xffffffff


	//   ....[22]....
        /*04fc*/ 	.word	0xffffffff


	//   ....[23]....
        /*0500*/ 	.word	0xffffffff


	//   ....[24]....
        /*0504*/ 	.word	0xffffffff


	//   ....[25]....
        /*0508*/ 	.word	0xffffffff


	//   ....[26]....
        /*050c*/ 	.word	0xffffffff


	//   ....[27]....
        /*0510*/ 	.word	0xffffffff


	//   ....[28]....
        /*0514*/ 	.word	0xffffffff


	//   ....[29]....
        /*0518*/ 	.word	0xffffffff


	//   ....[30]....
        /*051c*/ 	.word	0xffffffff


	//   ....[31]....
        /*0520*/ 	.word	0xffffffff


	//   ....[32]....
        /*0524*/ 	.word	0xffffffff


	//   ....[33]....
        /*0528*/ 	.word	0xffffffff


	//   ....[34]....
        /*052c*/ 	.word	0xffffffff


	//   ....[35]....
        /*0530*/ 	.word	0xffffffff


	//   ....[36]....
        /*0534*/ 	.word	0xffffffff


	//   ....[37]....
        /*0538*/ 	.word	0xffffffff


	//   ....[38]....
        /*053c*/ 	.word	0xffffffff


	//   ....[39]....
        /*0540*/ 	.word	0xffffffff


	//   ....[40]....
        /*0544*/ 	.word	0xffffffff


	//   ....[41]....
        /*0548*/ 	.word	0xffffffff


	//   ....[42]....
        /*054c*/ 	.word	0xffffffff


	//   ....[43]....
        /*0550*/ 	.word	0xffffffff


	//   ....[44]....
        /*0554*/ 	.word	0xffffffff


	//   ....[45]....
        /*0558*/ 	.word	0xffffffff


	//   ....[46]....
        /*055c*/ 	.word	0xffffffff


	//   ....[47]....
        /*0560*/ 	.word	0xffffffff


	//   ....[48]....
        /*0564*/ 	.word	0xffffffff


	//   ....[49]....
        /*0568*/ 	.word	0xffffffff


	//   ....[50]....
        /*056c*/ 	.word	0xffffffff


	//   ....[51]....
        /*0570*/ 	.word	0xffffffff


	//   ....[52]....
        /*0574*/ 	.word	0xffffffff


	//   ....[53]....
        /*0578*/ 	.word	0xffffffff


	//   ....[54]....
        /*057c*/ 	.word	0xffffffff


	//   ....[55]....
        /*0580*/ 	.word	0xffffffff


	//   ....[56]....
        /*0584*/ 	.word	0xffffffff


	//   ....[57]....
        /*0588*/ 	.word	0xffffffff


	//   ....[58]....
        /*058c*/ 	.word	0xffffffff


	//   ....[59]....
        /*0590*/ 	.word	0xffffffff


	//   ....[60]....
        /*0594*/ 	.word	0xffffffff


	//   ....[61]....
        /*0598*/ 	.word	0xffffffff


	//   ....[62]....
        /*059c*/ 	.word	0xffffffff


	//   ....[63]....
        /*05a0*/ 	.word	0xffffffff


	//   ....[64]....
        /*05a4*/ 	.word	0xffffffff


	//   ....[65]....
        /*05a8*/ 	.word	0xffffffff


	//   ....[66]....
        /*05ac*/ 	.word	0xffffffff


	//   ....[67]....
        /*05b0*/ 	.word	0xffffffff


	//   ....[68]....
        /*05b4*/ 	.word	0xffffffff


	//   ....[69]....
        /*05b8*/ 	.word	0xffffffff


	//   ....[70]....
        /*05bc*/ 	.word	0xffffffff


	//   ....[71]....
        /*05c0*/ 	.word	0xffffffff


	//   ....[72]....
        /*05c4*/ 	.word	0xffffffff


	//   ....[73]....
        /*05c8*/ 	.word	0xffffffff


	//   ....[74]....
        /*05cc*/ 	.word	0xffffffff


	//   ....[75]....
        /*05d0*/ 	.word	0xffffffff


	//   ....[76]....
        /*05d4*/ 	.word	0xffffffff


	//   ....[77]....
        /*05d8*/ 	.word	0xffffffff


	//   ....[78]....
        /*05dc*/ 	.word	0xffffffff


	//   ....[79]....
        /*05e0*/ 	.word	0xffffffff


	//   ....[80]....
        /*05e4*/ 	.word	0xffffffff


	//   ....[81]....
        /*05e8*/ 	.word	0xffffffff


	//   ....[82]....
        /*05ec*/ 	.word	0xffffffff


	//   ....[83]....
        /*05f0*/ 	.word	0xffffffff


	//   ....[84]....
        /*05f4*/ 	.word	0xffffffff


	//   ....[85]....
        /*05f8*/ 	.word	0xffffffff


	//   ....[86]....
        /*05fc*/ 	.word	0xffffffff


	//   ....[87]....
        /*0600*/ 	.word	0xffffffff


	//   ....[88]....
        /*0604*/ 	.word	0xffffffff


	//   ....[89]....
        /*0608*/ 	.word	0xffffffff


	//   ....[90]....
        /*060c*/ 	.word	0xffffffff


	//   ....[91]....
        /*0610*/ 	.word	0xffffffff


	//   ....[92]....
        /*0614*/ 	.word	0xffffffff


	//   ....[93]....
        /*0618*/ 	.word	0xffffffff


	//   ....[94]....
        /*061c*/ 	.word	0xffffffff


	//   ....[95]....
        /*0620*/ 	.word	0xffffffff


	//   ....[96]....
        /*0624*/ 	.word	0xffffffff


	//   ....[97]....
        /*0628*/ 	.word	0xffffffff


	//   ....[98]....
        /*062c*/ 	.word	0xffffffff


	//   ....[99]....
        /*0630*/ 	.word	0xffffffff


	//   ....[100]....
        /*0634*/ 	.word	0xffffffff


	//   ....[101]....
        /*0638*/ 	.word	0xffffffff


	//   ....[102]....
        /*063c*/ 	.word	0xffffffff


	//   ....[103]....
        /*0640*/ 	.word	0xffffffff


	//   ....[104]....
        /*0644*/ 	.word	0xffffffff


	//   ....[105]....
        /*0648*/ 	.word	0xffffffff


	//   ....[106]....
        /*064c*/ 	.word	0xffffffff


	//   ....[107]....
        /*0650*/ 	.word	0xffffffff


	//   ....[108]....
        /*0654*/ 	.word	0xffffffff


	//   ....[109]....
        /*0658*/ 	.word	0xffffffff


	//   ....[110]....
        /*065c*/ 	.word	0xffffffff


	//   ....[111]....
        /*0660*/ 	.word	0xffffffff


	//   ....[112]....
        /*0664*/ 	.word	0xffffffff


	//   ....[113]....
        /*0668*/ 	.word	0xffffffff


	//   ....[114]....
        /*066c*/ 	.word	0xffffffff


	//   ....[115]....
        /*0670*/ 	.word	0xffffffff


	//   ....[116]....
        /*0674*/ 	.word	0xffffffff


	//   ....[117]....
        /*0678*/ 	.word	0xffffffff


	//   ....[118]....
        /*067c*/ 	.word	0xffffffff


	//   ....[119]....
        /*0680*/ 	.word	0xffffffff


	//   ....[120]....
        /*0684*/ 	.word	0xffffffff


	//   ....[121]....
        /*0688*/ 	.word	0xffffffff


	//   ....[122]....
        /*068c*/ 	.word	0xffffffff


	//   ....[123]....
        /*0690*/ 	.word	0xffffffff


	//   ....[124]....
        /*0694*/ 	.word	0xffffffff


	//   ....[125]....
        /*0698*/ 	.word	0xffffffff


	//   ....[126]....
        /*069c*/ 	.word	0xffffffff


	//   ....[127]....
        /*06a0*/ 	.word	0xffffffff


	//   ....[128]....
        /*06a4*/ 	.word	0xffffffff


	//   ....[129]....
        /*06a8*/ 	.word	0xffffffff


	//   ....[130]....
        /*06ac*/ 	.word	0xffffffff


	//   ....[131]....
        /*06b0*/ 	.word	0xffffffff


	//   ....[132]....
        /*06b4*/ 	.word	0xffffffff


	//   ....[133]....
        /*06b8*/ 	.word	0xffffffff


	//   ....[134]....
        /*06bc*/ 	.word	0xffffffff


	//   ....[135]....
        /*06c0*/ 	.word	0xffffffff


	//   ....[136]....
        /*06c4*/ 	.word	0xffffffff


	//   ....[137]....
        /*06c8*/ 	.word	0xffffffff


	//   ....[138]....
        /*06cc*/ 	.word	0xffffffff


	//   ....[139]....
        /*06d0*/ 	.word	0xffffffff


	//   ....[140]....
        /*06d4*/ 	.word	0xffffffff


	//   ....[141]....
        /*06d8*/ 	.word	0xffffffff


	//   ....[142]....
        /*06dc*/ 	.word	0xffffffff


	//   ....[143]....
        /*06e0*/ 	.word	0xffffffff


	//   ....[144]....
        /*06e4*/ 	.word	0xffffffff


	//   ....[145]....
        /*06e8*/ 	.word	0xffffffff


	//   ....[146]....
        /*06ec*/ 	.word	0xffffffff


	//   ....[147]....
        /*06f0*/ 	.word	0xffffffff


	//   ....[148]....
        /*06f4*/ 	.word	0xffffffff


	//   ....[149]....
        /*06f8*/ 	.word	0xffffffff


	//   ....[150]....
        /*06fc*/ 	.word	0xffffffff


	//   ....[151]....
        /*0700*/ 	.word	0xffffffff


	//   ....[152]....
        /*0704*/ 	.word	0xffffffff


	//   ....[153]....
        /*0708*/ 	.word	0xffffffff


	//   ....[154]....
        /*070c*/ 	.word	0xffffffff


	//   ....[155]....
        /*0710*/ 	.word	0xffffffff


	//   ....[156]....
        /*0714*/ 	.word	0xffffffff


	//   ....[157]....
        /*0718*/ 	.word	0xffffffff


	//   ....[158]....
        /*071c*/ 	.word	0xffffffff


	//   ....[159]....
        /*0720*/ 	.word	0xffffffff


	//   ....[160]....
        /*0724*/ 	.word	0xffffffff


	//   ....[161]....
        /*0728*/ 	.word	0xffffffff


	//   ....[162]....
        /*072c*/ 	.word	0xffffffff


	//   ....[163]....
        /*0730*/ 	.word	0xffffffff


	//   ....[164]....
        /*0734*/ 	.word	0xffffffff


	//   ....[165]....
        /*0738*/ 	.word	0xffffffff


	//   ....[166]....
        /*073c*/ 	.word	0xffffffff


	//   ....[167]....
        /*0740*/ 	.word	0xffffffff


	//   ....[168]....
        /*0744*/ 	.word	0xffffffff


	//   ....[169]....
        /*0748*/ 	.word	0xffffffff


	//   ....[170]....
        /*074c*/ 	.word	0xffffffff


	//   ....[171]....
        /*0750*/ 	.word	0xffffffff


	//   ....[172]....
        /*0754*/ 	.word	0xffffffff


	//   ....[173]....
        /*0758*/ 	.word	0xffffffff


	//   ....[174]....
        /*075c*/ 	.word	0xffffffff


	//   ....[175]....
        /*0760*/ 	.word	0xffffffff


	//   ....[176]....
        /*0764*/ 	.word	0xffffffff


	//   ....[177]....
        /*0768*/ 	.word	0xffffffff


	//   ....[178]....
        /*076c*/ 	.word	0xffffffff


	//   ....[179]....
        /*0770*/ 	.word	0xffffffff


	//   ....[180]....
        /*0774*/ 	.word	0xffffffff


	//   ....[181]....
        /*0778*/ 	.word	0xffffffff


	//   ....[182]....
        /*077c*/ 	.word	0xffffffff


	//   ....[183]....
        /*0780*/ 	.word	0xffffffff


	//   ....[184]....
        /*0784*/ 	.word	0xffffffff


	//   ....[185]....
        /*0788*/ 	.word	0xffffffff


	//   ....[186]....
        /*078c*/ 	.word	0xffffffff


	//   ....[187]....
        /*0790*/ 	.word	0xffffffff


	//   ....[188]....
        /*0794*/ 	.word	0xffffffff


	//   ....[189]....
        /*0798*/ 	.word	0xffffffff


	//   ....[190]....
        /*079c*/ 	.word	0xffffffff


	//   ....[191]....
        /*07a0*/ 	.word	0xffffffff


	//   ....[192]....
        /*07a4*/ 	.word	0xffffffff


	//   ....[193]....
        /*07a8*/ 	.word	0xffffffff


	//   ....[194]....
        /*07ac*/ 	.word	0xffffffff


	//   ....[195]....
        /*07b0*/ 	.word	0xffffffff


	//   ....[196]....
        /*07b4*/ 	.word	0xffffffff


	//   ....[197]....
        /*07b8*/ 	.word	0xffffffff


	//   ....[198]....
        /*07bc*/ 	.word	0xffffffff


	//   ....[199]....
        /*07c0*/ 	.word	0xffffffff


	//   ....[200]....
        /*07c4*/ 	.word	0xffffffff


	//   ....[201]....
        /*07c8*/ 	.word	0xffffffff


	//   ....[202]....
        /*07cc*/ 	.word	0xffffffff


	//   ....[203]....
        /*07d0*/ 	.word	0xffffffff


	//   ....[204]....
        /*07d4*/ 	.word	0xffffffff


	//   ....[205]....
        /*07d8*/ 	.word	0xffffffff


	//   ....[206]....
        /*07dc*/ 	.word	0xffffffff


	//   ....[207]....
        /*07e0*/ 	.word	0xffffffff


	//   ....[208]....
        /*07e4*/ 	.word	0xffffffff


	//   ....[209]....
        /*07e8*/ 	.word	0xffffffff


	//   ....[210]....
        /*07ec*/ 	.word	0xffffffff


	//   ....[211]....
        /*07f0*/ 	.word	0xffffffff


	//   ....[212]....
        /*07f4*/ 	.word	0xffffffff


	//   ....[213]....
        /*07f8*/ 	.word	0xffffffff


	//   ....[214]....
        /*07fc*/ 	.word	0xffffffff


	//   ....[215]....
        /*0800*/ 	.word	0xffffffff


	//   ....[216]....
        /*0804*/ 	.word	0xffffffff


	//   ....[217]....
        /*0808*/ 	.word	0xffffffff


	//   ....[218]....
        /*080c*/ 	.word	0xffffffff


	//   ....[219]....
        /*0810*/ 	.word	0xffffffff


	//   ....[220]....
        /*0814*/ 	.word	0xffffffff


	//   ....[221]....
        /*0818*/ 	.word	0xffffffff


	//   ....[222]....
        /*081c*/ 	.word	0xffffffff


	//   ....[223]....
        /*0820*/ 	.word	0xffffffff


	//   ....[224]....
        /*0824*/ 	.word	0xffffffff


	//   ....[225]....
        /*0828*/ 	.word	0xffffffff


	//   ....[226]....
        /*082c*/ 	.word	0xffffffff


	//   ....[227]....
        /*0830*/ 	.word	0xffffffff


	//   ....[228]....
        /*0834*/ 	.word	0xffffffff


	//   ....[229]....
        /*0838*/ 	.word	0xffffffff


	//   ....[230]....
        /*083c*/ 	.word	0xffffffff


	//   ....[231]....
        /*0840*/ 	.word	0xffffffff


	//   ....[232]....
        /*0844*/ 	.word	0xffffffff


	//   ....[233]....
        /*0848*/ 	.word	0xffffffff


	//   ....[234]....
        /*084c*/ 	.word	0xffffffff


	//   ....[235]....
        /*0850*/ 	.word	0xffffffff


	//   ....[236]....
        /*0854*/ 	.word	0xffffffff


	//   ....[237]....
        /*0858*/ 	.word	0xffffffff


	//   ....[238]....
        /*085c*/ 	.word	0xffffffff


	//   ....[239]....
        /*0860*/ 	.word	0xffffffff


	//   ....[240]....
        /*0864*/ 	.word	0xffffffff


	//   ....[241]....
        /*0868*/ 	.word	0xffffffff


	//   ....[242]....
        /*086c*/ 	.word	0xffffffff


	//   ....[243]....
        /*0870*/ 	.word	0xffffffff


	//   ....[244]....
        /*0874*/ 	.word	0xffffffff


	//   ....[245]....
        /*0878*/ 	.word	0xffffffff


	//   ....[246]....
        /*087c*/ 	.word	0xffffffff


	//   ....[247]....
        /*0880*/ 	.word	0xffffffff


	//   ....[248]....
        /*0884*/ 	.word	0xffffffff


	//   ....[249]....
        /*0888*/ 	.word	0xffffffff


	//   ....[250]....
        /*088c*/ 	.word	0xffffffff


	//   ....[251]....
        /*0890*/ 	.word	0xffffffff


	//   ....[252]....
        /*0894*/ 	.word	0xffffffff


	//   ....[253]....
        /*0898*/ 	.word	0xffffffff


	//   ....[254]....
        /*089c*/ 	.word	0xffffffff


	//   ....[255]....
        /*08a0*/ 	.word	0xffffffff


	//   ....[0]....
        /*08a4*/ 	.word	0xffffffff


	//   ....[1]....
        /*08a8*/ 	.word	0xffffffff


	//   ....[2]....
        /*08ac*/ 	.word	0xffffffff


	//   ....[3]....
        /*08b0*/ 	.word	0xffffffff


	//   ....[4]....
        /*08b4*/ 	.word	0xffffffff


	//   ....[5]....
        /*08b8*/ 	.word	0xffffffff


	//   ....[6]....
        /*08bc*/ 	.word	0xffffffff


	//   ....[7]....
        /*08c0*/ 	.word	0xffffffff


	//   ....[8]....
        /*08c4*/ 	.word	0xffffffff


	//   ....[9]....
        /*08c8*/ 	.word	0xffffffff


	//   ....[10]....
        /*08cc*/ 	.word	0xffffffff


	//   ....[11]....
        /*08d0*/ 	.word	0xffffffff


	//   ....[12]....
        /*08d4*/ 	.word	0xffffffff


	//   ....[13]....
        /*08d8*/ 	.word	0xffffffff


	//   ....[14]....
        /*08dc*/ 	.word	0xffffffff


	//   ....[15]....
        /*08e0*/ 	.word	0xffffffff


	//   ....[16]....
        /*08e4*/ 	.word	0xffffffff


	//   ....[17]....
        /*08e8*/ 	.word	0xffffffff


	//   ....[18]....
        /*08ec*/ 	.word	0xffffffff


	//   ....[19]....
        /*08f0*/ 	.word	0xffffffff


	//   ....[20]....
        /*08f4*/ 	.word	0xffffffff


	//   ....[21]....
        /*08f8*/ 	.word	0xffffffff


	//   ....[22]....
        /*08fc*/ 	.word	0xffffffff


	//   ....[23]....
        /*0900*/ 	.word	0xffffffff


	//   ....[24]....
        /*0904*/ 	.word	0xffffffff


	//   ....[25]....
        /*0908*/ 	.word	0xffffffff


	//   ....[26]....
        /*090c*/ 	.word	0xffffffff


	//   ....[27]....
        /*0910*/ 	.word	0xffffffff


	//   ....[28]....
        /*0914*/ 	.word	0xffffffff


	//   ....[29]....
        /*0918*/ 	.word	0xffffffff


	//   ....[30]....
        /*091c*/ 	.word	0xffffffff


	//   ....[31]....
        /*0920*/ 	.word	0xffffffff


	//   ....[32]....
        /*0924*/ 	.word	0xffffffff


	//   ....[33]....
        /*0928*/ 	.word	0xffffffff


	//   ....[34]....
        /*092c*/ 	.word	0xffffffff


	//   ....[35]....
        /*0930*/ 	.word	0xffffffff


	//   ....[36]....
        /*0934*/ 	.word	0xffffffff


	//   ....[37]....
        /*0938*/ 	.word	0xffffffff


	//   ....[38]....
        /*093c*/ 	.word	0xffffffff


	//   ....[39]....
        /*0940*/ 	.word	0xffffffff


	//   ....[40]....
        /*0944*/ 	.word	0xffffffff


	//   ....[41]....
        /*0948*/ 	.word	0xffffffff


	//   ....[42]....
        /*094c*/ 	.word	0xffffffff


	//   ....[43]....
        /*0950*/ 	.word	0xffffffff


	//   ....[44]....
        /*0954*/ 	.word	0xffffffff


	//   ....[45]....
        /*0958*/ 	.word	0xffffffff


	//   ....[46]....
        /*095c*/ 	.word	0xffffffff


	//   ....[47]....
        /*0960*/ 	.word	0xffffffff


	//   ....[48]....
        /*0964*/ 	.word	0xffffffff


	//   ....[49]....
        /*0968*/ 	.word	0xffffffff


	//   ....[50]....
        /*096c*/ 	.word	0xffffffff


	//   ....[51]....
        /*0970*/ 	.word	0xffffffff


	//   ....[52]....
        /*0974*/ 	.word	0xffffffff


	//   ....[53]....
        /*0978*/ 	.word	0xffffffff


	//   ....[54]....
        /*097c*/ 	.word	0xffffffff


	//   ....[55]....
        /*0980*/ 	.word	0xffffffff


	//   ....[56]....
        /*0984*/ 	.word	0xffffffff


	//   ....[57]....
        /*0988*/ 	.word	0xffffffff


	//   ....[58]....
        /*098c*/ 	.word	0xffffffff


	//   ....[59]....
        /*0990*/ 	.word	0xffffffff


	//   ....[60]....
        /*0994*/ 	.word	0xffffffff


	//   ....[61]....
        /*0998*/ 	.word	0xffffffff


	//   ....[62]....
        /*099c*/ 	.word	0xffffffff


	//   ....[63]....
        /*09a0*/ 	.word	0xffffffff


	//   ....[64]....
        /*09a4*/ 	.word	0xffffffff


	//   ....[65]....
        /*09a8*/ 	.word	0xffffffff


	//   ....[66]....
        /*09ac*/ 	.word	0xffffffff


	//   ....[67]....
        /*09b0*/ 	.word	0xffffffff


	//   ....[68]....
        /*09b4*/ 	.word	0xffffffff


	//   ....[69]....
        /*09b8*/ 	.word	0xffffffff


	//   ....[70]....
        /*09bc*/ 	.word	0xffffffff


	//----- nvinfo : EIATTR_COOP_GROUP_INSTR_OFFSETS
	.align		4
.L_244:
        /*09c0*/ 	.byte	0x04, 0x28
        /*09c2*/ 	.short	(.L_246 - .L_245)


	//   ....[0]....
.L_245:
        /*09c4*/ 	.word	0x00000050


	//   ....[1]....
        /*09c8*/ 	.word	0x00001360


	//   ....[2]....
        /*09cc*/ 	.word	0x00001380


	//   ....[3]....
        /*09d0*/ 	.word	0x000014d0


	//   ....[4]....
        /*09d4*/ 	.word	0x000014e0


	//   ....[5]....
        /*09d8*/ 	.word	0x000015c0


	//   ....[6]....
        /*09dc*/ 	.word	0x000015e0


	//   ....[7]....
        /*09e0*/ 	.word	0x000016c0


	//   ....[8]....
        /*09e4*/ 	.word	0x000016d0


	//   ....[9]....
        /*09e8*/ 	.word	0x000017b0


	//   ....[10]....
        /*09ec*/ 	.word	0x000017d0


	//   ....[11]....
        /*09f0*/ 	.word	0x000018b0


	//   ....[12]....
        /*09f4*/ 	.word	0x000018c0


	//   ....[13]....
        /*09f8*/ 	.word	0x000019a0


	//   ....[14]....
        /*09fc*/ 	.word	0x000019c0


	//   ....[15]....
        /*0a00*/ 	.word	0x00001aa0


	//   ....[16]....
        /*0a04*/ 	.word	0x00001ab0


	//   ....[17]....
        /*0a08*/ 	.word	0x00001f70


	//   ....[18]....
        /*0a0c*/ 	.word	0x00001f90


	//   ....[19]....
        /*0a10*/ 	.word	0x00001fb0


	//   ....[20]....
        /*0a14*/ 	.word	0x00001fd0


	//   ....[21]....
        /*0a18*/ 	.word	0x00001ff0


	//   ....[22]....
        /*0a1c*/ 	.word	0x00002000


	//   ....[23]....
        /*0a20*/ 	.word	0x00002020


	//   ....[24]....
        /*0a24*/ 	.word	0x00002040


	//   ....[25]....
        /*0a28*/ 	.word	0x000020b0


	//   ....[26]....
        /*0a2c*/ 	.word	0x000020f0


	//   ....[27]....
        /*0a30*/ 	.word	0x00002140


	//   ....[28]....
        /*0a34*/ 	.word	0x00002180


	//   ....[29]....
        /*0a38*/ 	.word	0x00002190


	//   ....[30]....
        /*0a3c*/ 	.word	0x000021b0


	//   ....[31]....
        /*0a40*/ 	.word	0x00002300


	//   ....[32]....
        /*0a44*/ 	.word	0x00002310


	//   ....[33]....
        /*0a48*/ 	.word	0x00002320


	//   ....[34]....
        /*0a4c*/ 	.word	0x00002370


	//   ....[35]....
        /*0a50*/ 	.word	0x00002380


	//   ....[36]....
        /*0a54*/ 	.word	0x00002390


	//   ....[37]....
        /*0a58*/ 	.word	0x000023a0


	//   ....[38]....
        /*0a5c*/ 	.word	0x000023b0


	//   ....[39]....
        /*0a60*/ 	.word	0x000023c0


	//   ....[40]....
        /*0a64*/ 	.word	0x000023e0


	//   ....[41]....
        /*0a68*/ 	.word	0x000023f0


	//   ....[42]....
        /*0a6c*/ 	.word	0x00002410


	//   ....[43]....
        /*0a70*/ 	.word	0x00002490


	//   ....[44]....
        /*0a74*/ 	.word	0x000024b0


	//   ....[45]....
        /*0a78*/ 	.word	0x00003f90


	//   ....[46]....
        /*0a7c*/ 	.word	0x00003fb0


	//   ....[47]....
        /*0a80*/ 	.word	0x00003fc0


	//   ....[48]....
        /*0a84*/ 	.word	0x00003fd0


	//   ....[49]....
        /*0a88*/ 	.word	0x00003fe0


	//   ....[50]....
        /*0a8c*/ 	.word	0x00003ff0


	//   ....[51]....
        /*0a90*/ 	.word	0x00004000


	//   ....[52]....
        /*0a94*/ 	.word	0x00004010


	//   ....[53]....
        /*0a98*/ 	.word	0x00004030


	//   ....[54]....
        /*0a9c*/ 	.word	0x00004060


	//   ....[55]....
        /*0aa0*/ 	.word	0x00004080


	//   ....[56]....
        /*0aa4*/ 	.word	0x000040a0


	//   ....[57]....
        /*0aa8*/ 	.word	0x00004100


	//   ....[58]....
        /*0aac*/ 	.word	0x00004110


	//   ....[59]....
        /*0ab0*/ 	.word	0x000042c0


	//   ....[60]....
        /*0ab4*/ 	.word	0x00004680


	//   ....[61]....
        /*0ab8*/ 	.word	0x00004690


	//   ....[62]....
        /*0abc*/ 	.word	0x000046a0


	//   ....[63]....
        /*0ac0*/ 	.word	0x00005820


	//   ....[64]....
        /*0ac4*/ 	.word	0x00005850


	//   ....[65]....
        /*0ac8*/ 	.word	0x00005870


	//   ....[66]....
        /*0acc*/ 	.word	0x00005880


	//   ....[67]....
        /*0ad0*/ 	.word	0x000058b0


	//   ....[68]....
        /*0ad4*/ 	.word	0x000058d0


	//   ....[69]....
        /*0ad8*/ 	.word	0x000058f0


	//   ....[70]....
        /*0adc*/ 	.word	0x00005900


	//   ....[71]....
        /*0ae0*/ 	.word	0x000084e0


	//   ....[72]....
        /*0ae4*/ 	.word	0x00008500


	//   ....[73]....
        /*0ae8*/ 	.word	0x00008510


	//   ....[74]....
        /*0aec*/ 	.word	0x00008520


	//   ....[75]....
        /*0af0*/ 	.word	0x00008530


	//   ....[76]....
        /*0af4*/ 	.word	0x00008540


	//   ....[77]....
        /*0af8*/ 	.word	0x00008550


	//   ....[78]....
        /*0afc*/ 	.word	0x00008560


	//   ....[79]....
        /*0b00*/ 	.word	0x00008570


	//   ....[80]....
        /*0b04*/ 	.word	0x00008580


	//   ....[81]....
        /*0b08*/ 	.word	0x00008590


	//   ....[82]....
        /*0b0c*/ 	.word	0x000085a0


	//   ....[83]....
        /*0b10*/ 	.word	0x000085b0


	//   ....[84]....
        /*0b14*/ 	.word	0x000085c0


	//   ....[85]....
        /*0b18*/ 	.word	0x0000a0a0


	//   ....[86]....
        /*0b1c*/ 	.word	0x0000a0c0


	//   ....[87]....
        /*0b20*/ 	.word	0x0000a120


	//   ....[88]....
        /*0b24*/ 	.word	0x0000a130


	//   ....[89]....
        /*0b28*/ 	.word	0x0000a170


	//   ....[90]....
        /*0b2c*/ 	.word	0x0000a180


	//   ....[91]....
        /*0b30*/ 	.word	0x0000a1c0


	//   ....[92]....
        /*0b34*/ 	.word	0x0000a1d0


	//   ....[93]....
        /*0b38*/ 	.word	0x0000a210


	//   ....[94]....
        /*0b3c*/ 	.word	0x0000a220


	//   ....[95]....
        /*0b40*/ 	.word	0x0000a260


	//   ....[96]....
        /*0b44*/ 	.word	0x0000a270


	//   ....[97]....
        /*0b48*/ 	.word	0x0000a280


	//   ....[98]....
        /*0b4c*/ 	.word	0x0000a290


	//   ....[99]....
        /*0b50*/ 	.word	0x0000a420


	//   ....[100]....
        /*0b54*/ 	.word	0x0000a7d0


	//   ....[101]....
        /*0b58*/ 	.word	0x0000a7e0


	//   ....[102]....
        /*0b5c*/ 	.word	0x0000a7f0


	//   ....[103]....
        /*0b60*/ 	.word	0x0000b1d0


	//   ....[104]....
        /*0b64*/ 	.word	0x0000b370


	//   ....[105]....
        /*0b68*/ 	.word	0x0000b890


	//   ....[106]....
        /*0b6c*/ 	.word	0x0000b970


	//   ....[107]....
        /*0b70*/ 	.word	0x0000b9f0


	//   ....[108]....
        /*0b74*/ 	.word	0x0000ba20


	//   ....[109]....
        /*0b78*/ 	.word	0x0000bae0


	//   ....[110]....
        /*0b7c*/ 	.word	0x0000bb00


	//   ....[111]....
        /*0b80*/ 	.word	0x0000e900


	//   ....[112]....
        /*0b84*/ 	.word	0x0000e920


	//   ....[113]....
        /*0b88*/ 	.word	0x0000e950


	//   ....[114]....
        /*0b8c*/ 	.word	0x0000e970


	//   ....[115]....
        /*0b90*/ 	.word	0x0000e990


	//   ....[116]....
        /*0b94*/ 	.word	0x0000e9b0


	//   ....[117]....
        /*0b98*/ 	.word	0x0000e9d0


	//   ....[118]....
        /*0b9c*/ 	.word	0x0000e9f0


	//   ....[119]....
        /*0ba0*/ 	.word	0x0000ea10


	//   ....[120]....
        /*0ba4*/ 	.word	0x0000ea30


	//   ....[121]....
        /*0ba8*/ 	.word	0x0000ea50


	//   ....[122]....
        /*0bac*/ 	.word	0x0000ea70


	//   ....[123]....
        /*0bb0*/ 	.word	0x0000ea90


	//   ....[124]....
        /*0bb4*/ 	.word	0x0000ec60


	//   ....[125]....
        /*0bb8*/ 	.word	0x000103f0


	//   ....[126]....
        /*0bbc*/ 	.word	0x00010410


	//   ....[127]....
        /*0bc0*/ 	.word	0x00010470


	//   ....[128]....
        /*0bc4*/ 	.word	0x00010480


	//   ....[129]....
        /*0bc8*/ 	.word	0x000104c0


	//   ....[130]....
        /*0bcc*/ 	.word	0x000104d0


	//   ....[131]....
        /*0bd0*/ 	.word	0x00010510


	//   ....[132]....
        /*0bd4*/ 	.word	0x00010520


	//   ....[133]....
        /*0bd8*/ 	.word	0x00010560


	//   ....[134]....
        /*0bdc*/ 	.word	0x00010570


	//   ....[135]....
        /*0be0*/ 	.word	0x000105b0


	//   ....[136]....
        /*0be4*/ 	.word	0x000105c0


	//   ....[137]....
        /*0be8*/ 	.word	0x000105d0


	//   ....[138]....
        /*0bec*/ 	.word	0x000105e0


	//   ....[139]....
        /*0bf0*/ 	.word	0x00010db0


	//   ....[140]....
        /*0bf4*/ 	.word	0x00010dc0


	//   ....[141]....
        /*0bf8*/ 	.word	0x00010df0


	//   ....[142]....
        /*0bfc*/ 	.word	0x00010e00


	//   ....[143]....
        /*0c00*/ 	.word	0x00010e10


	//   ....[144]....
        /*0c04*/ 	.word	0x00010e40


	//   ....[145]....
        /*0c08*/ 	.word	0x00010e60


	//   ....[146]....
        /*0c0c*/ 	.word	0x00010e90


	//   ....[147]....
        /*0c10*/ 	.word	0x000138c0


	//   ....[148]....
        /*0c14*/ 	.word	0x00013930


	//   ....[149]....
        /*0c18*/ 	.word	0x00013940


	//   ....[150]....
        /*0c1c*/ 	.word	0x00013950


	//   ....[151]....
        /*0c20*/ 	.word	0x00013980


	//   ....[152]....
        /*0c24*/ 	.word	0x000139a0


	//   ....[153]....
        /*0c28*/ 	.word	0x000139b0


	//   ....[154]....
        /*0c2c*/ 	.word	0x000139c0


	//   ....[155]....
        /*0c30*/ 	.word	0x00014730


	//   ....[156]....
        /*0c34*/ 	.word	0x00014b60


	//   ....[157]....
        /*0c38*/ 	.word	0x00014b80


	//   ....[158]....
        /*0c3c*/ 	.word	0x00014b90


	//   ....[159]....
        /*0c40*/ 	.word	0x00014ba0


	//   ....[160]....
        /*0c44*/ 	.word	0x00014bb0


	//   ....[161]....
        /*0c48*/ 	.word	0x00014bc0


	//   ....[162]....
        /*0c4c*/ 	.word	0x00014bd0


	//   ....[163]....
        /*0c50*/ 	.word	0x00014be0


	//   ....[164]....
        /*0c54*/ 	.word	0x00014d50


	//   ....[165]....
        /*0c58*/ 	.word	0x00014d80


	//   ....[166]....
        /*0c5c*/ 	.word	0x00014d90


	//   ....[167]....
        /*0c60*/ 	.word	0x00014da0


	//   ....[168]....
        /*0c64*/ 	.word	0x00014dc0


	//   ....[169]....
        /*0c68*/ 	.word	0x00014de0


	//   ....[170]....
        /*0c6c*/ 	.word	0x00014e70


	//   ....[171]....
        /*0c70*/ 	.word	0x00014ea0


	//   ....[172]....
        /*0c74*/ 	.word	0x00014f30


	//   ....[173]....
        /*0c78*/ 	.word	0x00014f60


	//   ....[174]....
        /*0c7c*/ 	.word	0x00014f70


	//   ....[175]....
        /*0c80*/ 	.word	0x00014f80


	//   ....[176]....
        /*0c84*/ 	.word	0x00014f90


	//   ....[177]....
        /*0c88*/ 	.word	0x00014fa0


	//   ....[178]....
        /*0c8c*/ 	.word	0x000150f0


	//   ....[179]....
        /*0c90*/ 	.word	0x00015100


	//   ....[180]....
        /*0c94*/ 	.word	0x00015600


	//   ....[181]....
        /*0c98*/ 	.word	0x00015620


	//   ....[182]....
        /*0c9c*/ 	.word	0x00015710


	//   ....[183]....
        /*0ca0*/ 	.word	0x00015720


	//   ....[184]....
        /*0ca4*/ 	.word	0x000157a0


	//   ....[185]....
        /*0ca8*/ 	.word	0x000157c0


	//   ....[186]....
        /*0cac*/ 	.word	0x00015840


	//   ....[187]....
        /*0cb0*/ 	.word	0x00015850


	//   ....[188]....
        /*0cb4*/ 	.word	0x000158d0


	//   ....[189]....
        /*0cb8*/ 	.word	0x000158f0


	//   ....[190]....
        /*0cbc*/ 	.word	0x00015970


	//   ....[191]....
        /*0cc0*/ 	.word	0x00015980


	//   ....[192]....
        /*0cc4*/ 	.word	0x00015a00


	//   ....[193]....
        /*0cc8*/ 	.word	0x00015a20


	//   ....[194]....
        /*0ccc*/ 	.word	0x00015aa0


	//   ....[195]....
        /*0cd0*/ 	.word	0x00015ab0


	//   ....[196]....
        /*0cd4*/ 	.word	0x00015bc0


	//   ....[197]....
        /*0cd8*/ 	.word	0x00015cb0


	//   ....[198]....
        /*0cdc*/ 	.word	0x00015d20


	//   ....[199]....
        /*0ce0*/ 	.word	0x00015d90


	//   ....[200]....
        /*0ce4*/ 	.word	0x00015df0


	//   ....[201]....
        /*0ce8*/ 	.word	0x00015e60


	//   ....[202]....
        /*0cec*/ 	.word	0x00015ed0


	//   ....[203]....
        /*0cf0*/ 	.word	0x00015f40


	//   ....[204]....
        /*0cf4*/ 	.word	0x00015fa0


	//   ....[205]....
        /*0cf8*/ 	.word	0x00016010


	//   ....[206]....
        /*0cfc*/ 	.word	0x00016080


	//   ....[207]....
        /*0d00*/ 	.word	0x000160f0


	//   ....[208]....
        /*0d04*/ 	.word	0x00016150


	//   ....[209]....
        /*0d08*/ 	.word	0x000161c0


	//   ....[210]....
        /*0d0c*/ 	.word	0x00016230


	//   ....[211]....
        /*0d10*/ 	.word	0x000162a0


	//   ....[212]....
        /*0d14*/ 	.word	0x00016300


	//   ....[213]....
        /*0d18*/ 	.word	0x00016370


	//   ....[214]....
        /*0d1c*/ 	.word	0x000163e0


	//   ....[215]....
        /*0d20*/ 	.word	0x00016490


	//   ....[216]....
        /*0d24*/ 	.word	0x000164f0


	//   ....[217]....
        /*0d28*/ 	.word	0x000165a0


	//   ....[218]....
        /*0d2c*/ 	.word	0x00016600


	//   ....[219]....
        /*0d30*/ 	.word	0x000166b0


	//   ....[220]....
        /*0d34*/ 	.word	0x00016710


	//   ....[221]....
        /*0d38*/ 	.word	0x000167c0


	//   ....[222]....
        /*0d3c*/ 	.word	0x00016820


	//   ....[223]....
        /*0d40*/ 	.word	0x000168d0


	//   ....[224]....
        /*0d44*/ 	.word	0x00016930


	//   ....[225]....
        /*0d48*/ 	.word	0x000169e0


	//   ....[226]....
        /*0d4c*/ 	.word	0x00016a40


	//   ....[227]....
        /*0d50*/ 	.word	0x00016aa0


	//   ....[228]....
        /*0d54*/ 	.word	0x00016b00


	//   ....[229]....
        /*0d58*/ 	.word	0x00016ee0


	//   ....[230]....
        /*0d5c*/ 	.word	0x000172c0


	//   ....[231]....
        /*0d60*/ 	.word	0x00017d60


	//   ....[232]....
        /*0d64*/ 	.word	0x00017db0


	//   ....[233]....
        /*0d68*/ 	.word	0x00017e00


	//   ....[234]....
        /*0d6c*/ 	.word	0x00017e50


	//   ....[235]....
        /*0d70*/ 	.word	0x00017ea0


	//   ....[236]....
        /*0d74*/ 	.word	0x00017ef0


	//   ....[237]....
        /*0d78*/ 	.word	0x00017f40


	//   ....[238]....
        /*0d7c*/ 	.word	0x00017f90


	//   ....[239]....
        /*0d80*/ 	.word	0x00018000


	//   ....[240]....
        /*0d84*/ 	.word	0x00018070


	//   ....[241]....
        /*0d88*/ 	.word	0x00018120


	//   ....[242]....
        /*0d8c*/ 	.word	0x00018180


	//   ....[243]....
        /*0d90*/ 	.word	0x00018230


	//   ....[244]....
        /*0d94*/ 	.word	0x00018290


	//   ....[245]....
        /*0d98*/ 	.word	0x00018340


	//   ....[246]....
        /*0d9c*/ 	.word	0x000183a0


	//   ....[247]....
        /*0da0*/ 	.word	0x00018450


	//   ....[248]....
        /*0da4*/ 	.word	0x000184b0


	//   ....[249]....
        /*0da8*/ 	.word	0x00018560


	//   ....[250]....
        /*0dac*/ 	.word	0x000185c0


	//   ....[251]....
        /*0db0*/ 	.word	0x00018670


	//   ....[252]....
        /*0db4*/ 	.word	0x000186d0


	//   ....[253]....
        /*0db8*/ 	.word	0x00018740


	//   ....[254]....
        /*0dbc*/ 	.word	0x000187b0


	//   ....[255]....
        /*0dc0*/ 	.word	0x00018860


	//   ....[0]....
        /*0dc4*/ 	.word	0x000188c0


	//   ....[1]....
        /*0dc8*/ 	.word	0x00018970


	//   ....[2]....
        /*0dcc*/ 	.word	0x000189d0


	//   ....[3]....
        /*0dd0*/ 	.word	0x00018a80


	//   ....[4]....
        /*0dd4*/ 	.word	0x00018ae0


	//   ....[5]....
        /*0dd8*/ 	.word	0x00018b90


	//   ....[6]....
        /*0ddc*/ 	.word	0x00018bf0


	//   ....[7]....
        /*0de0*/ 	.word	0x00018ca0


	//   ....[8]....
        /*0de4*/ 	.word	0x00018d00


	//   ....[9]....
        /*0de8*/ 	.word	0x00018db0


	//   ....[10]....
        /*0dec*/ 	.word	0x00018e10


	//   ....[11]....
        /*0df0*/ 	.word	0x00018e80


	//   ....[12]....
        /*0df4*/ 	.word	0x00018ef0


	//   ....[13]....
        /*0df8*/ 	.word	0x000192d0


	//   ....[14]....
        /*0dfc*/ 	.word	0x000196c0


	//   ....[15]....
        /*0e00*/ 	.word	0x0001a1e0


	//   ....[16]....
        /*0e04*/ 	.word	0x0001a220


	//   ....[17]....
        /*0e08*/ 	.word	0x0001a270


	//   ....[18]....
        /*0e0c*/ 	.word	0x0001a2b0


	//   ....[19]....
        /*0e10*/ 	.word	0x0001a300


	//   ....[20]....
        /*0e14*/ 	.word	0x0001a340


	//   ....[21]....
        /*0e18*/ 	.word	0x0001a390


	//   ....[22]....
        /*0e1c*/ 	.word	0x0001a3d0


	//   ....[23]....
        /*0e20*/ 	.word	0x0001a420


	//   ....[24]....
        /*0e24*/ 	.word	0x0001a490


	//   ....[25]....
        /*0e28*/ 	.word	0x0001a500


	//   ....[26]....
        /*0e2c*/ 	.word	0x0001a5b0


	//   ....[27]....
        /*0e30*/ 	.word	0x0001a610


	//   ....[28]....
        /*0e34*/ 	.word	0x0001a6c0


	//   ....[29]....
        /*0e38*/ 	.word	0x0001a720


	//   ....[30]....
        /*0e3c*/ 	.word	0x0001a7d0


	//   ....[31]....
        /*0e40*/ 	.word	0x0001a830


	//   ....[32]....
        /*0e44*/ 	.word	0x0001a8e0


	//   ....[33]....
        /*0e48*/ 	.word	0x0001a940


	//   ....[34]....
        /*0e4c*/ 	.word	0x0001a9f0


	//   ....[35]....
        /*0e50*/ 	.word	0x0001aa50


	//   ....[36]....
        /*0e54*/ 	.word	0x0001ab00


	//   ....[37]....
        /*0e58*/ 	.word	0x0001ab60


	//   ....[38]....
        /*0e5c*/ 	.word	0x0001abb0


	//   ....[39]....
        /*0e60*/ 	.word	0x0001abf0


	//   ....[40]....
        /*0e64*/ 	.word	0x0001ac40


	//   ....[41]....
        /*0e68*/ 	.word	0x0001ac80


	//   ....[42]....
        /*0e6c*/ 	.word	0x0001acd0


	//   ....[43]....
        /*0e70*/ 	.word	0x0001ad10


	//   ....[44]....
        /*0e74*/ 	.word	0x0001ad60


	//   ....[45]....
        /*0e78*/ 	.word	0x0001ada0


	//   ....[46]....
        /*0e7c*/ 	.word	0x0001adf0


	//   ....[47]....
        /*0e80*/ 	.word	0x0001ae50


	//   ....[48]....
        /*0e84*/ 	.word	0x0001aea0


	//   ....[49]....
        /*0e88*/ 	.word	0x0001af00


	//   ....[50]....
        /*0e8c*/ 	.word	0x0001af50


	//   ....[51]....
        /*0e90*/ 	.word	0x0001afb0


	//   ....[52]....
        /*0e94*/ 	.word	0x0001b000


	//   ....[53]....
        /*0e98*/ 	.word	0x0001b050


	//   ....[54]....
        /*0e9c*/ 	.word	0x0001b0c0


	//   ....[55]....
        /*0ea0*/ 	.word	0x0001b130


	//   ....[56]....
        /*0ea4*/ 	.word	0x0001b1a0


	//   ....[57]....
        /*0ea8*/ 	.word	0x0001b200


	//   ....[58]....
        /*0eac*/ 	.word	0x0001b270


	//   ....[59]....
        /*0eb0*/ 	.word	0x0001b2e0


	//   ....[60]....
        /*0eb4*/ 	.word	0x0001b350


	//   ....[61]....
        /*0eb8*/ 	.word	0x0001b3b0


	//   ....[62]....
        /*0ebc*/ 	.word	0x0001b420


	//   ....[63]....
        /*0ec0*/ 	.word	0x0001b490


	//   ....[64]....
        /*0ec4*/ 	.word	0x0001b500


	//   ....[65]....
        /*0ec8*/ 	.word	0x0001b560


	//   ....[66]....
        /*0ecc*/ 	.word	0x0001b5d0


	//   ....[67]....
        /*0ed0*/ 	.word	0x0001b640


	//   ....[68]....
        /*0ed4*/ 	.word	0x0001b6b0


	//   ....[69]....
        /*0ed8*/ 	.word	0x0001b710


	//   ....[70]....
        /*0edc*/ 	.word	0x0001b780


	//----- nvinfo : EIATTR_EXIT_INSTR_OFFSETS
	.align		4
.L_246:
        /*0ee0*/ 	.byte	0x04, 0x1c
        /*0ee2*/ 	.short	(.L_248 - .L_247)


	//   ....[0]....
.L_247:
        /*0ee4*/ 	.word	0x000000a0


	//   ....[1]....
        /*0ee8*/ 	.word	0x00015c60


	//----- nvinfo : EIATTR_MAX_THREADS
	.align		4
.L_248:
        /*0eec*/ 	.byte	0x04, 0x05
        /*0eee*/ 	.short	(.L_250 - .L_249)
.L_249:
        /*0ef0*/ 	.word	0x00000080
        /*0ef4*/ 	.word	0x00000001
        /*0ef8*/ 	.word	0x00000001


	//----- nvinfo : EIATTR_CRS_STACK_SIZE
	.align		4
.L_250:
        /*0efc*/ 	.byte	0x04, 0x1e
        /*0efe*/ 	.short	(.L_252 - .L_251)
.L_251:
        /*0f00*/ 	.word	0x00000000
.L_252:


//--------------------- .nv.info._ZN7cutlass13device_kernelIN5flash19enable_sm80_to_sm89INS1_16FlashAttnFwdSm80INS1_25CollectiveMainloopFwdSm80ILi4ELi1ELb0EN4cute5tupleIJNS5_1CILi128EEENS7_ILi112EEENS7_ILi64EEEEEELi64ENS_6half_tEfNS_4arch4Sm80ELb1ELb0ELb1ELb1ELb1ELb0ELb1ELb0EEENS1_21CollectiveEpilogueFwdINS6_IJS8_SA_S9_EEENS6_IJNS7_ILi1EEESI_SI_EEESC_SE_Li128ELb1ELb1ELb0ELb0EEENS1_19SingleTileSchedulerILb1ELb0ELb1ELi128EEEEEEEEEvNT_6ParamsE --------------------------
	.section	.nv.info._ZN7cutlass13device_kernelIN5flash19enable_sm80_to_sm89INS1_16FlashAttnFwdSm80INS1_25CollectiveMainloopFwdSm80ILi4ELi1ELb0EN4cute5tupleIJNS5_1CILi128EEENS7_ILi112EEENS7_ILi64EEEEEELi64ENS_6half_tEfNS_4arch4Sm80ELb1ELb0ELb1ELb1ELb1ELb0ELb1ELb0EEENS1_21CollectiveEpilogueFwdINS6_IJS8_SA_S9_EEENS6_IJNS7_ILi1EEESI_SI_EEESC_SE_Li128ELb1ELb1ELb0ELb0EEENS1_19SingleTileSchedulerILb1ELb0ELb1ELi128EEEEEEEEEvNT_6ParamsE,"",@"SHT_CUDA_INFO"
	.sectionflags	@""
	.align	4


	//----- nvinfo : EIATTR_CUDA_API_VERSION
	.align		4
        /*0000*/ 	.byte	0x04, 0x37
        /*0002*/ 	.short	(.L_254 - .L_253)
.L_253:
        /*0004*/ 	.word	0x00000082


	//----- nvinfo : EIATTR_SW2861232_WAR
	.align		4
.L_254:
        /*0008*/ 	.byte	0x01, 0x35
	.zero		2


	//----- nvinfo : EIATTR_PARAM_CBANK
	.align		4
        /*000c*/ 	.byte	0x04, 0x0a
        /*000e*/ 	.short	(.L_256 - .L_255)
	.align		4
.L_255:
        /*0010*/ 	.word	index@(.nv.constant0._ZN7cutlass13device_kernelIN5flash19enable_sm80_to_sm89INS1_16FlashAttnFwdSm80INS1_25CollectiveMainloopFwdSm80ILi4ELi1ELb0EN4cute5tupleIJNS5_1CILi128EEENS7_ILi112EEENS7_ILi64EEEEEELi64ENS_6half_tEfNS_4arch4Sm80ELb1ELb0ELb1ELb1ELb1ELb0ELb1ELb0EEENS1_21CollectiveEpilogueFwdINS6_IJS8_SA_S9_EEENS6_IJNS7_ILi1EEESI_SI_EEESC_SE_Li128ELb1ELb1ELb0ELb0EEENS1_19SingleTileSchedulerILb1ELb0ELb1ELi128EEEEEEEEEvNT_6ParamsE)
        /*0014*/ 	.short	0x0160
        /*0016*/ 	.short	0x0418


	//----- nvinfo : EIATTR_CBANK_PARAM_SIZE
	.align		4
.L_256:
        /*0018*/ 	.byte	0x03, 0x19
        /*001a*/ 	.short	0x0418


	//----- nvinfo : EIATTR_KPARAM_INFO
	.align		4
        /*001c*/ 	.byte	0x04, 0x17
        /*001e*/ 	.short	(.L_258 - .L_257)
.L_257:
        /*0020*/ 	.word	0x00000000
        /*0024*/ 	.short	0x0000
        /*0026*/ 	.short	0x0000
        /*0028*/ 	.byte	0x00, 0xf0, 0x61, 0x10


	//----- nvinfo : EIATTR_MAXREG_COUNT
	.align		4
.L_258:
        /*002c*/ 	.byte	0x03, 0x1b
        /*002e*/ 	.short	0x00ff


	//----- nvinfo : EIATTR_NUM_BARRIERS
	.align		4
        /*0030*/ 	.byte	0x02, 0x4c
        /*0032*/ 	.byte	0x02
	.zero		1


	//----- nvinfo : EIATTR_ANNOTATIONS
	.align		4
        /*0034*/ 	.byte	0x04, 0x55
        /*0036*/ 	.short	(.L_260 - .L_259)


	//   ....[0]....
.L_259:
        /* <DEDUP_REMOVED lines=52> */


	//----- nvinfo : EIATTR_MERCURY_ISA_VERSION
	.align		4
.L_260:
        /*0368*/ 	.byte	0x03, 0x5f
        /*036a*/ 	.short	0x0000


	//----- nvinfo : EIATTR_COOP_GROUP_MASK_REGIDS
	.align		4
        /*036c*/ 	.byte	0x04, 0x29
        /*036e*/ 	.short	(.L_262 - .L_261)


	//   ....[0]....
.L_261:
        /*0370*/ 	.word	0xffffffff


	//   ....[1]....
        /*0374*/ 	.word	0xffffffff


	//   ....[2]....
        /*0378*/ 	.word	0xffffffff


	//   ....[3]....
        /*037c*/ 	.word	0xffffffff


	//   ....[4]....
        /*0380*/ 	.word	0xffffffff


	//   ....[5]....
        /*0384*/ 	.word	0xffffffff


	//   ....[6]....
        /*0388*/ 	.word	0xffffffff


	//   ....[7]....
        /*038c*/ 	.word	0xffffffff


	//   ....[8]....
        /*0390*/ 	.word	0xffffffff


	//   ....[9]....
        /*0394*/ 	.word	0xffffffff


	//   ....[10]....
        /*0398*/ 	.word	0xffffffff


	//   ....[11]....
        /*039c*/ 	.word	0xffffffff


	//   ....[12]....
        /*03a0*/ 	.word	0xffffffff


	//   ....[13]....
        /*03a4*/ 	.word	0xffffffff


	//   ....[14]....
        /*03a8*/ 	.word	0xffffffff


	//   ....[15]....
        /*03ac*/ 	.word	0xffffffff


	//   ....[16]....
        /*03b0*/ 	.word	0xffffffff


	//   ....[17]....
        /*03b4*/ 	.word	0xffffffff


	//   ....[18]....
        /*03b8*/ 	.word	0xffffffff


	//   ....[19]....
        /*03bc*/ 	.word	0xffffffff


	//   ....[20]....
        /*03c0*/ 	.word	0xffffffff


	//   ....[21]....
        /*03c4*/ 	.word	0xffffffff


	//   ....[22]....
        /*03c8*/ 	.word	0xffffffff


	//   ....[23]....
        /*03cc*/ 	.word	0xffffffff


	//   ....[24]....
        /*03d0*/ 	.word	0xffffffff


	//   ....[25]....
        /*03d4*/ 	.word	0xffffffff


	//   ....[26]....
        /*03d8*/ 	.word	0xffffffff


	//   ....[27]....
        /*03dc*/ 	.word	0xffffffff


	//   ....[28]....
        /*03e0*/ 	.word	0xffffffff


	//   ....[29]....
        /*03e4*/ 	.word	0xffffffff


	//   ....[30]....
        /*03e8*/ 	.word	0xffffffff


	//   ....[31]....
        /*03ec*/ 	.word	0xffffffff


	//   ....[32]....
        /*03f0*/ 	.word	0xffffffff


	//   ....[33]....
        /*03f4*/ 	.word	0xffffffff


	//   ....[34]....
        /*03f8*/ 	.word	0xffffffff


	//   ....[35]....
        /*03fc*/ 	.word	0xffffffff


	//   ....[36]....
        /*0400*/ 	.word	0xffffffff


	//   ....[37]....
        /*0404*/ 	.word	0xffffffff


	//   ....[38]....
        /*0408*/ 	.word	0xffffffff


	//   ....[39]....
        /*040c*/ 	.word	0xffffffff


	//   ....[40]....
        /*0410*/ 	.word	0xffffffff


	//   ....[41]....
        /*0414*/ 	.word	0xffffffff


	//   ....[42]....
        /*0418*/ 	.word	0xffffffff


	//   ....[43]....
        /*041c*/ 	.word	0xffffffff


	//   ....[44]....
        /*0420*/ 	.word	0xffffffff


	//   ....[45]....
        /*0424*/ 	.word	0xffffffff


	//   ....[46]....
        /*0428*/ 	.word	0xffffffff


	//   ....[47]....
        /*042c*/ 	.word	0xffffffff


	//   ....[48]....
        /*0430*/ 	.word	0xffffffff


	//   ....[49]....
        /*0434*/ 	.word	0xffffffff


	//   ....[50]....
        /*0438*/ 	.word	0xffffffff


	//   ....[51]....
        /*043c*/ 	.word	0xffffffff


	//   ....[52]....
        /*0440*/ 	.word	0xffffffff


	//   ....[53]....
        /*0444*/ 	.word	0xffffffff


	//   ....[54]....
        /*0448*/ 	.word	0xffffffff


	//   ....[55]....
        /*044c*/ 	.word	0xffffffff


	//   ....[56]....
        /*0450*/ 	.word	0xffffffff


	//   ....[57]....
        /*0454*/ 	.word	0xffffffff


	//   ....[58]....
        /*0458*/ 	.word	0xffffffff


	//   ....[59]....
        /*045c*/ 	.word	0xffffffff


	//   ....[60]....
        /*0460*/ 	.word	0xffffffff


	//   ....[61]....
        /*0464*/ 	.word	0xffffffff


	//   ....[62]....
        /*0468*/ 	.word	0xffffffff


	//   ....[63]....
        /*046c*/ 	.word	0xffffffff


	//   ....[64]....
        /*0470*/ 	.word	0xffffffff


	//   ....[65]....
        /*0474*/ 	.word	0xffffffff


	//   ....[66]....
        /*0478*/ 	.word	0xffffffff


	//   ....[67]....
        /*047c*/ 	.word	0xffffffff


	//   ....[68]....
        /*0480*/ 	.word	0xffffffff


	//   ....[69]....
        /*0484*/ 	.word	0xffffffff


	//   ....[70]....
        /*0488*/ 	.word	0xffffffff


	//   ....[71]....
        /*048c*/ 	.word	0xffffffff


	//   ....[72]....
        /*0490*/ 	.word	0xffffffff


	//   ....[73]....
        /*0494*/ 	.word	0xffffffff


	//   ....[74]....
        /*0498*/ 	.word	0xffffffff


	//   ....[75]....
        /*049c*/ 	.word	0xffffffff


	//   ....[76]....
        /*04a0*/ 	.word	0xffffffff


	//   ....[77]....
        /*04a4*/ 	.word	0xffffffff


	//   ....[78]....
        /*04a8*/ 	.word	0xffffffff


	//   ....[79]....
        /*04ac*/ 	.word	0xffffffff


	//   ....[80]....
        /*04b0*/ 	.word	0xffffffff


	//   ....[81]....
        /*04b4*/ 	.word	0xffffffff


	//   ....[82]....
        /*04b8*/ 	.word	0xffffffff


	//   ....[83]....
        /*04bc*/ 	.word	0xffffffff


	//   ....[84]....
        /*04c0*/ 	.word	0xffffffff


	//   ....[85]....
        /*04c4*/ 	.word	0xffffffff


	//   ....[86]....
        /*04c8*/ 	.word	0xffffffff


	//   ....[87]....
        /*04cc*/ 	.word	0xffffffff


	//   ....[88]....
        /*04d0*/ 	.word	0xffffffff


	//   ....[89]....
        /*04d4*/ 	.word	0xffffffff


	//   ....[90]....
        /*04d8*/ 	.word	0xffffffff


	//   ....[91]....
        /*04dc*/ 	.word	0xffffffff


	//   ....[92]....
        /*04e0*/ 	.word	0xffffffff


	//   ....[93]....
        /*04e4*/ 	.word	0xffffffff


	//   ....[94]....
        /*04e8*/ 	.word	0xffffffff


	//   ....[95]....
        /*04ec*/ 	.word	0xffffffff


	//   ....[96]....
        /*04f0*/ 	.word	0xffffffff


	//   ....[97]....
        /*04f4*/ 	.word	0xffffffff


	//   ....[98]....
        /*04f8*/ 	.word	0xffffffff


	//   ....[99]....
        /*04fc*/ 	.word	0xffffffff


	//   ....[100]....
        /*0500*/ 	.word	0xffffffff


	//   ....[101]....
        /*0504*/ 	.word	0xffffffff


	//   ....[102]....
        /*0508*/ 	.word	0xffffffff


	//   ....[103]....
        /*050c*/ 	.word	0xffffffff


	//   ....[104]....
        /*0510*/ 	.word	0xffffffff


	//   ....[105]....
        /*0514*/ 	.word	0xffffffff


	//   ....[106]....
        /*0518*/ 	.word	0xffffffff


	//   ....[107]....
        /*051c*/ 	.word	0xffffffff


	//   ....[108]....
        /*0520*/ 	.word	0xffffffff


	//   ....[109]....
        /*0524*/ 	.word	0xffffffff


	//   ....[110]....
        /*0528*/ 	.word	0xffffffff


	//   ....[111]....
        /*052c*/ 	.word	0xffffffff


	//   ....[112]....
        /*0530*/ 	.word	0xffffffff


	//   ....[113]....
        /*0534*/ 	.word	0xffffffff


	//   ....[114]....
        /*0538*/ 	.word	0xffffffff


	//   ....[115]....
        /*053c*/ 	.word	0xffffffff


	//   ....[116]....
        /*0540*/ 	.word	0xffffffff


	//   ....[117]....
        /*0544*/ 	.word	0xffffffff


	//   ....[118]....
        /*0548*/ 	.word	0xffffffff


	//   ....[119]....
        /*054c*/ 	.word	0xffffffff


	//   ....[120]....
        /*0550*/ 	.word	0xffffffff


	//   ....[121]....
        /*0554*/ 	.word	0xffffffff


	//   ....[122]....
        /*0558*/ 	.word	0xffffffff


	//   ....[123]....
        /*055c*/ 	.word	0xffffffff


	//   ....[124]....
        /*0560*/ 	.word	0xffffffff


	//   ....[125]....
        /*0564*/ 	.word	0xffffffff


	//   ....[126]....
        /*0568*/ 	.word	0xffffffff


	//   ....[127]....
        /*056c*/ 	.word	0xffffffff


	//   ....[128]....
        /*0570*/ 	.word	0xffffffff


	//   ....[129]....
        /*0574*/ 	.word	0xffffffff


	//   ....[130]....
        /*0578*/ 	.word	0xffffffff


	//   ....[131]....
        /*057c*/ 	.word	0xffffffff


	//   ....[132]....
        /*0580*/ 	.word	0xffffffff


	//   ....[133]....
        /*0584*/ 	.word	0xffffffff


	//   ....[134]....
        /*0588*/ 	.word	0xffffffff


	//   ....[135]....
        /*058c*/ 	.word	0xffffffff


	//   ....[136]....
        /*0590*/ 	.word	0xffffffff


	//   ....[137]....
        /*0594*/ 	.word	0xffffffff


	//   ....[138]....
        /*0598*/ 	.word	0xffffffff


	//   ....[139]....
        /*059c*/ 	.word	0xffffffff


	//   ....[140]....
        /*05a0*/ 	.word	0xffffffff


	//   ....[141]....
        /*05a4*/ 	.word	0xffffffff


	//   ....[142]....
        /*05a8*/ 	.word	0xffffffff


	//   ....[143]....
        /*05ac*/ 	.word	0xffffffff


	//   ....[144]....
        /*05b0*/ 	.word	0xffffffff


	//   ....[145]....
        /*05b4*/ 	.word	0xffffffff


	//   ....[146]....
        /*05b8*/ 	.word	0xffffffff


	//   ....[147]....
        /*05bc*/ 	.word	0xffffffff


	//   ....[148]....
        /*05c0*/ 	.word	0xffffffff


	//   ....[149]....
        /*05c4*/ 	.word	0xffffffff


	//   ....[150]....
        /*05c8*/ 	.word	0xffffffff


	//   ....[151]....
        /*05cc*/ 	.word	0xffffffff


	//   ....[152]....
        /*05d0*/ 	.word	0xffffffff


	//   ....[153]....
        /*05d4*/ 	.word	0xffffffff


	//   ....[154]....
        /*05d8*/ 	.word	0xffffffff


	//   ....[155]....
        /*05dc*/ 	.word	0xffffffff


	//   ....[156]....
        /*05e0*/ 	.word	0xffffffff


	//   ....[157]....
        /*05e4*/ 	.word	0xffffffff


	//   ....[158]....
        /*05e8*/ 	.word	0xffffffff


	//   ....[159]....
        /*05ec*/ 	.word	0xffffffff


	//   ....[160]....
        /*05f0*/ 	.word	0xffffffff


	//   ....[161]....
        /*05f4*/ 	.word	0xffffffff


	//   ....[162]....
        /*05f8*/ 	.word	0xffffffff


	//   ....[163]....
        /*05fc*/ 	.word	0xffffffff


	//   ....[164]....
        /*0600*/ 	.word	0xffffffff


	//   ....[165]....
        /*0604*/ 	.word	0xffffffff


	//   ....[166]....
        /*0608*/ 	.word	0xffffffff


	//   ....[167]....
        /*060c*/ 	.word	0xffffffff


	//   ....[168]....
        /*0610*/ 	.word	0xffffffff


	//   ....[169]....
        /*0614*/ 	.word	0xffffffff


	//   ....[170]....
        /*0618*/ 	.word	0xffffffff


	//   ....[171]....
        /*061c*/ 	.word	0xffffffff


	//   ....[172]....
        /*0620*/ 	.word	0xffffffff


	//   ....[173]....
        /*0624*/ 	.word	0xffffffff


	//   ....[174]....
        /*0628*/ 	.word	0xffffffff


	//   ....[175]....
        /*062c*/ 	.word	0xffffffff


	//   ....[176]....
        /*0630*/ 	.word	0xffffffff


	//   ....[177]....
        /*0634*/ 	.word	0xffffffff


	//   ....[178]....
        /*0638*/ 	.word	0xffffffff


	//   ....[179]....
        /*063c*/ 	.word	0xffffffff


	//   ....[180]....
        /*0640*/ 	.word	0xffffffff


	//   ....[181]....
        /*0644*/ 	.word	0xffffffff


	//   ....[182]....
        /*0648*/ 	.word	0xffffffff


	//   ....[183]....
        /*064c*/ 	.word	0xffffffff


	//   ....[184]....
        /*0650*/ 	.word	0xffffffff


	//   ....[185]....
        /*0654*/ 	.word	0xffffffff


	//   ....[186]....
        /*0658*/ 	.word	0xffffffff


	//   ....[187]....
        /*065c*/ 	.word	0xffffffff


	//   ....[188]....
        /*0660*/ 	.word	0xffffffff


	//   ....[189]....
        /*0664*/ 	.word	0xffffffff


	//   ....[190]....
        /*0668*/ 	.word	0xffffffff


	//   ....[191]....
        /*066c*/ 	.word	0xffffffff


	//   ....[192]....
        /*0670*/ 	.word	0xffffffff


	//   ....[193]....
        /*0674*/ 	.word	0xffffffff


	//   ....[194]....
        /*0678*/ 	.word	0xffffffff


	//----- nvinfo : EIATTR_COOP_GROUP_INSTR_OFFSETS
	.align		4
.L_262:
        /*067c*/ 	.byte	0x04, 0x28
        /*067e*/ 	.short	(.L_264 - .L_263)


	//   ....[0]....
.L_263:
        /*0680*/ 	.word	0x000000a0


	//   ....[1]....
        /*0684*/ 	.word	0x00001150


	//   ....[2]....
        /*0688*/ 	.word	0x00001190


	//   ....[3]....
        /*068c*/ 	.word	0x00001360


	//   ....[4]....
        /*0690*/ 	.word	0x00001390


	//   ....[5]....
        /*0694*/ 	.word	0x00001420


	//   ....[6]....
        /*0698*/ 	.word	0x00001450


	//   ....[7]....
        /*069c*/ 	.word	0x000014e0


	//   ....[8]....
        /*06a0*/ 	.word	0x00001510


	//   ....[9]....
        /*06a4*/ 	.word	0x000015a0


	//   ....[10]....
        /*06a8*/ 	.word	0x000015d0


	//   ....[11]....
        /*06ac*/ 	.word	0x00001660


	//   ....[12]....
        /*06b0*/ 	.word	0x00001690


	//   ....[13]....
        /*06b4*/ 	.word	0x00001720


	//   ....[14]....
        /*06b8*/ 	.word	0x00001750


	//   ....[15]....
        /*06bc*/ 	.word	0x000017d0


	//   ....[16]....
        /*06c0*/ 	.word	0x00001810


	//   ....[17]....
        /*06c4*/ 	.word	0x00001cf0


	//   ....[18]....
        /*06c8*/ 	.word	0x00001d00


	//   ....[19]....
        /*06cc*/ 	.word	0x00001d10


	//   ....[20]....
        /*06d0*/ 	.word	0x00001d20


	//   ....[21]....
        /*06d4*/ 	.word	0x00001d30


	//   ....[22]....
        /*06d8*/ 	.word	0x00001d40


	//   ....[23]....
        /*06dc*/ 	.word	0x00001d50


	//   ....[24]....
        /*06e0*/ 	.word	0x00001d70


	//   ....[25]....
        /*06e4*/ 	.word	0x00001d90


	//   ....[26]....
        /*06e8*/ 	.word	0x00001dc0


	//   ....[27]....
        /*06ec*/ 	.word	0x00001dd0


	//   ....[28]....
        /*06f0*/ 	.word	0x00001de0


	//   ....[29]....
        /*06f4*/ 	.word	0x00001df0


	//   ....[30]....
        /*06f8*/ 	.word	0x00001e00


	//   ....[31]....
        /*06fc*/ 	.word	0x00002340


	//   ....[32]....
        /*0700*/ 	.word	0x00002350


	//   ....[33]....
        /*0704*/ 	.word	0x00002360


	//   ....[34]....
        /*0708*/ 	.word	0x00002370


	//   ....[35]....
        /*070c*/ 	.word	0x00002400


	//   ....[36]....
        /*0710*/ 	.word	0x000024e0


	//   ....[37]....
        /*0714*/ 	.word	0x000024f0


	//   ....[38]....
        /*0718*/ 	.word	0x00002510


	//   ....[39]....
        /*071c*/ 	.word	0x00002520


	//   ....[40]....
        /*0720*/ 	.word	0x00002540


	//   ....[41]....
        /*0724*/ 	.word	0x00002550


	//   ....[42]....
        /*0728*/ 	.word	0x00002570


	//   ....[43]....
        /*072c*/ 	.word	0x000025d0


	//   ....[44]....
        /*0730*/ 	.word	0x00002770


	//   ....[45]....
        /*0734*/ 	.word	0x00003140


	//   ....[46]....
        /*0738*/ 	.word	0x00003160


	//   ....[47]....
        /*073c*/ 	.word	0x00003170


	//   ....[48]....
        /*0740*/ 	.word	0x00003180


	//   ....[49]....
        /*0744*/ 	.word	0x00003190


	//   ....[50]....
        /*0748*/ 	.word	0x000031a0


	//   ....[51]....
        /*074c*/ 	.word	0x000031b0


	//   ....[52]....
        /*0750*/ 	.word	0x000031c0


	//   ....[53]....
        /*0754*/ 	.word	0x000031e0


	//   ....[54]....
        /*0758*/ 	.word	0x00003200


	//   ....[55]....
        /*075c*/ 	.word	0x00003220


	//   ....[56]....
        /*0760*/ 	.word	0x00003250


	//   ....[57]....
        /*0764*/ 	.word	0x00003270


	//   ....[58]....
        /*0768*/ 	.word	0x00003290


	//   ....[59]....
        /*076c*/ 	.word	0x000042c0


	//   ....[60]....
        /*0770*/ 	.word	0x000042e0


	//   ....[61]....
        /*0774*/ 	.word	0x00004300


	//   ....[62]....
        /*0778*/ 	.word	0x00004310


	//   ....[63]....
        /*077c*/ 	.word	0x00005330


	//   ....[64]....
        /*0780*/ 	.word	0x00005360


	//   ....[65]....
        /*0784*/ 	.word	0x00005600


	//   ....[66]....
        /*0788*/ 	.word	0x00005650


	//   ....[67]....
        /*078c*/ 	.word	0x00005690


	//   ....[68]....
        /*0790*/ 	.word	0x000057d0


	//   ....[69]....
        /*0794*/ 	.word	0x00005c60


	//   ....[70]....
        /*0798*/ 	.word	0x00005da0


	//   ....[71]....
        /*079c*/ 	.word	0x000085c0


	//   ....[72]....
        /*07a0*/ 	.word	0x000085e0


	//   ....[73]....
        /*07a4*/ 	.word	0x000085f0


	//   ....[74]....
        /*07a8*/ 	.word	0x00008600


	//   ....[75]....
        /*07ac*/ 	.word	0x00008610


	//   ....[76]....
        /*07b0*/ 	.word	0x00008620


	//   ....[77]....
        /*07b4*/ 	.word	0x00008630


	//   ....[78]....
        /*07b8*/ 	.word	0x00008650


	//   ....[79]....
        /*07bc*/ 	.word	0x00008670


	//   ....[80]....
        /*07c0*/ 	.word	0x00008690


	//   ....[81]....
        /*07c4*/ 	.word	0x000086d0


	//   ....[82]....
        /*07c8*/ 	.word	0x00008710


	//   ....[83]....
        /*07cc*/ 	.word	0x00008730


	//   ....[84]....
        /*07d0*/ 	.word	0x00008740


	//   ....[85]....
        /*07d4*/ 	.word	0x0000a090


	//   ....[86]....
        /*07d8*/ 	.word	0x0000a0b0


	//   ....[87]....
        /*07dc*/ 	.word	0x0000a0c0


	//   ....[88]....
        /*07e0*/ 	.word	0x0000a0d0


	//   ....[89]....
        /*07e4*/ 	.word	0x0000a0e0


	//   ....[90]....
        /*07e8*/ 	.word	0x0000a0f0


	//   ....[91]....
        /*07ec*/ 	.word	0x0000a100


	//   ....[92]....
        /*07f0*/ 	.word	0x0000a120


	//   ....[93]....
        /*07f4*/ 	.word	0x0000a130


	//   ....[94]....
        /*07f8*/ 	.word	0x0000a150


	//   ....[95]....
        /*07fc*/ 	.word	0x0000a1a0


	//   ....[96]....
        /*0800*/ 	.word	0x0000a1e0


	//   ....[97]....
        /*0804*/ 	.word	0x0000a200


	//   ....[98]....
        /*0808*/ 	.word	0x0000a210


	//   ....[99]....
        /*080c*/ 	.word	0x0000a4d0


	//   ....[100]....
        /*0810*/ 	.word	0x0000a4e0


	//   ....[101]....
        /*0814*/ 	.word	0x0000a4f0


	//   ....[102]....
        /*0818*/ 	.word	0x0000a500


	//   ....[103]....
        /*081c*/ 	.word	0x0000b020


	//   ....[104]....
        /*0820*/ 	.word	0x0000b5e0


	//   ....[105]....
        /*0824*/ 	.word	0x0000b7d0


	//   ....[106]....
        /*0828*/ 	.word	0x0000b990


	//   ....[107]....
        /*082c*/ 	.word	0x0000bb50


	//   ....[108]....
        /*0830*/ 	.word	0x0000bbd0


	//   ....[109]....
        /*0834*/ 	.word	0x0000bc80


	//   ....[110]....
        /*0838*/ 	.word	0x0000bcc0


	//   ....[111]....
        /*083c*/ 	.word	0x0000eaf0


	//   ....[112]....
        /*0840*/ 	.word	0x0000eb10


	//   ....[113]....
        /*0844*/ 	.word	0x0000eb20


	//   ....[114]....
        /*0848*/ 	.word	0x0000eb30


	//   ....[115]....
        /*084c*/ 	.word	0x0000eb40


	//   ....[116]....
        /*0850*/ 	.word	0x0000eb50


	//   ....[117]....
        /*0854*/ 	.word	0x0000eb60


	//   ....[118]....
        /*0858*/ 	.word	0x0000eb70


	//   ....[119]....
        /*085c*/ 	.word	0x0000eb90


	//   ....[120]....
        /*0860*/ 	.word	0x0000eba0


	//   ....[121]....
        /*0864*/ 	.word	0x0000ebc0


	//   ....[122]....
        /*0868*/ 	.word	0x0000ebf0


	//   ....[123]....
        /*086c*/ 	.word	0x0000ec10


	//   ....[124]....
        /*0870*/ 	.word	0x0000ec20


	//   ....[125]....
        /*0874*/ 	.word	0x0000f0a0


	//   ....[126]....
        /*0878*/ 	.word	0x0000f0c0


	//   ....[127]....
        /*087c*/ 	.word	0x0000f0e0


	//   ....[128]....
        /*0880*/ 	.word	0x0000f110


	//   ....[129]....
        /*0884*/ 	.word	0x0000f140


	//   ....[130]....
        /*0888*/ 	.word	0x0000f190


	//   ....[131]....
        /*088c*/ 	.word	0x0000f1c0


	//   ....[132]....
        /*0890*/ 	.word	0x0000f1e0


	//   ....[133]....
        /*0894*/ 	.word	0x0000f220


	//   ....[134]....
        /*0898*/ 	.word	0x0000f250


	//   ....[135]....
        /*089c*/ 	.word	0x0000f280


	//   ....[136]....
        /*08a0*/ 	.word	0x0000f2a0


	//   ....[137]....
        /*08a4*/ 	.word	0x0000f2d0


	//   ....[138]....
        /*08a8*/ 	.word	0x0000f2f0


	//   ....[139]....
        /*08ac*/ 	.word	0x00010c80


	//   ....[140]....
        /*08b0*/ 	.word	0x00010df0


	//   ....[141]....
        /*08b4*/ 	.word	0x000110b0


	//   ....[142]....
        /*08b8*/ 	.word	0x000110e0


	//   ....[143]....
        /*08bc*/ 	.word	0x00011100


	//   ....[144]....
        /*08c0*/ 	.word	0x000111f0


	//   ....[145]....
        /*08c4*/ 	.word	0x000112a0


	//   ....[146]....
        /*08c8*/ 	.word	0x00011530


	//   ....[147]....
        /*08cc*/ 	.word	0x000141b0


	//   ....[148]....
        /*08d0*/ 	.word	0x000141c0


	//   ....[149]....
        /*08d4*/ 	.word	0x000141d0


	//   ....[150]....
        /*08d8*/ 	.word	0x000141e0


	//   ....[151]....
        /*08dc*/ 	.word	0x00014210


	//   ....[152]....
        /*08e0*/ 	.word	0x00014230


	//   ....[153]....
        /*08e4*/ 	.word	0x00014250


	//   ....[154]....
        /*08e8*/ 	.word	0x00014260


	//   ....[155]....
        /*08ec*/ 	.word	0x000156c0


	//   ....[156]....
        /*08f0*/ 	.word	0x00015700


	//   ....[157]....
        /*08f4*/ 	.word	0x00015720


	//   ....[158]....
        /*08f8*/ 	.word	0x00015750


	//   ....[159]....
        /*08fc*/ 	.word	0x00015780


	//   ....[160]....
        /*0900*/ 	.word	0x000157c0


	//   ....[161]....
        /*0904*/ 	.word	0x00015800


	//   ....[162]....
        /*0908*/ 	.word	0x00015820


	//   ....[163]....
        /*090c*/ 	.word	0x000158b0


	//   ....[164]....
        /*0910*/ 	.word	0x000158c0


	//   ....[165]....
        /*0914*/ 	.word	0x000158f0


	//   ....[166]....
        /*0918*/ 	.word	0x00015930


	//   ....[167]....
        /*091c*/ 	.word	0x00015950


	//   ....[168]....
        /*0920*/ 	.word	0x00015980


	//   ....[169]....
        /*0924*/ 	.word	0x000159d0


	//   ....[170]....
        /*0928*/ 	.word	0x00015a00


	//   ....[171]....
        /*092c*/ 	.word	0x00015a10


	//   ....[172]....
        /*0930*/ 	.word	0x00015b10


	//   ....[173]....
        /*0934*/ 	.word	0x00015b30


	//   ....[174]....
        /*0938*/ 	.word	0x00015b50


	//   ....[175]....
        /*093c*/ 	.word	0x00015b80


	//   ....[176]....
        /*0940*/ 	.word	0x00015ba0


	//   ....[177]....
        /*0944*/ 	.word	0x00015c30


	//   ....[178]....
        /*0948*/ 	.word	0x00015c50


	//   ....[179]....
        /*094c*/ 	.word	0x000164d0


	//   ....[180]....
        /*0950*/ 	.word	0x00016500


	//   ....[181]....
        /*0954*/ 	.word	0x00016530


	//   ....[182]....
        /*0958*/ 	.word	0x00016560


	//   ....[183]....
        /*095c*/ 	.word	0x00016590


	//   ....[184]....
        /*0960*/ 	.word	0x000165c0


	//   ....[185]....
        /*0964*/ 	.word	0x000165f0


	//   ....[186]....
        /*0968*/ 	.word	0x00016610


	//   ....[187]....
        /*096c*/ 	.word	0x00016640


	//   ....[188]....
        /*0970*/ 	.word	0x00016650


	//   ....[189]....
        /*0974*/ 	.word	0x00016660


	//   ....[190]....
        /*0978*/ 	.word	0x00016670


	//   ....[191]....
        /*097c*/ 	.word	0x00016680


	//   ....[192]....
        /*0980*/ 	.word	0x00016690


	//   ....[193]....
        /*0984*/ 	.word	0x000166c0


	//   ....[194]....
        /*0988*/ 	.word	0x000166e0


	//----- nvinfo : EIATTR_EXIT_INSTR_OFFSETS
	.align		4
.L_264:
        /*098c*/ 	.byte	0x04, 0x1c
        /*098e*/ 	.short	(.L_266 - .L_265)


	//   ....[0]....
.L_265:
        /*0990*/ 	.word	0x00000450


	//   ....[1]....
        /*0994*/ 	.word	0x00015ce0


	//   ....[2]....
        /*0998*/ 	.word	0x00015d20


	//   ....[3]....
        /*099c*/ 	.word	0x00016840


	//   ....[4]....
        /*09a0*/ 	.word	0x00016880


	//----- nvinfo : EIATTR_CTAIDZ_USED
	.align		4
.L_266:
        /*09a4*/ 	.byte	0x01, 0x04
	.zero		2


	//----- nvinfo : EIATTR_MAX_THREADS
	.align		4
        /*09a8*/ 	.byte	0x04, 0x05
        /*09aa*/ 	.short	(.L_268 - .L_267)
.L_267:
        /*09ac*/ 	.word	0x00000080
        /*09b0*/ 	.word	0x00000001
        /*09b4*/ 	.word	0x00000001


	//----- nvinfo : EIATTR_CRS_STACK_SIZE
	.align		4
.L_268:
        /*09b8*/ 	.byte	0x04, 0x1e
        /*09ba*/ 	.short	(.L_270 - .L_269)
.L_269:
        /*09bc*/ 	.word	0x00000000
.L_270:


//--------------------- .nv.info._ZN7cutlass13device_kernelIN5flash19enable_sm80_to_sm89INS1_16FlashAttnFwdSm80INS1_25CollectiveMainloopFwdSm80ILi4ELi1ELb0EN4cute5tupleIJNS5_1CILi128EEENS7_ILi112EEENS7_ILi64EEEEEELi64ENS_6half_tEfNS_4arch4Sm80ELb1ELb0ELb1ELb1ELb1ELb1ELb1ELb0EEENS1_21CollectiveEpilogueFwdINS6_IJS8_SA_S9_EEENS6_IJNS7_ILi1EEESI_SI_EEESC_SE_Li128ELb1ELb1ELb0ELb0EEENS1_19SingleTileSchedulerILb1ELb0ELb1ELi128EEEEEEEEEvNT_6ParamsE --------------------------
	.section	.nv.info._ZN7cutlass13device_kernelIN5flash19enable_sm80_to_sm89INS1_16FlashAttnFwdSm80INS1_25CollectiveMainloopFwdSm80ILi4ELi1ELb0EN4cute5tupleIJNS5_1CILi128EEENS7_ILi112EEENS7_ILi64EEEEEELi64ENS_6half_tEfNS_4arch4Sm80ELb1ELb0ELb1ELb1ELb1ELb1ELb1ELb0EEENS1_21CollectiveEpilogueFwdINS6_IJS8_SA_S9_EEENS6_IJNS7_ILi1EEESI_SI_EEESC_SE_Li128ELb1ELb1ELb0ELb0EEENS1_19SingleTileSchedulerILb1ELb0ELb1ELi128EEEEEEEEEvNT_6ParamsE,"",@"SHT_CUDA_INFO"
	.sectionflags	@""
	.align	4


	//----- nvinfo : EIATTR_CUDA_API_VERSION
	.align		4
        /*0000*/ 	.byte	0x04, 0x37
        /*0002*/ 	.short	(.L_272 - .L_271)
.L_271:
        /*0004*/ 	.word	0x00000082


	//----- nvinfo : EIATTR_SW2861232_WAR
	.align		4
.L_272:
        /*0008*/ 	.byte	0x01, 0x35
	.zero		2


	//----- nvinfo : EIATTR_PARAM_CBANK
	.align		4
        /*000c*/ 	.byte	0x04, 0x0a
        /*000e*/ 	.short	(.L_274 - .L_273)
	.align		4
.L_273:
        /*0010*/ 	.word	index@(.nv.constant0._ZN7cutlass13device_kernelIN5flash19enable_sm80_to_sm89INS1_16FlashAttnFwdSm80INS1_25CollectiveMainloopFwdSm80ILi4ELi1ELb0EN4cute5tupleIJNS5_1CILi128EEENS7_ILi112EEENS7_ILi64EEEEEELi64ENS_6half_tEfNS_4arch4Sm80ELb1ELb0ELb1ELb1ELb1ELb1ELb1ELb0EEENS1_21CollectiveEpilogueFwdINS6_IJS8_SA_S9_EEENS6_IJNS7_ILi1EEESI_SI_EEESC_SE_Li128ELb1ELb1ELb0ELb0EEENS1_19SingleTileSchedulerILb1ELb0ELb1ELi128EEEEEEEEEvNT_6ParamsE)
        /*0014*/ 	.short	0x0160
        /*0016*/ 	.short	0x0418


	//----- nvinfo : EIATTR_CBANK_PARAM_SIZE
	.align		4
.L_274:
        /*0018*/ 	.byte	0x03, 0x19
        /*001a*/ 	.short	0x0418


	//----- nvinfo : EIATTR_KPARAM_INFO
	.align		4
        /*001c*/ 	.byte	0x04, 0x17
        /*001e*/ 	.short	(.L_276 - .L_275)
.L_275:
        /*0020*/ 	.word	0x00000000
        /*0024*/ 	.short	0x0000
        /*0026*/ 	.short	0x0000
        /*0028*/ 	.byte	0x00, 0xf0, 0x61, 0x10


	//----- nvinfo : EIATTR_MAXREG_COUNT
	.align		4
.L_276:
        /*002c*/ 	.byte	0x03, 0x1b
        /*002e*/ 	.short	0x00ff


	//----- nvinfo : EIATTR_NUM_BARRIERS
	.align		4
        /*0030*/ 	.byte	0x02, 0x4c
        /*0032*/ 	.byte	0x02
	.zero		1


	//----- nvinfo : EIATTR_ANNOTATIONS
	.align		4
        /*0034*/ 	.byte	0x04, 0x55
        /*0036*/ 	.short	(.L_278 - .L_277)


	//   ....[0]....
.L_277:
        /* <DEDUP_REMOVED lines=51> */


	//----- nvinfo : EIATTR_MERCURY_ISA_VERSION
	.align		4
.L_278:
        /*0350*/ 	.byte	0x03, 0x5f
        /*0352*/ 	.short	0x0000


	//----- nvinfo : EIATTR_COOP_GROUP_MASK_REGIDS
	.align		4
        /*0354*/ 	.byte	0x04, 0x29
        /*0356*/ 	.short	(.L_280 - .L_279)


	//   ....[0]....
.L_279:
        /*0358*/ 	.word	0xffffffff


	//   ....[1]....
        /*035c*/ 	.word	0xffffffff


	//   ....[2]....
        /*0360*/ 	.word	0xffffffff


	//   ....[3]....
        /*0364*/ 	.word	0xffffffff


	//   ....[4]....
        /*0368*/ 	.word	0xffffffff


	//   ....[5]....
        /*036c*/ 	.word	0xffffffff


	//   ....[6]....
        /*0370*/ 	.word	0xffffffff


	//   ....[7]....
        /*0374*/ 	.word	0xffffffff


	//   ....[8]....
        /*0378*/ 	.word	0xffffffff


	//   ....[9]....
        /*037c*/ 	.word	0xffffffff


	//   ....[10]....
        /*0380*/ 	.word	0xffffffff


	//   ....[11]....
        /*0384*/ 	.word	0xffffffff


	//   ....[12]....
        /*0388*/ 	.word	0xffffffff


	//   ....[13]....
        /*038c*/ 	.word	0xffffffff


	//   ....[14]....
        /*0390*/ 	.word	0xffffffff


	//   ....[15]....
        /*0394*/ 	.word	0xffffffff


	//   ....[16]....
        /*0398*/ 	.word	0xffffffff


	//   ....[17]....
        /*039c*/ 	.word	0xffffffff


	//   ....[18]....
        /*03a0*/ 	.word	0xffffffff


	//   ....[19]....
        /*03a4*/ 	.word	0xffffffff


	//   ....[20]....
        /*03a8*/ 	.word	0xffffffff


	//   ....[21]....
        /*03ac*/ 	.word	0xffffffff


	//   ....[22]....
        /*03b0*/ 	.word	0xffffffff


	//   ....[23]....
        /*03b4*/ 	.word	0xffffffff


	//   ....[24]....
        /*03b8*/ 	.word	0xffffffff


	//   ....[25]....
        /*03bc*/ 	.word	0xffffffff


	//   ....[26]....
        /*03c0*/ 	.word	0xffffffff


	//   ....[27]....
        /*03c4*/ 	.word	0xffffffff


	//   ....[28]....
        /*03c8*/ 	.word	0xffffffff


	//   ....[29]....
        /*03cc*/ 	.word	0xffffffff


	//   ....[30]....
        /*03d0*/ 	.word	0xffffffff


	//   ....[31]....
        /*03d4*/ 	.word	0xffffffff


	//   ....[32]....
        /*03d8*/ 	.word	0xffffffff


	//   ....[33]....
        /*03dc*/ 	.word	0xffffffff


	//   ....[34]....
        /*03e0*/ 	.word	0xffffffff


	//   ....[35]....
        /*03e4*/ 	.word	0xffffffff


	//   ....[36]....
        /*03e8*/ 	.word	0xffffffff


	//   ....[37]....
        /*03ec*/ 	.word	0xffffffff


	//   ....[38]....
        /*03f0*/ 	.word	0xffffffff


	//   ....[39]....
        /*03f4*/ 	.word	0xffffffff


	//   ....[40]....
        /*03f8*/ 	.word	0xffffffff


	//   ....[41]....
        /*03fc*/ 	.word	0xffffffff


	//   ....[42]....
        /*0400*/ 	.word	0xffffffff


	//   ....[43]....
        /*0404*/ 	.word	0xffffffff


	//   ....[44]....
        /*0408*/ 	.word	0xffffffff


	//   ....[45]....
        /*040c*/ 	.word	0xffffffff


	//   ....[46]....
        /*0410*/ 	.word	0xffffffff


	//   ....[47]....
        /*0414*/ 	.word	0xffffffff


	//   ....[48]....
        /*0418*/ 	.word	0xffffffff


	//   ....[49]....
        /*041c*/ 	.word	0xffffffff


	//   ....[50]....
        /*0420*/ 	.word	0xffffffff


	//   ....[51]....
        /*0424*/ 	.word	0xffffffff


	//   ....[52]....
        /*0428*/ 	.word	0xffffffff


	//   ....[53]....
        /*042c*/ 	.word	0xffffffff


	//   ....[54]....
        /*0430*/ 	.word	0xffffffff


	//   ....[55]....
        /*0434*/ 	.word	0xffffffff


	//   ....[56]....
        /*0438*/ 	.word	0xffffffff


	//   ....[57]....
        /*043c*/ 	.word	0xffffffff


	//   ....[58]....
        /*0440*/ 	.word	0xffffffff


	//   ....[59]....
        /*0444*/ 	.word	0xffffffff


	//   ....[60]....
        /*0448*/ 	.word	0xffffffff


	//   ....[61]....
        /*044c*/ 	.word	0xffffffff


	//   ....[62]....
        /*0450*/ 	.word	0xffffffff


	//   ....[63]....
        /*0454*/ 	.word	0xffffffff


	//   ....[64]....
        /*0458*/ 	.word	0xffffffff


	//   ....[65]....
        /*045c*/ 	.word	0xffffffff


	//   ....[66]....
        /*0460*/ 	.word	0xffffffff


	//   ....[67]....
        /*0464*/ 	.word	0xffffffff


	//   ....[68]....
        /*0468*/ 	.word	0xffffffff


	//   ....[69]....
        /*046c*/ 	.word	0xffffffff


	//   ....[70]....
        /*0470*/ 	.word	0xffffffff


	//   ....[71]....
        /*0474*/ 	.word	0xffffffff


	//   ....[72]....
        /*0478*/ 	.word	0xffffffff


	//   ....[73]....
        /*047c*/ 	.word	0xffffffff


	//   ....[74]....
        /*0480*/ 	.word	0xffffffff


	//   ....[75]....
        /*0484*/ 	.word	0xffffffff


	//   ....[76]....
        /*0488*/ 	.word	0xffffffff


	//   ....[77]....
        /*048c*/ 	.word	0xffffffff


	//   ....[78]....
        /*0490*/ 	.word	0xffffffff


	//   ....[79]....
        /*0494*/ 	.word	0xffffffff


	//   ....[80]....
        /*0498*/ 	.word	0xffffffff


	//   ....[81]....
        /*049c*/ 	.word	0xffffffff


	//   ....[82]....
        /*04a0*/ 	.word	0xffffffff


	//   ....[83]....
        /*04a4*/ 	.word	0xffffffff


	//   ....[84]....
        /*04a8*/ 	.word	0xffffffff


	//   ....[85]....
        /*04ac*/ 	.word	0xffffffff


	//   ....[86]....
        /*04b0*/ 	.word	0xffffffff


	//   ....[87]....
        /*04b4*/ 	.word	0xffffffff


	//   ....[88]....
        /*04b8*/ 	.word	0xffffffff


	//   ....[89]....
        /*04bc*/ 	.word	0xffffffff


	//   ....[90]....
        /*04c0*/ 	.word	0xffffffff


	//   ....[91]....
        /*04c4*/ 	.word	0xffffffff


	//   ....[92]....
        /*04c8*/ 	.word	0xffffffff


	//   ....[93]....
        /*04cc*/ 	.word	0xffffffff


	//   ....[94]....
        /*04d0*/ 	.word	0xffffffff


	//   ....[95]....
        /*04d4*/ 	.word	0xffffffff


	//   ....[96]....
        /*04d8*/ 	.word	0xffffffff


	//   ....[97]....
        /*04dc*/ 	.word	0xffffffff


	//   ....[98]....
        /*04e0*/ 	.word	0xffffffff


	//   ....[99]....
        /*04e4*/ 	.word	0xffffffff


	//   ....[100]....
        /*04e8*/ 	.word	0xffffffff


	//   ....[101]....
        /*04ec*/ 	.word	0xffffffff


	//   ....[102]....
        /*04f0*/ 	.word	0xffffffff


	//   ....[103]....
        /*04f4*/ 	.word	0xffffffff


	//   ....[104]....
        /*04f8*/ 	.word	0xffffffff


	//   ....[105]....
        /*04fc*/ 	.word	0xffffffff


	//   ....[106]....
        /*0500*/ 	.word	0xffffffff


	//   ....[107]....
        /*0504*/ 	.word	0xffffffff


	//   ....[108]....
        /*0508*/ 	.word	0xffffffff


	//   ....[109]....
        /*050c*/ 	.word	0xffffffff


	//   ....[110]....
        /*0510*/ 	.word	0xffffffff


	//   ....[111]....
        /*0514*/ 	.word	0xffffffff


	//   ....[112]....
        /*0518*/ 	.word	0xffffffff


	//   ....[113]....
        /*051c*/ 	.word	0xffffffff


	//   ....[114]....
        /*0520*/ 	.word	0xffffffff


	//   ....[115]....
        /*0524*/ 	.word	0xffffffff


	//   ....[116]....
        /*0528*/ 	.word	0xffffffff


	//   ....[117]....
        /*052c*/ 	.word	0xffffffff


	//   ....[118]....
        /*0530*/ 	.word	0xffffffff


	//   ....[119]....
        /*0534*/ 	.word	0xffffffff


	//   ....[120]....
        /*0538*/ 	.word	0xffffffff


	//   ....[121]....
        /*053c*/ 	.word	0xffffffff


	//   ....[122]....
        /*0540*/ 	.word	0xffffffff


	//   ....[123]....
        /*0544*/ 	.word	0xffffffff


	//   ....[124]....
        /*0548*/ 	.word	0xffffffff


	//   ....[125]....
        /*054c*/ 	.word	0xffffffff


	//   ....[126]....
        /*0550*/ 	.word	0xffffffff


	//   ....[127]....
        /*0554*/ 	.word	0xffffffff


	//   ....[128]....
        /*0558*/ 	.word	0xffffffff


	//   ....[129]....
        /*055c*/ 	.word	0xffffffff


	//   ....[130]....
        /*0560*/ 	.word	0xffffffff


	//   ....[131]....
        /*0564*/ 	.word	0xffffffff


	//   ....[132]....
        /*0568*/ 	.word	0xffffffff


	//   ....[133]....
        /*056c*/ 	.word	0xffffffff


	//   ....[134]....
        /*0570*/ 	.word	0xffffffff


	//   ....[135]....
        /*0574*/ 	.word	0xffffffff


	//   ....[136]....
        /*0578*/ 	.word	0xffffffff


	//   ....[137]....
        /*057c*/ 	.word	0xffffffff


	//   ....[138]....
        /*0580*/ 	.word	0xffffffff


	//   ....[139]....
        /*0584*/ 	.word	0xffffffff


	//   ....[140]....
        /*0588*/ 	.word	0xffffffff


	//   ....[141]....
        /*058c*/ 	.word	0xffffffff


	//   ....[142]....
        /*0590*/ 	.word	0xffffffff


	//   ....[143]....
        /*0594*/ 	.word	0xffffffff


	//   ....[144]....
        /*0598*/ 	.word	0xffffffff


	//   ....[145]....
        /*059c*/ 	.word	0xffffffff


	//   ....[146]....
        /*05a0*/ 	.word	0xffffffff


	//   ....[147]....
        /*05a4*/ 	.word	0xffffffff


	//   ....[148]....
        /*05a8*/ 	.word	0xffffffff


	//   ....[149]....
        /*05ac*/ 	.word	0xffffffff


	//   ....[150]....
        /*05b0*/ 	.word	0xffffffff


	//   ....[151]....
        /*05b4*/ 	.word	0xffffffff


	//   ....[152]....
        /*05b8*/ 	.word	0xffffffff


	//   ....[153]....
        /*05bc*/ 	.word	0xffffffff


	//   ....[154]....
        /*05c0*/ 	.word	0xffffffff


	//   ....[155]....
        /*05c4*/ 	.word	0xffffffff


	//   ....[156]....
        /*05c8*/ 	.word	0xffffffff


	//   ....[157]....
        /*05cc*/ 	.word	0xffffffff


	//   ....[158]....
        /*05d0*/ 	.word	0xffffffff


	//   ....[159]....
        /*05d4*/ 	.word	0xffffffff


	//   ....[160]....
        /*05d8*/ 	.word	0xffffffff


	//   ....[161]....
        /*05dc*/ 	.word	0xffffffff


	//   ....[162]....
        /*05e0*/ 	.word	0xffffffff


	//   ....[163]....
        /*05e4*/ 	.word	0xffffffff


	//   ....[164]....
        /*05e8*/ 	.word	0xffffffff


	//   ....[165]....
        /*05ec*/ 	.word	0xffffffff


	//   ....[166]....
        /*05f0*/ 	.word	0xffffffff


	//   ....[167]....
        /*05f4*/ 	.word	0xffffffff


	//   ....[168]....
        /*05f8*/ 	.word	0xffffffff


	//   ....[169]....
        /*05fc*/ 	.word	0xffffffff


	//   ....[170]....
        /*0600*/ 	.word	0xffffffff


	//   ....[171]....
        /*0604*/ 	.word	0xffffffff


	//   ....[172]....
        /*0608*/ 	.word	0xffffffff


	//   ....[173]....
        /*060c*/ 	.word	0xffffffff


	//   ....[174]....
        /*0610*/ 	.word	0xffffffff


	//   ....[175]....
        /*0614*/ 	.word	0xffffffff


	//   ....[176]....
        /*0618*/ 	.word	0xffffffff


	//   ....[177]....
        /*061c*/ 	.word	0xffffffff


	//   ....[178]....
        /*0620*/ 	.word	0xffffffff


	//   ....[179]....
        /*0624*/ 	.word	0xffffffff


	//   ....[180]....
        /*0628*/ 	.word	0xffffffff


	//   ....[181]....
        /*062c*/ 	.word	0xffffffff


	//   ....[182]....
        /*0630*/ 	.word	0xffffffff


	//   ....[183]....
        /*0634*/ 	.word	0xffffffff


	//   ....[184]....
        /*0638*/ 	.word	0xffffffff


	//   ....[185]....
        /*063c*/ 	.word	0xffffffff


	//   ....[186]....
        /*0640*/ 	.word	0xffffffff


	//   ....[187]....
        /*0644*/ 	.word	0xffffffff


	//   ....[188]....
        /*0648*/ 	.word	0xffffffff


	//   ....[189]....
        /*064c*/ 	.word	0xffffffff


	//   ....[190]....
        /*0650*/ 	.word	0xffffffff


	//   ....[191]....
        /*0654*/ 	.word	0xffffffff


	//   ....[192]....
        /*0658*/ 	.word	0xffffffff


	//   ....[193]....
        /*065c*/ 	.word	0xffffffff


	//   ....[194]....
        /*0660*/ 	.word	0xffffffff


	//   ....[195]....
        /*0664*/ 	.word	0xffffffff


	//   ....[196]....
        /*0668*/ 	.word	0xffffffff


	//   ....[197]....
        /*066c*/ 	.word	0xffffffff


	//   ....[198]....
        /*0670*/ 	.word	0xffffffff


	//   ....[199]....
        /*0674*/ 	.word	0xffffffff


	//   ....[200]....
        /*0678*/ 	.word	0xffffffff


	//   ....[201]....
        /*067c*/ 	.word	0xffffffff


	//   ....[202]....
        /*0680*/ 	.word	0xffffffff


	//   ....[203]....
        /*0684*/ 	.word	0xffffffff


	//   ....[204]....
        /*0688*/ 	.word	0xffffffff


	//   ....[205]....
        /*068c*/ 	.word	0xffffffff


	//   ....[206]....
        /*0690*/ 	.word	0xffffffff


	//   ....[207]....
        /*0694*/ 	.word	0xffffffff


	//   ....[208]....
        /*0698*/ 	.word	0xffffffff


	//   ....[209]....
        /*069c*/ 	.word	0xffffffff


	//   ....[210]....
        /*06a0*/ 	.word	0xffffffff


	//   ....[211]....
        /*06a4*/ 	.word	0xffffffff


	//   ....[212]....
        /*06a8*/ 	.word	0xffffffff


	//   ....[213]....
        /*06ac*/ 	.word	0xffffffff


	//   ....[214]....
        /*06b0*/ 	.word	0xffffffff


	//   ....[215]....
        /*06b4*/ 	.word	0xffffffff


	//   ....[216]....
        /*06b8*/ 	.word	0xffffffff


	//   ....[217]....
        /*06bc*/ 	.word	0xffffffff


	//   ....[218]....
        /*06c0*/ 	.word	0xffffffff


	//   ....[219]....
        /*06c4*/ 	.word	0xffffffff


	//   ....[220]....
        /*06c8*/ 	.word	0xffffffff


	//   ....[221]....
        /*06cc*/ 	.word	0xffffffff


	//   ....[222]....
        /*06d0*/ 	.word	0xffffffff


	//   ....[223]....
        /*06d4*/ 	.word	0xffffffff


	//   ....[224]....
        /*06d8*/ 	.word	0xffffffff


	//   ....[225]....
        /*06dc*/ 	.word	0xffffffff


	//   ....[226]....
        /*06e0*/ 	.word	0xffffffff


	//   ....[227]....
        /*06e4*/ 	.word	0xffffffff


	//   ....[228]....
        /*06e8*/ 	.word	0xffffffff


	//   ....[229]....
        /*06ec*/ 	.word	0xffffffff


	//   ....[230]....
        /*06f0*/ 	.word	0xffffffff


	//   ....[231]....
        /*06f4*/ 	.word	0xffffffff


	//   ....[232]....
        /*06f8*/ 	.word	0xffffffff


	//   ....[233]....
        /*06fc*/ 	.word	0xffffffff


	//   ....[234]....
        /*0700*/ 	.word	0xffffffff


	//   ....[235]....
        /*0704*/ 	.word	0xffffffff


	//   ....[236]....
        /*0708*/ 	.word	0xffffffff


	//   ....[237]....
        /*070c*/ 	.word	0xffffffff


	//   ....[238]....
        /*0710*/ 	.word	0xffffffff


	//   ....[239]....
        /*0714*/ 	.word	0xffffffff


	//   ....[240]....
        /*0718*/ 	.word	0xffffffff


	//   ....[241]....
        /*071c*/ 	.word	0xffffffff


	//   ....[242]....
        /*0720*/ 	.word	0xffffffff


	//   ....[243]....
        /*0724*/ 	.word	0xffffffff


	//   ....[244]....
        /*0728*/ 	.word	0xffffffff


	//   ....[245]....
        /*072c*/ 	.word	0xffffffff


	//   ....[246]....
        /*0730*/ 	.word	0xffffffff


	//   ....[247]....
        /*0734*/ 	.word	0xffffffff


	//   ....[248]....
        /*0738*/ 	.word	0xffffffff


	//   ....[249]....
        /*073c*/ 	.word	0xffffffff


	//   ....[250]....
        /*0740*/ 	.word	0xffffffff


	//   ....[251]....
        /*0744*/ 	.word	0xffffffff


	//   ....[252]....
        /*0748*/ 	.word	0xffffffff


	//   ....[253]....
        /*074c*/ 	.word	0xffffffff


	//   ....[254]....
        /*0750*/ 	.word	0xffffffff


	//   ....[255]....
        /*0754*/ 	.word	0xffffffff


	//   ....[0]....
        /*0758*/ 	.word	0xffffffff


	//   ....[1]....
        /*075c*/ 	.word	0xffffffff


	//   ....[2]....
        /*0760*/ 	.word	0xffffffff


	//----- nvinfo : EIATTR_COOP_GROUP_INSTR_OFFSETS
	.align		4
.L_280:
        /*0764*/ 	.byte	0x04, 0x28
        /*0766*/ 	.short	(.L_282 - .L_281)


	//   ....[0]....
.L_281:
        /*0768*/ 	.word	0x000000a0


	//   ....[1]....
        /*076c*/ 	.word	0x00002c80


	//   ....[2]....
        /*0770*/ 	.word	0x00002cd0


	//   ....[3]....
        /*0774*/ 	.word	0x000034c0


	//   ....[4]....
        /*0778*/ 	.word	0x000034e0


	//   ....[5]....
        /*077c*/ 	.word	0x00003c50


	//   ....[6]....
        /*0780*/ 	.word	0x00003c70


	//   ....[7]....
        /*0784*/ 	.word	0x000043e0


	//   ....[8]....
        /*0788*/ 	.word	0x000043f0


	//   ....[9]....
        /*078c*/ 	.word	0x00004ca0


	//   ....[10]....
        /*0790*/ 	.word	0x00004cf0


	//   ....[11]....
        /*0794*/ 	.word	0x000059f0


	//   ....[12]....
        /*0798*/ 	.word	0x00005a20


	//   ....[13]....
        /*079c*/ 	.word	0x00006160


	//   ....[14]....
        /*07a0*/ 	.word	0x00006190


	//   ....[15]....
        /*07a4*/ 	.word	0x000068d0


	//   ....[16]....
        /*07a8*/ 	.word	0x000068f0


	//   ....[17]....
        /*07ac*/ 	.word	0x00007050


	//   ....[18]....
        /*07b0*/ 	.word	0x00007080


	//   ....[19]....
        /*07b4*/ 	.word	0x000071c0


	//   ....[20]....
        /*07b8*/ 	.word	0x000071f0


	//   ....[21]....
        /*07bc*/ 	.word	0x000072e0


	//   ....[22]....
        /*07c0*/ 	.word	0x00007310


	//   ....[23]....
        /*07c4*/ 	.word	0x00007400


	//   ....[24]....
        /*07c8*/ 	.word	0x00007420


	//   ....[25]....
        /*07cc*/ 	.word	0x00007c80


	//   ....[26]....
        /*07d0*/ 	.word	0x00007ca0


	//   ....[27]....
        /*07d4*/ 	.word	0x00007d90


	//   ....[28]....
        /*07d8*/ 	.word	0x00007dc0


	//   ....[29]....
        /*07dc*/ 	.word	0x00007eb0


	//   ....[30]....
        /*07e0*/ 	.word	0x00007ee0


	//   ....[31]....
        /*07e4*/ 	.word	0x00007fd0


	//   ....[32]....
        /*07e8*/ 	.word	0x00008000


	//   ....[33]....
        /*07ec*/ 	.word	0x00008ba0


	//   ....[34]....
        /*07f0*/ 	.word	0x00008be0


	//   ....[35]....
        /*07f4*/ 	.word	0x00008db0


	//   ....[36]....
        /*07f8*/ 	.word	0x00008de0


	//   ....[37]....
        /*07fc*/ 	.word	0x00008e70


	//   ....[38]....
        /*0800*/ 	.word	0x00008ea0


	//   ....[39]....
        /*0804*/ 	.word	0x00008f30


	//   ....[40]....
        /*0808*/ 	.word	0x00008f60


	//   ....[41]....
        /*080c*/ 	.word	0x00008ff0


	//   ....[42]....
        /*0810*/ 	.word	0x00009020


	//   ....[43]....
        /*0814*/ 	.word	0x000090b0


	//   ....[44]....
        /*0818*/ 	.word	0x000090e0


	//   ....[45]....
        /*081c*/ 	.word	0x00009170


	//   ....[46]....
        /*0820*/ 	.word	0x000091a0


	//   ....[47]....
        /*0824*/ 	.word	0x00009220


	//   ....[48]....
        /*0828*/ 	.word	0x00009260


	//   ....[49]....
        /*082c*/ 	.word	0x000096d0


	//   ....[50]....
        /*0830*/ 	.word	0x000096f0


	//   ....[51]....
        /*0834*/ 	.word	0x00009700


	//   ....[52]....
        /*0838*/ 	.word	0x00009710


	//   ....[53]....
        /*083c*/ 	.word	0x00009730


	//   ....[54]....
        /*0840*/ 	.word	0x00009740


	//   ....[55]....
        /*0844*/ 	.word	0x00009750


	//   ....[56]....
        /*0848*/ 	.word	0x00009770


	//   ....[57]....
        /*084c*/ 	.word	0x000097a0


	//   ....[58]....
        /*0850*/ 	.word	0x000097c0


	//   ....[59]....
        /*0854*/ 	.word	0x000097d0


	//   ....[60]....
        /*0858*/ 	.word	0x00009820


	//   ....[61]....
        /*085c*/ 	.word	0x00009850


	//   ....[62]....
        /*0860*/ 	.word	0x00009890


	//   ....[63]....
        /*0864*/ 	.word	0x00009cf0


	//   ....[64]....
        /*0868*/ 	.word	0x00009d10


	//   ....[65]....
        /*086c*/ 	.word	0x00009d20


	//   ....[66]....
        /*0870*/ 	.word	0x00009d30


	//   ....[67]....
        /*0874*/ 	.word	0x00009ea0


	//   ....[68]....
        /*0878*/ 	.word	0x00009f60


	//   ....[69]....
        /*087c*/ 	.word	0x00009fa0


	//   ....[70]....
        /*0880*/ 	.word	0x00009fe0


	//   ....[71]....
        /*0884*/ 	.word	0x0000a180


	//   ....[72]....
        /*0888*/ 	.word	0x0000a240


	//   ....[73]....
        /*088c*/ 	.word	0x0000a280


	//   ....[74]....
        /*0890*/ 	.word	0x0000a2c0


	//   ....[75]....
        /*0894*/ 	.word	0x0000a480


	//   ....[76]....
        /*0898*/ 	.word	0x0000a540


	//   ....[77]....
        /*089c*/ 	.word	0x0000a580


	//   ....[78]....
        /*08a0*/ 	.word	0x0000a5c0


	//   ....[79]....
        /*08a4*/ 	.word	0x0000c290


	//   ....[80]....
        /*08a8*/ 	.word	0x0000c2b0


	//   ....[81]....
        /*08ac*/ 	.word	0x0000c2e0


	//   ....[82]....
        /*08b0*/ 	.word	0x0000c2f0


	//   ....[83]....
        /*08b4*/ 	.word	0x0000c3d0


	//   ....[84]....
        /*08b8*/ 	.word	0x0000c410


	//   ....[85]....
        /*08bc*/ 	.word	0x0000c430


	//   ....[86]....
        /*08c0*/ 	.word	0x0000c440


	//   ....[87]....
        /*08c4*/ 	.word	0x0000c630


	//   ....[88]....
        /*08c8*/ 	.word	0x0000c670


	//   ....[89]....
        /*08cc*/ 	.word	0x0000c690


	//   ....[90]....
        /*08d0*/ 	.word	0x0000c6a0


	//   ....[91]....
        /*08d4*/ 	.word	0x0000c820


	//   ....[92]....
        /*08d8*/ 	.word	0x0000c860


	//   ....[93]....
        /*08dc*/ 	.word	0x0000c8a0


	//   ....[94]....
        /*08e0*/ 	.word	0x0000c8c0


	//   ....[95]....
        /*08e4*/ 	.word	0x0000e970


	//   ....[96]....
        /*08e8*/ 	.word	0x0000e980


	//   ....[97]....
        /*08ec*/ 	.word	0x0000e9a0


	//   ....[98]....
        /*08f0*/ 	.word	0x0000eae0


	//   ....[99]....
        /*08f4*/ 	.word	0x0000eaf0


	//   ....[100]....
        /*08f8*/ 	.word	0x0000eb10


	//   ....[101]....
        /*08fc*/ 	.word	0x0000eb70


	//   ....[102]....
        /*0900*/ 	.word	0x0000eb90


	//   ....[103]....
        /*0904*/ 	.word	0x0000ec40


	//   ....[104]....
        /*0908*/ 	.word	0x0000ec50


	//   ....[105]....
        /*090c*/ 	.word	0x0000ec90


	//   ....[106]....
        /*0910*/ 	.word	0x0000eca0


	//   ....[107]....
        /*0914*/ 	.word	0x0000ecd0


	//   ....[108]....
        /*0918*/ 	.word	0x0000ed70


	//   ....[109]....
        /*091c*/ 	.word	0x0000f790


	//   ....[110]....
        /*0920*/ 	.word	0x0000f7b0


	//   ....[111]....
        /*0924*/ 	.word	0x0000f7c0


	//   ....[112]....
        /*0928*/ 	.word	0x0000f7d0


	//   ....[113]....
        /*092c*/ 	.word	0x0000f7e0


	//   ....[114]....
        /*0930*/ 	.word	0x0000f7f0


	//   ....[115]....
        /*0934*/ 	.word	0x0000f800


	//   ....[116]....
        /*0938*/ 	.word	0x0000f810


	//   ....[117]....
        /*093c*/ 	.word	0x0000f830


	//   ....[118]....
        /*0940*/ 	.word	0x0000f850


	//   ....[119]....
        /*0944*/ 	.word	0x0000f870


	//   ....[120]....
        /*0948*/ 	.word	0x0000f8a0


	//   ....[121]....
        /*094c*/ 	.word	0x0000f8c0


	//   ....[122]....
        /*0950*/ 	.word	0x0000f8e0


	//   ....[123]....
        /*0954*/ 	.word	0x00010900


	//   ....[124]....
        /*0958*/ 	.word	0x00010920


	//   ....[125]....
        /*095c*/ 	.word	0x00010940


	//   ....[126]....
        /*0960*/ 	.word	0x00010950


	//   ....[127]....
        /*0964*/ 	.word	0x000118f0


	//   ....[128]....
        /*0968*/ 	.word	0x00011b70


	//   ....[129]....
        /*096c*/ 	.word	0x00011ba0


	//   ....[130]....
        /*0970*/ 	.word	0x00011d80


	//   ....[131]....
        /*0974*/ 	.word	0x00011de0


	//   ....[132]....
        /*0978*/ 	.word	0x00011f20


	//   ....[133]....
        /*097c*/ 	.word	0x00012180


	//   ....[134]....
        /*0980*/ 	.word	0x000122b0


	//   ....[135]....
        /*0984*/ 	.word	0x00014ef0


	//   ....[136]....
        /*0988*/ 	.word	0x00014f10


	//   ....[137]....
        /*098c*/ 	.word	0x00014f20


	//   ....[138]....
        /*0990*/ 	.word	0x00014f30


	//   ....[139]....
        /*0994*/ 	.word	0x00014f40


	//   ....[140]....
        /*0998*/ 	.word	0x00014f50


	//   ....[141]....
        /*099c*/ 	.word	0x00014f60


	//   ....[142]....
        /*09a0*/ 	.word	0x00014f80


	//   ....[143]....
        /*09a4*/ 	.word	0x00014fa0


	//   ....[144]....
        /*09a8*/ 	.word	0x00014fc0


	//   ....[145]....
        /*09ac*/ 	.word	0x00014fe0


	//   ....[146]....
        /*09b0*/ 	.word	0x00014ff0


	//   ....[147]....
        /*09b4*/ 	.word	0x00015000


	//   ....[148]....
        /*09b8*/ 	.word	0x00015010


	//   ....[149]....
        /*09bc*/ 	.word	0x00016a10


	//   ....[150]....
        /*09c0*/ 	.word	0x00016a30


	//   ....[151]....
        /*09c4*/ 	.word	0x00016a40


	//   ....[152]....
        /*09c8*/ 	.word	0x00016a50


	//   ....[153]....
        /*09cc*/ 	.word	0x00016a60


	//   ....[154]....
        /*09d0*/ 	.word	0x00016a70


	//   ....[155]....
        /*09d4*/ 	.word	0x00016a80


	//   ....[156]....
        /*09d8*/ 	.word	0x00016aa0


	//   ....[157]....
        /*09dc*/ 	.word	0x00016ab0


	//   ....[158]....
        /*09e0*/ 	.word	0x00016ad0


	//   ....[159]....
        /*09e4*/ 	.word	0x00016b20


	//   ....[160]....
        /*09e8*/ 	.word	0x00016b60


	//   ....[161]....
        /*09ec*/ 	.word	0x00016b80


	//   ....[162]....
        /*09f0*/ 	.word	0x00016b90


	//   ....[163]....
        /*09f4*/ 	.word	0x00016e00


	//   ....[164]....
        /*09f8*/ 	.word	0x00016e10


	//   ....[165]....
        /*09fc*/ 	.word	0x00016e20


	//   ....[166]....
        /*0a00*/ 	.word	0x00016e30


	//   ....[167]....
        /*0a04*/ 	.word	0x00017770


	//   ....[168]....
        /*0a08*/ 	.word	0x00017aa0


	//   ....[169]....
        /*0a0c*/ 	.word	0x000180d0


	//   ....[170]....
        /*0a10*/ 	.word	0x000182e0


	//   ....[171]....
        /*0a14*/ 	.word	0x00018470


	//   ....[172]....
        /*0a18*/ 	.word	0x000184e0


	//   ....[173]....
        /*0a1c*/ 	.word	0x000185a0


	//   ....[174]....
        /*0a20*/ 	.word	0x000185c0


	//   ....[175]....
        /*0a24*/ 	.word	0x0001b420


	//   ....[176]....
        /*0a28*/ 	.word	0x0001b440


	//   ....[177]....
        /*0a2c*/ 	.word	0x0001b450


	//   ....[178]....
        /*0a30*/ 	.word	0x0001b460


	//   ....[179]....
        /*0a34*/ 	.word	0x0001b470


	//   ....[180]....
        /*0a38*/ 	.word	0x0001b480


	//   ....[181]....
        /*0a3c*/ 	.word	0x0001b490


	//   ....[182]....
        /*0a40*/ 	.word	0x0001b4a0


	//   ....[183]....
        /*0a44*/ 	.word	0x0001b4c0


	//   ....[184]....
        /*0a48*/ 	.word	0x0001b4d0


	//   ....[185]....
        /*0a4c*/ 	.word	0x0001b4f0


	//   ....[186]....
        /*0a50*/ 	.word	0x0001b520


	//   ....[187]....
        /*0a54*/ 	.word	0x0001b540


	//   ....[188]....
        /*0a58*/ 	.word	0x0001b550


	//   ....[189]....
        /*0a5c*/ 	.word	0x0001b9d0


	//   ....[190]....
        /*0a60*/ 	.word	0x0001b9f0


	//   ....[191]....
        /*0a64*/ 	.word	0x0001ba10


	//   ....[192]....
        /*0a68*/ 	.word	0x0001ba40


	//   ....[193]....
        /*0a6c*/ 	.word	0x0001ba70


	//   ....[194]....
        /*0a70*/ 	.word	0x0001bac0


	//   ....[195]....
        /*0a74*/ 	.word	0x0001baf0


	//   ....[196]....
        /*0a78*/ 	.word	0x0001bb10


	//   ....[197]....
        /*0a7c*/ 	.word	0x0001bb50


	//   ....[198]....
        /*0a80*/ 	.word	0x0001bb80


	//   ....[199]....
        /*0a84*/ 	.word	0x0001bbb0


	//   ....[200]....
        /*0a88*/ 	.word	0x0001bbd0


	//   ....[201]....
        /*0a8c*/ 	.word	0x0001bc00


	//   ....[202]....
        /*0a90*/ 	.word	0x0001bc20


	//   ....[203]....
        /*0a94*/ 	.word	0x0001d5b0


	//   ....[204]....
        /*0a98*/ 	.word	0x0001d720


	//   ....[205]....
        /*0a9c*/ 	.word	0x0001d9e0


	//   ....[206]....
        /*0aa0*/ 	.word	0x0001da10


	//   ....[207]....
        /*0aa4*/ 	.word	0x0001da30


	//   ....[208]....
        /*0aa8*/ 	.word	0x0001db20


	//   ....[209]....
        /*0aac*/ 	.word	0x0001dbd0


	//   ....[210]....
        /*0ab0*/ 	.word	0x0001de60


	//   ....[211]....
        /*0ab4*/ 	.word	0x00020ae0


	//   ....[212]....
        /*0ab8*/ 	.word	0x00020af0


	//   ....[213]....
        /*0abc*/ 	.word	0x00020b00


	//   ....[214]....
        /*0ac0*/ 	.word	0x00020b10


	//   ....[215]....
        /*0ac4*/ 	.word	0x00020b40


	//   ....[216]....
        /*0ac8*/ 	.word	0x00020b60


	//   ....[217]....
        /*0acc*/ 	.word	0x00020b80


	//   ....[218]....
        /*0ad0*/ 	.word	0x00020b90


	//   ....[219]....
        /*0ad4*/ 	.word	0x00021fe0


	//   ....[220]....
        /*0ad8*/ 	.word	0x00022010


	//   ....[221]....
        /*0adc*/ 	.word	0x00022060


	//   ....[222]....
        /*0ae0*/ 	.word	0x00022090


	//   ....[223]....
        /*0ae4*/ 	.word	0x000220c0


	//   ....[224]....
        /*0ae8*/ 	.word	0x00022100


	//   ....[225]....
        /*0aec*/ 	.word	0x00022130


	//   ....[226]....
        /*0af0*/ 	.word	0x00022170


	//   ....[227]....
        /*0af4*/ 	.word	0x000221d0


	//   ....[228]....
        /*0af8*/ 	.word	0x000221e0


	//   ....[229]....
        /*0afc*/ 	.word	0x000221f0


	//   ....[230]....
        /*0b00*/ 	.word	0x00022220


	//   ....[231]....
        /*0b04*/ 	.word	0x00022260


	//   ....[232]....
        /*0b08*/ 	.word	0x00022280


	//   ....[233]....
        /*0b0c*/ 	.word	0x000222b0


	//   ....[234]....
        /*0b10*/ 	.word	0x000222f0


	//   ....[235]....
        /*0b14*/ 	.word	0x00022340


	//   ....[236]....
        /*0b18*/ 	.word	0x00022400


	//   ....[237]....
        /*0b1c*/ 	.word	0x00022420


	//   ....[238]....
        /*0b20*/ 	.word	0x00022470


	//   ....[239]....
        /*0b24*/ 	.word	0x00022490


	//   ....[240]....
        /*0b28*/ 	.word	0x000224c0


	//   ....[241]....
        /*0b2c*/ 	.word	0x000224f0


	//   ....[242]....
        /*0b30*/ 	.word	0x00022590


	//   ....[243]....
        /*0b34*/ 	.word	0x00022e20


	//   ....[244]....
        /*0b38*/ 	.word	0x00022e50


	//   ....[245]....
        /*0b3c*/ 	.word	0x00022e80


	//   ....[246]....
        /*0b40*/ 	.word	0x00022eb0


	//   ....[247]....
        /*0b44*/ 	.word	0x00022ee0


	//   ....[248]....
        /*0b48*/ 	.word	0x00022f10


	//   ....[249]....
        /*0b4c*/ 	.word	0x00022f40


	//   ....[250]....
        /*0b50*/ 	.word	0x00022f60


	//   ....[251]....
        /*0b54*/ 	.word	0x00022f80


	//   ....[252]....
        /*0b58*/ 	.word	0x00022fa0


	//   ....[253]....
        /*0b5c*/ 	.word	0x00022fb0


	//   ....[254]....
        /*0b60*/ 	.word	0x00022fc0


	//   ....[255]....
        /*0b64*/ 	.word	0x00022fd0


	//   ....[0]....
        /*0b68*/ 	.word	0x00022fe0


	//   ....[1]....
        /*0b6c*/ 	.word	0x00022ff0


	//   ....[2]....
        /*0b70*/ 	.word	0x00023020


	//----- nvinfo : EIATTR_EXIT_INSTR_OFFSETS
	.align		4
.L_282:
        /*0b74*/ 	.byte	0x04, 0x1c
        /*0b76*/ 	.short	(.L_284 - .L_283)


	//   ....[0]....
.L_283:
        /*0b78*/ 	.word	0x00000450


	//   ....[1]....
        /*0b7c*/ 	.word	0x00022630


	//   ....[2]....
        /*0b80*/ 	.word	0x00022670


	//   ....[3]....
        /*0b84*/ 	.word	0x000231b0


	//   ....[4]....
        /*0b88*/ 	.word	0x000231f0


	//----- nvinfo : EIATTR_CTAIDZ_USED
	.align		4
.L_284:
        /*0b8c*/ 	.byte	0x01, 0x04
	.zero		2


	//----- nvinfo : EIATTR_MAX_THREADS
	.align		4
        /*0b90*/ 	.byte	0x04, 0x05
        /*0b92*/ 	.short	(.L_286 - .L_285)
.L_285:
        /*0b94*/ 	.word	0x00000080
        /*0b98*/ 	.word	0x00000001
        /*0b9c*/ 	.word	0x00000001


	//----- nvinfo : EIATTR_CRS_STACK_SIZE
	.align		4
.L_286:
        /*0ba0*/ 	.byte	0x04, 0x1e
        /*0ba2*/ 	.short	(.L_288 - .L_287)
.L_287:
        /*0ba4*/ 	.word	0x00000000
.L_288:


//--------------------- .nv.info._ZN7cutlass13device_kernelIN5flash19enable_sm80_to_sm89INS1_16FlashAttnFwdSm80INS1_25CollectiveMainloopFwdSm80ILi4ELi1ELb0EN4cute5tupleIJNS5_1CILi128EEENS7_ILi112EEENS7_ILi64EEEEEELi64ENS_6half_tEfNS_4arch4Sm80ELb0ELb0ELb0ELb0ELb1ELb0ELb1ELb0EEENS1_21CollectiveEpilogueFwdINS6_IJS8_SA_S9_EEENS6_IJNS7_ILi1EEESI_SI_EEESC_SE_Li128ELb0ELb1ELb0ELb0EEENS1_19SingleTileSchedulerILb0ELb0ELb1ELi128EEEEEEEEEvNT_6ParamsE --------------------------
	.section	.nv.info._ZN7cutlass13device_kernelIN5flash19enable_sm80_to_sm89INS1_16FlashAttnFwdSm80INS1_25CollectiveMainloopFwdSm80ILi4ELi1ELb0EN4cute5tupleIJNS5_1CILi128EEENS7_ILi112EEENS7_ILi64EEEEEELi64ENS_6half_tEfNS_4arch4Sm80ELb0ELb0ELb0ELb0ELb1ELb0ELb1ELb0EEENS1_21CollectiveEpilogueFwdINS6_IJS8_SA_S9_EEENS6_IJNS7_ILi1EEESI_SI_EEESC_SE_Li128ELb0ELb1ELb0ELb0EEENS1_19SingleTileSchedulerILb0ELb0ELb1ELi128EEEEEEEEEvNT_6ParamsE,"",@"SHT_CUDA_INFO"
	.sectionflags	@""
	.align	4


	//----- nvinfo : EIATTR_CUDA_API_VERSION
	.align		4
        /*0000*/ 	.byte	0x04, 0x37
        /*0002*/ 	.short	(.L_290 - .L_289)
.L_289:
        /*0004*/ 	.word	0x00000082


	//----- nvinfo : EIATTR_SW2861232_WAR
	.align		4
.L_290:
        /*0008*/ 	.byte	0x01, 0x35
	.zero		2


	//----- nvinfo : EIATTR_PARAM_CBANK
	.align		4
        /*000c*/ 	.byte	0x04, 0x0a
        /*000e*/ 	.short	(.L_292 - .L_291)
	.align		4
.L_291:
        /*0010*/ 	.word	index@(.nv.constant0._ZN7cutlass13device_kernelIN5flash19enable_sm80_to_sm89INS1_16FlashAttnFwdSm80INS1_25CollectiveMainloopFwdSm80ILi4ELi1ELb0EN4cute5tupleIJNS5_1CILi128EEENS7_ILi112EEENS7_ILi64EEEEEELi64ENS_6half_tEfNS_4arch4Sm80ELb0ELb0ELb0ELb0ELb1ELb0ELb1ELb0EEENS1_21CollectiveEpilogueFwdINS6_IJS8_SA_S9_EEENS6_IJNS7_ILi1EEESI_SI_EEESC_SE_Li128ELb0ELb1ELb0ELb0EEENS1_19SingleTileSchedulerILb0ELb0ELb1ELi128EEEEEEEEEvNT_6ParamsE)
        /*0014*/ 	.short	0x0160
        /*0016*/ 	.short	0x0418


	//----- nvinfo : EIATTR_CBANK_PARAM_SIZE
	.align		4
.L_292:
        /*0018*/ 	.byte	0x03, 0x19
        /*001a*/ 	.short	0x0418


	//----- nvinfo : EIATTR_KPARAM_INFO
	.align		4
        /*001c*/ 	.byte	0x04, 0x17
        /*001e*/ 	.short	(.L_294 - .L_293)
.L_293:
        /*0020*/ 	.word	0x00000000
        /*0024*/ 	.short	0x0000
        /*0026*/ 	.short	0x0000
        /*0028*/ 	.byte	0x00, 0xf0, 0x61, 0x10


	//----- nvinfo : EIATTR_MAXREG_COUNT
	.align		4
.L_294:
        /*002c*/ 	.byte	0x03, 0x1b
        /*002e*/ 	.short	0x00ff


	//----- nvinfo : EIATTR_NUM_BARRIERS
	.align		4
        /*0030*/ 	.byte	0x02, 0x4c
        /*0032*/ 	.byte	0x02
	.zero		1


	//----- nvinfo : EIATTR_ANNOTATIONS
	.align		4
        /*0034*/ 	.byte	0x04, 0x55
        /*0036*/ 	.short	(.L_296 - .L_295)


	//   ....[0]....
.L_295:
        /* <DEDUP_REMOVED lines=20> */


	//----- nvinfo : EIATTR_MERCURY_ISA_VERSION
	.align		4
.L_296:
        /*0160*/ 	.byte	0x03, 0x5f
        /*0162*/ 	.short	0x0000


	//----- nvinfo : EIATTR_COOP_GROUP_MASK_REGIDS
	.align		4
        /*0164*/ 	.byte	0x04, 0x29
        /*0166*/ 	.short	(.L_298 - .L_297)


	//   ....[0]....
.L_297:
        /*0168*/ 	.word	0xffffffff


	//   ....[1]....
        /*016c*/ 	.word	0xffffffff


	//   ....[2]....
        /*0170*/ 	.word	0xffffffff


	//   ....[3]....
        /*0174*/ 	.word	0xffffffff


	//   ....[4]....
        /*0178*/ 	.word	0xffffffff


	//   ....[5]....
        /*017c*/ 	.word	0xffffffff


	//   ....[6]....
        /*0180*/ 	.word	0xffffffff


	//   ....[7]....
        /*0184*/ 	.word	0xffffffff


	//   ....[8]....
        /*0188*/ 	.word	0xffffffff


	//   ....[9]....
        /*018c*/ 	.word	0xffffffff


	//   ....[10]....
        /*0190*/ 	.word	0xffffffff


	//   ....[11]....
        /*0194*/ 	.word	0xffffffff


	//   ....[12]....
        /*0198*/ 	.word	0xffffffff


	//   ....[13]....
        /*019c*/ 	.word	0xffffffff


	//   ....[14]....
        /*01a0*/ 	.word	0xffffffff


	//   ....[15]....
        /*01a4*/ 	.word	0xffffffff


	//   ....[16]....
        /*01a8*/ 	.word	0xffffffff


	//   ....[17]....
        /*01ac*/ 	.word	0xffffffff


	//   ....[18]....
        /*01b0*/ 	.word	0xffffffff


	//   ....[19]....
        /*01b4*/ 	.word	0xffffffff


	//   ....[20]....
        /*01b8*/ 	.word	0xffffffff


	//   ....[21]....
        /*01bc*/ 	.word	0xffffffff


	//   ....[22]....
        /*01c0*/ 	.word	0xffffffff


	//   ....[23]....
        /*01c4*/ 	.word	0xffffffff


	//   ....[24]....
        /*01c8*/ 	.word	0xffffffff


	//   ....[25]....
        /*01cc*/ 	.word	0xffffffff


	//   ....[26]....
        /*01d0*/ 	.word	0xffffffff


	//   ....[27]....
        /*01d4*/ 	.word	0xffffffff


	//   ....[28]....
        /*01d8*/ 	.word	0xffffffff


	//   ....[29]....
        /*01dc*/ 	.word	0xffffffff


	//   ....[30]....
        /*01e0*/ 	.word	0xffffffff


	//   ....[31]....
        /*01e4*/ 	.word	0xffffffff


	//   ....[32]....
        /*01e8*/ 	.word	0xffffffff


	//   ....[33]....
        /*01ec*/ 	.word	0xffffffff


	//   ....[34]....
        /*01f0*/ 	.word	0xffffffff


	//   ....[35]....
        /*01f4*/ 	.word	0xffffffff


	//   ....[36]....
        /*01f8*/ 	.word	0xffffffff


	//   ....[37]....
        /*01fc*/ 	.word	0xffffffff


	//   ....[38]....
        /*0200*/ 	.word	0xffffffff


	//   ....[39]....
        /*0204*/ 	.word	0xffffffff


	//   ....[40]....
        /*0208*/ 	.word	0xffffffff


	//   ....[41]....
        /*020c*/ 	.word	0xffffffff


	//   ....[42]....
        /*0210*/ 	.word	0xffffffff


	//   ....[43]....
        /*0214*/ 	.word	0xffffffff


	//   ....[44]....
        /*0218*/ 	.word	0xffffffff


	//   ....[45]....
        /*021c*/ 	.word	0xffffffff


	//   ....[46]....
        /*0220*/ 	.word	0xffffffff


	//   ....[47]....
        /*0224*/ 	.word	0xffffffff


	//   ....[48]....
        /*0228*/ 	.word	0xffffffff


	//   ....[49]....
        /*022c*/ 	.word	0xffffffff


	//   ....[50]....
        /*0230*/ 	.word	0xffffffff


	//   ....[51]....
        /*0234*/ 	.word	0xffffffff


	//   ....[52]....
        /*0238*/ 	.word	0xffffffff


	//   ....[53]....
        /*023c*/ 	.word	0xffffffff


	//   ....[54]....
        /*0240*/ 	.word	0xffffffff


	//   ....[55]....
        /*0244*/ 	.word	0xffffffff


	//   ....[56]....
        /*0248*/ 	.word	0xffffffff


	//   ....[57]....
        /*024c*/ 	.word	0xffffffff


	//   ....[58]....
        /*0250*/ 	.word	0xffffffff


	//   ....[59]....
        /*0254*/ 	.word	0xffffffff


	//   ....[60]....
        /*0258*/ 	.word	0xffffffff


	//   ....[61]....
        /*025c*/ 	.word	0xffffffff


	//   ....[62]....
        /*0260*/ 	.word	0xffffffff


	//   ....[63]....
        /*0264*/ 	.word	0xffffffff


	//   ....[64]....
        /*0268*/ 	.word	0xffffffff


	//   ....[65]....
        /*026c*/ 	.word	0xffffffff


	//   ....[66]....
        /*0270*/ 	.word	0xffffffff


	//   ....[67]....
        /*0274*/ 	.word	0xffffffff


	//   ....[68]....
        /*0278*/ 	.word	0xffffffff


	//   ....[69]....
        /*027c*/ 	.word	0xffffffff


	//   ....[70]....
        /*0280*/ 	.word	0xffffffff


	//   ....[71]....
        /*0284*/ 	.word	0xffffffff


	//   ....[72]....
        /*0288*/ 	.word	0xffffffff


	//   ....[73]....
        /*028c*/ 	.word	0xffffffff


	//   ....[74]....
        /*0290*/ 	.word	0xffffffff


	//   ....[75]....
        /*0294*/ 	.word	0xffffffff


	//   ....[76]....
        /*0298*/ 	.word	0xffffffff


	//   ....[77]....
        /*029c*/ 	.word	0xffffffff


	//   ....[78]....
        /*02a0*/ 	.word	0xffffffff


	//   ....[79]....
        /*02a4*/ 	.word	0xffffffff


	//   ....[80]....
        /*02a8*/ 	.word	0xffffffff


	//   ....[81]....
        /*02ac*/ 	.word	0xffffffff


	//   ....[82]....
        /*02b0*/ 	.word	0xffffffff


	//   ....[83]....
        /*02b4*/ 	.word	0xffffffff


	//   ....[84]....
        /*02b8*/ 	.word	0xffffffff


	//   ....[85]....
        /*02bc*/ 	.word	0xffffffff


	//   ....[86]....
        /*02c0*/ 	.word	0xffffffff


	//   ....[87]....
        /*02c4*/ 	.word	0xffffffff


	//   ....[88]....
        /*02c8*/ 	.word	0xffffffff


	//   ....[89]....
        /*02cc*/ 	.word	0xffffffff


	//   ....[90]....
        /*02d0*/ 	.word	0xffffffff


	//   ....[91]....
        /*02d4*/ 	.word	0xffffffff


	//   ....[92]....
        /*02d8*/ 	.word	0xffffffff


	//   ....[93]....
        /*02dc*/ 	.word	0xffffffff


	//   ....[94]....
        /*02e0*/ 	.word	0xffffffff


	//   ....[95]....
        /*02e4*/ 	.word	0xffffffff


	//   ....[96]....
        /*02e8*/ 	.word	0xffffffff


	//   ....[97]....
        /*02ec*/ 	.word	0xffffffff


	//   ....[98]....
        /*02f0*/ 	.word	0xffffffff


	//   ....[99]....
        /*02f4*/ 	.word	0xffffffff


	//   ....[100]....
        /*02f8*/ 	.word	0xffffffff


	//   ....[101]....
        /*02fc*/ 	.word	0xffffffff


	//   ....[102]....
        /*0300*/ 	.word	0xffffffff


	//   ....[103]....
        /*0304*/ 	.word	0xffffffff


	//   ....[104]....
        /*0308*/ 	.word	0xffffffff


	//   ....[105]....
        /*030c*/ 	.word	0xffffffff


	//   ....[106]....
        /*0310*/ 	.word	0xffffffff


	//   ....[107]....
        /*0314*/ 	.word	0xffffffff


	//   ....[108]....
        /*0318*/ 	.word	0xffffffff


	//   ....[109]....
        /*031c*/ 	.word	0xffffffff


	//   ....[110]....
        /*0320*/ 	.word	0xffffffff


	//   ....[111]....
        /*0324*/ 	.word	0xffffffff


	//   ....[112]....
        /*0328*/ 	.word	0xffffffff


	//   ....[113]....
        /*032c*/ 	.word	0xffffffff


	//   ....[114]....
        /*0330*/ 	.word	0xffffffff


	//   ....[115]....
        /*0334*/ 	.word	0xffffffff


	//   ....[116]....
        /*0338*/ 	.word	0xffffffff


	//   ....[117]....
        /*033c*/ 	.word	0xffffffff


	//   ....[118]....
        /*0340*/ 	.word	0xffffffff


	//   ....[119]....
        /*0344*/ 	.word	0xffffffff


	//   ....[120]....
        /*0348*/ 	.word	0xffffffff


	//   ....[121]....
        /*034c*/ 	.word	0xffffffff


	//   ....[122]....
        /*0350*/ 	.word	0xffffffff


	//   ....[123]....
        /*0354*/ 	.word	0xffffffff


	//   ....[124]....
        /*0358*/ 	.word	0xffffffff


	//   ....[125]....
        /*035c*/ 	.word	0xffffffff


	//   ....[126]....
        /*0360*/ 	.word	0xffffffff


	//   ....[127]....
        /*0364*/ 	.word	0xffffffff


	//   ....[128]....
        /*0368*/ 	.word	0xffffffff


	//   ....[129]....
        /*036c*/ 	.word	0xffffffff


	//   ....[130]....
        /*0370*/ 	.word	0xffffffff


	//   ....[131]....
        /*0374*/ 	.word	0xffffffff


	//   ....[132]....
        /*0378*/ 	.word	0xffffffff


	//   ....[133]....
        /*037c*/ 	.word	0xffffffff


	//----- nvinfo : EIATTR_COOP_GROUP_INSTR_OFFSETS
	.align		4
.L_298:
        /*0380*/ 	.byte	0x04, 0x28
        /*0382*/ 	.short	(.L_300 - .L_299)


	//   ....[0]....
.L_299:
        /*0384*/ 	.word	0x000005f0


	//   ....[1]....
        /*0388*/ 	.word	0x00000630


	//   ....[2]....
        /*038c*/ 	.word	0x00000650


	//   ....[3]....
        /*0390*/ 	.word	0x00000670


	//   ....[4]....
        /*0394*/ 	.word	0x000006a0


	//   ....[5]....
        /*0398*/ 	.word	0x000006d0


	//   ....[6]....
        /*039c*/ 	.word	0x000006f0


	//   ....[7]....
        /*03a0*/ 	.word	0x00000760


	//   ....[8]....
        /*03a4*/ 	.word	0x000007b0


	//   ....[9]....
        /*03a8*/ 	.word	0x00000880


	//   ....[10]....
        /*03ac*/ 	.word	0x00000890


	//   ....[11]....
        /*03b0*/ 	.word	0x000008c0


	//   ....[12]....
        /*03b4*/ 	.word	0x00000900


	//   ....[13]....
        /*03b8*/ 	.word	0x00000950


	//   ....[14]....
        /*03bc*/ 	.word	0x00000980


	//   ....[15]....
        /*03c0*/ 	.word	0x00000990


	//   ....[16]....
        /*03c4*/ 	.word	0x00000dd0


	//   ....[17]....
        /*03c8*/ 	.word	0x00000e00


	//   ....[18]....
        /*03cc*/ 	.word	0x00000e20


	//   ....[19]....
        /*03d0*/ 	.word	0x00000e40


	//   ....[20]....
        /*03d4*/ 	.word	0x00000e60


	//   ....[21]....
        /*03d8*/ 	.word	0x00000e70


	//   ....[22]....
        /*03dc*/ 	.word	0x00000e80


	//   ....[23]....
        /*03e0*/ 	.word	0x00000eb0


	//   ....[24]....
        /*03e4*/ 	.word	0x00000ee0


	//   ....[25]....
        /*03e8*/ 	.word	0x00000f30


	//   ....[26]....
        /*03ec*/ 	.word	0x00000f60


	//   ....[27]....
        /*03f0*/ 	.word	0x00000fb0


	//   ....[28]....
        /*03f4*/ 	.word	0x00000fe0


	//   ....[29]....
        /*03f8*/ 	.word	0x00001050


	//   ....[30]....
        /*03fc*/ 	.word	0x00001690


	//   ....[31]....
        /*0400*/ 	.word	0x000016a0


	//   ....[32]....
        /*0404*/ 	.word	0x000016b0


	//   ....[33]....
        /*0408*/ 	.word	0x000016c0


	//   ....[34]....
        /*040c*/ 	.word	0x000016d0


	//   ....[35]....
        /*0410*/ 	.word	0x000016e0


	//   ....[36]....
        /*0414*/ 	.word	0x000016f0


	//   ....[37]....
        /*0418*/ 	.word	0x00001710


	//   ....[38]....
        /*041c*/ 	.word	0x00001750


	//   ....[39]....
        /*0420*/ 	.word	0x00001760


	//   ....[40]....
        /*0424*/ 	.word	0x00001790


	//   ....[41]....
        /*0428*/ 	.word	0x000017c0


	//   ....[42]....
        /*042c*/ 	.word	0x000017e0


	//   ....[43]....
        /*0430*/ 	.word	0x000017f0


	//   ....[44]....
        /*0434*/ 	.word	0x00002450


	//   ....[45]....
        /*0438*/ 	.word	0x00002460


	//   ....[46]....
        /*043c*/ 	.word	0x00002470


	//   ....[47]....
        /*0440*/ 	.word	0x00002480


	//   ....[48]....
        /*0444*/ 	.word	0x00002490


	//   ....[49]....
        /*0448*/ 	.word	0x000024a0


	//   ....[50]....
        /*044c*/ 	.word	0x000024b0


	//   ....[51]....
        /*0450*/ 	.word	0x000024c0


	//   ....[52]....
        /*0454*/ 	.word	0x000024d0


	//   ....[53]....
        /*0458*/ 	.word	0x000024e0


	//   ....[54]....
        /*045c*/ 	.word	0x000024f0


	//   ....[55]....
        /*0460*/ 	.word	0x00002500


	//   ....[56]....
        /*0464*/ 	.word	0x00002510


	//   ....[57]....
        /*0468*/ 	.word	0x00002520


	//   ....[58]....
        /*046c*/ 	.word	0x000035c0


	//   ....[59]....
        /*0470*/ 	.word	0x00003600


	//   ....[60]....
        /*0474*/ 	.word	0x00003710


	//   ....[61]....
        /*0478*/ 	.word	0x00003740


	//   ....[62]....
        /*047c*/ 	.word	0x00003770


	//   ....[63]....
        /*0480*/ 	.word	0x00003810


	//   ....[64]....
        /*0484*/ 	.word	0x000038e0


	//   ....[65]....
        /*0488*/ 	.word	0x00003a30


	//   ....[66]....
        /*048c*/ 	.word	0x000068e0


	//   ....[67]....
        /*0490*/ 	.word	0x00006900


	//   ....[68]....
        /*0494*/ 	.word	0x00006910


	//   ....[69]....
        /*0498*/ 	.word	0x00006920


	//   ....[70]....
        /*049c*/ 	.word	0x00006930


	//   ....[71]....
        /*04a0*/ 	.word	0x00006940


	//   ....[72]....
        /*04a4*/ 	.word	0x00006950


	//   ....[73]....
        /*04a8*/ 	.word	0x00006970


	//   ....[74]....
        /*04ac*/ 	.word	0x00006980


	//   ....[75]....
        /*04b0*/ 	.word	0x000069a0


	//   ....[76]....
        /*04b4*/ 	.word	0x000069f0


	//   ....[77]....
        /*04b8*/ 	.word	0x00006a30


	//   ....[78]....
        /*04bc*/ 	.word	0x00006a50


	//   ....[79]....
        /*04c0*/ 	.word	0x00006a60


	//   ....[80]....
        /*04c4*/ 	.word	0x00006e40


	//   ....[81]....
        /*04c8*/ 	.word	0x00006e60


	//   ....[82]....
        /*04cc*/ 	.word	0x00006e80


	//   ....[83]....
        /*04d0*/ 	.word	0x00006ea0


	//   ....[84]....
        /*04d4*/ 	.word	0x00006ed0


	//   ....[85]....
        /*04d8*/ 	.word	0x00006ef0


	//   ....[86]....
        /*04dc*/ 	.word	0x00006f40


	//   ....[87]....
        /*04e0*/ 	.word	0x00006f50


	//   ....[88]....
        /*04e4*/ 	.word	0x00006f70


	//   ....[89]....
        /*04e8*/ 	.word	0x00006f90


	//   ....[90]....
        /*04ec*/ 	.word	0x00006fa0


	//   ....[91]....
        /*04f0*/ 	.word	0x00006fe0


	//   ....[92]....
        /*04f4*/ 	.word	0x00006ff0


	//   ....[93]....
        /*04f8*/ 	.word	0x00007010


	//   ....[94]....
        /*04fc*/ 	.word	0x00007d10


	//   ....[95]....
        /*0500*/ 	.word	0x00007d90


	//   ....[96]....
        /*0504*/ 	.word	0x00007ea0


	//   ....[97]....
        /*0508*/ 	.word	0x00007ef0


	//   ....[98]....
        /*050c*/ 	.word	0x00007f40


	//   ....[99]....
        /*0510*/ 	.word	0x00008060


	//   ....[100]....
        /*0514*/ 	.word	0x00008320


	//   ....[101]....
        /*0518*/ 	.word	0x00008640


	//   ....[102]....
        /*051c*/ 	.word	0x0000a9b0


	//   ....[103]....
        /*0520*/ 	.word	0x0000a9c0


	//   ....[104]....
        /*0524*/ 	.word	0x0000a9d0


	//   ....[105]....
        /*0528*/ 	.word	0x0000aa80


	//   ....[106]....
        /*052c*/ 	.word	0x0000aaa0


	//   ....[107]....
        /*0530*/ 	.word	0x0000ac60


	//   ....[108]....
        /*0534*/ 	.word	0x0000acb0


	//   ....[109]....
        /*0538*/ 	.word	0x0000acc0


	//   ....[110]....
        /*053c*/ 	.word	0x0000bbc0


	//   ....[111]....
        /*0540*/ 	.word	0x0000bbf0


	//   ....[112]....
        /*0544*/ 	.word	0x0000bc10


	//   ....[113]....
        /*0548*/ 	.word	0x0000bc30


	//   ....[114]....
        /*054c*/ 	.word	0x0000bdb0


	//   ....[115]....
        /*0550*/ 	.word	0x0000bdd0


	//   ....[116]....
        /*0554*/ 	.word	0x0000bde0


	//   ....[117]....
        /*0558*/ 	.word	0x0000bdf0


	//   ....[118]....
        /*055c*/ 	.word	0x0000be20


	//   ....[119]....
        /*0560*/ 	.word	0x0000be40


	//   ....[120]....
        /*0564*/ 	.word	0x0000be90


	//   ....[121]....
        /*0568*/ 	.word	0x0000bed0


	//   ....[122]....
        /*056c*/ 	.word	0x0000bee0


	//   ....[123]....
        /*0570*/ 	.word	0x0000bef0


	//   ....[124]....
        /*0574*/ 	.word	0x0000bfc0


	//   ....[125]....
        /*0578*/ 	.word	0x0000c000


	//   ....[126]....
        /*057c*/ 	.word	0x0000c030


	//   ....[127]....
        /*0580*/ 	.word	0x0000c050


	//   ....[128]....
        /*0584*/ 	.word	0x0000c070


	//   ....[129]....
        /*0588*/ 	.word	0x0000c090


	//   ....[130]....
        /*058c*/ 	.word	0x0000c0a0


	//   ....[131]....
        /*0590*/ 	.word	0x0000c0c0


	//   ....[132]....
        /*0594*/ 	.word	0x0000c1f0


	//   ....[133]....
        /*0598*/ 	.word	0x0000c200


	//----- nvinfo : EIATTR_EXIT_INSTR_OFFSETS
	.align		4
.L_300:
        /*059c*/ 	.byte	0x04, 0x1c
        /*059e*/ 	.short	(.L_302 - .L_301)


	//   ....[0]....
.L_301:
        /*05a0*/ 	.word	0x00000040


	//   ....[1]....
        /*05a4*/ 	.word	0x0000c230


	//   ....[2]....
        /*05a8*/ 	.word	0x0000c270


	//----- nvinfo : EIATTR_CTAIDZ_USED
	.align		4
.L_302:
        /*05ac*/ 	.byte	0x01, 0x04
	.zero		2


	//----- nvinfo : EIATTR_MAX_THREADS
	.align		4
        /*05b0*/ 	.byte	0x04, 0x05
        /*05b2*/ 	.short	(.L_304 - .L_303)
.L_303:
        /*05b4*/ 	.word	0x00000080
        /*05b8*/ 	.word	0x00000001
        /*05bc*/ 	.word	0x00000001
.L_304:


//--------------------- .nv.info._ZN7cutlass13device_kernelIN5flash19enable_sm80_to_sm89INS1_16FlashAttnFwdSm80INS1_25CollectiveMainloopFwdSm80ILi4ELi1ELb0EN4cute5tupleIJNS5_1CILi128EEENS7_ILi112EEENS7_ILi64EEEEEELi64ENS_6half_tEfNS_4arch4Sm80ELb0ELb0ELb0ELb1ELb1ELb0ELb1ELb0EEENS1_21CollectiveEpilogueFwdINS6_IJS8_SA_S9_EEENS6_IJNS7_ILi1EEESI_SI_EEESC_SE_Li128ELb1ELb1ELb0ELb0EEENS1_19SingleTileSchedulerILb1ELb0ELb1ELi128EEEEEEEEEvNT_6ParamsE --------------------------
	.section	.nv.info._ZN7cutlass13device_kernelIN5flash19enable_sm80_to_sm89INS1_16FlashAttnFwdSm80INS1_25CollectiveMainloopFwdSm80ILi4ELi1ELb0EN4cute5tupleIJNS5_1CILi128EEENS7_ILi112EEENS7_ILi64EEEEEELi64ENS_6half_tEfNS_4arch4Sm80ELb0ELb0ELb0ELb1ELb1ELb0ELb1ELb0EEENS1_21CollectiveEpilogueFwdINS6_IJS8_SA_S9_EEENS6_IJNS7_ILi1EEESI_SI_EEESC_SE_Li128ELb1ELb1ELb0ELb0EEENS1_19SingleTileSchedulerILb1ELb0ELb1ELi128EEEEEEEEEvNT_6ParamsE,"",@"SHT_CUDA_INFO"
	.sectionflags	@""
	.align	4


	//----- nvinfo : EIATTR_CUDA_API_VERSION
	.align		4
        /*0000*/ 	.byte	0x04, 0x37
        /*0002*/ 	.short	(.L_306 - .L_305)
.L_305:
        /*0004*/ 	.word	0x00000082


	//----- nvinfo : EIATTR_SW2861232_WAR
	.align		4
.L_306:
        /*0008*/ 	.byte	0x01, 0x35
	.zero		2


	//----- nvinfo : EIATTR_PARAM_CBANK
	.align		4
        /*000c*/ 	.byte	0x04, 0x0a
        /*000e*/ 	.short	(.L_308 - .L_307)
	.align		4
.L_307:
        /*0010*/ 	.word	index@(.nv.constant0._ZN7cutlass13device_kernelIN5flash19enable_sm80_to_sm89INS1_16FlashAttnFwdSm80INS1_25CollectiveMainloopFwdSm80ILi4ELi1ELb0EN4cute5tupleIJNS5_1CILi128EEENS7_ILi112EEENS7_ILi64EEEEEELi64ENS_6half_tEfNS_4arch4Sm80ELb0ELb0ELb0ELb1ELb1ELb0ELb1ELb0EEENS1_21CollectiveEpilogueFwdINS6_IJS8_SA_S9_EEENS6_IJNS7_ILi1EEESI_SI_EEESC_SE_Li128ELb1ELb1ELb0ELb0EEENS1_19SingleTileSchedulerILb1ELb0ELb1ELi128EEEEEEEEEvNT_6ParamsE)
        /*0014*/ 	.short	0x0160
        /*0016*/ 	.short	0x0418


	//----- nvinfo : EIATTR_CBANK_PARAM_SIZE
	.align		4
.L_308:
        /*0018*/ 	.byte	0x03, 0x19
        /*001a*/ 	.short	0x0418


	//----- nvinfo : EIATTR_KPARAM_INFO
	.align		4
        /*001c*/ 	.byte	0x04, 0x17
        /*001e*/ 	.short	(.L_310 - .L_309)
.L_309:
        /*0020*/ 	.word	0x00000000
        /*0024*/ 	.short	0x0000
        /*0026*/ 	.short	0x0000
        /*0028*/ 	.byte	0x00, 0xf0, 0x61, 0x10


	//----- nvinfo : EIATTR_MAXREG_COUNT
	.align		4
.L_310:
        /*002c*/ 	.byte	0x03, 0x1b
        /*002e*/ 	.short	0x00ff


	//----- nvinfo : EIATTR_NUM_BARRIERS
	.align		4
        /*0030*/ 	.byte	0x02, 0x4c
        /*0032*/ 	.byte	0x02
	.zero		1


	//----- nvinfo : EIATTR_ANNOTATIONS
	.align		4
        /*0034*/ 	.byte	0x04, 0x55
        /*0036*/ 	.short	(.L_312 - .L_311)


	//   ....[0]....
.L_311:
        /* <DEDUP_REMOVED lines=10> */


	//----- nvinfo : EIATTR_MERCURY_ISA_VERSION
	.align		4
.L_312:
        /*00c8*/ 	.byte	0x03, 0x5f
        /*00ca*/ 	.short	0x0000


	//----- nvinfo : EIATTR_COOP_GROUP_MASK_REGIDS
	.align		4
        /*00cc*/ 	.byte	0x04, 0x29
        /*00ce*/ 	.short	(.L_314 - .L_313)


	//   ....[0]....
.L_313:
        /*00d0*/ 	.word	0xffffffff


	//   ....[1]....
        /*00d4*/ 	.word	0xffffffff


	//   ....[2]....
        /*00d8*/ 	.word	0xffffffff


	//   ....[3]....
        /*00dc*/ 	.word	0xffffffff


	//   ....[4]....
        /*00e0*/ 	.word	0xffffffff


	//   ....[5]....
        /*00e4*/ 	.word	0xffffffff


	//   ....[6]....
        /*00e8*/ 	.word	0xffffffff


	//   ....[7]....
        /*00ec*/ 	.word	0xffffffff


	//   ....[8]....
        /*00f0*/ 	.word	0xffffffff


	//   ....[9]....
        /*00f4*/ 	.word	0xffffffff


	//   ....[10]....
        /*00f8*/ 	.word	0xffffffff


	//   ....[11]....
        /*00fc*/ 	.word	0xffffffff


	//   ....[12]....
        /*0100*/ 	.word	0xffffffff


	//   ....[13]....
        /*0104*/ 	.word	0xffffffff


	//   ....[14]....
        /*0108*/ 	.word	0xffffffff


	//   ....[15]....
        /*010c*/ 	.word	0xffffffff


	//   ....[16]....
        /*0110*/ 	.word	0xffffffff


	//   ....[17]....
        /*0114*/ 	.word	0xffffffff


	//   ....[18]....
        /*0118*/ 	.word	0xffffffff


	//   ....[19]....
        /*011c*/ 	.word	0xffffffff


	//   ....[20]....
        /*0120*/ 	.word	0xffffffff


	//   ....[21]....
        /*0124*/ 	.word	0xffffffff


	//   ....[22]....
        /*0128*/ 	.word	0xffffffff


	//   ....[23]....
        /*012c*/ 	.word	0xffffffff


	//   ....[24]....
        /*0130*/ 	.word	0xffffffff


	//   ....[25]....
        /*0134*/ 	.word	0xffffffff


	//   ....[26]....
        /*0138*/ 	.word	0xffffffff


	//   ....[27]....
        /*013c*/ 	.word	0xffffffff


	//   ....[28]....
        /*0140*/ 	.word	0xffffffff


	//   ....[29]....
        /*0144*/ 	.word	0xffffffff


	//   ....[30]....
        /*0148*/ 	.word	0xffffffff


	//   ....[31]....
        /*014c*/ 	.word	0xffffffff


	//   ....[32]....
        /*0150*/ 	.word	0xffffffff


	//   ....[33]....
        /*0154*/ 	.word	0xffffffff


	//   ....[34]....
        /*0158*/ 	.word	0xffffffff


	//   ....[35]....
        /*015c*/ 	.word	0xffffffff


	//   ....[36]....
        /*0160*/ 	.word	0xffffffff


	//   ....[37]....
        /*0164*/ 	.word	0xffffffff


	//   ....[38]....
        /*0168*/ 	.word	0xffffffff


	//   ....[39]....
        /*016c*/ 	.word	0xffffffff


	//   ....[40]....
        /*0170*/ 	.word	0xffffffff


	//   ....[41]....
        /*0174*/ 	.word	0xffffffff


	//   ....[42]....
        /*0178*/ 	.word	0xffffffff


	//   ....[43]....
        /*017c*/ 	.word	0xffffffff


	//   ....[44]....
        /*0180*/ 	.word	0xffffffff


	//   ....[45]....
        /*0184*/ 	.word	0xffffffff


	//   ....[46]....
        /*0188*/ 	.word	0xffffffff


	//   ....[47]....
        /*018c*/ 	.word	0xffffffff


	//   ....[48]....
        /*0190*/ 	.word	0xffffffff


	//   ....[49]....
        /*0194*/ 	.word	0xffffffff


	//   ....[50]....
        /*0198*/ 	.word	0xffffffff


	//   ....[51]....
        /*019c*/ 	.word	0xffffffff


	//   ....[52]....
        /*01a0*/ 	.word	0xffffffff


	//   ....[53]....
        /*01a4*/ 	.word	0xffffffff


	//   ....[54]....
        /*01a8*/ 	.word	0xffffffff


	//   ....[55]....
        /*01ac*/ 	.word	0xffffffff


	//   ....[56]....
        /*01b0*/ 	.word	0xffffffff


	//   ....[57]....
        /*01b4*/ 	.word	0xffffffff


	//   ....[58]....
        /*01b8*/ 	.word	0xffffffff


	//   ....[59]....
        /*01bc*/ 	.word	0xffffffff


	//   ....[60]....
        /*01c0*/ 	.word	0xffffffff


	//   ....[61]....
        /*01c4*/ 	.word	0xffffffff


	//   ....[62]....
        /*01c8*/ 	.word	0xffffffff


	//   ....[63]....
        /*01cc*/ 	.word	0xffffffff


	//   ....[64]....
        /*01d0*/ 	.word	0xffffffff


	//   ....[65]....
        /*01d4*/ 	.word	0xffffffff


	//   ....[66]....
        /*01d8*/ 	.word	0xffffffff


	//   ....[67]....
        /*01dc*/ 	.word	0xffffffff


	//   ....[68]....
        /*01e0*/ 	.word	0xffffffff


	//   ....[69]....
        /*01e4*/ 	.word	0xffffffff


	//   ....[70]....
        /*01e8*/ 	.word	0xffffffff


	//   ....[71]....
        /*01ec*/ 	.word	0xffffffff


	//   ....[72]....
        /*01f0*/ 	.word	0xffffffff


	//   ....[73]....
        /*01f4*/ 	.word	0xffffffff


	//   ....[74]....
        /*01f8*/ 	.word	0xffffffff


	//   ....[75]....
        /*01fc*/ 	.word	0xffffffff


	//   ....[76]....
        /*0200*/ 	.word	0xffffffff


	//   ....[77]....
        /*0204*/ 	.word	0xffffffff


	//   ....[78]....
        /*0208*/ 	.word	0xffffffff


	//   ....[79]....
        /*020c*/ 	.word	0xffffffff


	//   ....[80]....
        /*0210*/ 	.word	0xffffffff


	//   ....[81]....
        /*0214*/ 	.word	0xffffffff


	//   ....[82]....
        /*0218*/ 	.word	0xffffffff


	//   ....[83]....
        /*021c*/ 	.word	0xffffffff


	//   ....[84]....
        /*0220*/ 	.word	0xffffffff


	//   ....[85]....
        /*0224*/ 	.word	0xffffffff


	//   ....[86]....
        /*0228*/ 	.word	0xffffffff


	//   ....[87]....
        /*022c*/ 	.word	0xffffffff


	//   ....[88]....
        /*0230*/ 	.word	0xffffffff


	//   ....[89]....
        /*0234*/ 	.word	0xffffffff


	//   ....[90]....
        /*0238*/ 	.word	0xffffffff


	//   ....[91]....
        /*023c*/ 	.word	0xffffffff


	//   ....[92]....
        /*0240*/ 	.word	0xffffffff


	//   ....[93]....
        /*0244*/ 	.word	0xffffffff


	//   ....[94]....
        /*0248*/ 	.word	0xffffffff


	//   ....[95]....
        /*024c*/ 	.word	0xffffffff


	//   ....[96]....
        /*0250*/ 	.word	0xffffffff


	//   ....[97]....
        /*0254*/ 	.word	0xffffffff


	//   ....[98]....
        /*0258*/ 	.word	0xffffffff


	//   ....[99]....
        /*025c*/ 	.word	0xffffffff


	//   ....[100]....
        /*0260*/ 	.word	0xffffffff


	//   ....[101]....
        /*0264*/ 	.word	0xffffffff


	//   ....[102]....
        /*0268*/ 	.word	0xffffffff


	//   ....[103]....
        /*026c*/ 	.word	0xffffffff


	//   ....[104]....
        /*0270*/ 	.word	0xffffffff


	//   ....[105]....
        /*0274*/ 	.word	0xffffffff


	//   ....[106]....
        /*0278*/ 	.word	0xffffffff


	//   ....[107]....
        /*027c*/ 	.word	0xffffffff


	//   ....[108]....
        /*0280*/ 	.word	0xffffffff


	//   ....[109]....
        /*0284*/ 	.word	0xffffffff


	//   ....[110]....
        /*0288*/ 	.word	0xffffffff


	//   ....[111]....
        /*028c*/ 	.word	0xffffffff


	//   ....[112]....
        /*0290*/ 	.word	0xffffffff


	//   ....[113]....
        /*0294*/ 	.word	0xffffffff


	//   ....[114]....
        /*0298*/ 	.word	0xffffffff


	//   ....[115]....
        /*029c*/ 	.word	0xffffffff


	//   ....[116]....
        /*02a0*/ 	.word	0xffffffff


	//   ....[117]....
        /*02a4*/ 	.word	0xffffffff


	//   ....[118]....
        /*02a8*/ 	.word	0xffffffff


	//   ....[119]....
        /*02ac*/ 	.word	0xffffffff


	//   ....[120]....
        /*02b0*/ 	.word	0xffffffff


	//   ....[121]....
        /*02b4*/ 	.word	0xffffffff


	//   ....[122]....
        /*02b8*/ 	.word	0xffffffff


	//   ....[123]....
        /*02bc*/ 	.word	0xffffffff


	//   ....[124]....
        /*02c0*/ 	.word	0xffffffff


	//   ....[125]....
        /*02c4*/ 	.word	0xffffffff


	//   ....[126]....
        /*02c8*/ 	.word	0xffffffff


	//   ....[127]....
        /*02cc*/ 	.word	0xffffffff


	//   ....[128]....
        /*02d0*/ 	.word	0xffffffff


	//   ....[129]....
        /*02d4*/ 	.word	0xffffffff


	//   ....[130]....
        /*02d8*/ 	.word	0xffffffff


	//   ....[131]....
        /*02dc*/ 	.word	0xffffffff


	//   ....[132]....
        /*02e0*/ 	.word	0xffffffff


	//   ....[133]....
        /*02e4*/ 	.word	0xffffffff


	//   ....[134]....
        /*02e8*/ 	.word	0xffffffff


	//   ....[135]....
        /*02ec*/ 	.word	0xffffffff


	//   ....[136]....
        /*02f0*/ 	.word	0xffffffff


	//   ....[137]....
        /*02f4*/ 	.word	0xffffffff


	//   ....[138]....
        /*02f8*/ 	.word	0xffffffff


	//   ....[139]....
        /*02fc*/ 	.word	0xffffffff


	//   ....[140]....
        /*0300*/ 	.word	0xffffffff


	//   ....[141]....
        /*0304*/ 	.word	0xffffffff


	//   ....[142]....
        /*0308*/ 	.word	0xffffffff


	//   ....[143]....
        /*030c*/ 	.word	0xffffffff


	//   ....[144]....
        /*0310*/ 	.word	0xffffffff


	//   ....[145]....
        /*0314*/ 	.word	0xffffffff


	//   ....[146]....
        /*0318*/ 	.word	0xffffffff


	//   ....[147]....
        /*031c*/ 	.word	0xffffffff


	//   ....[148]....
        /*0320*/ 	.word	0xffffffff


	//   ....[149]....
        /*0324*/ 	.word	0xffffffff


	//   ....[150]....
        /*0328*/ 	.word	0xffffffff


	//----- nvinfo : EIATTR_COOP_GROUP_INSTR_OFFSETS
	.align		4
.L_314:
        /*032c*/ 	.byte	0x04, 0x28
        /*032e*/ 	.short	(.L_316 - .L_315)


	//   ....[0]....
.L_315:
        /*0330*/ 	.word	0x000000a0


	//   ....[1]....
        /*0334*/ 	.word	0x00001030


	//   ....[2]....
        /*0338*/ 	.word	0x00001160


	//   ....[3]....
        /*033c*/ 	.word	0x000011f0


	//   ....[4]....
        /*0340*/ 	.word	0x00001220


	//   ....[5]....
        /*0344*/ 	.word	0x000012b0


	//   ....[6]....
        /*0348*/ 	.word	0x000012e0


	//   ....[7]....
        /*034c*/ 	.word	0x00001370


	//   ....[8]....
        /*0350*/ 	.word	0x000013a0


	//   ....[9]....
        /*0354*/ 	.word	0x00001430


	//   ....[10]....
        /*0358*/ 	.word	0x00001460


	//   ....[11]....
        /*035c*/ 	.word	0x000014f0


	//   ....[12]....
        /*0360*/ 	.word	0x00001520


	//   ....[13]....
        /*0364*/ 	.word	0x000015b0


	//   ....[14]....
        /*0368*/ 	.word	0x000015e0


	//   ....[15]....
        /*036c*/ 	.word	0x00001660


	//   ....[16]....
        /*0370*/ 	.word	0x000016a0


	//   ....[17]....
        /*0374*/ 	.word	0x00001b10


	//   ....[18]....
        /*0378*/ 	.word	0x00001b20


	//   ....[19]....
        /*037c*/ 	.word	0x00001b30


	//   ....[20]....
        /*0380*/ 	.word	0x00001b40


	//   ....[21]....
        /*0384*/ 	.word	0x00001b50


	//   ....[22]....
        /*0388*/ 	.word	0x00001b60


	//   ....[23]....
        /*038c*/ 	.word	0x00001b70


	//   ....[24]....
        /*0390*/ 	.word	0x00001b90


	//   ....[25]....
        /*0394*/ 	.word	0x00001bb0


	//   ....[26]....
        /*0398*/ 	.word	0x00001be0


	//   ....[27]....
        /*039c*/ 	.word	0x00001bf0


	//   ....[28]....
        /*03a0*/ 	.word	0x00001c00


	//   ....[29]....
        /*03a4*/ 	.word	0x00001c10


	//   ....[30]....
        /*03a8*/ 	.word	0x00001c50


	//   ....[31]....
        /*03ac*/ 	.word	0x00002190


	//   ....[32]....
        /*03b0*/ 	.word	0x000021a0


	//   ....[33]....
        /*03b4*/ 	.word	0x000021c0


	//   ....[34]....
        /*03b8*/ 	.word	0x000021d0


	//   ....[35]....
        /*03bc*/ 	.word	0x000022f0


	//   ....[36]....
        /*03c0*/ 	.word	0x00002300


	//   ....[37]....
        /*03c4*/ 	.word	0x00002320


	//   ....[38]....
        /*03c8*/ 	.word	0x00002330


	//   ....[39]....
        /*03cc*/ 	.word	0x000023c0


	//   ....[40]....
        /*03d0*/ 	.word	0x000023e0


	//   ....[41]....
        /*03d4*/ 	.word	0x00002400


	//   ....[42]....
        /*03d8*/ 	.word	0x00002410


	//   ....[43]....
        /*03dc*/ 	.word	0x00002480


	//   ....[44]....
        /*03e0*/ 	.word	0x000024c0


	//   ....[45]....
        /*03e4*/ 	.word	0x00002f50


	//   ....[46]....
        /*03e8*/ 	.word	0x00002f70


	//   ....[47]....
        /*03ec*/ 	.word	0x00002f80


	//   ....[48]....
        /*03f0*/ 	.word	0x00002f90


	//   ....[49]....
        /*03f4*/ 	.word	0x00002fa0


	//   ....[50]....
        /*03f8*/ 	.word	0x00002fb0


	//   ....[51]....
        /*03fc*/ 	.word	0x00002fc0


	//   ....[52]....
        /*0400*/ 	.word	0x00002fd0


	//   ....[53]....
        /*0404*/ 	.word	0x00002ff0


	//   ....[54]....
        /*0408*/ 	.word	0x00003010


	//   ....[55]....
        /*040c*/ 	.word	0x00003040


	//   ....[56]....
        /*0410*/ 	.word	0x00003060


	//   ....[57]....
        /*0414*/ 	.word	0x00003080


	//   ....[58]....
        /*0418*/ 	.word	0x000030a0


	//   ....[59]....
        /*041c*/ 	.word	0x00004060


	//   ....[60]....
        /*0420*/ 	.word	0x00004090


	//   ....[61]....
        /*0424*/ 	.word	0x000041a0


	//   ....[62]....
        /*0428*/ 	.word	0x000041d0


	//   ....[63]....
        /*042c*/ 	.word	0x00004200


	//   ....[64]....
        /*0430*/ 	.word	0x000042b0


	//   ....[65]....
        /*0434*/ 	.word	0x00004390


	//   ....[66]....
        /*0438*/ 	.word	0x000044f0


	//   ....[67]....
        /*043c*/ 	.word	0x00006fb0


	//   ....[68]....
        /*0440*/ 	.word	0x00006fd0


	//   ....[69]....
        /*0444*/ 	.word	0x00006fe0


	//   ....[70]....
        /*0448*/ 	.word	0x00006ff0


	//   ....[71]....
        /*044c*/ 	.word	0x00007000


	//   ....[72]....
        /*0450*/ 	.word	0x00007010


	//   ....[73]....
        /*0454*/ 	.word	0x00007020


	//   ....[74]....
        /*0458*/ 	.word	0x00007040


	//   ....[75]....
        /*045c*/ 	.word	0x00007050


	//   ....[76]....
        /*0460*/ 	.word	0x00007070


	//   ....[77]....
        /*0464*/ 	.word	0x000070c0


	//   ....[78]....
        /*0468*/ 	.word	0x00007100


	//   ....[79]....
        /*046c*/ 	.word	0x00007120


	//   ....[80]....
        /*0470*/ 	.word	0x00007130


	//   ....[81]....
        /*0474*/ 	.word	0x00007530


	//   ....[82]....
        /*0478*/ 	.word	0x00007560


	//   ....[83]....
        /*047c*/ 	.word	0x00007570


	//   ....[84]....
        /*0480*/ 	.word	0x00007590


	//   ....[85]....
        /*0484*/ 	.word	0x000075b0


	//   ....[86]....
        /*0488*/ 	.word	0x000075e0


	//   ....[87]....
        /*048c*/ 	.word	0x00007600


	//   ....[88]....
        /*0490*/ 	.word	0x00007620


	//   ....[89]....
        /*0494*/ 	.word	0x00007650


	//   ....[90]....
        /*0498*/ 	.word	0x00007670


	//   ....[91]....
        /*049c*/ 	.word	0x00007690


	//   ....[92]....
        /*04a0*/ 	.word	0x000076d0


	//   ....[93]....
        /*04a4*/ 	.word	0x00007780


	//   ....[94]....
        /*04a8*/ 	.word	0x000077a0


	//   ....[95]....
        /*04ac*/ 	.word	0x000083f0


	//   ....[96]....
        /*04b0*/ 	.word	0x00008470


	//   ....[97]....
        /*04b4*/ 	.word	0x00008570


	//   ....[98]....
        /*04b8*/ 	.word	0x000085d0


	//   ....[99]....
        /*04bc*/ 	.word	0x00008600


	//   ....[100]....
        /*04c0*/ 	.word	0x00008700


	//   ....[101]....
        /*04c4*/ 	.word	0x00008980


	//   ....[102]....
        /*04c8*/ 	.word	0x00008cb0


	//   ....[103]....
        /*04cc*/ 	.word	0x0000b060


	//   ....[104]....
        /*04d0*/ 	.word	0x0000b090


	//   ....[105]....
        /*04d4*/ 	.word	0x0000b0d0


	//   ....[106]....
        /*04d8*/ 	.word	0x0000b0e0


	//   ....[107]....
        /*04dc*/ 	.word	0x0000b3b0


	//   ....[108]....
        /*04e0*/ 	.word	0x0000b3c0


	//   ....[109]....
        /*04e4*/ 	.word	0x0000b400


	//   ....[110]....
        /*04e8*/ 	.word	0x0000b420


	//   ....[111]....
        /*04ec*/ 	.word	0x0000c600


	//   ....[112]....
        /*04f0*/ 	.word	0x0000c620


	//   ....[113]....
        /*04f4*/ 	.word	0x0000c650


	//   ....[114]....
        /*04f8*/ 	.word	0x0000c690


	//   ....[115]....
        /*04fc*/ 	.word	0x0000c6d0


	//   ....[116]....
        /*0500*/ 	.word	0x0000c6f0


	//   ....[117]....
        /*0504*/ 	.word	0x0000c720


	//   ....[118]....
        /*0508*/ 	.word	0x0000c750


	//   ....[119]....
        /*050c*/ 	.word	0x0000c7a0


	//   ....[120]....
        /*0510*/ 	.word	0x0000c7b0


	//   ....[121]....
        /*0514*/ 	.word	0x0000c7d0


	//   ....[122]....
        /*0518*/ 	.word	0x0000c820


	//   ....[123]....
        /*051c*/ 	.word	0x0000c840


	//   ....[124]....
        /*0520*/ 	.word	0x0000c870


	//   ....[125]....
        /*0524*/ 	.word	0x0000c8c0


	//   ....[126]....
        /*0528*/ 	.word	0x0000c8f0


	//   ....[127]....
        /*052c*/ 	.word	0x0000c900


	//   ....[128]....
        /*0530*/ 	.word	0x0000ca00


	//   ....[129]....
        /*0534*/ 	.word	0x0000ca20


	//   ....[130]....
        /*0538*/ 	.word	0x0000ca40


	//   ....[131]....
        /*053c*/ 	.word	0x0000ca70


	//   ....[132]....
        /*0540*/ 	.word	0x0000ca90


	//   ....[133]....
        /*0544*/ 	.word	0x0000cb20


	//   ....[134]....
        /*0548*/ 	.word	0x0000cb40


	//   ....[135]....
        /*054c*/ 	.word	0x0000d3c0


	//   ....[136]....
        /*0550*/ 	.word	0x0000d3f0


	//   ....[137]....
        /*0554*/ 	.word	0x0000d420


	//   ....[138]....
        /*0558*/ 	.word	0x0000d450


	//   ....[139]....
        /*055c*/ 	.word	0x0000d480


	//   ....[140]....
        /*0560*/ 	.word	0x0000d4b0


	//   ....[141]....
        /*0564*/ 	.word	0x0000d4e0


	//   ....[142]....
        /*0568*/ 	.word	0x0000d500


	//   ....[143]....
        /*056c*/ 	.word	0x0000d530


	//   ....[144]....
        /*0570*/ 	.word	0x0000d540


	//   ....[145]....
        /*0574*/ 	.word	0x0000d550


	//   ....[146]....
        /*0578*/ 	.word	0x0000d560


	//   ....[147]....
        /*057c*/ 	.word	0x0000d570


	//   ....[148]....
        /*0580*/ 	.word	0x0000d580


	//   ....[149]....
        /*0584*/ 	.word	0x0000d5b0


	//   ....[150]....
        /*0588*/ 	.word	0x0000d5d0


	//----- nvinfo : EIATTR_EXIT_INSTR_OFFSETS
	.align		4
.L_316:
        /*058c*/ 	.byte	0x04, 0x1c
        /*058e*/ 	.short	(.L_318 - .L_317)


	//   ....[0]....
.L_317:
        /*0590*/ 	.word	0x00000450


	//   ....[1]....
        /*0594*/ 	.word	0x0000cbd0


	//   ....[2]....
        /*0598*/ 	.word	0x0000cc10


	//   ....[3]....
        /*059c*/ 	.word	0x0000d730


	//   ....[4]....
        /*05a0*/ 	.word	0x0000d770


	//----- nvinfo : EIATTR_CTAIDZ_USED
	.align		4
.L_318:
        /*05a4*/ 	.byte	0x01, 0x04
	.zero		2


	//----- nvinfo : EIATTR_MAX_THREADS
	.align		4
        /*05a8*/ 	.byte	0x04, 0x05
        /*05aa*/ 	.short	(.L_320 - .L_319)
.L_319:
        /*05ac*/ 	.word	0x00000080
        /*05b0*/ 	.word	0x00000001
        /*05b4*/ 	.word	0x00000001


	//----- nvinfo : EIATTR_CRS_STACK_SIZE
	.align		4
.L_320:
        /*05b8*/ 	.byte	0x04, 0x1e
        /*05ba*/ 	.short	(.L_322 - .L_321)
.L_321:
        /*05bc*/ 	.word	0x00000000
.L_322:


//--------------------- .nv.info._ZN7cutlass13device_kernelIN5flash19enable_sm80_to_sm89INS1_16FlashAttnFwdSm80INS1_25CollectiveMainloopFwdSm80ILi4ELi1ELb0EN4cute5tupleIJNS5_1CILi128EEENS7_ILi112EEENS7_ILi64EEEEEELi64ENS_6half_tEfNS_4arch4Sm80ELb0ELb0ELb0ELb1ELb1ELb1ELb1ELb0EEENS1_21CollectiveEpilogueFwdINS6_IJS8_SA_S9_EEENS6_IJNS7_ILi1EEESI_SI_EEESC_SE_Li128ELb1ELb1ELb0ELb0EEENS1_19SingleTileSchedulerILb1ELb0ELb1ELi128EEEEEEEEEvNT_6ParamsE --------------------------
	.section	.nv.info._ZN7cutlass13device_kernelIN5flash19enable_sm80_to_sm89INS1_16FlashAttnFwdSm80INS1_25CollectiveMainloopFwdSm80ILi4ELi1ELb0EN4cute5tupleIJNS5_1CILi128EEENS7_ILi112EEENS7_ILi64EEEEEELi64ENS_6half_tEfNS_4arch4Sm80ELb0ELb0ELb0ELb1ELb1ELb1ELb1ELb0EEENS1_21CollectiveEpilogueFwdINS6_IJS8_SA_S9_EEENS6_IJNS7_ILi1EEESI_SI_EEESC_SE_Li128ELb1ELb1ELb0ELb0EEENS1_19SingleTileSchedulerILb1ELb0ELb1ELi128EEEEEEEEEvNT_6ParamsE,"",@"SHT_CUDA_INFO"
	.sectionflags	@""
	.align	4


	//----- nvinfo : EIATTR_CUDA_API_VERSION
	.align		4
        /*0000*/ 	.byte	0x04, 0x37
        /*0002*/ 	.short	(.L_324 - .L_323)
.L_323:
        /*0004*/ 	.word	0x00000082


	//----- nvinfo : EIATTR_SW2861232_WAR
	.align		4
.L_324:
        /*0008*/ 	.byte	0x01, 0x35
	.zero		2


	//----- nvinfo : EIATTR_PARAM_CBANK
	.align		4
        /*000c*/ 	.byte	0x04, 0x0a
        /*000e*/ 	.short	(.L_326 - .L_325)
	.align		4
.L_325:
        /*0010*/ 	.word	index@(.nv.constant0._ZN7cutlass13device_kernelIN5flash19enable_sm80_to_sm89INS1_16FlashAttnFwdSm80INS1_25CollectiveMainloopFwdSm80ILi4ELi1ELb0EN4cute5tupleIJNS5_1CILi128EEENS7_ILi112EEENS7_ILi64EEEEEELi64ENS_6half_tEfNS_4arch4Sm80ELb0ELb0ELb0ELb1ELb1ELb1ELb1ELb0EEENS1_21CollectiveEpilogueFwdINS6_IJS8_SA_S9_EEENS6_IJNS7_ILi1EEESI_SI_EEESC_SE_Li128ELb1ELb1ELb0ELb0EEENS1_19SingleTileSchedulerILb1ELb0ELb1ELi128EEEEEEEEEvNT_6ParamsE)
        /*0014*/ 	.short	0x0160
        /*0016*/ 	.short	0x0418


	//----- nvinfo : EIATTR_CBANK_PARAM_SIZE
	.align		4
.L_326:
        /*0018*/ 	.byte	0x03, 0x19
        /*001a*/ 	.short	0x0418


	//----- nvinfo : EIATTR_KPARAM_INFO
	.align		4
        /*001c*/ 	.byte	0x04, 0x17
        /*001e*/ 	.short	(.L_328 - .L_327)
.L_327:
        /*0020*/ 	.word	0x00000000
        /*0024*/ 	.short	0x0000
        /*0026*/ 	.short	0x0000
        /*0028*/ 	.byte	0x00, 0xf0, 0x61, 0x10


	//----- nvinfo : EIATTR_MAXREG_COUNT
	.align		4
.L_328:
        /*002c*/ 	.byte	0x03, 0x1b
        /*002e*/ 	.short	0x00ff


	//----- nvinfo : EIATTR_NUM_BARRIERS
	.align		4
        /*0030*/ 	.byte	0x02, 0x4c
        /*0032*/ 	.byte	0x02
	.zero		1


	//----- nvinfo : EIATTR_ANNOTATIONS
	.align		4
        /*0034*/ 	.byte	0x04, 0x55
        /*0036*/ 	.short	(.L_330 - .L_329)


	//   ....[0]....
.L_329:
        /* <DEDUP_REMOVED lines=17> */


	//----- nvinfo : EIATTR_MERCURY_ISA_VERSION
	.align		4
.L_330:
        /*0138*/ 	.byte	0x03, 0x5f
        /*013a*/ 	.short	0x0000


	//----- nvinfo : EIATTR_COOP_GROUP_MASK_REGIDS
	.align		4
        /*013c*/ 	.byte	0x04, 0x29
        /*013e*/ 	.short	(.L_332 - .L_331)


	//   ....[0]....
.L_331:
        /*0140*/ 	.word	0xffffffff


	//   ....[1]....
        /*0144*/ 	.word	0xffffffff


	//   ....[2]....
        /*0148*/ 	.word	0xffffffff


	//   ....[3]....
        /*014c*/ 	.word	0xffffffff


	//   ....[4]....
        /*0150*/ 	.word	0xffffffff


	//   ....[5]....
        /*0154*/ 	.word	0xffffffff


	//   ....[6]....
        /*0158*/ 	.word	0xffffffff


	//   ....[7]....
        /*015c*/ 	.word	0xffffffff


	//   ....[8]....
        /*0160*/ 	.word	0xffffffff


	//   ....[9]....
        /*0164*/ 	.word	0xffffffff


	//   ....[10]....
        /*0168*/ 	.word	0xffffffff


	//   ....[11]....
        /*016c*/ 	.word	0xffffffff


	//   ....[12]....
        /*0170*/ 	.word	0xffffffff


	//   ....[13]....
        /*0174*/ 	.word	0xffffffff


	//   ....[14]....
        /*0178*/ 	.word	0xffffffff


	//   ....[15]....
        /*017c*/ 	.word	0xffffffff


	//   ....[16]....
        /*0180*/ 	.word	0xffffffff


	//   ....[17]....
        /*0184*/ 	.word	0xffffffff


	//   ....[18]....
        /*0188*/ 	.word	0xffffffff


	//   ....[19]....
        /*018c*/ 	.word	0xffffffff


	//   ....[20]....
        /*0190*/ 	.word	0xffffffff


	//   ....[21]....
        /*0194*/ 	.word	0xffffffff


	//   ....[22]....
        /*0198*/ 	.word	0xffffffff


	//   ....[23]....
        /*019c*/ 	.word	0xffffffff


	//   ....[24]....
        /*01a0*/ 	.word	0xffffffff


	//   ....[25]....
        /*01a4*/ 	.word	0xffffffff


	//   ....[26]....
        /*01a8*/ 	.word	0xffffffff


	//   ....[27]....
        /*01ac*/ 	.word	0xffffffff


	//   ....[28]....
        /*01b0*/ 	.word	0xffffffff


	//   ....[29]....
        /*01b4*/ 	.word	0xffffffff


	//   ....[30]....
        /*01b8*/ 	.word	0xffffffff


	//   ....[31]....
        /*01bc*/ 	.word	0xffffffff


	//   ....[32]....
        /*01c0*/ 	.word	0xffffffff


	//   ....[33]....
        /*01c4*/ 	.word	0xffffffff


	//   ....[34]....
        /*01c8*/ 	.word	0xffffffff


	//   ....[35]....
        /*01cc*/ 	.word	0xffffffff


	//   ....[36]....
        /*01d0*/ 	.word	0xffffffff


	//   ....[37]....
        /*01d4*/ 	.word	0xffffffff


	//   ....[38]....
        /*01d8*/ 	.word	0xffffffff


	//   ....[39]....
        /*01dc*/ 	.word	0xffffffff


	//   ....[40]....
        /*01e0*/ 	.word	0xffffffff


	//   ....[41]....
        /*01e4*/ 	.word	0xffffffff


	//   ....[42]....
        /*01e8*/ 	.word	0xffffffff


	//   ....[43]....
        /*01ec*/ 	.word	0xffffffff


	//   ....[44]....
        /*01f0*/ 	.word	0xffffffff


	//   ....[45]....
        /*01f4*/ 	.word	0xffffffff


	//   ....[46]....
        /*01f8*/ 	.word	0xffffffff


	//   ....[47]....
        /*01fc*/ 	.word	0xffffffff


	//   ....[48]....
        /*0200*/ 	.word	0xffffffff


	//   ....[49]....
        /*0204*/ 	.word	0xffffffff


	//   ....[50]....
        /*0208*/ 	.word	0xffffffff


	//   ....[51]....
        /*020c*/ 	.word	0xffffffff


	//   ....[52]....
        /*0210*/ 	.word	0xffffffff


	//   ....[53]....
        /*0214*/ 	.word	0xffffffff


	//   ....[54]....
        /*0218*/ 	.word	0xffffffff


	//   ....[55]....
        /*021c*/ 	.word	0xffffffff


	//   ....[56]....
        /*0220*/ 	.word	0xffffffff


	//   ....[57]....
        /*0224*/ 	.word	0xffffffff


	//   ....[58]....
        /*0228*/ 	.word	0xffffffff


	//   ....[59]....
        /*022c*/ 	.word	0xffffffff


	//   ....[60]....
        /*0230*/ 	.word	0xffffffff


	//   ....[61]....
        /*0234*/ 	.word	0xffffffff


	//   ....[62]....
        /*0238*/ 	.word	0xffffffff


	//   ....[63]....
        /*023c*/ 	.word	0xffffffff


	//   ....[64]....
        /*0240*/ 	.word	0xffffffff


	//   ....[65]....
        /*0244*/ 	.word	0xffffffff


	//   ....[66]....
        /*0248*/ 	.word	0xffffffff


	//   ....[67]....
        /*024c*/ 	.word	0xffffffff


	//   ....[68]....
        /*0250*/ 	.word	0xffffffff


	//   ....[69]....
        /*0254*/ 	.word	0xffffffff


	//   ....[70]....
        /*0258*/ 	.word	0xffffffff


	//   ....[71]....
        /*025c*/ 	.word	0xffffffff


	//   ....[72]....
        /*0260*/ 	.word	0xffffffff


	//   ....[73]....
        /*0264*/ 	.word	0xffffffff


	//   ....[74]....
        /*0268*/ 	.word	0xffffffff


	//   ....[75]....
        /*026c*/ 	.word	0xffffffff


	//   ....[76]....
        /*0270*/ 	.word	0xffffffff


	//   ....[77]....
        /*0274*/ 	.word	0xffffffff


	//   ....[78]....
        /*0278*/ 	.word	0xffffffff


	//   ....[79]....
        /*027c*/ 	.word	0xffffffff


	//   ....[80]....
        /*0280*/ 	.word	0xffffffff


	//   ....[81]....
        /*0284*/ 	.word	0xffffffff


	//   ....[82]....
        /*0288*/ 	.word	0xffffffff


	//   ....[83]....
        /*028c*/ 	.word	0xffffffff


	//   ....[84]....
        /*0290*/ 	.word	0xffffffff


	//   ....[85]....
        /*0294*/ 	.word	0xffffffff


	//   ....[86]....
        /*0298*/ 	.word	0xffffffff


	//   ....[87]....
        /*029c*/ 	.word	0xffffffff


	//   ....[88]....
        /*02a0*/ 	.word	0xffffffff


	//   ....[89]....
        /*02a4*/ 	.word	0xffffffff


	//   ....[90]....
        /*02a8*/ 	.word	0xffffffff


	//   ....[91]....
        /*02ac*/ 	.word	0xffffffff


	//   ....[92]....
        /*02b0*/ 	.word	0xffffffff


	//   ....[93]....
        /*02b4*/ 	.word	0xffffffff


	//   ....[94]....
        /*02b8*/ 	.word	0xffffffff


	//   ....[95]....
        /*02bc*/ 	.word	0xffffffff


	//   ....[96]....
        /*02c0*/ 	.word	0xffffffff


	//   ....[97]....
        /*02c4*/ 	.word	0xffffffff


	//   ....[98]....
        /*02c8*/ 	.word	0xffffffff


	//   ....[99]....
        /*02cc*/ 	.word	0xffffffff


	//   ....[100]....
        /*02d0*/ 	.word	0xffffffff


	//   ....[101]....
        /*02d4*/ 	.word	0xffffffff


	//   ....[102]....
        /*02d8*/ 	.word	0xffffffff


	//   ....[103]....
        /*02dc*/ 	.word	0xffffffff


	//   ....[104]....
        /*02e0*/ 	.word	0xffffffff


	//   ....[105]....
        /*02e4*/ 	.word	0xffffffff


	//   ....[106]....
        /*02e8*/ 	.word	0xffffffff


	//   ....[107]....
        /*02ec*/ 	.word	0xffffffff


	//   ....[108]....
        /*02f0*/ 	.word	0xffffffff


	//   ....[109]....
        /*02f4*/ 	.word	0xffffffff


	//   ....[110]....
        /*02f8*/ 	.word	0xffffffff


	//   ....[111]....
        /*02fc*/ 	.word	0xffffffff


	//   ....[112]....
        /*0300*/ 	.word	0xffffffff


	//   ....[113]....
        /*0304*/ 	.word	0xffffffff


	//   ....[114]....
        /*0308*/ 	.word	0xffffffff


	//   ....[115]....
        /*030c*/ 	.word	0xffffffff


	//   ....[116]....
        /*0310*/ 	.word	0xffffffff


	//   ....[117]....
        /*0314*/ 	.word	0xffffffff


	//   ....[118]....
        /*0318*/ 	.word	0xffffffff


	//   ....[119]....
        /*031c*/ 	.word	0xffffffff


	//   ....[120]....
        /*0320*/ 	.word	0xffffffff


	//   ....[121]....
        /*0324*/ 	.word	0xffffffff


	//   ....[122]....
        /*0328*/ 	.word	0xffffffff


	//   ....[123]....
        /*032c*/ 	.word	0xffffffff


	//   ....[124]....
        /*0330*/ 	.word	0xffffffff


	//   ....[125]....
        /*0334*/ 	.word	0xffffffff


	//   ....[126]....
        /*0338*/ 	.word	0xffffffff


	//   ....[127]....
        /*033c*/ 	.word	0xffffffff


	//   ....[128]....
        /*0340*/ 	.word	0xffffffff


	//   ....[129]....
        /*0344*/ 	.word	0xffffffff


	//   ....[130]....
        /*0348*/ 	.word	0xffffffff


	//   ....[131]....
        /*034c*/ 	.word	0xffffffff


	//   ....[132]....
        /*0350*/ 	.word	0xffffffff


	//   ....[133]....
        /*0354*/ 	.word	0xffffffff


	//   ....[134]....
        /*0358*/ 	.word	0xffffffff


	//   ....[135]....
        /*035c*/ 	.word	0xffffffff


	//   ....[136]....
        /*0360*/ 	.word	0xffffffff


	//   ....[137]....
        /*0364*/ 	.word	0xffffffff


	//   ....[138]....
        /*0368*/ 	.word	0xffffffff


	//   ....[139]....
        /*036c*/ 	.word	0xffffffff


	//   ....[140]....
        /*0370*/ 	.word	0xffffffff


	//   ....[141]....
        /*0374*/ 	.word	0xffffffff


	//   ....[142]....
        /*0378*/ 	.word	0xffffffff


	//   ....[143]....
        /*037c*/ 	.word	0xffffffff


	//   ....[144]....
        /*0380*/ 	.word	0xffffffff


	//   ....[145]....
        /*0384*/ 	.word	0xffffffff


	//   ....[146]....
        /*0388*/ 	.word	0xffffffff


	//   ....[147]....
        /*038c*/ 	.word	0xffffffff


	//   ....[148]....
        /*0390*/ 	.word	0xffffffff


	//   ....[149]....
        /*0394*/ 	.word	0xffffffff


	//   ....[150]....
        /*0398*/ 	.word	0xffffffff


	//   ....[151]....
        /*039c*/ 	.word	0xffffffff


	//   ....[152]....
        /*03a0*/ 	.word	0xffffffff


	//   ....[153]....
        /*03a4*/ 	.word	0xffffffff


	//   ....[154]....
        /*03a8*/ 	.word	0xffffffff


	//   ....[155]....
        /*03ac*/ 	.word	0xffffffff


	//   ....[156]....
        /*03b0*/ 	.word	0xffffffff


	//   ....[157]....
        /*03b4*/ 	.word	0xffffffff


	//   ....[158]....
        /*03b8*/ 	.word	0xffffffff


	//   ....[159]....
        /*03bc*/ 	.word	0xffffffff


	//   ....[160]....
        /*03c0*/ 	.word	0xffffffff


	//   ....[161]....
        /*03c4*/ 	.word	0xffffffff


	//   ....[162]....
        /*03c8*/ 	.word	0xffffffff


	//   ....[163]....
        /*03cc*/ 	.word	0xffffffff


	//   ....[164]....
        /*03d0*/ 	.word	0xffffffff


	//   ....[165]....
        /*03d4*/ 	.word	0xffffffff


	//   ....[166]....
        /*03d8*/ 	.word	0xffffffff


	//   ....[167]....
        /*03dc*/ 	.word	0xffffffff


	//   ....[168]....
        /*03e0*/ 	.word	0xffffffff


	//   ....[169]....
        /*03e4*/ 	.word	0xffffffff


	//   ....[170]....
        /*03e8*/ 	.word	0xffffffff


	//   ....[171]....
        /*03ec*/ 	.word	0xffffffff


	//   ....[172]....
        /*03f0*/ 	.word	0xffffffff


	//   ....[173]....
        /*03f4*/ 	.word	0xffffffff


	//   ....[174]....
        /*03f8*/ 	.word	0xffffffff


	//   ....[175]....
        /*03fc*/ 	.word	0xffffffff


	//   ....[176]....
        /*0400*/ 	.word	0xffffffff


	//   ....[177]....
        /*0404*/ 	.word	0xffffffff


	//   ....[178]....
        /*0408*/ 	.word	0xffffffff


	//   ....[179]....
        /*040c*/ 	.word	0xffffffff


	//   ....[180]....
        /*0410*/ 	.word	0xffffffff


	//   ....[181]....
        /*0414*/ 	.word	0xffffffff


	//   ....[182]....
        /*0418*/ 	.word	0xffffffff


	//----- nvinfo : EIATTR_COOP_GROUP_INSTR_OFFSETS
	.align		4
.L_332:
        /*041c*/ 	.byte	0x04, 0x28
        /*041e*/ 	.short	(.L_334 - .L_333)


	//   ....[0]....
.L_333:
        /*0420*/ 	.word	0x000000a0


	//   ....[1]....
        /*0424*/ 	.word	0x00002b60


	//   ....[2]....
        /*0428*/ 	.word	0x00002bb0


	//   ....[3]....
        /*042c*/ 	.word	0x000033a0


	//   ....[4]....
        /*0430*/ 	.word	0x000033c0


	//   ....[5]....
        /*0434*/ 	.word	0x00003b30


	//   ....[6]....
        /*0438*/ 	.word	0x00003b50


	//   ....[7]....
        /*043c*/ 	.word	0x000042c0


	//   ....[8]....
        /*0440*/ 	.word	0x000042d0


	//   ....[9]....
        /*0444*/ 	.word	0x00004b80


	//   ....[10]....
        /*0448*/ 	.word	0x00004bd0


	//   ....[11]....
        /*044c*/ 	.word	0x000058d0


	//   ....[12]....
        /*0450*/ 	.word	0x00005900


	//   ....[13]....
        /*0454*/ 	.word	0x00006040


	//   ....[14]....
        /*0458*/ 	.word	0x00006070


	//   ....[15]....
        /*045c*/ 	.word	0x000067b0


	//   ....[16]....
        /*0460*/ 	.word	0x000067d0


	//   ....[17]....
        /*0464*/ 	.word	0x00006f30


	//   ....[18]....
        /*0468*/ 	.word	0x00006f60


	//   ....[19]....
        /*046c*/ 	.word	0x000070a0


	//   ....[20]....
        /*0470*/ 	.word	0x000070d0


	//   ....[21]....
        /*0474*/ 	.word	0x000071c0


	//   ....[22]....
        /*0478*/ 	.word	0x000071f0


	//   ....[23]....
        /*047c*/ 	.word	0x000072e0


	//   ....[24]....
        /*0480*/ 	.word	0x00007300


	//   ....[25]....
        /*0484*/ 	.word	0x00007b60


	//   ....[26]....
        /*0488*/ 	.word	0x00007b80


	//   ....[27]....
        /*048c*/ 	.word	0x00007c70


	//   ....[28]....
        /*0490*/ 	.word	0x00007ca0


	//   ....[29]....
        /*0494*/ 	.word	0x00007d90


	//   ....[30]....
        /*0498*/ 	.word	0x00007dc0


	//   ....[31]....
        /*049c*/ 	.word	0x00007eb0


	//   ....[32]....
        /*04a0*/ 	.word	0x00007ee0


	//   ....[33]....
        /*04a4*/ 	.word	0x00008a00


	//   ....[34]....
        /*04a8*/ 	.word	0x00008a30


	//   ....[35]....
        /*04ac*/ 	.word	0x00008a60


	//   ....[36]....
        /*04b0*/ 	.word	0x00008a80


	//   ....[37]....
        /*04b4*/ 	.word	0x00008aa0


	//   ....[38]....
        /*04b8*/ 	.word	0x00008ae0


	//   ....[39]....
        /*04bc*/ 	.word	0x00008b00


	//   ....[40]....
        /*04c0*/ 	.word	0x00008b40


	//   ....[41]....
        /*04c4*/ 	.word	0x00008b80


	//   ....[42]....
        /*04c8*/ 	.word	0x00008bb0


	//   ....[43]....
        /*04cc*/ 	.word	0x00008bd0


	//   ....[44]....
        /*04d0*/ 	.word	0x00008c50


	//   ....[45]....
        /*04d4*/ 	.word	0x00008c60


	//   ....[46]....
        /*04d8*/ 	.word	0x00008ce0


	//   ....[47]....
        /*04dc*/ 	.word	0x00008d40


	//   ....[48]....
        /*04e0*/ 	.word	0x00008df0


	//   ....[49]....
        /*04e4*/ 	.word	0x000091f0


	//   ....[50]....
        /*04e8*/ 	.word	0x00009220


	//   ....[51]....
        /*04ec*/ 	.word	0x00009250


	//   ....[52]....
        /*04f0*/ 	.word	0x00009270


	//   ....[53]....
        /*04f4*/ 	.word	0x00009280


	//   ....[54]....
        /*04f8*/ 	.word	0x000092a0


	//   ....[55]....
        /*04fc*/ 	.word	0x000092b0


	//   ....[56]....
        /*0500*/ 	.word	0x000092d0


	//   ....[57]....
        /*0504*/ 	.word	0x000092e0


	//   ....[58]....
        /*0508*/ 	.word	0x00009310


	//   ....[59]....
        /*050c*/ 	.word	0x00009340


	//   ....[60]....
        /*0510*/ 	.word	0x00009370


	//   ....[61]....
        /*0514*/ 	.word	0x00009390


	//   ....[62]....
        /*0518*/ 	.word	0x000093c0


	//   ....[63]....
        /*051c*/ 	.word	0x0000d010


	//   ....[64]....
        /*0520*/ 	.word	0x0000d020


	//   ....[65]....
        /*0524*/ 	.word	0x0000d040


	//   ....[66]....
        /*0528*/ 	.word	0x0000d180


	//   ....[67]....
        /*052c*/ 	.word	0x0000d190


	//   ....[68]....
        /*0530*/ 	.word	0x0000d1b0


	//   ....[69]....
        /*0534*/ 	.word	0x0000d210


	//   ....[70]....
        /*0538*/ 	.word	0x0000d230


	//   ....[71]....
        /*053c*/ 	.word	0x0000d2e0


	//   ....[72]....
        /*0540*/ 	.word	0x0000d2f0


	//   ....[73]....
        /*0544*/ 	.word	0x0000d330


	//   ....[74]....
        /*0548*/ 	.word	0x0000d340


	//   ....[75]....
        /*054c*/ 	.word	0x0000d370


	//   ....[76]....
        /*0550*/ 	.word	0x0000d410


	//   ....[77]....
        /*0554*/ 	.word	0x0000dde0


	//   ....[78]....
        /*0558*/ 	.word	0x0000de00


	//   ....[79]....
        /*055c*/ 	.word	0x0000de10


	//   ....[80]....
        /*0560*/ 	.word	0x0000de20


	//   ....[81]....
        /*0564*/ 	.word	0x0000de30


	//   ....[82]....
        /*0568*/ 	.word	0x0000de40


	//   ....[83]....
        /*056c*/ 	.word	0x0000de50


	//   ....[84]....
        /*0570*/ 	.word	0x0000de60


	//   ....[85]....
        /*0574*/ 	.word	0x0000de80


	//   ....[86]....
        /*0578*/ 	.word	0x0000dea0


	//   ....[87]....
        /*057c*/ 	.word	0x0000dec0


	//   ....[88]....
        /*0580*/ 	.word	0x0000def0


	//   ....[89]....
        /*0584*/ 	.word	0x0000df10


	//   ....[90]....
        /*0588*/ 	.word	0x0000df30


	//   ....[91]....
        /*058c*/ 	.word	0x0000ef00


	//   ....[92]....
        /*0590*/ 	.word	0x0000ef40


	//   ....[93]....
        /*0594*/ 	.word	0x0000f050


	//   ....[94]....
        /*0598*/ 	.word	0x0000f080


	//   ....[95]....
        /*059c*/ 	.word	0x0000f0b0


	//   ....[96]....
        /*05a0*/ 	.word	0x0000f1d0


	//   ....[97]....
        /*05a4*/ 	.word	0x0000f290


	//   ....[98]....
        /*05a8*/ 	.word	0x0000f410


	//   ....[99]....
        /*05ac*/ 	.word	0x00012390


	//   ....[100]....
        /*05b0*/ 	.word	0x000123b0


	//   ....[101]....
        /*05b4*/ 	.word	0x000123c0


	//   ....[102]....
        /*05b8*/ 	.word	0x000123d0


	//   ....[103]....
        /*05bc*/ 	.word	0x000123e0


	//   ....[104]....
        /*05c0*/ 	.word	0x000123f0


	//   ....[105]....
        /*05c4*/ 	.word	0x00012400


	//   ....[106]....
        /*05c8*/ 	.word	0x00012420


	//   ....[107]....
        /*05cc*/ 	.word	0x00012430


	//   ....[108]....
        /*05d0*/ 	.word	0x00012450


	//   ....[109]....
        /*05d4*/ 	.word	0x000124a0


	//   ....[110]....
        /*05d8*/ 	.word	0x000124e0


	//   ....[111]....
        /*05dc*/ 	.word	0x00012500


	//   ....[112]....
        /*05e0*/ 	.word	0x00012510


	//   ....[113]....
        /*05e4*/ 	.word	0x00012910


	//   ....[114]....
        /*05e8*/ 	.word	0x00012940


	//   ....[115]....
        /*05ec*/ 	.word	0x00012950


	//   ....[116]....
        /*05f0*/ 	.word	0x00012970


	//   ....[117]....
        /*05f4*/ 	.word	0x00012990


	//   ....[118]....
        /*05f8*/ 	.word	0x000129c0


	//   ....[119]....
        /*05fc*/ 	.word	0x000129e0


	//   ....[120]....
        /*0600*/ 	.word	0x00012a00


	//   ....[121]....
        /*0604*/ 	.word	0x00012a30


	//   ....[122]....
        /*0608*/ 	.word	0x00012a50


	//   ....[123]....
        /*060c*/ 	.word	0x00012a70


	//   ....[124]....
        /*0610*/ 	.word	0x00012ab0


	//   ....[125]....
        /*0614*/ 	.word	0x00012b60


	//   ....[126]....
        /*0618*/ 	.word	0x00012b80


	//   ....[127]....
        /*061c*/ 	.word	0x000137d0


	//   ....[128]....
        /*0620*/ 	.word	0x00013850


	//   ....[129]....
        /*0624*/ 	.word	0x00013950


	//   ....[130]....
        /*0628*/ 	.word	0x000139b0


	//   ....[131]....
        /*062c*/ 	.word	0x000139e0


	//   ....[132]....
        /*0630*/ 	.word	0x00013ae0


	//   ....[133]....
        /*0634*/ 	.word	0x00013d60


	//   ....[134]....
        /*0638*/ 	.word	0x00014090


	//   ....[135]....
        /*063c*/ 	.word	0x00016440


	//   ....[136]....
        /*0640*/ 	.word	0x00016470


	//   ....[137]....
        /*0644*/ 	.word	0x000164b0


	//   ....[138]....
        /*0648*/ 	.word	0x000164c0


	//   ....[139]....
        /*064c*/ 	.word	0x00016790


	//   ....[140]....
        /*0650*/ 	.word	0x000167a0


	//   ....[141]....
        /*0654*/ 	.word	0x000167e0


	//   ....[142]....
        /*0658*/ 	.word	0x00016800


	//   ....[143]....
        /*065c*/ 	.word	0x000179e0


	//   ....[144]....
        /*0660*/ 	.word	0x00017a00


	//   ....[145]....
        /*0664*/ 	.word	0x00017a30


	//   ....[146]....
        /*0668*/ 	.word	0x00017a60


	//   ....[147]....
        /*066c*/ 	.word	0x00017aa0


	//   ....[148]....
        /*0670*/ 	.word	0x00017ad0


	//   ....[149]....
        /*0674*/ 	.word	0x00017b10


	//   ....[150]....
        /*0678*/ 	.word	0x00017b30


	//   ....[151]....
        /*067c*/ 	.word	0x00017b80


	//   ....[152]....
        /*0680*/ 	.word	0x00017b90


	//   ....[153]....
        /*0684*/ 	.word	0x00017ba0


	//   ....[154]....
        /*0688*/ 	.word	0x00017bc0


	//   ....[155]....
        /*068c*/ 	.word	0x00017c10


	//   ....[156]....
        /*0690*/ 	.word	0x00017c30


	//   ....[157]....
        /*0694*/ 	.word	0x00017c60


	//   ....[158]....
        /*0698*/ 	.word	0x00017ca0


	//   ....[159]....
        /*069c*/ 	.word	0x00017cf0


	//   ....[160]....
        /*06a0*/ 	.word	0x00017db0


	//   ....[161]....
        /*06a4*/ 	.word	0x00017dd0


	//   ....[162]....
        /*06a8*/ 	.word	0x00017e20


	//   ....[163]....
        /*06ac*/ 	.word	0x00017e40


	//   ....[164]....
        /*06b0*/ 	.word	0x00017e70


	//   ....[165]....
        /*06b4*/ 	.word	0x00017ea0


	//   ....[166]....
        /*06b8*/ 	.word	0x00017f40


	//   ....[167]....
        /*06bc*/ 	.word	0x000187d0


	//   ....[168]....
        /*06c0*/ 	.word	0x00018800


	//   ....[169]....
        /*06c4*/ 	.word	0x00018830


	//   ....[170]....
        /*06c8*/ 	.word	0x00018860


	//   ....[171]....
        /*06cc*/ 	.word	0x00018890


	//   ....[172]....
        /*06d0*/ 	.word	0x000188c0


	//   ....[173]....
        /*06d4*/ 	.word	0x000188f0


	//   ....[174]....
        /*06d8*/ 	.word	0x00018910


	//   ....[175]....
        /*06dc*/ 	.word	0x00018930


	//   ....[176]....
        /*06e0*/ 	.word	0x00018950


	//   ....[177]....
        /*06e4*/ 	.word	0x00018960


	//   ....[178]....
        /*06e8*/ 	.word	0x00018970


	//   ....[179]....
        /*06ec*/ 	.word	0x00018980


	//   ....[180]....
        /*06f0*/ 	.word	0x00018990


	//   ....[181]....
        /*06f4*/ 	.word	0x000189a0


	//   ....[182]....
        /*06f8*/ 	.word	0x000189d0


	//----- nvinfo : EIATTR_EXIT_INSTR_OFFSETS
	.align		4
.L_334:
        /*06fc*/ 	.byte	0x04, 0x1c
        /*06fe*/ 	.short	(.L_336 - .L_335)


	//   ....[0]....
.L_335:
        /*0700*/ 	.word	0x00000450


	//   ....[1]....
        /*0704*/ 	.word	0x00017fe0


	//   ....[2]....
        /*0708*/ 	.word	0x00018020


	//   ....[3]....
        /*070c*/ 	.word	0x00018b60


	//   ....[4]....
        /*0710*/ 	.word	0x00018ba0


	//----- nvinfo : EIATTR_CTAIDZ_USED
	.align		4
.L_336:
        /*0714*/ 	.byte	0x01, 0x04
	.zero		2


	//----- nvinfo : EIATTR_MAX_THREADS
	.align		4
        /*0718*/ 	.byte	0x04, 0x05
        /*071a*/ 	.short	(.L_338 - .L_337)
.L_337:
        /*071c*/ 	.word	0x00000080
        /*0720*/ 	.word	0x00000001
        /*0724*/ 	.word	0x00000001


	//----- nvinfo : EIATTR_CRS_STACK_SIZE
	.align		4
.L_338:
        /*0728*/ 	.byte	0x04, 0x1e
        /*072a*/ 	.short	(.L_340 - .L_339)
.L_339:
        /*072c*/ 	.word	0x00000000
.L_340:


//--------------------- .nv.info._ZN7cutlass13device_kernelIN5flash19enable_sm80_to_sm89INS1_16FlashAttnFwdSm80INS1_25CollectiveMainloopFwdSm80ILi4ELi1ELb0EN4cute5tupleIJNS5_1CILi128EEENS7_ILi96EEENS7_ILi64EEEEEELi64ENS_6half_tEfNS_4arch4Sm80ELb0ELb1ELb0ELb0ELb1ELb0ELb1ELb0EEENS1_21CollectiveEpilogueFwdINS6_IJS8_SA_S9_EEENS6_IJNS7_ILi1EEESI_SI_EEESC_SE_Li128ELb0ELb1ELb0ELb0EEENS1_19SingleTileSchedulerILb0ELb0ELb1ELi128EEEEEEEEEvNT_6ParamsE --------------------------
	.section	.nv.info._ZN7cutlass13device_kernelIN5flash19enable_sm80_to_sm89INS1_16FlashAttnFwdSm80INS1_25CollectiveMainloopFwdSm80ILi4ELi1ELb0EN4cute5tupleIJNS5_1CILi128EEENS7_ILi96EEENS7_ILi64EEEEEELi64ENS_6half_tEfNS_4arch4Sm80ELb0ELb1ELb0ELb0ELb1ELb0ELb1ELb0EEENS1_21CollectiveEpilogueFwdINS6_IJS8_SA_S9_EEENS6_IJNS7_ILi1EEESI_SI_EEESC_SE_Li128ELb0ELb1ELb0ELb0EEENS1_19SingleTileSchedulerILb0ELb0ELb1ELi128EEEEEEEEEvNT_6ParamsE,"",@"SHT_CUDA_INFO"
	.sectionflags	@""
	.align	4


	//----- nvinfo : EIATTR_CUDA_API_VERSION
	.align		4
        /*0000*/ 	.byte	0x04, 0x37
        /*0002*/ 	.short	(.L_342 - .L_341)
.L_341:
        /*0004*/ 	.word	0x00000082


	//----- nvinfo : EIATTR_SW2861232_WAR
	.align		4
.L_342:
        /*0008*/ 	.byte	0x01, 0x35
	.zero		2


	//----- nvinfo : EIATTR_PARAM_CBANK
	.align		4
        /*000c*/ 	.byte	0x04, 0x0a
        /*000e*/ 	.short	(.L_344 - .L_343)
	.align		4
.L_343:
        /*0010*/ 	.word	index@(.nv.constant0._ZN7cutlass13device_kernelIN5flash19enable_sm80_to_sm89INS1_16FlashAttnFwdSm80INS1_25CollectiveMainloopFwdSm80ILi4ELi1ELb0EN4cute5tupleIJNS5_1CILi128EEENS7_ILi96EEENS7_ILi64EEEEEELi64ENS_6half_tEfNS_4arch4Sm80ELb0ELb1ELb0ELb0ELb1ELb0ELb1ELb0EEENS1_21CollectiveEpilogueFwdINS6_IJS8_SA_S9_EEENS6_IJNS7_ILi1EEESI_SI_EEESC_SE_Li128ELb0ELb1ELb0ELb0EEENS1_19SingleTileSchedulerILb0ELb0ELb1ELi128EEEEEEEEEvNT_6ParamsE)
        /*0014*/ 	.short	0x0160
        /*0016*/ 	.short	0x0418


	//----- nvinfo : EIATTR_CBANK_PARAM_SIZE
	.align		4
.L_344:
        /*0018*/ 	.byte	0x03, 0x19
        /*001a*/ 	.short	0x0418


	//----- nvinfo : EIATTR_KPARAM_INFO
	.align		4
        /*001c*/ 	.byte	0x04, 0x17
        /*001e*/ 	.short	(.L_346 - .L_345)
.L_345:
        /*0020*/ 	.word	0x00000000
        /*0024*/ 	.short	0x0000
        /*0026*/ 	.short	0x0000
        /*0028*/ 	.byte	0x00, 0xf0, 0x61, 0x10


	//----- nvinfo : EIATTR_MAXREG_COUNT
	.align		4
.L_346:
        /*002c*/ 	.byte	0x03, 0x1b
        /*002e*/ 	.short	0x00ff


	//----- nvinfo : EIATTR_NUM_BARRIERS
	.align		4
        /*0030*/ 	.byte	0x02, 0x4c
        /*0032*/ 	.byte	0x02
	.zero		1


	//----- nvinfo : EIATTR_ANNOTATIONS
	.align		4
        /*0034*/ 	.byte	0x04, 0x55
        /*0036*/ 	.short	(.L_348 - .L_347)


	//   ....[0]....
.L_347:
        /*0038*/ 	.word	0x00000001
        /*003c*/ 	.byte	0xf0, 0x97, 0x00, 0x00, 0x01, 0x00, 0x00, 0x00, 0x00, 0xa5, 0x00, 0x00, 0x01, 0x00, 0x00, 0x00
        /*004c*/ 	.byte	0x90, 0x29, 0x01, 0x00, 0x01, 0x00, 0x00, 0x00, 0xb0, 0x3e, 0x01, 0x00


	//----- nvinfo : EIATTR_MERCURY_ISA_VERSION
	.align		4
.L_348:
        /*0058*/ 	.byte	0x03, 0x5f
        /*005a*/ 	.short	0x0000


	//----- nvinfo : EIATTR_COOP_GROUP_MASK_REGIDS
	.align		4
        /*005c*/ 	.byte	0x04, 0x29
        /*005e*/ 	.short	(.L_350 - .L_349)


	//   ....[0]....
.L_349:
        /*0060*/ 	.word	0xffffffff


	//   ....[1]....
        /*0064*/ 	.word	0xffffffff


	//   ....[2]....
        /*0068*/ 	.word	0xffffffff


	//   ....[3]....
        /*006c*/ 	.word	0xffffffff


	//   ....[4]....
        /*0070*/ 	.word	0xffffffff


	//   ....[5]....
        /*0074*/ 	.word	0xffffffff


	//   ....[6]....
        /*0078*/ 	.word	0xffffffff


	//   ....[7]....
        /*007c*/ 	.word	0xffffffff


	//   ....[8]....
        /*0080*/ 	.word	0xffffffff


	//   ....[9]....
        /*0084*/ 	.word	0xffffffff


	//   ....[10]....
        /*0088*/ 	.word	0xffffffff


	//   ....[11]....
        /*008c*/ 	.word	0xffffffff


	//   ....[12]....
        /*0090*/ 	.word	0xffffffff


	//   ....[13]....
        /*0094*/ 	.word	0xffffffff


	//   ....[14]....
        /*0098*/ 	.word	0xffffffff


	//   ....[15]....
        /*009c*/ 	.word	0xffffffff


	//   ....[16]....
        /*00a0*/ 	.word	0xffffffff


	//   ....[17]....
        /*00a4*/ 	.word	0xffffffff


	//   ....[18]....
        /*00a8*/ 	.word	0xffffffff


	//   ....[19]....
        /*00ac*/ 	.word	0xffffffff


	//   ....[20]....
        /*00b0*/ 	.word	0xffffffff


	//   ....[21]....
        /*00b4*/ 	.word	0xffffffff


	//   ....[22]....
        /*00b8*/ 	.word	0xffffffff


	//   ....[23]....
        /*00bc*/ 	.word	0xffffffff


	//   ....[24]....
        /*00c0*/ 	.word	0xffffffff


	//   ....[25]....
        /*00c4*/ 	.word	0xffffffff


	//   ....[26]....
        /*00c8*/ 	.word	0xffffffff


	//   ....[27]....
        /*00cc*/ 	.word	0xffffffff


	//   ....[28]....
        /*00d0*/ 	.word	0xffffffff


	//   ....[29]....
        /*00d4*/ 	.word	0xffffffff


	//   ....[30]....
        /*00d8*/ 	.word	0xffffffff


	//   ....[31]....
        /*00dc*/ 	.word	0xffffffff


	//   ....[32]....
        /*00e0*/ 	.word	0xffffffff


	//   ....[33]....
        /*00e4*/ 	.word	0xffffffff


	//   ....[34]....
        /*00e8*/ 	.word	0xffffffff


	//   ....[35]....
        /*00ec*/ 	.word	0xffffffff


	//   ....[36]....
        /*00f0*/ 	.word	0xffffffff


	//   ....[37]....
        /*00f4*/ 	.word	0xffffffff


	//   ....[38]....
        /*00f8*/ 	.word	0xffffffff


	//   ....[39]....
        /*00fc*/ 	.word	0xffffffff


	//   ....[40]....
        /*0100*/ 	.word	0xffffffff


	//   ....[41]....
        /*0104*/ 	.word	0xffffffff


	//   ....[42]....
        /*0108*/ 	.word	0xffffffff


	//   ....[43]....
        /*010c*/ 	.word	0xffffffff


	//   ....[44]....
        /*0110*/ 	.word	0xffffffff


	//   ....[45]....
        /*0114*/ 	.word	0xffffffff


	//   ....[46]....
        /*0118*/ 	.word	0xffffffff


	//   ....[47]....
        /*011c*/ 	.word	0xffffffff


	//   ....[48]....
        /*0120*/ 	.word	0xffffffff


	//   ....[49]....
        /*0124*/ 	.word	0xffffffff


	//   ....[50]....
        /*0128*/ 	.word	0xffffffff


	//   ....[51]....
        /*012c*/ 	.word	0xffffffff


	//   ....[52]....
        /*0130*/ 	.word	0xffffffff


	//   ....[53]....
        /*0134*/ 	.word	0xffffffff


	//   ....[54]....
        /*0138*/ 	.word	0xffffffff


	//   ....[55]....
        /*013c*/ 	.word	0xffffffff


	//   ....[56]....
        /*0140*/ 	.word	0xffffffff


	//   ....[57]....
        /*0144*/ 	.word	0xffffffff


	//   ....[58]....
        /*0148*/ 	.word	0xffffffff


	//   ....[59]....
        /*014c*/ 	.word	0xffffffff


	//   ....[60]....
        /*0150*/ 	.word	0xffffffff


	//   ....[61]....
        /*0154*/ 	.word	0xffffffff


	//   ....[62]....
        /*0158*/ 	.word	0xffffffff


	//   ....[63]....
        /*015c*/ 	.word	0xffffffff


	//   ....[64]....
        /*0160*/ 	.word	0xffffffff


	//   ....[65]....
        /*0164*/ 	.word	0xffffffff


	//   ....[66]....
        /*0168*/ 	.word	0xffffffff


	//   ....[67]....
        /*016c*/ 	.word	0xffffffff


	//   ....[68]....
        /*0170*/ 	.word	0xffffffff


	//   ....[69]....
        /*0174*/ 	.word	0xffffffff


	//   ....[70]....
        /*0178*/ 	.word	0xffffffff


	//   ....[71]....
        /*017c*/ 	.word	0xffffffff


	//   ....[72]....
        /*0180*/ 	.word	0xffffffff


	//   ....[73]....
        /*0184*/ 	.word	0xffffffff


	//   ....[74]....
        /*0188*/ 	.word	0xffffffff


	//   ....[75]....
        /*018c*/ 	.word	0xffffffff


	//   ....[76]....
        /*0190*/ 	.word	0xffffffff


	//   ....[77]....
        /*0194*/ 	.word	0xffffffff


	//   ....[78]....
        /*0198*/ 	.word	0xffffffff


	//   ....[79]....
        /*019c*/ 	.word	0xffffffff


	//   ....[80]....
        /*01a0*/ 	.word	0xffffffff


	//   ....[81]....
        /*01a4*/ 	.word	0xffffffff


	//   ....[82]....
        /*01a8*/ 	.word	0xffffffff


	//   ....[83]....
        /*01ac*/ 	.word	0xffffffff


	//   ....[84]....
        /*01b0*/ 	.word	0xffffffff


	//   ....[85]....
        /*01b4*/ 	.word	0xffffffff


	//   ....[86]....
        /*01b8*/ 	.word	0xffffffff


	//   ....[87]....
        /*01bc*/ 	.word	0xffffffff


	//   ....[88]....
        /*01c0*/ 	.word	0xffffffff


	//   ....[89]....
        /*01c4*/ 	.word	0xffffffff


	//   ....[90]....
        /*01c8*/ 	.word	0xffffffff


	//   ....[91]....
        /*01cc*/ 	.word	0xffffffff


	//   ....[92]....
        /*01d0*/ 	.word	0xffffffff


	//   ....[93]....
        /*01d4*/ 	.word	0xffffffff


	//   ....[94]....
        /*01d8*/ 	.word	0xffffffff


	//   ....[95]....
        /*01dc*/ 	.word	0xffffffff


	//   ....[96]....
        /*01e0*/ 	.word	0xffffffff


	//   ....[97]....
        /*01e4*/ 	.word	0xffffffff


	//   ....[98]....
        /*01e8*/ 	.word	0xffffffff


	//   ....[99]....
        /*01ec*/ 	.word	0xffffffff


	//   ....[100]....
        /*01f0*/ 	.word	0xffffffff


	//   ....[101]....
        /*01f4*/ 	.word	0xffffffff


	//   ....[102]....
        /*01f8*/ 	.word	0xffffffff


	//   ....[103]....
        /*01fc*/ 	.word	0xffffffff


	//   ....[104]....
        /*0200*/ 	.word	0xffffffff


	//   ....[105]....
        /*0204*/ 	.word	0xffffffff


	//   ....[106]....
        /*0208*/ 	.word	0xffffffff


	//   ....[107]....
        /*020c*/ 	.word	0xffffffff


	//   ....[108]....
        /*0210*/ 	.word	0xffffffff


	//   ....[109]....
        /*0214*/ 	.word	0xffffffff


	//   ....[110]....
        /*0218*/ 	.word	0xffffffff


	//   ....[111]....
        /*021c*/ 	.word	0xffffffff


	//   ....[112]....
        /*0220*/ 	.word	0xffffffff


	//   ....[113]....
        /*0224*/ 	.word	0xffffffff


	//   ....[114]....
        /*0228*/ 	.word	0xffffffff


	//   ....[115]....
        /*022c*/ 	.word	0xffffffff


	//   ....[116]....
        /*0230*/ 	.word	0xffffffff


	//   ....[117]....
        /*0234*/ 	.word	0xffffffff


	//   ....[118]....
        /*0238*/ 	.word	0xffffffff


	//   ....[119]....
        /*023c*/ 	.word	0xffffffff


	//   ....[120]....
        /*0240*/ 	.word	0xffffffff


	//   ....[121]....
        /*0244*/ 	.word	0xffffffff


	//   ....[122]....
        /*0248*/ 	.word	0xffffffff


	//   ....[123]....
        /*024c*/ 	.word	0xffffffff


	//   ....[124]....
        /*0250*/ 	.word	0xffffffff


	//   ....[125]....
        /*0254*/ 	.word	0xffffffff


	//   ....[126]....
        /*0258*/ 	.word	0xffffffff


	//   ....[127]....
        /*025c*/ 	.word	0xffffffff


	//   ....[128]....
        /*0260*/ 	.word	0xffffffff


	//   ....[129]....
        /*0264*/ 	.word	0xffffffff


	//   ....[130]....
        /*0268*/ 	.word	0xffffffff


	//   ....[131]....
        /*026c*/ 	.word	0xffffffff


	//   ....[132]....
        /*0270*/ 	.word	0xffffffff


	//   ....[133]....
        /*0274*/ 	.word	0xffffffff


	//   ....[134]....
        /*0278*/ 	.word	0xffffffff


	//   ....[135]....
        /*027c*/ 	.word	0xffffffff


	//   ....[136]....
        /*0280*/ 	.word	0xffffffff


	//   ....[137]....
        /*0284*/ 	.word	0xffffffff


	//   ....[138]....
        /*0288*/ 	.word	0xffffffff


	//   ....[139]....
        /*028c*/ 	.word	0xffffffff


	//   ....[140]....
        /*0290*/ 	.word	0xffffffff


	//   ....[141]....
        /*0294*/ 	.word	0xffffffff


	//   ....[142]....
        /*0298*/ 	.word	0xffffffff


	//   ....[143]....
        /*029c*/ 	.word	0xffffffff


	//   ....[144]....
        /*02a0*/ 	.word	0xffffffff


	//   ....[145]....
        /*02a4*/ 	.word	0xffffffff


	//   ....[146]....
        /*02a8*/ 	.word	0xffffffff


	//   ....[147]....
        /*02ac*/ 	.word	0xffffffff


	//   ....[148]....
        /*02b0*/ 	.word	0xffffffff


	//   ....[149]....
        /*02b4*/ 	.word	0xffffffff


	//   ....[150]....
        /*02b8*/ 	.word	0xffffffff


	//   ....[151]....
        /*02bc*/ 	.word	0xffffffff


	//   ....[152]....
        /*02c0*/ 	.word	0xffffffff


	//   ....[153]....
        /*02c4*/ 	.word	0xffffffff


	//   ....[154]....
        /*02c8*/ 	.word	0xffffffff


	//   ....[155]....
        /*02cc*/ 	.word	0xffffffff


	//   ....[156]....
        /*02d0*/ 	.word	0xffffffff


	//   ....[157]....
        /*02d4*/ 	.word	0xffffffff


	//   ....[158]....
        /*02d8*/ 	.word	0xffffffff


	//   ....[159]....
        /*02dc*/ 	.word	0xffffffff


	//   ....[160]....
        /*02e0*/ 	.word	0xffffffff


	//   ....[161]....
        /*02e4*/ 	.word	0xffffffff


	//   ....[162]....
        /*02e8*/ 	.word	0xffffffff


	//   ....[163]....
        /*02ec*/ 	.word	0xffffffff


	//   ....[164]....
        /*02f0*/ 	.word	0xffffffff


	//   ....[165]....
        /*02f4*/ 	.word	0xffffffff


	//   ....[166]....
        /*02f8*/ 	.word	0xffffffff


	//   ....[167]....
        /*02fc*/ 	.word	0xffffffff


	//   ....[168]....
        /*0300*/ 	.word	0xffffffff


	//   ....[169]....
        /*0304*/ 	.word	0xffffffff


	//   ....[170]....
        /*0308*/ 	.word	0xffffffff


	//   ....[171]....
        /*030c*/ 	.word	0xffffffff


	//   ....[172]....
        /*0310*/ 	.word	0xffffffff


	//   ....[173]....
        /*0314*/ 	.word	0xffffffff


	//   ....[174]....
        /*0318*/ 	.word	0xffffffff


	//   ....[175]....
        /*031c*/ 	.word	0xffffffff


	//   ....[176]....
        /*0320*/ 	.word	0xffffffff


	//   ....[177]....
        /*0324*/ 	.word	0xffffffff


	//   ....[178]....
        /*0328*/ 	.word	0xffffffff


	//   ....[179]....
        /*032c*/ 	.word	0xffffffff


	//   ....[180]....
        /*0330*/ 	.word	0xffffffff


	//   ....[181]....
        /*0334*/ 	.word	0xffffffff


	//   ....[182]....
        /*0338*/ 	.word	0xffffffff


	//   ....[183]....
        /*033c*/ 	.word	0xffffffff


	//   ....[184]....
        /*0340*/ 	.word	0xffffffff


	//   ....[185]....
        /*0344*/ 	.word	0xffffffff


	//   ....[186]....
        /*0348*/ 	.word	0xffffffff


	//   ....[187]....
        /*034c*/ 	.word	0xffffffff


	//   ....[188]....
        /*0350*/ 	.word	0xffffffff


	//   ....[189]....
        /*0354*/ 	.word	0xffffffff


	//   ....[190]....
        /*0358*/ 	.word	0xffffffff


	//   ....[191]....
        /*035c*/ 	.word	0xffffffff


	//   ....[192]....
        /*0360*/ 	.word	0xffffffff


	//   ....[193]....
        /*0364*/ 	.word	0xffffffff


	//   ....[194]....
        /*0368*/ 	.word	0xffffffff


	//   ....[195]....
        /*036c*/ 	.word	0xffffffff


	//   ....[196]....
        /*0370*/ 	.word	0xffffffff


	//   ....[197]....
        /*0374*/ 	.word	0xffffffff


	//   ....[198]....
        /*0378*/ 	.word	0xffffffff


	//   ....[199]....
        /*037c*/ 	.word	0xffffffff


	//   ....[200]....
        /*0380*/ 	.word	0xffffffff


	//   ....[201]....
        /*0384*/ 	.word	0xffffffff


	//   ....[202]....
        /*0388*/ 	.word	0xffffffff


	//   ....[203]....
        /*038c*/ 	.word	0xffffffff


	//   ....[204]....
        /*0390*/ 	.word	0xffffffff


	//   ....[205]....
        /*0394*/ 	.word	0xffffffff


	//   ....[206]....
        /*0398*/ 	.word	0xffffffff


	//   ....[207]....
        /*039c*/ 	.word	0xffffffff


	//   ....[208]....
        /*03a0*/ 	.word	0xffffffff


	//   ....[209]....
        /*03a4*/ 	.word	0xffffffff


	//   ....[210]....
        /*03a8*/ 	.word	0xffffffff


	//   ....[211]....
        /*03ac*/ 	.word	0xffffffff


	//   ....[212]....
        /*03b0*/ 	.word	0xffffffff


	//   ....[213]....
        /*03b4*/ 	.word	0xffffffff


	//   ....[214]....
        /*03b8*/ 	.word	0xffffffff


	//   ....[215]....
        /*03bc*/ 	.word	0xffffffff


	//----- nvinfo : EIATTR_COOP_GROUP_INSTR_OFFSETS
	.align		4
.L_350:
        /*03c0*/ 	.byte	0x04, 0x28
        /*03c2*/ 	.short	(.L_352 - .L_351)


	//   ....[0]....
.L_351:
        /*03c4*/ 	.word	0x00000de0


	//   ....[1]....
        /*03c8*/ 	.word	0x00000e10


	//   ....[2]....
        /*03cc*/ 	.word	0x00000e40


	//   ....[3]....
        /*03d0*/ 	.word	0x00000e90


	//   ....[4]....
        /*03d4*/ 	.word	0x00000eb0


	//   ....[5]....
        /*03d8*/ 	.word	0x00000ed0


	//   ....[6]....
        /*03dc*/ 	.word	0x00000f00


	//   ....[7]....
        /*03e0*/ 	.word	0x00000f10


	//   ....[8]....
        /*03e4*/ 	.word	0x00000f40


	//   ....[9]....
        /*03e8*/ 	.word	0x00000f90


	//   ....[10]....
        /*03ec*/ 	.word	0x00000fc0


	//   ....[11]....
        /*03f0*/ 	.word	0x00000fe0


	//   ....[12]....
        /*03f4*/ 	.word	0x00001050


	//   ....[13]....
        /*03f8*/ 	.word	0x00001070


	//   ....[14]....
        /*03fc*/ 	.word	0x00001080


	//   ....[15]....
        /*0400*/ 	.word	0x00001090


	//   ....[16]....
        /*0404*/ 	.word	0x00001620


	//   ....[17]....
        /*0408*/ 	.word	0x00001650


	//   ....[18]....
        /*040c*/ 	.word	0x00001660


	//   ....[19]....
        /*0410*/ 	.word	0x00001670


	//   ....[20]....
        /*0414*/ 	.word	0x00001680


	//   ....[21]....
        /*0418*/ 	.word	0x00001690


	//   ....[22]....
        /*041c*/ 	.word	0x000016b0


	//   ....[23]....
        /*0420*/ 	.word	0x000016e0


	//   ....[24]....
        /*0424*/ 	.word	0x000017d0


	//   ....[25]....
        /*0428*/ 	.word	0x000017e0


	//   ....[26]....
        /*042c*/ 	.word	0x000017f0


	//   ....[27]....
        /*0430*/ 	.word	0x00001800


	//   ....[28]....
        /*0434*/ 	.word	0x00001aa0


	//   ....[29]....
        /*0438*/ 	.word	0x00001ac0


	//   ....[30]....
        /*043c*/ 	.word	0x00001b00


	//   ....[31]....
        /*0440*/ 	.word	0x00001b20


	//   ....[32]....
        /*0444*/ 	.word	0x00001b50


	//   ....[33]....
        /*0448*/ 	.word	0x00001b90


	//   ....[34]....
        /*044c*/ 	.word	0x00001bc0


	//   ....[35]....
        /*0450*/ 	.word	0x00001cb0


	//   ....[36]....
        /*0454*/ 	.word	0x00001cf0


	//   ....[37]....
        /*0458*/ 	.word	0x00001d00


	//   ....[38]....
        /*045c*/ 	.word	0x00001d10


	//   ....[39]....
        /*0460*/ 	.word	0x00001d20


	//   ....[40]....
        /*0464*/ 	.word	0x00002860


	//   ....[41]....
        /*0468*/ 	.word	0x00002870


	//   ....[42]....
        /*046c*/ 	.word	0x00002880


	//   ....[43]....
        /*0470*/ 	.word	0x00002890


	//   ....[44]....
        /*0474*/ 	.word	0x000028a0


	//   ....[45]....
        /*0478*/ 	.word	0x000028b0


	//   ....[46]....
        /*047c*/ 	.word	0x000028c0


	//   ....[47]....
        /*0480*/ 	.word	0x000028e0


	//   ....[48]....
        /*0484*/ 	.word	0x00002900


	//   ....[49]....
        /*0488*/ 	.word	0x00002910


	//   ....[50]....
        /*048c*/ 	.word	0x00002920


	//   ....[51]....
        /*0490*/ 	.word	0x00002930


	//   ....[52]....
        /*0494*/ 	.word	0x00002c80


	//   ....[53]....
        /*0498*/ 	.word	0x00002e80


	//   ....[54]....
        /*049c*/ 	.word	0x00003040


	//   ....[55]....
        /*04a0*/ 	.word	0x00004840


	//   ....[56]....
        /*04a4*/ 	.word	0x00005140


	//   ....[57]....
        /*04a8*/ 	.word	0x00005180


	//   ....[58]....
        /*04ac*/ 	.word	0x000052a0


	//   ....[59]....
        /*04b0*/ 	.word	0x00005350


	//   ....[60]....
        /*04b4*/ 	.word	0x00005ee0


	//   ....[61]....
        /*04b8*/ 	.word	0x00006080


	//   ....[62]....
        /*04bc*/ 	.word	0x000060f0


	//   ....[63]....
        /*04c0*/ 	.word	0x00006210


	//   ....[64]....
        /*04c4*/ 	.word	0x00007dd0


	//   ....[65]....
        /*04c8*/ 	.word	0x00007de0


	//   ....[66]....
        /*04cc*/ 	.word	0x00007df0


	//   ....[67]....
        /*04d0*/ 	.word	0x00007e00


	//   ....[68]....
        /*04d4*/ 	.word	0x00007e10


	//   ....[69]....
        /*04d8*/ 	.word	0x00007e20


	//   ....[70]....
        /*04dc*/ 	.word	0x00007e30


	//   ....[71]....
        /*04e0*/ 	.word	0x00007e40


	//   ....[72]....
        /*04e4*/ 	.word	0x00007e50


	//   ....[73]....
        /*04e8*/ 	.word	0x00007e60


	//   ....[74]....
        /*04ec*/ 	.word	0x00007e70


	//   ....[75]....
        /*04f0*/ 	.word	0x00007e80


	//   ....[76]....
        /*04f4*/ 	.word	0x000088c0


	//   ....[77]....
        /*04f8*/ 	.word	0x000088d0


	//   ....[78]....
        /*04fc*/ 	.word	0x000088e0


	//   ....[79]....
        /*0500*/ 	.word	0x000088f0


	//   ....[80]....
        /*0504*/ 	.word	0x00008900


	//   ....[81]....
        /*0508*/ 	.word	0x00008910


	//   ....[82]....
        /*050c*/ 	.word	0x00008920


	//   ....[83]....
        /*0510*/ 	.word	0x00008940


	//   ....[84]....
        /*0514*/ 	.word	0x00008960


	//   ....[85]....
        /*0518*/ 	.word	0x00008990


	//   ....[86]....
        /*051c*/ 	.word	0x000089b0


	//   ....[87]....
        /*0520*/ 	.word	0x000089d0


	//   ....[88]....
        /*0524*/ 	.word	0x00008b40


	//   ....[89]....
        /*0528*/ 	.word	0x00008d70


	//   ....[90]....
        /*052c*/ 	.word	0x00008f60


	//   ....[91]....
        /*0530*/ 	.word	0x00009ed0


	//   ....[92]....
        /*0534*/ 	.word	0x0000aef0


	//   ....[93]....
        /*0538*/ 	.word	0x0000aff0


	//   ....[94]....
        /*053c*/ 	.word	0x0000b050


	//   ....[95]....
        /*0540*/ 	.word	0x0000b190


	//   ....[96]....
        /*0544*/ 	.word	0x0000b210


	//   ....[97]....
        /*0548*/ 	.word	0x0000b350


	//   ....[98]....
        /*054c*/ 	.word	0x0000b4e0


	//   ....[99]....
        /*0550*/ 	.word	0x0000b650


	//   ....[100]....
        /*0554*/ 	.word	0x0000ddc0


	//   ....[101]....
        /*0558*/ 	.word	0x0000ddd0


	//   ....[102]....
        /*055c*/ 	.word	0x0000dde0


	//   ....[103]....
        /*0560*/ 	.word	0x0000ddf0


	//   ....[104]....
        /*0564*/ 	.word	0x0000de00


	//   ....[105]....
        /*0568*/ 	.word	0x0000de10


	//   ....[106]....
        /*056c*/ 	.word	0x0000de20


	//   ....[107]....
        /*0570*/ 	.word	0x0000de30


	//   ....[108]....
        /*0574*/ 	.word	0x0000de40


	//   ....[109]....
        /*0578*/ 	.word	0x0000de50


	//   ....[110]....
        /*057c*/ 	.word	0x0000de60


	//   ....[111]....
        /*0580*/ 	.word	0x0000de70


	//   ....[112]....
        /*0584*/ 	.word	0x0000e8b0


	//   ....[113]....
        /*0588*/ 	.word	0x0000e8c0


	//   ....[114]....
        /*058c*/ 	.word	0x0000e8d0


	//   ....[115]....
        /*0590*/ 	.word	0x0000e8e0


	//   ....[116]....
        /*0594*/ 	.word	0x0000e8f0


	//   ....[117]....
        /*0598*/ 	.word	0x0000e900


	//   ....[118]....
        /*059c*/ 	.word	0x0000e910


	//   ....[119]....
        /*05a0*/ 	.word	0x0000e930


	//   ....[120]....
        /*05a4*/ 	.word	0x0000e950


	//   ....[121]....
        /*05a8*/ 	.word	0x0000e980


	//   ....[122]....
        /*05ac*/ 	.word	0x0000e9a0


	//   ....[123]....
        /*05b0*/ 	.word	0x0000e9c0


	//   ....[124]....
        /*05b4*/ 	.word	0x0000f040


	//   ....[125]....
        /*05b8*/ 	.word	0x0000f080


	//   ....[126]....
        /*05bc*/ 	.word	0x0000f090


	//   ....[127]....
        /*05c0*/ 	.word	0x0000f0d0


	//   ....[128]....
        /*05c4*/ 	.word	0x0000f100


	//   ....[129]....
        /*05c8*/ 	.word	0x0000f130


	//   ....[130]....
        /*05cc*/ 	.word	0x0000f220


	//   ....[131]....
        /*05d0*/ 	.word	0x0000f370


	//   ....[132]....
        /*05d4*/ 	.word	0x00011640


	//   ....[133]....
        /*05d8*/ 	.word	0x00011660


	//   ....[134]....
        /*05dc*/ 	.word	0x00011670


	//   ....[135]....
        /*05e0*/ 	.word	0x00011690


	//   ....[136]....
        /*05e4*/ 	.word	0x000116b0


	//   ....[137]....
        /*05e8*/ 	.word	0x000116e0


	//   ....[138]....
        /*05ec*/ 	.word	0x00011720


	//   ....[139]....
        /*05f0*/ 	.word	0x00011740


	//   ....[140]....
        /*05f4*/ 	.word	0x00011780


	//   ....[141]....
        /*05f8*/ 	.word	0x000117a0


	//   ....[142]....
        /*05fc*/ 	.word	0x000117b0


	//   ....[143]....
        /*0600*/ 	.word	0x000117d0


	//   ....[144]....
        /*0604*/ 	.word	0x00012160


	//   ....[145]....
        /*0608*/ 	.word	0x00012170


	//   ....[146]....
        /*060c*/ 	.word	0x00012180


	//   ....[147]....
        /*0610*/ 	.word	0x00012190


	//   ....[148]....
        /*0614*/ 	.word	0x000121a0


	//   ....[149]....
        /*0618*/ 	.word	0x000121b0


	//   ....[150]....
        /*061c*/ 	.word	0x000121c0


	//   ....[151]....
        /*0620*/ 	.word	0x000121e0


	//   ....[152]....
        /*0624*/ 	.word	0x00012200


	//   ....[153]....
        /*0628*/ 	.word	0x00012230


	//   ....[154]....
        /*062c*/ 	.word	0x00012250


	//   ....[155]....
        /*0630*/ 	.word	0x00012270


	//   ....[156]....
        /*0634*/ 	.word	0x000123f0


	//   ....[157]....
        /*0638*/ 	.word	0x00012600


	//   ....[158]....
        /*063c*/ 	.word	0x000128d0


	//   ....[159]....
        /*0640*/ 	.word	0x00013270


	//   ....[160]....
        /*0644*/ 	.word	0x000147c0


	//   ....[161]....
        /*0648*/ 	.word	0x000148d0


	//   ....[162]....
        /*064c*/ 	.word	0x00014a60


	//   ....[163]....
        /*0650*/ 	.word	0x00014a80


	//   ....[164]....
        /*0654*/ 	.word	0x00014aa0


	//   ....[165]....
        /*0658*/ 	.word	0x00014bb0


	//   ....[166]....
        /*065c*/ 	.word	0x00014ed0


	//   ....[167]....
        /*0660*/ 	.word	0x00015020


	//   ....[168]....
        /*0664*/ 	.word	0x00016ed0


	//   ....[169]....
        /*0668*/ 	.word	0x00016f10


	//   ....[170]....
        /*066c*/ 	.word	0x00016f40


	//   ....[171]....
        /*0670*/ 	.word	0x00016f60


	//   ....[172]....
        /*0674*/ 	.word	0x00016f90


	//   ....[173]....
        /*0678*/ 	.word	0x00016fb0


	//   ....[174]....
        /*067c*/ 	.word	0x00016fd0


	//   ....[175]....
        /*0680*/ 	.word	0x00016fe0


	//   ....[176]....
        /*0684*/ 	.word	0x000180d0


	//   ....[177]....
        /*0688*/ 	.word	0x00018100


	//   ....[178]....
        /*068c*/ 	.word	0x00018130


	//   ....[179]....
        /*0690*/ 	.word	0x00018150


	//   ....[180]....
        /*0694*/ 	.word	0x00018170


	//   ....[181]....
        /*0698*/ 	.word	0x00018230


	//   ....[182]....
        /*069c*/ 	.word	0x00018240


	//   ....[183]....
        /*06a0*/ 	.word	0x00018250


	//   ....[184]....
        /*06a4*/ 	.word	0x00018260


	//   ....[185]....
        /*06a8*/ 	.word	0x00018280


	//   ....[186]....
        /*06ac*/ 	.word	0x000183c0


	//   ....[187]....
        /*06b0*/ 	.word	0x000183e0


	//   ....[188]....
        /*06b4*/ 	.word	0x000183f0


	//   ....[189]....
        /*06b8*/ 	.word	0x00018400


	//   ....[190]....
        /*06bc*/ 	.word	0x00018420


	//   ....[191]....
        /*06c0*/ 	.word	0x000184f0


	//   ....[192]....
        /*06c4*/ 	.word	0x00018600


	//   ....[193]....
        /*06c8*/ 	.word	0x00018620


	//   ....[194]....
        /*06cc*/ 	.word	0x00018640


	//   ....[195]....
        /*06d0*/ 	.word	0x00018670


	//   ....[196]....
        /*06d4*/ 	.word	0x00018680


	//   ....[197]....
        /*06d8*/ 	.word	0x00018690


	//   ....[198]....
        /*06dc*/ 	.word	0x00018740


	//   ....[199]....
        /*06e0*/ 	.word	0x00018750


	//   ....[200]....
        /*06e4*/ 	.word	0x00018db0


	//   ....[201]....
        /*06e8*/ 	.word	0x00018de0


	//   ....[202]....
        /*06ec*/ 	.word	0x00018e10


	//   ....[203]....
        /*06f0*/ 	.word	0x00018e30


	//   ....[204]....
        /*06f4*/ 	.word	0x00018e40


	//   ....[205]....
        /*06f8*/ 	.word	0x00018e50


	//   ....[206]....
        /*06fc*/ 	.word	0x00018e70


	//   ....[207]....
        /*0700*/ 	.word	0x00018e90


	//   ....[208]....
        /*0704*/ 	.word	0x00018ef0


	//   ....[209]....
        /*0708*/ 	.word	0x00018f20


	//   ....[210]....
        /*070c*/ 	.word	0x00018f50


	//   ....[211]....
        /*0710*/ 	.word	0x00018f70


	//   ....[212]....
        /*0714*/ 	.word	0x00018f90


	//   ....[213]....
        /*0718*/ 	.word	0x00018fb0


	//   ....[214]....
        /*071c*/ 	.word	0x00019040


	//   ....[215]....
        /*0720*/ 	.word	0x000190a0


	//----- nvinfo : EIATTR_EXIT_INSTR_OFFSETS
	.align		4
.L_352:
        /*0724*/ 	.byte	0x04, 0x1c
        /*0726*/ 	.short	(.L_354 - .L_353)


	//   ....[0]....
.L_353:
        /*0728*/ 	.word	0x00000040


	//   ....[1]....
        /*072c*/ 	.word	0x000187c0


	//   ....[2]....
        /*0730*/ 	.word	0x00018800


	//   ....[3]....
        /*0734*/ 	.word	0x000190c0


	//   ....[4]....
        /*0738*/ 	.word	0x00019100


	//----- nvinfo : EIATTR_CTAIDZ_USED
	.align		4
.L_354:
        /*073c*/ 	.byte	0x01, 0x04
	.zero		2


	//----- nvinfo : EIATTR_MAX_THREADS
	.align		4
        /*0740*/ 	.byte	0x04, 0x05
        /*0742*/ 	.short	(.L_356 - .L_355)
.L_355:
        /*0744*/ 	.word	0x00000080
        /*0748*/ 	.word	0x00000001
        /*074c*/ 	.word	0x00000001


	//----- nvinfo : EIATTR_CRS_STACK_SIZE
	.align		4
.L_356:
        /*0750*/ 	.byte	0x04, 0x1e
        /*0752*/ 	.short	(.L_358 - .L_357)
.L_357:
        /*0754*/ 	.word	0x00000000
.L_358:


//--------------------- .nv.info._ZN7cutlass13device_kernelIN5flash19enable_sm80_to_sm89INS1_16FlashAttnFwdSm80INS1_25CollectiveMainloopFwdSm80ILi4ELi1ELb0EN4cute5tupleIJNS5_1CILi128EEENS7_ILi96EEENS7_ILi64EEEEEELi64ENS_6half_tEfNS_4arch4Sm80ELb0ELb1ELb0ELb1ELb1ELb0ELb1ELb0EEENS1_21CollectiveEpilogueFwdINS6_IJS8_SA_S9_EEENS6_IJNS7_ILi1EEESI_SI_EEESC_SE_Li128ELb1ELb1ELb0ELb0EEENS1_19SingleTileSchedulerILb1ELb0ELb1ELi128EEEEEEEEEvNT_6ParamsE --------------------------
	.section	.nv.info._ZN7cutlass13device_kernelIN5flash19enable_sm80_to_sm89INS1_16FlashAttnFwdSm80INS1_25CollectiveMainloopFwdSm80ILi4ELi1ELb0EN4cute5tupleIJNS5_1CILi128EEENS7_ILi96EEENS7_ILi64EEEEEELi64ENS_6half_tEfNS_4arch4Sm80ELb0ELb1ELb0ELb1ELb1ELb0ELb1ELb0EEENS1_21CollectiveEpilogueFwdINS6_IJS8_SA_S9_EEENS6_IJNS7_ILi1EEESI_SI_EEESC_SE_Li128ELb1ELb1ELb0ELb0EEENS1_19SingleTileSchedulerILb1ELb0ELb1ELi128EEEEEEEEEvNT_6ParamsE,"",@"SHT_CUDA_INFO"
	.sectionflags	@""
	.align	4


	//----- nvinfo : EIATTR_CUDA_API_VERSION
	.align		4
        /*0000*/ 	.byte	0x04, 0x37
        /*0002*/ 	.short	(.L_360 - .L_359)
.L_359:
        /*0004*/ 	.word	0x00000082


	//----- nvinfo : EIATTR_SW2861232_WAR
	.align		4
.L_360:
        /*0008*/ 	.byte	0x01, 0x35
	.zero		2


	//----- nvinfo : EIATTR_PARAM_CBANK
	.align		4
        /*000c*/ 	.byte	0x04, 0x0a
        /*000e*/ 	.short	(.L_362 - .L_361)
	.align		4
.L_361:
        /*0010*/ 	.word	index@(.nv.constant0._ZN7cutlass13device_kernelIN5flash19enable_sm80_to_sm89INS1_16FlashAttnFwdSm80INS1_25CollectiveMainloopFwdSm80ILi4ELi1ELb0EN4cute5tupleIJNS5_1CILi128EEENS7_ILi96EEENS7_ILi64EEEEEELi64ENS_6half_tEfNS_4arch4Sm80ELb0ELb1ELb0ELb1ELb1ELb0ELb1ELb0EEENS1_21CollectiveEpilogueFwdINS6_IJS8_SA_S9_EEENS6_IJNS7_ILi1EEESI_SI_EEESC_SE_Li128ELb1ELb1ELb0ELb0EEENS1_19SingleTileSchedulerILb1ELb0ELb1ELi128EEEEEEEEEvNT_6ParamsE)
        /*0014*/ 	.short	0x0160
        /*0016*/ 	.short	0x0418


	//----- nvinfo : EIATTR_CBANK_PARAM_SIZE
	.align		4
.L_362:
        /*0018*/ 	.byte	0x03, 0x19
        /*001a*/ 	.short	0x0418


	//----- nvinfo : EIATTR_KPARAM_INFO
	.align		4
        /*001c*/ 	.byte	0x04, 0x17
        /*001e*/ 	.short	(.L_364 - .L_363)
.L_363:
        /*0020*/ 	.word	0x00000000
        /*0024*/ 	.short	0x0000
        /*0026*/ 	.short	0x0000
        /*0028*/ 	.byte	0x00, 0xf0, 0x61, 0x10


	//----- nvinfo : EIATTR_MAXREG_COUNT
	.align		4
.L_364:
        /*002c*/ 	.byte	0x03, 0x1b
        /*002e*/ 	.short	0x00ff


	//----- nvinfo : EIATTR_NUM_BARRIERS
	.align		4
        /*0030*/ 	.byte	0x02, 0x4c
        /*0032*/ 	.byte	0x02
	.zero		1


	//----- nvinfo : EIATTR_MERCURY_ISA_VERSION
	.align		4
        /*0034*/ 	.byte	0x03, 0x5f
        /*0036*/ 	.short	0x0000


	//----- nvinfo : EIATTR_COOP_GROUP_MASK_REGIDS
	.align		4
        /*0038*/ 	.byte	0x04, 0x29
        /*003a*/ 	.short	(.L_366 - .L_365)


	//   ....[0]....
.L_365:
        /*003c*/ 	.word	0xffffffff


	//   ....[1]....
        /*0040*/ 	.word	0xffffffff


	//   ....[2]....
        /*0044*/ 	.word	0xffffffff


	//   ....[3]....
        /*0048*/ 	.word	0xffffffff


	//   ....[4]....
        /*004c*/ 	.word	0xffffffff


	//   ....[5]....
        /*0050*/ 	.word	0xffffffff


	//   ....[6]....
        /*0054*/ 	.word	0xffffffff


	//   ....[7]....
        /*0058*/ 	.word	0xffffffff


	//   ....[8]....
        /*005c*/ 	.word	0xffffffff


	//   ....[9]....
        /*0060*/ 	.word	0xffffffff


	//   ....[10]....
        /*0064*/ 	.word	0xffffffff


	//   ....[11]....
        /*0068*/ 	.word	0xffffffff


	//   ....[12]....
        /*006c*/ 	.word	0xffffffff


	//   ....[13]....
        /*0070*/ 	.word	0xffffffff


	//   ....[14]....
        /*0074*/ 	.word	0xffffffff


	//   ....[15]....
        /*0078*/ 	.word	0xffffffff


	//   ....[16]....
        /*007c*/ 	.word	0xffffffff


	//   ....[17]....
        /*0080*/ 	.word	0xffffffff


	//   ....[18]....
        /*0084*/ 	.word	0xffffffff


	//   ....[19]....
        /*0088*/ 	.word	0xffffffff


	//   ....[20]....
        /*008c*/ 	.word	0xffffffff


	//   ....[21]....
        /*0090*/ 	.word	0xffffffff


	//   ....[22]....
        /*0094*/ 	.word	0xffffffff


	//   ....[23]....
        /*0098*/ 	.word	0xffffffff


	//   ....[24]....
        /*009c*/ 	.word	0xffffffff


	//   ....[25]....
        /*00a0*/ 	.word	0xffffffff


	//   ....[26]....
        /*00a4*/ 	.word	0xffffffff


	//   ....[27]....
        /*00a8*/ 	.word	0xffffffff


	//   ....[28]....
        /*00ac*/ 	.word	0xffffffff


	//   ....[29]....
        /*00b0*/ 	.word	0xffffffff


	//   ....[30]....
        /*00b4*/ 	.word	0xffffffff


	//   ....[31]....
        /*00b8*/ 	.word	0xffffffff


	//   ....[32]....
        /*00bc*/ 	.word	0xffffffff


	//   ....[33]....
        /*00c0*/ 	.word	0xffffffff


	//   ....[34]....
        /*00c4*/ 	.word	0xffffffff


	//   ....[35]....
        /*00c8*/ 	.word	0xffffffff


	//   ....[36]....
        /*00cc*/ 	.word	0xffffffff


	//   ....[37]....
        /*00d0*/ 	.word	0xffffffff


	//   ....[38]....
        /*00d4*/ 	.word	0xffffffff


	//   ....[39]....
        /*00d8*/ 	.word	0xffffffff


	//   ....[40]....
        /*00dc*/ 	.word	0xffffffff


	//   ....[41]....
        /*00e0*/ 	.word	0xffffffff


	//   ....[42]....
        /*00e4*/ 	.word	0xffffffff


	//   ....[43]....
        /*00e8*/ 	.word	0xffffffff


	//   ....[44]....
        /*00ec*/ 	.word	0xffffffff


	//   ....[45]....
        /*00f0*/ 	.word	0xffffffff


	//   ....[46]....
        /*00f4*/ 	.word	0xffffffff


	//   ....[47]....
        /*00f8*/ 	.word	0xffffffff


	//   ....[48]....
        /*00fc*/ 	.word	0xffffffff


	//   ....[49]....
        /*0100*/ 	.word	0xffffffff


	//   ....[50]....
        /*0104*/ 	.word	0xffffffff


	//   ....[51]....
        /*0108*/ 	.word	0xffffffff


	//   ....[52]....
        /*010c*/ 	.word	0xffffffff


	//   ....[53]....
        /*0110*/ 	.word	0xffffffff


	//   ....[54]....
        /*0114*/ 	.word	0xffffffff


	//   ....[55]....
        /*0118*/ 	.word	0xffffffff


	//   ....[56]....
        /*011c*/ 	.word	0xffffffff


	//   ....[57]....
        /*0120*/ 	.word	0xffffffff


	//   ....[58]....
        /*0124*/ 	.word	0xffffffff


	//   ....[59]....
        /*0128*/ 	.word	0xffffffff


	//   ....[60]....
        /*012c*/ 	.word	0xffffffff


	//   ....[61]....
        /*0130*/ 	.word	0xffffffff


	//   ....[62]....
        /*0134*/ 	.word	0xffffffff


	//   ....[63]....
        /*0138*/ 	.word	0xffffffff


	//   ....[64]....
        /*013c*/ 	.word	0xffffffff


	//   ....[65]....
        /*0140*/ 	.word	0xffffffff


	//   ....[66]....
        /*0144*/ 	.word	0xffffffff


	//   ....[67]....
        /*0148*/ 	.word	0xffffffff


	//   ....[68]....
        /*014c*/ 	.word	0xffffffff


	//   ....[69]....
        /*0150*/ 	.word	0xffffffff


	//   ....[70]....
        /*0154*/ 	.word	0xffffffff


	//   ....[71]....
        /*0158*/ 	.word	0xffffffff


	//   ....[72]....
        /*015c*/ 	.word	0xffffffff


	//   ....[73]....
        /*0160*/ 	.word	0xffffffff


	//   ....[74]....
        /*0164*/ 	.word	0xffffffff


	//   ....[75]....
        /*0168*/ 	.word	0xffffffff


	//   ....[76]....
        /*016c*/ 	.word	0xffffffff


	//   ....[77]....
        /*0170*/ 	.word	0xffffffff


	//   ....[78]....
        /*0174*/ 	.word	0xffffffff


	//   ....[79]....
        /*0178*/ 	.word	0xffffffff


	//   ....[80]....
        /*017c*/ 	.word	0xffffffff


	//   ....[81]....
        /*0180*/ 	.word	0xffffffff


	//   ....[82]....
        /*0184*/ 	.word	0xffffffff


	//   ....[83]....
        /*0188*/ 	.word	0xffffffff


	//   ....[84]....
        /*018c*/ 	.word	0xffffffff


	//   ....[85]....
        /*0190*/ 	.word	0xffffffff


	//   ....[86]....
        /*0194*/ 	.word	0xffffffff


	//   ....[87]....
        /*0198*/ 	.word	0xffffffff


	//   ....[88]....
        /*019c*/ 	.word	0xffffffff


	//   ....[89]....
        /*01a0*/ 	.word	0xffffffff


	//   ....[90]....
        /*01a4*/ 	.word	0xffffffff


	//   ....[91]....
        /*01a8*/ 	.word	0xffffffff


	//   ....[92]....
        /*01ac*/ 	.word	0xffffffff


	//   ....[93]....
        /*01b0*/ 	.word	0xffffffff


	//   ....[94]....
        /*01b4*/ 	.word	0xffffffff


	//   ....[95]....
        /*01b8*/ 	.word	0xffffffff


	//   ....[96]....
        /*01bc*/ 	.word	0xffffffff


	//   ....[97]....
        /*01c0*/ 	.word	0xffffffff


	//   ....[98]....
        /*01c4*/ 	.word	0xffffffff


	//   ....[99]....
        /*01c8*/ 	.word	0xffffffff


	//   ....[100]....
        /*01cc*/ 	.word	0xffffffff


	//   ....[101]....
        /*01d0*/ 	.word	0xffffffff


	//   ....[102]....
        /*01d4*/ 	.word	0xffffffff


	//   ....[103]....
        /*01d8*/ 	.word	0xffffffff


	//   ....[104]....
        /*01dc*/ 	.word	0xffffffff


	//   ....[105]....
        /*01e0*/ 	.word	0xffffffff


	//   ....[106]....
        /*01e4*/ 	.word	0xffffffff


	//   ....[107]....
        /*01e8*/ 	.word	0xffffffff


	//   ....[108]....
        /*01ec*/ 	.word	0xffffffff


	//   ....[109]....
        /*01f0*/ 	.word	0xffffffff


	//   ....[110]....
        /*01f4*/ 	.word	0xffffffff


	//   ....[111]....
        /*01f8*/ 	.word	0xffffffff


	//   ....[112]....
        /*01fc*/ 	.word	0xffffffff


	//   ....[113]....
        /*0200*/ 	.word	0xffffffff


	//   ....[114]....
        /*0204*/ 	.word	0xffffffff


	//   ....[115]....
        /*0208*/ 	.word	0xffffffff


	//   ....[116]....
        /*020c*/ 	.word	0xffffffff


	//   ....[117]....
        /*0210*/ 	.word	0xffffffff


	//   ....[118]....
        /*0214*/ 	.word	0xffffffff


	//   ....[119]....
        /*0218*/ 	.word	0xffffffff


	//   ....[120]....
        /*021c*/ 	.word	0xffffffff


	//   ....[121]....
        /*0220*/ 	.word	0xffffffff


	//   ....[122]....
        /*0224*/ 	.word	0xffffffff


	//   ....[123]....
        /*0228*/ 	.word	0xffffffff


	//   ....[124]....
        /*022c*/ 	.word	0xffffffff


	//   ....[125]....
        /*0230*/ 	.word	0xffffffff


	//   ....[126]....
        /*0234*/ 	.word	0xffffffff


	//   ....[127]....
        /*0238*/ 	.word	0xffffffff


	//   ....[128]....
        /*023c*/ 	.word	0xffffffff


	//   ....[129]....
        /*0240*/ 	.word	0xffffffff


	//   ....[130]....
        /*0244*/ 	.word	0xffffffff


	//   ....[131]....
        /*0248*/ 	.word	0xffffffff


	//   ....[132]....
        /*024c*/ 	.word	0xffffffff


	//   ....[133]....
        /*0250*/ 	.word	0xffffffff


	//   ....[134]....
        /*0254*/ 	.word	0xffffffff


	//   ....[135]....
        /*0258*/ 	.word	0xffffffff


	//   ....[136]....
        /*025c*/ 	.word	0xffffffff


	//   ....[137]....
        /*0260*/ 	.word	0xffffffff


	//   ....[138]....
        /*0264*/ 	.word	0xffffffff


	//   ....[139]....
        /*0268*/ 	.word	0xffffffff


	//   ....[140]....
        /*026c*/ 	.word	0xffffffff


	//   ....[141]....
        /*0270*/ 	.word	0xffffffff


	//   ....[142]....
        /*0274*/ 	.word	0xffffffff


	//   ....[143]....
        /*0278*/ 	.word	0xffffffff


	//   ....[144]....
        /*027c*/ 	.word	0xffffffff


	//   ....[145]....
        /*0280*/ 	.word	0xffffffff


	//   ....[146]....
        /*0284*/ 	.word	0xffffffff


	//   ....[147]....
        /*0288*/ 	.word	0xffffffff


	//   ....[148]....
        /*028c*/ 	.word	0xffffffff


	//   ....[149]....
        /*0290*/ 	.word	0xffffffff


	//   ....[150]....
        /*0294*/ 	.word	0xffffffff


	//   ....[151]....
        /*0298*/ 	.word	0xffffffff


	//   ....[152]....
        /*029c*/ 	.word	0xffffffff


	//   ....[153]....
        /*02a0*/ 	.word	0xffffffff


	//   ....[154]....
        /*02a4*/ 	.word	0xffffffff


	//   ....[155]....
        /*02a8*/ 	.word	0xffffffff


	//   ....[156]....
        /*02ac*/ 	.word	0xffffffff


	//   ....[157]....
        /*02b0*/ 	.word	0xffffffff


	//   ....[158]....
        /*02b4*/ 	.word	0xffffffff


	//   ....[159]....
        /*02b8*/ 	.word	0xffffffff


	//   ....[160]....
        /*02bc*/ 	.word	0xffffffff


	//   ....[161]....
        /*02c0*/ 	.word	0xffffffff


	//   ....[162]....
        /*02c4*/ 	.word	0xffffffff


	//   ....[163]....
        /*02c8*/ 	.word	0xffffffff


	//   ....[164]....
        /*02cc*/ 	.word	0xffffffff


	//   ....[165]....
        /*02d0*/ 	.word	0xffffffff


	//   ....[166]....
        /*02d4*/ 	.word	0xffffffff


	//   ....[167]....
        /*02d8*/ 	.word	0xffffffff


	//   ....[168]....
        /*02dc*/ 	.word	0xffffffff


	//   ....[169]....
        /*02e0*/ 	.word	0xffffffff


	//   ....[170]....
        /*02e4*/ 	.word	0xffffffff


	//   ....[171]....
        /*02e8*/ 	.word	0xffffffff


	//   ....[172]....
        /*02ec*/ 	.word	0xffffffff


	//   ....[173]....
        /*02f0*/ 	.word	0xffffffff


	//   ....[174]....
        /*02f4*/ 	.word	0xffffffff


	//   ....[175]....
        /*02f8*/ 	.word	0xffffffff


	//   ....[176]....
        /*02fc*/ 	.word	0xffffffff


	//   ....[177]....
        /*0300*/ 	.word	0xffffffff


	//   ....[178]....
        /*0304*/ 	.word	0xffffffff


	//   ....[179]....
        /*0308*/ 	.word	0xffffffff


	//   ....[180]....
        /*030c*/ 	.word	0xffffffff


	//   ....[181]....
        /*0310*/ 	.word	0xffffffff


	//   ....[182]....
        /*0314*/ 	.word	0xffffffff


	//   ....[183]....
        /*0318*/ 	.word	0xffffffff


	//   ....[184]....
        /*031c*/ 	.word	0xffffffff


	//   ....[185]....
        /*0320*/ 	.word	0xffffffff


	//   ....[186]....
        /*0324*/ 	.word	0xffffffff


	//   ....[187]....
        /*0328*/ 	.word	0xffffffff


	//   ....[188]....
        /*032c*/ 	.word	0xffffffff


	//   ....[189]....
        /*0330*/ 	.word	0xffffffff


	//   ....[190]....
        /*0334*/ 	.word	0xffffffff


	//   ....[191]....
        /*0338*/ 	.word	0xffffffff


	//   ....[192]....
        /*033c*/ 	.word	0xffffffff


	//   ....[193]....
        /*0340*/ 	.word	0xffffffff


	//   ....[194]....
        /*0344*/ 	.word	0xffffffff


	//   ....[195]....
        /*0348*/ 	.word	0xffffffff


	//   ....[196]....
        /*034c*/ 	.word	0xffffffff


	//   ....[197]....
        /*0350*/ 	.word	0xffffffff


	//   ....[198]....
        /*0354*/ 	.word	0xffffffff


	//   ....[199]....
        /*0358*/ 	.word	0xffffffff


	//   ....[200]....
        /*035c*/ 	.word	0xffffffff


	//   ....[201]....
        /*0360*/ 	.word	0xffffffff


	//   ....[202]....
        /*0364*/ 	.word	0xffffffff


	//   ....[203]....
        /*0368*/ 	.word	0xffffffff


	//   ....[204]....
        /*036c*/ 	.word	0xffffffff


	//   ....[205]....
        /*0370*/ 	.word	0xffffffff


	//   ....[206]....
        /*0374*/ 	.word	0xffffffff


	//   ....[207]....
        /*0378*/ 	.word	0xffffffff


	//   ....[208]....
        /*037c*/ 	.word	0xffffffff


	//   ....[209]....
        /*0380*/ 	.word	0xffffffff


	//   ....[210]....
        /*0384*/ 	.word	0xffffffff


	//   ....[211]....
        /*0388*/ 	.word	0xffffffff


	//   ....[212]....
        /*038c*/ 	.word	0xffffffff


	//   ....[213]....
        /*0390*/ 	.word	0xffffffff


	//   ....[214]....
        /*0394*/ 	.word	0xffffffff


	//   ....[215]....
        /*0398*/ 	.word	0xffffffff


	//   ....[216]....
        /*039c*/ 	.word	0xffffffff


	//----- nvinfo : EIATTR_COOP_GROUP_INSTR_OFFSETS
	.align		4
.L_366:
        /*03a0*/ 	.byte	0x04, 0x28
        /*03a2*/ 	.short	(.L_368 - .L_367)


	//   ....[0]....
.L_367:
        /*03a4*/ 	.word	0x00000090


	//   ....[1]....
        /*03a8*/ 	.word	0x00001560


	//   ....[2]....
        /*03ac*/ 	.word	0x00001590


	//   ....[3]....
        /*03b0*/ 	.word	0x000016c0


	//   ....[4]....
        /*03b4*/ 	.word	0x000016f0


	//   ....[5]....
        /*03b8*/ 	.word	0x00001780


	//   ....[6]....
        /*03bc*/ 	.word	0x000017b0


	//   ....[7]....
        /*03c0*/ 	.word	0x00001840


	//   ....[8]....
        /*03c4*/ 	.word	0x00001870


	//   ....[9]....
        /*03c8*/ 	.word	0x00001900


	//   ....[10]....
        /*03cc*/ 	.word	0x00001930


	//   ....[11]....
        /*03d0*/ 	.word	0x000019c0


	//   ....[12]....
        /*03d4*/ 	.word	0x000019f0


	//   ....[13]....
        /*03d8*/ 	.word	0x00001a80


	//   ....[14]....
        /*03dc*/ 	.word	0x00001ab0


	//   ....[15]....
        /*03e0*/ 	.word	0x00001b30


	//   ....[16]....
        /*03e4*/ 	.word	0x00001b70


	//   ....[17]....
        /*03e8*/ 	.word	0x00002030


	//   ....[18]....
        /*03ec*/ 	.word	0x00002050


	//   ....[19]....
        /*03f0*/ 	.word	0x00002060


	//   ....[20]....
        /*03f4*/ 	.word	0x00002070


	//   ....[21]....
        /*03f8*/ 	.word	0x00002080


	//   ....[22]....
        /*03fc*/ 	.word	0x00002090


	//   ....[23]....
        /*0400*/ 	.word	0x000020a0


	//   ....[24]....
        /*0404*/ 	.word	0x000020c0


	//   ....[25]....
        /*0408*/ 	.word	0x000020f0


	//   ....[26]....
        /*040c*/ 	.word	0x00002110


	//   ....[27]....
        /*0410*/ 	.word	0x00002140


	//   ....[28]....
        /*0414*/ 	.word	0x00002150


	//   ....[29]....
        /*0418*/ 	.word	0x00002400


	//   ....[30]....
        /*041c*/ 	.word	0x00002440


	//   ....[31]....
        /*0420*/ 	.word	0x00002480


	//   ....[32]....
        /*0424*/ 	.word	0x000024c0


	//   ....[33]....
        /*0428*/ 	.word	0x00002500


	//   ....[34]....
        /*042c*/ 	.word	0x000025a0


	//   ....[35]....
        /*0430*/ 	.word	0x000025b0


	//   ....[36]....
        /*0434*/ 	.word	0x000025c0


	//   ....[37]....
        /*0438*/ 	.word	0x000025d0


	//   ....[38]....
        /*043c*/ 	.word	0x000026e0


	//   ....[39]....
        /*0440*/ 	.word	0x00002710


	//   ....[40]....
        /*0444*/ 	.word	0x00002790


	//   ....[41]....
        /*0448*/ 	.word	0x000031d0


	//   ....[42]....
        /*044c*/ 	.word	0x000031e0


	//   ....[43]....
        /*0450*/ 	.word	0x000031f0


	//   ....[44]....
        /*0454*/ 	.word	0x00003200


	//   ....[45]....
        /*0458*/ 	.word	0x00003210


	//   ....[46]....
        /*045c*/ 	.word	0x00003220


	//   ....[47]....
        /*0460*/ 	.word	0x00003230


	//   ....[48]....
        /*0464*/ 	.word	0x00003250


	//   ....[49]....
        /*0468*/ 	.word	0x00003270


	//   ....[50]....
        /*046c*/ 	.word	0x00003290


	//   ....[51]....
        /*0470*/ 	.word	0x000032a0


	//   ....[52]....
        /*0474*/ 	.word	0x000032c0


	//   ....[53]....
        /*0478*/ 	.word	0x00003600


	//   ....[54]....
        /*047c*/ 	.word	0x00003800


	//   ....[55]....
        /*0480*/ 	.word	0x000039d0


	//   ....[56]....
        /*0484*/ 	.word	0x00004f20


	//   ....[57]....
        /*0488*/ 	.word	0x000058b0


	//   ....[58]....
        /*048c*/ 	.word	0x000058f0


	//   ....[59]....
        /*0490*/ 	.word	0x00005a10


	//   ....[60]....
        /*0494*/ 	.word	0x00005a50


	//   ....[61]....
        /*0498*/ 	.word	0x00006720


	//   ....[62]....
        /*049c*/ 	.word	0x000068f0


	//   ....[63]....
        /*04a0*/ 	.word	0x00006970


	//   ....[64]....
        /*04a4*/ 	.word	0x00006c60


	//   ....[65]....
        /*04a8*/ 	.word	0x00008590


	//   ....[66]....
        /*04ac*/ 	.word	0x000085a0


	//   ....[67]....
        /*04b0*/ 	.word	0x000085b0


	//   ....[68]....
        /*04b4*/ 	.word	0x000085c0


	//   ....[69]....
        /*04b8*/ 	.word	0x000085d0


	//   ....[70]....
        /*04bc*/ 	.word	0x000085e0


	//   ....[71]....
        /*04c0*/ 	.word	0x000085f0


	//   ....[72]....
        /*04c4*/ 	.word	0x00008600


	//   ....[73]....
        /*04c8*/ 	.word	0x00008610


	//   ....[74]....
        /*04cc*/ 	.word	0x00008620


	//   ....[75]....
        /*04d0*/ 	.word	0x00008630


	//   ....[76]....
        /*04d4*/ 	.word	0x00008640


	//   ....[77]....
        /*04d8*/ 	.word	0x00009080


	//   ....[78]....
        /*04dc*/ 	.word	0x00009090


	//   ....[79]....
        /*04e0*/ 	.word	0x000090a0


	//   ....[80]....
        /*04e4*/ 	.word	0x000090b0


	//   ....[81]....
        /*04e8*/ 	.word	0x000090c0


	//   ....[82]....
        /*04ec*/ 	.word	0x000090d0


	//   ....[83]....
        /*04f0*/ 	.word	0x000090e0


	//   ....[84]....
        /*04f4*/ 	.word	0x00009100


	//   ....[85]....
        /*04f8*/ 	.word	0x00009120


	//   ....[86]....
        /*04fc*/ 	.word	0x00009150


	//   ....[87]....
        /*0500*/ 	.word	0x00009170


	//   ....[88]....
        /*0504*/ 	.word	0x00009190


	//   ....[89]....
        /*0508*/ 	.word	0x00009360


	//   ....[90]....
        /*050c*/ 	.word	0x00009530


	//   ....[91]....
        /*0510*/ 	.word	0x00009720


	//   ....[92]....
        /*0514*/ 	.word	0x00009d70


	//   ....[93]....
        /*0518*/ 	.word	0x0000b820


	//   ....[94]....
        /*051c*/ 	.word	0x0000b9d0


	//   ....[95]....
        /*0520*/ 	.word	0x0000ba20


	//   ....[96]....
        /*0524*/ 	.word	0x0000bc40


	//   ....[97]....
        /*0528*/ 	.word	0x0000be50


	//   ....[98]....
        /*052c*/ 	.word	0x0000c1b0


	//   ....[99]....
        /*0530*/ 	.word	0x0000c480


	//   ....[100]....
        /*0534*/ 	.word	0x0000c620


	//   ....[101]....
        /*0538*/ 	.word	0x0000ed20


	//   ....[102]....
        /*053c*/ 	.word	0x0000ed30


	//   ....[103]....
        /*0540*/ 	.word	0x0000ed40


	//   ....[104]....
        /*0544*/ 	.word	0x0000ed50


	//   ....[105]....
        /*0548*/ 	.word	0x0000ed60


	//   ....[106]....
        /*054c*/ 	.word	0x0000ed70


	//   ....[107]....
        /*0550*/ 	.word	0x0000ed80


	//   ....[108]....
        /*0554*/ 	.word	0x0000ed90


	//   ....[109]....
        /*0558*/ 	.word	0x0000eda0


	//   ....[110]....
        /*055c*/ 	.word	0x0000edb0


	//   ....[111]....
        /*0560*/ 	.word	0x0000edc0


	//   ....[112]....
        /*0564*/ 	.word	0x0000edd0


	//   ....[113]....
        /*0568*/ 	.word	0x0000f810


	//   ....[114]....
        /*056c*/ 	.word	0x0000f820


	//   ....[115]....
        /*0570*/ 	.word	0x0000f830


	//   ....[116]....
        /*0574*/ 	.word	0x0000f840


	//   ....[117]....
        /*0578*/ 	.word	0x0000f850


	//   ....[118]....
        /*057c*/ 	.word	0x0000f860


	//   ....[119]....
        /*0580*/ 	.word	0x0000f870


	//   ....[120]....
        /*0584*/ 	.word	0x0000f890


	//   ....[121]....
        /*0588*/ 	.word	0x0000f8b0


	//   ....[122]....
        /*058c*/ 	.word	0x0000f8e0


	//   ....[123]....
        /*0590*/ 	.word	0x0000f900


	//   ....[124]....
        /*0594*/ 	.word	0x0000f920


	//   ....[125]....
        /*0598*/ 	.word	0x0000ffa0


	//   ....[126]....
        /*059c*/ 	.word	0x0000ffe0


	//   ....[127]....
        /*05a0*/ 	.word	0x00010000


	//   ....[128]....
        /*05a4*/ 	.word	0x00010040


	//   ....[129]....
        /*05a8*/ 	.word	0x00010080


	//   ....[130]....
        /*05ac*/ 	.word	0x000100b0


	//   ....[131]....
        /*05b0*/ 	.word	0x000100f0


	//   ....[132]....
        /*05b4*/ 	.word	0x00010230


	//   ....[133]....
        /*05b8*/ 	.word	0x000125b0


	//   ....[134]....
        /*05bc*/ 	.word	0x000125d0


	//   ....[135]....
        /*05c0*/ 	.word	0x000125e0


	//   ....[136]....
        /*05c4*/ 	.word	0x00012600


	//   ....[137]....
        /*05c8*/ 	.word	0x00012620


	//   ....[138]....
        /*05cc*/ 	.word	0x00012650


	//   ....[139]....
        /*05d0*/ 	.word	0x00012690


	//   ....[140]....
        /*05d4*/ 	.word	0x000126b0


	//   ....[141]....
        /*05d8*/ 	.word	0x000126f0


	//   ....[142]....
        /*05dc*/ 	.word	0x00012710


	//   ....[143]....
        /*05e0*/ 	.word	0x00012720


	//   ....[144]....
        /*05e4*/ 	.word	0x00012740


	//   ....[145]....
        /*05e8*/ 	.word	0x000130c0


	//   ....[146]....
        /*05ec*/ 	.word	0x000130d0


	//   ....[147]....
        /*05f0*/ 	.word	0x000130e0


	//   ....[148]....
        /*05f4*/ 	.word	0x000130f0


	//   ....[149]....
        /*05f8*/ 	.word	0x00013100


	//   ....[150]....
        /*05fc*/ 	.word	0x00013110


	//   ....[151]....
        /*0600*/ 	.word	0x00013120


	//   ....[152]....
        /*0604*/ 	.word	0x00013140


	//   ....[153]....
        /*0608*/ 	.word	0x00013160


	//   ....[154]....
        /*060c*/ 	.word	0x00013190


	//   ....[155]....
        /*0610*/ 	.word	0x000131b0


	//   ....[156]....
        /*0614*/ 	.word	0x000131d0


	//   ....[157]....
        /*0618*/ 	.word	0x000133b0


	//   ....[158]....
        /*061c*/ 	.word	0x00013570


	//   ....[159]....
        /*0620*/ 	.word	0x00013760


	//   ....[160]....
        /*0624*/ 	.word	0x000145a0


	//   ....[161]....
        /*0628*/ 	.word	0x000157a0


	//   ....[162]....
        /*062c*/ 	.word	0x00015a80


	//   ....[163]....
        /*0630*/ 	.word	0x00015ad0


	//   ....[164]....
        /*0634*/ 	.word	0x00015dd0


	//   ....[165]....
        /*0638*/ 	.word	0x00015f50


	//   ....[166]....
        /*063c*/ 	.word	0x00016230


	//   ....[167]....
        /*0640*/ 	.word	0x00016560


	//   ....[168]....
        /*0644*/ 	.word	0x000166b0


	//   ....[169]....
        /*0648*/ 	.word	0x00018580


	//   ....[170]....
        /*064c*/ 	.word	0x000185b0


	//   ....[171]....
        /*0650*/ 	.word	0x000185e0


	//   ....[172]....
        /*0654*/ 	.word	0x00018600


	//   ....[173]....
        /*0658*/ 	.word	0x00018630


	//   ....[174]....
        /*065c*/ 	.word	0x00018670


	//   ....[175]....
        /*0660*/ 	.word	0x00018680


	//   ....[176]....
        /*0664*/ 	.word	0x000186a0


	//   ....[177]....
        /*0668*/ 	.word	0x00019b00


	//   ....[178]....
        /*066c*/ 	.word	0x00019b40


	//   ....[179]....
        /*0670*/ 	.word	0x00019b60


	//   ....[180]....
        /*0674*/ 	.word	0x00019b90


	//   ....[181]....
        /*0678*/ 	.word	0x00019bd0


	//   ....[182]....
        /*067c*/ 	.word	0x00019c10


	//   ....[183]....
        /*0680*/ 	.word	0x00019c40


	//   ....[184]....
        /*0684*/ 	.word	0x00019c80


	//   ....[185]....
        /*0688*/ 	.word	0x00019d30


	//   ....[186]....
        /*068c*/ 	.word	0x00019d50


	//   ....[187]....
        /*0690*/ 	.word	0x00019d90


	//   ....[188]....
        /*0694*/ 	.word	0x00019da0


	//   ....[189]....
        /*0698*/ 	.word	0x00019e00


	//   ....[190]....
        /*069c*/ 	.word	0x00019e20


	//   ....[191]....
        /*06a0*/ 	.word	0x00019e40


	//   ....[192]....
        /*06a4*/ 	.word	0x00019ed0


	//   ....[193]....
        /*06a8*/ 	.word	0x00019f60


	//   ....[194]....
        /*06ac*/ 	.word	0x00019f70


	//   ....[195]....
        /*06b0*/ 	.word	0x00019f80


	//   ....[196]....
        /*06b4*/ 	.word	0x00019fb0


	//   ....[197]....
        /*06b8*/ 	.word	0x00019fc0


	//   ....[198]....
        /*06bc*/ 	.word	0x00019fd0


	//   ....[199]....
        /*06c0*/ 	.word	0x0001a050


	//   ....[200]....
        /*06c4*/ 	.word	0x0001a060


	//   ....[201]....
        /*06c8*/ 	.word	0x0001a930


	//   ....[202]....
        /*06cc*/ 	.word	0x0001a960


	//   ....[203]....
        /*06d0*/ 	.word	0x0001a990


	//   ....[204]....
        /*06d4*/ 	.word	0x0001a9c0


	//   ....[205]....
        /*06d8*/ 	.word	0x0001a9e0


	//   ....[206]....
        /*06dc*/ 	.word	0x0001aa00


	//   ....[207]....
        /*06e0*/ 	.word	0x0001aa30


	//   ....[208]....
        /*06e4*/ 	.word	0x0001aa60


	//   ....[209]....
        /*06e8*/ 	.word	0x0001aa90


	//   ....[210]....
        /*06ec*/ 	.word	0x0001aac0


	//   ....[211]....
        /*06f0*/ 	.word	0x0001aaf0


	//   ....[212]....
        /*06f4*/ 	.word	0x0001ab10


	//   ....[213]....
        /*06f8*/ 	.word	0x0001ab30


	//   ....[214]....
        /*06fc*/ 	.word	0x0001ab50


	//   ....[215]....
        /*0700*/ 	.word	0x0001abe0


	//   ....[216]....
        /*0704*/ 	.word	0x0001ac40


	//----- nvinfo : EIATTR_EXIT_INSTR_OFFSETS
	.align		4
.L_368:
        /*0708*/ 	.byte	0x04, 0x1c
        /*070a*/ 	.short	(.L_370 - .L_369)


	//   ....[0]....
.L_369:
        /*070c*/ 	.word	0x00000440


	//   ....[1]....
        /*0710*/ 	.word	0x0001a100


	//   ....[2]....
        /*0714*/ 	.word	0x0001a140


	//   ....[3]....
        /*0718*/ 	.word	0x0001ac60


	//   ....[4]....
        /*071c*/ 	.word	0x0001aca0


	//----- nvinfo : EIATTR_CTAIDZ_USED
	.align		4
.L_370:
        /*0720*/ 	.byte	0x01, 0x04
	.zero		2


	//----- nvinfo : EIATTR_MAX_THREADS
	.align		4
        /*0724*/ 	.byte	0x04, 0x05
        /*0726*/ 	.short	(.L_372 - .L_371)
.L_371:
        /*0728*/ 	.word	0x00000080
        /*072c*/ 	.word	0x00000001
        /*0730*/ 	.word	0x00000001


	//----- nvinfo : EIATTR_CRS_STACK_SIZE
	.align		4
.L_372:
        /*0734*/ 	.byte	0x04, 0x1e
        /*0736*/ 	.short	(.L_374 - .L_373)
.L_373:
        /*0738*/ 	.word	0x00000000
.L_374:


//--------------------- .nv.info._ZN7cutlass13device_kernelIN5flash19enable_sm80_to_sm89INS1_16FlashAttnFwdSm80INS1_25CollectiveMainloopFwdSm80ILi4ELi1ELb0EN4cute5tupleIJNS5_1CILi128EEENS7_ILi96EEENS7_ILi64EEEEEELi64ENS_6half_tEfNS_4arch4Sm80ELb0ELb1ELb0ELb1ELb1ELb1ELb1ELb0EEENS1_21CollectiveEpilogueFwdINS6_IJS8_SA_S9_EEENS6_IJNS7_ILi1EEESI_SI_EEESC_SE_Li128ELb1ELb1ELb0ELb0EEENS1_19SingleTileSchedulerILb1ELb0ELb1ELi128EEEEEEEEEvNT_6ParamsE --------------------------
	.section	.nv.info._ZN7cutlass13device_kernelIN5flash19enable_sm80_to_sm89INS1_16FlashAttnFwdSm80INS1_25CollectiveMainloopFwdSm80ILi4ELi1ELb0EN4cute5tupleIJNS5_1CILi128EEENS7_ILi96EEENS7_ILi64EEEEEELi64ENS_6half_tEfNS_4arch4Sm80ELb0ELb1ELb0ELb1ELb1ELb1ELb1ELb0EEENS1_21CollectiveEpilogueFwdINS6_IJS8_SA_S9_EEENS6_IJNS7_ILi1EEESI_SI_EEESC_SE_Li128ELb1ELb1ELb0ELb0EEENS1_19SingleTileSchedulerILb1ELb0ELb1ELi128EEEEEEEEEvNT_6ParamsE,"",@"SHT_CUDA_INFO"
	.sectionflags	@""
	.align	4


	//----- nvinfo : EIATTR_CUDA_API_VERSION
	.align		4
        /*0000*/ 	.byte	0x04, 0x37
        /*0002*/ 	.short	(.L_376 - .L_375)
.L_375:
        /*0004*/ 	.word	0x00000082


	//----- nvinfo : EIATTR_SW2861232_WAR
	.align		4
.L_376:
        /*0008*/ 	.byte	0x01, 0x35
	.zero		2


	//----- nvinfo : EIATTR_PARAM_CBANK
	.align		4
        /*000c*/ 	.byte	0x04, 0x0a
        /*000e*/ 	.short	(.L_378 - .L_377)
	.align		4
.L_377:
        /*0010*/ 	.word	index@(.nv.constant0._ZN7cutlass13device_kernelIN5flash19enable_sm80_to_sm89INS1_16FlashAttnFwdSm80INS1_25CollectiveMainloopFwdSm80ILi4ELi1ELb0EN4cute5tupleIJNS5_1CILi128EEENS7_ILi96EEENS7_ILi64EEEEEELi64ENS_6half_tEfNS_4arch4Sm80ELb0ELb1ELb0ELb1ELb1ELb1ELb1ELb0EEENS1_21CollectiveEpilogueFwdINS6_IJS8_SA_S9_EEENS6_IJNS7_ILi1EEESI_SI_EEESC_SE_Li128ELb1ELb1ELb0ELb0EEENS1_19SingleTileSchedulerILb1ELb0ELb1ELi128EEEEEEEEEvNT_6ParamsE)
        /*0014*/ 	.short	0x0160
        /*0016*/ 	.short	0x0418


	//----- nvinfo : EIATTR_CBANK_PARAM_SIZE
	.align		4
.L_378:
        /*0018*/ 	.byte	0x03, 0x19
        /*001a*/ 	.short	0x0418


	//----- nvinfo : EIATTR_KPARAM_INFO
	.align		4
        /*001c*/ 	.byte	0x04, 0x17
        /*001e*/ 	.short	(.L_380 - .L_379)
.L_379:
        /*0020*/ 	.word	0x00000000
        /*0024*/ 	.short	0x0000
        /*0026*/ 	.short	0x0000
        /*0028*/ 	.byte	0x00, 0xf0, 0x61, 0x10


	//----- nvinfo : EIATTR_MAXREG_COUNT
	.align		4
.L_380:
        /*002c*/ 	.byte	0x03, 0x1b
        /*002e*/ 	.short	0x00ff


	//----- nvinfo : EIATTR_NUM_BARRIERS
	.align		4
        /*0030*/ 	.byte	0x02, 0x4c
        /*0032*/ 	.byte	0x02
	.zero		1


	//----- nvinfo : EIATTR_ANNOTATIONS
	.align		4
        /*0034*/ 	.byte	0x04, 0x55
        /*0036*/ 	.short	(.L_382 - .L_381)


	//   ....[0]....
.L_381:
        /* <DEDUP_REMOVED lines=32> */


	//----- nvinfo : EIATTR_MERCURY_ISA_VERSION
	.align		4
.L_382:
        /*0228*/ 	.byte	0x03, 0x5f
        /*022a*/ 	.short	0x0000


	//----- nvinfo : EIATTR_COOP_GROUP_MASK_REGIDS
	.align		4
        /*022c*/ 	.byte	0x04, 0x29
        /*022e*/ 	.short	(.L_384 - .L_383)


	//   ....[0]....
.L_383:
        /*0230*/ 	.word	0xffffffff


	//   ....[1]....
        /*0234*/ 	.word	0xffffffff


	//   ....[2]....
        /*0238*/ 	.word	0xffffffff


	//   ....[3]....
        /*023c*/ 	.word	0xffffffff


	//   ....[4]....
        /*0240*/ 	.word	0xffffffff


	//   ....[5]....
        /*0244*/ 	.word	0xffffffff


	//   ....[6]....
        /*0248*/ 	.word	0xffffffff


	//   ....[7]....
        /*024c*/ 	.word	0xffffffff


	//   ....[8]....
        /*0250*/ 	.word	0xffffffff


	//   ....[9]....
        /*0254*/ 	.word	0xffffffff


	//   ....[10]....
        /*0258*/ 	.word	0xffffffff


	//   ....[11]....
        /*025c*/ 	.word	0xffffffff


	//   ....[12]....
        /*0260*/ 	.word	0xffffffff


	//   ....[13]....
        /*0264*/ 	.word	0xffffffff


	//   ....[14]....
        /*0268*/ 	.word	0xffffffff


	//   ....[15]....
        /*026c*/ 	.word	0xffffffff


	//   ....[16]....
        /*0270*/ 	.word	0xffffffff


	//   ....[17]....
        /*0274*/ 	.word	0xffffffff


	//   ....[18]....
        /*0278*/ 	.word	0xffffffff


	//   ....[19]....
        /*027c*/ 	.word	0xffffffff


	//   ....[20]....
        /*0280*/ 	.word	0xffffffff


	//   ....[21]....
        /*0284*/ 	.word	0xffffffff


	//   ....[22]....
        /*0288*/ 	.word	0xffffffff


	//   ....[23]....
        /*028c*/ 	.word	0xffffffff


	//   ....[24]....
        /*0290*/ 	.word	0xffffffff


	//   ....[25]....
        /*0294*/ 	.word	0xffffffff


	//   ....[26]....
        /*0298*/ 	.word	0xffffffff


	//   ....[27]....
        /*029c*/ 	.word	0xffffffff


	//   ....[28]....
        /*02a0*/ 	.word	0xffffffff


	//   ....[29]....
        /*02a4*/ 	.word	0xffffffff


	//   ....[30]....
        /*02a8*/ 	.word	0xffffffff


	//   ....[31]....
        /*02ac*/ 	.word	0xffffffff


	//   ....[32]....
        /*02b0*/ 	.word	0xffffffff


	//   ....[33]....
        /*02b4*/ 	.word	0xffffffff


	//   ....[34]....
        /*02b8*/ 	.word	0xffffffff


	//   ....[35]....
        /*02bc*/ 	.word	0xffffffff


	//   ....[36]....
        /*02c0*/ 	.word	0xffffffff


	//   ....[37]....
        /*02c4*/ 	.word	0xffffffff


	//   ....[38]....
        /*02c8*/ 	.word	0xffffffff


	//   ....[39]....
        /*02cc*/ 	.word	0xffffffff


	//   ....[40]....
        /*02d0*/ 	.word	0xffffffff


	//   ....[41]....
        /*02d4*/ 	.word	0xffffffff


	//   ....[42]....
        /*02d8*/ 	.word	0xffffffff


	//   ....[43]....
        /*02dc*/ 	.word	0xffffffff


	//   ....[44]....
        /*02e0*/ 	.word	0xffffffff


	//   ....[45]....
        /*02e4*/ 	.word	0xffffffff


	//   ....[46]....
        /*02e8*/ 	.word	0xffffffff


	//   ....[47]....
        /*02ec*/ 	.word	0xffffffff


	//   ....[48]....
        /*02f0*/ 	.word	0xffffffff


	//   ....[49]....
        /*02f4*/ 	.word	0xffffffff


	//   ....[50]....
        /*02f8*/ 	.word	0xffffffff


	//   ....[51]....
        /*02fc*/ 	.word	0xffffffff


	//   ....[52]....
        /*0300*/ 	.word	0xffffffff


	//   ....[53]....
        /*0304*/ 	.word	0xffffffff


	//   ....[54]....
        /*0308*/ 	.word	0xffffffff


	//   ....[55]....
        /*030c*/ 	.word	0xffffffff


	//   ....[56]....
        /*0310*/ 	.word	0xffffffff


	//   ....[57]....
        /*0314*/ 	.word	0xffffffff


	//   ....[58]....
        /*0318*/ 	.word	0xffffffff


	//   ....[59]....
        /*031c*/ 	.word	0xffffffff


	//   ....[60]....
        /*0320*/ 	.word	0xffffffff


	//   ....[61]....
        /*0324*/ 	.word	0xffffffff


	//   ....[62]....
        /*0328*/ 	.word	0xffffffff


	//   ....[63]....
        /*032c*/ 	.word	0xffffffff


	//   ....[64]....
        /*0330*/ 	.word	0xffffffff


	//   ....[65]....
        /*0334*/ 	.word	0xffffffff


	//   ....[66]....
        /*0338*/ 	.word	0xffffffff


	//   ....[67]....
        /*033c*/ 	.word	0xffffffff


	//   ....[68]....
        /*0340*/ 	.word	0xffffffff


	//   ....[69]....
        /*0344*/ 	.word	0xffffffff


	//   ....[70]....
        /*0348*/ 	.word	0xffffffff


	//   ....[71]....
        /*034c*/ 	.word	0xffffffff


	//   ....[72]....
        /*0350*/ 	.word	0xffffffff


	//   ....[73]....
        /*0354*/ 	.word	0xffffffff


	//   ....[74]....
        /*0358*/ 	.word	0xffffffff


	//   ....[75]....
        /*035c*/ 	.word	0xffffffff


	//   ....[76]....
        /*0360*/ 	.word	0xffffffff


	//   ....[77]....
        /*0364*/ 	.word	0xffffffff


	//   ....[78]....
        /*0368*/ 	.word	0xffffffff


	//   ....[79]....
        /*036c*/ 	.word	0xffffffff


	//   ....[80]....
        /*0370*/ 	.word	0xffffffff


	//   ....[81]....
        /*0374*/ 	.word	0xffffffff


	//   ....[82]....
        /*0378*/ 	.word	0xffffffff


	//   ....[83]....
        /*037c*/ 	.word	0xffffffff


	//   ....[84]....
        /*0380*/ 	.word	0xffffffff


	//   ....[85]....
        /*0384*/ 	.word	0xffffffff


	//   ....[86]....
        /*0388*/ 	.word	0xffffffff


	//   ....[87]....
        /*038c*/ 	.word	0xffffffff


	//   ....[88]....
        /*0390*/ 	.word	0xffffffff


	//   ....[89]....
        /*0394*/ 	.word	0xffffffff


	//   ....[90]....
        /*0398*/ 	.word	0xffffffff


	//   ....[91]....
        /*039c*/ 	.word	0xffffffff


	//   ....[92]....
        /*03a0*/ 	.word	0xffffffff


	//   ....[93]....
        /*03a4*/ 	.word	0xffffffff


	//   ....[94]....
        /*03a8*/ 	.word	0xffffffff


	//   ....[95]....
        /*03ac*/ 	.word	0xffffffff


	//   ....[96]....
        /*03b0*/ 	.word	0xffffffff


	//   ....[97]....
        /*03b4*/ 	.word	0xffffffff


	//   ....[98]....
        /*03b8*/ 	.word	0xffffffff


	//   ....[99]....
        /*03bc*/ 	.word	0xffffffff


	//   ....[100]....
        /*03c0*/ 	.word	0xffffffff


	//   ....[101]....
        /*03c4*/ 	.word	0xffffffff


	//   ....[102]....
        /*03c8*/ 	.word	0xffffffff


	//   ....[103]....
        /*03cc*/ 	.word	0xffffffff


	//   ....[104]....
        /*03d0*/ 	.word	0xffffffff


	//   ....[105]....
        /*03d4*/ 	.word	0xffffffff


	//   ....[106]....
        /*03d8*/ 	.word	0xffffffff


	//   ....[107]....
        /*03dc*/ 	.word	0xffffffff


	//   ....[108]....
        /*03e0*/ 	.word	0xffffffff


	//   ....[109]....
        /*03e4*/ 	.word	0xffffffff


	//   ....[110]....
        /*03e8*/ 	.word	0xffffffff


	//   ....[111]....
        /*03ec*/ 	.word	0xffffffff


	//   ....[112]....
        /*03f0*/ 	.word	0xffffffff


	//   ....[113]....
        /*03f4*/ 	.word	0xffffffff


	//   ....[114]....
        /*03f8*/ 	.word	0xffffffff


	//   ....[115]....
        /*03fc*/ 	.word	0xffffffff


	//   ....[116]....
        /*0400*/ 	.word	0xffffffff


	//   ....[117]....
        /*0404*/ 	.word	0xffffffff


	//   ....[118]....
        /*0408*/ 	.word	0xffffffff


	//   ....[119]....
        /*040c*/ 	.word	0xffffffff


	//   ....[120]....
        /*0410*/ 	.word	0xffffffff


	//   ....[121]....
        /*0414*/ 	.word	0xffffffff


	//   ....[122]....
        /*0418*/ 	.word	0xffffffff


	//   ....[123]....
        /*041c*/ 	.word	0xffffffff


	//   ....[124]....
        /*0420*/ 	.word	0xffffffff


	//   ....[125]....
        /*0424*/ 	.word	0xffffffff


	//   ....[126]....
        /*0428*/ 	.word	0xffffffff


	//   ....[127]....
        /*042c*/ 	.word	0xffffffff


	//   ....[128]....
        /*0430*/ 	.word	0xffffffff


	//   ....[129]....
        /*0434*/ 	.word	0xffffffff


	//   ....[130]....
        /*0438*/ 	.word	0xffffffff


	//   ....[131]....
        /*043c*/ 	.word	0xffffffff


	//   ....[132]....
        /*0440*/ 	.word	0xffffffff


	//   ....[133]....
        /*0444*/ 	.word	0xffffffff


	//   ....[134]....
        /*0448*/ 	.word	0xffffffff


	//   ....[135]....
        /*044c*/ 	.word	0xffffffff


	//   ....[136]....
        /*0450*/ 	.word	0xffffffff


	//   ....[137]....
        /*0454*/ 	.word	0xffffffff


	//   ....[138]....
        /*0458*/ 	.word	0xffffffff


	//   ....[139]....
        /*045c*/ 	.word	0xffffffff


	//   ....[140]....
        /*0460*/ 	.word	0xffffffff


	//   ....[141]....
        /*0464*/ 	.word	0xffffffff


	//   ....[142]....
        /*0468*/ 	.word	0xffffffff


	//   ....[143]....
        /*046c*/ 	.word	0xffffffff


	//   ....[144]....
        /*0470*/ 	.word	0xffffffff


	//   ....[145]....
        /*0474*/ 	.word	0xffffffff


	//   ....[146]....
        /*0478*/ 	.word	0xffffffff


	//   ....[147]....
        /*047c*/ 	.word	0xffffffff


	//   ....[148]....
        /*0480*/ 	.word	0xffffffff


	//   ....[149]....
        /*0484*/ 	.word	0xffffffff


	//   ....[150]....
        /*0488*/ 	.word	0xffffffff


	//   ....[151]....
        /*048c*/ 	.word	0xffffffff


	//   ....[152]....
        /*0490*/ 	.word	0xffffffff


	//   ....[153]....
        /*0494*/ 	.word	0xffffffff


	//   ....[154]....
        /*0498*/ 	.word	0xffffffff


	//   ....[155]....
        /*049c*/ 	.word	0xffffffff


	//   ....[156]....
        /*04a0*/ 	.word	0xffffffff


	//   ....[157]....
        /*04a4*/ 	.word	0xffffffff


	//   ....[158]....
        /*04a8*/ 	.word	0xffffffff


	//   ....[159]....
        /*04ac*/ 	.word	0xffffffff


	//   ....[160]....
        /*04b0*/ 	.word	0xffffffff


	//   ....[161]....
        /*04b4*/ 	.word	0xffffffff


	//   ....[162]....
        /*04b8*/ 	.word	0xffffffff


	//   ....[163]....
        /*04bc*/ 	.word	0xffffffff


	//   ....[164]....
        /*04c0*/ 	.word	0xffffffff


	//   ....[165]....
        /*04c4*/ 	.word	0xffffffff


	//   ....[166]....
        /*04c8*/ 	.word	0xffffffff


	//   ....[167]....
        /*04cc*/ 	.word	0xffffffff


	//   ....[168]....
        /*04d0*/ 	.word	0xffffffff


	//   ....[169]....
        /*04d4*/ 	.word	0xffffffff


	//   ....[170]....
        /*04d8*/ 	.word	0xffffffff


	//   ....[171]....
        /*04dc*/ 	.word	0xffffffff


	//   ....[172]....
        /*04e0*/ 	.word	0xffffffff


	//   ....[173]....
        /*04e4*/ 	.word	0xffffffff


	//   ....[174]....
        /*04e8*/ 	.word	0xffffffff


	//   ....[175]....
        /*04ec*/ 	.word	0xffffffff


	//   ....[176]....
        /*04f0*/ 	.word	0xffffffff


	//   ....[177]....
        /*04f4*/ 	.word	0xffffffff


	//   ....[178]....
        /*04f8*/ 	.word	0xffffffff


	//   ....[179]....
        /*04fc*/ 	.word	0xffffffff


	//   ....[180]....
        /*0500*/ 	.word	0xffffffff


	//   ....[181]....
        /*0504*/ 	.word	0xffffffff


	//   ....[182]....
        /*0508*/ 	.word	0xffffffff


	//   ....[183]....
        /*050c*/ 	.word	0xffffffff


	//   ....[184]....
        /*0510*/ 	.word	0xffffffff


	//   ....[185]....
        /*0514*/ 	.word	0xffffffff


	//   ....[186]....
        /*0518*/ 	.word	0xffffffff


	//   ....[187]....
        /*051c*/ 	.word	0xffffffff


	//   ....[188]....
        /*0520*/ 	.word	0xffffffff


	//   ....[189]....
        /*0524*/ 	.word	0xffffffff


	//   ....[190]....
        /*0528*/ 	.word	0xffffffff


	//   ....[191]....
        /*052c*/ 	.word	0xffffffff


	//   ....[192]....
        /*0530*/ 	.word	0xffffffff


	//   ....[193]....
        /*0534*/ 	.word	0xffffffff


	//   ....[194]....
        /*0538*/ 	.word	0xffffffff


	//   ....[195]....
        /*053c*/ 	.word	0xffffffff


	//   ....[196]....
        /*0540*/ 	.word	0xffffffff


	//   ....[197]....
        /*0544*/ 	.word	0xffffffff


	//   ....[198]....
        /*0548*/ 	.word	0xffffffff


	//   ....[199]....
        /*054c*/ 	.word	0xffffffff


	//   ....[200]....
        /*0550*/ 	.word	0xffffffff


	//   ....[201]....
        /*0554*/ 	.word	0xffffffff


	//   ....[202]....
        /*0558*/ 	.word	0xffffffff


	//   ....[203]....
        /*055c*/ 	.word	0xffffffff


	//   ....[204]....
        /*0560*/ 	.word	0xffffffff


	//   ....[205]....
        /*0564*/ 	.word	0xffffffff


	//   ....[206]....
        /*0568*/ 	.word	0xffffffff


	//   ....[207]....
        /*056c*/ 	.word	0xffffffff


	//   ....[208]....
        /*0570*/ 	.word	0xffffffff


	//   ....[209]....
        /*0574*/ 	.word	0xffffffff


	//   ....[210]....
        /*0578*/ 	.word	0xffffffff


	//   ....[211]....
        /*057c*/ 	.word	0xffffffff


	//   ....[212]....
        /*0580*/ 	.word	0xffffffff


	//   ....[213]....
        /*0584*/ 	.word	0xffffffff


	//   ....[214]....
        /*0588*/ 	.word	0xffffffff


	//   ....[215]....
        /*058c*/ 	.word	0xffffffff


	//   ....[216]....
        /*0590*/ 	.word	0xffffffff


	//   ....[217]....
        /*0594*/ 	.word	0xffffffff


	//   ....[218]....
        /*0598*/ 	.word	0xffffffff


	//   ....[219]....
        /*059c*/ 	.word	0xffffffff


	//   ....[220]....
        /*05a0*/ 	.word	0xffffffff


	//   ....[221]....
        /*05a4*/ 	.word	0xffffffff


	//   ....[222]....
        /*05a8*/ 	.word	0xffffffff


	//   ....[223]....
        /*05ac*/ 	.word	0xffffffff


	//   ....[224]....
        /*05b0*/ 	.word	0xffffffff


	//   ....[225]....
        /*05b4*/ 	.word	0xffffffff


	//   ....[226]....
        /*05b8*/ 	.word	0xffffffff


	//   ....[227]....
        /*05bc*/ 	.word	0xffffffff


	//   ....[228]....
        /*05c0*/ 	.word	0xffffffff


	//   ....[229]....
        /*05c4*/ 	.word	0xffffffff


	//   ....[230]....
        /*05c8*/ 	.word	0xffffffff


	//   ....[231]....
        /*05cc*/ 	.word	0xffffffff


	//   ....[232]....
        /*05d0*/ 	.word	0xffffffff


	//   ....[233]....
        /*05d4*/ 	.word	0xffffffff


	//   ....[234]....
        /*05d8*/ 	.word	0xffffffff


	//   ....[235]....
        /*05dc*/ 	.word	0xffffffff


	//   ....[236]....
        /*05e0*/ 	.word	0xffffffff


	//   ....[237]....
        /*05e4*/ 	.word	0xffffffff


	//   ....[238]....
        /*05e8*/ 	.word	0xffffffff


	//   ....[239]....
        /*05ec*/ 	.word	0xffffffff


	//   ....[240]....
        /*05f0*/ 	.word	0xffffffff


	//   ....[241]....
        /*05f4*/ 	.word	0xffffffff


	//   ....[242]....
        /*05f8*/ 	.word	0xffffffff


	//   ....[243]....
        /*05fc*/ 	.word	0xffffffff


	//   ....[244]....
        /*0600*/ 	.word	0xffffffff


	//   ....[245]....
        /*0604*/ 	.word	0xffffffff


	//   ....[246]....
        /*0608*/ 	.word	0xffffffff


	//   ....[247]....
        /*060c*/ 	.word	0xffffffff


	//   ....[248]....
        /*0610*/ 	.word	0xffffffff


	//   ....[249]....
        /*0614*/ 	.word	0xffffffff


	//   ....[250]....
        /*0618*/ 	.word	0xffffffff


	//   ....[251]....
        /*061c*/ 	.word	0xffffffff


	//   ....[252]....
        /*0620*/ 	.word	0xffffffff


	//   ....[253]....
        /*0624*/ 	.word	0xffffffff


	//   ....[254]....
        /*0628*/ 	.word	0xffffffff


	//   ....[255]....
        /*062c*/ 	.word	0xffffffff


	//   ....[0]....
        /*0630*/ 	.word	0xffffffff


	//   ....[1]....
        /*0634*/ 	.word	0xffffffff


	//   ....[2]....
        /*0638*/ 	.word	0xffffffff


	//   ....[3]....
        /*063c*/ 	.word	0xffffffff


	//   ....[4]....
        /*0640*/ 	.word	0xffffffff


	//   ....[5]....
        /*0644*/ 	.word	0xffffffff


	//   ....[6]....
        /*0648*/ 	.word	0xffffffff


	//   ....[7]....
        /*064c*/ 	.word	0xffffffff


	//   ....[8]....
        /*0650*/ 	.word	0xffffffff


	//   ....[9]....
        /*0654*/ 	.word	0xffffffff


	//   ....[10]....
        /*0658*/ 	.word	0xffffffff


	//   ....[11]....
        /*065c*/ 	.word	0xffffffff


	//   ....[12]....
        /*0660*/ 	.word	0xffffffff


	//   ....[13]....
        /*0664*/ 	.word	0xffffffff


	//   ....[14]....
        /*0668*/ 	.word	0xffffffff


	//   ....[15]....
        /*066c*/ 	.word	0xffffffff


	//   ....[16]....
        /*0670*/ 	.word	0xffffffff


	//----- nvinfo : EIATTR_COOP_GROUP_INSTR_OFFSETS
	.align		4
.L_384:
        /*0674*/ 	.byte	0x04, 0x28
        /*0676*/ 	.short	(.L_386 - .L_385)


	//   ....[0]....
.L_385:
        /*0678*/ 	.word	0x000000a0


	//   ....[1]....
        /*067c*/ 	.word	0x00002a10


	//   ....[2]....
        /*0680*/ 	.word	0x00002a60


	//   ....[3]....
        /*0684*/ 	.word	0x00003250


	//   ....[4]....
        /*0688*/ 	.word	0x00003270


	//   ....[5]....
        /*068c*/ 	.word	0x000039e0


	//   ....[6]....
        /*0690*/ 	.word	0x000039f0


	//   ....[7]....
        /*0694*/ 	.word	0x00004290


	//   ....[8]....
        /*0698*/ 	.word	0x00004300


	//   ....[9]....
        /*069c*/ 	.word	0x00004e70


	//   ....[10]....
        /*06a0*/ 	.word	0x00004ea0


	//   ....[11]....
        /*06a4*/ 	.word	0x000055e0


	//   ....[12]....
        /*06a8*/ 	.word	0x00005600


	//   ....[13]....
        /*06ac*/ 	.word	0x00005d60


	//   ....[14]....
        /*06b0*/ 	.word	0x00005d90


	//   ....[15]....
        /*06b4*/ 	.word	0x00005ed0


	//   ....[16]....
        /*06b8*/ 	.word	0x00005f00


	//   ....[17]....
        /*06bc*/ 	.word	0x00005ff0


	//   ....[18]....
        /*06c0*/ 	.word	0x00006010


	//   ....[19]....
        /*06c4*/ 	.word	0x00006740


	//   ....[20]....
        /*06c8*/ 	.word	0x00006760


	//   ....[21]....
        /*06cc*/ 	.word	0x00006850


	//   ....[22]....
        /*06d0*/ 	.word	0x00006880


	//   ....[23]....
        /*06d4*/ 	.word	0x00006970


	//   ....[24]....
        /*06d8*/ 	.word	0x000069a0


	//   ....[25]....
        /*06dc*/ 	.word	0x00007c60


	//   ....[26]....
        /*06e0*/ 	.word	0x00007cb0


	//   ....[27]....
        /*06e4*/ 	.word	0x00007e60


	//   ....[28]....
        /*06e8*/ 	.word	0x00007e90


	//   ....[29]....
        /*06ec*/ 	.word	0x00007f20


	//   ....[30]....
        /*06f0*/ 	.word	0x00007f50


	//   ....[31]....
        /*06f4*/ 	.word	0x00007fe0


	//   ....[32]....
        /*06f8*/ 	.word	0x00008010


	//   ....[33]....
        /*06fc*/ 	.word	0x000080a0


	//   ....[34]....
        /*0700*/ 	.word	0x000080d0


	//   ....[35]....
        /*0704*/ 	.word	0x00008160


	//   ....[36]....
        /*0708*/ 	.word	0x00008190


	//   ....[37]....
        /*070c*/ 	.word	0x00008220


	//   ....[38]....
        /*0710*/ 	.word	0x00008250


	//   ....[39]....
        /*0714*/ 	.word	0x000082d0


	//   ....[40]....
        /*0718*/ 	.word	0x00008310


	//   ....[41]....
        /*071c*/ 	.word	0x00008730


	//   ....[42]....
        /*0720*/ 	.word	0x00008750


	//   ....[43]....
        /*0724*/ 	.word	0x00008760


	//   ....[44]....
        /*0728*/ 	.word	0x00008770


	//   ....[45]....
        /*072c*/ 	.word	0x00008790


	//   ....[46]....
        /*0730*/ 	.word	0x000087a0


	//   ....[47]....
        /*0734*/ 	.word	0x000087b0


	//   ....[48]....
        /*0738*/ 	.word	0x000087d0


	//   ....[49]....
        /*073c*/ 	.word	0x000087f0


	//   ....[50]....
        /*0740*/ 	.word	0x00008810


	//   ....[51]....
        /*0744*/ 	.word	0x00008840


	//   ....[52]....
        /*0748*/ 	.word	0x00008850


	//   ....[53]....
        /*074c*/ 	.word	0x00008cf0


	//   ....[54]....
        /*0750*/ 	.word	0x00008d10


	//   ....[55]....
        /*0754*/ 	.word	0x00008d20


	//   ....[56]....
        /*0758*/ 	.word	0x00008d30


	//   ....[57]....
        /*075c*/ 	.word	0x00008ea0


	//   ....[58]....
        /*0760*/ 	.word	0x00008f60


	//   ....[59]....
        /*0764*/ 	.word	0x00008fa0


	//   ....[60]....
        /*0768*/ 	.word	0x00008fe0


	//   ....[61]....
        /*076c*/ 	.word	0x00009180


	//   ....[62]....
        /*0770*/ 	.word	0x00009240


	//   ....[63]....
        /*0774*/ 	.word	0x00009280


	//   ....[64]....
        /*0778*/ 	.word	0x000092c0


	//   ....[65]....
        /*077c*/ 	.word	0x00009480


	//   ....[66]....
        /*0780*/ 	.word	0x00009540


	//   ....[67]....
        /*0784*/ 	.word	0x00009580


	//   ....[68]....
        /*0788*/ 	.word	0x000095c0


	//   ....[69]....
        /*078c*/ 	.word	0x0000b2a0


	//   ....[70]....
        /*0790*/ 	.word	0x0000b2c0


	//   ....[71]....
        /*0794*/ 	.word	0x0000b2f0


	//   ....[72]....
        /*0798*/ 	.word	0x0000b300


	//   ....[73]....
        /*079c*/ 	.word	0x0000b3e0


	//   ....[74]....
        /*07a0*/ 	.word	0x0000b420


	//   ....[75]....
        /*07a4*/ 	.word	0x0000b440


	//   ....[76]....
        /*07a8*/ 	.word	0x0000b450


	//   ....[77]....
        /*07ac*/ 	.word	0x0000b640


	//   ....[78]....
        /*07b0*/ 	.word	0x0000b680


	//   ....[79]....
        /*07b4*/ 	.word	0x0000b6a0


	//   ....[80]....
        /*07b8*/ 	.word	0x0000b6b0


	//   ....[81]....
        /*07bc*/ 	.word	0x0000b830


	//   ....[82]....
        /*07c0*/ 	.word	0x0000b870


	//   ....[83]....
        /*07c4*/ 	.word	0x0000b8b0


	//   ....[84]....
        /*07c8*/ 	.word	0x0000b8d0


	//   ....[85]....
        /*07cc*/ 	.word	0x0000d990


	//   ....[86]....
        /*07d0*/ 	.word	0x0000d9a0


	//   ....[87]....
        /*07d4*/ 	.word	0x0000d9b0


	//   ....[88]....
        /*07d8*/ 	.word	0x0000da70


	//   ....[89]....
        /*07dc*/ 	.word	0x0000da80


	//   ....[90]....
        /*07e0*/ 	.word	0x0000db20


	//   ....[91]....
        /*07e4*/ 	.word	0x0000db70


	//   ....[92]....
        /*07e8*/ 	.word	0x0000db80


	//   ....[93]....
        /*07ec*/ 	.word	0x0000dba0


	//   ....[94]....
        /*07f0*/ 	.word	0x0000dc20


	//   ....[95]....
        /*07f4*/ 	.word	0x0000dc70


	//   ....[96]....
        /*07f8*/ 	.word	0x0000dcc0


	//   ....[97]....
        /*07fc*/ 	.word	0x0000e5c0


	//   ....[98]....
        /*0800*/ 	.word	0x0000e5d0


	//   ....[99]....
        /*0804*/ 	.word	0x0000e5e0


	//   ....[100]....
        /*0808*/ 	.word	0x0000e5f0


	//   ....[101]....
        /*080c*/ 	.word	0x0000e600


	//   ....[102]....
        /*0810*/ 	.word	0x0000e610


	//   ....[103]....
        /*0814*/ 	.word	0x0000e620


	//   ....[104]....
        /*0818*/ 	.word	0x0000e630


	//   ....[105]....
        /*081c*/ 	.word	0x0000e650


	//   ....[106]....
        /*0820*/ 	.word	0x0000e680


	//   ....[107]....
        /*0824*/ 	.word	0x0000e6a0


	//   ....[108]....
        /*0828*/ 	.word	0x0000e6c0


	//   ....[109]....
        /*082c*/ 	.word	0x0000e9b0


	//   ....[110]....
        /*0830*/ 	.word	0x0000ec10


	//   ....[111]....
        /*0834*/ 	.word	0x0000ede0


	//   ....[112]....
        /*0838*/ 	.word	0x0000f850


	//   ....[113]....
        /*083c*/ 	.word	0x00010d70


	//   ....[114]....
        /*0840*/ 	.word	0x00010e20


	//   ....[115]....
        /*0844*/ 	.word	0x000114b0


	//   ....[116]....
        /*0848*/ 	.word	0x00011520


	//   ....[117]....
        /*084c*/ 	.word	0x00011ab0


	//   ....[118]....
        /*0850*/ 	.word	0x00011b00


	//   ....[119]....
        /*0854*/ 	.word	0x00011b40


	//   ....[120]....
        /*0858*/ 	.word	0x00011b80


	//   ....[121]....
        /*085c*/ 	.word	0x00014590


	//   ....[122]....
        /*0860*/ 	.word	0x000145a0


	//   ....[123]....
        /*0864*/ 	.word	0x000145b0


	//   ....[124]....
        /*0868*/ 	.word	0x000145c0


	//   ....[125]....
        /*086c*/ 	.word	0x000145d0


	//   ....[126]....
        /*0870*/ 	.word	0x000145e0


	//   ....[127]....
        /*0874*/ 	.word	0x000145f0


	//   ....[128]....
        /*0878*/ 	.word	0x00014600


	//   ....[129]....
        /*087c*/ 	.word	0x00014610


	//   ....[130]....
        /*0880*/ 	.word	0x00014620


	//   ....[131]....
        /*0884*/ 	.word	0x00014630


	//   ....[132]....
        /*0888*/ 	.word	0x00014640


	//   ....[133]....
        /*088c*/ 	.word	0x000150e0


	//   ....[134]....
        /*0890*/ 	.word	0x000150f0


	//   ....[135]....
        /*0894*/ 	.word	0x00015100


	//   ....[136]....
        /*0898*/ 	.word	0x00015110


	//   ....[137]....
        /*089c*/ 	.word	0x00015120


	//   ....[138]....
        /*08a0*/ 	.word	0x00015130


	//   ....[139]....
        /*08a4*/ 	.word	0x00015140


	//   ....[140]....
        /*08a8*/ 	.word	0x00015160


	//   ....[141]....
        /*08ac*/ 	.word	0x00015180


	//   ....[142]....
        /*08b0*/ 	.word	0x000151c0


	//   ....[143]....
        /*08b4*/ 	.word	0x000151e0


	//   ....[144]....
        /*08b8*/ 	.word	0x00015200


	//   ....[145]....
        /*08bc*/ 	.word	0x000153a0


	//   ....[146]....
        /*08c0*/ 	.word	0x000155b0


	//   ....[147]....
        /*08c4*/ 	.word	0x000157a0


	//   ....[148]....
        /*08c8*/ 	.word	0x00016870


	//   ....[149]....
        /*08cc*/ 	.word	0x00017910


	//   ....[150]....
        /*08d0*/ 	.word	0x00017b50


	//   ....[151]....
        /*08d4*/ 	.word	0x00017bf0


	//   ....[152]....
        /*08d8*/ 	.word	0x00017eb0


	//   ....[153]....
        /*08dc*/ 	.word	0x00017f10


	//   ....[154]....
        /*08e0*/ 	.word	0x00018090


	//   ....[155]....
        /*08e4*/ 	.word	0x00018400


	//   ....[156]....
        /*08e8*/ 	.word	0x00018580


	//   ....[157]....
        /*08ec*/ 	.word	0x0001ae70


	//   ....[158]....
        /*08f0*/ 	.word	0x0001ae80


	//   ....[159]....
        /*08f4*/ 	.word	0x0001ae90


	//   ....[160]....
        /*08f8*/ 	.word	0x0001aea0


	//   ....[161]....
        /*08fc*/ 	.word	0x0001aeb0


	//   ....[162]....
        /*0900*/ 	.word	0x0001aec0


	//   ....[163]....
        /*0904*/ 	.word	0x0001aed0


	//   ....[164]....
        /*0908*/ 	.word	0x0001aee0


	//   ....[165]....
        /*090c*/ 	.word	0x0001aef0


	//   ....[166]....
        /*0910*/ 	.word	0x0001af00


	//   ....[167]....
        /*0914*/ 	.word	0x0001af10


	//   ....[168]....
        /*0918*/ 	.word	0x0001af20


	//   ....[169]....
        /*091c*/ 	.word	0x0001b9c0


	//   ....[170]....
        /*0920*/ 	.word	0x0001b9d0


	//   ....[171]....
        /*0924*/ 	.word	0x0001b9e0


	//   ....[172]....
        /*0928*/ 	.word	0x0001b9f0


	//   ....[173]....
        /*092c*/ 	.word	0x0001ba00


	//   ....[174]....
        /*0930*/ 	.word	0x0001ba10


	//   ....[175]....
        /*0934*/ 	.word	0x0001ba20


	//   ....[176]....
        /*0938*/ 	.word	0x0001ba30


	//   ....[177]....
        /*093c*/ 	.word	0x0001ba50


	//   ....[178]....
        /*0940*/ 	.word	0x0001ba80


	//   ....[179]....
        /*0944*/ 	.word	0x0001bac0


	//   ....[180]....
        /*0948*/ 	.word	0x0001bae0


	//   ....[181]....
        /*094c*/ 	.word	0x0001c060


	//   ....[182]....
        /*0950*/ 	.word	0x0001c100


	//   ....[183]....
        /*0954*/ 	.word	0x0001c180


	//   ....[184]....
        /*0958*/ 	.word	0x0001c210


	//   ....[185]....
        /*095c*/ 	.word	0x0001c250


	//   ....[186]....
        /*0960*/ 	.word	0x0001c280


	//   ....[187]....
        /*0964*/ 	.word	0x0001c440


	//   ....[188]....
        /*0968*/ 	.word	0x0001c800


	//   ....[189]....
        /*096c*/ 	.word	0x0001e7e0


	//   ....[190]....
        /*0970*/ 	.word	0x0001e7f0


	//   ....[191]....
        /*0974*/ 	.word	0x0001e810


	//   ....[192]....
        /*0978*/ 	.word	0x0001e830


	//   ....[193]....
        /*097c*/ 	.word	0x0001e850


	//   ....[194]....
        /*0980*/ 	.word	0x0001e860


	//   ....[195]....
        /*0984*/ 	.word	0x0001e880


	//   ....[196]....
        /*0988*/ 	.word	0x0001e8a0


	//   ....[197]....
        /*098c*/ 	.word	0x0001e8e0


	//   ....[198]....
        /*0990*/ 	.word	0x0001e900


	//   ....[199]....
        /*0994*/ 	.word	0x0001e910


	//   ....[200]....
        /*0998*/ 	.word	0x0001e930


	//   ....[201]....
        /*099c*/ 	.word	0x0001f330


	//   ....[202]....
        /*09a0*/ 	.word	0x0001f340


	//   ....[203]....
        /*09a4*/ 	.word	0x0001f350


	//   ....[204]....
        /*09a8*/ 	.word	0x0001f360


	//   ....[205]....
        /*09ac*/ 	.word	0x0001f370


	//   ....[206]....
        /*09b0*/ 	.word	0x0001f380


	//   ....[207]....
        /*09b4*/ 	.word	0x0001f390


	//   ....[208]....
        /*09b8*/ 	.word	0x0001f3b0


	//   ....[209]....
        /*09bc*/ 	.word	0x0001f3d0


	//   ....[210]....
        /*09c0*/ 	.word	0x0001f410


	//   ....[211]....
        /*09c4*/ 	.word	0x0001f430


	//   ....[212]....
        /*09c8*/ 	.word	0x0001f450


	//   ....[213]....
        /*09cc*/ 	.word	0x0001f600


	//   ....[214]....
        /*09d0*/ 	.word	0x0001f800


	//   ....[215]....
        /*09d4*/ 	.word	0x0001f9f0


	//   ....[216]....
        /*09d8*/ 	.word	0x00020ca0


	//   ....[217]....
        /*09dc*/ 	.word	0x00021c70


	//   ....[218]....
        /*09e0*/ 	.word	0x00021eb0


	//   ....[219]....
        /*09e4*/ 	.word	0x00021f40


	//   ....[220]....
        /*09e8*/ 	.word	0x000221c0


	//   ....[221]....
        /*09ec*/ 	.word	0x00022220


	//   ....[222]....
        /*09f0*/ 	.word	0x00022390


	//   ....[223]....
        /*09f4*/ 	.word	0x000226a0


	//   ....[224]....
        /*09f8*/ 	.word	0x00022820


	//   ....[225]....
        /*09fc*/ 	.word	0x00024af0


	//   ....[226]....
        /*0a00*/ 	.word	0x00024b00


	//   ....[227]....
        /*0a04*/ 	.word	0x00024b10


	//   ....[228]....
        /*0a08*/ 	.word	0x00024b20


	//   ....[229]....
        /*0a0c*/ 	.word	0x00024b50


	//   ....[230]....
        /*0a10*/ 	.word	0x00024b70


	//   ....[231]....
        /*0a14*/ 	.word	0x00024b90


	//   ....[232]....
        /*0a18*/ 	.word	0x00024ba0


	//   ....[233]....
        /*0a1c*/ 	.word	0x00026070


	//   ....[234]....
        /*0a20*/ 	.word	0x000260a0


	//   ....[235]....
        /*0a24*/ 	.word	0x000260d0


	//   ....[236]....
        /*0a28*/ 	.word	0x00026100


	//   ....[237]....
        /*0a2c*/ 	.word	0x00026140


	//   ....[238]....
        /*0a30*/ 	.word	0x00026170


	//   ....[239]....
        /*0a34*/ 	.word	0x000261b0


	//   ....[240]....
        /*0a38*/ 	.word	0x000261d0


	//   ....[241]....
        /*0a3c*/ 	.word	0x00026280


	//   ....[242]....
        /*0a40*/ 	.word	0x000262a0


	//   ....[243]....
        /*0a44*/ 	.word	0x000262d0


	//   ....[244]....
        /*0a48*/ 	.word	0x00026300


	//   ....[245]....
        /*0a4c*/ 	.word	0x00026330


	//   ....[246]....
        /*0a50*/ 	.word	0x00026380


	//   ....[247]....
        /*0a54*/ 	.word	0x000263b0


	//   ....[248]....
        /*0a58*/ 	.word	0x00026420


	//   ....[249]....
        /*0a5c*/ 	.word	0x000264e0


	//   ....[250]....
        /*0a60*/ 	.word	0x00026500


	//   ....[251]....
        /*0a64*/ 	.word	0x00026530


	//   ....[252]....
        /*0a68*/ 	.word	0x00026540


	//   ....[253]....
        /*0a6c*/ 	.word	0x00026550


	//   ....[254]....
        /*0a70*/ 	.word	0x00026560


	//   ....[255]....
        /*0a74*/ 	.word	0x00026650


	//   ....[0]....
        /*0a78*/ 	.word	0x00026670


	//   ....[1]....
        /*0a7c*/ 	.word	0x00026ee0


	//   ....[2]....
        /*0a80*/ 	.word	0x00026f10


	//   ....[3]....
        /*0a84*/ 	.word	0x00026f40


	//   ....[4]....
        /*0a88*/ 	.word	0x00026f70


	//   ....[5]....
        /*0a8c*/ 	.word	0x00026fa0


	//   ....[6]....
        /*0a90*/ 	.word	0x00026fd0


	//   ....[7]....
        /*0a94*/ 	.word	0x00027000


	//   ....[8]....
        /*0a98*/ 	.word	0x00027020


	//   ....[9]....
        /*0a9c*/ 	.word	0x00027040


	//   ....[10]....
        /*0aa0*/ 	.word	0x00027060


	//   ....[11]....
        /*0aa4*/ 	.word	0x00027070


	//   ....[12]....
        /*0aa8*/ 	.word	0x00027080


	//   ....[13]....
        /*0aac*/ 	.word	0x00027090


	//   ....[14]....
        /*0ab0*/ 	.word	0x000270a0


	//   ....[15]....
        /*0ab4*/ 	.word	0x000270b0


	//   ....[16]....
        /*0ab8*/ 	.word	0x000270e0


	//----- nvinfo : EIATTR_EXIT_INSTR_OFFSETS
	.align		4
.L_386:
        /*0abc*/ 	.byte	0x04, 0x1c
        /*0abe*/ 	.short	(.L_388 - .L_387)


	//   ....[0]....
.L_387:
        /*0ac0*/ 	.word	0x000003b0


	//   ....[1]....
        /*0ac4*/ 	.word	0x00026690


	//   ....[2]....
        /*0ac8*/ 	.word	0x000266d0


	//   ....[3]....
        /*0acc*/ 	.word	0x00027270


	//   ....[4]....
        /*0ad0*/ 	.word	0x000272b0


	//----- nvinfo : EIATTR_CTAIDZ_USED
	.align		4
.L_388:
        /*0ad4*/ 	.byte	0x01, 0x04
	.zero		2


	//----- nvinfo : EIATTR_MAX_THREADS
	.align		4
        /*0ad8*/ 	.byte	0x04, 0x05
        /*0ada*/ 	.short	(.L_390 - .L_389)
.L_389:
        /*0adc*/ 	.word	0x00000080
        /*0ae0*/ 	.word	0x00000001
        /*0ae4*/ 	.word	0x00000001


	//----- nvinfo : EIATTR_CRS_STACK_SIZE
	.align		4
.L_390:
        /*0ae8*/ 	.byte	0x04, 0x1e
        /*0aea*/ 	.short	(.L_392 - .L_391)
.L_391:
        /*0aec*/ 	.word	0x00000000
.L_392:


//--------------------- .nv.info._ZN7cutlass13device_kernelIN5flash19enable_sm80_to_sm89INS1_16FlashAttnFwdSm80INS1_25CollectiveMainloopFwdSm80ILi4ELi1ELb0EN4cute5tupleIJNS5_1CILi128EEENS7_ILi112EEENS7_ILi64EEEEEELi64ENS_6half_tEfNS_4arch4Sm80ELb1ELb0ELb0ELb0ELb1ELb0ELb1ELb0EEENS1_21CollectiveEpilogueFwdINS6_IJS8_SA_S9_EEENS6_IJNS7_ILi1EEESI_SI_EEESC_SE_Li128ELb0ELb1ELb0ELb0EEENS1_30DynamicPersistentTileSchedulerILi128ELi128ELb0ELb1ELb0EEEEEEEEEvNT_6ParamsE --------------------------
	.section	.nv.info._ZN7cutlass13device_kernelIN5flash19enable_sm80_to_sm89INS1_16FlashAttnFwdSm80INS1_25CollectiveMainloopFwdSm80ILi4ELi1ELb0EN4cute5tupleIJNS5_1CILi128EEENS7_ILi112EEENS7_ILi64EEEEEELi64ENS_6half_tEfNS_4arch4Sm80ELb1ELb0ELb0ELb0ELb1ELb0ELb1ELb0EEENS1_21CollectiveEpilogueFwdINS6_IJS8_SA_S9_EEENS6_IJNS7_ILi1EEESI_SI_EEESC_SE_Li128ELb0ELb1ELb0ELb0EEENS1_30DynamicPersistentTileSchedulerILi128ELi128ELb0ELb1ELb0EEEEEEEEEvNT_6ParamsE,"",@"SHT_CUDA_INFO"
	.sectionflags	@""
	.align	4


	//----- nvinfo : EIATTR_CUDA_API_VERSION
	.align		4
        /*0000*/ 	.byte	0x04, 0x37
        /*0002*/ 	.short	(.L_394 - .L_393)
.L_393:
        /*0004*/ 	.word	0x00000082


	//----- nvinfo : EIATTR_SW2861232_WAR
	.align		4
.L_394:
        /*0008*/ 	.byte	0x01, 0x35
	.zero		2


	//----- nvinfo : EIATTR_PARAM_CBANK
	.align		4
        /*000c*/ 	.byte	0x04, 0x0a
        /*000e*/ 	.short	(.L_396 - .L_395)
	.align		4
.L_395:
        /*0010*/ 	.word	index@(.nv.constant0._ZN7cutlass13device_kernelIN5flash19enable_sm80_to_sm89INS1_16FlashAttnFwdSm80INS1_25CollectiveMainloopFwdSm80ILi4ELi1ELb0EN4cute5tupleIJNS5_1CILi128EEENS7_ILi112EEENS7_ILi64EEEEEELi64ENS_6half_tEfNS_4arch4Sm80ELb1ELb0ELb0ELb0ELb1ELb0ELb1ELb0EEENS1_21CollectiveEpilogueFwdINS6_IJS8_SA_S9_EEENS6_IJNS7_ILi1EEESI_SI_EEESC_SE_Li128ELb0ELb1ELb0ELb0EEENS1_30DynamicPersistentTileSchedulerILi128ELi128ELb0ELb1ELb0EEEEEEEEEvNT_6ParamsE)
        /*0014*/ 	.short	0x0160
        /*0016*/ 	.short	0x0428


	//----- nvinfo : EIATTR_CBANK_PARAM_SIZE
	.align		4
.L_396:
        /*0018*/ 	.byte	0x03, 0x19
        /*001a*/ 	.short	0x0428


	//----- nvinfo : EIATTR_KPARAM_INFO
	.align		4
        /*001c*/ 	.byte	0x04, 0x17
        /*001e*/ 	.short	(.L_398 - .L_397)
.L_397:
        /*0020*/ 	.word	0x00000000
        /*0024*/ 	.short	0x0000
        /*0026*/ 	.short	0x0000
        /*0028*/ 	.byte	0x00, 0xf0, 0xa1, 0x10


	//----- nvinfo : EIATTR_MAXREG_COUNT
	.align		4
.L_398:
        /*002c*/ 	.byte	0x03, 0x1b
        /*002e*/ 	.short	0x00ff


	//----- nvinfo : EIATTR_NUM_BARRIERS
	.align		4
        /*0030*/ 	.byte	0x02, 0x4c
        /*0032*/ 	.byte	0x06
	.zero		1


	//----- nvinfo : EIATTR_ANNOTATIONS
	.align		4
        /*0034*/ 	.byte	0x04, 0x55
        /*0036*/ 	.short	(.L_400 - .L_399)


	//   ....[0]....
.L_399:
        /* <DEDUP_REMOVED lines=65> */


	//----- nvinfo : EIATTR_MERCURY_ISA_VERSION
	.align		4
.L_400:
        /*0430*/ 	.byte	0x03, 0x5f
        /*0432*/ 	.short	0x0000


	//----- nvinfo : EIATTR_INT_WARP_WIDE_INSTR_OFFSETS
	.align		4
        /*0434*/ 	.byte	0x04, 0x31
        /*0436*/ 	.short	(.L_402 - .L_401)


	//   ....[0]....
.L_401:
        /*0438*/ 	.word	0x00011ae0


	//   ....[1]....
        /*043c*/ 	.word	0x00011b60


	//----- nvinfo : EIATTR_COOP_GROUP_MASK_REGIDS
	.align		4
.L_402:
        /*0440*/ 	.byte	0x04, 0x29
        /*0442*/ 	.short	(.L_404 - .L_403)


	//   ....[0]....
.L_403:
        /*0444*/ 	.word	0xffffffff


	//   ....[1]....
        /*0448*/ 	.word	0xffffffff


	//   ....[2]....
        /*044c*/ 	.word	0xffffffff


	//   ....[3]....
        /*0450*/ 	.word	0xffffffff


	//   ....[4]....
        /*0454*/ 	.word	0xffffffff


	//   ....[5]....
        /*0458*/ 	.word	0xffffffff


	//   ....[6]....
        /*045c*/ 	.word	0xffffffff


	//   ....[7]....
        /*0460*/ 	.word	0xffffffff


	//   ....[8]....
        /*0464*/ 	.word	0xffffffff


	//   ....[9]....
        /*0468*/ 	.word	0xffffffff


	//   ....[10]....
        /*046c*/ 	.word	0xffffffff


	//   ....[11]....
        /*0470*/ 	.word	0xffffffff


	//   ....[12]....
        /*0474*/ 	.word	0xffffffff


	//   ....[13]....
        /*0478*/ 	.word	0xffffffff


	//   ....[14]....
        /*047c*/ 	.word	0xffffffff


	//   ....[15]....
        /*0480*/ 	.word	0xffffffff


	//   ....[16]....
        /*0484*/ 	.word	0xffffffff


	//   ....[17]....
        /*0488*/ 	.word	0xffffffff


	//   ....[18]....
        /*048c*/ 	.word	0xffffffff


	//   ....[19]....
        /*0490*/ 	.word	0xffffffff


	//   ....[20]....
        /*0494*/ 	.word	0xffffffff


	//   ....[21]....
        /*0498*/ 	.word	0xffffffff


	//   ....[22]....
        /*049c*/ 	.word	0xffffffff


	//   ....[23]....
        /*04a0*/ 	.word	0xffffffff


	//   ....[24]....
        /*04a4*/ 	.word	0xffffffff


	//   ....[25]....
        /*04a8*/ 	.word	0xffffffff


	//   ....[26]....
        /*04ac*/ 	.word	0xffffffff


	//   ....[27]....
        /*04b0*/ 	.word	0xffffffff


	//   ....[28]....
        /*04b4*/ 	.word	0xffffffff


	//   ....[29]....
        /*04b8*/ 	.word	0xffffffff


	//   ....[30]....
        /*04bc*/ 	.word	0xffffffff


	//   ....[31]....
        /*04c0*/ 	.word	0xffffffff


	//   ....[32]....
        /*04c4*/ 	.word	0xffffffff


	//   ....[33]....
        /*04c8*/ 	.word	0xffffffff


	//   ....[34]....
        /*04cc*/ 	.word	0xffffffff


	//   ....[35]....
        /*04d0*/ 	.word	0xffffffff


	//   ....[36]....
        /*04d4*/ 	.word	0xffffffff


	//   ....[37]....
        /*04d8*/ 	.word	0xffffffff


	//   ....[38]....
        /*04dc*/ 	.word	0xffffffff


	//   ....[39]....
        /*04e0*/ 	.word	0xffffffff


	//   ....[40]....
        /*04e4*/ 	.word	0xffffffff


	//   ....[41]....
        /*04e8*/ 	.word	0xffffffff


	//   ....[42]....
        /*04ec*/ 	.word	0xffffffff


	//   ....[43]....
        /*04f0*/ 	.word	0xffffffff


	//   ....[44]....
        /*04f4*/ 	.word	0xffffffff


	//   ....[45]....
        /*04f8*/ 	.word	0xffffffff


	//   ....[46]....
        /*04fc*/ 	.word	0xffffffff


	//   ....[47]....
        /*0500*/ 	.word	0xffffffff


	//   ....[48]....
        /*0504*/ 	.word	0xffffffff


	//   ....[49]....
        /*0508*/ 	.word	0xffffffff


	//   ....[50]....
        /*050c*/ 	.word	0xffffffff


	//   ....[51]....
        /*0510*/ 	.word	0xffffffff


	//   ....[52]....
        /*0514*/ 	.word	0xffffffff


	//   ....[53]....
        /*0518*/ 	.word	0xffffffff


	//   ....[54]....
        /*051c*/ 	.word	0xffffffff


	//   ....[55]....
        /*0520*/ 	.word	0xffffffff


	//   ....[56]....
        /*0524*/ 	.word	0xffffffff


	//   ....[57]....
        /*0528*/ 	.word	0xffffffff


	//   ....[58]....
        /*052c*/ 	.word	0xffffffff


	//   ....[59]....
        /*0530*/ 	.word	0xffffffff


	//   ....[60]....
        /*0534*/ 	.word	0xffffffff


	//   ....[61]....
        /*0538*/ 	.word	0xffffffff


	//   ....[62]....
        /*053c*/ 	.word	0xffffffff


	//   ....[63]....
        /*0540*/ 	.word	0xffffffff


	//   ....[64]....
        /*0544*/ 	.word	0xffffffff


	//   ....[65]....
        /*0548*/ 	.word	0xffffffff


	//   ....[66]....
        /*054c*/ 	.word	0xffffffff


	//   ....[67]....
        /*0550*/ 	.word	0xffffffff


	//   ....[68]....
        /*0554*/ 	.word	0xffffffff


	//   ....[69]....
        /*0558*/ 	.word	0xffffffff


	//   ....[70]....
        /*055c*/ 	.word	0xffffffff


	//   ....[71]....
        /*0560*/ 	.word	0xffffffff


	//   ....[72]....
        /*0564*/ 	.word	0xffffffff


	//   ....[73]....
        /*0568*/ 	.word	0xffffffff


	//   ....[74]....
        /*056c*/ 	.word	0xffffffff


	//   ....[75]....
        /*0570*/ 	.word	0xffffffff


	//   ....[76]....
        /*0574*/ 	.word	0xffffffff


	//   ....[77]....
        /*0578*/ 	.word	0xffffffff


	//   ....[78]....
        /*057c*/ 	.word	0xffffffff


	//   ....[79]....
        /*0580*/ 	.word	0xffffffff


	//   ....[80]....
        /*0584*/ 	.word	0xffffffff


	//   ....[81]....
        /*0588*/ 	.word	0xffffffff


	//   ....[82]....
        /*058c*/ 	.word	0xffffffff


	//   ....[83]....
        /*0590*/ 	.word	0xffffffff


	//   ....[84]....
        /*0594*/ 	.word	0xffffffff


	//   ....[85]....
        /*0598*/ 	.word	0xffffffff


	//   ....[86]....
        /*059c*/ 	.word	0xffffffff


	//   ....[87]....
        /*05a0*/ 	.word	0xffffffff


	//   ....[88]....
        /*05a4*/ 	.word	0xffffffff


	//   ....[89]....
        /*05a8*/ 	.word	0xffffffff


	//   ....[90]....
        /*05ac*/ 	.word	0xffffffff


	//   ....[91]....
        /*05b0*/ 	.word	0xffffffff


	//   ....[92]....
        /*05b4*/ 	.word	0xffffffff


	//   ....[93]....
        /*05b8*/ 	.word	0xffffffff


	//   ....[94]....
        /*05bc*/ 	.word	0xffffffff


	//   ....[95]....
        /*05c0*/ 	.word	0xffffffff


	//   ....[96]....
        /*05c4*/ 	.word	0xffffffff


	//   ....[97]....
        /*05c8*/ 	.word	0xffffffff


	//   ....[98]....
        /*05cc*/ 	.word	0xffffffff


	//   ....[99]....
        /*05d0*/ 	.word	0xffffffff


	//   ....[100]....
        /*05d4*/ 	.word	0xffffffff


	//   ....[101]....
        /*05d8*/ 	.word	0xffffffff


	//   ....[102]....
        /*05dc*/ 	.word	0xffffffff


	//   ....[103]....
        /*05e0*/ 	.word	0xffffffff


	//   ....[104]....
        /*05e4*/ 	.word	0xffffffff


	//   ....[105]....
        /*05e8*/ 	.word	0xffffffff


	//   ....[106]....
        /*05ec*/ 	.word	0xffffffff


	//   ....[107]....
        /*05f0*/ 	.word	0xffffffff


	//   ....[108]....
        /*05f4*/ 	.word	0xffffffff


	//   ....[109]....
        /*05f8*/ 	.word	0xffffffff


	//   ....[110]....
        /*05fc*/ 	.word	0xffffffff


	//   ....[111]....
        /*0600*/ 	.word	0xffffffff


	//   ....[112]....
        /*0604*/ 	.word	0xffffffff


	//   ....[113]....
        /*0608*/ 	.word	0xffffffff


	//   ....[114]....
        /*060c*/ 	.word	0xffffffff


	//   ....[115]....
        /*0610*/ 	.word	0xffffffff


	//   ....[116]....
        /*0614*/ 	.word	0xffffffff


	//   ....[117]....
        /*0618*/ 	.word	0xffffffff


	//   ....[118]....
        /*061c*/ 	.word	0xffffffff


	//   ....[119]....
        /*0620*/ 	.word	0xffffffff


	//   ....[120]....
        /*0624*/ 	.word	0xffffffff


	//   ....[121]....
        /*0628*/ 	.word	0xffffffff


	//   ....[122]....
        /*062c*/ 	.word	0xffffffff


	//   ....[123]....
        /*0630*/ 	.word	0xffffffff


	//   ....[124]....
        /*0634*/ 	.word	0xffffffff


	//   ....[125]....
        /*0638*/ 	.word	0xffffffff


	//   ....[126]....
        /*063c*/ 	.word	0xffffffff


	//   ....[127]....
        /*0640*/ 	.word	0xffffffff


	//   ....[128]....
        /*0644*/ 	.word	0xffffffff


	//   ....[129]....
        /*0648*/ 	.word	0xffffffff


	//   ....[130]....
        /*064c*/ 	.word	0xffffffff


	//   ....[131]....
        /*0650*/ 	.word	0xffffffff


	//   ....[132]....
        /*0654*/ 	.word	0xffffffff


	//   ....[133]....
        /*0658*/ 	.word	0xffffffff


	//   ....[134]....
        /*065c*/ 	.word	0xffffffff


	//   ....[135]....
        /*0660*/ 	.word	0xffffffff


	//   ....[136]....
        /*0664*/ 	.word	0xffffffff


	//   ....[137]....
        /*0668*/ 	.word	0xffffffff


	//   ....[138]....
        /*066c*/ 	.word	0xffffffff


	//   ....[139]....
        /*0670*/ 	.word	0xffffffff


	//   ....[140]....
        /*0674*/ 	.word	0xffffffff


	//   ....[141]....
        /*0678*/ 	.word	0xffffffff


	//   ....[142]....
        /*067c*/ 	.word	0xffffffff


	//   ....[143]....
        /*0680*/ 	.word	0xffffffff


	//   ....[144]....
        /*0684*/ 	.word	0xffffffff


	//   ....[145]....
        /*0688*/ 	.word	0xffffffff


	//   ....[146]....
        /*068c*/ 	.word	0xffffffff


	//   ....[147]....
        /*0690*/ 	.word	0xffffffff


	//   ....[148]....
        /*0694*/ 	.word	0xffffffff


	//   ....[149]....
        /*0698*/ 	.word	0xffffffff


	//   ....[150]....
        /*069c*/ 	.word	0xffffffff


	//   ....[151]....
        /*06a0*/ 	.word	0xffffffff


	//   ....[152]....
        /*06a4*/ 	.word	0xffffffff


	//   ....[153]....
        /*06a8*/ 	.word	0xffffffff


	//   ....[154]....
        /*06ac*/ 	.word	0xffffffff


	//   ....[155]....
        /*06b0*/ 	.word	0xffffffff


	//   ....[156]....
        /*06b4*/ 	.word	0xffffffff


	//   ....[157]....
        /*06b8*/ 	.word	0xffffffff


	//   ....[158]....
        /*06bc*/ 	.word	0xffffffff


	//   ....[159]....
        /*06c0*/ 	.word	0xffffffff


	//   ....[160]....
        /*06c4*/ 	.word	0xffffffff


	//   ....[161]....
        /*06c8*/ 	.word	0xffffffff


	//   ....[162]....
        /*06cc*/ 	.word	0xffffffff


	//   ....[163]....
        /*06d0*/ 	.word	0xffffffff


	//   ....[164]....
        /*06d4*/ 	.word	0xffffffff


	//   ....[165]....
        /*06d8*/ 	.word	0xffffffff


	//   ....[166]....
        /*06dc*/ 	.word	0xffffffff


	//   ....[167]....
        /*06e0*/ 	.word	0xffffffff


	//   ....[168]....
        /*06e4*/ 	.word	0xffffffff


	//   ....[169]....
        /*06e8*/ 	.word	0xffffffff


	//   ....[170]....
        /*06ec*/ 	.word	0xffffffff


	//   ....[171]....
        /*06f0*/ 	.word	0xffffffff


	//   ....[172]....
        /*06f4*/ 	.word	0xffffffff


	//   ....[173]....
        /*06f8*/ 	.word	0xffffffff


	//   ....[174]....
        /*06fc*/ 	.word	0xffffffff


	//   ....[175]....
        /*0700*/ 	.word	0xffffffff


	//   ....[176]....
        /*0704*/ 	.word	0xffffffff


	//   ....[177]....
        /*0708*/ 	.word	0xffffffff


	//   ....[178]....
        /*070c*/ 	.word	0xffffffff


	//   ....[179]....
        /*0710*/ 	.word	0xffffffff


	//   ....[180]....
        /*0714*/ 	.word	0xffffffff


	//   ....[181]....
        /*0718*/ 	.word	0xffffffff


	//   ....[182]....
        /*071c*/ 	.word	0xffffffff


	//   ....[183]....
        /*0720*/ 	.word	0xffffffff


	//   ....[184]....
        /*0724*/ 	.word	0xffffffff


	//   ....[185]....
        /*0728*/ 	.word	0xffffffff


	//   ....[186]....
        /*072c*/ 	.word	0xffffffff


	//   ....[187]....
        /*0730*/ 	.word	0xffffffff


	//   ....[188]....
        /*0734*/ 	.word	0xffffffff


	//   ....[189]....
        /*0738*/ 	.word	0xffffffff


	//   ....[190]....
        /*073c*/ 	.word	0xffffffff


	//   ....[191]....
        /*0740*/ 	.word	0xffffffff


	//   ....[192]....
        /*0744*/ 	.word	0xffffffff


	//   ....[193]....
        /*0748*/ 	.word	0xffffffff


	//   ....[194]....
        /*074c*/ 	.word	0xffffffff


	//   ....[195]....
        /*0750*/ 	.word	0xffffffff


	//   ....[196]....
        /*0754*/ 	.word	0xffffffff


	//   ....[197]....
        /*0758*/ 	.word	0xffffffff


	//   ....[198]....
        /*075c*/ 	.word	0xffffffff


	//   ....[199]....
        /*0760*/ 	.word	0xffffffff


	//   ....[200]....
        /*0764*/ 	.word	0xffffffff


	//   ....[201]....
        /*0768*/ 	.word	0xffffffff


	//   ....[202]....
        /*076c*/ 	.word	0xffffffff


	//   ....[203]....
        /*0770*/ 	.word	0xffffffff


	//   ....[204]....
        /*0774*/ 	.word	0xffffffff


	//   ....[205]....
        /*0778*/ 	.word	0xffffffff


	//   ....[206]....
        /*077c*/ 	.word	0xffffffff


	//   ....[207]....
        /*0780*/ 	.word	0xffffffff


	//   ....[208]....
        /*0784*/ 	.word	0xffffffff


	//   ....[209]....
        /*0788*/ 	.word	0xffffffff


	//   ....[210]....
        /*078c*/ 	.word	0xffffffff


	//   ....[211]....
        /*0790*/ 	.word	0xffffffff


	//   ....[212]....
        /*0794*/ 	.word	0xffffffff


	//   ....[213]....
        /*0798*/ 	.word	0xffffffff


	//   ....[214]....
        /*079c*/ 	.word	0xffffffff


	//   ....[215]....
        /*07a0*/ 	.word	0xffffffff


	//   ....[216]....
        /*07a4*/ 	.word	0xffffffff


	//   ....[217]....
        /*07a8*/ 	.word	0xffffffff


	//   ....[218]....
        /*07ac*/ 	.word	0xffffffff


	//   ....[219]....
        /*07b0*/ 	.word	0xffffffff


	//   ....[220]....
        /*07b4*/ 	.word	0xffffffff


	//   ....[221]....
        /*07b8*/ 	.word	0xffffffff


	//   ....[222]....
        /*07bc*/ 	.word	0xffffffff


	//   ....[223]....
        /*07c0*/ 	.word	0xffffffff


	//   ....[224]....
        /*07c4*/ 	.word	0xffffffff


	//   ....[225]....
        /*07c8*/ 	.word	0xffffffff


	//   ....[226]....
        /*07cc*/ 	.word	0xffffffff


	//   ....[227]....
        /*07d0*/ 	.word	0xffffffff


	//   ....[228]....
        /*07d4*/ 	.word	0xffffffff


	//   ....[229]....
        /*07d8*/ 	.word	0xffffffff


	//   ....[230]....
        /*07dc*/ 	.word	0xffffffff


	//   ....[231]....
        /*07e0*/ 	.word	0xffffffff


	//   ....[232]....
        /*07e4*/ 	.word	0xffffffff


	//   ....[233]....
        /*07e8*/ 	.word	0xffffffff


	//   ....[234]....
        /*07ec*/ 	.word	0xffffffff


	//   ....[235]....
        /*07f0*/ 	.word	0xffffffff


	//   ....[236]....
        /*07f4*/ 	.word	0xffffffff


	//   ....[237]....
        /*07f8*/ 	.word	0xffffffff


	//   ....[238]....
        /*07fc*/ 	.word	0xffffffff


	//   ....[239]....
        /*0800*/ 	.word	0xffffffff


	//   ....[240]....
        /*0804*/ 	.word	0xffffffff


	//   ....[241]....
        /*0808*/ 	.word	0xffffffff


	//   ....[242]....
        /*080c*/ 	.word	0xffffffff


	//   ....[243]....
        /*0810*/ 	.word	0xffffffff


	//   ....[244]....
        /*0814*/ 	.word	0xffffffff


	//   ....[245]....
        /*0818*/ 	.word	0xffffffff


	//   ....[246]....
        /*081c*/ 	.word	0xffffffff


	//   ....[247]....
        /*0820*/ 	.word	0xffffffff


	//   ....[248]....
        /*0824*/ 	.word	0xffffffff


	//   ....[249]....
        /*0828*/ 	.word	0xffffffff


	//   ....[250]....
        /*082c*/ 	.word	0xffffffff


	//   ....[251]....
        /*0830*/ 	.word	0xffffffff


	//   ....[252]....
        /*0834*/ 	.word	0xffffffff


	//   ....[253]....
        /*0838*/ 	.word	0xffffffff


	//   ....[254]....
        /*083c*/ 	.word	0xffffffff


	//   ....[255]....
        /*0840*/ 	.word	0xffffffff


	//   ....[0]....
        /*0844*/ 	.word	0xffffffff


	//   ....[1]....
        /*0848*/ 	.word	0xffffffff


	//   ....[2]....
        /*084c*/ 	.word	0xffffffff


	//   ....[3]....
        /*0850*/ 	.word	0xffffffff


	//   ....[4]....
        /*0854*/ 	.word	0xffffffff


	//   ....[5]....
        /*0858*/ 	.word	0xffffffff


	//   ....[6]....
        /*085c*/ 	.word	0xffffffff


	//   ....[7]....
        /*0860*/ 	.word	0xffffffff


	//   ....[8]....
        /*0864*/ 	.word	0xffffffff


	//   ....[9]....
        /*0868*/ 	.word	0xffffffff


	//   ....[10]....
        /*086c*/ 	.word	0xffffffff


	//   ....[11]....
        /*0870*/ 	.word	0xffffffff


	//   ....[12]....
        /*0874*/ 	.word	0xffffffff


	//   ....[13]....
        /*0878*/ 	.word	0xffffffff


	//   ....[14]....
        /*087c*/ 	.word	0xffffffff


	//   ....[15]....
        /*0880*/ 	.word	0xffffffff


	//   ....[16]....
        /*0884*/ 	.word	0xffffffff


	//   ....[17]....
        /*0888*/ 	.word	0xffffffff


	//   ....[18]....
        /*088c*/ 	.word	0xffffffff


	//   ....[19]....
        /*0890*/ 	.word	0xffffffff


	//   ....[20]....
        /*0894*/ 	.word	0xffffffff


	//   ....[21]....
        /*0898*/ 	.word	0xffffffff


	//   ....[22]....
        /*089c*/ 	.word	0xffffffff


	//   ....[23]....
        /*08a0*/ 	.word	0xffffffff


	//   ....[24]....
        /*08a4*/ 	.word	0xffffffff


	//   ....[25]....
        /*08a8*/ 	.word	0xffffffff


	//   ....[26]....
        /*08ac*/ 	.word	0xffffffff


	//   ....[27]....
        /*08b0*/ 	.word	0xffffffff


	//   ....[28]....
        /*08b4*/ 	.word	0xffffffff


	//   ....[29]....
        /*08b8*/ 	.word	0xffffffff


	//   ....[30]....
        /*08bc*/ 	.word	0xffffffff


	//   ....[31]....
        /*08c0*/ 	.word	0xffffffff


	//   ....[32]....
        /*08c4*/ 	.word	0xffffffff


	//   ....[33]....
        /*08c8*/ 	.word	0xffffffff


	//   ....[34]....
        /*08cc*/ 	.word	0xffffffff


	//   ....[35]....
        /*08d0*/ 	.word	0xffffffff


	//   ....[36]....
        /*08d4*/ 	.word	0xffffffff


	//   ....[37]....
        /*08d8*/ 	.word	0xffffffff


	//   ....[38]....
        /*08dc*/ 	.word	0xffffffff


	//   ....[39]....
        /*08e0*/ 	.word	0xffffffff


	//   ....[40]....
        /*08e4*/ 	.word	0xffffffff


	//   ....[41]....
        /*08e8*/ 	.word	0xffffffff


	//   ....[42]....
        /*08ec*/ 	.word	0xffffffff


	//   ....[43]....
        /*08f0*/ 	.word	0xffffffff


	//   ....[44]....
        /*08f4*/ 	.word	0xffffffff


	//   ....[45]....
        /*08f8*/ 	.word	0xffffffff


	//   ....[46]....
        /*08fc*/ 	.word	0xffffffff


	//   ....[47]....
        /*0900*/ 	.word	0xffffffff


	//   ....[48]....
        /*0904*/ 	.word	0xffffffff


	//   ....[49]....
        /*0908*/ 	.word	0xffffffff


	//   ....[50]....
        /*090c*/ 	.word	0xffffffff


	//   ....[51]....
        /*0910*/ 	.word	0xffffffff


	//   ....[52]....
        /*0914*/ 	.word	0xffffffff


	//   ....[53]....
        /*0918*/ 	.word	0xffffffff


	//   ....[54]....
        /*091c*/ 	.word	0xffffffff


	//   ....[55]....
        /*0920*/ 	.word	0xffffffff


	//   ....[56]....
        /*0924*/ 	.word	0xffffffff


	//   ....[57]....
        /*0928*/ 	.word	0xffffffff


	//   ....[58]....
        /*092c*/ 	.word	0xffffffff


	//   ....[59]....
        /*0930*/ 	.word	0xffffffff


	//   ....[60]....
        /*0934*/ 	.word	0xffffffff


	//   ....[61]....
        /*0938*/ 	.word	0xffffffff


	//   ....[62]....
        /*093c*/ 	.word	0xffffffff


	//   ....[63]....
        /*0940*/ 	.word	0xffffffff


	//   ....[64]....
        /*0944*/ 	.word	0xffffffff


	//   ....[65]....
        /*0948*/ 	.word	0xffffffff


	//   ....[66]....
        /*094c*/ 	.word	0xffffffff


	//   ....[67]....
        /*0950*/ 	.word	0xffffffff


	//   ....[68]....
        /*0954*/ 	.word	0xffffffff


	//   ....[69]....
        /*0958*/ 	.word	0xffffffff


	//   ....[70]....
        /*095c*/ 	.word	0xffffffff


	//----- nvinfo : EIATTR_COOP_GROUP_INSTR_OFFSETS
	.align		4
.L_404:
        /*0960*/ 	.byte	0x04, 0x28
        /*0962*/ 	.short	(.L_406 - .L_405)


	//   ....[0]....
.L_405:
        /*0964*/ 	.word	0x00000050


	//   ....[1]....
        /*0968*/ 	.word	0x00001370


	//   ....[2]....
        /*096c*/ 	.word	0x00001390


	//   ....[3]....
        /*0970*/ 	.word	0x000014e0


	//   ....[4]....
        /*0974*/ 	.word	0x000014f0


	//   ....[5]....
        /*0978*/ 	.word	0x000015d0


	//   ....[6]....
        /*097c*/ 	.word	0x000015f0


	//   ....[7]....
        /*0980*/ 	.word	0x000016d0


	//   ....[8]....
        /*0984*/ 	.word	0x000016e0


	//   ....[9]....
        /*0988*/ 	.word	0x000017c0


	//   ....[10]....
        /*098c*/ 	.word	0x000017e0


	//   ....[11]....
        /*0990*/ 	.word	0x000018c0


	//   ....[12]....
        /*0994*/ 	.word	0x000018d0


	//   ....[13]....
        /*0998*/ 	.word	0x000019b0


	//   ....[14]....
        /*099c*/ 	.word	0x000019d0


	//   ....[15]....
        /*09a0*/ 	.word	0x00001ab0


	//   ....[16]....
        /*09a4*/ 	.word	0x00001ac0


	//   ....[17]....
        /*09a8*/ 	.word	0x00001f20


	//   ....[18]....
        /*09ac*/ 	.word	0x00001f40


	//   ....[19]....
        /*09b0*/ 	.word	0x00001f60


	//   ....[20]....
        /*09b4*/ 	.word	0x00001f70


	//   ....[21]....
        /*09b8*/ 	.word	0x00001f80


	//   ....[22]....
        /*09bc*/ 	.word	0x00001fa0


	//   ....[23]....
        /*09c0*/ 	.word	0x00001fc0


	//   ....[24]....
        /*09c4*/ 	.word	0x00001fe0


	//   ....[25]....
        /*09c8*/ 	.word	0x00002000


	//   ....[26]....
        /*09cc*/ 	.word	0x00002050


	//   ....[27]....
        /*09d0*/ 	.word	0x00002070


	//   ....[28]....
        /*09d4*/ 	.word	0x00002090


	//   ....[29]....
        /*09d8*/ 	.word	0x000020c0


	//   ....[30]....
        /*09dc*/ 	.word	0x000020d0


	//   ....[31]....
        /*09e0*/ 	.word	0x00002530


	//   ....[32]....
        /*09e4*/ 	.word	0x00002550


	//   ....[33]....
        /*09e8*/ 	.word	0x000025c0


	//   ....[34]....
        /*09ec*/ 	.word	0x00002630


	//   ....[35]....
        /*09f0*/ 	.word	0x00002650


	//   ....[36]....
        /*09f4*/ 	.word	0x00002670


	//   ....[37]....
        /*09f8*/ 	.word	0x00002680


	//   ....[38]....
        /*09fc*/ 	.word	0x000026b0


	//   ....[39]....
        /*0a00*/ 	.word	0x000026c0


	//   ....[40]....
        /*0a04*/ 	.word	0x000026d0


	//   ....[41]....
        /*0a08*/ 	.word	0x000026e0


	//   ....[42]....
        /*0a0c*/ 	.word	0x00002700


	//   ....[43]....
        /*0a10*/ 	.word	0x00002730


	//   ....[44]....
        /*0a14*/ 	.word	0x00002770


	//   ....[45]....
        /*0a18*/ 	.word	0x00003330


	//   ....[46]....
        /*0a1c*/ 	.word	0x00003350


	//   ....[47]....
        /*0a20*/ 	.word	0x00003360


	//   ....[48]....
        /*0a24*/ 	.word	0x00003370


	//   ....[49]....
        /*0a28*/ 	.word	0x00003380


	//   ....[50]....
        /*0a2c*/ 	.word	0x00003390


	//   ....[51]....
        /*0a30*/ 	.word	0x000033a0


	//   ....[52]....
        /*0a34*/ 	.word	0x000033b0


	//   ....[53]....
        /*0a38*/ 	.word	0x000033d0


	//   ....[54]....
        /*0a3c*/ 	.word	0x00003400


	//   ....[55]....
        /*0a40*/ 	.word	0x00003420


	//   ....[56]....
        /*0a44*/ 	.word	0x00003440


	//   ....[57]....
        /*0a48*/ 	.word	0x000034b0


	//   ....[58]....
        /*0a4c*/ 	.word	0x000034d0


	//   ....[59]....
        /*0a50*/ 	.word	0x00003670


	//   ....[60]....
        /*0a54*/ 	.word	0x00003a30


	//   ....[61]....
        /*0a58*/ 	.word	0x00003a40


	//   ....[62]....
        /*0a5c*/ 	.word	0x00003a50


	//   ....[63]....
        /*0a60*/ 	.word	0x00004bd0


	//   ....[64]....
        /*0a64*/ 	.word	0x00004c00


	//   ....[65]....
        /*0a68*/ 	.word	0x00004c20


	//   ....[66]....
        /*0a6c*/ 	.word	0x00004c30


	//   ....[67]....
        /*0a70*/ 	.word	0x00004c60


	//   ....[68]....
        /*0a74*/ 	.word	0x00004c80


	//   ....[69]....
        /*0a78*/ 	.word	0x00004ca0


	//   ....[70]....
        /*0a7c*/ 	.word	0x00004cb0


	//   ....[71]....
        /*0a80*/ 	.word	0x00007900


	//   ....[72]....
        /*0a84*/ 	.word	0x00007920


	//   ....[73]....
        /*0a88*/ 	.word	0x00007930


	//   ....[74]....
        /*0a8c*/ 	.word	0x00007940


	//   ....[75]....
        /*0a90*/ 	.word	0x00007950


	//   ....[76]....
        /*0a94*/ 	.word	0x00007960


	//   ....[77]....
        /*0a98*/ 	.word	0x00007970


	//   ....[78]....
        /*0a9c*/ 	.word	0x00007980


	//   ....[79]....
        /*0aa0*/ 	.word	0x00007990


	//   ....[80]....
        /*0aa4*/ 	.word	0x000079a0


	//   ....[81]....
        /*0aa8*/ 	.word	0x000079b0


	//   ....[82]....
        /*0aac*/ 	.word	0x000079c0


	//   ....[83]....
        /*0ab0*/ 	.word	0x000079d0


	//   ....[84]....
        /*0ab4*/ 	.word	0x000079e0


	//   ....[85]....
        /*0ab8*/ 	.word	0x00008660


	//   ....[86]....
        /*0abc*/ 	.word	0x00008680


	//   ....[87]....
        /*0ac0*/ 	.word	0x000086e0


	//   ....[88]....
        /*0ac4*/ 	.word	0x000086f0


	//   ....[89]....
        /*0ac8*/ 	.word	0x00008730


	//   ....[90]....
        /*0acc*/ 	.word	0x00008740


	//   ....[91]....
        /*0ad0*/ 	.word	0x00008780


	//   ....[92]....
        /*0ad4*/ 	.word	0x00008790


	//   ....[93]....
        /*0ad8*/ 	.word	0x000087d0


	//   ....[94]....
        /*0adc*/ 	.word	0x000087e0


	//   ....[95]....
        /*0ae0*/ 	.word	0x00008820


	//   ....[96]....
        /*0ae4*/ 	.word	0x00008830


	//   ....[97]....
        /*0ae8*/ 	.word	0x00008840


	//   ....[98]....
        /*0aec*/ 	.word	0x00008850


	//   ....[99]....
        /*0af0*/ 	.word	0x000089d0


	//   ....[100]....
        /*0af4*/ 	.word	0x00008d90


	//   ....[101]....
        /*0af8*/ 	.word	0x00008dc0


	//   ....[102]....
        /*0afc*/ 	.word	0x00008df0


	//   ....[103]....
        /*0b00*/ 	.word	0x00009c90


	//   ....[104]....
        /*0b04*/ 	.word	0x00009dc0


	//   ....[105]....
        /*0b08*/ 	.word	0x00009ea0


	//   ....[106]....
        /*0b0c*/ 	.word	0x00009ef0


	//   ....[107]....
        /*0b10*/ 	.word	0x00009fb0


	//   ....[108]....
        /*0b14*/ 	.word	0x00009ff0


	//   ....[109]....
        /*0b18*/ 	.word	0x0000a010


	//   ....[110]....
        /*0b1c*/ 	.word	0x0000a030


	//   ....[111]....
        /*0b20*/ 	.word	0x0000ceb0


	//   ....[112]....
        /*0b24*/ 	.word	0x0000ced0


	//   ....[113]....
        /*0b28*/ 	.word	0x0000cf00


	//   ....[114]....
        /*0b2c*/ 	.word	0x0000cf20


	//   ....[115]....
        /*0b30*/ 	.word	0x0000cf40


	//   ....[116]....
        /*0b34*/ 	.word	0x0000cf60


	//   ....[117]....
        /*0b38*/ 	.word	0x0000cf80


	//   ....[118]....
        /*0b3c*/ 	.word	0x0000cfa0


	//   ....[119]....
        /*0b40*/ 	.word	0x0000cfc0


	//   ....[120]....
        /*0b44*/ 	.word	0x0000cfe0


	//   ....[121]....
        /*0b48*/ 	.word	0x0000d000


	//   ....[122]....
        /*0b4c*/ 	.word	0x0000d020


	//   ....[123]....
        /*0b50*/ 	.word	0x0000d040


	//   ....[124]....
        /*0b54*/ 	.word	0x0000d1e0


	//   ....[125]....
        /*0b58*/ 	.word	0x0000dbb0


	//   ....[126]....
        /*0b5c*/ 	.word	0x0000dbd0


	//   ....[127]....
        /*0b60*/ 	.word	0x0000dc30


	//   ....[128]....
        /*0b64*/ 	.word	0x0000dc40


	//   ....[129]....
        /*0b68*/ 	.word	0x0000dc80


	//   ....[130]....
        /*0b6c*/ 	.word	0x0000dc90


	//   ....[131]....
        /*0b70*/ 	.word	0x0000dcd0


	//   ....[132]....
        /*0b74*/ 	.word	0x0000dce0


	//   ....[133]....
        /*0b78*/ 	.word	0x0000dd20


	//   ....[134]....
        /*0b7c*/ 	.word	0x0000dd30


	//   ....[135]....
        /*0b80*/ 	.word	0x0000dd70


	//   ....[136]....
        /*0b84*/ 	.word	0x0000dd80


	//   ....[137]....
        /*0b88*/ 	.word	0x0000dd90


	//   ....[138]....
        /*0b8c*/ 	.word	0x0000dda0


	//   ....[139]....
        /*0b90*/ 	.word	0x0000e570


	//   ....[140]....
        /*0b94*/ 	.word	0x0000e580


	//   ....[141]....
        /*0b98*/ 	.word	0x0000e5b0


	//   ....[142]....
        /*0b9c*/ 	.word	0x0000e5c0


	//   ....[143]....
        /*0ba0*/ 	.word	0x0000e5d0


	//   ....[144]....
        /*0ba4*/ 	.word	0x0000e600


	//   ....[145]....
        /*0ba8*/ 	.word	0x0000e620


	//   ....[146]....
        /*0bac*/ 	.word	0x0000e650


	//   ....[147]....
        /*0bb0*/ 	.word	0x000112e0


	//   ....[148]....
        /*0bb4*/ 	.word	0x00011350


	//   ....[149]....
        /*0bb8*/ 	.word	0x00011360


	//   ....[150]....
        /*0bbc*/ 	.word	0x00011370


	//   ....[151]....
        /*0bc0*/ 	.word	0x000113a0


	//   ....[152]....
        /*0bc4*/ 	.word	0x000113c0


	//   ....[153]....
        /*0bc8*/ 	.word	0x000113d0


	//   ....[154]....
        /*0bcc*/ 	.word	0x000113e0


	//   ....[155]....
        /*0bd0*/ 	.word	0x00012150


	//   ....[156]....
        /*0bd4*/ 	.word	0x00012580


	//   ....[157]....
        /*0bd8*/ 	.word	0x000125a0


	//   ....[158]....
        /*0bdc*/ 	.word	0x000125b0


	//   ....[159]....
        /*0be0*/ 	.word	0x000125c0


	//   ....[160]....
        /*0be4*/ 	.word	0x000125d0


	//   ....[161]....
        /*0be8*/ 	.word	0x000125e0


	//   ....[162]....
        /*0bec*/ 	.word	0x000125f0


	//   ....[163]....
        /*0bf0*/ 	.word	0x00012600


	//   ....[164]....
        /*0bf4*/ 	.word	0x00012770


	//   ....[165]....
        /*0bf8*/ 	.word	0x000127a0


	//   ....[166]....
        /*0bfc*/ 	.word	0x000127b0


	//   ....[167]....
        /*0c00*/ 	.word	0x000127c0


	//   ....[168]....
        /*0c04*/ 	.word	0x000127e0


	//   ....[169]....
        /*0c08*/ 	.word	0x00012800


	//   ....[170]....
        /*0c0c*/ 	.word	0x00012890


	//   ....[171]....
        /*0c10*/ 	.word	0x000128c0


	//   ....[172]....
        /*0c14*/ 	.word	0x00012950


	//   ....[173]....
        /*0c18*/ 	.word	0x00012980


	//   ....[174]....
        /*0c1c*/ 	.word	0x00012990


	//   ....[175]....
        /*0c20*/ 	.word	0x000129a0


	//   ....[176]....
        /*0c24*/ 	.word	0x000129b0


	//   ....[177]....
        /*0c28*/ 	.word	0x000129c0


	//   ....[178]....
        /*0c2c*/ 	.word	0x00012b10


	//   ....[179]....
        /*0c30*/ 	.word	0x00012b20


	//   ....[180]....
        /*0c34*/ 	.word	0x00013020


	//   ....[181]....
        /*0c38*/ 	.word	0x00013040


	//   ....[182]....
        /*0c3c*/ 	.word	0x00013130


	//   ....[183]....
        /*0c40*/ 	.word	0x00013140


	//   ....[184]....
        /*0c44*/ 	.word	0x000131c0


	//   ....[185]....
        /*0c48*/ 	.word	0x000131e0


	//   ....[186]....
        /*0c4c*/ 	.word	0x00013260


	//   ....[187]....
        /*0c50*/ 	.word	0x00013270


	//   ....[188]....
        /*0c54*/ 	.word	0x000132f0


	//   ....[189]....
        /*0c58*/ 	.word	0x00013310


	//   ....[190]....
        /*0c5c*/ 	.word	0x00013390


	//   ....[191]....
        /*0c60*/ 	.word	0x000133a0


	//   ....[192]....
        /*0c64*/ 	.word	0x00013420


	//   ....[193]....
        /*0c68*/ 	.word	0x00013440


	//   ....[194]....
        /*0c6c*/ 	.word	0x000134c0


	//   ....[195]....
        /*0c70*/ 	.word	0x000134d0


	//   ....[196]....
        /*0c74*/ 	.word	0x000135e0


	//   ....[197]....
        /*0c78*/ 	.word	0x000136d0


	//   ....[198]....
        /*0c7c*/ 	.word	0x00013740


	//   ....[199]....
        /*0c80*/ 	.word	0x000137b0


	//   ....[200]....
        /*0c84*/ 	.word	0x00013810


	//   ....[201]....
        /*0c88*/ 	.word	0x00013880


	//   ....[202]....
        /*0c8c*/ 	.word	0x000138f0


	//   ....[203]....
        /*0c90*/ 	.word	0x00013960


	//   ....[204]....
        /*0c94*/ 	.word	0x000139c0


	//   ....[205]....
        /*0c98*/ 	.word	0x00013a30


	//   ....[206]....
        /*0c9c*/ 	.word	0x00013aa0


	//   ....[207]....
        /*0ca0*/ 	.word	0x00013b10


	//   ....[208]....
        /*0ca4*/ 	.word	0x00013b70


	//   ....[209]....
        /*0ca8*/ 	.word	0x00013be0


	//   ....[210]....
        /*0cac*/ 	.word	0x00013c50


	//   ....[211]....
        /*0cb0*/ 	.word	0x00013cc0


	//   ....[212]....
        /*0cb4*/ 	.word	0x00013d20


	//   ....[213]....
        /*0cb8*/ 	.word	0x00013d90


	//   ....[214]....
        /*0cbc*/ 	.word	0x00013e00


	//   ....[215]....
        /*0cc0*/ 	.word	0x00013eb0


	//   ....[216]....
        /*0cc4*/ 	.word	0x00013f10


	//   ....[217]....
        /*0cc8*/ 	.word	0x00013fc0


	//   ....[218]....
        /*0ccc*/ 	.word	0x00014020


	//   ....[219]....
        /*0cd0*/ 	.word	0x000140d0


	//   ....[220]....
        /*0cd4*/ 	.word	0x00014130


	//   ....[221]....
        /*0cd8*/ 	.word	0x000141e0


	//   ....[222]....
        /*0cdc*/ 	.word	0x00014240


	//   ....[223]....
        /*0ce0*/ 	.word	0x000142f0


	//   ....[224]....
        /*0ce4*/ 	.word	0x00014350


	//   ....[225]....
        /*0ce8*/ 	.word	0x00014400


	//   ....[226]....
        /*0cec*/ 	.word	0x00014460


	//   ....[227]....
        /*0cf0*/ 	.word	0x000144d0


	//   ....[228]....
        /*0cf4*/ 	.word	0x00014540


	//   ....[229]....
        /*0cf8*/ 	.word	0x00014930


	//   ....[230]....
        /*0cfc*/ 	.word	0x00014d20


	//   ....[231]....
        /*0d00*/ 	.word	0x000157c0


	//   ....[232]....
        /*0d04*/ 	.word	0x00015810


	//   ....[233]....
        /*0d08*/ 	.word	0x00015860


	//   ....[234]....
        /*0d0c*/ 	.word	0x000158b0


	//   ....[235]....
        /*0d10*/ 	.word	0x00015900


	//   ....[236]....
        /*0d14*/ 	.word	0x00015950


	//   ....[237]....
        /*0d18*/ 	.word	0x000159a0


	//   ....[238]....
        /*0d1c*/ 	.word	0x000159f0


	//   ....[239]....
        /*0d20*/ 	.word	0x00015a60


	//   ....[240]....
        /*0d24*/ 	.word	0x00015ad0


	//   ....[241]....
        /*0d28*/ 	.word	0x00015b80


	//   ....[242]....
        /*0d2c*/ 	.word	0x00015be0


	//   ....[243]....
        /*0d30*/ 	.word	0x00015c90


	//   ....[244]....
        /*0d34*/ 	.word	0x00015cf0


	//   ....[245]....
        /*0d38*/ 	.word	0x00015da0


	//   ....[246]....
        /*0d3c*/ 	.word	0x00015e00


	//   ....[247]....
        /*0d40*/ 	.word	0x00015eb0


	//   ....[248]....
        /*0d44*/ 	.word	0x00015f10


	//   ....[249]....
        /*0d48*/ 	.word	0x00015fc0


	//   ....[250]....
        /*0d4c*/ 	.word	0x00016020


	//   ....[251]....
        /*0d50*/ 	.word	0x000160d0


	//   ....[252]....
        /*0d54*/ 	.word	0x00016130


	//   ....[253]....
        /*0d58*/ 	.word	0x000161a0


	//   ....[254]....
        /*0d5c*/ 	.word	0x00016210


	//   ....[255]....
        /*0d60*/ 	.word	0x000162c0


	//   ....[0]....
        /*0d64*/ 	.word	0x00016320


	//   ....[1]....
        /*0d68*/ 	.word	0x000163d0


	//   ....[2]....
        /*0d6c*/ 	.word	0x00016430


	//   ....[3]....
        /*0d70*/ 	.word	0x000164e0


	//   ....[4]....
        /*0d74*/ 	.word	0x00016540


	//   ....[5]....
        /*0d78*/ 	.word	0x000165f0


	//   ....[6]....
        /*0d7c*/ 	.word	0x00016650


	//   ....[7]....
        /*0d80*/ 	.word	0x00016700


	//   ....[8]....
        /*0d84*/ 	.word	0x00016760


	//   ....[9]....
        /*0d88*/ 	.word	0x00016810


	//   ....[10]....
        /*0d8c*/ 	.word	0x00016870


	//   ....[11]....
        /*0d90*/ 	.word	0x000168e0


	//   ....[12]....
        /*0d94*/ 	.word	0x00016950


	//   ....[13]....
        /*0d98*/ 	.word	0x00016d30


	//   ....[14]....
        /*0d9c*/ 	.word	0x00017110


	//   ....[15]....
        /*0da0*/ 	.word	0x00017bd0


	//   ....[16]....
        /*0da4*/ 	.word	0x00017c10


	//   ....[17]....
        /*0da8*/ 	.word	0x00017c60


	//   ....[18]....
        /*0dac*/ 	.word	0x00017ca0


	//   ....[19]....
        /*0db0*/ 	.word	0x00017cf0


	//   ....[20]....
        /*0db4*/ 	.word	0x00017d30


	//   ....[21]....
        /*0db8*/ 	.word	0x00017d80


	//   ....[22]....
        /*0dbc*/ 	.word	0x00017dc0


	//   ....[23]....
        /*0dc0*/ 	.word	0x00017e20


	//   ....[24]....
        /*0dc4*/ 	.word	0x00017e90


	//   ....[25]....
        /*0dc8*/ 	.word	0x00017f00


	//   ....[26]....
        /*0dcc*/ 	.word	0x00017fb0


	//   ....[27]....
        /*0dd0*/ 	.word	0x00018010


	//   ....[28]....
        /*0dd4*/ 	.word	0x000180c0


	//   ....[29]....
        /*0dd8*/ 	.word	0x00018120


	//   ....[30]....
        /*0ddc*/ 	.word	0x000181d0


	//   ....[31]....
        /*0de0*/ 	.word	0x00018230


	//   ....[32]....
        /*0de4*/ 	.word	0x000182e0


	//   ....[33]....
        /*0de8*/ 	.word	0x00018340


	//   ....[34]....
        /*0dec*/ 	.word	0x000183f0


	//   ....[35]....
        /*0df0*/ 	.word	0x00018450


	//   ....[36]....
        /*0df4*/ 	.word	0x00018500


	//   ....[37]....
        /*0df8*/ 	.word	0x00018560


	//   ....[38]....
        /*0dfc*/ 	.word	0x000185b0


	//   ....[39]....
        /*0e00*/ 	.word	0x000185f0


	//   ....[40]....
        /*0e04*/ 	.word	0x00018640


	//   ....[41]....
        /*0e08*/ 	.word	0x00018680


	//   ....[42]....
        /*0e0c*/ 	.word	0x000186d0


	//   ....[43]....
        /*0e10*/ 	.word	0x00018710


	//   ....[44]....
        /*0e14*/ 	.word	0x00018760


	//   ....[45]....
        /*0e18*/ 	.word	0x000187a0


	//   ....[46]....
        /*0e1c*/ 	.word	0x000187f0


	//   ....[47]....
        /*0e20*/ 	.word	0x00018850


	//   ....[48]....
        /*0e24*/ 	.word	0x000188a0


	//   ....[49]....
        /*0e28*/ 	.word	0x00018900


	//   ....[50]....
        /*0e2c*/ 	.word	0x00018950


	//   ....[51]....
        /*0e30*/ 	.word	0x000189b0


	//   ....[52]....
        /*0e34*/ 	.word	0x00018a00


	//   ....[53]....
        /*0e38*/ 	.word	0x00018a60


	//   ....[54]....
        /*0e3c*/ 	.word	0x00018ad0


	//   ....[55]....
        /*0e40*/ 	.word	0x00018b40


	//   ....[56]....
        /*0e44*/ 	.word	0x00018bb0


	//   ....[57]....
        /*0e48*/ 	.word	0x00018c10


	//   ....[58]....
        /*0e4c*/ 	.word	0x00018c80


	//   ....[59]....
        /*0e50*/ 	.word	0x00018cf0


	//   ....[60]....
        /*0e54*/ 	.word	0x00018d60


	//   ....[61]....
        /*0e58*/ 	.word	0x00018dc0


	//   ....[62]....
        /*0e5c*/ 	.word	0x00018e30


	//   ....[63]....
        /*0e60*/ 	.word	0x00018ea0


	//   ....[64]....
        /*0e64*/ 	.word	0x00018f10


	//   ....[65]....
        /*0e68*/ 	.word	0x00018f70


	//   ....[66]....
        /*0e6c*/ 	.word	0x00018fe0


	//   ....[67]....
        /*0e70*/ 	.word	0x00019050


	//   ....[68]....
        /*0e74*/ 	.word	0x000190c0


	//   ....[69]....
        /*0e78*/ 	.word	0x00019120


	//   ....[70]....
        /*0e7c*/ 	.word	0x00019190


	//----- nvinfo : EIATTR_EXIT_INSTR_OFFSETS
	.align		4
.L_406:
        /*0e80*/ 	.byte	0x04, 0x1c
        /*0e82*/ 	.short	(.L_408 - .L_407)


	//   ....[0]....
.L_407:
        /*0e84*/ 	.word	0x000000a0


	//   ....[1]....
        /*0e88*/ 	.word	0x00013680


	//----- nvinfo : EIATTR_MAX_THREADS
	.align		4
.L_408:
        /*0e8c*/ 	.byte	0x04, 0x05
        /*0e8e*/ 	.short	(.L_410 - .L_409)
.L_409:
        /*0e90*/ 	.word	0x00000080
        /*0e94*/ 	.word	0x00000001
        /*0e98*/ 	.word	0x00000001


	//----- nvinfo : EIATTR_CRS_STACK_SIZE
	.align		4
.L_410:
        /*0e9c*/ 	.byte	0x04, 0x1e
        /*0e9e*/ 	.short	(.L_412 - .L_411)
.L_411:
        /*0ea0*/ 	.word	0x00000000
.L_412:


//--------------------- .nv.info._ZN7cutlass13device_kernelIN5flash19enable_sm80_to_sm89INS1_16FlashAttnFwdSm80INS1_25CollectiveMainloopFwdSm80ILi4ELi1ELb0EN4cute5tupleIJNS5_1CILi128EEENS7_ILi112EEENS7_ILi64EEEEEELi64ENS_6half_tEfNS_4arch4Sm80ELb1ELb0ELb0ELb1ELb1ELb0ELb1ELb0EEENS1_21CollectiveEpilogueFwdINS6_IJS8_SA_S9_EEENS6_IJNS7_ILi1EEESI_SI_EEESC_SE_Li128ELb1ELb1ELb0ELb0EEENS1_19SingleTileSchedulerILb1ELb0ELb1ELi128EEEEEEEEEvNT_6ParamsE --------------------------
	.section	.nv.info._ZN7cutlass13device_kernelIN5flash19enable_sm80_to_sm89INS1_16FlashAttnFwdSm80INS1_25CollectiveMainloopFwdSm80ILi4ELi1ELb0EN4cute5tupleIJNS5_1CILi128EEENS7_ILi112EEENS7_ILi64EEEEEELi64ENS_6half_tEfNS_4arch4Sm80ELb1ELb0ELb0ELb1ELb1ELb0ELb1ELb0EEENS1_21CollectiveEpilogueFwdINS6_IJS8_SA_S9_EEENS6_IJNS7_ILi1EEESI_SI_EEESC_SE_Li128ELb1ELb1ELb0ELb0EEENS1_19SingleTileSchedulerILb1ELb0ELb1ELi128EEEEEEEEEvNT_6ParamsE,"",@"SHT_CUDA_INFO"
	.sectionflags	@""
	.align	4


	//----- nvinfo : EIATTR_CUDA_API_VERSION
	.align		4
        /*0000*/ 	.byte	0x04, 0x37
        /*0002*/ 	.short	(.L_414 - .L_413)
.L_413:
        /*0004*/ 	.word	0x00000082


	//----- nvinfo : EIATTR_SW2861232_WAR
	.align		4
.L_414:
        /*0008*/ 	.byte	0x01, 0x35
	.zero		2


	//----- nvinfo : EIATTR_PARAM_CBANK
	.align		4
        /*000c*/ 	.byte	0x04, 0x0a
        /*000e*/ 	.short	(.L_416 - .L_415)
	.align		4
.L_415:
        /*0010*/ 	.word	index@(.nv.constant0._ZN7cutlass13device_kernelIN5flash19enable_sm80_to_sm89INS1_16FlashAttnFwdSm80INS1_25CollectiveMainloopFwdSm80ILi4ELi1ELb0EN4cute5tupleIJNS5_1CILi128EEENS7_ILi112EEENS7_ILi64EEEEEELi64ENS_6half_tEfNS_4arch4Sm80ELb1ELb0ELb0ELb1ELb1ELb0ELb1ELb0EEENS1_21CollectiveEpilogueFwdINS6_IJS8_SA_S9_EEENS6_IJNS7_ILi1EEESI_SI_EEESC_SE_Li128ELb1ELb1ELb0ELb0EEENS1_19SingleTileSchedulerILb1ELb0ELb1ELi128EEEEEEEEEvNT_6ParamsE)
        /*0014*/ 	.short	0x0160
        /*0016*/ 	.short	0x0418


	//----- nvinfo : EIATTR_CBANK_PARAM_SIZE
	.align		4
.L_416:
        /*0018*/ 	.byte	0x03, 0x19
        /*001a*/ 	.short	0x0418


	//----- nvinfo : EIATTR_KPARAM_INFO
	.align		4
        /*001c*/ 	.byte	0x04, 0x17
        /*001e*/ 	.short	(.L_418 - .L_417)
.L_417:
        /*0020*/ 	.word	0x00000000
        /*0024*/ 	.short	0x0000
        /*0026*/ 	.short	0x0000
        /*0028*/ 	.byte	0x00, 0xf0, 0x61, 0x10


	//----- nvinfo : EIATTR_MAXREG_COUNT
	.align		4
.L_418:
        /*002c*/ 	.byte	0x03, 0x1b
        /*002e*/ 	.short	0x00ff


	//----- nvinfo : EIATTR_NUM_BARRIERS
	.align		4
        /*0030*/ 	.byte	0x02, 0x4c
        /*0032*/ 	.byte	0x02
	.zero		1


	//----- nvinfo : EIATTR_ANNOTATIONS
	.align		4
        /*0034*/ 	.byte	0x04, 0x55
        /*0036*/ 	.short	(.L_420 - .L_419)


	//   ....[0]....
.L_419:
        /* <DEDUP_REMOVED lines=38> */


	//----- nvinfo : EIATTR_MERCURY_ISA_VERSION
	.align		4
.L_420:
        /*0288*/ 	.byte	0x03, 0x5f
        /*028a*/ 	.short	0x0000


	//----- nvinfo : EIATTR_COOP_GROUP_MASK_REGIDS
	.align		4
        /*028c*/ 	.byte	0x04, 0x29
        /*028e*/ 	.short	(.L_422 - .L_421)


	//   ....[0]....
.L_421:
        /*0290*/ 	.word	0xffffffff


	//   ....[1]....
        /*0294*/ 	.word	0xffffffff


	//   ....[2]....
        /*0298*/ 	.word	0xffffffff


	//   ....[3]....
        /*029c*/ 	.word	0xffffffff


	//   ....[4]....
        /*02a0*/ 	.word	0xffffffff


	//   ....[5]....
        /*02a4*/ 	.word	0xffffffff


	//   ....[6]....
        /*02a8*/ 	.word	0xffffffff


	//   ....[7]....
        /*02ac*/ 	.word	0xffffffff


	//   ....[8]....
        /*02b0*/ 	.word	0xffffffff


	//   ....[9]....
        /*02b4*/ 	.word	0xffffffff


	//   ....[10]....
        /*02b8*/ 	.word	0xffffffff


	//   ....[11]....
        /*02bc*/ 	.word	0xffffffff


	//   ....[12]....
        /*02c0*/ 	.word	0xffffffff


	//   ....[13]....
        /*02c4*/ 	.word	0xffffffff


	//   ....[14]....
        /*02c8*/ 	.word	0xffffffff


	//   ....[15]....
        /*02cc*/ 	.word	0xffffffff


	//   ....[16]....
        /*02d0*/ 	.word	0xffffffff


	//   ....[17]....
        /*02d4*/ 	.word	0xffffffff


	//   ....[18]....
        /*02d8*/ 	.word	0xffffffff


	//   ....[19]....
        /*02dc*/ 	.word	0xffffffff


	//   ....[20]....
        /*02e0*/ 	.word	0xffffffff


	//   ....[21]....
        /*02e4*/ 	.word	0xffffffff


	//   ....[22]....
        /*02e8*/ 	.word	0xffffffff


	//   ....[23]....
        /*02ec*/ 	.word	0xffffffff


	//   ....[24]....
        /*02f0*/ 	.word	0xffffffff


	//   ....[25]....
        /*02f4*/ 	.word	0xffffffff


	//   ....[26]....
        /*02f8*/ 	.word	0xffffffff


	//   ....[27]....
        /*02fc*/ 	.word	0xffffffff


	//   ....[28]....
        /*0300*/ 	.word	0xffffffff


	//   ....[29]....
        /*0304*/ 	.word	0xffffffff


	//   ....[30]....
        /*0308*/ 	.word	0xffffffff


	//   ....[31]....
        /*030c*/ 	.word	0xffffffff


	//   ....[32]....
        /*0310*/ 	.word	0xffffffff


	//   ....[33]....
        /*0314*/ 	.word	0xffffffff


	//   ....[34]....
        /*0318*/ 	.word	0xffffffff


	//   ....[35]....
        /*031c*/ 	.word	0xffffffff


	//   ....[36]....
        /*0320*/ 	.word	0xffffffff


	//   ....[37]....
        /*0324*/ 	.word	0xffffffff


	//   ....[38]....
        /*0328*/ 	.word	0xffffffff


	//   ....[39]....
        /*032c*/ 	.word	0xffffffff


	//   ....[40]....
        /*0330*/ 	.word	0xffffffff


	//   ....[41]....
        /*0334*/ 	.word	0xffffffff


	//   ....[42]....
        /*0338*/ 	.word	0xffffffff


	//   ....[43]....
        /*033c*/ 	.word	0xffffffff


	//   ....[44]....
        /*0340*/ 	.word	0xffffffff


	//   ....[45]....
        /*0344*/ 	.word	0xffffffff


	//   ....[46]....
        /*0348*/ 	.word	0xffffffff


	//   ....[47]....
        /*034c*/ 	.word	0xffffffff


	//   ....[48]....
        /*0350*/ 	.word	0xffffffff


	//   ....[49]....
        /*0354*/ 	.word	0xffffffff


	//   ....[50]....
        /*0358*/ 	.word	0xffffffff


	//   ....[51]....
        /*035c*/ 	.word	0xffffffff


	//   ....[52]....
        /*0360*/ 	.word	0xffffffff


	//   ....[53]....
        /*0364*/ 	.word	0xffffffff


	//   ....[54]....
        /*0368*/ 	.word	0xffffffff


	//   ....[55]....
        /*036c*/ 	.word	0xffffffff


	//   ....[56]....
        /*0370*/ 	.word	0xffffffff


	//   ....[57]....
        /*0374*/ 	.word	0xffffffff


	//   ....[58]....
        /*0378*/ 	.word	0xffffffff


	//   ....[59]....
        /*037c*/ 	.word	0xffffffff


	//   ....[60]....
        /*0380*/ 	.word	0xffffffff


	//   ....[61]....
        /*0384*/ 	.word	0xffffffff


	//   ....[62]....
        /*0388*/ 	.word	0xffffffff


	//   ....[63]....
        /*038c*/ 	.word	0xffffffff


	//   ....[64]....
        /*0390*/ 	.word	0xffffffff


	//   ....[65]....
        /*0394*/ 	.word	0xffffffff


	//   ....[66]....
        /*0398*/ 	.word	0xffffffff


	//   ....[67]....
        /*039c*/ 	.word	0xffffffff


	//   ....[68]....
        /*03a0*/ 	.word	0xffffffff


	//   ....[69]....
        /*03a4*/ 	.word	0xffffffff


	//   ....[70]....
        /*03a8*/ 	.word	0xffffffff


	//   ....[71]....
        /*03ac*/ 	.word	0xffffffff


	//   ....[72]....
        /*03b0*/ 	.word	0xffffffff


	//   ....[73]....
        /*03b4*/ 	.word	0xffffffff


	//   ....[74]....
        /*03b8*/ 	.word	0xffffffff


	//   ....[75]....
        /*03bc*/ 	.word	0xffffffff


	//   ....[76]....
        /*03c0*/ 	.word	0xffffffff


	//   ....[77]....
        /*03c4*/ 	.word	0xffffffff


	//   ....[78]....
        /*03c8*/ 	.word	0xffffffff


	//   ....[79]....
        /*03cc*/ 	.word	0xffffffff


	//   ....[80]....
        /*03d0*/ 	.word	0xffffffff


	//   ....[81]....
        /*03d4*/ 	.word	0xffffffff


	//   ....[82]....
        /*03d8*/ 	.word	0xffffffff


	//   ....[83]....
        /*03dc*/ 	.word	0xffffffff


	//   ....[84]....
        /*03e0*/ 	.word	0xffffffff


	//   ....[85]....
        /*03e4*/ 	.word	0xffffffff


	//   ....[86]....
        /*03e8*/ 	.word	0xffffffff


	//   ....[87]....
        /*03ec*/ 	.word	0xffffffff


	//   ....[88]....
        /*03f0*/ 	.word	0xffffffff


	//   ....[89]....
        /*03f4*/ 	.word	0xffffffff


	//   ....[90]....
        /*03f8*/ 	.word	0xffffffff


	//   ....[91]....
        /*03fc*/ 	.word	0xffffffff


	//   ....[92]....
        /*0400*/ 	.word	0xffffffff


	//   ....[93]....
        /*0404*/ 	.word	0xffffffff


	//   ....[94]....
        /*0408*/ 	.word	0xffffffff


	//   ....[95]....
        /*040c*/ 	.word	0xffffffff


	//   ....[96]....
        /*0410*/ 	.word	0xffffffff


	//   ....[97]....
        /*0414*/ 	.word	0xffffffff


	//   ....[98]....
        /*0418*/ 	.word	0xffffffff


	//   ....[99]....
        /*041c*/ 	.word	0xffffffff


	//   ....[100]....
        /*0420*/ 	.word	0xffffffff


	//   ....[101]....
        /*0424*/ 	.word	0xffffffff


	//   ....[102]....
        /*0428*/ 	.word	0xffffffff


	//   ....[103]....
        /*042c*/ 	.word	0xffffffff


	//   ....[104]....
        /*0430*/ 	.word	0xffffffff


	//   ....[105]....
        /*0434*/ 	.word	0xffffffff


	//   ....[106]....
        /*0438*/ 	.word	0xffffffff


	//   ....[107]....
        /*043c*/ 	.word	0xffffffff


	//   ....[108]....
        /*0440*/ 	.word	0xffffffff


	//   ....[109]....
        /*0444*/ 	.word	0xffffffff


	//   ....[110]....
        /*0448*/ 	.word	0xffffffff


	//   ....[111]....
        /*044c*/ 	.word	0xffffffff


	//   ....[112]....
        /*0450*/ 	.word	0xffffffff


	//   ....[113]....
        /*0454*/ 	.word	0xffffffff


	//   ....[114]....
        /*0458*/ 	.word	0xffffffff


	//   ....[115]....
        /*045c*/ 	.word	0xffffffff


	//   ....[116]....
        /*0460*/ 	.word	0xffffffff


	//   ....[117]....
        /*0464*/ 	.word	0xffffffff


	//   ....[118]....
        /*0468*/ 	.word	0xffffffff


	//   ....[119]....
        /*046c*/ 	.word	0xffffffff


	//   ....[120]....
        /*0470*/ 	.word	0xffffffff


	//   ....[121]....
        /*0474*/ 	.word	0xffffffff


	//   ....[122]....
        /*0478*/ 	.word	0xffffffff


	//   ....[123]....
        /*047c*/ 	.word	0xffffffff


	//   ....[124]....
        /*0480*/ 	.word	0xffffffff


	//   ....[125]....
        /*0484*/ 	.word	0xffffffff


	//   ....[126]....
        /*0488*/ 	.word	0xffffffff


	//   ....[127]....
        /*048c*/ 	.word	0xffffffff


	//   ....[128]....
        /*0490*/ 	.word	0xffffffff


	//   ....[129]....
        /*0494*/ 	.word	0xffffffff


	//   ....[130]....
        /*0498*/ 	.word	0xffffffff


	//   ....[131]....
        /*049c*/ 	.word	0xffffffff


	//   ....[132]....
        /*04a0*/ 	.word	0xffffffff


	//   ....[133]....
        /*04a4*/ 	.word	0xffffffff


	//   ....[134]....
        /*04a8*/ 	.word	0xffffffff


	//   ....[135]....
        /*04ac*/ 	.word	0xffffffff


	//   ....[136]....
        /*04b0*/ 	.word	0xffffffff


	//   ....[137]....
        /*04b4*/ 	.word	0xffffffff


	//   ....[138]....
        /*04b8*/ 	.word	0xffffffff


	//   ....[139]....
        /*04bc*/ 	.word	0xffffffff


	//   ....[140]....
        /*04c0*/ 	.word	0xffffffff


	//   ....[141]....
        /*04c4*/ 	.word	0xffffffff


	//   ....[142]....
        /*04c8*/ 	.word	0xffffffff


	//   ....[143]....
        /*04cc*/ 	.word	0xffffffff


	//   ....[144]....
        /*04d0*/ 	.word	0xffffffff


	//   ....[145]....
        /*04d4*/ 	.word	0xffffffff


	//   ....[146]....
        /*04d8*/ 	.word	0xffffffff


	//   ....[147]....
        /*04dc*/ 	.word	0xffffffff


	//   ....[148]....
        /*04e0*/ 	.word	0xffffffff


	//   ....[149]....
        /*04e4*/ 	.word	0xffffffff


	//   ....[150]....
        /*04e8*/ 	.word	0xffffffff


	//   ....[151]....
        /*04ec*/ 	.word	0xffffffff


	//   ....[152]....
        /*04f0*/ 	.word	0xffffffff


	//   ....[153]....
        /*04f4*/ 	.word	0xffffffff


	//   ....[154]....
        /*04f8*/ 	.word	0xffffffff


	//   ....[155]....
        /*04fc*/ 	.word	0xffffffff


	//   ....[156]....
        /*0500*/ 	.word	0xffffffff


	//   ....[157]....
        /*0504*/ 	.word	0xffffffff


	//   ....[158]....
        /*0508*/ 	.word	0xffffffff


	//   ....[159]....
        /*050c*/ 	.word	0xffffffff


	//   ....[160]....
        /*0510*/ 	.word	0xffffffff


	//   ....[161]....
        /*0514*/ 	.word	0xffffffff


	//   ....[162]....
        /*0518*/ 	.word	0xffffffff


	//   ....[163]....
        /*051c*/ 	.word	0xffffffff


	//   ....[164]....
        /*0520*/ 	.word	0xffffffff


	//   ....[165]....
        /*0524*/ 	.word	0xffffffff


	//   ....[166]....
        /*0528*/ 	.word	0xffffffff


	//   ....[167]....
        /*052c*/ 	.word	0xffffffff


	//   ....[168]....
        /*0530*/ 	.word	0xffffffff


	//   ....[169]....
        /*0534*/ 	.word	0xffffffff


	//   ....[170]....
        /*0538*/ 	.word	0xffffffff


	//   ....[171]....
        /*053c*/ 	.word	0xffffffff


	//   ....[172]....
        /*0540*/ 	.word	0xffffffff


	//   ....[173]....
        /*0544*/ 	.word	0xffffffff


	//   ....[174]....
        /*0548*/ 	.word	0xffffffff


	//   ....[175]....
        /*054c*/ 	.word	0xffffffff


	//   ....[176]....
        /*0550*/ 	.word	0xffffffff


	//   ....[177]....
        /*0554*/ 	.word	0xffffffff


	//   ....[178]....
        /*0558*/ 	.word	0xffffffff


	//   ....[179]....
        /*055c*/ 	.word	0xffffffff


	//   ....[180]....
        /*0560*/ 	.word	0xffffffff


	//   ....[181]....
        /*0564*/ 	.word	0xffffffff


	//   ....[182]....
        /*0568*/ 	.word	0xffffffff


	//   ....[183]....
        /*056c*/ 	.word	0xffffffff


	//   ....[184]....
        /*0570*/ 	.word	0xffffffff


	//   ....[185]....
        /*0574*/ 	.word	0xffffffff


	//   ....[186]....
        /*0578*/ 	.word	0xffffffff


	//   ....[187]....
        /*057c*/ 	.word	0xffffffff


	//   ....[188]....
        /*0580*/ 	.word	0xffffffff


	//   ....[189]....
        /*0584*/ 	.word	0xffffffff


	//   ....[190]....
        /*0588*/ 	.word	0xffffffff


	//   ....[191]....
        /*058c*/ 	.word	0xffffffff


	//   ....[192]....
        /*0590*/ 	.word	0xffffffff


	//   ....[193]....
        /*0594*/ 	.word	0xffffffff


	//   ....[194]....
        /*0598*/ 	.word	0xffffffff


	//----- nvinfo : EIATTR_COOP_GROUP_INSTR_OFFSETS
	.align		4
.L_422:
        /*059c*/ 	.byte	0x04, 0x28
        /*059e*/ 	.short	(.L_424 - .L_423)


	//   ....[0]....
.L_423:
        /*05a0*/ 	.word	0x000000a0


	//   ....[1]....
        /*05a4*/ 	.word	0x00001150


	//   ....[2]....
        /*05a8*/ 	.word	0x00001190


	//   ....[3]....
        /*05ac*/ 	.word	0x00001360


	//   ....[4]....
        /*05b0*/ 	.word	0x00001390


	//   ....[5]....
        /*05b4*/ 	.word	0x00001420


	//   ....[6]....
        /*05b8*/ 	.word	0x00001450


	//   ....[7]....
        /*05bc*/ 	.word	0x000014e0


	//   ....[8]....
        /*05c0*/ 	.word	0x00001510


	//   ....[9]....
        /*05c4*/ 	.word	0x000015a0


	//   ....[10]....
        /*05c8*/ 	.word	0x000015d0


	//   ....[11]....
        /*05cc*/ 	.word	0x00001660


	//   ....[12]....
        /*05d0*/ 	.word	0x00001690


	//   ....[13]....
        /*05d4*/ 	.word	0x00001720


	//   ....[14]....
        /*05d8*/ 	.word	0x00001750


	//   ....[15]....
        /*05dc*/ 	.word	0x000017d0


	//   ....[16]....
        /*05e0*/ 	.word	0x00001810


	//   ....[17]....
        /*05e4*/ 	.word	0x00001c80


	//   ....[18]....
        /*05e8*/ 	.word	0x00001ca0


	//   ....[19]....
        /*05ec*/ 	.word	0x00001cb0


	//   ....[20]....
        /*05f0*/ 	.word	0x00001cc0


	//   ....[21]....
        /*05f4*/ 	.word	0x00001cd0


	//   ....[22]....
        /*05f8*/ 	.word	0x00001ce0


	//   ....[23]....
        /*05fc*/ 	.word	0x00001cf0


	//   ....[24]....
        /*0600*/ 	.word	0x00001d20


	//   ....[25]....
        /*0604*/ 	.word	0x00001d40


	//   ....[26]....
        /*0608*/ 	.word	0x00001d70


	//   ....[27]....
        /*060c*/ 	.word	0x00001d80


	//   ....[28]....
        /*0610*/ 	.word	0x00001d90


	//   ....[29]....
        /*0614*/ 	.word	0x00001dc0


	//   ....[30]....
        /*0618*/ 	.word	0x00001df0


	//   ....[31]....
        /*061c*/ 	.word	0x000022f0


	//   ....[32]....
        /*0620*/ 	.word	0x00002300


	//   ....[33]....
        /*0624*/ 	.word	0x00002320


	//   ....[34]....
        /*0628*/ 	.word	0x00002440


	//   ....[35]....
        /*062c*/ 	.word	0x00002450


	//   ....[36]....
        /*0630*/ 	.word	0x00002470


	//   ....[37]....
        /*0634*/ 	.word	0x00002480


	//   ....[38]....
        /*0638*/ 	.word	0x000024c0


	//   ....[39]....
        /*063c*/ 	.word	0x000024e0


	//   ....[40]....
        /*0640*/ 	.word	0x00002520


	//   ....[41]....
        /*0644*/ 	.word	0x00002540


	//   ....[42]....
        /*0648*/ 	.word	0x00002560


	//   ....[43]....
        /*064c*/ 	.word	0x00002570


	//   ....[44]....
        /*0650*/ 	.word	0x00002620


	//   ....[45]....
        /*0654*/ 	.word	0x000030c0


	//   ....[46]....
        /*0658*/ 	.word	0x000030e0


	//   ....[47]....
        /*065c*/ 	.word	0x000030f0


	//   ....[48]....
        /*0660*/ 	.word	0x00003100


	//   ....[49]....
        /*0664*/ 	.word	0x00003110


	//   ....[50]....
        /*0668*/ 	.word	0x00003120


	//   ....[51]....
        /*066c*/ 	.word	0x00003130


	//   ....[52]....
        /*0670*/ 	.word	0x00003140


	//   ....[53]....
        /*0674*/ 	.word	0x00003160


	//   ....[54]....
        /*0678*/ 	.word	0x00003180


	//   ....[55]....
        /*067c*/ 	.word	0x000031a0


	//   ....[56]....
        /*0680*/ 	.word	0x000031d0


	//   ....[57]....
        /*0684*/ 	.word	0x000031f0


	//   ....[58]....
        /*0688*/ 	.word	0x00003210


	//   ....[59]....
        /*068c*/ 	.word	0x00003540


	//   ....[60]....
        /*0690*/ 	.word	0x00003550


	//   ....[61]....
        /*0694*/ 	.word	0x00003560


	//   ....[62]....
        /*0698*/ 	.word	0x00003570


	//   ....[63]....
        /*069c*/ 	.word	0x00004410


	//   ....[64]....
        /*06a0*/ 	.word	0x00004640


	//   ....[65]....
        /*06a4*/ 	.word	0x00004860


	//   ....[66]....
        /*06a8*/ 	.word	0x00004a00


	//   ....[67]....
        /*06ac*/ 	.word	0x00004a30


	//   ....[68]....
        /*06b0*/ 	.word	0x00004bd0


	//   ....[69]....
        /*06b4*/ 	.word	0x00004da0


	//   ....[70]....
        /*06b8*/ 	.word	0x00004ee0


	//   ....[71]....
        /*06bc*/ 	.word	0x00007aa0


	//   ....[72]....
        /*06c0*/ 	.word	0x00007ac0


	//   ....[73]....
        /*06c4*/ 	.word	0x00007ad0


	//   ....[74]....
        /*06c8*/ 	.word	0x00007ae0


	//   ....[75]....
        /*06cc*/ 	.word	0x00007af0


	//   ....[76]....
        /*06d0*/ 	.word	0x00007b00


	//   ....[77]....
        /*06d4*/ 	.word	0x00007b10


	//   ....[78]....
        /*06d8*/ 	.word	0x00007b20


	//   ....[79]....
        /*06dc*/ 	.word	0x00007b30


	//   ....[80]....
        /*06e0*/ 	.word	0x00007b40


	//   ....[81]....
        /*06e4*/ 	.word	0x00007b50


	//   ....[82]....
        /*06e8*/ 	.word	0x00007b60


	//   ....[83]....
        /*06ec*/ 	.word	0x00007b70


	//   ....[84]....
        /*06f0*/ 	.word	0x00007b80


	//   ....[85]....
        /*06f4*/ 	.word	0x00008710


	//   ....[86]....
        /*06f8*/ 	.word	0x00008730


	//   ....[87]....
        /*06fc*/ 	.word	0x00008740


	//   ....[88]....
        /*0700*/ 	.word	0x00008750


	//   ....[89]....
        /*0704*/ 	.word	0x00008760


	//   ....[90]....
        /*0708*/ 	.word	0x00008770


	//   ....[91]....
        /*070c*/ 	.word	0x00008780


	//   ....[92]....
        /*0710*/ 	.word	0x000087a0


	//   ....[93]....
        /*0714*/ 	.word	0x000087b0


	//   ....[94]....
        /*0718*/ 	.word	0x000087d0


	//   ....[95]....
        /*071c*/ 	.word	0x00008820


	//   ....[96]....
        /*0720*/ 	.word	0x00008860


	//   ....[97]....
        /*0724*/ 	.word	0x00008880


	//   ....[98]....
        /*0728*/ 	.word	0x00008890


	//   ....[99]....
        /*072c*/ 	.word	0x00008b00


	//   ....[100]....
        /*0730*/ 	.word	0x00008b10


	//   ....[101]....
        /*0734*/ 	.word	0x00008b20


	//   ....[102]....
        /*0738*/ 	.word	0x00008b30


	//   ....[103]....
        /*073c*/ 	.word	0x00009a10


	//   ....[104]....
        /*0740*/ 	.word	0x00009cd0


	//   ....[105]....
        /*0744*/ 	.word	0x00009ef0


	//   ....[106]....
        /*0748*/ 	.word	0x0000a030


	//   ....[107]....
        /*074c*/ 	.word	0x0000a240


	//   ....[108]....
        /*0750*/ 	.word	0x0000a290


	//   ....[109]....
        /*0754*/ 	.word	0x0000a2b0


	//   ....[110]....
        /*0758*/ 	.word	0x0000a3b0


	//   ....[111]....
        /*075c*/ 	.word	0x0000d120


	//   ....[112]....
        /*0760*/ 	.word	0x0000d140


	//   ....[113]....
        /*0764*/ 	.word	0x0000d150


	//   ....[114]....
        /*0768*/ 	.word	0x0000d160


	//   ....[115]....
        /*076c*/ 	.word	0x0000d170


	//   ....[116]....
        /*0770*/ 	.word	0x0000d180


	//   ....[117]....
        /*0774*/ 	.word	0x0000d190


	//   ....[118]....
        /*0778*/ 	.word	0x0000d1b0


	//   ....[119]....
        /*077c*/ 	.word	0x0000d1c0


	//   ....[120]....
        /*0780*/ 	.word	0x0000d1e0


	//   ....[121]....
        /*0784*/ 	.word	0x0000d200


	//   ....[122]....
        /*0788*/ 	.word	0x0000d270


	//   ....[123]....
        /*078c*/ 	.word	0x0000d290


	//   ....[124]....
        /*0790*/ 	.word	0x0000d2b0


	//   ....[125]....
        /*0794*/ 	.word	0x0000d6b0


	//   ....[126]....
        /*0798*/ 	.word	0x0000d6e0


	//   ....[127]....
        /*079c*/ 	.word	0x0000d6f0


	//   ....[128]....
        /*07a0*/ 	.word	0x0000d710


	//   ....[129]....
        /*07a4*/ 	.word	0x0000d730


	//   ....[130]....
        /*07a8*/ 	.word	0x0000d760


	//   ....[131]....
        /*07ac*/ 	.word	0x0000d780


	//   ....[132]....
        /*07b0*/ 	.word	0x0000d7a0


	//   ....[133]....
        /*07b4*/ 	.word	0x0000d7d0


	//   ....[134]....
        /*07b8*/ 	.word	0x0000d7f0


	//   ....[135]....
        /*07bc*/ 	.word	0x0000d810


	//   ....[136]....
        /*07c0*/ 	.word	0x0000d850


	//   ....[137]....
        /*07c4*/ 	.word	0x0000d900


	//   ....[138]....
        /*07c8*/ 	.word	0x0000d920


	//   ....[139]....
        /*07cc*/ 	.word	0x0000e570


	//   ....[140]....
        /*07d0*/ 	.word	0x0000e5f0


	//   ....[141]....
        /*07d4*/ 	.word	0x0000e6f0


	//   ....[142]....
        /*07d8*/ 	.word	0x0000e750


	//   ....[143]....
        /*07dc*/ 	.word	0x0000e780


	//   ....[144]....
        /*07e0*/ 	.word	0x0000e830


	//   ....[145]....
        /*07e4*/ 	.word	0x0000eab0


	//   ....[146]....
        /*07e8*/ 	.word	0x0000ede0


	//   ....[147]....
        /*07ec*/ 	.word	0x00011200


	//   ....[148]....
        /*07f0*/ 	.word	0x00011210


	//   ....[149]....
        /*07f4*/ 	.word	0x00011220


	//   ....[150]....
        /*07f8*/ 	.word	0x00011240


	//   ....[151]....
        /*07fc*/ 	.word	0x00011260


	//   ....[152]....
        /*0800*/ 	.word	0x00011270


	//   ....[153]....
        /*0804*/ 	.word	0x000112a0


	//   ....[154]....
        /*0808*/ 	.word	0x000112d0


	//   ....[155]....
        /*080c*/ 	.word	0x00012710


	//   ....[156]....
        /*0810*/ 	.word	0x00012750


	//   ....[157]....
        /*0814*/ 	.word	0x00012770


	//   ....[158]....
        /*0818*/ 	.word	0x000127a0


	//   ....[159]....
        /*081c*/ 	.word	0x000127d0


	//   ....[160]....
        /*0820*/ 	.word	0x00012810


	//   ....[161]....
        /*0824*/ 	.word	0x00012850


	//   ....[162]....
        /*0828*/ 	.word	0x00012870


	//   ....[163]....
        /*082c*/ 	.word	0x00012900


	//   ....[164]....
        /*0830*/ 	.word	0x00012910


	//   ....[165]....
        /*0834*/ 	.word	0x00012940


	//   ....[166]....
        /*0838*/ 	.word	0x00012980


	//   ....[167]....
        /*083c*/ 	.word	0x000129a0


	//   ....[168]....
        /*0840*/ 	.word	0x000129d0


	//   ....[169]....
        /*0844*/ 	.word	0x00012a20


	//   ....[170]....
        /*0848*/ 	.word	0x00012a50


	//   ....[171]....
        /*084c*/ 	.word	0x00012a60


	//   ....[172]....
        /*0850*/ 	.word	0x00012b60


	//   ....[173]....
        /*0854*/ 	.word	0x00012b80


	//   ....[174]....
        /*0858*/ 	.word	0x00012ba0


	//   ....[175]....
        /*085c*/ 	.word	0x00012bd0


	//   ....[176]....
        /*0860*/ 	.word	0x00012bf0


	//   ....[177]....
        /*0864*/ 	.word	0x00012c80


	//   ....[178]....
        /*0868*/ 	.word	0x00012ca0


	//   ....[179]....
        /*086c*/ 	.word	0x00013520


	//   ....[180]....
        /*0870*/ 	.word	0x00013550


	//   ....[181]....
        /*0874*/ 	.word	0x00013580


	//   ....[182]....
        /*0878*/ 	.word	0x000135b0


	//   ....[183]....
        /*087c*/ 	.word	0x000135e0


	//   ....[184]....
        /*0880*/ 	.word	0x00013610


	//   ....[185]....
        /*0884*/ 	.word	0x00013640


	//   ....[186]....
        /*0888*/ 	.word	0x00013660


	//   ....[187]....
        /*088c*/ 	.word	0x00013690


	//   ....[188]....
        /*0890*/ 	.word	0x000136a0


	//   ....[189]....
        /*0894*/ 	.word	0x000136b0


	//   ....[190]....
        /*0898*/ 	.word	0x000136c0


	//   ....[191]....
        /*089c*/ 	.word	0x000136d0


	//   ....[192]....
        /*08a0*/ 	.word	0x000136e0


	//   ....[193]....
        /*08a4*/ 	.word	0x00013710


	//   ....[194]....
        /*08a8*/ 	.word	0x00013730


	//----- nvinfo : EIATTR_EXIT_INSTR_OFFSETS
	.align		4
.L_424:
        /*08ac*/ 	.byte	0x04, 0x1c
        /*08ae*/ 	.short	(.L_426 - .L_425)


	//   ....[0]....
.L_425:
        /*08b0*/ 	.word	0x00000450


	//   ....[1]....
        /*08b4*/ 	.word	0x00012d30


	//   ....[2]....
        /*08b8*/ 	.word	0x00012d70


	//   ....[3]....
        /*08bc*/ 	.word	0x00013890


	//   ....[4]....
        /*08c0*/ 	.word	0x000138d0


	//----- nvinfo : EIATTR_CTAIDZ_USED
	.align		4
.L_426:
        /*08c4*/ 	.byte	0x01, 0x04
	.zero		2


	//----- nvinfo : EIATTR_MAX_THREADS
	.align		4
        /*08c8*/ 	.byte	0x04, 0x05
        /*08ca*/ 	.short	(.L_428 - .L_427)
.L_427:
        /*08cc*/ 	.word	0x00000080
        /*08d0*/ 	.word	0x00000001
        /*08d4*/ 	.word	0x00000001


	//----- nvinfo : EIATTR_CRS_STACK_SIZE
	.align		4
.L_428:
        /*08d8*/ 	.byte	0x04, 0x1e
        /*08da*/ 	.short	(.L_430 - .L_429)
.L_429:
        /*08dc*/ 	.word	0x00000000
.L_430:


//--------------------- .nv.info._ZN7cutlass13device_kernelIN5flash19enable_sm80_to_sm89INS1_16FlashAttnFwdSm80INS1_25CollectiveMainloopFwdSm80ILi4ELi1ELb0EN4cute5tupleIJNS5_1CILi128EEENS7_ILi112EEENS7_ILi64EEEEEELi64ENS_6half_tEfNS_4arch4Sm80ELb1ELb0ELb0ELb1ELb1ELb1ELb1ELb0EEENS1_21CollectiveEpilogueFwdINS6_IJS8_SA_S9_EEENS6_IJNS7_ILi1EEESI_SI_EEESC_SE_Li128ELb1ELb1ELb0ELb0EEENS1_19SingleTileSchedulerILb1ELb0ELb1ELi128EEEEEEEEEvNT_6ParamsE --------------------------
	.section	.nv.info._ZN7cutlass13device_kernelIN5flash19enable_sm80_to_sm89INS1_16FlashAttnFwdSm80INS1_25CollectiveMainloopFwdSm80ILi4ELi1ELb0EN4cute5tupleIJNS5_1CILi128EEENS7_ILi112EEENS7_ILi64EEEEEELi64ENS_6half_tEfNS_4arch4Sm80ELb1ELb0ELb0ELb1ELb1ELb1ELb1ELb0EEENS1_21CollectiveEpilogueFwdINS6_IJS8_SA_S9_EEENS6_IJNS7_ILi1EEESI_SI_EEESC_SE_Li128ELb1ELb1ELb0ELb0EEENS1_19SingleTileSchedulerILb1ELb0ELb1ELi128EEEEEEEEEvNT_6ParamsE,"",@"SHT_CUDA_INFO"
	.sectionflags	@""
	.align	4


	//----- nvinfo : EIATTR_CUDA_API_VERSION
	.align		4
        /*0000*/ 	.byte	0x04, 0x37
        /*0002*/ 	.short	(.L_432 - .L_431)
.L_431:
        /*0004*/ 	.word	0x00000082


	//----- nvinfo : EIATTR_SW2861232_WAR
	.align		4
.L_432:
        /*0008*/ 	.byte	0x01, 0x35
	.zero		2


	//----- nvinfo : EIATTR_PARAM_CBANK
	.align		4
        /*000c*/ 	.byte	0x04, 0x0a
        /*000e*/ 	.short	(.L_434 - .L_433)
	.align		4
.L_433:
        /*0010*/ 	.word	index@(.nv.constant0._ZN7cutlass13device_kernelIN5flash19enable_sm80_to_sm89INS1_16FlashAttnFwdSm80INS1_25CollectiveMainloopFwdSm80ILi4ELi1ELb0EN4cute5tupleIJNS5_1CILi128EEENS7_ILi112EEENS7_ILi64EEEEEELi64ENS_6half_tEfNS_4arch4Sm80ELb1ELb0ELb0ELb1ELb1ELb1ELb1ELb0EEENS1_21CollectiveEpilogueFwdINS6_IJS8_SA_S9_EEENS6_IJNS7_ILi1EEESI_SI_EEESC_SE_Li128ELb1ELb1ELb0ELb0EEENS1_19SingleTileSchedulerILb1ELb0ELb1ELi128EEEEEEEEEvNT_6ParamsE)
        /*0014*/ 	.short	0x0160
        /*0016*/ 	.short	0x0418


	//----- nvinfo : EIATTR_CBANK_PARAM_SIZE
	.align		4
.L_434:
        /*0018*/ 	.byte	0x03, 0x19
        /*001a*/ 	.short	0x0418


	//----- nvinfo : EIATTR_KPARAM_INFO
	.align		4
        /*001c*/ 	.byte	0x04, 0x17
        /*001e*/ 	.short	(.L_436 - .L_435)
.L_435:
        /*0020*/ 	.word	0x00000000
        /*0024*/ 	.short	0x0000
        /*0026*/ 	.short	0x0000
        /*0028*/ 	.byte	0x00, 0xf0, 0x61, 0x10


	//----- nvinfo : EIATTR_MAXREG_COUNT
	.align		4
.L_436:
        /*002c*/ 	.byte	0x03, 0x1b
        /*002e*/ 	.short	0x00ff


	//----- nvinfo : EIATTR_NUM_BARRIERS
	.align		4
        /*0030*/ 	.byte	0x02, 0x4c
        /*0032*/ 	.byte	0x02
	.zero		1


	//----- nvinfo : EIATTR_ANNOTATIONS
	.align		4
        /*0034*/ 	.byte	0x04, 0x55
        /*0036*/ 	.short	(.L_438 - .L_437)


	//   ....[0]....
.L_437:
        /* <DEDUP_REMOVED lines=38> */


	//----- nvinfo : EIATTR_MERCURY_ISA_VERSION
	.align		4
.L_438:
        /*0288*/ 	.byte	0x03, 0x5f
        /*028a*/ 	.short	0x0000


	//----- nvinfo : EIATTR_COOP_GROUP_MASK_REGIDS
	.align		4
        /*028c*/ 	.byte	0x04, 0x29
        /*028e*/ 	.short	(.L_440 - .L_439)


	//   ....[0]....
.L_439:
        /*0290*/ 	.word	0xffffffff


	//   ....[1]....
        /*0294*/ 	.word	0xffffffff


	//   ....[2]....
        /*0298*/ 	.word	0xffffffff


	//   ....[3]....
        /*029c*/ 	.word	0xffffffff


	//   ....[4]....
        /*02a0*/ 	.word	0xffffffff


	//   ....[5]....
        /*02a4*/ 	.word	0xffffffff


	//   ....[6]....
        /*02a8*/ 	.word	0xffffffff


	//   ....[7]....
        /*02ac*/ 	.word	0xffffffff


	//   ....[8]....
        /*02b0*/ 	.word	0xffffffff


	//   ....[9]....
        /*02b4*/ 	.word	0xffffffff


	//   ....[10]....
        /*02b8*/ 	.word	0xffffffff


	//   ....[11]....
        /*02bc*/ 	.word	0xffffffff


	//   ....[12]....
        /*02c0*/ 	.word	0xffffffff


	//   ....[13]....
        /*02c4*/ 	.word	0xffffffff


	//   ....[14]....
        /*02c8*/ 	.word	0xffffffff


	//   ....[15]....
        /*02cc*/ 	.word	0xffffffff


	//   ....[16]....
        /*02d0*/ 	.word	0xffffffff


	//   ....[17]....
        /*02d4*/ 	.word	0xffffffff


	//   ....[18]....
        /*02d8*/ 	.word	0xffffffff


	//   ....[19]....
        /*02dc*/ 	.word	0xffffffff


	//   ....[20]....
        /*02e0*/ 	.word	0xffffffff


	//   ....[21]....
        /*02e4*/ 	.word	0xffffffff


	//   ....[22]....
        /*02e8*/ 	.word	0xffffffff


	//   ....[23]....
        /*02ec*/ 	.word	0xffffffff


	//   ....[24]....
        /*02f0*/ 	.word	0xffffffff


	//   ....[25]....
        /*02f4*/ 	.word	0xffffffff


	//   ....[26]....
        /*02f8*/ 	.word	0xffffffff


	//   ....[27]....
        /*02fc*/ 	.word	0xffffffff


	//   ....[28]....
        /*0300*/ 	.word	0xffffffff


	//   ....[29]....
        /*0304*/ 	.word	0xffffffff


	//   ....[30]....
        /*0308*/ 	.word	0xffffffff


	//   ....[31]....
        /*030c*/ 	.word	0xffffffff


	//   ....[32]....
        /*0310*/ 	.word	0xffffffff


	//   ....[33]....
        /*0314*/ 	.word	0xffffffff


	//   ....[34]....
        /*0318*/ 	.word	0xffffffff


	//   ....[35]....
        /*031c*/ 	.word	0xffffffff


	//   ....[36]....
        /*0320*/ 	.word	0xffffffff


	//   ....[37]....
        /*0324*/ 	.word	0xffffffff


	//   ....[38]....
        /*0328*/ 	.word	0xffffffff


	//   ....[39]....
        /*032c*/ 	.word	0xffffffff


	//   ....[40]....
        /*0330*/ 	.word	0xffffffff


	//   ....[41]....
        /*0334*/ 	.word	0xffffffff


	//   ....[42]....
        /*0338*/ 	.word	0xffffffff


	//   ....[43]....
        /*033c*/ 	.word	0xffffffff


	//   ....[44]....
        /*0340*/ 	.word	0xffffffff


	//   ....[45]....
        /*0344*/ 	.word	0xffffffff


	//   ....[46]....
        /*0348*/ 	.word	0xffffffff


	//   ....[47]....
        /*034c*/ 	.word	0xffffffff


	//   ....[48]....
        /*0350*/ 	.word	0xffffffff


	//   ....[49]....
        /*0354*/ 	.word	0xffffffff


	//   ....[50]....
        /*0358*/ 	.word	0xffffffff


	//   ....[51]....
        /*035c*/ 	.word	0xffffffff


	//   ....[52]....
        /*0360*/ 	.word	0xffffffff


	//   ....[53]....
        /*0364*/ 	.word	0xffffffff


	//   ....[54]....
        /*0368*/ 	.word	0xffffffff


	//   ....[55]....
        /*036c*/ 	.word	0xffffffff


	//   ....[56]....
        /*0370*/ 	.word	0xffffffff


	//   ....[57]....
        /*0374*/ 	.word	0xffffffff


	//   ....[58]....
        /*0378*/ 	.word	0xffffffff


	//   ....[59]....
        /*037c*/ 	.word	0xffffffff


	//   ....[60]....
        /*0380*/ 	.word	0xffffffff


	//   ....[61]....
        /*0384*/ 	.word	0xffffffff


	//   ....[62]....
        /*0388*/ 	.word	0xffffffff


	//   ....[63]....
        /*038c*/ 	.word	0xffffffff


	//   ....[64]....
        /*0390*/ 	.word	0xffffffff


	//   ....[65]....
        /*0394*/ 	.word	0xffffffff


	//   ....[66]....
        /*0398*/ 	.word	0xffffffff


	//   ....[67]....
        /*039c*/ 	.word	0xffffffff


	//   ....[68]....
        /*03a0*/ 	.word	0xffffffff


	//   ....[69]....
        /*03a4*/ 	.word	0xffffffff


	//   ....[70]....
        /*03a8*/ 	.word	0xffffffff


	//   ....[71]....
        /*03ac*/ 	.word	0xffffffff


	//   ....[72]....
        /*03b0*/ 	.word	0xffffffff


	//   ....[73]....
        /*03b4*/ 	.word	0xffffffff


	//   ....[74]....
        /*03b8*/ 	.word	0xffffffff


	//   ....[75]....
        /*03bc*/ 	.word	0xffffffff


	//   ....[76]....
        /*03c0*/ 	.word	0xffffffff


	//   ....[77]....
        /*03c4*/ 	.word	0xffffffff


	//   ....[78]....
        /*03c8*/ 	.word	0xffffffff


	//   ....[79]....
        /*03cc*/ 	.word	0xffffffff


	//   ....[80]....
        /*03d0*/ 	.word	0xffffffff


	//   ....[81]....
        /*03d4*/ 	.word	0xffffffff


	//   ....[82]....
        /*03d8*/ 	.word	0xffffffff


	//   ....[83]....
        /*03dc*/ 	.word	0xffffffff


	//   ....[84]....
        /*03e0*/ 	.word	0xffffffff


	//   ....[85]....
        /*03e4*/ 	.word	0xffffffff


	//   ....[86]....
        /*03e8*/ 	.word	0xffffffff


	//   ....[87]....
        /*03ec*/ 	.word	0xffffffff


	//   ....[88]....
        /*03f0*/ 	.word	0xffffffff


	//   ....[89]....
        /*03f4*/ 	.word	0xffffffff


	//   ....[90]....
        /*03f8*/ 	.word	0xffffffff


	//   ....[91]....
        /*03fc*/ 	.word	0xffffffff


	//   ....[92]....
        /*0400*/ 	.word	0xffffffff


	//   ....[93]....
        /*0404*/ 	.word	0xffffffff


	//   ....[94]....
        /*0408*/ 	.word	0xffffffff


	//   ....[95]....
        /*040c*/ 	.word	0xffffffff


	//   ....[96]....
        /*0410*/ 	.word	0xffffffff


	//   ....[97]....
        /*0414*/ 	.word	0xffffffff


	//   ....[98]....
        /*0418*/ 	.word	0xffffffff


	//   ....[99]....
        /*041c*/ 	.word	0xffffffff


	//   ....[100]....
        /*0420*/ 	.word	0xffffffff


	//   ....[101]....
        /*0424*/ 	.word	0xffffffff


	//   ....[102]....
        /*0428*/ 	.word	0xffffffff


	//   ....[103]....
        /*042c*/ 	.word	0xffffffff


	//   ....[104]....
        /*0430*/ 	.word	0xffffffff


	//   ....[105]....
        /*0434*/ 	.word	0xffffffff


	//   ....[106]....
        /*0438*/ 	.word	0xffffffff


	//   ....[107]....
        /*043c*/ 	.word	0xffffffff


	//   ....[108]....
        /*0440*/ 	.word	0xffffffff


	//   ....[109]....
        /*0444*/ 	.word	0xffffffff


	//   ....[110]....
        /*0448*/ 	.word	0xffffffff


	//   ....[111]....
        /*044c*/ 	.word	0xffffffff


	//   ....[112]....
        /*0450*/ 	.word	0xffffffff


	//   ....[113]....
        /*0454*/ 	.word	0xffffffff


	//   ....[114]....
        /*0458*/ 	.word	0xffffffff


	//   ....[115]....
        /*045c*/ 	.word	0xffffffff


	//   ....[116]....
        /*0460*/ 	.word	0xffffffff


	//   ....[117]....
        /*0464*/ 	.word	0xffffffff


	//   ....[118]....
        /*0468*/ 	.word	0xffffffff


	//   ....[119]....
        /*046c*/ 	.word	0xffffffff


	//   ....[120]....
        /*0470*/ 	.word	0xffffffff


	//   ....[121]....
        /*0474*/ 	.word	0xffffffff


	//   ....[122]....
        /*0478*/ 	.word	0xffffffff


	//   ....[123]....
        /*047c*/ 	.word	0xffffffff


	//   ....[124]....
        /*0480*/ 	.word	0xffffffff


	//   ....[125]....
        /*0484*/ 	.word	0xffffffff


	//   ....[126]....
        /*0488*/ 	.word	0xffffffff


	//   ....[127]....
        /*048c*/ 	.word	0xffffffff


	//   ....[128]....
        /*0490*/ 	.word	0xffffffff


	//   ....[129]....
        /*0494*/ 	.word	0xffffffff


	//   ....[130]....
        /*0498*/ 	.word	0xffffffff


	//   ....[131]....
        /*049c*/ 	.word	0xffffffff


	//   ....[132]....
        /*04a0*/ 	.word	0xffffffff


	//   ....[133]....
        /*04a4*/ 	.word	0xffffffff


	//   ....[134]....
        /*04a8*/ 	.word	0xffffffff


	//   ....[135]....
        /*04ac*/ 	.word	0xffffffff


	//   ....[136]....
        /*04b0*/ 	.word	0xffffffff


	//   ....[137]....
        /*04b4*/ 	.word	0xffffffff


	//   ....[138]....
        /*04b8*/ 	.word	0xffffffff


	//   ....[139]....
        /*04bc*/ 	.word	0xffffffff


	//   ....[140]....
        /*04c0*/ 	.word	0xffffffff


	//   ....[141]....
        /*04c4*/ 	.word	0xffffffff


	//   ....[142]....
        /*04c8*/ 	.word	0xffffffff


	//   ....[143]....
        /*04cc*/ 	.word	0xffffffff


	//   ....[144]....
        /*04d0*/ 	.word	0xffffffff


	//   ....[145]....
        /*04d4*/ 	.word	0xffffffff


	//   ....[146]....
        /*04d8*/ 	.word	0xffffffff


	//   ....[147]....
        /*04dc*/ 	.word	0xffffffff


	//   ....[148]....
        /*04e0*/ 	.word	0xffffffff


	//   ....[149]....
        /*04e4*/ 	.word	0xffffffff


	//   ....[150]....
        /*04e8*/ 	.word	0xffffffff


	//   ....[151]....
        /*04ec*/ 	.word	0xffffffff


	//   ....[152]....
        /*04f0*/ 	.word	0xffffffff


	//   ....[153]....
        /*04f4*/ 	.word	0xffffffff


	//   ....[154]....
        /*04f8*/ 	.word	0xffffffff


	//   ....[155]....
        /*04fc*/ 	.word	0xffffffff


	//   ....[156]....
        /*0500*/ 	.word	0xffffffff


	//   ....[157]....
        /*0504*/ 	.word	0xffffffff


	//   ....[158]....
        /*0508*/ 	.word	0xffffffff


	//   ....[159]....
        /*050c*/ 	.word	0xffffffff


	//   ....[160]....
        /*0510*/ 	.word	0xffffffff


	//   ....[161]....
        /*0514*/ 	.word	0xffffffff


	//   ....[162]....
        /*0518*/ 	.word	0xffffffff


	//   ....[163]....
        /*051c*/ 	.word	0xffffffff


	//   ....[164]....
        /*0520*/ 	.word	0xffffffff


	//   ....[165]....
        /*0524*/ 	.word	0xffffffff


	//   ....[166]....
        /*0528*/ 	.word	0xffffffff


	//   ....[167]....
        /*052c*/ 	.word	0xffffffff


	//   ....[168]....
        /*0530*/ 	.word	0xffffffff


	//   ....[169]....
        /*0534*/ 	.word	0xffffffff


	//   ....[170]....
        /*0538*/ 	.word	0xffffffff


	//   ....[171]....
        /*053c*/ 	.word	0xffffffff


	//   ....[172]....
        /*0540*/ 	.word	0xffffffff


	//   ....[173]....
        /*0544*/ 	.word	0xffffffff


	//   ....[174]....
        /*0548*/ 	.word	0xffffffff


	//   ....[175]....
        /*054c*/ 	.word	0xffffffff


	//   ....[176]....
        /*0550*/ 	.word	0xffffffff


	//   ....[177]....
        /*0554*/ 	.word	0xffffffff


	//   ....[178]....
        /*0558*/ 	.word	0xffffffff


	//   ....[179]....
        /*055c*/ 	.word	0xffffffff


	//   ....[180]....
        /*0560*/ 	.word	0xffffffff


	//   ....[181]....
        /*0564*/ 	.word	0xffffffff


	//   ....[182]....
        /*0568*/ 	.word	0xffffffff


	//   ....[183]....
        /*056c*/ 	.word	0xffffffff


	//   ....[184]....
        /*0570*/ 	.word	0xffffffff


	//   ....[185]....
        /*0574*/ 	.word	0xffffffff


	//   ....[186]....
        /*0578*/ 	.word	0xffffffff


	//   ....[187]....
        /*057c*/ 	.word	0xffffffff


	//   ....[188]....
        /*0580*/ 	.word	0xffffffff


	//   ....[189]....
        /*0584*/ 	.word	0xffffffff


	//   ....[190]....
        /*0588*/ 	.word	0xffffffff


	//   ....[191]....
        /*058c*/ 	.word	0xffffffff


	//   ....[192]....
        /*0590*/ 	.word	0xffffffff


	//   ....[193]....
        /*0594*/ 	.word	0xffffffff


	//   ....[194]....
        /*0598*/ 	.word	0xffffffff


	//   ....[195]....
        /*059c*/ 	.word	0xffffffff


	//   ....[196]....
        /*05a0*/ 	.word	0xffffffff


	//   ....[197]....
        /*05a4*/ 	.word	0xffffffff


	//   ....[198]....
        /*05a8*/ 	.word	0xffffffff


	//   ....[199]....
        /*05ac*/ 	.word	0xffffffff


	//   ....[200]....
        /*05b0*/ 	.word	0xffffffff


	//   ....[201]....
        /*05b4*/ 	.word	0xffffffff


	//   ....[202]....
        /*05b8*/ 	.word	0xffffffff


	//   ....[203]....
        /*05bc*/ 	.word	0xffffffff


	//   ....[204]....
        /*05c0*/ 	.word	0xffffffff


	//   ....[205]....
        /*05c4*/ 	.word	0xffffffff


	//   ....[206]....
        /*05c8*/ 	.word	0xffffffff


	//   ....[207]....
        /*05cc*/ 	.word	0xffffffff


	//   ....[208]....
        /*05d0*/ 	.word	0xffffffff


	//   ....[209]....
        /*05d4*/ 	.word	0xffffffff


	//   ....[210]....
        /*05d8*/ 	.word	0xffffffff


	//   ....[211]....
        /*05dc*/ 	.word	0xffffffff


	//   ....[212]....
        /*05e0*/ 	.word	0xffffffff


	//   ....[213]....
        /*05e4*/ 	.word	0xffffffff


	//   ....[214]....
        /*05e8*/ 	.word	0xffffffff


	//   ....[215]....
        /*05ec*/ 	.word	0xffffffff


	//   ....[216]....
        /*05f0*/ 	.word	0xffffffff


	//   ....[217]....
        /*05f4*/ 	.word	0xffffffff


	//   ....[218]....
        /*05f8*/ 	.word	0xffffffff


	//   ....[219]....
        /*05fc*/ 	.word	0xffffffff


	//   ....[220]....
        /*0600*/ 	.word	0xffffffff


	//   ....[221]....
        /*0604*/ 	.word	0xffffffff


	//   ....[222]....
        /*0608*/ 	.word	0xffffffff


	//   ....[223]....
        /*060c*/ 	.word	0xffffffff


	//   ....[224]....
        /*0610*/ 	.word	0xffffffff


	//   ....[225]....
        /*0614*/ 	.word	0xffffffff


	//   ....[226]....
        /*0618*/ 	.word	0xffffffff


	//   ....[227]....
        /*061c*/ 	.word	0xffffffff


	//   ....[228]....
        /*0620*/ 	.word	0xffffffff


	//   ....[229]....
        /*0624*/ 	.word	0xffffffff


	//   ....[230]....
        /*0628*/ 	.word	0xffffffff


	//   ....[231]....
        /*062c*/ 	.word	0xffffffff


	//   ....[232]....
        /*0630*/ 	.word	0xffffffff


	//   ....[233]....
        /*0634*/ 	.word	0xffffffff


	//   ....[234]....
        /*0638*/ 	.word	0xffffffff


	//   ....[235]....
        /*063c*/ 	.word	0xffffffff


	//   ....[236]....
        /*0640*/ 	.word	0xffffffff


	//   ....[237]....
        /*0644*/ 	.word	0xffffffff


	//   ....[238]....
        /*0648*/ 	.word	0xffffffff


	//   ....[239]....
        /*064c*/ 	.word	0xffffffff


	//   ....[240]....
        /*0650*/ 	.word	0xffffffff


	//   ....[241]....
        /*0654*/ 	.word	0xffffffff


	//   ....[242]....
        /*0658*/ 	.word	0xffffffff


	//   ....[243]....
        /*065c*/ 	.word	0xffffffff


	//   ....[244]....
        /*0660*/ 	.word	0xffffffff


	//   ....[245]....
        /*0664*/ 	.word	0xffffffff


	//   ....[246]....
        /*0668*/ 	.word	0xffffffff


	//   ....[247]....
        /*066c*/ 	.word	0xffffffff


	//   ....[248]....
        /*0670*/ 	.word	0xffffffff


	//   ....[249]....
        /*0674*/ 	.word	0xffffffff


	//   ....[250]....
        /*0678*/ 	.word	0xffffffff


	//   ....[251]....
        /*067c*/ 	.word	0xffffffff


	//   ....[252]....
        /*0680*/ 	.word	0xffffffff


	//   ....[253]....
        /*0684*/ 	.word	0xffffffff


	//   ....[254]....
        /*0688*/ 	.word	0xffffffff


	//   ....[255]....
        /*068c*/ 	.word	0xffffffff


	//   ....[0]....
        /*0690*/ 	.word	0xffffffff


	//   ....[1]....
        /*0694*/ 	.word	0xffffffff


	//   ....[2]....
        /*0698*/ 	.word	0xffffffff


	//----- nvinfo : EIATTR_COOP_GROUP_INSTR_OFFSETS
	.align		4
.L_440:
        /*069c*/ 	.byte	0x04, 0x28
        /*069e*/ 	.short	(.L_442 - .L_441)


	//   ....[0]....
.L_441:
        /*06a0*/ 	.word	0x000000a0


	//   ....[1]....
        /*06a4*/ 	.word	0x00002c80


	//   ....[2]....
        /*06a8*/ 	.word	0x00002cd0


	//   ....[3]....
        /*06ac*/ 	.word	0x000034c0


	//   ....[4]....
        /*06b0*/ 	.word	0x000034e0


	//   ....[5]....
        /*06b4*/ 	.word	0x00003c50


	//   ....[6]....
        /*06b8*/ 	.word	0x00003c70


	//   ....[7]....
        /*06bc*/ 	.word	0x000043e0


	//   ....[8]....
        /*06c0*/ 	.word	0x000043f0


	//   ....[9]....
        /*06c4*/ 	.word	0x00004ca0


	//   ....[10]....
        /*06c8*/ 	.word	0x00004cf0


	//   ....[11]....
        /*06cc*/ 	.word	0x000059f0


	//   ....[12]....
        /*06d0*/ 	.word	0x00005a20


	//   ....[13]....
        /*06d4*/ 	.word	0x00006160


	//   ....[14]....
        /*06d8*/ 	.word	0x00006190


	//   ....[15]....
        /*06dc*/ 	.word	0x000068d0


	//   ....[16]....
        /*06e0*/ 	.word	0x000068f0


	//   ....[17]....
        /*06e4*/ 	.word	0x00007050


	//   ....[18]....
        /*06e8*/ 	.word	0x00007080


	//   ....[19]....
        /*06ec*/ 	.word	0x000071c0


	//   ....[20]....
        /*06f0*/ 	.word	0x000071f0


	//   ....[21]....
        /*06f4*/ 	.word	0x000072e0


	//   ....[22]....
        /*06f8*/ 	.word	0x00007310


	//   ....[23]....
        /*06fc*/ 	.word	0x00007400


	//   ....[24]....
        /*0700*/ 	.word	0x00007420


	//   ....[25]....
        /*0704*/ 	.word	0x00007c80


	//   ....[26]....
        /*0708*/ 	.word	0x00007ca0


	//   ....[27]....
        /*070c*/ 	.word	0x00007d90


	//   ....[28]....
        /*0710*/ 	.word	0x00007dc0


	//   ....[29]....
        /*0714*/ 	.word	0x00007eb0


	//   ....[30]....
        /*0718*/ 	.word	0x00007ee0


	//   ....[31]....
        /*071c*/ 	.word	0x00007fd0


	//   ....[32]....
        /*0720*/ 	.word	0x00008000


	//   ....[33]....
        /*0724*/ 	.word	0x00008ba0


	//   ....[34]....
        /*0728*/ 	.word	0x00008be0


	//   ....[35]....
        /*072c*/ 	.word	0x00008db0


	//   ....[36]....
        /*0730*/ 	.word	0x00008de0


	//   ....[37]....
        /*0734*/ 	.word	0x00008e70


	//   ....[38]....
        /*0738*/ 	.word	0x00008ea0


	//   ....[39]....
        /*073c*/ 	.word	0x00008f30


	//   ....[40]....
        /*0740*/ 	.word	0x00008f60


	//   ....[41]....
        /*0744*/ 	.word	0x00008ff0


	//   ....[42]....
        /*0748*/ 	.word	0x00009020


	//   ....[43]....
        /*074c*/ 	.word	0x000090b0


	//   ....[44]....
        /*0750*/ 	.word	0x000090e0


	//   ....[45]....
        /*0754*/ 	.word	0x00009170


	//   ....[46]....
        /*0758*/ 	.word	0x000091a0


	//   ....[47]....
        /*075c*/ 	.word	0x00009220


	//   ....[48]....
        /*0760*/ 	.word	0x00009260


	//   ....[49]....
        /*0764*/ 	.word	0x000096d0


	//   ....[50]....
        /*0768*/ 	.word	0x000096f0


	//   ....[51]....
        /*076c*/ 	.word	0x00009700


	//   ....[52]....
        /*0770*/ 	.word	0x00009710


	//   ....[53]....
        /*0774*/ 	.word	0x00009730


	//   ....[54]....
        /*0778*/ 	.word	0x00009740


	//   ....[55]....
        /*077c*/ 	.word	0x00009750


	//   ....[56]....
        /*0780*/ 	.word	0x00009770


	//   ....[57]....
        /*0784*/ 	.word	0x000097a0


	//   ....[58]....
        /*0788*/ 	.word	0x000097c0


	//   ....[59]....
        /*078c*/ 	.word	0x000097d0


	//   ....[60]....
        /*0790*/ 	.word	0x00009820


	//   ....[61]....
        /*0794*/ 	.word	0x00009850


	//   ....[62]....
        /*0798*/ 	.word	0x00009890


	//   ....[63]....
        /*079c*/ 	.word	0x00009cf0


	//   ....[64]....
        /*07a0*/ 	.word	0x00009d10


	//   ....[65]....
        /*07a4*/ 	.word	0x00009d20


	//   ....[66]....
        /*07a8*/ 	.word	0x00009d30


	//   ....[67]....
        /*07ac*/ 	.word	0x00009ea0


	//   ....[68]....
        /*07b0*/ 	.word	0x00009f60


	//   ....[69]....
        /*07b4*/ 	.word	0x00009fa0


	//   ....[70]....
        /*07b8*/ 	.word	0x00009fe0


	//   ....[71]....
        /*07bc*/ 	.word	0x0000a180


	//   ....[72]....
        /*07c0*/ 	.word	0x0000a240


	//   ....[73]....
        /*07c4*/ 	.word	0x0000a280


	//   ....[74]....
        /*07c8*/ 	.word	0x0000a2c0


	//   ....[75]....
        /*07cc*/ 	.word	0x0000a480


	//   ....[76]....
        /*07d0*/ 	.word	0x0000a540


	//   ....[77]....
        /*07d4*/ 	.word	0x0000a580


	//   ....[78]....
        /*07d8*/ 	.word	0x0000a5c0


	//   ....[79]....
        /*07dc*/ 	.word	0x0000c290


	//   ....[80]....
        /*07e0*/ 	.word	0x0000c2b0


	//   ....[81]....
        /*07e4*/ 	.word	0x0000c2e0


	//   ....[82]....
        /*07e8*/ 	.word	0x0000c2f0


	//   ....[83]....
        /*07ec*/ 	.word	0x0000c3d0


	//   ....[84]....
        /*07f0*/ 	.word	0x0000c410


	//   ....[85]....
        /*07f4*/ 	.word	0x0000c430


	//   ....[86]....
        /*07f8*/ 	.word	0x0000c440


	//   ....[87]....
        /*07fc*/ 	.word	0x0000c630


	//   ....[88]....
        /*0800*/ 	.word	0x0000c670


	//   ....[89]....
        /*0804*/ 	.word	0x0000c690


	//   ....[90]....
        /*0808*/ 	.word	0x0000c6a0


	//   ....[91]....
        /*080c*/ 	.word	0x0000c820


	//   ....[92]....
        /*0810*/ 	.word	0x0000c860


	//   ....[93]....
        /*0814*/ 	.word	0x0000c8a0


	//   ....[94]....
        /*0818*/ 	.word	0x0000c8c0


	//   ....[95]....
        /*081c*/ 	.word	0x0000e9a0


	//   ....[96]....
        /*0820*/ 	.word	0x0000e9b0


	//   ....[97]....
        /*0824*/ 	.word	0x0000e9d0


	//   ....[98]....
        /*0828*/ 	.word	0x0000eb10


	//   ....[99]....
        /*082c*/ 	.word	0x0000eb20


	//   ....[100]....
        /*0830*/ 	.word	0x0000eb40


	//   ....[101]....
        /*0834*/ 	.word	0x0000eba0


	//   ....[102]....
        /*0838*/ 	.word	0x0000ebc0


	//   ....[103]....
        /*083c*/ 	.word	0x0000ec70


	//   ....[104]....
        /*0840*/ 	.word	0x0000ec80


	//   ....[105]....
        /*0844*/ 	.word	0x0000ecc0


	//   ....[106]....
        /*0848*/ 	.word	0x0000ecd0


	//   ....[107]....
        /*084c*/ 	.word	0x0000ed00


	//   ....[108]....
        /*0850*/ 	.word	0x0000eda0


	//   ....[109]....
        /*0854*/ 	.word	0x0000f780


	//   ....[110]....
        /*0858*/ 	.word	0x0000f7a0


	//   ....[111]....
        /*085c*/ 	.word	0x0000f7b0


	//   ....[112]....
        /*0860*/ 	.word	0x0000f7c0


	//   ....[113]....
        /*0864*/ 	.word	0x0000f7d0


	//   ....[114]....
        /*0868*/ 	.word	0x0000f7e0


	//   ....[115]....
        /*086c*/ 	.word	0x0000f7f0


	//   ....[116]....
        /*0870*/ 	.word	0x0000f800


	//   ....[117]....
        /*0874*/ 	.word	0x0000f820


	//   ....[118]....
        /*0878*/ 	.word	0x0000f840


	//   ....[119]....
        /*087c*/ 	.word	0x0000f860


	//   ....[120]....
        /*0880*/ 	.word	0x0000f890


	//   ....[121]....
        /*0884*/ 	.word	0x0000f8b0


	//   ....[122]....
        /*0888*/ 	.word	0x0000f8d0


	//   ....[123]....
        /*088c*/ 	.word	0x0000fc10


	//   ....[124]....
        /*0890*/ 	.word	0x0000fc20


	//   ....[125]....
        /*0894*/ 	.word	0x0000fc30


	//   ....[126]....
        /*0898*/ 	.word	0x0000fc40


	//   ....[127]....
        /*089c*/ 	.word	0x00010dc0


	//   ....[128]....
        /*08a0*/ 	.word	0x00010f60


	//   ....[129]....
        /*08a4*/ 	.word	0x00011040


	//   ....[130]....
        /*08a8*/ 	.word	0x00011080


	//   ....[131]....
        /*08ac*/ 	.word	0x00011140


	//   ....[132]....
        /*08b0*/ 	.word	0x00011240


	//   ....[133]....
        /*08b4*/ 	.word	0x000113b0


	//   ....[134]....
        /*08b8*/ 	.word	0x000114e0


	//   ....[135]....
        /*08bc*/ 	.word	0x00014320


	//   ....[136]....
        /*08c0*/ 	.word	0x00014340


	//   ....[137]....
        /*08c4*/ 	.word	0x00014350


	//   ....[138]....
        /*08c8*/ 	.word	0x00014360


	//   ....[139]....
        /*08cc*/ 	.word	0x00014370


	//   ....[140]....
        /*08d0*/ 	.word	0x00014380


	//   ....[141]....
        /*08d4*/ 	.word	0x00014390


	//   ....[142]....
        /*08d8*/ 	.word	0x000143b0


	//   ....[143]....
        /*08dc*/ 	.word	0x000143d0


	//   ....[144]....
        /*08e0*/ 	.word	0x000143f0


	//   ....[145]....
        /*08e4*/ 	.word	0x00014410


	//   ....[146]....
        /*08e8*/ 	.word	0x00014420


	//   ....[147]....
        /*08ec*/ 	.word	0x00014430


	//   ....[148]....
        /*08f0*/ 	.word	0x00014440


	//   ....[149]....
        /*08f4*/ 	.word	0x00014ff0


	//   ....[150]....
        /*08f8*/ 	.word	0x00015010


	//   ....[151]....
        /*08fc*/ 	.word	0x00015020


	//   ....[152]....
        /*0900*/ 	.word	0x00015030


	//   ....[153]....
        /*0904*/ 	.word	0x00015040


	//   ....[154]....
        /*0908*/ 	.word	0x00015050


	//   ....[155]....
        /*090c*/ 	.word	0x00015060


	//   ....[156]....
        /*0910*/ 	.word	0x00015080


	//   ....[157]....
        /*0914*/ 	.word	0x00015090


	//   ....[158]....
        /*0918*/ 	.word	0x000150b0


	//   ....[159]....
        /*091c*/ 	.word	0x00015100


	//   ....[160]....
        /*0920*/ 	.word	0x00015140


	//   ....[161]....
        /*0924*/ 	.word	0x00015160


	//   ....[162]....
        /*0928*/ 	.word	0x00015170


	//   ....[163]....
        /*092c*/ 	.word	0x00015370


	//   ....[164]....
        /*0930*/ 	.word	0x00015380


	//   ....[165]....
        /*0934*/ 	.word	0x00015390


	//   ....[166]....
        /*0938*/ 	.word	0x000153a0


	//   ....[167]....
        /*093c*/ 	.word	0x00016260


	//   ....[168]....
        /*0940*/ 	.word	0x000164b0


	//   ....[169]....
        /*0944*/ 	.word	0x00016720


	//   ....[170]....
        /*0948*/ 	.word	0x00016870


	//   ....[171]....
        /*094c*/ 	.word	0x00016a70


	//   ....[172]....
        /*0950*/ 	.word	0x00016af0


	//   ....[173]....
        /*0954*/ 	.word	0x00016b40


	//   ....[174]....
        /*0958*/ 	.word	0x00016c20


	//   ....[175]....
        /*095c*/ 	.word	0x000199a0


	//   ....[176]....
        /*0960*/ 	.word	0x000199c0


	//   ....[177]....
        /*0964*/ 	.word	0x000199d0


	//   ....[178]....
        /*0968*/ 	.word	0x000199e0


	//   ....[179]....
        /*096c*/ 	.word	0x000199f0


	//   ....[180]....
        /*0970*/ 	.word	0x00019a00


	//   ....[181]....
        /*0974*/ 	.word	0x00019a10


	//   ....[182]....
        /*0978*/ 	.word	0x00019a30


	//   ....[183]....
        /*097c*/ 	.word	0x00019a40


	//   ....[184]....
        /*0980*/ 	.word	0x00019a60


	//   ....[185]....
        /*0984*/ 	.word	0x00019a80


	//   ....[186]....
        /*0988*/ 	.word	0x00019af0


	//   ....[187]....
        /*098c*/ 	.word	0x00019b10


	//   ....[188]....
        /*0990*/ 	.word	0x00019b30


	//   ....[189]....
        /*0994*/ 	.word	0x00019f40


	//   ....[190]....
        /*0998*/ 	.word	0x00019f70


	//   ....[191]....
        /*099c*/ 	.word	0x00019f80


	//   ....[192]....
        /*09a0*/ 	.word	0x00019fa0


	//   ....[193]....
        /*09a4*/ 	.word	0x00019fc0


	//   ....[194]....
        /*09a8*/ 	.word	0x00019ff0


	//   ....[195]....
        /*09ac*/ 	.word	0x0001a010


	//   ....[196]....
        /*09b0*/ 	.word	0x0001a030


	//   ....[197]....
        /*09b4*/ 	.word	0x0001a060


	//   ....[198]....
        /*09b8*/ 	.word	0x0001a080


	//   ....[199]....
        /*09bc*/ 	.word	0x0001a0a0


	//   ....[200]....
        /*09c0*/ 	.word	0x0001a0e0


	//   ....[201]....
        /*09c4*/ 	.word	0x0001a190


	//   ....[202]....
        /*09c8*/ 	.word	0x0001a1b0


	//   ....[203]....
        /*09cc*/ 	.word	0x0001ae00


	//   ....[204]....
        /*09d0*/ 	.word	0x0001ae80


	//   ....[205]....
        /*09d4*/ 	.word	0x0001af80


	//   ....[206]....
        /*09d8*/ 	.word	0x0001afe0


	//   ....[207]....
        /*09dc*/ 	.word	0x0001b010


	//   ....[208]....
        /*09e0*/ 	.word	0x0001b0c0


	//   ....[209]....
        /*09e4*/ 	.word	0x0001b340


	//   ....[210]....
        /*09e8*/ 	.word	0x0001b670


	//   ....[211]....
        /*09ec*/ 	.word	0x0001da70


	//   ....[212]....
        /*09f0*/ 	.word	0x0001da80


	//   ....[213]....
        /*09f4*/ 	.word	0x0001da90


	//   ....[214]....
        /*09f8*/ 	.word	0x0001dab0


	//   ....[215]....
        /*09fc*/ 	.word	0x0001dad0


	//   ....[216]....
        /*0a00*/ 	.word	0x0001dae0


	//   ....[217]....
        /*0a04*/ 	.word	0x0001db10


	//   ....[218]....
        /*0a08*/ 	.word	0x0001db40


	//   ....[219]....
        /*0a0c*/ 	.word	0x0001ef70


	//   ....[220]....
        /*0a10*/ 	.word	0x0001efa0


	//   ....[221]....
        /*0a14*/ 	.word	0x0001eff0


	//   ....[222]....
        /*0a18*/ 	.word	0x0001f020


	//   ....[223]....
        /*0a1c*/ 	.word	0x0001f050


	//   ....[224]....
        /*0a20*/ 	.word	0x0001f090


	//   ....[225]....
        /*0a24*/ 	.word	0x0001f0c0


	//   ....[226]....
        /*0a28*/ 	.word	0x0001f100


	//   ....[227]....
        /*0a2c*/ 	.word	0x0001f160


	//   ....[228]....
        /*0a30*/ 	.word	0x0001f170


	//   ....[229]....
        /*0a34*/ 	.word	0x0001f180


	//   ....[230]....
        /*0a38*/ 	.word	0x0001f1b0


	//   ....[231]....
        /*0a3c*/ 	.word	0x0001f1f0


	//   ....[232]....
        /*0a40*/ 	.word	0x0001f210


	//   ....[233]....
        /*0a44*/ 	.word	0x0001f240


	//   ....[234]....
        /*0a48*/ 	.word	0x0001f280


	//   ....[235]....
        /*0a4c*/ 	.word	0x0001f2d0


	//   ....[236]....
        /*0a50*/ 	.word	0x0001f390


	//   ....[237]....
        /*0a54*/ 	.word	0x0001f3b0


	//   ....[238]....
        /*0a58*/ 	.word	0x0001f400


	//   ....[239]....
        /*0a5c*/ 	.word	0x0001f420


	//   ....[240]....
        /*0a60*/ 	.word	0x0001f450


	//   ....[241]....
        /*0a64*/ 	.word	0x0001f480


	//   ....[242]....
        /*0a68*/ 	.word	0x0001f520


	//   ....[243]....
        /*0a6c*/ 	.word	0x0001fdb0


	//   ....[244]....
        /*0a70*/ 	.word	0x0001fde0


	//   ....[245]....
        /*0a74*/ 	.word	0x0001fe10


	//   ....[246]....
        /*0a78*/ 	.word	0x0001fe40


	//   ....[247]....
        /*0a7c*/ 	.word	0x0001fe70


	//   ....[248]....
        /*0a80*/ 	.word	0x0001fea0


	//   ....[249]....
        /*0a84*/ 	.word	0x0001fed0


	//   ....[250]....
        /*0a88*/ 	.word	0x0001fef0


	//   ....[251]....
        /*0a8c*/ 	.word	0x0001ff10


	//   ....[252]....
        /*0a90*/ 	.word	0x0001ff30


	//   ....[253]....
        /*0a94*/ 	.word	0x0001ff40


	//   ....[254]....
        /*0a98*/ 	.word	0x0001ff50


	//   ....[255]....
        /*0a9c*/ 	.word	0x0001ff60


	//   ....[0]....
        /*0aa0*/ 	.word	0x0001ff70


	//   ....[1]....
        /*0aa4*/ 	.word	0x0001ff80


	//   ....[2]....
        /*0aa8*/ 	.word	0x0001ffb0


	//----- nvinfo : EIATTR_EXIT_INSTR_OFFSETS
	.align		4
.L_442:
        /*0aac*/ 	.byte	0x04, 0x1c
        /*0aae*/ 	.short	(.L_444 - .L_443)


	//   ....[0]....
.L_443:
        /*0ab0*/ 	.word	0x00000450


	//   ....[1]....
        /*0ab4*/ 	.word	0x0001f5c0


	//   ....[2]....
        /*0ab8*/ 	.word	0x0001f600


	//   ....[3]....
        /*0abc*/ 	.word	0x00020140


	//   ....[4]....
        /*0ac0*/ 	.word	0x00020180


	//----- nvinfo : EIATTR_CTAIDZ_USED
	.align		4
.L_444:
        /*0ac4*/ 	.byte	0x01, 0x04
	.zero		2


	//----- nvinfo : EIATTR_MAX_THREADS
	.align		4
        /*0ac8*/ 	.byte	0x04, 0x05
        /*0aca*/ 	.short	(.L_446 - .L_445)
.L_445:
        /*0acc*/ 	.word	0x00000080
        /*0ad0*/ 	.word	0x00000001
        /*0ad4*/ 	.word	0x00000001


	//----- nvinfo : EIATTR_CRS_STACK_SIZE
	.align		4
.L_446:
        /*0ad8*/ 	.byte	0x04, 0x1e
        /*0ada*/ 	.short	(.L_448 - .L_447)
.L_447:
        /*0adc*/ 	.word	0x00000000
.L_448:


//--------------------- .nv.callgraph             --------------------------
	.section	.nv.callgraph,"",@"SHT_CUDA_CALLGRAPH"
	.align	4
	.sectionentsize	8
	.align		4
        /*0000*/ 	.word	0x00000000
	.align		4
        /*0004*/ 	.word	0xffffffff
	.align		4
        /*0008*/ 	.word	0x00000000
	.align		4
        /*000c*/ 	.word	0xfffffffe
	.align		4
        /*0010*/ 	.word	0x00000000
	.align		4
        /*0014*/ 	.word	0xfffffffd
	.align		4
        /*0018*/ 	.word	0x00000000
	.align		4
        /*001c*/ 	.word	0xfffffffc


//--------------------- .nv.rel.action            --------------------------
	.section	.nv.rel.action,"",@"SHT_CUDA_RELOCINFO"
	.align	8
	.sectionentsize	8
        /*0000*/ 	.byte	0x73, 0x00, 0x00, 0x00, 0x00, 0x00, 0x00, 0x00, 0x00, 0x00, 0x00, 0x11, 0x25, 0x00, 0x05, 0x36


//--------------------- .nv.constant4             --------------------------
	.section	.nv.constant4,"a",@progbits
	.align	8
	.align		8
.nv.constant4:
        /*0000*/ 	.dword	_ZN82_INTERNAL_fdc0a450_46_flash_fwd_hdim64_fp16_paged_softcapall_sm80_cu_c04999b1_35134cuda3std3__45__cpo5beginE
	.align		8
        /*0008*/ 	.dword	_ZN82_INTERNAL_fdc0a450_46_flash_fwd_hdim64_fp16_paged_softcapall_sm80_cu_c04999b1_35134cuda3std3__45__cpo3endE
	.align		8
        /*0010*/ 	.dword	_ZN82_INTERNAL_fdc0a450_46_flash_fwd_hdim64_fp16_paged_softcapall_sm80_cu_c04999b1_35134cuda3std3__45__cpo6cbeginE
	.align		8
        /*0018*/ 	.dword	_ZN82_INTERNAL_fdc0a450_46_flash_fwd_hdim64_fp16_paged_softcapall_sm80_cu_c04999b1_35134cuda3std3__45__cpo4cendE
	.align		8
        /*0020*/ 	.dword	_ZN82_INTERNAL_fdc0a450_46_flash_fwd_hdim64_fp16_paged_softcapall_sm80_cu_c04999b1_35134cuda3std3__484_GLOBAL__N__fdc0a450_46_flash_fwd_hdim64_fp16_paged_softcapall_sm80_cu_c04999b1_35136ignoreE
	.align		8
        /*0028*/ 	.dword	_ZN82_INTERNAL_fdc0a450_46_flash_fwd_hdim64_fp16_paged_softcapall_sm80_cu_c04999b1_35134cuda3std3__419piecewise_constructE
	.align		8
        /*0030*/ 	.dword	_ZN82_INTERNAL_fdc0a450_46_flash_fwd_hdim64_fp16_paged_softcapall_sm80_cu_c04999b1_35134cuda3std3__48in_placeE
	.align		8
        /*0038*/ 	.dword	_ZN82_INTERNAL_fdc0a450_46_flash_fwd_hdim64_fp16_paged_softcapall_sm80_cu_c04999b1_35134cuda3std6ranges3__45__cpo4swapE
	.align		8
        /*0040*/ 	.dword	_ZN82_INTERNAL_fdc0a450_46_flash_fwd_hdim64_fp16_paged_softcapall_sm80_cu_c04999b1_35134cuda3std6ranges3__45__cpo9iter_moveE
	.align		8
        /*0048*/ 	.dword	_ZN82_INTERNAL_fdc0a450_46_flash_fwd_hdim64_fp16_paged_softcapall_sm80_cu_c04999b1_35134cute7productE
	.align		8
        /*0050*/ 	.dword	_ZN82_INTERNAL_fdc0a450_46_flash_fwd_hdim64_fp16_paged_softcapall_sm80_cu_c04999b1_35134cute1_E


//--------------------- .nv.constant0._ZN7cutlass13device_kernelIN5flash19enable_sm80_to_sm89INS1_16FlashAttnFwdSm80INS1_25CollectiveMainloopFwdSm80ILi4ELi1ELb0EN4cute5tupleIJNS5_1CILi128EEENS7_ILi112EEENS7_ILi64EEEEEELi64ENS_6half_tEfNS_4arch4Sm80ELb0ELb0ELb1ELb0ELb1ELb0ELb1ELb0EEENS1_21CollectiveEpilogueFwdINS6_IJS8_SA_S9_EEENS6_IJNS7_ILi1EEESI_SI_EEESC_SE_Li128ELb0ELb1ELb0ELb0EEENS1_19SingleTileSchedulerILb0ELb0ELb1ELi128EEEEEEEEEvNT_6ParamsE --------------------------
	.section	.nv.constant0._ZN7cutlass13device_kernelIN5flash19enable_sm80_to_sm89INS1_16FlashAttnFwdSm80INS1_25CollectiveMainloopFwdSm80ILi4ELi1ELb0EN4cute5tupleIJNS5_1CILi128EEENS7_ILi112EEENS7_ILi64EEEEEELi64ENS_6half_tEfNS_4arch4Sm80ELb0ELb0ELb1ELb0ELb1ELb0ELb1ELb0EEENS1_21CollectiveEpilogueFwdINS6_IJS8_SA_S9_EEENS6_IJNS7_ILi1EEESI_SI_EEESC_SE_Li128ELb0ELb1ELb0ELb0EEENS1_19SingleTileSchedulerILb0ELb0ELb1ELi128EEEEEEEEEvNT_6ParamsE,"a",@progbits
	.sectionflags	@""
	.align	4
.nv.constant0._ZN7cutlass13device_kernelIN5flash19enable_sm80_to_sm89INS1_16FlashAttnFwdSm80INS1_25CollectiveMainloopFwdSm80ILi4ELi1ELb0EN4cute5tupleIJNS5_1CILi128EEENS7_ILi112EEENS7_ILi64EEEEEELi64ENS_6half_tEfNS_4arch4Sm80ELb0ELb0ELb1ELb0ELb1ELb0ELb1ELb0EEENS1_21CollectiveEpilogueFwdINS6_IJS8_SA_S9_EEENS6_IJNS7_ILi1EEESI_SI_EEESC_SE_Li128ELb0ELb1ELb0ELb0EEENS1_19SingleTileSchedulerILb0ELb0ELb1ELi128EEEEEEEEEvNT_6ParamsE:
	.zero		1400


//--------------------- .nv.constant0._ZN7cutlass13device_kernelIN5flash19enable_sm80_to_sm89INS1_16FlashAttnFwdSm80INS1_25CollectiveMainloopFwdSm80ILi4ELi1ELb0EN4cute5tupleIJNS5_1CILi128EEENS7_ILi112EEENS7_ILi64EEEEEELi64ENS_6half_tEfNS_4arch4Sm80ELb0ELb0ELb1ELb1ELb1ELb0ELb1ELb0EEENS1_21CollectiveEpilogueFwdINS6_IJS8_SA_S9_EEENS6_IJNS7_ILi1EEESI_SI_EEESC_SE_Li128ELb1ELb1ELb0ELb0EEENS1_19SingleTileSchedulerILb1ELb0ELb1ELi128EEEEEEEEEvNT_6ParamsE --------------------------
	.section	.nv.constant0._ZN7cutlass13device_kernelIN5flash19enable_sm80_to_sm89INS1_16FlashAttnFwdSm80INS1_25CollectiveMainloopFwdSm80ILi4ELi1ELb0EN4cute5tupleIJNS5_1CILi128EEENS7_ILi112EEENS7_ILi64EEEEEELi64ENS_6half_tEfNS_4arch4Sm80ELb0ELb0ELb1ELb1ELb1ELb0ELb1ELb0EEENS1_21CollectiveEpilogueFwdINS6_IJS8_SA_S9_EEENS6_IJNS7_ILi1EEESI_SI_EEESC_SE_Li128ELb1ELb1ELb0ELb0EEENS1_19SingleTileSchedulerILb1ELb0ELb1ELi128EEEEEEEEEvNT_6ParamsE,"a",@progbits
	.sectionflags	@""
	.align	4
.nv.constant0._ZN7cutlass13device_kernelIN5flash19enable_sm80_to_sm89INS1_16FlashAttnFwdSm80INS1_25CollectiveMainloopFwdSm80ILi4ELi1ELb0EN4cute5tupleIJNS5_1CILi128EEENS7_ILi112EEENS7_ILi64EEEEEELi64ENS_6half_tEfNS_4arch4Sm80ELb0ELb0ELb1ELb1ELb1ELb0ELb1ELb0EEENS1_21CollectiveEpilogueFwdINS6_IJS8_SA_S9_EEENS6_IJNS7_ILi1EEESI_SI_EEESC_SE_Li128ELb1ELb1ELb0ELb0EEENS1_19SingleTileSchedulerILb1ELb0ELb1ELi128EEEEEEEEEvNT_6ParamsE:
	.zero		1400


//--------------------- .nv.constant0._ZN7cutlass13device_kernelIN5flash19enable_sm80_to_sm89INS1_16FlashAttnFwdSm80INS1_25CollectiveMainloopFwdSm80ILi4ELi1ELb0EN4cute5tupleIJNS5_1CILi128EEENS7_ILi112EEENS7_ILi64EEEEEELi64ENS_6half_tEfNS_4arch4Sm80ELb0ELb0ELb1ELb1ELb1ELb1ELb1ELb0EEENS1_21CollectiveEpilogueFwdINS6_IJS8_SA_S9_EEENS6_IJNS7_ILi1EEESI_SI_EEESC_SE_Li128ELb1ELb1ELb0ELb0EEENS1_19SingleTileSchedulerILb1ELb0ELb1ELi128EEEEEEEEEvNT_6ParamsE --------------------------
	.section	.nv.constant0._ZN7cutlass13device_kernelIN5flash19enable_sm80_to_sm89INS1_16FlashAttnFwdSm80INS1_25CollectiveMainloopFwdSm80ILi4ELi1ELb0EN4cute5tupleIJNS5_1CILi128EEENS7_ILi112EEENS7_ILi64EEEEEELi64ENS_6half_tEfNS_4arch4Sm80ELb0ELb0ELb1ELb1ELb1ELb1ELb1ELb0EEENS1_21CollectiveEpilogueFwdINS6_IJS8_SA_S9_EEENS6_IJNS7_ILi1EEESI_SI_EEESC_SE_Li128ELb1ELb1ELb0ELb0EEENS1_19SingleTileSchedulerILb1ELb0ELb1ELi128EEEEEEEEEvNT_6ParamsE,"a",@progbits
	.sectionflags	@""
	.align	4
.nv.constant0._ZN7cutlass13device_kernelIN5flash19enable_sm80_to_sm89INS1_16FlashAttnFwdSm80INS1_25CollectiveMainloopFwdSm80ILi4ELi1ELb0EN4cute5tupleIJNS5_1CILi128EEENS7_ILi112EEENS7_ILi64EEEEEELi64ENS_6half_tEfNS_4arch4Sm80ELb0ELb0ELb1ELb1ELb1ELb1ELb1ELb0EEENS1_21CollectiveEpilogueFwdINS6_IJS8_SA_S9_EEENS6_IJNS7_ILi1EEESI_SI_EEESC_SE_Li128ELb1ELb1ELb0ELb0EEENS1_19SingleTileSchedulerILb1ELb0ELb1ELi128EEEEEEEEEvNT_6ParamsE:
	.zero		1400


//--------------------- .nv.constant0._ZN7cutlass13device_kernelIN5flash19enable_sm80_to_sm89INS1_16FlashAttnFwdSm80INS1_25CollectiveMainloopFwdSm80ILi4ELi1ELb0EN4cute5tupleIJNS5_1CILi128EEENS7_ILi96EEENS7_ILi64EEEEEELi64ENS_6half_tEfNS_4arch4Sm80ELb0ELb1ELb1ELb0ELb1ELb0ELb1ELb0EEENS1_21CollectiveEpilogueFwdINS6_IJS8_SA_S9_EEENS6_IJNS7_ILi1EEESI_SI_EEESC_SE_Li128ELb0ELb1ELb0ELb0EEENS1_19SingleTileSchedulerILb0ELb0ELb1ELi128EEEEEEEEEvNT_6ParamsE --------------------------
	.section	.nv.constant0._ZN7cutlass13device_kernelIN5flash19enable_sm80_to_sm89INS1_16FlashAttnFwdSm80INS1_25CollectiveMainloopFwdSm80ILi4ELi1ELb0EN4cute5tupleIJNS5_1CILi128EEENS7_ILi96EEENS7_ILi64EEEEEELi64ENS_6half_tEfNS_4arch4Sm80ELb0ELb1ELb1ELb0ELb1ELb0ELb1ELb0EEENS1_21CollectiveEpilogueFwdINS6_IJS8_SA_S9_EEENS6_IJNS7_ILi1EEESI_SI_EEESC_SE_Li128ELb0ELb1ELb0ELb0EEENS1_19SingleTileSchedulerILb0ELb0ELb1ELi128EEEEEEEEEvNT_6ParamsE,"a",@progbits
	.sectionflags	@""
	.align	4
.nv.constant0._ZN7cutlass13device_kernelIN5flash19enable_sm80_to_sm89INS1_16FlashAttnFwdSm80INS1_25CollectiveMainloopFwdSm80ILi4ELi1ELb0EN4cute5tupleIJNS5_1CILi128EEENS7_ILi96EEENS7_ILi64EEEEEELi64ENS_6half_tEfNS_4arch4Sm80ELb0ELb1ELb1ELb0ELb1ELb0ELb1ELb0EEENS1_21CollectiveEpilogueFwdINS6_IJS8_SA_S9_EEENS6_IJNS7_ILi1EEESI_SI_EEESC_SE_Li128ELb0ELb1ELb0ELb0EEENS1_19SingleTileSchedulerILb0ELb0ELb1ELi128EEEEEEEEEvNT_6ParamsE:
	.zero		1400


//--------------------- .nv.constant0._ZN7cutlass13device_kernelIN5flash19enable_sm80_to_sm89INS1_16FlashAttnFwdSm80INS1_25CollectiveMainloopFwdSm80ILi4ELi1ELb0EN4cute5tupleIJNS5_1CILi128EEENS7_ILi96EEENS7_ILi64EEEEEELi64ENS_6half_tEfNS_4arch4Sm80ELb0ELb1ELb1ELb1ELb1ELb0ELb1ELb0EEENS1_21CollectiveEpilogueFwdINS6_IJS8_SA_S9_EEENS6_IJNS7_ILi1EEESI_SI_EEESC_SE_Li128ELb1ELb1ELb0ELb0EEENS1_19SingleTileSchedulerILb1ELb0ELb1ELi128EEEEEEEEEvNT_6ParamsE --------------------------
	.section	.nv.constant0._ZN7cutlass13device_kernelIN5flash19enable_sm80_to_sm89INS1_16FlashAttnFwdSm80INS1_25CollectiveMainloopFwdSm80ILi4ELi1ELb0EN4cute5tupleIJNS5_1CILi128EEENS7_ILi96EEENS7_ILi64EEEEEELi64ENS_6half_tEfNS_4arch4Sm80ELb0ELb1ELb1ELb1ELb1ELb0ELb1ELb0EEENS1_21CollectiveEpilogueFwdINS6_IJS8_SA_S9_EEENS6_IJNS7_ILi1EEESI_SI_EEESC_SE_Li128ELb1ELb1ELb0ELb0EEENS1_19SingleTileSchedulerILb1ELb0ELb1ELi128EEEEEEEEEvNT_6ParamsE,"a",@progbits
	.sectionflags	@""
	.align	4
.nv.constant0._ZN7cutlass13device_kernelIN5flash19enable_sm80_to_sm89INS1_16FlashAttnFwdSm80INS1_25CollectiveMainloopFwdSm80ILi4ELi1ELb0EN4cute5tupleIJNS5_1CILi128EEENS7_ILi96EEENS7_ILi64EEEEEELi64ENS_6half_tEfNS_4arch4Sm80ELb0ELb1ELb1ELb1ELb1ELb0ELb1ELb0EEENS1_21CollectiveEpilogueFwdINS6_IJS8_SA_S9_EEENS6_IJNS7_ILi1EEESI_SI_EEESC_SE_Li128ELb1ELb1ELb0ELb0EEENS1_19SingleTileSchedulerILb1ELb0ELb1ELi128EEEEEEEEEvNT_6ParamsE:
	.zero		1400


//--------------------- .nv.constant0._ZN7cutlass13device_kernelIN5flash19enable_sm80_to_sm89INS1_16FlashAttnFwdSm80INS1_25CollectiveMainloopFwdSm80ILi4ELi1ELb0EN4cute5tupleIJNS5_1CILi128EEENS7_ILi96EEENS7_ILi64EEEEEELi64ENS_6half_tEfNS_4arch4Sm80ELb0ELb1ELb1ELb1ELb1ELb1ELb1ELb0EEENS1_21CollectiveEpilogueFwdINS6_IJS8_SA_S9_EEENS6_IJNS7_ILi1EEESI_SI_EEESC_SE_Li128ELb1ELb1ELb0ELb0EEENS1_19SingleTileSchedulerILb1ELb0ELb1ELi128EEEEEEEEEvNT_6ParamsE --------------------------
	.section	.nv.constant0._ZN7cutlass13device_kernelIN5flash19enable_sm80_to_sm89INS1_16FlashAttnFwdSm80INS1_25CollectiveMainloopFwdSm80ILi4ELi1ELb0EN4cute5tupleIJNS5_1CILi128EEENS7_ILi96EEENS7_ILi64EEEEEELi64ENS_6half_tEfNS_4arch4Sm80ELb0ELb1ELb1ELb1ELb1ELb1ELb1ELb0EEENS1_21CollectiveEpilogueFwdINS6_IJS8_SA_S9_EEENS6_IJNS7_ILi1EEESI_SI_EEESC_SE_Li128ELb1ELb1ELb0ELb0EEENS1_19SingleTileSchedulerILb1ELb0ELb1ELi128EEEEEEEEEvNT_6ParamsE,"a",@progbits
	.sectionflags	@""
	.align	4
.nv.constant0._ZN7cutlass13device_kernelIN5flash19enable_sm80_to_sm89INS1_16FlashAttnFwdSm80INS1_25CollectiveMainloopFwdSm80ILi4ELi1ELb0EN4cute5tupleIJNS5_1CILi128EEENS7_ILi96EEENS7_ILi64EEEEEELi64ENS_6half_tEfNS_4arch4Sm80ELb0ELb1ELb1ELb1ELb1ELb1ELb1ELb0EEENS1_21CollectiveEpilogueFwdINS6_IJS8_SA_S9_EEENS6_IJNS7_ILi1EEESI_SI_EEESC_SE_Li128ELb1ELb1ELb0ELb0EEENS1_19SingleTileSchedulerILb1ELb0ELb1ELi128EEEEEEEEEvNT_6ParamsE:
	.zero		1400


//--------------------- .nv.constant0._ZN7cutlass13device_kernelIN5flash19enable_sm80_to_sm89INS1_16FlashAttnFwdSm80INS1_25CollectiveMainloopFwdSm80ILi4ELi1ELb0EN4cute5tupleIJNS5_1CILi128EEENS7_ILi112EEENS7_ILi64EEEEEELi64ENS_6half_tEfNS_4arch4Sm80ELb1ELb0ELb1ELb0ELb1ELb0ELb1ELb0EEENS1_21CollectiveEpilogueFwdINS6_IJS8_SA_S9_EEENS6_IJNS7_ILi1EEESI_SI_EEESC_SE_Li128ELb0ELb1ELb0ELb0EEENS1_30DynamicPersistentTileSchedulerILi128ELi128ELb0ELb1ELb0EEEEEEEEEvNT_6ParamsE --------------------------
	.section	.nv.constant0._ZN7cutlass13device_kernelIN5flash19enable_sm80_to_sm89INS1_16FlashAttnFwdSm80INS1_25CollectiveMainloopFwdSm80ILi4ELi1ELb0EN4cute5tupleIJNS5_1CILi128EEENS7_ILi112EEENS7_ILi64EEEEEELi64ENS_6half_tEfNS_4arch4Sm80ELb1ELb0ELb1ELb0ELb1ELb0ELb1ELb0EEENS1_21CollectiveEpilogueFwdINS6_IJS8_SA_S9_EEENS6_IJNS7_ILi1EEESI_SI_EEESC_SE_Li128ELb0ELb1ELb0ELb0EEENS1_30DynamicPersistentTileSchedulerILi128ELi128ELb0ELb1ELb0EEEEEEEEEvNT_6ParamsE,"a",@progbits
	.sectionflags	@""
	.align	4
.nv.constant0._ZN7cutlass13device_kernelIN5flash19enable_sm80_to_sm89INS1_16FlashAttnFwdSm80INS1_25CollectiveMainloopFwdSm80ILi4ELi1ELb0EN4cute5tupleIJNS5_1CILi128EEENS7_ILi112EEENS7_ILi64EEEEEELi64ENS_6half_tEfNS_4arch4Sm80ELb1ELb0ELb1ELb0ELb1ELb0ELb1ELb0EEENS1_21CollectiveEpilogueFwdINS6_IJS8_SA_S9_EEENS6_IJNS7_ILi1EEESI_SI_EEESC_SE_Li128ELb0ELb1ELb0ELb0EEENS1_30DynamicPersistentTileSchedulerILi128ELi128ELb0ELb1ELb0EEEEEEEEEvNT_6ParamsE:
	.zero		1416


//--------------------- .nv.constant0._ZN7cutlass13device_kernelIN5flash19enable_sm80_to_sm89INS1_16FlashAttnFwdSm80INS1_25CollectiveMainloopFwdSm80ILi4ELi1ELb0EN4cute5tupleIJNS5_1CILi128EEENS7_ILi112EEENS7_ILi64EEEEEELi64ENS_6half_tEfNS_4arch4Sm80ELb1ELb0ELb1ELb1ELb1ELb0ELb1ELb0EEENS1_21CollectiveEpilogueFwdINS6_IJS8_SA_S9_EEENS6_IJNS7_ILi1EEESI_SI_EEESC_SE_Li128ELb1ELb1ELb0ELb0EEENS1_19SingleTileSchedulerILb1ELb0ELb1ELi128EEEEEEEEEvNT_6ParamsE --------------------------
	.section	.nv.constant0._ZN7cutlass13device_kernelIN5flash19enable_sm80_to_sm89INS1_16FlashAttnFwdSm80INS1_25CollectiveMainloopFwdSm80ILi4ELi1ELb0EN4cute5tupleIJNS5_1CILi128EEENS7_ILi112EEENS7_ILi64EEEEEELi64ENS_6half_tEfNS_4arch4Sm80ELb1ELb0ELb1ELb1ELb1ELb0ELb1ELb0EEENS1_21CollectiveEpilogueFwdINS6_IJS8_SA_S9_EEENS6_IJNS7_ILi1EEESI_SI_EEESC_SE_Li128ELb1ELb1ELb0ELb0EEENS1_19SingleTileSchedulerILb1ELb0ELb1ELi128EEEEEEEEEvNT_6ParamsE,"a",@progbits
	.sectionflags	@""
	.align	4
.nv.constant0._ZN7cutlass13device_kernelIN5flash19enable_sm80_to_sm89INS1_16FlashAttnFwdSm80INS1_25CollectiveMainloopFwdSm80ILi4ELi1ELb0EN4cute5tupleIJNS5_1CILi128EEENS7_ILi112EEENS7_ILi64EEEEEELi64ENS_6half_tEfNS_4arch4Sm80ELb1ELb0ELb1ELb1ELb1ELb0ELb1ELb0EEENS1_21CollectiveEpilogueFwdINS6_IJS8_SA_S9_EEENS6_IJNS7_ILi1EEESI_SI_EEESC_SE_Li128ELb1ELb1ELb0ELb0EEENS1_19SingleTileSchedulerILb1ELb0ELb1ELi128EEEEEEEEEvNT_6ParamsE:
	.zero		1400


//--------------------- .nv.constant0._ZN7cutlass13device_kernelIN5flash19enable_sm80_to_sm89INS1_16FlashAttnFwdSm80INS1_25CollectiveMainloopFwdSm80ILi4ELi1ELb0EN4cute5tupleIJNS5_1CILi128EEENS7_ILi112EEENS7_ILi64EEEEEELi64ENS_6half_tEfNS_4arch4Sm80ELb1ELb0ELb1ELb1ELb1ELb1ELb1ELb0EEENS1_21CollectiveEpilogueFwdINS6_IJS8_SA_S9_EEENS6_IJNS7_ILi1EEESI_SI_EEESC_SE_Li128ELb1ELb1ELb0ELb0EEENS1_19SingleTileSchedulerILb1ELb0ELb1ELi128EEEEEEEEEvNT_6ParamsE --------------------------
	.section	.nv.constant0._ZN7cutlass13device_kernelIN5flash19enable_sm80_to_sm89INS1_16FlashAttnFwdSm80INS1_25CollectiveMainloopFwdSm80ILi4ELi1ELb0EN4cute5tupleIJNS5_1CILi128EEENS7_ILi112EEENS7_ILi64EEEEEELi64ENS_6half_tEfNS_4arch4Sm80ELb1ELb0ELb1ELb1ELb1ELb1ELb1ELb0EEENS1_21CollectiveEpilogueFwdINS6_IJS8_SA_S9_EEENS6_IJNS7_ILi1EEESI_SI_EEESC_SE_Li128ELb1ELb1ELb0ELb0EEENS1_19SingleTileSchedulerILb1ELb0ELb1ELi128EEEEEEEEEvNT_6ParamsE,"a",@progbits
	.sectionflags	@""
	.align	4
.nv.constant0._ZN7cutlass13device_kernelIN5flash19enable_sm80_to_sm89INS1_16FlashAttnFwdSm80INS1_25CollectiveMainloopFwdSm80ILi4ELi1ELb0EN4cute5tupleIJNS5_1CILi128EEENS7_ILi112EEENS7_ILi64EEEEEELi64ENS_6half_tEfNS_4arch4Sm80ELb1ELb0ELb1ELb1ELb1ELb1ELb1ELb0EEENS1_21CollectiveEpilogueFwdINS6_IJS8_SA_S9_EEENS6_IJNS7_ILi1EEESI_SI_EEESC_SE_Li128ELb1ELb1ELb0ELb0EEENS1_19SingleTileSchedulerILb1ELb0ELb1ELi128EEEEEEEEEvNT_6ParamsE:
	.zero		1400


//--------------------- .nv.constant0._ZN7cutlass13device_kernelIN5flash19enable_sm80_to_sm89INS1_16FlashAttnFwdSm80INS1_25CollectiveMainloopFwdSm80ILi4ELi1ELb0EN4cute5tupleIJNS5_1CILi128EEENS7_ILi112EEENS7_ILi64EEEEEELi64ENS_6half_tEfNS_4arch4Sm80ELb0ELb0ELb0ELb0ELb1ELb0ELb1ELb0EEENS1_21CollectiveEpilogueFwdINS6_IJS8_SA_S9_EEENS6_IJNS7_ILi1EEESI_SI_EEESC_SE_Li128ELb0ELb1ELb0ELb0EEENS1_19SingleTileSchedulerILb0ELb0ELb1ELi128EEEEEEEEEvNT_6ParamsE --------------------------
	.section	.nv.constant0._ZN7cutlass13device_kernelIN5flash19enable_sm80_to_sm89INS1_16FlashAttnFwdSm80INS1_25CollectiveMainloopFwdSm80ILi4ELi1ELb0EN4cute5tupleIJNS5_1CILi128EEENS7_ILi112EEENS7_ILi64EEEEEELi64ENS_6half_tEfNS_4arch4Sm80ELb0ELb0ELb0ELb0ELb1ELb0ELb1ELb0EEENS1_21CollectiveEpilogueFwdINS6_IJS8_SA_S9_EEENS6_IJNS7_ILi1EEESI_SI_EEESC_SE_Li128ELb0ELb1ELb0ELb0EEENS1_19SingleTileSchedulerILb0ELb0ELb1ELi128EEEEEEEEEvNT_6ParamsE,"a",@progbits
	.sectionflags	@""
	.align	4
.nv.constant0._ZN7cutlass13device_kernelIN5flash19enable_sm80_to_sm89INS1_16FlashAttnFwdSm80INS1_25CollectiveMainloopFwdSm80ILi4ELi1ELb0EN4cute5tupleIJNS5_1CILi128EEENS7_ILi112EEENS7_ILi64EEEEEELi64ENS_6half_tEfNS_4arch4Sm80ELb0ELb0ELb0ELb0ELb1ELb0ELb1ELb0EEENS1_21CollectiveEpilogueFwdINS6_IJS8_SA_S9_EEENS6_IJNS7_ILi1EEESI_SI_EEESC_SE_Li128ELb0ELb1ELb0ELb0EEENS1_19SingleTileSchedulerILb0ELb0ELb1ELi128EEEEEEEEEvNT_6ParamsE:
	.zero		1400


//--------------------- .nv.constant0._ZN7cutlass13device_kernelIN5flash19enable_sm80_to_sm89INS1_16FlashAttnFwdSm80INS1_25CollectiveMainloopFwdSm80ILi4ELi1ELb0EN4cute5tupleIJNS5_1CILi128EEENS7_ILi112EEENS7_ILi64EEEEEELi64ENS_6half_tEfNS_4arch4Sm80ELb0ELb0ELb0ELb1ELb1ELb0ELb1ELb0EEENS1_21CollectiveEpilogueFwdINS6_IJS8_SA_S9_EEENS6_IJNS7_ILi1EEESI_SI_EEESC_SE_Li128ELb1ELb1ELb0ELb0EEENS1_19SingleTileSchedulerILb1ELb0ELb1ELi128EEEEEEEEEvNT_6ParamsE --------------------------
	.section	.nv.constant0._ZN7cutlass13device_kernelIN5flash19enable_sm80_to_sm89INS1_16FlashAttnFwdSm80INS1_25CollectiveMainloopFwdSm80ILi4ELi1ELb0EN4cute5tupleIJNS5_1CILi128EEENS7_ILi112EEENS7_ILi64EEEEEELi64ENS_6half_tEfNS_4arch4Sm80ELb0ELb0ELb0ELb1ELb1ELb0ELb1ELb0EEENS1_21CollectiveEpilogueFwdINS6_IJS8_SA_S9_EEENS6_IJNS7_ILi1EEESI_SI_EEESC_SE_Li128ELb1ELb1ELb0ELb0EEENS1_19SingleTileSchedulerILb1ELb0ELb1ELi128EEEEEEEEEvNT_6ParamsE,"a",@progbits
	.sectionflags	@""
	.align	4
.nv.constant0._ZN7cutlass13device_kernelIN5flash19enable_sm80_to_sm89INS1_16FlashAttnFwdSm80INS1_25CollectiveMainloopFwdSm80ILi4ELi1ELb0EN4cute5tupleIJNS5_1CILi128EEENS7_ILi112EEENS7_ILi64EEEEEELi64ENS_6half_tEfNS_4arch4Sm80ELb0ELb0ELb0ELb1ELb1ELb0ELb1ELb0EEENS1_21CollectiveEpilogueFwdINS6_IJS8_SA_S9_EEENS6_IJNS7_ILi1EEESI_SI_EEESC_SE_Li128ELb1ELb1ELb0ELb0EEENS1_19SingleTileSchedulerILb1ELb0ELb1ELi128EEEEEEEEEvNT_6ParamsE:
	.zero		1400


//--------------------- .nv.constant0._ZN7cutlass13device_kernelIN5flash19enable_sm80_to_sm89INS1_16FlashAttnFwdSm80INS1_25CollectiveMainloopFwdSm80ILi4ELi1ELb0EN4cute5tupleIJNS5_1CILi128EEENS7_ILi112EEENS7_ILi64EEEEEELi64ENS_6half_tEfNS_4arch4Sm80ELb0ELb0ELb0ELb1ELb1ELb1ELb1ELb0EEENS1_21CollectiveEpilogueFwdINS6_IJS8_SA_S9_EEENS6_IJNS7_ILi1EEESI_SI_EEESC_SE_Li128ELb1ELb1ELb0ELb0EEENS1_19SingleTileSchedulerILb1ELb0ELb1ELi128EEEEEEEEEvNT_6ParamsE --------------------------
	.section	.nv.constant0._ZN7cutlass13device_kernelIN5flash19enable_sm80_to_sm89INS1_16FlashAttnFwdSm80INS1_25CollectiveMainloopFwdSm80ILi4ELi1ELb0EN4cute5tupleIJNS5_1CILi128EEENS7_ILi112EEENS7_ILi64EEEEEELi64ENS_6half_tEfNS_4arch4Sm80ELb0ELb0ELb0ELb1ELb1ELb1ELb1ELb0EEENS1_21CollectiveEpilogueFwdINS6_IJS8_SA_S9_EEENS6_IJNS7_ILi1EEESI_SI_EEESC_SE_Li128ELb1ELb1ELb0ELb0EEENS1_19SingleTileSchedulerILb1ELb0ELb1ELi128EEEEEEEEEvNT_6ParamsE,"a",@progbits
	.sectionflags	@""
	.align	4
.nv.constant0._ZN7cutlass13device_kernelIN5flash19enable_sm80_to_sm89INS1_16FlashAttnFwdSm80INS1_25CollectiveMainloopFwdSm80ILi4ELi1ELb0EN4cute5tupleIJNS5_1CILi128EEENS7_ILi112EEENS7_ILi64EEEEEELi64ENS_6half_tEfNS_4arch4Sm80ELb0ELb0ELb0ELb1ELb1ELb1ELb1ELb0EEENS1_21CollectiveEpilogueFwdINS6_IJS8_SA_S9_EEENS6_IJNS7_ILi1EEESI_SI_EEESC_SE_Li128ELb1ELb1ELb0ELb0EEENS1_19SingleTileSchedulerILb1ELb0ELb1ELi128EEEEEEEEEvNT_6ParamsE:
	.zero		1400


//--------------------- .nv.constant0._ZN7cutlass13device_kernelIN5flash19enable_sm80_to_sm89INS1_16FlashAttnFwdSm80INS1_25CollectiveMainloopFwdSm80ILi4ELi1ELb0EN4cute5tupleIJNS5_1CILi128EEENS7_ILi96EEENS7_ILi64EEEEEELi64ENS_6half_tEfNS_4arch4Sm80ELb0ELb1ELb0ELb0ELb1ELb0ELb1ELb0EEENS1_21CollectiveEpilogueFwdINS6_IJS8_SA_S9_EEENS6_IJNS7_ILi1EEESI_SI_EEESC_SE_Li128ELb0ELb1ELb0ELb0EEENS1_19SingleTileSchedulerILb0ELb0ELb1ELi128EEEEEEEEEvNT_6ParamsE --------------------------
	.section	.nv.constant0._ZN7cutlass13device_kernelIN5flash19enable_sm80_to_sm89INS1_16FlashAttnFwdSm80INS1_25CollectiveMainloopFwdSm80ILi4ELi1ELb0EN4cute5tupleIJNS5_1CILi128EEENS7_ILi96EEENS7_ILi64EEEEEELi64ENS_6half_tEfNS_4arch4Sm80ELb0ELb1ELb0ELb0ELb1ELb0ELb1ELb0EEENS1_21CollectiveEpilogueFwdINS6_IJS8_SA_S9_EEENS6_IJNS7_ILi1EEESI_SI_EEESC_SE_Li128ELb0ELb1ELb0ELb0EEENS1_19SingleTileSchedulerILb0ELb0ELb1ELi128EEEEEEEEEvNT_6ParamsE,"a",@progbits
	.sectionflags	@""
	.align	4
.nv.constant0._ZN7cutlass13device_kernelIN5flash19enable_sm80_to_sm89INS1_16FlashAttnFwdSm80INS1_25CollectiveMainloopFwdSm80ILi4ELi1ELb0EN4cute5tupleIJNS5_1CILi128EEENS7_ILi96EEENS7_ILi64EEEEEELi64ENS_6half_tEfNS_4arch4Sm80ELb0ELb1ELb0ELb0ELb1ELb0ELb1ELb0EEENS1_21CollectiveEpilogueFwdINS6_IJS8_SA_S9_EEENS6_IJNS7_ILi1EEESI_SI_EEESC_SE_Li128ELb0ELb1ELb0ELb0EEENS1_19SingleTileSchedulerILb0ELb0ELb1ELi128EEEEEEEEEvNT_6ParamsE:
	.zero		1400


//--------------------- .nv.constant0._ZN7cutlass13device_kernelIN5flash19enable_sm80_to_sm89INS1_16FlashAttnFwdSm80INS1_25CollectiveMainloopFwdSm80ILi4ELi1ELb0EN4cute5tupleIJNS5_1CILi128EEENS7_ILi96EEENS7_ILi64EEEEEELi64ENS_6half_tEfNS_4arch4Sm80ELb0ELb1ELb0ELb1ELb1ELb0ELb1ELb0EEENS1_21CollectiveEpilogueFwdINS6_IJS8_SA_S9_EEENS6_IJNS7_ILi1EEESI_SI_EEESC_SE_Li128ELb1ELb1ELb0ELb0EEENS1_19SingleTileSchedulerILb1ELb0ELb1ELi128EEEEEEEEEvNT_6ParamsE --------------------------
	.section	.nv.constant0._ZN7cutlass13device_kernelIN5flash19enable_sm80_to_sm89INS1_16FlashAttnFwdSm80INS1_25CollectiveMainloopFwdSm80ILi4ELi1ELb0EN4cute5tupleIJNS5_1CILi128EEENS7_ILi96EEENS7_ILi64EEEEEELi64ENS_6half_tEfNS_4arch4Sm80ELb0ELb1ELb0ELb1ELb1ELb0ELb1ELb0EEENS1_21CollectiveEpilogueFwdINS6_IJS8_SA_S9_EEENS6_IJNS7_ILi1EEESI_SI_EEESC_SE_Li128ELb1ELb1ELb0ELb0EEENS1_19SingleTileSchedulerILb1ELb0ELb1ELi128EEEEEEEEEvNT_6ParamsE,"a",@progbits
	.sectionflags	@""
	.align	4
.nv.constant0._ZN7cutlass13device_kernelIN5flash19enable_sm80_to_sm89INS1_16FlashAttnFwdSm80INS1_25CollectiveMainloopFwdSm80ILi4ELi1ELb0EN4cute5tupleIJNS5_1CILi128EEENS7_ILi96EEENS7_ILi64EEEEEELi64ENS_6half_tEfNS_4arch4Sm80ELb0ELb1ELb0ELb1ELb1ELb0ELb1ELb0EEENS1_21CollectiveEpilogueFwdINS6_IJS8_SA_S9_EEENS6_IJNS7_ILi1EEESI_SI_EEESC_SE_Li128ELb1ELb1ELb0ELb0EEENS1_19SingleTileSchedulerILb1ELb0ELb1ELi128EEEEEEEEEvNT_6ParamsE:
	.zero		1400


//--------------------- .nv.constant0._ZN7cutlass13device_kernelIN5flash19enable_sm80_to_sm89INS1_16FlashAttnFwdSm80INS1_25CollectiveMainloopFwdSm80ILi4ELi1ELb0EN4cute5tupleIJNS5_1CILi128EEENS7_ILi96EEENS7_ILi64EEEEEELi64ENS_6half_tEfNS_4arch4Sm80ELb0ELb1ELb0ELb1ELb1ELb1ELb1ELb0EEENS1_21CollectiveEpilogueFwdINS6_IJS8_SA_S9_EEENS6_IJNS7_ILi1EEESI_SI_EEESC_SE_Li128ELb1ELb1ELb0ELb0EEENS1_19SingleTileSchedulerILb1ELb0ELb1ELi128EEEEEEEEEvNT_6ParamsE --------------------------
	.section	.nv.constant0._ZN7cutlass13device_kernelIN5flash19enable_sm80_to_sm89INS1_16FlashAttnFwdSm80INS1_25CollectiveMainloopFwdSm80ILi4ELi1ELb0EN4cute5tupleIJNS5_1CILi128EEENS7_ILi96EEENS7_ILi64EEEEEELi64ENS_6half_tEfNS_4arch4Sm80ELb0ELb1ELb0ELb1ELb1ELb1ELb1ELb0EEENS1_21CollectiveEpilogueFwdINS6_IJS8_SA_S9_EEENS6_IJNS7_ILi1EEESI_SI_EEESC_SE_Li128ELb1ELb1ELb0ELb0EEENS1_19SingleTileSchedulerILb1ELb0ELb1ELi128EEEEEEEEEvNT_6ParamsE,"a",@progbits
	.sectionflags	@""
	.align	4
.nv.constant0._ZN7cutlass13device_kernelIN5flash19enable_sm80_to_sm89INS1_16FlashAttnFwdSm80INS1_25CollectiveMainloopFwdSm80ILi4ELi1ELb0EN4cute5tupleIJNS5_1CILi128EEENS7_ILi96EEENS7_ILi64EEEEEELi64ENS_6half_tEfNS_4arch4Sm80ELb0ELb1ELb0ELb1ELb1ELb1ELb1ELb0EEENS1_21CollectiveEpilogueFwdINS6_IJS8_SA_S9_EEENS6_IJNS7_ILi1EEESI_SI_EEESC_SE_Li128ELb1ELb1ELb0ELb0EEENS1_19SingleTileSchedulerILb1ELb0ELb1ELi128EEEEEEEEEvNT_6ParamsE:
	.zero		1400


//--------------------- .nv.constant0._ZN7cutlass13device_kernelIN5flash19enable_sm80_to_sm89INS1_16FlashAttnFwdSm80INS1_25CollectiveMainloopFwdSm80ILi4ELi1ELb0EN4cute5tupleIJNS5_1CILi128EEENS7_ILi112EEENS7_ILi64EEEEEELi64ENS_6half_tEfNS_4arch4Sm80ELb1ELb0ELb0ELb0ELb1ELb0ELb1ELb0EEENS1_21CollectiveEpilogueFwdINS6_IJS8_SA_S9_EEENS6_IJNS7_ILi1EEESI_SI_EEESC_SE_Li128ELb0ELb1ELb0ELb0EEENS1_30DynamicPersistentTileSchedulerILi128ELi128ELb0ELb1ELb0EEEEEEEEEvNT_6ParamsE --------------------------
	.section	.nv.constant0._ZN7cutlass13device_kernelIN5flash19enable_sm80_to_sm89INS1_16FlashAttnFwdSm80INS1_25CollectiveMainloopFwdSm80ILi4ELi1ELb0EN4cute5tupleIJNS5_1CILi128EEENS7_ILi112EEENS7_ILi64EEEEEELi64ENS_6half_tEfNS_4arch4Sm80ELb1ELb0ELb0ELb0ELb1ELb0ELb1ELb0EEENS1_21CollectiveEpilogueFwdINS6_IJS8_SA_S9_EEENS6_IJNS7_ILi1EEESI_SI_EEESC_SE_Li128ELb0ELb1ELb0ELb0EEENS1_30DynamicPersistentTileSchedulerILi128ELi128ELb0ELb1ELb0EEEEEEEEEvNT_6ParamsE,"a",@progbits
	.sectionflags	@""
	.align	4
.nv.constant0._ZN7cutlass13device_kernelIN5flash19enable_sm80_to_sm89INS1_16FlashAttnFwdSm80INS1_25CollectiveMainloopFwdSm80ILi4ELi1ELb0EN4cute5tupleIJNS5_1CILi128EEENS7_ILi112EEENS7_ILi64EEEEEELi64ENS_6half_tEfNS_4arch4Sm80ELb1ELb0ELb0ELb0ELb1ELb0ELb1ELb0EEENS1_21CollectiveEpilogueFwdINS6_IJS8_SA_S9_EEENS6_IJNS7_ILi1EEESI_SI_EEESC_SE_Li128ELb0ELb1ELb0ELb0EEENS1_30DynamicPersistentTileSchedulerILi128ELi128ELb0ELb1ELb0EEEEEEEEEvNT_6ParamsE:
	.zero		1416


//--------------------- .nv.constant0._ZN7cutlass13device_kernelIN5flash19enable_sm80_to_sm89INS1_16FlashAttnFwdSm80INS1_25CollectiveMainloopFwdSm80ILi4ELi1ELb0EN4cute5tupleIJNS5_1CILi128EEENS7_ILi112EEENS7_ILi64EEEEEELi64ENS_6half_tEfNS_4arch4Sm80ELb1ELb0ELb0ELb1ELb1ELb0ELb1ELb0EEENS1_21CollectiveEpilogueFwdINS6_IJS8_SA_S9_EEENS6_IJNS7_ILi1EEESI_SI_EEESC_SE_Li128ELb1ELb1ELb0ELb0EEENS1_19SingleTileSchedulerILb1ELb0ELb1ELi128EEEEEEEEEvNT_6ParamsE --------------------------
	.section	.nv.constant0._ZN7cutlass13device_kernelIN5flash19enable_sm80_to_sm89INS1_16FlashAttnFwdSm80INS1_25CollectiveMainloopFwdSm80ILi4ELi1ELb0EN4cute5tupleIJNS5_1CILi128EEENS7_ILi112EEENS7_ILi64EEEEEELi64ENS_6half_tEfNS_4arch4Sm80ELb1ELb0ELb0ELb1ELb1ELb0ELb1ELb0EEENS1_21CollectiveEpilogueFwdINS6_IJS8_SA_S9_EEENS6_IJNS7_ILi1EEESI_SI_EEESC_SE_Li128ELb1ELb1ELb0ELb0EEENS1_19SingleTileSchedulerILb1ELb0ELb1ELi128EEEEEEEEEvNT_6ParamsE,"a",@progbits
	.sectionflags	@""
	.align	4
.nv.constant0._ZN7cutlass13device_kernelIN5flash19enable_sm80_to_sm89INS1_16FlashAttnFwdSm80INS1_25CollectiveMainloopFwdSm80ILi4ELi1ELb0EN4cute5tupleIJNS5_1CILi128EEENS7_ILi112EEENS7_ILi64EEEEEELi64ENS_6half_tEfNS_4arch4Sm80ELb1ELb0ELb0ELb1ELb1ELb0ELb1ELb0EEENS1_21CollectiveEpilogueFwdINS6_IJS8_SA_S9_EEENS6_IJNS7_ILi1EEESI_SI_EEESC_SE_Li128ELb1ELb1ELb0ELb0EEENS1_19SingleTileSchedulerILb1ELb0ELb1ELi128EEEEEEEEEvNT_6ParamsE:
	.zero		1400


//--------------------- .nv.constant0._ZN7cutlass13device_kernelIN5flash19enable_sm80_to_sm89INS1_16FlashAttnFwdSm80INS1_25CollectiveMainloopFwdSm80ILi4ELi1ELb0EN4cute5tupleIJNS5_1CILi128EEENS7_ILi112EEENS7_ILi64EEEEEELi64ENS_6half_tEfNS_4arch4Sm80ELb1ELb0ELb0ELb1ELb1ELb1ELb1ELb0EEENS1_21CollectiveEpilogueFwdINS6_IJS8_SA_S9_EEENS6_IJNS7_ILi1EEESI_SI_EEESC_SE_Li128ELb1ELb1ELb0ELb0EEENS1_19SingleTileSchedulerILb1ELb0ELb1ELi128EEEEEEEEEvNT_6ParamsE --------------------------
	.section	.nv.constant0._ZN7cutlass13device_kernelIN5flash19enable_sm80_to_sm89INS1_16FlashAttnFwdSm80INS1_25CollectiveMainloopFwdSm80ILi4ELi1ELb0EN4cute5tupleIJNS5_1CILi128EEENS7_ILi112EEENS7_ILi64EEEEEELi64ENS_6half_tEfNS_4arch4Sm80ELb1ELb0ELb0ELb1ELb1ELb1ELb1ELb0EEENS1_21CollectiveEpilogueFwdINS6_IJS8_SA_S9_EEENS6_IJNS7_ILi1EEESI_SI_EEESC_SE_Li128ELb1ELb1ELb0ELb0EEENS1_19SingleTileSchedulerILb1ELb0ELb1ELi128EEEEEEEEEvNT_6ParamsE,"a",@progbits
	.sectionflags	@""
	.align	4
.nv.constant0._ZN7cutlass13device_kernelIN5flash19enable_sm80_to_sm89INS1_16FlashAttnFwdSm80INS1_25CollectiveMainloopFwdSm80ILi4ELi1ELb0EN4cute5tupleIJNS5_1CILi128EEENS7_ILi112EEENS7_ILi64EEEEEELi64ENS_6half_tEfNS_4arch4Sm80ELb1ELb0ELb0ELb1ELb1ELb1ELb1ELb0EEENS1_21CollectiveEpilogueFwdINS6_IJS8_SA_S9_EEENS6_IJNS7_ILi1EEESI_SI_EEESC_SE_Li128ELb1ELb1ELb0ELb0EEENS1_19SingleTileSchedulerILb1ELb0ELb1ELi128EEEEEEEEEvNT_6ParamsE:
	.zero		1400


//--------------------- .text._ZN7cutlass13device_kernelIN5flash19enable_sm80_to_sm89INS1_16FlashAttnFwdSm80INS1_25CollectiveMainloopFwdSm80ILi4ELi1ELb0EN4cute5tupleIJNS5_1CILi128EEENS7_ILi112EEENS7_ILi64EEEEEELi64ENS_6half_tEfNS_4arch4Sm80ELb0ELb0ELb1ELb0ELb1ELb0ELb1ELb0EEENS1_21CollectiveEpilogueFwdINS6_IJS8_SA_S9_EEENS6_IJNS7_ILi1EEESI_SI_EEESC_SE_Li128ELb0ELb1ELb0ELb0EEENS1_19SingleTileSchedulerILb0ELb0ELb1ELi128EEEEEEEEEvNT_6ParamsE --------------------------
	.section	.text._ZN7cutlass13device_kernelIN5flash19enable_sm80_to_sm89INS1_16FlashAttnFwdSm80INS1_25CollectiveMainloopFwdSm80ILi4ELi1ELb0EN4cute5tupleIJNS5_1CILi128EEENS7_ILi112EEENS7_ILi64EEEEEELi64ENS_6half_tEfNS_4arch4Sm80ELb0ELb0ELb1ELb0ELb1ELb0ELb1ELb0EEENS1_21CollectiveEpilogueFwdINS6_IJS8_SA_S9_EEENS6_IJNS7_ILi1EEESI_SI_EEESC_SE_Li128ELb0ELb1ELb0ELb0EEENS1_19SingleTileSchedulerILb0ELb0ELb1ELi128EEEEEEEEEvNT_6ParamsE,"ax",@progbits
	.sectioninfo	@"SHI_REGISTERS=255"
	.align	128
.text._ZN7cutlass13device_kernelIN5flash19enable_sm80_to_sm89INS1_16FlashAttnFwdSm80INS1_25CollectiveMainloopFwdSm80ILi4ELi1ELb0EN4cute5tupleIJNS5_1CILi128EEENS7_ILi112EEENS7_ILi64EEEEEELi64ENS_6half_tEfNS_4arch4Sm80ELb0ELb0ELb1ELb0ELb1ELb0ELb1ELb0EEENS1_21CollectiveEpilogueFwdINS6_IJS8_SA_S9_EEENS6_IJNS7_ILi1EEESI_SI_EEESC_SE_Li128ELb0ELb1ELb0ELb0EEENS1_19SingleTileSchedulerILb0ELb0ELb1ELi128EEEEEEEEEvNT_6ParamsE:
        .type           _ZN7cutlass13device_kernelIN5flash19enable_sm80_to_sm89INS1_16FlashAttnFwdSm80INS1_25CollectiveMainloopFwdSm80ILi4ELi1ELb0EN4cute5tupleIJNS5_1CILi128EEENS7_ILi112EEENS7_ILi64EEEEEELi64ENS_6half_tEfNS_4arch4Sm80ELb0ELb0ELb1ELb0ELb1ELb0ELb1ELb0EEENS1_21CollectiveEpilogueFwdINS6_IJS8_SA_S9_EEENS6_IJNS7_ILi1EEESI_SI_EEESC_SE_Li128ELb0ELb1ELb0ELb0EEENS1_19SingleTileSchedulerILb0ELb0ELb1ELi128EEEEEEEEEvNT_6ParamsE,@function
        .size           _ZN7cutlass13device_kernelIN5flash19enable_sm80_to_sm89INS1_16FlashAttnFwdSm80INS1_25CollectiveMainloopFwdSm80ILi4ELi1ELb0EN4cute5tupleIJNS5_1CILi128EEENS7_ILi112EEENS7_ILi64EEEEEELi64ENS_6half_tEfNS_4arch4Sm80ELb0ELb0ELb1ELb0ELb1ELb0ELb1ELb0EEENS1_21CollectiveEpilogueFwdINS6_IJS8_SA_S9_EEENS6_IJNS7_ILi1EEESI_SI_EEESC_SE_Li128ELb0ELb1ELb0ELb0EEENS1_19SingleTileSchedulerILb0ELb0ELb1ELi128EEEEEEEEEvNT_6ParamsE,(.L_x_1596 - _ZN7cutlass13device_kernelIN5flash19enable_sm80_to_sm89INS1_16FlashAttnFwdSm80INS1_25CollectiveMainloopFwdSm80ILi4ELi1ELb0EN4cute5tupleIJNS5_1CILi128EEENS7_ILi112EEENS7_ILi64EEEEEELi64ENS_6half_tEfNS_4arch4Sm80ELb0ELb0ELb1ELb0ELb1ELb0ELb1ELb0EEENS1_21CollectiveEpilogueFwdINS6_IJS8_SA_S9_EEENS6_IJNS7_ILi1EEESI_SI_EEESC_SE_Li128ELb0ELb1ELb0ELb0EEENS1_19SingleTileSchedulerILb0ELb0ELb1ELi128EEEEEEEEEvNT_6ParamsE)
        .other          _ZN7cutlass13device_kernelIN5flash19enable_sm80_to_sm89INS1_16FlashAttnFwdSm80INS1_25CollectiveMainloopFwdSm80ILi4ELi1ELb0EN4cute5tupleIJNS5_1CILi128EEENS7_ILi112EEENS7_ILi64EEEEEELi64ENS_6half_tEfNS_4arch4Sm80ELb0ELb0ELb1ELb0ELb1ELb0ELb1ELb0EEENS1_21CollectiveEpilogueFwdINS6_IJS8_SA_S9_EEENS6_IJNS7_ILi1EEESI_SI_EEESC_SE_Li128ELb0ELb1ELb0ELb0EEENS1_19SingleTileSchedulerILb0ELb0ELb1ELi128EEEEEEEEEvNT_6ParamsE,@"STO_CUDA_ENTRY STV_DEFAULT"
_ZN7cutlass13device_kernelIN5flash19enable_sm80_to_sm89INS1_16FlashAttnFwdSm80INS1_25CollectiveMainloopFwdSm80ILi4ELi1ELb0EN4cute5tupleIJNS5_1CILi128EEENS7_ILi112EEENS7_ILi64EEEEEELi64ENS_6half_tEfNS_4arch4Sm80ELb0ELb0ELb1ELb0ELb1ELb0ELb1ELb0EEENS1_21CollectiveEpilogueFwdINS6_IJS8_SA_S9_EEENS6_IJNS7_ILi1EEESI_SI_EEESC_SE_Li128ELb0ELb1ELb0ELb0EEENS1_19SingleTileSchedulerILb0ELb0ELb1ELi128EEEEEEEEEvNT_6ParamsE:
[----:B------:R-:W-:-:S03]  /*0000*/  MOV R1, c[0x0][0x28] ;  /* 0x00000a0000017a02 */ /* 0x000fc60000000f00 */
[----:B------:R-:W1:Y:S01]  /*0010*/  S2UR UR14, SR_CTAID.Z ;  /* 0x00000000000e79c3 */ /* 0x000e620000002700 */
[----:B------:R-:W-:Y:S02]  /*0020*/  IADD3 R1, R1, -0x78, RZ ;  /* 0xffffff8801017810 */ /* 0x000fe40007ffe0ff */
[----:B-1----:R-:W-:-:S13]  /*0030*/  ISETP.LE.AND P0, PT, RZ, UR14, PT ;  /* 0x0000000eff007c0c */ /* 0x002fda000bf03270 */
[----:B------:R-:W-:Y:S05]  /*0040*/  @!P0 EXIT ;  /* 0x000000000000894d */ /* 0x000fea0003800000 */
[----:B------:R-:W-:Y:S02]  /*0050*/  ULDC.64 UR4, c[0x0][0x340] ;  /* 0x0000d00000047ab9 */ /* 0x000fe40000000a00 */
[----:B------:R-:W-:Y:S02]  /*0060*/  UISETP.NE.U32.AND UP1, UPT, URZ, UR4, UPT ;  /* 0x000000043f00728c */ /* 0x000fe4000bf25070 */
[----:B------:R-:W-:Y:S02]  /*0070*/  ULDC.64 UR8, c[0x0][0x340] ;  /* 0x0000d00000087ab9 */ /* 0x000fe40000000a00 */
[----:B------:R-:W-:Y:S02]  /*0080*/  UISETP.NE.AND.EX UP1, UPT, URZ, UR5, UPT, UP1 ;  /* 0x000000053f00728c */ /* 0x000fe4000bf25310 */
[----:B------:R-:W-:Y:S02]  /*0090*/  ULDC.64 UR12, c[0x0][0x118] ;  /* 0x00004600000c7ab9 */ /* 0x000fe40000000a00 */
[----:B------:R-:W-:-:S02]  /*00a0*/  ULDC.64 UR4, c[0x0][0x370] ;  /* 0x0000dc0000047ab9 */ /* 0x000fc40000000a00 */
[----:B------:R-:W-:Y:S01]  /*00b0*/  PLOP3.LUT P1, PT, PT, PT, UP1, 0x80, 0x0 ;  /* 0x000000000000781c */ /* 0x000fe20003f2f018 */
[----:B------:R-:W-:-:S04]  /*00c0*/  UISETP.NE.U32.AND UP0, UPT, URZ, UR4, UPT ;  /* 0x000000043f00728c */ /* 0x000fc8000bf05070 */
[----:B------:R-:W-:Y:S02]  /*00d0*/  @UP1 UMOV UR6, 0x4 ;  /* 0x0000000400061882 */ /* 0x000fe40000000000 */
[----:B------:R-:W-:Y:S02]  /*00e0*/  @UP1 UIMAD.WIDE UR6, UR14, UR6, UR8 ;  /* 0x000000060e0612a5 */ /* 0x000fe4000f8e0208 */
[----:B------:R-:W-:-:S04]  /*00f0*/  UISETP.NE.AND.EX UP0, UPT, URZ, UR5, UPT, UP0 ;  /* 0x000000053f00728c */ /* 0x000fc8000bf05300 */
[----:B------:R-:W-:Y:S02]  /*0100*/  IMAD.U32 R2, RZ, RZ, UR6 ;  /* 0x00000006ff027e24 */ /* 0x000fe4000f8e00ff */
[----:B------:R-:W-:Y:S01]  /*0110*/  IMAD.U32 R3, RZ, RZ, UR7 ;  /* 0x00000007ff037e24 */ /* 0x000fe2000f8e00ff */
[----:B------:R-:W-:Y:S01]  /*0120*/  ULDC.64 UR6, c[0x0][0x370] ;  /* 0x0000dc0000067ab9 */ /* 0x000fe20000000a00 */
[----:B------:R-:W-:-:S03]  /*0130*/  PLOP3.LUT P2, PT, PT, PT, UP0, 0x80, 0x0 ;  /* 0x000000000000781c */ /* 0x000fc60003f4f008 */
[----:B------:R1:W2:Y:S01]  /*0140*/  @P1 LDG.E R12, [R2.64] ;  /* 0x0000000c020c1981 */ /* 0x0002a2000c1e1900 */
[----:B------:R-:W-:Y:S02]  /*0150*/  @UP0 UMOV UR4, 0x4 ;  /* 0x0000000400040882 */ /* 0x000fe40000000000 */
[----:B------:R-:W-:-:S06]  /*0160*/  @UP0 UIMAD.WIDE UR4, UR14, UR4, UR6 ;  /* 0x000000040e0402a5 */ /* 0x000fcc000f8e0206 */
[----:B-1----:R-:W-:Y:S02]  /*0170*/  IMAD.U32 R2, RZ, RZ, UR4 ;  /* 0x00000004ff027e24 */ /* 0x002fe4000f8e00ff */
[----:B------:R-:W-:Y:S01]  /*0180*/  IMAD.U32 R3, RZ, RZ, UR5 ;  /* 0x00000005ff037e24 */ /* 0x000fe2000f8e00ff */
[----:B------:R-:W1:Y:S01]  /*0190*/  S2R R41, SR_TID.X ;  /* 0x0000000000297919 */ /* 0x000e620000002100 */
[----:B------:R-:W3:Y:S03]  /*01a0*/  S2UR UR7, SR_CTAID.Y ;  /* 0x00000000000779c3 */ /* 0x000ee60000002600 */
[----:B------:R-:W4:Y:S01]  /*01b0*/  S2R R13, SR_CTAID.X ;  /* 0x00000000000d7919 */ /* 0x000f220000002500 */
[----:B------:R-:W-:Y:S01]  /*01c0*/  IMAD.MOV.U32 R19, RZ, RZ, c[0x0][0x2c4] ;  /* 0x0000b100ff137624 */ /* 0x000fe200078e00ff */
[----:B------:R-:W-:Y:S02]  /*01d0*/  ULDC.64 UR4, c[0x0][0x1b8] ;  /* 0x00006e0000047ab9 */ /* 0x000fe40000000a00 */
[----:B------:R5:W2:Y:S01]  /*01e0*/  @P2 LDG.E R14, [R2.64] ;  /* 0x0000000c020e2981 */ /* 0x000aa2000c1e1900 */
[----:B------:R-:W-:Y:S01]  /*01f0*/  USHF.R.S32.HI UR9, URZ, 0x1f, UR14 ;  /* 0x0000001f3f097899 */ /* 0x000fe2000801140e */
[C---:B------:R-:W-:Y:S01]  /*0200*/  ISETP.NE.AND P0, PT, R19.reuse, 0x1, PT ;  /* 0x000000011300780c */ /* 0x040fe20003f05270 */
[----:B------:R-:W-:-:S02]  /*0210*/  IMAD R19, R19, c[0x0][0x168], RZ ;  /* 0x00005a0013137a24 */ /* 0x000fc400078e02ff */
[----:B------:R-:W-:Y:S01]  /*0220*/  IMAD.MOV.U32 R248, RZ, RZ, RZ ;  /* 0x000000fffff87224 */ /* 0x000fe200078e00ff */
[----:B-1----:R-:W-:Y:S01]  /*0230*/  SHF.R.S32.HI R24, RZ, 0x1f, R41 ;  /* 0x0000001fff187819 */ /* 0x002fe20000011429 */
[----:B---3--:R-:W-:Y:S02]  /*0240*/  USHF.R.S32.HI UR6, URZ, 0x1f, UR7 ;  /* 0x0000001f3f067899 */ /* 0x008fe40008011407 */
[----:B------:R-:W-:Y:S01]  /*0250*/  UIMAD.WIDE.U32 UR10, UR7, UR4, URZ ;  /* 0x00000004070a72a5 */ /* 0x000fe2000f8e003f */
[CC--:B------:R-:W-:Y:S01]  /*0260*/  LEA.HI R9, R24.reuse, R41.reuse, RZ, 0x6 ;  /* 0x0000002918097211 */ /* 0x0c0fe200078f30ff */
[----:B------:R-:W-:Y:S01]  /*0270*/  UIMAD UR8, UR6, UR4, URZ ;  /* 0x00000004060872a4 */ /* 0x000fe2000f8e023f */
[----:B-----5:R-:W-:-:S03]  /*0280*/  LEA.HI R2, R24, R41, RZ, 0x3 ;  /* 0x0000002918027211 */ /* 0x020fc600078f18ff */
[----:B------:R-:W-:Y:S01]  /*0290*/  UIMAD UR8, UR7, UR5, UR8 ;  /* 0x00000005070872a4 */ /* 0x000fe2000f8e0208 */
[----:B------:R-:W-:Y:S02]  /*02a0*/  LOP3.LUT R0, R2, 0xfffffff8, RZ, 0xc0, !PT ;  /* 0xfffffff802007812 */ /* 0x000fe400078ec0ff */
[----:B------:R-:W-:Y:S01]  /*02b0*/  ULDC.64 UR4, c[0x0][0x1c0] ;  /* 0x0000700000047ab9 */ /* 0x000fe20000000a00 */
[----:B------:R-:W-:Y:S01]  /*02c0*/  SHF.R.S32.HI R17, RZ, 0x3, R2 ;  /* 0x00000003ff117819 */ /* 0x000fe20000011402 */
[----:B------:R-:W-:Y:S01]  /*02d0*/  UIADD3 UR11, UR11, UR8, URZ ;  /* 0x000000080b0b7290 */ /* 0x000fe2000fffe03f */
[----:B------:R-:W-:Y:S01]  /*02e0*/  IMAD.IADD R16, R41, 0x1, -R0 ;  /* 0x0000000129107824 */ /* 0x000fe200078e0a00 */
[----:B------:R-:W-:Y:S02]  /*02f0*/  UIMAD UR9, UR9, UR4, URZ ;  /* 0x00000004090972a4 */ /* 0x000fe4000f8e023f */
[----:B------:R-:W-:Y:S01]  /*0300*/  UIMAD.WIDE.U32 UR10, UR14, UR4, UR10 ;  /* 0x000000040e0a72a5 */ /* 0x000fe2000f8e000a */
[C---:B------:R-:W-:Y:S01]  /*0310*/  IMAD R193, R16.reuse, 0x10, R17 ;  /* 0x0000001010c17824 */ /* 0x040fe200078e0211 */
[----:B------:R-:W-:Y:S01]  /*0320*/  UIMAD UR5, UR14, UR5, UR9 ;  /* 0x000000050e0572a4 */ /* 0x000fe2000f8e0209 */
[----:B------:R-:W-:Y:S01]  /*0330*/  IMAD.SHL.U32 R92, R16, 0x8, RZ ;  /* 0x00000008105c7824 */ /* 0x000fe200078e00ff */
[----:B------:R-:W-:Y:S01]  /*0340*/  ULDC UR4, c[0x0][0x2ac] ;  /* 0x0000ab0000047ab9 */ /* 0x000fe20000000800 */
[----:B----4-:R-:W-:Y:S01]  /*0350*/  IMAD R7, R13, 0x80, R193 ;  /* 0x000000800d077824 */ /* 0x010fe200078e02c1 */
[----:B------:R-:W-:Y:S01]  /*0360*/  UIADD3 UR5, UR11, UR5, URZ ;  /* 0x000000050b057290 */ /* 0x000fe2000fffe03f */
[----:B------:R-:W-:Y:S01]  /*0370*/  IMAD.U32 R3, RZ, RZ, UR11 ;  /* 0x0000000bff037e24 */ /* 0x000fe2000f8e00ff */
[----:B------:R-:W-:Y:S01]  /*0380*/  STL [R1+0x24], R193 ;  /* 0x000024c101007387 */ /* 0x000fe20000100800 */
[----:B------:R-:W-:Y:S01]  /*0390*/  @P0 IMAD.HI.U32 R0, R7, c[0x0][0x2c8], RZ ;  /* 0x0000b20007000a27 */ /* 0x000fe200078e00ff */
[----:B------:R-:W-:Y:S01]  /*03a0*/  ISETP.GE.AND P5, PT, R92, c[0x0][0x198], PT ;  /* 0x000066005c007a0c */ /* 0x000fe20003fa6270 */
[----:B------:R-:W-:Y:S01]  /*03b0*/  UMOV UR11, URZ ;  /* 0x0000003f000b7c82 */ /* 0x000fe20008000000 */
[----:B------:R1:W-:Y:S01]  /*03c0*/  STL [R1+0x30], R7 ;  /* 0x0000300701007387 */ /* 0x0003e20000100800 */
[----:B------:R-:W-:Y:S01]  /*03d0*/  IMAD.MOV.U32 R4, RZ, RZ, R7 ;  /* 0x000000ffff047224 */ /* 0x000fe200078e0007 */
[----:B------:R-:W-:Y:S01]  /*03e0*/  @P0 SHF.R.U32.HI R4, RZ, c[0x0][0x2cc], R0 ;  /* 0x0000b300ff040a19 */ /* 0x000fe20000011600 */
[----:B------:R-:W-:Y:S01]  /*03f0*/  IMAD.U32 R2, RZ, RZ, UR10 ;  /* 0x0000000aff027e24 */ /* 0x000fe2000f8e00ff */
[----:B------:R-:W-:Y:S01]  /*0400*/  SHF.R.S32.HI R192, RZ, 0x1f, R92 ;  /* 0x0000001fffc07819 */ /* 0x000fe2000001145c */
[----:B------:R-:W-:Y:S01]  /*0410*/  IMAD.U32 R3, RZ, RZ, UR5 ;  /* 0x00000005ff037e24 */ /* 0x000fe2000f8e00ff */
[--C-:B------:R-:W-:Y:S01]  /*0420*/  SHF.R.S32.HI R5, RZ, 0x1f, R4.reuse ;  /* 0x0000001fff057819 */ /* 0x100fe20000011404 */
[----:B------:R-:W-:Y:S01]  /*0430*/  IMAD.MOV R0, RZ, RZ, -R4 ;  /* 0x000000ffff007224 */ /* 0x000fe200078e0a04 */
[----:B------:R-:W-:Y:S01]  /*0440*/  ULDC UR10, c[0x0][0x1d0] ;  /* 0x00007400000a7ab9 */ /* 0x000fe20000000800 */
[----:B------:R-:W-:Y:S01]  /*0450*/  IMAD.WIDE.U32 R2, R4, c[0x0][0x1b0], R2 ;  /* 0x00006c0004027a25 */ /* 0x000fe200078e0002 */
[----:B------:R-:W-:-:S02]  /*0460*/  UIMAD UR10, UR4, UR10, URZ ;  /* 0x0000000a040a72a4 */ /* 0x000fc4000f8e023f */
[----:B------:R-:W-:Y:S01]  /*0470*/  UMOV UR8, 0x70 ;  /* 0x0000007000087882 */ /* 0x000fe20000000000 */
[----:B------:R-:W-:Y:S01]  /*0480*/  IMAD R6, R5, c[0x0][0x1b0], RZ ;  /* 0x00006c0005067a24 */ /* 0x000fe200078e02ff */
[----:B------:R-:W-:Y:S01]  /*0490*/  UIADD3 UR5, UR10, 0x6f, URZ ;  /* 0x0000006f0a057890 */ /* 0x000fe2000fffe03f */
[----:B------:R-:W-:Y:S01]  /*04a0*/  IMAD R5, R0, c[0x0][0x2c4], R7 ;  /* 0x0000b10000057a24 */ /* 0x000fe200078e0207 */
[----:B------:R-:W-:Y:S01]  /*04b0*/  UMOV UR4, URZ ;  /* 0x0000003f00047c82 */ /* 0x000fe20008000000 */
[----:B------:R-:W-:Y:S01]  /*04c0*/  IMAD R0, R4, c[0x0][0x1b4], R6 ;  /* 0x00006d0004007a24 */ /* 0x000fe200078e0206 */
[----:B------:R-:W-:Y:S01]  /*04d0*/  UIMAD.WIDE UR4, UR5, -0x6db6db6d, UR4 ;  /* 0x92492493050478a5 */ /* 0x000fe2000f8e0204 */
[----:B------:R-:W-:Y:S01]  /*04e0*/  IMAD R13, R13, 0x80, R17 ;  /* 0x000000800d0d7824 */ /* 0x000fe200078e0211 */
[----:B------:R-:W-:Y:S01]  /*04f0*/  SHF.R.S32.HI R4, RZ, 0x1f, R5 ;  /* 0x0000001fff047819 */ /* 0x000fe20000011405 */
[----:B------:R-:W-:Y:S01]  /*0500*/  IMAD.IADD R3, R3, 0x1, R0 ;  /* 0x0000000103037824 */ /* 0x000fe200078e0200 */
[----:B------:R-:W-:-:S02]  /*0510*/  USHF.R.U32.HI UR9, URZ, 0x1f, UR5 ;  /* 0x0000001f3f097899 */ /* 0x000fc40008011605 */
[CC--:B------:R-:W-:Y:S01]  /*0520*/  ISETP.GE.AND P6, PT, R13.reuse, R19.reuse, PT ;  /* 0x000000130d00720c */ /* 0x0c0fe20003fc6270 */
[----:B------:R-:W-:Y:S01]  /*0530*/  IMAD R0, R4, c[0x0][0x1a8], RZ ;  /* 0x00006a0004007a24 */ /* 0x000fe200078e02ff */
[----:B------:R-:W-:Y:S01]  /*0540*/  IADD3 R10, R13, 0x10, RZ ;  /* 0x000000100d0a7810 */ /* 0x000fe20007ffe0ff */
[----:B------:R-:W-:Y:S01]  /*0550*/  IMAD.WIDE.U32 R2, R5, c[0x0][0x1a8], R2 ;  /* 0x00006a0005027a25 */ /* 0x000fe200078e0002 */
[----:B------:R-:W-:Y:S01]  /*0560*/  IADD3 R11, R13, 0x20, RZ ;  /* 0x000000200d0b7810 */ /* 0x000fe20007ffe0ff */
[----:B------:R-:W-:Y:S01]  /*0570*/  ULEA.HI.SX32 UR9, UR5, UR9, 0x1a ;  /* 0x0000000905097291 */ /* 0x000fe2000f8fd23f */
[-C--:B------:R-:W-:Y:S01]  /*0580*/  ISETP.GE.AND P3, PT, R10, R19.reuse, PT ;  /* 0x000000130a00720c */ /* 0x080fe20003f66270 */
[----:B------:R-:W-:Y:S01]  /*0590*/  IMAD R0, R5, c[0x0][0x1ac], R0 ;  /* 0x00006b0005007a24 */ /* 0x000fe200078e0200 */
[----:B-1----:R-:W-:Y:S01]  /*05a0*/  LEA R7, P0, R2, c[0x0][0x160], 0x1 ;  /* 0x0000580002077a11 */ /* 0x002fe200078008ff */
[----:B------:R-:W-:Y:S01]  /*05b0*/  IMAD.MOV.U32 R10, RZ, RZ, c[0x0][0x2b8] ;  /* 0x0000ae00ff0a7624 */ /* 0x000fe200078e00ff */
[----:B------:R-:W-:Y:S01]  /*05c0*/  ISETP.GE.AND P4, PT, R11, R19, PT ;  /* 0x000000130b00720c */ /* 0x000fe20003f86270 */
[----:B------:R-:W-:Y:S01]  /*05d0*/  IMAD.IADD R0, R3, 0x1, R0 ;  /* 0x0000000103007824 */ /* 0x000fe200078e0200 */
[----:B------:R-:W-:Y:S01]  /*05e0*/  IADD3 R11, R13, 0x50, RZ ;  /* 0x000000500d0b7810 */ /* 0x000fe20007ffe0ff */
[----:B------:R-:W1:Y:S01]  /*05f0*/  SHFL.IDX PT, R3, R7, RZ, 0x181f ;  /* 0x00181fff07037589 */ /* 0x000e6200000e0000 */
[----:B------:R-:W-:-:S02]  /*0600*/  UIMAD UR8, UR9, UR8, -0x70 ;  /* 0xffffff90090874a4 */ /* 0x000fc4000f8e0208 */
[----:B------:R-:W-:Y:S01]  /*0610*/  LEA.HI.X R6, R2, c[0x0][0x164], R0, 0x1, P0 ;  /* 0x0000590002067a11 */ /* 0x000fe200000f0c00 */
[----:B------:R-:W-:Y:S01]  /*0620*/  IMAD.SHL.U32 R0, R17, 0x40, RZ ;  /* 0x0000004011007824 */ /* 0x000fe200078e00ff */
[----:B------:R-:W-:Y:S01]  /*0630*/  SHFL.IDX PT, R4, R7, 0x1, 0x181f ;  /* 0x00381f0007047f89 */ /* 0x000fe200000e0000 */
[----:B------:R-:W-:-:S03]  /*0640*/  ULDC.64 UR4, c[0x0][0x2b0] ;  /* 0x0000ac0000047ab9 */ /* 0x000fc60000000a00 */
[----:B------:R-:W3:Y:S01]  /*0650*/  SHFL.IDX PT, R5, R6, RZ, 0x181f ;  /* 0x00181fff06057589 */ /* 0x000ee200000e0000 */
[----:B------:R-:W-:-:S03]  /*0660*/  LOP3.LUT R0, R0, 0x1c0, RZ, 0xc0, !PT ;  /* 0x000001c000007812 */ /* 0x000fc600078ec0ff */
[----:B------:R-:W4:Y:S01]  /*0670*/  SHFL.IDX PT, R8, R6, 0x1, 0x181f ;  /* 0x00381f0006087f89 */ /* 0x000f2200000e0000 */
[----:B------:R-:W-:Y:S02]  /*0680*/  SHF.R.U32.HI R2, RZ, 0x3, R0 ;  /* 0x00000003ff027819 */ /* 0x000fe40000011600 */
[----:B------:R-:W-:Y:S01]  /*0690*/  LOP3.LUT R0, R0, 0x38, R92, 0xf8, !PT ;  /* 0x0000003800007812 */ /* 0x000fe200078ef85c */
[----:B------:R-:W-:Y:S03]  /*06a0*/  SHFL.IDX PT, R15, R6, 0x5, 0x181f ;  /* 0x00b81f00060f7f89 */ /* 0x000fe600000e0000 */
[----:B------:R-:W-:Y:S01]  /*06b0*/  LOP3.LUT R0, R0, R2, RZ, 0x3c, !PT ;  /* 0x0000000200007212 */ /* 0x000fe200078e3cff */
[----:B------:R-:W-:Y:S01]  /*06c0*/  IMAD.SHL.U32 R2, R9, 0x8, RZ ;  /* 0x0000000809027824 */ /* 0x000fe200078e00ff */
[----:B------:R-:W-:Y:S04]  /*06d0*/  SHFL.IDX PT, R18, R6, 0x7, 0x181f ;  /* 0x00f81f0006127f89 */ /* 0x000fe800000e0000 */
[----:B------:R-:W-:Y:S01]  /*06e0*/  LOP3.LUT R191, R0, 0xfffffe00, R2, 0xf8, !PT ;  /* 0xfffffe0000bf7812 */ /* 0x000fe200078ef802 */
[----:B------:R-:W-:Y:S01]  /*06f0*/  SHFL.IDX PT, R9, R7, 0x2, 0x181f ;  /* 0x00581f0007097f89 */ /* 0x000fe200000e0000 */
[----:B-1----:R-:W-:-:S03]  /*0700*/  @!P6 LEA R2, P0, R92, R3, 0x1 ;  /* 0x000000035c02e211 */ /* 0x002fc600078008ff */
[----:B------:R-:W-:Y:S01]  /*0710*/  @!P6 IMAD.SHL.U32 R0, R191, 0x2, RZ ;  /* 0x00000002bf00e824 */ /* 0x000fe200078e00ff */
[----:B--2---:R1:W2:Y:S01]  /*0720*/  @P1 R2UR UR15, R12 ;  /* 0x000000000c0f13c2 */ /* 0x0042a200000e0000 */
[----:B---3--:R-:W-:Y:S01]  /*0730*/  @!P6 LEA.HI.X R3, R92, R5, R192, 0x1, P0 ;  /* 0x000000055c03e211 */ /* 0x008fe200000f0cc0 */
[----:B--2---:R-:W-:Y:S01]  /*0740*/  @!UP1 UMOV UR15, UR14 ;  /* 0x0000000e000f9c82 */ /* 0x004fe20008000000 */
[----:B------:R-:W-:Y:S01]  /*0750*/  ISETP.NE.AND P0, PT, R10, 0x1, PT ;  /* 0x000000010a00780c */ /* 0x000fe20003f05270 */
[----:B------:R-:W-:Y:S01]  /*0760*/  SHFL.IDX PT, R5, R6, 0x3, 0x181f ;  /* 0x00781f0006057f89 */ /* 0x000fe200000e0000 */
[----:B------:R-:W-:Y:S02]  /*0770*/  USHF.R.S32.HI UR14, URZ, 0x1f, UR15 ;  /* 0x0000001f3f0e7899 */ /* 0x000fe4000801140f */
[----:B------:R-:W-:Y:S01]  /*0780*/  UIMAD.WIDE.U32 UR16, UR15, UR4, URZ ;  /* 0x000000040f1072a5 */ /* 0x000fe2000f8e003f */
[----:B------:R2:W-:Y:S01]  /*0790*/  @!P6 LDGSTS.E.BYPASS.LTC128B.128 [R0+0x7100], [R2.64], !P5 ;  /* 0x071000000200efae */ /* 0x0005e2000e901d4c */
[----:B------:R-:W-:-:S03]  /*07a0*/  UIMAD UR14, UR14, UR4, URZ ;  /* 0x000000040e0e72a4 */ /* 0x000fc6000f8e023f */
[----:B------:R-:W-:Y:S01]  /*07b0*/  SHFL.IDX PT, R10, R6, 0x2, 0x181f ;  /* 0x00581f00060a7f89 */ /* 0x000fe200000e0000 */
[----:B------:R-:W-:-:S03]  /*07c0*/  UIMAD UR14, UR15, UR5, UR14 ;  /* 0x000000050f0e72a4 */ /* 0x000fc6000f8e020e */
[----:B------:R-:W-:Y:S01]  /*07d0*/  ULDC.64 UR4, c[0x0][0x1e8] ;  /* 0x00007a0000047ab9 */ /* 0x000fe20000000a00 */
[----:B------:R-:W-:Y:S01]  /*07e0*/  STL [R1+0x28], R191 ;  /* 0x000028bf01007387 */ /* 0x000fe20000100800 */
[----:B------:R-:W-:Y:S01]  /*07f0*/  UIADD3 UR14, UR17, UR14, URZ ;  /* 0x0000000e110e7290 */ /* 0x000fe2000fffe03f */
[----:B-1----:R-:W-:Y:S02]  /*0800*/  IADD3 R12, R13, 0x40, RZ ;  /* 0x000000400d0c7810 */ /* 0x002fe40007ffe0ff */
[C---:B--2---:R-:W-:Y:S01]  /*0810*/  @!P3 LEA R2, P6, R92.reuse, R4, 0x1 ;  /* 0x000000045c02b211 */ /* 0x044fe200078c08ff */
[----:B------:R-:W-:Y:S01]  /*0820*/  @!P3 IMAD.SHL.U32 R0, R191, 0x2, RZ ;  /* 0x00000002bf00b824 */ /* 0x000fe200078e00ff */
[----:B------:R-:W-:Y:S01]  /*0830*/  IADD3 R4, R13, 0x30, RZ ;  /* 0x000000300d047810 */ /* 0x000fe20007ffe0ff */
[----:B------:R1:W2:Y:S01]  /*0840*/  @P2 R2UR UR11, R14 ;  /* 0x000000000e0b23c2 */ /* 0x0002a200000e0000 */
[----:B----4-:R-:W-:Y:S01]  /*0850*/  @!P3 LEA.HI.X R3, R92, R8, R192, 0x1, P6 ;  /* 0x000000085c03b211 */ /* 0x010fe200030f0cc0 */
[----:B------:R-:W-:Y:S01]  /*0860*/  UIMAD UR15, UR6, UR4, URZ ;  /* 0x00000004060f72a4 */ /* 0x000fe2000f8e023f */
[-C--:B------:R-:W-:Y:S01]  /*0870*/  ISETP.GE.AND P6, PT, R4, R19.reuse, PT ;  /* 0x000000130400720c */ /* 0x080fe20003fc6270 */
[----:B------:R-:W-:Y:S04]  /*0880*/  SHFL.IDX PT, R8, R7, 0x4, 0x181f ;  /* 0x00981f0007087f89 */ /* 0x000fe800000e0000 */
[----:B------:R-:W3:Y:S04]  /*0890*/  SHFL.IDX PT, R4, R7, 0x3, 0x181f ;  /* 0x00781f0007047f89 */ /* 0x000ee800000e0000 */
[----:B------:R4:W-:Y:S01]  /*08a0*/  @!P3 LDGSTS.E.BYPASS.LTC128B.128 [R0+0x7900], [R2.64], !P5 ;  /* 0x079000000200bfae */ /* 0x0009e2000e901d4c */
[----:B------:R-:W-:-:S03]  /*08b0*/  ISETP.GE.AND P3, PT, R12, R19, PT ;  /* 0x000000130c00720c */ /* 0x000fc60003f66270 */
[----:B------:R-:W-:Y:S01]  /*08c0*/  SHFL.IDX PT, R12, R6, 0x6, 0x181f ;  /* 0x00d81f00060c7f89 */ /* 0x000fe200000e0000 */
[----:B------:R-:W-:Y:S02]  /*08d0*/  UIMAD.WIDE.U32 UR20, UR7, UR4, URZ ;  /* 0x00000004071472a5 */ /* 0x000fe4000f8e003f */
[----:B------:R-:W-:Y:S01]  /*08e0*/  UIADD3 UR18, UR9, -0x1, URZ ;  /* 0xffffffff09127890 */ /* 0x000fe2000fffe03f */
[----:B------:R-:W-:Y:S04]  /*08f0*/  STL [R1+0x2c], R192 ;  /* 0x00002cc001007387 */ /* 0x000fe80000100800 */
[----:B-1----:R-:W-:Y:S01]  /*0900*/  SHFL.IDX PT, R14, R7, 0x7, 0x181f ;  /* 0x00f81f00070e7f89 */ /* 0x002fe200000e0000 */
[----:B---3--:R-:W-:-:S04]  /*0910*/  @!P6 LEA R4, P2, R92, R4, 0x1 ;  /* 0x000000045c04e211 */ /* 0x008fc800078408ff */
[C-C-:B------:R-:W-:Y:S02]  /*0920*/  @!P6 LEA.HI.X R5, R92.reuse, R5, R192.reuse, 0x1, P2 ;  /* 0x000000055c05e211 */ /* 0x140fe400010f0cc0 */
[C---:B----4-:R-:W-:Y:S01]  /*0930*/  @!P4 LEA R2, P1, R92.reuse, R9, 0x1 ;  /* 0x000000095c02c211 */ /* 0x050fe200078208ff */
[----:B------:R-:W-:Y:S01]  /*0940*/  @!P4 IMAD.SHL.U32 R0, R191, 0x2, RZ ;  /* 0x00000002bf00c824 */ /* 0x000fe200078e00ff */
[----:B------:R-:W1:Y:S02]  /*0950*/  SHFL.IDX PT, R9, R6, 0x4, 0x181f ;  /* 0x00981f0006097f89 */ /* 0x000e6400000e0000 */
[----:B------:R-:W-:Y:S02]  /*0960*/  @!P4 LEA.HI.X R3, R92, R10, R192, 0x1, P1 ;  /* 0x0000000a5c03c211 */ /* 0x000fe400008f0cc0 */
[----:B------:R-:W-:Y:S01]  /*0970*/  ISETP.GE.AND P1, PT, R11, R19, PT ;  /* 0x000000130b00720c */ /* 0x000fe20003f26270 */
[----:B------:R-:W-:Y:S04]  /*0980*/  SHFL.IDX PT, R10, R7, 0x6, 0x181f ;  /* 0x00d81f00070a7f89 */ /* 0x000fe800000e0000 */
[----:B------:R-:W3:Y:S04]  /*0990*/  SHFL.IDX PT, R11, R7, 0x5, 0x181f ;  /* 0x00b81f00070b7f89 */ /* 0x000ee800000e0000 */
[----:B------:R4:W-:Y:S02]  /*09a0*/  @!P4 LDGSTS.E.BYPASS.LTC128B.128 [R0+0x8100], [R2.64], !P5 ;  /* 0x081000000200cfae */ /* 0x0009e4000e901d4c */
[----:B----4-:R-:W-:-:S02]  /*09b0*/  IADD3 R0, R13, 0x60, RZ ;  /* 0x000000600d007810 */ /* 0x010fc40007ffe0ff */
[----:B------:R-:W-:Y:S01]  /*09c0*/  @!P3 LEA R2, P2, R92, R8, 0x1 ;  /* 0x000000085c02b211 */ /* 0x000fe200078408ff */
[C---:B------:R-:W-:Y:S01]  /*09d0*/  @!P6 IMAD.SHL.U32 R8, R191.reuse, 0x2, RZ ;  /* 0x00000002bf08e824 */ /* 0x040fe200078e00ff */
[----:B------:R-:W-:Y:S01]  /*09e0*/  ISETP.GE.AND P4, PT, R0, R19, PT ;  /* 0x000000130000720c */ /* 0x000fe20003f86270 */
[----:B------:R-:W-:Y:S01]  /*09f0*/  @!P3 IMAD.SHL.U32 R0, R191, 0x2, RZ ;  /* 0x00000002bf00b824 */ /* 0x000fe200078e00ff */
[----:B-1----:R-:W-:Y:S02]  /*0a00*/  @!P3 LEA.HI.X R3, R92, R9, R192, 0x1, P2 ;  /* 0x000000095c03b211 */ /* 0x002fe400010f0cc0 */
[----:B------:R1:W-:Y:S04]  /*0a10*/  @!P6 LDGSTS.E.BYPASS.LTC128B.128 [R8+0x8900], [R4.64], !P5 ;  /* 0x089000000408efae */ /* 0x0003e8000e901d4c */
[----:B------:R4:W-:Y:S01]  /*0a20*/  @!P3 LDGSTS.E.BYPASS.LTC128B.128 [R0+0x9100], [R2.64], !P5 ;  /* 0x091000000200bfae */ /* 0x0009e2000e901d4c */
[----:B-1----:R-:W-:-:S02]  /*0a30*/  IADD3 R5, R13, 0x70, RZ ;  /* 0x000000700d057810 */ /* 0x002fc40007ffe0ff */
[----:B----4-:R-:W-:Y:S02]  /*0a40*/  IADD3 R0, R193, UR8, RZ ;  /* 0x00000008c1007c10 */ /* 0x010fe4000fffe0ff */
[----:B---3--:R-:W-:Y:S02]  /*0a50*/  @!P1 LEA R2, P2, R92, R11, 0x1 ;  /* 0x0000000b5c029211 */ /* 0x008fe400078408ff */
[C---:B------:R-:W-:Y:S02]  /*0a60*/  ISETP.GE.AND P6, PT, R0.reuse, UR10, PT ;  /* 0x0000000a00007c0c */ /* 0x040fe4000bfc6270 */
[----:B--2---:R-:W-:Y:S01]  /*0a70*/  IADD3 R9, R0, UR11, RZ ;  /* 0x0000000b00097c10 */ /* 0x004fe2000fffe0ff */
[----:B------:R-:W-:Y:S01]  /*0a80*/  @!P1 IMAD.SHL.U32 R0, R191, 0x2, RZ ;  /* 0x00000002bf009824 */ /* 0x000fe200078e00ff */
[----:B------:R-:W-:Y:S02]  /*0a90*/  ISETP.GT.OR P6, PT, R193, 0x6f, P6 ;  /* 0x0000006fc100780c */ /* 0x000fe400037c4670 */
[----:B------:R-:W-:Y:S01]  /*0aa0*/  ISETP.GE.AND P3, PT, R5, R19, PT ;  /* 0x000000130500720c */ /* 0x000fe20003f66270 */
[----:B------:R-:W-:Y:S01]  /*0ab0*/  @P0 IMAD.HI.U32 R4, R9, c[0x0][0x2bc], RZ ;  /* 0x0000af0009040a27 */ /* 0x000fe200078e00ff */
[----:B------:R-:W-:-:S02]  /*0ac0*/  @!P1 LEA.HI.X R3, R92, R15, R192, 0x1, P2 ;  /* 0x0000000f5c039211 */ /* 0x000fc400010f0cc0 */
[C---:B------:R-:W-:Y:S01]  /*0ad0*/  @!P4 LEA R6, P2, R92.reuse, R10, 0x1 ;  /* 0x0000000a5c06c211 */ /* 0x040fe200078408ff */
[----:B------:R-:W-:Y:S01]  /*0ae0*/  IMAD.MOV.U32 R8, RZ, RZ, R9 ;  /* 0x000000ffff087224 */ /* 0x000fe200078e0009 */
[----:B------:R-:W-:Y:S01]  /*0af0*/  @P0 SHF.R.U32.HI R8, RZ, c[0x0][0x2c0], R4 ;  /* 0x0000b000ff080a19 */ /* 0x000fe20000011604 */
[----:B------:R1:W-:Y:S01]  /*0b00*/  @!P1 LDGSTS.E.BYPASS.LTC128B.128 [R0+0x9900], [R2.64], !P5 ;  /* 0x0990000002009fae */ /* 0x0003e2000e901d4c */
[----:B------:R-:W-:Y:S01]  /*0b10*/  @!P4 LEA.HI.X R7, R92, R12, R192, 0x1, P2 ;  /* 0x0000000c5c07c211 */ /* 0x000fe200010f0cc0 */
[----:B------:R-:W-:-:S04]  /*0b20*/  @!P4 IMAD.SHL.U32 R10, R191, 0x2, RZ ;  /* 0x00000002bf0ac824 */ /* 0x000fc800078e00ff */
[C---:B------:R-:W-:Y:S01]  /*0b30*/  @!P3 LEA R4, P2, R92.reuse, R14, 0x1 ;  /* 0x0000000e5c04b211 */ /* 0x040fe200078408ff */
[----:B------:R2:W-:Y:S03]  /*0b40*/  @!P4 LDGSTS.E.BYPASS.LTC128B.128 [R10+0xa100], [R6.64], !P5 ;  /* 0x0a100000060acfae */ /* 0x0005e6000e901d4c */
[----:B------:R-:W-:Y:S02]  /*0b50*/  @!P3 LEA.HI.X R5, R92, R18, R192, 0x1, P2 ;  /* 0x000000125c05b211 */ /* 0x000fe400010f0cc0 */
[----:B-1----:R-:W-:-:S04]  /*0b60*/  @!P6 IADD3 R0, P1, R8, UR16, RZ ;  /* 0x000000100800ec10 */ /* 0x002fc8000ff3e0ff */
[----:B------:R-:W-:Y:S02]  /*0b70*/  @!P6 LEA.HI.X.SX32 R3, R8, UR14, 0x1, P1 ;  /* 0x0000000e0803ec11 */ /* 0x000fe400088f0eff */
[----:B------:R-:W-:-:S04]  /*0b80*/  @!P6 LEA R2, P1, R0, c[0x0][0x2a0], 0x2 ;  /* 0x0000a8000002ea11 */ /* 0x000fc800078210ff */
[----:B------:R-:W-:Y:S01]  /*0b90*/  @!P6 LEA.HI.X R3, R0, c[0x0][0x2a4], R3, 0x2, P1 ;  /* 0x0000a9000003ea11 */ /* 0x000fe200008f1403 */
[----:B------:R-:W-:-:S05]  /*0ba0*/  @!P3 IMAD.SHL.U32 R0, R191, 0x2, RZ ;  /* 0x00000002bf00b824 */ /* 0x000fca00078e00ff */
[----:B------:R1:W-:Y:S04]  /*0bb0*/  @!P3 LDGSTS.E.BYPASS.LTC128B.128 [R0+0xa900], [R4.64], !P5 ;  /* 0x0a9000000400bfae */ /* 0x0003e8000e901d4c */
[----:B------:R-:W0:Y:S04]  /*0bc0*/  LDGDEPBAR ;  /* 0x00000000000079af */ /* 0x000e280000000000 */
[----:B------:R-:W-:Y:S06]  /*0bd0*/  BAR.SYNC.DEFER_BLOCKING 0x0 ;  /* 0x0000000000007b1d */ /* 0x000fec0000010000 */
[----:B------:R3:W4:Y:S01]  /*0be0*/  @!P6 LDG.E R248, [R2.64] ;  /* 0x0000000c02f8e981 */ /* 0x000722000c1e1900 */
[----:B-1----:R-:W-:Y:S01]  /*0bf0*/  IMAD.MOV R0, RZ, RZ, -R8 ;  /* 0x000000ffff007224 */ /* 0x002fe200078e0a08 */
[----:B------:R-:W-:Y:S01]  /*0c00*/  UIMAD UR15, UR7, UR5, UR15 ;  /* 0x00000005070f72a4 */ /* 0x000fe2000f8e020f */
[----:B------:R-:W-:Y:S01]  /*0c10*/  ISETP.GE.AND P3, PT, R92, c[0x0][0x1d4], PT ;  /* 0x000075005c007a0c */ /* 0x000fe20003f66270 */
[----:B------:R-:W-:Y:S01]  /*0c20*/  UIMAD UR18, UR18, -0x70, UR10 ;  /* 0xffffff90121278a4 */ /* 0x000fe2000f8e020a */
[----:B------:R-:W-:Y:S01]  /*0c30*/  IMAD R42, R0, c[0x0][0x2b8], R9 ;  /* 0x0000ae00002a7a24 */ /* 0x000fe200078e0209 */
[----:B------:R-:W-:Y:S01]  /*0c40*/  UIADD3 UR15, UR21, UR15, URZ ;  /* 0x0000000f150f7290 */ /* 0x000fe2000fffe03f */
[----:B--2---:R-:W-:Y:S01]  /*0c50*/  LEA.HI R10, R24, R41, RZ, 0x4 ;  /* 0x00000029180a7211 */ /* 0x004fe200078f20ff */
[----:B------:R-:W-:-:S02]  /*0c60*/  UISETP.GE.AND UP0, UPT, UR10, 0x1, UPT ;  /* 0x000000010a00788c */ /* 0x000fc4000bf06270 */
[----:B------:R-:W-:Y:S01]  /*0c70*/  SHF.R.S32.HI R23, RZ, 0x1f, R42 ;  /* 0x0000001fff177819 */ /* 0x000fe2000001142a */
[----:B------:R-:W-:Y:S01]  /*0c80*/  STL [R1+0x10], R42 ;  /* 0x0000102a01007387 */ /* 0x000fe20000100800 */
[----:B------:R-:W-:Y:S01]  /*0c90*/  IADD3 R18, -R17, UR18, RZ ;  /* 0x0000001211127c10 */ /* 0x000fe2000fffe1ff */
[----:B------:R-:W-:Y:S01]  /*0ca0*/  ULDC.64 UR4, c[0x0][0x210] ;  /* 0x0000840000047ab9 */ /* 0x000fe20000000a00 */
[----:B------:R-:W-:Y:S01]  /*0cb0*/  SHF.R.S32.HI R9, RZ, 0x4, R10 ;  /* 0x00000004ff097819 */ /* 0x000fe2000001140a */
[----:B------:R-:W-:Y:S01]  /*0cc0*/  IMAD R0, R23, c[0x0][0x1e0], RZ ;  /* 0x0000780017007a24 */ /* 0x000fe200078e02ff */
[C---:B------:R-:W-:Y:S01]  /*0cd0*/  ISETP.GE.AND P5, PT, R18.reuse, 0x1, PT ;  /* 0x000000011200780c */ /* 0x040fe20003fa6270 */
[----:B------:R-:W-:Y:S01]  /*0ce0*/  UIMAD UR6, UR6, UR4, URZ ;  /* 0x00000004060672a4 */ /* 0x000fe2000f8e023f */
[----:B------:R-:W-:Y:S01]  /*0cf0*/  ISETP.GE.AND P4, PT, R18, 0x11, PT ;  /* 0x000000111200780c */ /* 0x000fe20003f86270 */
[----:B------:R-:W-:Y:S01]  /*0d00*/  IMAD R0, R42, c[0x0][0x1e4], R0 ;  /* 0x000079002a007a24 */ /* 0x000fe200078e0200 */
[----:B------:R-:W-:Y:S01]  /*0d10*/  ISETP.GE.AND P6, PT, R18, 0x41, PT ;  /* 0x000000411200780c */ /* 0x000fe20003fc6270 */
[----:B------:R-:W-:-:S02]  /*0d20*/  UIMAD.WIDE.U32 UR22, UR7, UR4, URZ ;  /* 0x00000004071672a5 */ /* 0x000fc4000f8e003f */
[----:B------:R-:W-:Y:S01]  /*0d30*/  UIMAD UR5, UR7, UR5, UR6 ;  /* 0x00000005070572a4 */ /* 0x000fe2000f8e0206 */
[----:B---3--:R-:W-:-:S03]  /*0d40*/  IMAD.WIDE.U32 R2, R42, c[0x0][0x1e0], RZ ;  /* 0x000078002a027a25 */ /* 0x008fc600078e00ff */
[----:B------:R-:W-:Y:S01]  /*0d50*/  UIADD3 UR5, UR23, UR5, URZ ;  /* 0x0000000517057290 */ /* 0x000fe2000fffe03f */
[----:B------:R-:W-:Y:S01]  /*0d60*/  IMAD.IADD R3, R3, 0x1, R0 ;  /* 0x0000000103037824 */ /* 0x000fe200078e0200 */
[----:B----4-:R-:W-:-:S03]  /*0d70*/  SHF.R.S32.HI R40, RZ, 0x1f, R248 ;  /* 0x0000001fff287819 */ /* 0x010fc600000114f8 */
[----:B------:R-:W-:-:S04]  /*0d80*/  IMAD.WIDE.U32 R2, R248, c[0x0][0x1f0], R2 ;  /* 0x00007c00f8027a25 */ /* 0x000fc800078e0002 */
[----:B------:R-:W-:Y:S01]  /*0d90*/  IMAD R0, R40, c[0x0][0x1f0], RZ ;  /* 0x00007c0028007a24 */ /* 0x000fe200078e02ff */
[----:B------:R-:W-:-:S03]  /*0da0*/  IADD3 R6, P2, R2, UR20, RZ ;  /* 0x0000001402067c10 */ /* 0x000fc6000ff5e0ff */
[----:B------:R-:W-:Y:S01]  /*0db0*/  IMAD R0, R248, c[0x0][0x1f4], R0 ;  /* 0x00007d00f8007a24 */ /* 0x000fe200078e0200 */
[----:B------:R-:W-:-:S04]  /*0dc0*/  LEA R7, P1, R6, c[0x0][0x1c8], 0x1 ;  /* 0x0000720006077a11 */ /* 0x000fc800078208ff */
[----:B------:R-:W-:Y:S01]  /*0dd0*/  IADD3.X R2, R3, UR15, R0, P2, !PT ;  /* 0x0000000f03027c10 */ /* 0x000fe200097fe400 */
[----:B------:R-:W-:Y:S01]  /*0de0*/  SHFL.IDX PT, R11, R7, 0x2, 0x181f ;  /* 0x00581f00070b7f89 */ /* 0x000fe200000e0000 */
[----:B------:R-:W-:Y:S02]  /*0df0*/  LEA.HI R3, R10, R9, RZ, 0x1 ;  /* 0x000000090a037211 */ /* 0x000fe400078f08ff */
[----:B------:R-:W-:Y:S01]  /*0e00*/  LEA.HI.X R6, R6, c[0x0][0x1cc], R2, 0x1, P1 ;  /* 0x0000730006067a11 */ /* 0x000fe200008f0c02 */
[----:B------:R-:W1:Y:S01]  /*0e10*/  SHFL.IDX PT, R0, R7, RZ, 0x181f ;  /* 0x00181fff07007589 */ /* 0x000e6200000e0000 */
[----:B------:R-:W-:-:S03]  /*0e20*/  LOP3.LUT R3, R3, 0xfffffffe, RZ, 0xc0, !PT ;  /* 0xfffffffe03037812 */ /* 0x000fc600078ec0ff */
[----:B------:R-:W2:Y:S02]  /*0e30*/  SHFL.IDX PT, R5, R6, RZ, 0x181f ;  /* 0x00181fff06057589 */ /* 0x000ea400000e0000 */
[----:B------:R-:W-:Y:S02]  /*0e40*/  IMAD.IADD R21, R9, 0x1, -R3 ;  /* 0x0000000109157824 */ /* 0x000fe400078e0a03 */
[----:B------:R-:W3:Y:S01]  /*0e50*/  SHFL.IDX PT, R2, R7, 0x1, 0x181f ;  /* 0x00381f0007027f89 */ /* 0x000ee200000e0000 */
[----:B------:R-:W-:-:S03]  /*0e60*/  @P4 IMAD.SHL.U32 R9, R191, 0x2, RZ ;  /* 0x00000002bf094824 */ /* 0x000fc600078e00ff */
[----:B------:R-:W4:Y:S04]  /*0e70*/  SHFL.IDX PT, R8, R6, 0x1, 0x181f ;  /* 0x00381f0006087f89 */ /* 0x000f2800000e0000 */
[----:B------:R-:W5:Y:S04]  /*0e80*/  SHFL.IDX PT, R12, R6, 0x2, 0x181f ;  /* 0x00581f00060c7f89 */ /* 0x000f6800000e0000 */
[----:B------:R-:W-:Y:S01]  /*0e90*/  SHFL.IDX PT, R13, R7, 0x4, 0x181f ;  /* 0x00981f00070d7f89 */ /* 0x000fe200000e0000 */
[----:B-1----:R-:W-:Y:S01]  /*0ea0*/  @P5 LEA R4, P2, R92, R0, 0x1 ;  /* 0x000000005c045211 */ /* 0x002fe200078408ff */
[----:B------:R-:W-:-:S02]  /*0eb0*/  @P5 IMAD.SHL.U32 R0, R191, 0x2, RZ ;  /* 0x00000002bf005824 */ /* 0x000fc400078e00ff */
[----:B------:R-:W-:Y:S01]  /*0ec0*/  SHFL.IDX PT, R14, R7, 0x5, 0x181f ;  /* 0x00b81f00070e7f89 */ /* 0x000fe200000e0000 */
[----:B--2---:R-:W-:Y:S02]  /*0ed0*/  @P5 LEA.HI.X R5, R92, R5, R192, 0x1, P2 ;  /* 0x000000055c055211 */ /* 0x004fe400010f0cc0 */
[----:B------:R-:W-:Y:S01]  /*0ee0*/  ISETP.GE.AND P2, PT, R18, 0x31, PT ;  /* 0x000000311200780c */ /* 0x000fe20003f46270 */
[----:B------:R-:W-:Y:S01]  /*0ef0*/  SHFL.IDX PT, R20, R6, 0x5, 0x181f ;  /* 0x00b81f0006147f89 */ /* 0x000fe200000e0000 */
[----:B---3--:R-:W-:-:S03]  /*0f00*/  @P4 LEA R2, P1, R92, R2, 0x1 ;  /* 0x000000025c024211 */ /* 0x008fc600078208ff */
[----:B------:R1:W-:Y:S01]  /*0f10*/  @P5 LDGSTS.E.BYPASS.LTC128B.128 [R0+0x3900], [R4.64], !P3 ;  /* 0x0390000004005fae */ /* 0x0003e2000d901d4c */
[----:B----4-:R-:W-:Y:S02]  /*0f20*/  @P4 LEA.HI.X R3, R92, R8, R192, 0x1, P1 ;  /* 0x000000085c034211 */ /* 0x010fe400008f0cc0 */
[----:B------:R-:W-:Y:S01]  /*0f30*/  ISETP.GE.AND P1, PT, R18, 0x21, PT ;  /* 0x000000211200780c */ /* 0x000fe20003f26270 */
[----:B------:R-:W-:Y:S01]  /*0f40*/  SHFL.IDX PT, R19, R6, 0x6, 0x181f ;  /* 0x00d81f0006137f89 */ /* 0x000fe200000e0000 */
[----:B------:R-:W-:Y:S02]  /*0f50*/  LOP3.LUT R8, R10, 0xfffffff0, RZ, 0xc0, !PT ;  /* 0xfffffff00a087812 */ /* 0x000fe400078ec0ff */
[----:B------:R-:W-:Y:S01]  /*0f60*/  ISETP.GE.AND P5, PT, R18, 0x51, PT ;  /* 0x000000511200780c */ /* 0x000fe20003fa6270 */
[----:B------:R-:W-:Y:S02]  /*0f70*/  SHFL.IDX PT, R10, R6, 0x3, 0x181f ;  /* 0x00781f00060a7f89 */ /* 0x000fe400000e0000 */
[----:B------:R-:W-:-:S02]  /*0f80*/  IMAD.IADD R8, R41, 0x1, -R8 ;  /* 0x0000000129087824 */ /* 0x000fc400078e0a08 */
[----:B------:R2:W-:Y:S03]  /*0f90*/  @P4 LDGSTS.E.BYPASS.LTC128B.128 [R9+0x4100], [R2.64], !P3 ;  /* 0x0410000002094fae */ /* 0x0005e6000d901d4c */
[----:B------:R-:W-:Y:S01]  /*0fa0*/  SHF.R.S32.HI R22, RZ, 0x1f, R8 ;  /* 0x0000001fff167819 */ /* 0x000fe20000011408 */
[----:B-1----:R-:W-:Y:S01]  /*0fb0*/  IMAD R0, R42, c[0x0][0x1e0], RZ ;  /* 0x000078002a007a24 */ /* 0x002fe200078e02ff */
[----:B------:R1:W3:Y:S01]  /*0fc0*/  SHFL.IDX PT, R5, R7, 0x3, 0x181f ;  /* 0x00781f0007057f89 */ /* 0x0002e200000e0000 */
[----:B------:R-:W-:Y:S02]  /*0fd0*/  IMAD.SHL.U32 R4, R17, 0x8, RZ ;  /* 0x0000000811047824 */ /* 0x000fe400078e00ff */
[----:B------:R-:W-:Y:S01]  /*0fe0*/  IMAD R0, R248, c[0x0][0x1f0], R0 ;  /* 0x00007c00f8007a24 */ /* 0x000fe200078e0200 */
[----:B------:R-:W4:Y:S04]  /*0ff0*/  SHFL.IDX PT, R17, R6, 0x4, 0x181f ;  /* 0x00981f0006117f89 */ /* 0x000f2800000e0000 */
[----:B------:R-:W-:-:S02]  /*1000*/  IADD3 R0, R0, UR20, RZ ;  /* 0x0000001400007c10 */ /* 0x000fc4000fffe0ff */
[----:B--2---:R-:W-:Y:S01]  /*1010*/  @P1 LEA R2, P4, R92, R11, 0x1 ;  /* 0x0000000b5c021211 */ /* 0x004fe200078808ff */
[----:B------:R-:W-:Y:S01]  /*1020*/  IMAD.SHL.U32 R9, R16, 0x40, RZ ;  /* 0x0000004010097824 */ /* 0x000fe200078e00ff */
[----:B------:R-:W-:Y:S02]  /*1030*/  LEA R0, R0, c[0x0][0x1c8], 0x1 ;  /* 0x0000720000007a11 */ /* 0x000fe400078e08ff */
[----:B-----5:R-:W-:Y:S02]  /*1040*/  @P1 LEA.HI.X R3, R92, R12, R192, 0x1, P4 ;  /* 0x0000000c5c031211 */ /* 0x020fe400020f0cc0 */
[----:B------:R-:W-:Y:S01]  /*1050*/  ISETP.GE.AND P4, PT, R18, 0x61, PT ;  /* 0x000000611200780c */ /* 0x000fe20003f86270 */
[----:B------:R2:W5:Y:S01]  /*1060*/  SHFL.IDX PT, R15, R0, 0x6, 0x181f ;  /* 0x00d81f00000f7f89 */ /* 0x00056200000e0000 */
[----:B------:R-:W-:Y:S02]  /*1070*/  LOP3.LUT R9, R9, 0x1c0, RZ, 0xc0, !PT ;  /* 0x000001c009097812 */ /* 0x000fe400078ec0ff */
[----:B------:R-:W-:Y:S01]  /*1080*/  LEA.HI R12, R22, R8, RZ, 0x3 ;  /* 0x00000008160c7211 */ /* 0x000fe200078f18ff */
[----:B-1----:R-:W-:Y:S01]  /*1090*/  @P2 IMAD.SHL.U32 R7, R191, 0x2, RZ ;  /* 0x00000002bf072824 */ /* 0x002fe200078e00ff */
[----:B------:R-:W-:Y:S01]  /*10a0*/  LOP3.LUT R4, R9, 0x8, R4, 0xf8, !PT ;  /* 0x0000000809047812 */ /* 0x000fe200078ef804 */
[----:B--2---:R-:W-:-:S05]  /*10b0*/  @P1 IMAD.SHL.U32 R0, R191, 0x2, RZ ;  /* 0x00000002bf001824 */ /* 0x004fca00078e00ff */
[----:B------:R3:W-:Y:S02]  /*10c0*/  @P1 LDGSTS.E.BYPASS.LTC128B.128 [R0+0x4900], [R2.64], !P3 ;  /* 0x0490000002001fae */ /* 0x0007e4000d901d4c */
[C---:B---3--:R-:W-:Y:S02]  /*10d0*/  @P2 LEA R2, P1, R92.reuse, R5, 0x1 ;  /* 0x000000055c022211 */ /* 0x048fe400078208ff */
[----:B------:R-:W-:Y:S01]  /*10e0*/  SHF.R.U32.HI R0, RZ, 0x3, R9 ;  /* 0x00000003ff007819 */ /* 0x000fe20000011609 */
[C---:B------:R-:W-:Y:S01]  /*10f0*/  @P6 IMAD.SHL.U32 R9, R191.reuse, 0x2, RZ ;  /* 0x00000002bf096824 */ /* 0x040fe200078e00ff */
[C---:B------:R-:W-:Y:S02]  /*1100*/  @P2 LEA.HI.X R3, R92.reuse, R10, R192, 0x1, P1 ;  /* 0x0000000a5c032211 */ /* 0x040fe400008f0cc0 */
[----:B------:R-:W-:Y:S02]  /*1110*/  @P6 LEA R6, P1, R92, R13, 0x1 ;  /* 0x0000000d5c066211 */ /* 0x000fe400078208ff */
[----:B------:R-:W-:Y:S01]  /*1120*/  LOP3.LUT R5, R12, 0xfffffff8, RZ, 0xc0, !PT ;  /* 0xfffffff80c057812 */ /* 0x000fe200078ec0ff */
[----:B------:R4:W-:Y:S01]  /*1130*/  @P2 LDGSTS.E.BYPASS.LTC128B.128 [R7+0x5100], [R2.64], !P3 ;  /* 0x0510000002072fae */ /* 0x0009e2000d901d4c */
[----:B------:R-:W-:Y:S01]  /*1140*/  LOP3.LUT R10, R4, R0, RZ, 0x3c, !PT ;  /* 0x00000000040a7212 */ /* 0x000fe200078e3cff */
[----:B------:R-:W-:Y:S01]  /*1150*/  @P4 IMAD.SHL.U32 R0, R191, 0x2, RZ ;  /* 0x00000002bf004824 */ /* 0x000fe200078e00ff */
[----:B------:R-:W-:Y:S01]  /*1160*/  @P5 LEA R4, P2, R92, R14, 0x1 ;  /* 0x0000000e5c045211 */ /* 0x000fe200078408ff */
[----:B------:R-:W-:-:S02]  /*1170*/  IMAD.IADD R11, R8, 0x1, -R5 ;  /* 0x00000001080b7824 */ /* 0x000fc400078e0a05 */
[----:B------:R-:W-:Y:S01]  /*1180*/  @P5 IMAD.SHL.U32 R8, R191, 0x2, RZ ;  /* 0x00000002bf085824 */ /* 0x000fe200078e00ff */
[C-C-:B------:R-:W-:Y:S02]  /*1190*/  @P5 LEA.HI.X R5, R92.reuse, R20, R192.reuse, 0x1, P2 ;  /* 0x000000145c055211 */ /* 0x140fe400010f0cc0 */
[C---:B----4-:R-:W-:Y:S02]  /*11a0*/  @P6 LEA.HI.X R7, R92.reuse, R17, R192, 0x1, P1 ;  /* 0x000000115c076211 */ /* 0x050fe400008f0cc0 */
[----:B-----5:R-:W-:-:S03]  /*11b0*/  @P4 LEA R2, P1, R92, R15, 0x1 ;  /* 0x0000000f5c024211 */ /* 0x020fc600078208ff */
[----:B------:R1:W-:Y:S01]  /*11c0*/  @P6 LDGSTS.E.BYPASS.LTC128B.128 [R9+0x5900], [R6.64], !P3 ;  /* 0x0590000006096fae */ /* 0x0003e2000d901d4c */
[----:B------:R-:W-:-:S03]  /*11d0*/  @P4 LEA.HI.X R3, R92, R19, R192, 0x1, P1 ;  /* 0x000000135c034211 */ /* 0x000fc600008f0cc0 */
[----:B------:R2:W-:Y:S04]  /*11e0*/  @P5 LDGSTS.E.BYPASS.LTC128B.128 [R8+0x6100], [R4.64], !P3 ;  /* 0x0610000004085fae */ /* 0x0005e8000d901d4c */
[----:B------:R3:W-:Y:S02]  /*11f0*/  @P4 LDGSTS.E.BYPASS.LTC128B.128 [R0+0x6900], [R2.64], !P3 ;  /* 0x0690000002004fae */ /* 0x0007e4000d901d4c */
[----:B------:R-:W-:Y:S02]  /*1200*/  R2P PR, R11, 0x6 ;  /* 0x000000060b007804 */ /* 0x000fe40000000000 */
[----:B------:R-:W0:Y:S01]  /*1210*/  LDGDEPBAR ;  /* 0x00000000000079af */ /* 0x000e220000000000 */
[----:B------:R-:W-:Y:S02]  /*1220*/  LOP3.LUT P4, RZ, R16, 0x2, RZ, 0xc0, !PT ;  /* 0x0000000210ff7812 */ /* 0x000fe4000788c0ff */
[----:B-1----:R-:W-:Y:S01]  /*1230*/  LEA.HI R6, R24, R41, RZ, 0x5 ;  /* 0x0000002918067211 */ /* 0x002fe200078f28ff */
[----:B--2---:R-:W-:-:S03]  /*1240*/  IMAD.SHL.U32 R4, R12, 0x40, RZ ;  /* 0x000000400c047824 */ /* 0x004fc600078e00ff */
[----:B------:R-:W-:Y:S01]  /*1250*/  SHF.R.S32.HI R5, RZ, 0x5, R6 ;  /* 0x00000005ff057819 */ /* 0x000fe20000011406 */
[----:B---3--:R-:W-:Y:S01]  /*1260*/  IMAD.SHL.U32 R2, R11, 0x40, RZ ;  /* 0x000000400b027824 */ /* 0x008fe200078e00ff */
[----:B------:R-:W-:Y:S01]  /*1270*/  LOP3.LUT R95, R4, 0xfffffe00, RZ, 0xc0, !PT ;  /* 0xfffffe00045f7812 */ /* 0x000fe200078ec0ff */
[----:B------:R-:W-:Y:S01]  /*1280*/  IMAD.SHL.U32 R3, R21, 0x8, RZ ;  /* 0x0000000815037824 */ /* 0x000fe200078e00ff */
[----:B------:R-:W-:-:S04]  /*1290*/  DEPBAR.LE SB0, 0x1 ;  /* 0x000080400000791a */ /* 0x000fc80000000000 */
[----:B------:R-:W-:Y:S01]  /*12a0*/  LOP3.LUT R2, R2, 0x1c0, RZ, 0xc0, !PT ;  /* 0x000001c002027812 */ /* 0x000fe200078ec0ff */
[----:B------:R-:W-:Y:S01]  /*12b0*/  IMAD R0, R21, 0x200, R10 ;  /* 0x0000020015007824 */ /* 0x000fe200078e020a */
[----:B------:R-:W-:-:S04]  /*12c0*/  DEPBAR.LE SB0, 0x0 ;  /* 0x000080000000791a */ /* 0x000fc80000000000 */
[----:B------:R-:W-:Y:S01]  /*12d0*/  LOP3.LUT R3, R2, 0x8, R3, 0xf8, !PT ;  /* 0x0000000802037812 */ /* 0x000fe200078ef803 */
[----:B------:R-:W-:Y:S01]  /*12e0*/  IMAD.SHL.U32 R119, R0, 0x2, RZ ;  /* 0x0000000200777824 */ /* 0x000fe200078e00ff */
[----:B------:R-:W-:Y:S01]  /*12f0*/  SHF.R.U32.HI R2, RZ, 0x3, R2 ;  /* 0x00000003ff027819 */ /* 0x000fe20000011602 */
[----:B------:R-:W-:Y:S01]  /*1300*/  BAR.SYNC.DEFER_BLOCKING 0x0 ;  /* 0x0000000000007b1d */ /* 0x000fe20000010000 */
[----:B------:R-:W-:Y:S02]  /*1310*/  IMAD.MOV.U32 R4, RZ, RZ, 0x20 ;  /* 0x00000020ff047424 */ /* 0x000fe400078e00ff */
[----:B------:R-:W-:Y:S01]  /*1320*/  LOP3.LUT R94, R3, R2, RZ, 0x3c, !PT ;  /* 0x00000002035e7212 */ /* 0x000fe200078e3cff */
[----:B------:R-:W-:Y:S01]  /*1330*/  IMAD R2, R5, 0x400, R95 ;  /* 0x0000040005027824 */ /* 0x000fe200078e025f */
[C---:B------:R-:W-:Y:S01]  /*1340*/  IADD3 R234, R119.reuse, 0x3920, RZ ;  /* 0x0000392077ea7810 */ /* 0x040fe20007ffe0ff */
[----:B------:R-:W-:Y:S01]  /*1350*/  IMAD.MOV.U32 R3, RZ, RZ, 0x10 ;  /* 0x00000010ff037424 */ /* 0x000fe200078e00ff */
[----:B------:R-:W-:Y:S01]  /*1360*/  SEL R4, R4, 0xffffffe0, !P2 ;  /* 0xffffffe004047807 */ /* 0x000fe20005000000 */
[----:B------:R-:W-:Y:S01]  /*1370*/  IMAD.IADD R0, R94, 0x1, R2 ;  /* 0x000000015e007824 */ /* 0x000fe200078e0202 */
[----:B------:R-:W-:-:S02]  /*1380*/  IADD3 R2, R119, 0x3900, RZ ;  /* 0x0000390077027810 */ /* 0x000fc40007ffe0ff */
[----:B------:R-:W-:Y:S01]  /*1390*/  SEL R3, R3, 0xfffffff0, !P1 ;  /* 0xfffffff003037807 */ /* 0x000fe20004800000 */
[----:B------:R-:W-:Y:S01]  /*13a0*/  IMAD.SHL.U32 R230, R0, 0x2, RZ ;  /* 0x0000000200e67824 */ /* 0x000fe200078e00ff */
[----:B------:R-:W-:Y:S02]  /*13b0*/  @P4 IADD3 R234, R2, -0x20, RZ ;  /* 0xffffffe002ea4810 */ /* 0x000fe40007ffe0ff */
[----:B------:R-:W-:Y:S01]  /*13c0*/  PLOP3.LUT P4, PT, PT, PT, UP0, 0x80, 0x0 ;  /* 0x000000000000781c */ /* 0x000fe20003f8f008 */
[----:B------:R-:W-:Y:S01]  /*13d0*/  IMAD R233, R3, 0x2, R230 ;  /* 0x0000000203e97824 */ /* 0x000fe200078e02e6 */
[----:B------:R-:W-:Y:S02]  /*13e0*/  LOP3.LUT R0, R6, 0xffffffe0, RZ, 0xc0, !PT ;  /* 0xffffffe006007812 */ /* 0x000fe400078ec0ff */
[----:B------:R-:W-:Y:S02]  /*13f0*/  ISETP.GT.AND P1, PT, R193, 0x6f, PT ;  /* 0x0000006fc100780c */ /* 0x000fe40003f24270 */
[C---:B------:R-:W-:Y:S01]  /*1400*/  IADD3 R240, R234.reuse, 0x800, RZ ;  /* 0x00000800eaf07810 */ /* 0x040fe20007ffe0ff */
[----:B------:R-:W-:Y:S01]  /*1410*/  IMAD.IADD R93, R41, 0x1, -R0 ;  /* 0x00000001295d7824 */ /* 0x000fe200078e0a00 */
[C---:B------:R-:W-:Y:S01]  /*1420*/  IADD3 R239, R234.reuse, 0x1000, RZ ;  /* 0x00001000eaef7810 */ /* 0x040fe20007ffe0ff */
[----:B------:R1:W2:Y:S01]  /*1430*/  LDSM.16.M88.4 R36, [R230+0x7100] ;  /* 0x00710000e624783b */ /* 0x0002a20000000200 */
[----:B------:R-:W-:-:S02]  /*1440*/  IADD3 R238, R234, 0x1800, RZ ;  /* 0x00001800eaee7810 */ /* 0x000fc40007ffe0ff */
[C---:B------:R-:W-:Y:S01]  /*1450*/  IADD3 R237, R234.reuse, 0x2000, RZ ;  /* 0x00002000eaed7810 */ /* 0x040fe20007ffe0ff */
[----:B------:R1:W3:Y:S01]  /*1460*/  LDSM.16.M88.4 R32, [R230+0x9100] ;  /* 0x00910000e620783b */ /* 0x0002e20000000200 */
[C---:B------:R-:W-:Y:S02]  /*1470*/  IADD3 R236, R234.reuse, 0x2800, RZ ;  /* 0x00002800eaec7810 */ /* 0x040fe40007ffe0ff */
[----:B------:R-:W-:Y:S01]  /*1480*/  IADD3 R235, R234, 0x3000, RZ ;  /* 0x00003000eaeb7810 */ /* 0x000fe20007ffe0ff */
[----:B------:R1:W4:Y:S04]  /*1490*/  LDSM.16.M88.4 R56, [R119+0x3900] ;  /* 0x003900007738783b */ /* 0x0003280000000200 */
[----:B------:R1:W1:Y:S04]  /*14a0*/  LDSM.16.M88.4 R80, [R119+0x4100] ;  /* 0x004100007750783b */ /* 0x0002680000000200 */
[----:B------:R1:W1:Y:S04]  /*14b0*/  LDSM.16.M88.4 R88, [R119+0x4900] ;  /* 0x004900007758783b */ /* 0x0002680000000200 */
[----:B------:R1:W1:Y:S04]  /*14c0*/  LDSM.16.M88.4 R100, [R119+0x5100] ;  /* 0x005100007764783b */ /* 0x0002680000000200 */
[----:B------:R1:W1:Y:S04]  /*14d0*/  LDSM.16.M88.4 R108, [R119+0x5900] ;  /* 0x00590000776c783b */ /* 0x0002680000000200 */
[----:B------:R1:W1:Y:S04]  /*14e0*/  LDSM.16.M88.4 R120, [R119+0x6100] ;  /* 0x006100007778783b */ /* 0x0002680000000200 */
[----:B------:R1:W1:Y:S04]  /*14f0*/  LDSM.16.M88.4 R128, [R119+0x6900] ;  /* 0x006900007780783b */ /* 0x0002680000000200 */
[----:B------:R1:W1:Y:S04]  /*1500*/  LDSM.16.M88.4 R28, [R233+0x7100] ;  /* 0x00710000e91c783b */ /* 0x0002680000000200 */
[----:B------:R1:W1:Y:S04]  /*1510*/  LDSM.16.M88.4 R24, [R233+0x9100] ;  /* 0x00910000e918783b */ /* 0x0002680000000200 */
[----:B------:R1:W1:Y:S04]  /*1520*/  LDSM.16.M88.4 R68, [R234] ;  /* 0x00000000ea44783b */ /* 0x0002680000000200 */
[----:B------:R1:W1:Y:S04]  /*1530*/  LDSM.16.M88.4 R84, [R234+0x800] ;  /* 0x00080000ea54783b */ /* 0x0002680000000200 */
[----:B------:R1:W1:Y:S04]  /*1540*/  LDSM.16.M88.4 R96, [R234+0x1000] ;  /* 0x00100000ea60783b */ /* 0x0002680000000200 */
[----:B------:R1:W1:Y:S04]  /*1550*/  LDSM.16.M88.4 R104, [R234+0x1800] ;  /* 0x00180000ea68783b */ /* 0x0002680000000200 */
[----:B------:R1:W1:Y:S04]  /*1560*/  LDSM.16.M88.4 R112, [R234+0x2000] ;  /* 0x00200000ea70783b */ /* 0x0002680000000200 */
[----:B------:R1:W1:Y:S04]  /*1570*/  LDSM.16.M88.4 R124, [R234+0x2800] ;  /* 0x00280000ea7c783b */ /* 0x0002680000000200 */
[----:B------:R1:W1:Y:S01]  /*1580*/  LDSM.16.M88.4 R132, [R234+0x3000] ;  /* 0x00300000ea84783b */ /* 0x0002620000000200 */
[----:B------:R-:W-:Y:S05]  /*1590*/  @!P4 BRA `(.L_x_0) ;  /* 0x000003900000c947 */ /* 0x000fea0003800000 */
[----:B--234-:R-:W-:Y:S01]  /*15a0*/  IMAD R0, R23, c[0x0][0x208], RZ ;  /* 0x0000820017007a24 */ /* 0x01cfe200078e02ff */
[----:B------:R-:W-:Y:S01]  /*15b0*/  ISETP.GE.AND P4, PT, R92, c[0x0][0x1d4], PT ;  /* 0x000075005c007a0c */ /* 0x000fe20003f86270 */
[----:B------:R-:W-:-:S03]  /*15c0*/  IMAD.WIDE.U32 R6, R42, c[0x0][0x208], RZ ;  /* 0x000082002a067a25 */ /* 0x000fc600078e00ff */
[----:B------:R-:W-:Y:S01]  /*15d0*/  ISETP.LT.OR P6, PT, R18, 0x1, P4 ;  /* 0x000000011200780c */ /* 0x000fe200027c1670 */
[----:B------:R-:W-:Y:S01]  /*15e0*/  IMAD R0, R42, c[0x0][0x20c], R0 ;  /* 0x000083002a007a24 */ /* 0x000fe200078e0200 */
[----:B------:R-:W-:Y:S01]  /*15f0*/  ISETP.LT.OR P5, PT, R18, 0x11, P4 ;  /* 0x000000111200780c */ /* 0x000fe200027a1670 */
[----:B------:R-:W-:Y:S02]  /*1600*/  IMAD.SHL.U32 R21, R92, 0x2, RZ ;  /* 0x000000025c157824 */ /* 0x000fe400078e00ff */
[----:B------:R-:W-:Y:S02]  /*1610*/  IMAD.IADD R7, R7, 0x1, R0 ;  /* 0x0000000107077824 */ /* 0x000fe400078e0200 */
[----:B------:R-:W-:Y:S02]  /*1620*/  IMAD R0, R40, c[0x0][0x218], RZ ;  /* 0x0000860028007a24 */ /* 0x000fe400078e02ff */
[----:B------:R-:W-:-:S04]  /*1630*/  IMAD.WIDE.U32 R6, R248, c[0x0][0x218], R6 ;  /* 0x00008600f8067a25 */ /* 0x000fc800078e0006 */
[----:B------:R-:W-:Y:S01]  /*1640*/  IMAD R0, R248, c[0x0][0x21c], R0 ;  /* 0x00008700f8007a24 */ /* 0x000fe200078e0200 */
[----:B------:R-:W-:Y:S02]  /*1650*/  IADD3 R2, P2, R6, UR22, RZ ;  /* 0x0000001606027c10 */ /* 0x000fe4000ff5e0ff */
[----:B------:R-:W-:Y:S02]  /*1660*/  SHF.L.U64.HI R6, R92, 0x1, R192 ;  /* 0x000000015c067819 */ /* 0x000fe400000102c0 */
[----:B------:R-:W-:Y:S02]  /*1670*/  IADD3.X R0, R7, UR5, R0, P2, !PT ;  /* 0x0000000507007c10 */ /* 0x000fe400097fe400 */
[----:B------:R-:W-:-:S04]  /*1680*/  LEA R5, P2, R2, c[0x0][0x1f8], 0x1 ;  /* 0x00007e0002057a11 */ /* 0x000fc800078408ff */
[----:B------:R-:W-:Y:S01]  /*1690*/  LEA.HI.X R2, R2, c[0x0][0x1fc], R0, 0x1, P2 ;  /* 0x00007f0002027a11 */ /* 0x000fe200010f0c00 */
[----:B------:R-:W-:Y:S04]  /*16a0*/  SHFL.IDX PT, R7, R5, 0x1, 0x181f ;  /* 0x00381f0005077f89 */ /* 0x000fe800000e0000 */
[----:B------:R-:W2:Y:S04]  /*16b0*/  SHFL.IDX PT, R0, R5, RZ, 0x181f ;  /* 0x00181fff05007589 */ /* 0x000ea800000e0000 */
[----:B------:R-:W3:Y:S04]  /*16c0*/  SHFL.IDX PT, R8, R2, RZ, 0x181f ;  /* 0x00181fff02087589 */ /* 0x000ee800000e0000 */
[----:B------:R-:W4:Y:S04]  /*16d0*/  SHFL.IDX PT, R9, R2, 0x1, 0x181f ;  /* 0x00381f0002097f89 */ /* 0x000f2800000e0000 */
[----:B------:R-:W5:Y:S04]  /*16e0*/  SHFL.IDX PT, R12, R5, 0x2, 0x181f ;  /* 0x00581f00050c7f89 */ /* 0x000f6800000e0000 */
[----:B------:R-:W1:Y:S04]  /*16f0*/  SHFL.IDX PT, R19, R2, 0x2, 0x181f ;  /* 0x00581f0002137f89 */ /* 0x000e6800000e0000 */
[----:B------:R-:W1:Y:S01]  /*1700*/  SHFL.IDX PT, R17, R5, 0x3, 0x181f ;  /* 0x00781f0005117f89 */ /* 0x000e6200000e0000 */
[----:B--2---:R-:W-:-:S03]  /*1710*/  IADD3 R10, P2, R0, R21, RZ ;  /* 0x00000015000a7210 */ /* 0x004fc60007f5e0ff */
[----:B------:R-:W2:Y:S01]  /*1720*/  SHFL.IDX PT, R20, R2, 0x3, 0x181f ;  /* 0x00781f0002147f89 */ /* 0x000ea200000e0000 */
[----:B------:R-:W-:Y:S02]  /*1730*/  IMAD.SHL.U32 R0, R191, 0x2, RZ ;  /* 0x00000002bf007824 */ /* 0x000fe400078e00ff */
[--C-:B---3--:R-:W-:Y:S01]  /*1740*/  IMAD.X R11, R8, 0x1, R6.reuse, P2 ;  /* 0x00000001080b7824 */ /* 0x108fe200010e0606 */
[----:B------:R-:W-:Y:S01]  /*1750*/  IADD3 R8, P2, R7, R21, RZ ;  /* 0x0000001507087210 */ /* 0x000fe20007f5e0ff */
[----:B------:R-:W3:Y:S04]  /*1760*/  SHFL.IDX PT, R13, R5, 0x4, 0x181f ;  /* 0x00981f00050d7f89 */ /* 0x000ee800000e0000 */
[----:B------:R-:W-:Y:S01]  /*1770*/  SHFL.IDX PT, R7, R5, 0x5, 0x181f ;  /* 0x00b81f0005077f89 */ /* 0x000fe200000e0000 */
[----:B----4-:R-:W-:Y:S01]  /*1780*/  IMAD.X R9, R9, 0x1, R6, P2 ;  /* 0x0000000109097824 */ /* 0x010fe200010e0606 */
[----:B------:R-:W-:-:S02]  /*1790*/  ISETP.LT.OR P2, PT, R18, 0x31, P4 ;  /* 0x000000311200780c */ /* 0x000fc40002741670 */
[----:B------:R-:W4:Y:S04]  /*17a0*/  SHFL.IDX PT, R15, R2, 0x4, 0x181f ;  /* 0x00981f00020f7f89 */ /* 0x000f2800000e0000 */
[----:B------:R5:W-:Y:S01]  /*17b0*/  LDGSTS.E.BYPASS.LTC128B.128 [R0+0x100], [R10.64], !P6 ;  /* 0x001000000a007fae */ /* 0x000be2000f101d4c */
[----:B------:R-:W-:-:S03]  /*17c0*/  ISETP.LT.OR P6, PT, R18, 0x21, P4 ;  /* 0x000000211200780c */ /* 0x000fc600027c1670 */
[----:B------:R-:W1:Y:S04]  /*17d0*/  SHFL.IDX PT, R14, R2, 0x5, 0x181f ;  /* 0x00b81f00020e7f89 */ /* 0x000e6800000e0000 */
[----:B------:R2:W-:Y:S04]  /*17e0*/  LDGSTS.E.BYPASS.LTC128B.128 [R0+0x900], [R8.64], !P5 ;  /* 0x0090000008007fae */ /* 0x0005e8000e901d4c */
[----:B------:R-:W3:Y:S04]  /*17f0*/  SHFL.IDX PT, R5, R5, 0x6, 0x181f ;  /* 0x00d81f0005057f89 */ /* 0x000ee800000e0000 */
[----:B------:R-:W3:Y:S01]  /*1800*/  SHFL.IDX PT, R2, R2, 0x6, 0x181f ;  /* 0x00d81f0002027f89 */ /* 0x000ee200000e0000 */
[----:B-----5:R-:W-:-:S05]  /*1810*/  IADD3 R10, P5, R12, R21, RZ ;  /* 0x000000150c0a7210 */ /* 0x020fca0007fbe0ff */
[----:B-1----:R-:W-:Y:S01]  /*1820*/  IMAD.X R11, R19, 0x1, R6, P5 ;  /* 0x00000001130b7824 */ /* 0x002fe200028e0606 */
[----:B--2---:R-:W-:-:S04]  /*1830*/  IADD3 R8, P5, R17, R21, RZ ;  /* 0x0000001511087210 */ /* 0x004fc80007fbe0ff */
[----:B------:R1:W-:Y:S01]  /*1840*/  LDGSTS.E.BYPASS.LTC128B.128 [R0+0x1100], [R10.64], !P6 ;  /* 0x011000000a007fae */ /* 0x0003e2000f101d4c */
[----:B------:R-:W-:Y:S01]  /*1850*/  ISETP.LT.OR P6, PT, R18, 0x41, P4 ;  /* 0x000000411200780c */ /* 0x000fe200027c1670 */
[----:B------:R-:W-:Y:S01]  /*1860*/  IMAD.X R9, R20, 0x1, R6, P5 ;  /* 0x0000000114097824 */ /* 0x000fe200028e0606 */
[----:B---3--:R-:W-:-:S04]  /*1870*/  IADD3 R12, P5, R13, R21, RZ ;  /* 0x000000150d0c7210 */ /* 0x008fc80007fbe0ff */
[----:B------:R2:W-:Y:S01]  /*1880*/  LDGSTS.E.BYPASS.LTC128B.128 [R0+0x1900], [R8.64], !P2 ;  /* 0x0190000008007fae */ /* 0x0005e2000d101d4c */
[----:B----4-:R-:W-:Y:S01]  /*1890*/  IMAD.X R13, R15, 0x1, R6, P5 ;  /* 0x000000010f0d7824 */ /* 0x010fe200028e0606 */
[C---:B------:R-:W-:Y:S02]  /*18a0*/  ISETP.LT.OR P5, PT, R18.reuse, 0x51, P4 ;  /* 0x000000511200780c */ /* 0x040fe400027a1670 */
[----:B------:R-:W-:-:S03]  /*18b0*/  ISETP.LT.OR P4, PT, R18, 0x61, P4 ;  /* 0x000000611200780c */ /* 0x000fc60002781670 */
[----:B------:R3:W-:Y:S01]  /*18c0*/  LDGSTS.E.BYPASS.LTC128B.128 [R0+0x2100], [R12.64], !P6 ;  /* 0x021000000c007fae */ /* 0x0007e2000f101d4c */
[----:B-1----:R-:W-:-:S05]  /*18d0*/  IADD3 R10, P2, R7, R21, RZ ;  /* 0x00000015070a7210 */ /* 0x002fca0007f5e0ff */
[----:B------:R-:W-:Y:S01]  /*18e0*/  IMAD.X R11, R14, 0x1, R6, P2 ;  /* 0x000000010e0b7824 */ /* 0x000fe200010e0606 */
[----:B--2---:R-:W-:-:S04]  /*18f0*/  IADD3 R8, P2, R5, R21, RZ ;  /* 0x0000001505087210 */ /* 0x004fc80007f5e0ff */
[----:B------:R3:W-:Y:S01]  /*1900*/  LDGSTS.E.BYPASS.LTC128B.128 [R0+0x2900], [R10.64], !P5 ;  /* 0x029000000a007fae */ /* 0x0007e2000e901d4c */
[----:B------:R-:W-:-:S05]  /*1910*/  IMAD.X R9, R2, 0x1, R6, P2 ;  /* 0x0000000102097824 */ /* 0x000fca00010e0606 */
[----:B------:R3:W-:Y:S03]  /*1920*/  LDGSTS.E.BYPASS.LTC128B.128 [R0+0x3100], [R8.64], !P4 ;  /* 0x0310000008007fae */ /* 0x0007e6000e101d4c */
.L_x_0:
[----:B--234-:R-:W-:Y:S01]  /*1930*/  LOP3.LUT P2, RZ, R16, 0x4, RZ, 0xc0, !PT ;  /* 0x0000000410ff7812 */ /* 0x01cfe2000784c0ff */
[-C--:B------:R-:W-:Y:S01]  /*1940*/  HMMA.16816.F32 R8, R36, R56.reuse, RZ ;  /* 0x000000382408723c */ /* 0x080fe200000018ff */
[----:B------:R-:W-:Y:S01]  /*1950*/  MOV R0, 0x40 ;  /* 0x0000004000007802 */ /* 0x000fe20000000f00 */
[----:B------:R-:W0:Y:S01]  /*1960*/  LDGDEPBAR ;  /* 0x00000000000079af */ /* 0x000e220000000000 */
[----:B------:R-:W-:Y:S01]  /*1970*/  LEA R231, R4, R230, 0x1 ;  /* 0x000000e604e77211 */ /* 0x000fe200078e08ff */
[----:B------:R-:W-:Y:S01]  /*1980*/  UISETP.GE.AND UP0, UPT, UR10, 0x71, UPT ;  /* 0x000000710a00788c */ /* 0x000fe2000bf06270 */
[----:B------:R-:W-:Y:S02]  /*1990*/  SEL R0, R0, 0xffffffc0, !P2 ;  /* 0xffffffc000007807 */ /* 0x000fe40005000000 */
[----:B------:R-:W-:Y:S01]  /*19a0*/  LEA R232, R3, R231, 0x1 ;  /* 0x000000e703e87211 */ /* 0x000fe200078e08ff */
[----:B------:R-:W-:Y:S01]  /*19b0*/  LDSM.16.M88.4 R20, [R231+0x7100] ;  /* 0x00710000e714783b */ /* 0x000fe20000000200 */
[-C--:B------:R-:W-:Y:S01]  /*19c0*/  IADD3 R229, R119, R0.reuse, RZ ;  /* 0x0000000077e57210 */ /* 0x080fe20007ffe0ff */
[----:B------:R-:W-:Y:S01]  /*19d0*/  HMMA.16816.F32 R48, R32, R56, RZ ;  /* 0x000000382030723c */ /* 0x000fe200000018ff */
[----:B------:R-:W-:Y:S01]  /*19e0*/  IADD3 R228, R234, R0, RZ ;  /* 0x00000000eae47210 */ /* 0x000fe20007ffe0ff */
[----:B------:R-:W-:Y:S01]  /*19f0*/  LDSM.16.M88.4 R16, [R231+0x9100] ;  /* 0x00910000e710783b */ /* 0x000fe20000000200 */
[----:B------:R-:W-:-:S03]  /*1a00*/  PLOP3.LUT P2, PT, PT, PT, UP0, 0x80, 0x0 ;  /* 0x000000000000781c */ /* 0x000fc60003f4f008 */
[----:B------:R-:W2:Y:S02]  /*1a10*/  LDSM.16.M88.4 R40, [R229+0x3900] ;  /* 0x00390000e528783b */ /* 0x000ea40000000200 */
[----:B------:R-:W-:Y:S02]  /*1a20*/  HMMA.16816.F32 R64, R36, R58, RZ ;  /* 0x0000003a2440723c */ /* 0x000fe400000018ff */
[----:B------:R-:W-:Y:S04]  /*1a30*/  LDSM.16.M88.4 R12, [R232+0x7100] ;  /* 0x00710000e80c783b */ /* 0x000fe80000000200 */
[----:B------:R-:W3:Y:S02]  /*1a40*/  LDSM.16.M88.4 R44, [R228] ;  /* 0x00000000e42c783b */ /* 0x000ee40000000200 */
[-C--:B-1----:R-:W-:Y:S02]  /*1a50*/  HMMA.16816.F32 R52, R28, R68.reuse, R8 ;  /* 0x000000441c34723c */ /* 0x082fe40000001808 */
[----:B------:R-:W1:Y:S06]  /*1a60*/  LDSM.16.M88.4 R8, [R232+0x9100] ;  /* 0x00910000e808783b */ /* 0x000e6c0000000200 */
[----:B------:R-:W-:Y:S08]  /*1a70*/  HMMA.16816.F32 R48, R24, R68, R48 ;  /* 0x000000441830723c */ /* 0x000ff00000001830 */
[----:B------:R-:W-:Y:S08]  /*1a80*/  HMMA.16816.F32 R56, R32, R58, RZ ;  /* 0x0000003a2038723c */ /* 0x000ff000000018ff */
[-C--:B--2---:R-:W-:Y:S08]  /*1a90*/  HMMA.16816.F32 R60, R20, R40.reuse, R52 ;  /* 0x00000028143c723c */ /* 0x084ff00000001834 */
[----:B------:R-:W-:Y:S08]  /*1aa0*/  HMMA.16816.F32 R48, R16, R40, R48 ;  /* 0x000000281030723c */ /* 0x000ff00000001830 */
[----:B------:R-:W-:Y:S08]  /*1ab0*/  HMMA.16816.F32 R52, R28, R70, R64 ;  /* 0x000000461c34723c */ /* 0x000ff00000001840 */
[----:B---3--:R-:W-:Y:S08]  /*1ac0*/  HMMA.16816.F32 R72, R12, R44, R60 ;  /* 0x0000002c0c48723c */ /* 0x008ff0000000183c */
[----:B------:R-:W-:Y:S08]  /*1ad0*/  HMMA.16816.F32 R60, R36, R80, RZ ;  /* 0x00000050243c723c */ /* 0x000ff000000018ff */
[----:B------:R-:W-:Y:S08]  /*1ae0*/  HMMA.16816.F32 R64, R24, R70, R56 ;  /* 0x000000461840723c */ /* 0x000ff00000001838 */
[----:B-1----:R-:W-:Y:S01]  /*1af0*/  HMMA.16816.F32 R76, R8, R44, R48 ;  /* 0x0000002c084c723c */ /* 0x002fe20000001830 */
[----:B------:R-:W1:Y:S01]  /*1b00*/  LDSM.16.M88.4 R48, [R229+0x4100] ;  /* 0x00410000e530783b */ /* 0x000e620000000200 */
[----:B------:R-:W-:-:S04]  /*1b10*/  FMUL.FTZ R0, R72, c[0x0][0x320] ;  /* 0x0000c80048007a20 */ /* 0x000fc80000410000 */
[----:B------:R2:W3:Y:S02]  /*1b20*/  MUFU.TANH R190, R0 ;  /* 0x0000000000be7308 */ /* 0x0004e40000002400 */
[----:B------:R-:W-:Y:S08]  /*1b30*/  HMMA.16816.F32 R52, R20, R42, R52 ;  /* 0x0000002a1434723c */ /* 0x000ff00000001834 */
[----:B------:R-:W-:Y:S01]  /*1b40*/  HMMA.16816.F32 R56, R32, R80, RZ ;  /* 0x000000502038723c */ /* 0x000fe200000018ff */
[----:B--2---:R-:W-:-:S07]  /*1b50*/  FMUL.FTZ R0, R73, c[0x0][0x320] ;  /* 0x0000c80049007a20 */ /* 0x004fce0000410000 */
[----:B------:R-:W-:Y:S01]  /*1b60*/  HMMA.16816.F32 R60, R28, R84, R60 ;  /* 0x000000541c3c723c */ /* 0x000fe2000000183c */
[----:B------:R2:W4:Y:S07]  /*1b70*/  MUFU.TANH R189, R0 ;  /* 0x0000000000bd7308 */ /* 0x00052e0000002400 */
[----:B------:R-:W-:Y:S01]  /*1b80*/  HMMA.16816.F32 R64, R16, R42, R64 ;  /* 0x0000002a1040723c */ /* 0x000fe20000001840 */
[----:B------:R-:W5:Y:S07]  /*1b90*/  LDSM.16.M88.4 R40, [R228+0x800] ;  /* 0x00080000e428783b */ /* 0x000f6e0000000200 */
[----:B------:R-:W-:Y:S01]  /*1ba0*/  HMMA.16816.F32 R68, R12, R46, R52 ;  /* 0x0000002e0c44723c */ /* 0x000fe20000001834 */
[----:B--2---:R-:W-:-:S04]  /*1bb0*/  FMUL.FTZ R0, R74, c[0x0][0x320] ;  /* 0x0000c8004a007a20 */ /* 0x004fc80000410000 */
[----:B------:R2:W1:Y:S03]  /*1bc0*/  MUFU.TANH R188, R0 ;  /* 0x0000000000bc7308 */ /* 0x0004660000002400 */
[----:B------:R-:W-:Y:S08]  /*1bd0*/  HMMA.16816.F32 R52, R24, R84, R56 ;  /* 0x000000541834723c */ /* 0x000ff00000001838 */
[----:B------:R-:W-:Y:S01]  /*1be0*/  HMMA.16816.F32 R56, R36, R82, RZ ;  /* 0x000000522438723c */ /* 0x000fe200000018ff */
[----:B--2---:R-:W-:-:S07]  /*1bf0*/  FMUL.FTZ R0, R75, c[0x0][0x320] ;  /* 0x0000c8004b007a20 */ /* 0x004fce0000410000 */
[----:B-1----:R-:W-:Y:S01]  /*1c00*/  HMMA.16816.F32 R60, R20, R48, R60 ;  /* 0x00000030143c723c */ /* 0x002fe2000000183c */
[----:B------:R1:W2:Y:S07]  /*1c10*/  MUFU.TANH R187, R0 ;  /* 0x0000000000bb7308 */ /* 0x0002ae0000002400 */
[----:B------:R-:W-:Y:S08]  /*1c20*/  HMMA.16816.F32 R72, R8, R46, R64 ;  /* 0x0000002e0848723c */ /* 0x000ff00000001840 */
[----:B------:R-:W-:Y:S01]  /*1c30*/  HMMA.16816.F32 R64, R32, R82, RZ ;  /* 0x000000522040723c */ /* 0x000fe200000018ff */
[----:B-1----:R-:W-:-:S04]  /*1c40*/  FMUL.FTZ R0, R76, c[0x0][0x320] ;  /* 0x0000c8004c007a20 */ /* 0x002fc80000410000 */
[----:B------:R1:W1:Y:S03]  /*1c50*/  MUFU.TANH R186, R0 ;  /* 0x0000000000ba7308 */ /* 0x0002660000002400 */
[----:B------:R-:W-:Y:S08]  /*1c60*/  HMMA.16816.F32 R44, R16, R48, R52 ;  /* 0x00000030102c723c */ /* 0x000ff00000001834 */
[----:B------:R-:W-:Y:S01]  /*1c70*/  HMMA.16816.F32 R52, R28, R86, R56 ;  /* 0x000000561c34723c */ /* 0x000fe20000001838 */
[----:B-1----:R-:W-:-:S07]  /*1c80*/  FMUL.FTZ R0, R77, c[0x0][0x320] ;  /* 0x0000c8004d007a20 */ /* 0x002fce0000410000 */
[----:B------:R-:W-:Y:S01]  /*1c90*/  HMMA.16816.F32 R64, R24, R86, R64 ;  /* 0x000000561840723c */ /* 0x000fe20000001840 */
[----:B------:R1:W1:Y:S07]  /*1ca0*/  MUFU.TANH R185, R0 ;  /* 0x0000000000b97308 */ /* 0x00026e0000002400 */
[----:B------:R-:W-:Y:S08]  /*1cb0*/  HMMA.16816.F32 R56, R32, R88, RZ ;  /* 0x000000582038723c */ /* 0x000ff000000018ff */
[----:B------:R-:W-:Y:S01]  /*1cc0*/  HMMA.16816.F32 R52, R20, R50, R52 ;  /* 0x000000321434723c */ /* 0x000fe20000001834 */
[----:B-1----:R-:W-:-:S04]  /*1cd0*/  FMUL.FTZ R0, R78, c[0x0][0x320] ;  /* 0x0000c8004e007a20 */ /* 0x002fc80000410000 */
[----:B------:R1:W1:Y:S03]  /*1ce0*/  MUFU.TANH R181, R0 ;  /* 0x0000000000b57308 */ /* 0x0002660000002400 */
[----:B------:R-:W-:Y:S01]  /*1cf0*/  HMMA.16816.F32 R64, R16, R50, R64 ;  /* 0x000000321040723c */ /* 0x000fe20000001840 */
[----:B------:R-:W-:Y:S01]  /*1d00*/  LDSM.16.M88.4 R48, [R228+0x1000] ;  /* 0x00100000e430783b */ /* 0x000fe20000000200 */
[----:B-1----:R-:W-:-:S06]  /*1d10*/  FMUL.FTZ R0, R79, c[0x0][0x320] ;  /* 0x0000c8004f007a20 */ /* 0x002fcc0000410000 */
[----:B-----5:R-:W-:Y:S01]  /*1d20*/  HMMA.16816.F32 R76, R8, R40, R44 ;  /* 0x00000028084c723c */ /* 0x020fe2000000182c */
[----:B------:R-:W1:Y:S01]  /*1d30*/  LDSM.16.M88.4 R44, [R229+0x4900] ;  /* 0x00490000e52c783b */ /* 0x000e620000000200 */
[----:B------:R5:W1:Y:S02]  /*1d40*/  MUFU.TANH R182, R0 ;  /* 0x0000000000b67308 */ /* 0x000a640000002400 */
[----:B-----5:R-:W-:-:S06]  /*1d50*/  FMUL.FTZ R0, R68, c[0x0][0x320] ;  /* 0x0000c80044007a20 */ /* 0x020fcc0000410000 */
[----:B------:R5:W1:Y:S02]  /*1d60*/  MUFU.TANH R184, R0 ;  /* 0x0000000000b87308 */ /* 0x000a640000002400 */
[----:B-----5:R-:W-:-:S06]  /*1d70*/  FMUL.FTZ R0, R69, c[0x0][0x320] ;  /* 0x0000c80045007a20 */ /* 0x020fcc0000410000 */
[----:B------:R5:W1:Y:S02]  /*1d80*/  MUFU.TANH R183, R0 ;  /* 0x0000000000b77308 */ /* 0x000a640000002400 */
[----:B-----5:R-:W-:-:S06]  /*1d90*/  FMUL.FTZ R0, R70, c[0x0][0x320] ;  /* 0x0000c80046007a20 */ /* 0x020fcc0000410000 */
[----:B------:R5:W1:Y:S02]  /*1da0*/  MUFU.TANH R180, R0 ;  /* 0x0000000000b47308 */ /* 0x000a640000002400 */
[----:B-----5:R-:W-:Y:S02]  /*1db0*/  FMUL.FTZ R0, R71, c[0x0][0x320] ;  /* 0x0000c80047007a20 */ /* 0x020fe40000410000 */
[----:B------:R-:W-:Y:S04]  /*1dc0*/  HMMA.16816.F32 R68, R12, R40, R60 ;  /* 0x000000280c44723c */ /* 0x000fe8000000183c */
[----:B------:R5:W1:Y:S04]  /*1dd0*/  MUFU.TANH R179, R0 ;  /* 0x0000000000b37308 */ /* 0x000a680000002400 */
[----:B------:R-:W-:Y:S01]  /*1de0*/  HMMA.16816.F32 R60, R36, R88, RZ ;  /* 0x00000058243c723c */ /* 0x000fe200000018ff */
[----:B-----5:R-:W-:-:S04]  /*1df0*/  FMUL.FTZ R0, R72, c[0x0][0x320] ;  /* 0x0000c80048007a20 */ /* 0x020fc80000410000 */
[----:B------:R5:W1:Y:S11]  /*1e00*/  MUFU.TANH R178, R0 ;  /* 0x0000000000b27308 */ /* 0x000a760000002400 */
[----:B------:R-:W-:Y:S08]  /*1e10*/  @!UPT UIADD3 URZ, URZ, URZ, URZ ;  /* 0x0000003f3f3ff290 */ /* 0x000ff0000fffe03f */
[----:B------:R-:W-:Y:S01]  /*1e20*/  HMMA.16816.F32 R60, R28, R96, R60 ;  /* 0x000000601c3c723c */ /* 0x000fe2000000183c */
[----:B-----5:R-:W-:-:S04]  /*1e30*/  FMUL.FTZ R0, R73, c[0x0][0x320] ;  /* 0x0000c80049007a20 */ /* 0x020fc80000410000 */
[----:B------:R5:W2:Y:S11]  /*1e40*/  MUFU.TANH R177, R0 ;  /* 0x0000000000b17308 */ /* 0x000ab60000002400 */
[----:B------:R-:W-:Y:S08]  /*1e50*/  @!UPT UIADD3 URZ, URZ, URZ, URZ ;  /* 0x0000003f3f3ff290 */ /* 0x000ff0000fffe03f */
[----:B-1----:R-:W-:Y:S01]  /*1e60*/  HMMA.16816.F32 R60, R20, R44, R60 ;  /* 0x0000002c143c723c */ /* 0x002fe2000000183c */
[----:B-----5:R-:W-:-:S04]  /*1e70*/  FMUL.FTZ R0, R74, c[0x0][0x320] ;  /* 0x0000c8004a007a20 */ /* 0x020fc80000410000 */
[----:B------:R1:W1:Y:S02]  /*1e80*/  MUFU.TANH R173, R0 ;  /* 0x0000000000ad7308 */ /* 0x0002640000002400 */
[----:B-1----:R-:W-:Y:S02]  /*1e90*/  FMUL.FTZ R0, R75, c[0x0][0x320] ;  /* 0x0000c8004b007a20 */ /* 0x002fe40000410000 */
[----:B------:R-:W-:Y:S04]  /*1ea0*/  HMMA.16816.F32 R72, R8, R42, R64 ;  /* 0x0000002a0848723c */ /* 0x000fe80000001840 */
[----:B------:R1:W1:Y:S04]  /*1eb0*/  MUFU.TANH R174, R0 ;  /* 0x0000000000ae7308 */ /* 0x0002680000002400 */
[----:B------:R-:W-:Y:S01]  /*1ec0*/  HMMA.16816.F32 R64, R32, R90, RZ ;  /* 0x0000005a2040723c */ /* 0x000fe200000018ff */
[----:B-1----:R-:W-:-:S04]  /*1ed0*/  FMUL.FTZ R0, R68, c[0x0][0x320] ;  /* 0x0000c80044007a20 */ /* 0x002fc80000410000 */
[----:B------:R1:W1:Y:S11]  /*1ee0*/  MUFU.TANH R176, R0 ;  /* 0x0000000000b07308 */ /* 0x0002760000002400 */
[----:B------:R-:W-:Y:S08]  /*1ef0*/  @!UPT UIADD3 URZ, URZ, URZ, URZ ;  /* 0x0000003f3f3ff290 */ /* 0x000ff0000fffe03f */
[----:B------:R-:W-:Y:S01]  /*1f00*/  HMMA.16816.F32 R64, R24, R98, R64 ;  /* 0x000000621840723c */ /* 0x000fe20000001840 */
[----:B-1----:R-:W-:-:S04]  /*1f10*/  FMUL.FTZ R0, R69, c[0x0][0x320] ;  /* 0x0000c80045007a20 */ /* 0x002fc80000410000 */
[----:B------:R1:W1:Y:S11]  /*1f20*/  MUFU.TANH R175, R0 ;  /* 0x0000000000af7308 */ /* 0x0002760000002400 */
[----:B------:R-:W-:Y:S08]  /*1f30*/  @!UPT UIADD3 URZ, URZ, URZ, URZ ;  /* 0x0000003f3f3ff290 */ /* 0x000ff0000fffe03f */
[----:B------:R-:W-:Y:S01]  /*1f40*/  HMMA.16816.F32 R64, R16, R46, R64 ;  /* 0x0000002e1040723c */ /* 0x000fe20000001840 */
[----:B-1----:R-:W-:-:S04]  /*1f50*/  FMUL.FTZ R0, R70, c[0x0][0x320] ;  /* 0x0000c80046007a20 */ /* 0x002fc80000410000 */
[----:B------:R1:W1:Y:S02]  /*1f60*/  MUFU.TANH R172, R0 ;  /* 0x0000000000ac7308 */ /* 0x0002640000002400 */
[----:B-1----:R-:W-:Y:S02]  /*1f70*/  FMUL.FTZ R0, R71, c[0x0][0x320] ;  /* 0x0000c80047007a20 */ /* 0x002fe40000410000 */
[----:B------:R-:W-:Y:S04]  /*1f80*/  HMMA.16816.F32 R68, R12, R42, R52 ;  /* 0x0000002a0c44723c */ /* 0x000fe80000001834 */
[----:B------:R1:W1:Y:S04]  /*1f90*/  MUFU.TANH R171, R0 ;  /* 0x0000000000ab7308 */ /* 0x0002680000002400 */
[----:B------:R-:W-:Y:S08]  /*1fa0*/  HMMA.16816.F32 R52, R24, R96, R56 ;  /* 0x000000601834723c */ /* 0x000ff00000001838 */
[----:B------:R-:W-:Y:S01]  /*1fb0*/  HMMA.16816.F32 R56, R36, R90, RZ ;  /* 0x0000005a2438723c */ /* 0x000fe200000018ff */
[----:B-1----:R-:W-:-:S04]  /*1fc0*/  FMUL.FTZ R0, R76, c[0x0][0x320] ;  /* 0x0000c8004c007a20 */ /* 0x002fc80000410000 */
[----:B------:R1:W1:Y:S11]  /*1fd0*/  MUFU.TANH R168, R0 ;  /* 0x0000000000a87308 */ /* 0x0002760000002400 */
[----:B------:R-:W-:Y:S01]  /*1fe0*/  HMMA.16816.F32 R40, R16, R44, R52 ;  /* 0x0000002c1028723c */ /* 0x000fe20000001834 */
[----:B-1----:R-:W-:-:S07]  /*1ff0*/  FMUL.FTZ R0, R77, c[0x0][0x320] ;  /* 0x0000c8004d007a20 */ /* 0x002fce0000410000 */
[----:B------:R-:W-:Y:S01]  /*2000*/  HMMA.16816.F32 R52, R28, R98, R56 ;  /* 0x000000621c34723c */ /* 0x000fe20000001838 */
[----:B------:R1:W1:Y:S07]  /*2010*/  MUFU.TANH R165, R0 ;  /* 0x0000000000a57308 */ /* 0x00026e0000002400 */
[----:B------:R-:W-:Y:S01]  /*2020*/  HMMA.16816.F32 R56, R32, R100, RZ ;  /* 0x000000642038723c */ /* 0x000fe200000018ff */
[----:B-1----:R-:W-:-:S04]  /*2030*/  FMUL.FTZ R0, R78, c[0x0][0x320] ;  /* 0x0000c8004e007a20 */ /* 0x002fc80000410000 */
[----:B------:R1:W1:Y:S02]  /*2040*/  MUFU.TANH R160, R0 ;  /* 0x0000000000a07308 */ /* 0x0002640000002400 */
[----:B-1----:R-:W-:Y:S02]  /*2050*/  FMUL.FTZ R0, R79, c[0x0][0x320] ;  /* 0x0000c8004f007a20 */ /* 0x002fe40000410000 */
[----:B------:R-:W-:Y:S04]  /*2060*/  HMMA.16816.F32 R76, R8, R48, R40 ;  /* 0x00000030084c723c */ /* 0x000fe80000001828 */
[----:B------:R1:W1:Y:S04]  /*2070*/  MUFU.TANH R161, R0 ;  /* 0x0000000000a17308 */ /* 0x0002680000002400 */
[----:B------:R-:W-:Y:S01]  /*2080*/  HMMA.16816.F32 R40, R20, R46, R52 ;  /* 0x0000002e1428723c */ /* 0x000fe20000001834 */
[----:B------:R-:W5:Y:S07]  /*2090*/  LDSM.16.M88.4 R52, [R229+0x5100] ;  /* 0x00510000e534783b */ /* 0x000f6e0000000200 */
[----:B------:R-:W-:Y:S01]  /*20a0*/  HMMA.16816.F32 R44, R24, R104, R56 ;  /* 0x00000068182c723c */ /* 0x000fe20000001838 */
[----:B-1----:R-:W-:-:S04]  /*20b0*/  FMUL.FTZ R0, R68, c[0x0][0x320] ;  /* 0x0000c80044007a20 */ /* 0x002fc80000410000 */
[----:B------:R1:W1:Y:S02]  /*20c0*/  MUFU.TANH R164, R0 ;  /* 0x0000000000a47308 */ /* 0x0002640000002400 */
[----:B-1----:R-:W-:-:S06]  /*20d0*/  FMUL.FTZ R0, R69, c[0x0][0x320] ;  /* 0x0000c80045007a20 */ /* 0x002fcc0000410000 */
[----:B------:R1:W1:Y:S11]  /*20e0*/  MUFU.TANH R163, R0 ;  /* 0x0000000000a37308 */ /* 0x0002760000002400 */
[----:B-----5:R-:W-:Y:S01]  /*20f0*/  HMMA.16816.F32 R44, R16, R52, R44 ;  /* 0x00000034102c723c */ /* 0x020fe2000000182c */
[----:B-1----:R-:W-:-:S04]  /*2100*/  FMUL.FTZ R0, R70, c[0x0][0x320] ;  /* 0x0000c80046007a20 */ /* 0x002fc80000410000 */
        /* <DEDUP_REMOVED lines=14> */
[----:B------:R1:W1:Y:S03]  /*21f0*/  MUFU.TANH R96, R0 ;  /* 0x0000000000607308 */ /* 0x0002660000002400 */
[----:B------:R-:W-:Y:S01]  /*2200*/  HMMA.16816.F32 R60, R32, R102, RZ ;  /* 0x00000066203c723c */ /* 0x000fe200000018ff */
[----:B-1----:R-:W-:-:S07]  /*2210*/  FMUL.FTZ R0, R75, c[0x0][0x320] ;  /* 0x0000c8004b007a20 */ /* 0x002fce0000410000 */
[----:B------:R-:W-:Y:S01]  /*2220*/  HMMA.16816.F32 R72, R8, R50, R64 ;  /* 0x000000320848723c */ /* 0x000fe20000001840 */
[----:B------:R1:W1:Y:S11]  /*2230*/  MUFU.TANH R97, R0 ;  /* 0x0000000000617308 */ /* 0x0002760000002400 */
[----:B------:R-:W-:Y:S04]  /*2240*/  @!UPT UIADD3 URZ, URZ, URZ, URZ ;  /* 0x0000003f3f3ff290 */ /* 0x000fe8000fffe03f */
[----:B------:R-:W-:Y:S08]  /*2250*/  HMMA.16816.F32 R64, R24, R106, R60 ;  /* 0x0000006a1840723c */ /* 0x000ff0000000183c */
[----:B------:R-:W-:Y:S01]  /*2260*/  HMMA.16816.F32 R60, R36, R108, RZ ;  /* 0x0000006c243c723c */ /* 0x000fe200000018ff */
[----:B-1----:R-:W-:-:S04]  /*2270*/  FMUL.FTZ R0, R68, c[0x0][0x320] ;  /* 0x0000c80044007a20 */ /* 0x002fc80000410000 */
[----:B------:R1:W1:Y:S11]  /*2280*/  MUFU.TANH R118, R0 ;  /* 0x0000000000767308 */ /* 0x0002760000002400 */
[----:B------:R-:W-:Y:S01]  /*2290*/  HMMA.16816.F32 R64, R16, R54, R64 ;  /* 0x000000361040723c */ /* 0x000fe20000001840 */
[----:B-1----:R-:W-:-:S07]  /*22a0*/  FMUL.FTZ R0, R69, c[0x0][0x320] ;  /* 0x0000c80045007a20 */ /* 0x002fce0000410000 */
[----:B------:R-:W-:Y:S01]  /*22b0*/  HMMA.16816.F32 R60, R28, R112, R60 ;  /* 0x000000701c3c723c */ /* 0x000fe2000000183c */
[----:B------:R1:W1:Y:S02]  /*22c0*/  MUFU.TANH R144, R0 ;  /* 0x0000000000907308 */ /* 0x0002640000002400 */
[----:B-1----:R-:W-:-:S06]  /*22d0*/  FMUL.FTZ R0, R70, c[0x0][0x320] ;  /* 0x0000c80046007a20 */ /* 0x002fcc0000410000 */
[----:B------:R1:W1:Y:S02]  /*22e0*/  MUFU.TANH R148, R0 ;  /* 0x0000000000947308 */ /* 0x0002640000002400 */
[----:B-1----:R-:W-:Y:S02]  /*22f0*/  FMUL.FTZ R0, R71, c[0x0][0x320] ;  /* 0x0000c80047007a20 */ /* 0x002fe40000410000 */
[----:B------:R-:W-:Y:S01]  /*2300*/  HMMA.16816.F32 R68, R12, R50, R40 ;  /* 0x000000320c44723c */ /* 0x000fe20000001828 */
[----:B------:R-:W1:Y:S03]  /*2310*/  LDSM.16.M88.4 R40, [R228+0x1800] ;  /* 0x00180000e428783b */ /* 0x000e660000000200 */
[----:B------:R5:W1:Y:S04]  /*2320*/  MUFU.TANH R149, R0 ;  /* 0x0000000000957308 */ /* 0x000a680000002400 */
[----:B------:R-:W-:Y:S01]  /*2330*/  HMMA.16816.F32 R48, R36, R102, RZ ;  /* 0x000000662430723c */ /* 0x000fe200000018ff */
[----:B-----5:R-:W-:-:S04]  /*2340*/  FMUL.FTZ R0, R76, c[0x0][0x320] ;  /* 0x0000c8004c007a20 */ /* 0x020fc80000410000 */
[----:B------:R5:W1:Y:S11]  /*2350*/  MUFU.TANH R136, R0 ;  /* 0x0000000000887308 */ /* 0x000a760000002400 */
[----:B------:R-:W-:Y:S08]  /*2360*/  @!UPT UIADD3 URZ, URZ, URZ, URZ ;  /* 0x0000003f3f3ff290 */ /* 0x000ff0000fffe03f */
[----:B------:R-:W-:Y:S01]  /*2370*/  HMMA.16816.F32 R48, R28, R106, R48 ;  /* 0x0000006a1c30723c */ /* 0x000fe20000001830 */
[----:B-----5:R-:W-:-:S04]  /*2380*/  FMUL.FTZ R0, R77, c[0x0][0x320] ;  /* 0x0000c8004d007a20 */ /* 0x020fc80000410000 */
[----:B------:R5:W1:Y:S11]  /*2390*/  MUFU.TANH R137, R0 ;  /* 0x0000000000897308 */ /* 0x000a760000002400 */
[----:B------:R-:W-:Y:S08]  /*23a0*/  @!UPT UIADD3 URZ, URZ, URZ, URZ ;  /* 0x0000003f3f3ff290 */ /* 0x000ff0000fffe03f */
[----:B------:R-:W-:Y:S01]  /*23b0*/  HMMA.16816.F32 R48, R20, R54, R48 ;  /* 0x000000361430723c */ /* 0x000fe20000001830 */
[----:B-----5:R-:W-:-:S04]  /*23c0*/  FMUL.FTZ R0, R78, c[0x0][0x320] ;  /* 0x0000c8004e007a20 */ /* 0x020fc80000410000 */
[----:B------:R5:W1:Y:S02]  /*23d0*/  MUFU.TANH R140, R0 ;  /* 0x00000000008c7308 */ /* 0x000a640000002400 */
[----:B-----5:R-:W-:Y:S02]  /*23e0*/  FMUL.FTZ R0, R79, c[0x0][0x320] ;  /* 0x0000c8004f007a20 */ /* 0x020fe40000410000 */
[----:B-1----:R-:W-:Y:S01]  /*23f0*/  HMMA.16816.F32 R76, R8, R40, R44 ;  /* 0x00000028084c723c */ /* 0x002fe2000000182c */
[----:B------:R-:W1:Y:S03]  /*2400*/  LDSM.16.M88.4 R44, [R229+0x5900] ;  /* 0x00590000e52c783b */ /* 0x000e660000000200 */
[----:B------:R5:W1:Y:S02]  /*2410*/  MUFU.TANH R141, R0 ;  /* 0x00000000008d7308 */ /* 0x000a640000002400 */
[----:B-----5:R-:W-:-:S06]  /*2420*/  FMUL.FTZ R0, R68, c[0x0][0x320] ;  /* 0x0000c80044007a20 */ /* 0x020fcc0000410000 */
[----:B------:R5:W1:Y:S02]  /*2430*/  MUFU.TANH R145, R0 ;  /* 0x0000000000917308 */ /* 0x000a640000002400 */
[----:B-----5:R-:W-:Y:S01]  /*2440*/  FMUL.FTZ R0, R69, c[0x0][0x320] ;  /* 0x0000c80045007a20 */ /* 0x020fe20000410000 */
[----:B-1----:R-:W-:Y:S05]  /*2450*/  HMMA.16816.F32 R60, R20, R44, R60 ;  /* 0x0000002c143c723c */ /* 0x002fea000000183c */
[----:B------:R1:W1:Y:S02]  /*2460*/  MUFU.TANH R146, R0 ;  /* 0x0000000000927308 */ /* 0x0002640000002400 */
[----:B-1----:R-:W-:-:S06]  /*2470*/  FMUL.FTZ R0, R70, c[0x0][0x320] ;  /* 0x0000c80046007a20 */ /* 0x002fcc0000410000 */
        /* <DEDUP_REMOVED lines=9> */
[----:B-1----:R-:W-:-:S07]  /*2510*/  FMUL.FTZ R0, R73, c[0x0][0x320] ;  /* 0x0000c80049007a20 */ /* 0x002fce0000410000 */
[----:B------:R-:W-:Y:S01]  /*2520*/  HMMA.16816.F32 R56, R36, R110, RZ ;  /* 0x0000006e2438723c */ /* 0x000fe200000018ff */
        /* <DEDUP_REMOVED lines=18> */
[----:B------:R-:W-:Y:S01]  /*2650*/  HMMA.16816.F32 R68, R12, R42, R48 ;  /* 0x0000002a0c44723c */ /* 0x000fe20000001830 */
[----:B------:R-:W1:Y:S03]  /*2660*/  LDSM.16.M88.4 R48, [R228+0x2000] ;  /* 0x00200000e430783b */ /* 0x000e660000000200 */
[----:B------:R5:W1:Y:S04]  /*2670*/  MUFU.TANH R167, R0 ;  /* 0x0000000000a77308 */ /* 0x000a680000002400 */
[----:B------:R-:W-:Y:S08]  /*2680*/  HMMA.16816.F32 R40, R16, R44, R52 ;  /* 0x0000002c1028723c */ /* 0x000ff00000001834 */
[----:B------:R-:W-:Y:S01]  /*2690*/  HMMA.16816.F32 R52, R28, R114, R56 ;  /* 0x000000721c34723c */ /* 0x000fe20000001838 */
[----:B-----5:R-:W-:-:S04]  /*26a0*/  FMUL.FTZ R0, R76, c[0x0][0x320] ;  /* 0x0000c8004c007a20 */ /* 0x020fc80000410000 */
[----:B------:R5:W1:Y:S03]  /*26b0*/  MUFU.TANH R154, R0 ;  /* 0x00000000009a7308 */ /* 0x000a660000002400 */
[----:B------:R-:W-:Y:S01]  /*26c0*/  HMMA.16816.F32 R56, R32, R120, RZ ;  /* 0x000000782038723c */ /* 0x000fe200000018ff */
[----:B-----5:R-:W-:-:S04]  /*26d0*/  FMUL.FTZ R0, R77, c[0x0][0x320] ;  /* 0x0000c8004d007a20 */ /* 0x020fc80000410000 */
[----:B------:R5:W1:Y:S02]  /*26e0*/  MUFU.TANH R155, R0 ;  /* 0x00000000009b7308 */ /* 0x000a640000002400 */
[----:B-----5:R-:W-:-:S06]  /*26f0*/  FMUL.FTZ R0, R78, c[0x0][0x320] ;  /* 0x0000c8004e007a20 */ /* 0x020fcc0000410000 */
[----:B------:R5:W1:Y:S02]  /*2700*/  MUFU.TANH R158, R0 ;  /* 0x00000000009e7308 */ /* 0x000a640000002400 */
[----:B-----5:R-:W-:Y:S02]  /*2710*/  FMUL.FTZ R0, R79, c[0x0][0x320] ;  /* 0x0000c8004f007a20 */ /* 0x020fe40000410000 */
[----:B-1----:R-:W-:Y:S04]  /*2720*/  HMMA.16816.F32 R76, R8, R48, R40 ;  /* 0x00000030084c723c */ /* 0x002fe80000001828 */
        /* <DEDUP_REMOVED lines=33> */
[----:B------:R1:W1:Y:S02]  /*2940*/  MUFU.TANH R107, R0 ;  /* 0x00000000006b7308 */ /* 0x0002640000002400 */
[----:B-1----:R-:W-:Y:S11]  /*2950*/  FMUL.FTZ R0, R69, c[0x0][0x320] ;  /* 0x0000c80045007a20 */ /* 0x002ff60000410000 */
[----:B------:R-:W-:Y:S06]  /*2960*/  @!UPT UIADD3 URZ, URZ, URZ, URZ ;  /* 0x0000003f3f3ff290 */ /* 0x000fec000fffe03f */
        /* <DEDUP_REMOVED lines=8> */
[C---:B------:R-:W-:Y:S08]  /*29f0*/  HMMA.16816.F32 R48, R36.reuse, R122, RZ ;  /* 0x0000007a2430723c */ /* 0x040ff000000018ff */
[----:B------:R-:W-:Y:S01]  /*2a00*/  HMMA.16816.F32 R36, R36, R130, RZ ;  /* 0x000000822424723c */ /* 0x000fe200000018ff */
[----:B-----5:R-:W-:-:S04]  /*2a10*/  FMUL.FTZ R0, R76, c[0x0][0x320] ;  /* 0x0000c8004c007a20 */ /* 0x020fc80000410000 */
[----:B------:R5:W1:Y:S11]  /*2a20*/  MUFU.TANH R102, R0 ;  /* 0x0000000000667308 */ /* 0x000a760000002400 */
[----:B------:R-:W-:Y:S01]  /*2a30*/  HMMA.16816.F32 R48, R28, R126, R48 ;  /* 0x0000007e1c30723c */ /* 0x000fe20000001830 */
[----:B-----5:R-:W-:-:S07]  /*2a40*/  FMUL.FTZ R0, R77, c[0x0][0x320] ;  /* 0x0000c8004d007a20 */ /* 0x020fce0000410000 */
[----:B------:R-:W-:Y:S01]  /*2a50*/  HMMA.16816.F32 R28, R28, R134, R36 ;  /* 0x000000861c1c723c */ /* 0x000fe20000001824 */
[----:B------:R5:W1:Y:S11]  /*2a60*/  MUFU.TANH R101, R0 ;  /* 0x0000000000657308 */ /* 0x000a760000002400 */
[----:B------:R-:W-:Y:S04]  /*2a70*/  @!UPT UIADD3 URZ, URZ, URZ, URZ ;  /* 0x0000003f3f3ff290 */ /* 0x000fe8000fffe03f */
[----:B------:R-:W-:Y:S01]  /*2a80*/  HMMA.16816.F32 R48, R20, R54, R48 ;  /* 0x000000361430723c */ /* 0x000fe20000001830 */
[----:B-----5:R-:W-:-:S04]  /*2a90*/  FMUL.FTZ R0, R78, c[0x0][0x320] ;  /* 0x0000c8004e007a20 */ /* 0x020fc80000410000 */
[----:B------:R5:W1:Y:S03]  /*2aa0*/  MUFU.TANH R100, R0 ;  /* 0x0000000000647308 */ /* 0x000a660000002400 */
[----:B------:R-:W-:Y:S01]  /*2ab0*/  HMMA.16816.F32 R52, R16, R54, R64 ;  /* 0x000000361034723c */ /* 0x000fe20000001840 */
[----:B-----5:R-:W-:-:S07]  /*2ac0*/  FMUL.FTZ R0, R79, c[0x0][0x320] ;  /* 0x0000c8004f007a20 */ /* 0x020fce0000410000 */
[C---:B-1----:R-:W-:Y:S01]  /*2ad0*/  HMMA.16816.F32 R76, R8.reuse, R40, R44 ;  /* 0x00000028084c723c */ /* 0x042fe2000000182c */
[----:B------:R-:W1:Y:S01]  /*2ae0*/  LDSM.16.M88.4 R44, [R229+0x6900] ;  /* 0x00690000e52c783b */ /* 0x000e620000000200 */
[----:B------:R5:W1:Y:S11]  /*2af0*/  MUFU.TANH R91, R0 ;  /* 0x00000000005b7308 */ /* 0x000a760000002400 */
[----:B------:R-:W-:Y:S03]  /*2b00*/  @!UPT UIADD3 URZ, URZ, URZ, URZ ;  /* 0x0000003f3f3ff290 */ /* 0x000fe6000fffe03f */
[----:B------:R-:W-:Y:S08]  /*2b10*/  HMMA.16816.F32 R64, R8, R42, R52 ;  /* 0x0000002a0840723c */ /* 0x000ff00000001834 */
[----:B------:R-:W-:Y:S01]  /*2b20*/  HMMA.16816.F32 R52, R32, R130, RZ ;  /* 0x000000822034723c */ /* 0x000fe200000018ff */
[----:B-----5:R-:W-:-:S04]  /*2b30*/  FMUL.FTZ R0, R68, c[0x0][0x320] ;  /* 0x0000c80044007a20 */ /* 0x020fc80000410000 */
[----:B------:R5:W1:Y:S01]  /*2b40*/  MUFU.TANH R90, R0 ;  /* 0x00000000005a7308 */ /* 0x000a620000002400 */
[----:B------:R-:W-:Y:S02]  /*2b50*/  FMUL.FTZ R77, R77, c[0x0][0x320] ;  /* 0x0000c8004d4d7a20 */ /* 0x000fe40000410000 */
[----:B------:R-:W-:Y:S02]  /*2b60*/  FMUL.FTZ R78, R78, c[0x0][0x320] ;  /* 0x0000c8004e4e7a20 */ /* 0x000fe40000410000 */
[----:B------:R-:W-:-:S03]  /*2b70*/  FMUL.FTZ R79, R79, c[0x0][0x320] ;  /* 0x0000c8004f4f7a20 */ /* 0x000fc60000410000 */
[----:B------:R-:W1:Y:S03]  /*2b80*/  MUFU.TANH R77, R77 ;  /* 0x0000004d004d7308 */ /* 0x000e660000002400 */
[----:B------:R-:W-:Y:S02]  /*2b90*/  FMUL.FTZ R64, R64, c[0x0][0x320] ;  /* 0x0000c80040407a20 */ /* 0x000fe40000410000 */
[----:B------:R-:W-:Y:S02]  /*2ba0*/  FMUL.FTZ R65, R65, c[0x0][0x320] ;  /* 0x0000c80041417a20 */ /* 0x000fe40000410000 */
[----:B------:R-:W-:Y:S02]  /*2bb0*/  FMUL.FTZ R66, R66, c[0x0][0x320] ;  /* 0x0000c80042427a20 */ /* 0x000fe40000410000 */
[----:B-----5:R-:W-:Y:S01]  /*2bc0*/  FMUL.FTZ R0, R69, c[0x0][0x320] ;  /* 0x0000c80045007a20 */ /* 0x020fe20000410000 */
[----:B------:R-:W1:Y:S01]  /*2bd0*/  MUFU.TANH R78, R78 ;  /* 0x0000004e004e7308 */ /* 0x000e620000002400 */
[----:B------:R-:W-:Y:S01]  /*2be0*/  HMMA.16816.F32 R36, R24, R134, R52 ;  /* 0x000000861824723c */ /* 0x000fe20000001834 */
[----:B------:R-:W-:-:S06]  /*2bf0*/  FMUL.FTZ R67, R67, c[0x0][0x320] ;  /* 0x0000c80043437a20 */ /* 0x000fcc0000410000 */
[----:B------:R5:W1:Y:S08]  /*2c00*/  MUFU.TANH R89, R0 ;  /* 0x0000000000597308 */ /* 0x000a700000002400 */
[----:B------:R-:W1:Y:S01]  /*2c10*/  MUFU.TANH R79, R79 ;  /* 0x0000004f004f7308 */ /* 0x000e620000002400 */
[----:B-----5:R-:W-:-:S07]  /*2c20*/  FMUL.FTZ R0, R70, c[0x0][0x320] ;  /* 0x0000c80046007a20 */ /* 0x020fce0000410000 */
[----:B------:R-:W1:Y:S08]  /*2c30*/  MUFU.TANH R64, R64 ;  /* 0x0000004000407308 */ /* 0x000e700000002400 */
[----:B------:R5:W1:Y:S08]  /*2c40*/  MUFU.TANH R88, R0 ;  /* 0x0000000000587308 */ /* 0x000a700000002400 */
[----:B------:R-:W1:Y:S01]  /*2c50*/  MUFU.TANH R65, R65 ;  /* 0x0000004100417308 */ /* 0x000e620000002400 */
[----:B-----5:R-:W-:-:S07]  /*2c60*/  FMUL.FTZ R0, R71, c[0x0][0x320] ;  /* 0x0000c80047007a20 */ /* 0x020fce0000410000 */
[----:B------:R-:W1:Y:S01]  /*2c70*/  MUFU.TANH R66, R66 ;  /* 0x0000004200427308 */ /* 0x000e620000002400 */
[----:B------:R-:W-:Y:S07]  /*2c80*/  HMMA.16816.F32 R68, R12, R40, R56 ;  /* 0x000000280c44723c */ /* 0x000fee0000001838 */
[----:B------:R5:W1:Y:S01]  /*2c90*/  MUFU.TANH R87, R0 ;  /* 0x0000000000577308 */ /* 0x000a620000002400 */
[----:B------:R-:W-:Y:S07]  /*2ca0*/  HMMA.16816.F32 R56, R32, R128, RZ ;  /* 0x000000802038723c */ /* 0x000fee00000018ff */
[----:B------:R-:W1:Y:S01]  /*2cb0*/  MUFU.TANH R67, R67 ;  /* 0x0000004300437308 */ /* 0x000e620000002400 */
[----:B-----5:R-:W-:-:S07]  /*2cc0*/  FMUL.FTZ R0, R72, c[0x0][0x320] ;  /* 0x0000c80048007a20 */ /* 0x020fce0000410000 */
[----:B------:R5:W1:Y:S09]  /*2cd0*/  MUFU.TANH R86, R0 ;  /* 0x0000000000567308 */ /* 0x000a720000002400 */
[----:B------:R-:W-:Y:S01]  /*2ce0*/  HMMA.16816.F32 R56, R24, R132, R56 ;  /* 0x000000841838723c */ /* 0x000fe20000001838 */
[----:B-----5:R-:W-:-:S04]  /*2cf0*/  FMUL.FTZ R0, R73, c[0x0][0x320] ;  /* 0x0000c80049007a20 */ /* 0x020fc80000410000 */
[----:B------:R5:W2:Y:S11]  /*2d00*/  MUFU.TANH R85, R0 ;  /* 0x0000000000557308 */ /* 0x000ab60000002400 */
[----:B------:R-:W-:Y:S08]  /*2d10*/  @!UPT UIADD3 URZ, URZ, URZ, URZ ;  /* 0x0000003f3f3ff290 */ /* 0x000ff0000fffe03f */
[----:B-1----:R-:W-:Y:S01]  /*2d20*/  HMMA.16816.F32 R32, R16, R44, R56 ;  /* 0x0000002c1020723c */ /* 0x002fe20000001838 */
[----:B-----5:R-:W-:-:S07]  /*2d30*/  FMUL.FTZ R0, R74, c[0x0][0x320] ;  /* 0x0000c8004a007a20 */ /* 0x020fce0000410000 */
[----:B------:R-:W-:Y:S01]  /*2d40*/  HMMA.16816.F32 R16, R16, R46, R36 ;  /* 0x0000002e1010723c */ /* 0x000fe20000001824 */
[----:B------:R1:W1:Y:S02]  /*2d50*/  MUFU.TANH R84, R0 ;  /* 0x0000000000547308 */ /* 0x0002640000002400 */
[----:B-1----:R-:W-:-:S06]  /*2d60*/  FMUL.FTZ R0, R75, c[0x0][0x320] ;  /* 0x0000c8004b007a20 */ /* 0x002fcc0000410000 */
[----:B------:R1:W1:Y:S02]  /*2d70*/  MUFU.TANH R83, R0 ;  /* 0x0000000000537308 */ /* 0x0002640000002400 */
[----:B-1----:R-:W-:-:S06]  /*2d80*/  FMUL.FTZ R0, R68, c[0x0][0x320] ;  /* 0x0000c80044007a20 */ /* 0x002fcc0000410000 */
[----:B------:R1:W1:Y:S02]  /*2d90*/  MUFU.TANH R82, R0 ;  /* 0x0000000000527308 */ /* 0x0002640000002400 */
[----:B-1----:R-:W-:-:S06]  /*2da0*/  FMUL.FTZ R0, R69, c[0x0][0x320] ;  /* 0x0000c80045007a20 */ /* 0x002fcc0000410000 */
[----:B------:R1:W1:Y:S02]  /*2db0*/  MUFU.TANH R81, R0 ;  /* 0x0000000000517308 */ /* 0x0002640000002400 */
[----:B-1----:R-:W-:-:S06]  /*2dc0*/  FMUL.FTZ R0, R70, c[0x0][0x320] ;  /* 0x0000c80046007a20 */ /* 0x002fcc0000410000 */
[----:B------:R1:W1:Y:S02]  /*2dd0*/  MUFU.TANH R73, R0 ;  /* 0x0000000000497308 */ /* 0x0002640000002400 */
[----:B-1----:R-:W-:Y:S02]  /*2de0*/  FMUL.FTZ R0, R71, c[0x0][0x320] ;  /* 0x0000c80047007a20 */ /* 0x002fe40000410000 */
[----:B------:R-:W-:Y:S01]  /*2df0*/  HMMA.16816.F32 R68, R12, R42, R48 ;  /* 0x0000002a0c44723c */ /* 0x000fe20000001830 */
[----:B------:R-:W1:Y:S03]  /*2e00*/  LDSM.16.M88.4 R48, [R228+0x3000] ;  /* 0x00300000e430783b */ /* 0x000e660000000200 */
[----:B------:R5:W1:Y:S01]  /*2e10*/  MUFU.TANH R80, R0 ;  /* 0x0000000000507308 */ /* 0x000a620000002400 */
[----:B------:R-:W-:-:S04]  /*2e20*/  DEPBAR.LE SB0, 0x0 ;  /* 0x000080000000791a */ /* 0x000fc80000000000 */
[C---:B------:R-:W-:Y:S08]  /*2e30*/  HMMA.16816.F32 R40, R20.reuse, R44, R60 ;  /* 0x0000002c1428723c */ /* 0x040ff0000000183c */
[----:B------:R-:W-:Y:S01]  /*2e40*/  HMMA.16816.F32 R20, R20, R46, R28 ;  /* 0x0000002e1414723c */ /* 0x000fe2000000181c */
[----:B-----5:R-:W-:-:S04]  /*2e50*/  FMUL.FTZ R0, R76, c[0x0][0x320] ;  /* 0x0000c8004c007a20 */ /* 0x020fc80000410000 */
[----:B------:R5:W1:Y:S02]  /*2e60*/  MUFU.TANH R72, R0 ;  /* 0x0000000000487308 */ /* 0x000a640000002400 */
[----:B------:R-:W-:Y:S02]  /*2e70*/  FMUL.FTZ R68, R68, c[0x0][0x320] ;  /* 0x0000c80044447a20 */ /* 0x000fe40000410000 */
[----:B------:R-:W-:Y:S02]  /*2e80*/  FMUL.FTZ R69, R69, c[0x0][0x320] ;  /* 0x0000c80045457a20 */ /* 0x000fe40000410000 */
[----:B------:R-:W-:Y:S02]  /*2e90*/  FMUL.FTZ R70, R70, c[0x0][0x320] ;  /* 0x0000c80046467a20 */ /* 0x000fe40000410000 */
[----:B------:R-:W-:Y:S01]  /*2ea0*/  FMUL.FTZ R71, R71, c[0x0][0x320] ;  /* 0x0000c80047477a20 */ /* 0x000fe20000410000 */
[----:B------:R2:W2:Y:S01]  /*2eb0*/  MUFU.TANH R62, R68 ;  /* 0x00000044003e7308 */ /* 0x0004a20000002400 */
[----:B-----5:R-:W-:-:S07]  /*2ec0*/  IADD3 R0, R95, R94, RZ ;  /* 0x0000005e5f007210 */ /* 0x020fce0007ffe0ff */
[----:B------:R2:W2:Y:S01]  /*2ed0*/  MUFU.TANH R61, R69 ;  /* 0x00000045003d7308 */ /* 0x0004a20000002400 */
[-C--:B-1----:R-:W-:Y:S07]  /*2ee0*/  HMMA.16816.F32 R40, R12, R48.reuse, R40 ;  /* 0x000000300c28723c */ /* 0x082fee0000001828 */
[----:B------:R1:W1:Y:S01]  /*2ef0*/  MUFU.TANH R60, R70 ;  /* 0x00000046003c7308 */ /* 0x0002620000002400 */
[----:B------:R-:W-:Y:S07]  /*2f00*/  HMMA.16816.F32 R24, R8, R48, R32 ;  /* 0x000000300818723c */ /* 0x000fee0000001820 */
[----:B------:R1:W1:Y:S01]  /*2f10*/  MUFU.TANH R56, R71 ;  /* 0x0000004700387308 */ /* 0x0002620000002400 */
[-C--:B------:R-:W-:Y:S08]  /*2f20*/  HMMA.16816.F32 R12, R12, R50.reuse, R20 ;  /* 0x000000320c0c723c */ /* 0x080ff00000001814 */
[----:B------:R-:W-:Y:S01]  /*2f30*/  HMMA.16816.F32 R8, R8, R50, R16 ;  /* 0x000000320808723c */ /* 0x000fe20000001810 */
[----:B------:R-:W-:-:S02]  /*2f40*/  FMUL.FTZ R43, R43, c[0x0][0x320] ;  /* 0x0000c8002b2b7a20 */ /* 0x000fc40000410000 */
[----:B------:R-:W-:Y:S02]  /*2f50*/  FMUL.FTZ R42, R42, c[0x0][0x320] ;  /* 0x0000c8002a2a7a20 */ /* 0x000fe40000410000 */
[----:B------:R-:W-:Y:S01]  /*2f60*/  FMUL.FTZ R40, R40, c[0x0][0x320] ;  /* 0x0000c80028287a20 */ /* 0x000fe20000410000 */
[----:B------:R1:W1:Y:S01]  /*2f70*/  MUFU.TANH R48, R43 ;  /* 0x0000002b00307308 */ /* 0x0002620000002400 */
[----:B------:R-:W-:Y:S02]  /*2f80*/  FMUL.FTZ R41, R41, c[0x0][0x320] ;  /* 0x0000c80029297a20 */ /* 0x000fe40000410000 */
[----:B------:R-:W-:Y:S02]  /*2f90*/  FMUL.FTZ R24, R24, c[0x0][0x320] ;  /* 0x0000c80018187a20 */ /* 0x000fe40000410000 */
[----:B------:R-:W-:Y:S02]  /*2fa0*/  FMUL.FTZ R25, R25, c[0x0][0x320] ;  /* 0x0000c80019197a20 */ /* 0x000fe40000410000 */
[----:B------:R-:W-:Y:S01]  /*2fb0*/  FMUL.FTZ R26, R26, c[0x0][0x320] ;  /* 0x0000c8001a1a7a20 */ /* 0x000fe20000410000 */
[----:B------:R1:W1:Y:S01]  /*2fc0*/  MUFU.TANH R36, R24 ;  /* 0x0000001800247308 */ /* 0x0002620000002400 */
[----:B------:R-:W-:-:S02]  /*2fd0*/  FMUL.FTZ R27, R27, c[0x0][0x320] ;  /* 0x0000c8001b1b7a20 */ /* 0x000fc40000410000 */
[----:B------:R-:W-:Y:S02]  /*2fe0*/  FMUL.FTZ R12, R12, c[0x0][0x320] ;  /* 0x0000c8000c0c7a20 */ /* 0x000fe40000410000 */
[----:B------:R-:W-:Y:S02]  /*2ff0*/  FMUL.FTZ R13, R13, c[0x0][0x320] ;  /* 0x0000c8000d0d7a20 */ /* 0x000fe40000410000 */
[----:B------:R-:W-:Y:S01]  /*3000*/  FMUL.FTZ R14, R14, c[0x0][0x320] ;  /* 0x0000c8000e0e7a20 */ /* 0x000fe20000410000 */
[----:B------:R1:W1:Y:S01]  /*3010*/  MUFU.TANH R37, R25 ;  /* 0x0000001900257308 */ /* 0x0002620000002400 */
[----:B------:R-:W-:Y:S02]  /*3020*/  FMUL.FTZ R15, R15, c[0x0][0x320] ;  /* 0x0000c8000f0f7a20 */ /* 0x000fe40000410000 */
[----:B------:R-:W-:Y:S02]  /*3030*/  FMUL.FTZ R8, R8, c[0x0][0x320] ;  /* 0x0000c80008087a20 */ /* 0x000fe40000410000 */
[----:B------:R-:W-:-:S02]  /*3040*/  FMUL.FTZ R9, R9, c[0x0][0x320] ;  /* 0x0000c80009097a20 */ /* 0x000fc40000410000 */
[----:B------:R-:W-:Y:S01]  /*3050*/  FMUL.FTZ R10, R10, c[0x0][0x320] ;  /* 0x0000c8000a0a7a20 */ /* 0x000fe20000410000 */
[----:B------:R1:W1:Y:S01]  /*3060*/  MUFU.TANH R43, R27 ;  /* 0x0000001b002b7308 */ /* 0x0002620000002400 */
[----:B------:R-:W-:-:S07]  /*3070*/  FMUL.FTZ R11, R11, c[0x0][0x320] ;  /* 0x0000c8000b0b7a20 */ /* 0x000fce0000410000 */
[----:B------:R1:W1:Y:S08]  /*3080*/  MUFU.TANH R44, R40 ;  /* 0x00000028002c7308 */ /* 0x0002700000002400 */
[----:B------:R1:W1:Y:S08]  /*3090*/  MUFU.TANH R45, R41 ;  /* 0x00000029002d7308 */ /* 0x0002700000002400 */
[----:B------:R-:W1:Y:S08]  /*30a0*/  MUFU.TANH R42, R42 ;  /* 0x0000002a002a7308 */ /* 0x000e700000002400 */
[----:B------:R-:W1:Y:S08]  /*30b0*/  MUFU.TANH R26, R26 ;  /* 0x0000001a001a7308 */ /* 0x000e700000002400 */
[----:B------:R1:W1:Y:S08]  /*30c0*/  MUFU.TANH R25, R12 ;  /* 0x0000000c00197308 */ /* 0x0002700000002400 */
[----:B------:R1:W1:Y:S08]  /*30d0*/  MUFU.TANH R27, R13 ;  /* 0x0000000d001b7308 */ /* 0x0002700000002400 */
[----:B------:R1:W1:Y:S08]  /*30e0*/  MUFU.TANH R46, R14 ;  /* 0x0000000e002e7308 */ /* 0x0002700000002400 */
[----:B------:R1:W1:Y:S08]  /*30f0*/  MUFU.TANH R47, R15 ;  /* 0x0000000f002f7308 */ /* 0x0002700000002400 */
[----:B------:R1:W1:Y:S08]  /*3100*/  MUFU.TANH R23, R8 ;  /* 0x0000000800177308 */ /* 0x0002700000002400 */
[----:B------:R1:W1:Y:S08]  /*3110*/  MUFU.TANH R24, R9 ;  /* 0x0000000900187308 */ /* 0x0002700000002400 */
[----:B------:R1:W1:Y:S08]  /*3120*/  MUFU.TANH R39, R10 ;  /* 0x0000000a00277308 */ /* 0x0002700000002400 */
[----:B------:R1:W1:Y:S01]  /*3130*/  MUFU.TANH R38, R11 ;  /* 0x0000000b00267308 */ /* 0x0002620000002400 */
[----:B------:R-:W-:Y:S06]  /*3140*/  BAR.SYNC.DEFER_BLOCKING 0x0 ;  /* 0x0000000000007b1d */ /* 0x000fec0000010000 */
[----:B------:R-:W-:Y:S05]  /*3150*/  @!P2 BRA `(.L_x_1) ;  /* 0x000004200000a947 */ /* 0x000fea0003800000 */
[----:B--234-:R-:W-:Y:S02]  /*3160*/  IMAD.U32 R2, RZ, RZ, UR11 ;  /* 0x0000000bff027e24 */ /* 0x01cfe4000f8e00ff */
[----:B------:R-:W-:-:S03]  /*3170*/  IMAD.MOV.U32 R248, RZ, RZ, RZ ;  /* 0x000000fffff87224 */ /* 0x000fc600078e00ff */
[----:B------:R-:W-:-:S04]  /*3180*/  IADD3 R2, R193, UR8, R2 ;  /* 0x00000008c1027c10 */ /* 0x000fc8000fffe002 */
[----:B------:R-:W-:-:S05]  /*3190*/  IADD3 R5, R2, -0x70, RZ ;  /* 0xffffff9002057810 */ /* 0x000fca0007ffe0ff */
[----:B------:R-:W-:-:S04]  /*31a0*/  @P0 IMAD.HI.U32 R6, R5, c[0x0][0x2bc], RZ ;  /* 0x0000af0005060a27 */ /* 0x000fc800078e00ff */
[----:B------:R-:W-:Y:S01]  /*31b0*/  IMAD.MOV.U32 R2, RZ, RZ, R5 ;  /* 0x000000ffff027224 */ /* 0x000fe200078e0005 */
[----:B------:R-:W-:-:S04]  /*31c0*/  @P0 SHF.R.U32.HI R2, RZ, c[0x0][0x2c0], R6 ;  /* 0x0000b000ff020a19 */ /* 0x000fc80000011606 */
[----:B------:R-:W-:-:S04]  /*31d0*/  @!P1 IADD3 R7, P4, R2, UR16, RZ ;  /* 0x0000001002079c10 */ /* 0x000fc8000ff9e0ff */
[----:B-1----:R-:W-:Y:S02]  /*31e0*/  @!P1 LEA.HI.X.SX32 R8, R2, UR14, 0x1, P4 ;  /* 0x0000000e02089c11 */ /* 0x002fe4000a0f0eff */
[----:B------:R-:W-:-:S04]  /*31f0*/  @!P1 LEA R6, P4, R7, c[0x0][0x2a0], 0x2 ;  /* 0x0000a80007069a11 */ /* 0x000fc800078810ff */
[----:B------:R-:W-:-:S05]  /*3200*/  @!P1 LEA.HI.X R7, R7, c[0x0][0x2a4], R8, 0x2, P4 ;  /* 0x0000a90007079a11 */ /* 0x000fca00020f1408 */
[----:B------:R1:W2:Y:S01]  /*3210*/  @!P1 LDG.E R248, [R6.64] ;  /* 0x0000000c06f89981 */ /* 0x0002a2000c1e1900 */
[----:B------:R-:W-:-:S04]  /*3220*/  IMAD.MOV R2, RZ, RZ, -R2 ;  /* 0x000000ffff027224 */ /* 0x000fc800078e0a02 */
[----:B------:R-:W-:-:S05]  /*3230*/  IMAD R9, R2, c[0x0][0x2b8], R5 ;  /* 0x0000ae0002097a24 */ /* 0x000fca00078e0205 */
[----:B------:R-:W-:Y:S01]  /*3240*/  SHF.R.S32.HI R2, RZ, 0x1f, R9 ;  /* 0x0000001fff027819 */ /* 0x000fe20000011409 */
[----:B------:R-:W-:Y:S04]  /*3250*/  STL [R1+0x10], R9 ;  /* 0x0000100901007387 */ /* 0x000fe80000100800 */
[----:B------:R-:W-:-:S04]  /*3260*/  IMAD R2, R2, c[0x0][0x1e0], RZ ;  /* 0x0000780002027a24 */ /* 0x000fc800078e02ff */
[C---:B------:R-:W-:Y:S02]  /*3270*/  IMAD R2, R9.reuse, c[0x0][0x1e4], R2 ;  /* 0x0000790009027a24 */ /* 0x040fe400078e0202 */
[----:B-1----:R-:W-:-:S04]  /*3280*/  IMAD.WIDE.U32 R6, R9, c[0x0][0x1e0], RZ ;  /* 0x0000780009067a25 */ /* 0x002fc800078e00ff */
[----:B------:R-:W-:Y:S01]  /*3290*/  IMAD.IADD R7, R7, 0x1, R2 ;  /* 0x0000000107077824 */ /* 0x000fe200078e0202 */
[----:B--2---:R-:W-:-:S03]  /*32a0*/  SHF.R.S32.HI R2, RZ, 0x1f, R248 ;  /* 0x0000001fff027819 */ /* 0x004fc600000114f8 */
[----:B------:R-:W-:-:S04]  /*32b0*/  IMAD.WIDE.U32 R6, R248, c[0x0][0x1f0], R6 ;  /* 0x00007c00f8067a25 */ /* 0x000fc800078e0006 */
[----:B------:R-:W-:-:S04]  /*32c0*/  IMAD R2, R2, c[0x0][0x1f0], RZ ;  /* 0x00007c0002027a24 */ /* 0x000fc800078e02ff */
[----:B------:R-:W-:Y:S01]  /*32d0*/  IMAD R5, R248, c[0x0][0x1f4], R2 ;  /* 0x00007d00f8057a24 */ /* 0x000fe200078e0202 */
[----:B------:R-:W-:-:S04]  /*32e0*/  IADD3 R2, P4, R6, UR20, RZ ;  /* 0x0000001406027c10 */ /* 0x000fc8000ff9e0ff */
[----:B------:R-:W-:Y:S02]  /*32f0*/  IADD3.X R6, R7, UR15, R5, P4, !PT ;  /* 0x0000000f07067c10 */ /* 0x000fe4000a7fe405 */
[----:B------:R-:W-:-:S04]  /*3300*/  LEA R5, P4, R2, c[0x0][0x1c8], 0x1 ;  /* 0x0000720002057a11 */ /* 0x000fc800078808ff */
[----:B------:R-:W-:Y:S01]  /*3310*/  LEA.HI.X R2, R2, c[0x0][0x1cc], R6, 0x1, P4 ;  /* 0x0000730002027a11 */ /* 0x000fe200020f0c06 */
[----:B------:R-:W1:Y:S04]  /*3320*/  SHFL.IDX PT, R18, R5, RZ, 0x181f ;  /* 0x00181fff05127589 */ /* 0x000e6800000e0000 */
[----:B------:R-:W-:Y:S04]  /*3330*/  SHFL.IDX PT, R6, R2, RZ, 0x181f ;  /* 0x00181fff02067589 */ /* 0x000fe800000e0000 */
[----:B------:R-:W2:Y:S04]  /*3340*/  SHFL.IDX PT, R14, R5, 0x2, 0x181f ;  /* 0x00581f00050e7f89 */ /* 0x000ea800000e0000 */
[----:B------:R-:W-:Y:S04]  /*3350*/  SHFL.IDX PT, R12, R5, 0x3, 0x181f ;  /* 0x00781f00050c7f89 */ /* 0x000fe800000e0000 */
[----:B------:R-:W3:Y:S04]  /*3360*/  SHFL.IDX PT, R16, R5, 0x1, 0x181f ;  /* 0x00381f0005107f89 */ /* 0x000ee800000e0000 */
[----:B------:R-:W-:Y:S04]  /*3370*/  SHFL.IDX PT, R7, R2, 0x1, 0x181f ;  /* 0x00381f0002077f89 */ /* 0x000fe800000e0000 */
[----:B------:R-:W4:Y:S04]  /*3380*/  SHFL.IDX PT, R9, R2, 0x2, 0x181f ;  /* 0x00581f0002097f89 */ /* 0x000f2800000e0000 */
[----:B------:R-:W-:Y:S04]  /*3390*/  SHFL.IDX PT, R13, R2, 0x3, 0x181f ;  /* 0x00781f00020d7f89 */ /* 0x000fe800000e0000 */
[----:B------:R-:W5:Y:S04]  /*33a0*/  SHFL.IDX PT, R10, R5, 0x4, 0x181f ;  /* 0x00981f00050a7f89 */ /* 0x000f6800000e0000 */
[----:B------:R-:W1:Y:S04]  /*33b0*/  SHFL.IDX PT, R8, R5, 0x5, 0x181f ;  /* 0x00b81f0005087f89 */ /* 0x000e6800000e0000 */
[----:B------:R1:W2:Y:S04]  /*33c0*/  SHFL.IDX PT, R11, R5, 0x6, 0x181f ;  /* 0x00d81f00050b7f89 */ /* 0x0002a800000e0000 */
[----:B------:R-:W2:Y:S04]  /*33d0*/  SHFL.IDX PT, R22, R2, 0x4, 0x181f ;  /* 0x00981f0002167f89 */ /* 0x000ea800000e0000 */
[----:B------:R-:W2:Y:S04]  /*33e0*/  SHFL.IDX PT, R21, R2, 0x5, 0x181f ;  /* 0x00b81f0002157f89 */ /* 0x000ea800000e0000 */
[----:B------:R2:W3:Y:S01]  /*33f0*/  SHFL.IDX PT, R20, R2, 0x6, 0x181f ;  /* 0x00d81f0002147f89 */ /* 0x0004e200000e0000 */
[C---:B-1----:R-:W-:Y:S01]  /*3400*/  SHF.L.U64.HI R5, R92.reuse, 0x1, R192 ;  /* 0x000000015c057819 */ /* 0x042fe200000102c0 */
[----:B--2---:R-:W-:-:S05]  /*3410*/  IMAD.SHL.U32 R2, R92, 0x2, RZ ;  /* 0x000000025c027824 */ /* 0x004fca00078e00ff */
[-C--:B------:R-:W-:Y:S02]  /*3420*/  IADD3 R18, P4, R18, R2.reuse, RZ ;  /* 0x0000000212127210 */ /* 0x080fe40007f9e0ff */
[-C--:B------:R-:W-:Y:S02]  /*3430*/  IADD3 R14, P5, R14, R2.reuse, RZ ;  /* 0x000000020e0e7210 */ /* 0x080fe40007fbe0ff */
[-C--:B---3--:R-:W-:Y:S01]  /*3440*/  IADD3 R16, P6, R16, R2.reuse, RZ ;  /* 0x0000000210107210 */ /* 0x088fe20007fde0ff */
[--C-:B------:R-:W-:Y:S01]  /*3450*/  IMAD.X R19, R6, 0x1, R5.reuse, P4 ;  /* 0x0000000106137824 */ /* 0x100fe200020e0605 */
[-C--:B------:R-:W-:Y:S01]  /*3460*/  IADD3 R12, P4, R12, R2.reuse, RZ ;  /* 0x000000020c0c7210 */ /* 0x080fe20007f9e0ff */
[--C-:B----4-:R-:W-:Y:S01]  /*3470*/  IMAD.X R15, R9, 0x1, R5.reuse, P5 ;  /* 0x00000001090f7824 */ /* 0x110fe200028e0605 */
[----:B------:R-:W-:Y:S02]  /*3480*/  IADD3.X R17, R7, R5, RZ, P6, !PT ;  /* 0x0000000507117210 */ /* 0x000fe400037fe4ff */
[-C--:B-----5:R-:W-:Y:S01]  /*3490*/  IADD3 R10, P6, R10, R2.reuse, RZ ;  /* 0x000000020a0a7210 */ /* 0x0a0fe20007fde0ff */
[----:B------:R-:W-:Y:S01]  /*34a0*/  IMAD.X R13, R13, 0x1, R5, P4 ;  /* 0x000000010d0d7824 */ /* 0x000fe200020e0605 */
[----:B------:R-:W-:-:S02]  /*34b0*/  IADD3 R8, P5, R8, R2, RZ ;  /* 0x0000000208087210 */ /* 0x000fc40007fbe0ff */
[----:B------:R-:W-:Y:S01]  /*34c0*/  IADD3 R6, P4, R11, R2, RZ ;  /* 0x000000020b067210 */ /* 0x000fe20007f9e0ff */
[----:B------:R-:W-:Y:S01]  /*34d0*/  IMAD.SHL.U32 R2, R191, 0x2, RZ ;  /* 0x00000002bf027824 */ /* 0x000fe200078e00ff */
[----:B------:R-:W-:Y:S01]  /*34e0*/  IADD3.X R11, R22, R5, RZ, P6, !PT ;  /* 0x00000005160b7210 */ /* 0x000fe200037fe4ff */
[--C-:B------:R-:W-:Y:S02]  /*34f0*/  IMAD.X R9, R21, 0x1, R5.reuse, P5 ;  /* 0x0000000115097824 */ /* 0x100fe400028e0605 */
[----:B------:R-:W-:Y:S01]  /*3500*/  IMAD.X R7, R20, 0x1, R5, P4 ;  /* 0x0000000114077824 */ /* 0x000fe200020e0605 */
[----:B------:R1:W-:Y:S04]  /*3510*/  LDGSTS.E.BYPASS.LTC128B.128 [R2+0x3900], [R18.64], !P3 ;  /* 0x0390000012027fae */ /* 0x0003e8000d901d4c */
[----:B------:R1:W-:Y:S04]  /*3520*/  LDGSTS.E.BYPASS.LTC128B.128 [R2+0x4100], [R16.64], !P3 ;  /* 0x0410000010027fae */ /* 0x0003e8000d901d4c */
[----:B------:R1:W-:Y:S04]  /*3530*/  LDGSTS.E.BYPASS.LTC128B.128 [R2+0x4900], [R14.64], !P3 ;  /* 0x049000000e027fae */ /* 0x0003e8000d901d4c */
[----:B------:R1:W-:Y:S04]  /*3540*/  LDGSTS.E.BYPASS.LTC128B.128 [R2+0x5100], [R12.64], !P3 ;  /* 0x051000000c027fae */ /* 0x0003e8000d901d4c */
[----:B------:R1:W-:Y:S04]  /*3550*/  LDGSTS.E.BYPASS.LTC128B.128 [R2+0x5900], [R10.64], !P3 ;  /* 0x059000000a027fae */ /* 0x0003e8000d901d4c */
[----:B------:R1:W-:Y:S04]  /*3560*/  LDGSTS.E.BYPASS.LTC128B.128 [R2+0x6100], [R8.64], !P3 ;  /* 0x0610000008027fae */ /* 0x0003e8000d901d4c */
[----:B------:R1:W-:Y:S02]  /*3570*/  LDGSTS.E.BYPASS.LTC128B.128 [R2+0x6900], [R6.64], !P3 ;  /* 0x0690000006027fae */ /* 0x0003e4000d901d4c */
.L_x_1:
[----:B-1234-:R-:W-:Y:S01]  /*3580*/  SHF.R.S32.HI R2, RZ, 0x1f, R93 ;  /* 0x0000001fff027819 */ /* 0x01efe2000001145d */
[----:B------:R-:W-:Y:S01]  /*3590*/  STL [R1+0x58], R234 ;  /* 0x000058ea01007387 */ /* 0x000fe20000100800 */
[----:B------:R-:W-:-:S02]  /*35a0*/  IMAD.SHL.U32 R224, R0, 0x2, RZ ;  /* 0x0000000200e07824 */ /* 0x000fc400078e00ff */
[----:B------:R-:W-:Y:S01]  /*35b0*/  LEA.HI R5, R2, R93, RZ, 0x2 ;  /* 0x0000005d02057211 */ /* 0x000fe200078f10ff */
[----:B------:R-:W-:Y:S01]  /*35c0*/  STL [R1+0x54], R233 ;  /* 0x000054e901007387 */ /* 0x000fe20000100800 */
[----:B------:R-:W-:Y:S01]  /*35d0*/  IMAD R225, R4, 0x2, R224 ;  /* 0x0000000204e17824 */ /* 0x000fe200078e02e0 */
[----:B------:R-:W-:Y:S02]  /*35e0*/  LEA R227, R3, R224, 0x1 ;  /* 0x000000e003e37211 */ /* 0x000fe400078e08ff */
[----:B------:R-:W-:Y:S01]  /*35f0*/  STL [R1+0x50], R232 ;  /* 0x000050e801007387 */ /* 0x000fe20000100800 */
[----:B------:R-:W-:Y:S01]  /*3600*/  LOP3.LUT R2, R5, 0x7ffffffc, RZ, 0xc0, !PT ;  /* 0x7ffffffc05027812 */ /* 0x000fe200078ec0ff */
[----:B------:R-:W-:Y:S02]  /*3610*/  IMAD R226, R3, 0x2, R225 ;  /* 0x0000000203e27824 */ /* 0x000fe400078e02e1 */
[----:B------:R-:W-:Y:S02]  /*3620*/  STL [R1+0x4c], R231 ;  /* 0x00004ce701007387 */ /* 0x000fe40000100800 */
[----:B------:R-:W-:-:S02]  /*3630*/  IMAD.IADD R2, R93, 0x1, -R2 ;  /* 0x000000015d027824 */ /* 0x000fc400078e0a02 */
[----:B------:R-:W-:Y:S04]  /*3640*/  STL [R1+0x48], R230 ;  /* 0x000048e601007387 */ /* 0x000fe80000100800 */
[----:B------:R-:W-:Y:S04]  /*3650*/  STL [R1+0x44], R229 ;  /* 0x000044e501007387 */ /* 0x000fe80000100800 */
[----:B------:R-:W-:Y:S04]  /*3660*/  STL [R1+0x40], R228 ;  /* 0x000040e401007387 */ /* 0x000fe80000100800 */
[----:B------:R-:W-:Y:S04]  /*3670*/  STL [R1+0x3c], R119 ;  /* 0x00003c7701007387 */ /* 0x000fe80000100800 */
[----:B------:R-:W-:Y:S04]  /*3680*/  STL [R1+0x38], R92 ;  /* 0x0000385c01007387 */ /* 0x000fe80000100800 */
[----:B------:R1:W-:Y:S04]  /*3690*/  STL [R1+0x34], R5 ;  /* 0x0000340501007387 */ /* 0x0003e80000100800 */
[----:B------:R-:W0:Y:S01]  /*36a0*/  LDGDEPBAR ;  /* 0x00000000000079af */ /* 0x000e220000000000 */
[----:B-1----:R-:W-:-:S04]  /*36b0*/  IMAD.MOV.U32 R5, RZ, RZ, -0x2 ;  /* 0xfffffffeff057424 */ /* 0x002fc800078e00ff */
[----:B------:R-:W-:-:S05]  /*36c0*/  IMAD R2, R2, R5, UR18 ;  /* 0x0000001202027e24 */ /* 0x000fca000f8e0205 */
[C---:B------:R-:W-:Y:S02]  /*36d0*/  ISETP.GT.AND P6, PT, R2.reuse, 0x8, PT ;  /* 0x000000080200780c */ /* 0x040fe40003fc4270 */
[----:B------:R-:W-:Y:S02]  /*36e0*/  ISETP.GT.AND P4, PT, R2, 0x1, PT ;  /* 0x000000010200780c */ /* 0x000fe40003f84270 */
[----:B------:R-:W-:Y:S02]  /*36f0*/  FSEL R17, R173, -INF , P6 ;  /* 0xff800000ad117808 */ /* 0x000fe40003000000 */
[----:B------:R-:W-:Y:S02]  /*3700*/  FSEL R13, R178, -INF , P6 ;  /* 0xff800000b20d7808 */ /* 0x000fe40003000000 */
[----:B------:R-:W-:Y:S02]  /*3710*/  FSEL R34, R180, -INF , P6 ;  /* 0xff800000b4227808 */ /* 0x000fe40003000000 */
[----:B------:R-:W-:-:S02]  /*3720*/  FSEL R30, R184, -INF , P6 ;  /* 0xff800000b81e7808 */ /* 0x000fc40003000000 */
[----:B------:R-:W-:Y:S02]  /*3730*/  ISETP.GT.AND P6, PT, R2, 0x11, PT ;  /* 0x000000110200780c */ /* 0x000fe40003fc4270 */
[----:B------:R-:W-:Y:S02]  /*3740*/  FSEL R16, R182, -INF , P4 ;  /* 0xff800000b6107808 */ /* 0x000fe40002000000 */
[----:B------:R-:W-:Y:S02]  /*3750*/  FSEL R74, R161, -INF , P6 ;  /* 0xff800000a14a7808 */ /* 0x000fe40003000000 */
[----:B------:R-:W-:Y:S02]  /*3760*/  FSEL R41, R165, -INF , P6 ;  /* 0xff800000a5297808 */ /* 0x000fe40003000000 */
[----:B------:R-:W-:Y:S02]  /*3770*/  FSEL R99, R171, -INF , P6 ;  /* 0xff800000ab637808 */ /* 0x000fe40003000000 */
[----:B------:R-:W-:-:S02]  /*3780*/  FSEL R95, R175, -INF , P6 ;  /* 0xff800000af5f7808 */ /* 0x000fc40003000000 */
[C---:B------:R-:W-:Y:S02]  /*3790*/  ISETP.GT.AND P6, PT, R2.reuse, 0x20, PT ;  /* 0x000000200200780c */ /* 0x040fe40003fc4270 */
[----:B------:R-:W-:Y:S02]  /*37a0*/  FSEL R12, R185, -INF , P4 ;  /* 0xff800000b90c7808 */ /* 0x000fe40002000000 */
[----:B------:R-:W-:Y:S02]  /*37b0*/  FSEL R33, R187, -INF , P4 ;  /* 0xff800000bb217808 */ /* 0x000fe40002000000 */
[----:B------:R-:W-:Y:S02]  /*37c0*/  FSEL R29, R189, -INF , P4 ;  /* 0xff800000bd1d7808 */ /* 0x000fe40002000000 */
[C---:B------:R-:W-:Y:S02]  /*37d0*/  ISETP.GT.AND P5, PT, R2.reuse, RZ, PT ;  /* 0x000000ff0200720c */ /* 0x040fe40003fa4270 */
[----:B------:R-:W-:-:S02]  /*37e0*/  ISETP.GT.AND P4, PT, R2, 0x10, PT ;  /* 0x000000100200780c */ /* 0x000fc40003f84270 */
[----:B------:R-:W-:Y:S02]  /*37f0*/  FSEL R140, R140, -INF , P6 ;  /* 0xff8000008c8c7808 */ /* 0x000fe40003000000 */
[----:B------:R-:W-:Y:S02]  /*3800*/  FSEL R136, R136, -INF , P6 ;  /* 0xff80000088887808 */ /* 0x000fe40003000000 */
[----:B------:R-:W-:Y:S02]  /*3810*/  FSEL R148, R148, -INF , P6 ;  /* 0xff80000094947808 */ /* 0x000fe40003000000 */
[----:B------:R-:W-:Y:S02]  /*3820*/  FSEL R118, R118, -INF , P6 ;  /* 0xff80000076767808 */ /* 0x000fe40003000000 */
[----:B------:R-:W-:Y:S02]  /*3830*/  ISETP.GT.AND P6, PT, R2, 0x29, PT ;  /* 0x000000290200780c */ /* 0x000fe40003fc4270 */
[----:B------:R-:W-:-:S02]  /*3840*/  FSEL R15, R181, -INF , P5 ;  /* 0xff800000b50f7808 */ /* 0x000fc40002800000 */
[----:B------:R-:W-:Y:S02]  /*3850*/  FSEL R11, R186, -INF , P5 ;  /* 0xff800000ba0b7808 */ /* 0x000fe40002800000 */
[----:B------:R-:W-:Y:S02]  /*3860*/  FSEL R32, R188, -INF , P5 ;  /* 0xff800000bc207808 */ /* 0x000fe40002800000 */
[----:B------:R-:W-:Y:S02]  /*3870*/  FSEL R10, R190, -INF , P5 ;  /* 0xff800000be0a7808 */ /* 0x000fe40002800000 */
[----:B------:R-:W-:Y:S02]  /*3880*/  FSEL R70, R160, -INF , P4 ;  /* 0xff800000a0467808 */ /* 0x000fe40002000000 */
[----:B------:R-:W-:Y:S02]  /*3890*/  FSEL R40, R168, -INF , P4 ;  /* 0xff800000a8287808 */ /* 0x000fe40002000000 */
[----:B------:R-:W-:-:S02]  /*38a0*/  FSEL R98, R172, -INF , P4 ;  /* 0xff800000ac627808 */ /* 0x000fc40002000000 */
[----:B------:R-:W-:Y:S02]  /*38b0*/  FSEL R94, R176, -INF , P4 ;  /* 0xff800000b05e7808 */ /* 0x000fe40002000000 */
[C---:B------:R-:W-:Y:S02]  /*38c0*/  ISETP.GT.AND P5, PT, R2.reuse, 0x9, PT ;  /* 0x000000090200780c */ /* 0x040fe40003fa4270 */
[----:B------:R-:W-:Y:S02]  /*38d0*/  ISETP.GT.AND P4, PT, R2, 0x19, PT ;  /* 0x000000190200780c */ /* 0x000fe40003f84270 */
[----:B------:R-:W-:Y:S02]  /*38e0*/  FSEL R143, R143, -INF , P6 ;  /* 0xff8000008f8f7808 */ /* 0x000fe40003000000 */
[----:B------:R-:W-:Y:S02]  /*38f0*/  FSEL R139, R139, -INF , P6 ;  /* 0xff8000008b8b7808 */ /* 0x000fe40003000000 */
[----:B------:R-:W-:-:S02]  /*3900*/  FSEL R151, R151, -INF , P6 ;  /* 0xff80000097977808 */ /* 0x000fc40003000000 */
[----:B------:R-:W-:Y:S02]  /*3910*/  FSEL R146, R146, -INF , P6 ;  /* 0xff80000092927808 */ /* 0x000fe40003000000 */
[----:B------:R-:W-:Y:S02]  /*3920*/  ISETP.GT.AND P6, PT, R2, 0x38, PT ;  /* 0x000000380200780c */ /* 0x000fe40003fc4270 */
[----:B------:R-:W-:Y:S02]  /*3930*/  FSEL R28, R174, -INF , P5 ;  /* 0xff800000ae1c7808 */ /* 0x000fe40002800000 */
        /* <DEDUP_REMOVED lines=16> */
[----:B------:R-:W-:Y:S02]  /*3a40*/  FSEL R164, R105, -INF , P6 ;  /* 0xff80000069a47808 */ /* 0x000fe40003000000 */
[----:B------:R-:W-:Y:S02]  /*3a50*/  ISETP.GT.AND P6, PT, R2, 0x50, PT ;  /* 0x000000500200780c */ /* 0x000fe40003fc4270 */
[----:B------:R-:W-:Y:S02]  /*3a60*/  FMNMX.FTZ R71, R11, R12, !PT ;  /* 0x0000000c0b477209 */ /* 0x000fe40007810000 */
[----:B------:R-:W-:Y:S02]  /*3a70*/  FSEL R205, R73, -INF , P6 ;  /* 0xff80000049cd7808 */ /* 0x000fe40003000000 */
[----:B------:R-:W-:-:S02]  /*3a80*/  FMNMX.FTZ R73, R10, R29, !PT ;  /* 0x0000001d0a497209 */ /* 0x000fc40007810000 */
[----:B------:R-:W-:Y:S02]  /*3a90*/  FMNMX.FTZ R71, R13, R71, !PT ;  /* 0x000000470d477209 */ /* 0x000fe40007810000 */
[----:B------:R-:W-:Y:S02]  /*3aa0*/  FMNMX.FTZ R73, R30, R73, !PT ;  /* 0x000000491e497209 */ /* 0x000fe40007810000 */
[----:B------:R-:W-:Y:S02]  /*3ab0*/  FSEL R68, R116, -INF , P5 ;  /* 0xff80000074447808 */ /* 0x000fe40002800000 */
[----:B------:R-:W-:Y:S02]  /*3ac0*/  FMNMX.FTZ R73, R31, R73, !PT ;  /* 0x000000491f497209 */ /* 0x000fe40007810000 */
[----:B------:R-:W-:Y:S02]  /*3ad0*/  FMNMX.FTZ R71, R14, R71, !PT ;  /* 0x000000470e477209 */ /* 0x000fe40007810000 */
[----:B------:R-:W-:-:S02]  /*3ae0*/  FMNMX.FTZ R73, R94, R73, !PT ;  /* 0x000000495e497209 */ /* 0x000fc40007810000 */
[----:B------:R-:W-:Y:S02]  /*3af0*/  FSEL R116, R157, -INF , P5 ;  /* 0xff8000009d747808 */ /* 0x000fe40002800000 */
[----:B------:R-:W-:Y:S02]  /*3b00*/  ISETP.GT.AND P5, PT, R2, 0x21, PT ;  /* 0x000000210200780c */ /* 0x000fe40003fa4270 */
[----:B------:R-:W-:Y:S02]  /*3b10*/  FMNMX.FTZ R71, R40, R71, !PT ;  /* 0x0000004728477209 */ /* 0x000fe40007810000 */
[----:B------:R-:W-:Y:S02]  /*3b20*/  FMNMX.FTZ R73, R95, R73, !PT ;  /* 0x000000495f497209 */ /* 0x000fe40007810000 */
[----:B------:R-:W-:Y:S02]  /*3b30*/  FSEL R93, R97, -INF , P4 ;  /* 0xff800000615d7808 */ /* 0x000fe40002000000 */
[----:B------:R-:W-:-:S02]  /*3b40*/  FSEL R97, R163, -INF , P4 ;  /* 0xff800000a3617808 */ /* 0x000fc40002000000 */
[----:B------:R-:W-:Y:S02]  /*3b50*/  FSEL R141, R141, -INF , P5 ;  /* 0xff8000008d8d7808 */ /* 0x000fe40002800000 */
[----:B------:R-:W-:Y:S02]  /*3b60*/  FSEL R137, R137, -INF , P5 ;  /* 0xff80000089897808 */ /* 0x000fe40002800000 */
[----:B------:R-:W-:Y:S02]  /*3b70*/  FSEL R149, R149, -INF , P5 ;  /* 0xff80000095957808 */ /* 0x000fe40002800000 */
[----:B------:R-:W-:Y:S02]  /*3b80*/  FSEL R144, R144, -INF , P5 ;  /* 0xff80000090907808 */ /* 0x000fe40002800000 */
[C---:B------:R-:W-:Y:S02]  /*3b90*/  ISETP.GT.AND P4, PT, R2.reuse, 0x28, PT ;  /* 0x000000280200780c */ /* 0x040fe40003f84270 */
[----:B------:R-:W-:-:S02]  /*3ba0*/  ISETP.GT.AND P5, PT, R2, 0x30, PT ;  /* 0x000000300200780c */ /* 0x000fc40003fa4270 */
[----:B------:R-:W-:Y:S02]  /*3bb0*/  FMNMX.FTZ R71, R41, R71, !PT ;  /* 0x0000004729477209 */ /* 0x000fe40007810000 */
[----:B------:R-:W-:Y:S02]  /*3bc0*/  FMNMX.FTZ R73, R96, R73, !PT ;  /* 0x0000004960497209 */ /* 0x000fe40007810000 */
[----:B------:R-:W-:Y:S02]  /*3bd0*/  FSEL R142, R142, -INF , P4 ;  /* 0xff8000008e8e7808 */ /* 0x000fe40002000000 */
[----:B------:R-:W-:Y:S02]  /*3be0*/  FSEL R138, R138, -INF , P4 ;  /* 0xff8000008a8a7808 */ /* 0x000fe40002000000 */
        /* <DEDUP_REMOVED lines=10> */
[----:B------:R-:W-:Y:S02]  /*3c90*/  FMNMX.FTZ R5, R15, R16, !PT ;  /* 0x000000100f057209 */ /* 0x000fe40007810000 */
[----:B------:R-:W-:Y:S02]  /*3ca0*/  FSEL R159, R159, -INF , P4 ;  /* 0xff8000009f9f7808 */ /* 0x000fe40002000000 */
[----:B------:R-:W-:Y:S02]  /*3cb0*/  FSEL R155, R155, -INF , P4 ;  /* 0xff8000009b9b7808 */ /* 0x000fe40002000000 */
[----:B------:R-:W-:-:S02]  /*3cc0*/  FSEL R167, R167, -INF , P4 ;  /* 0xff800000a7a77808 */ /* 0x000fc40002000000 */
[----:B------:R-:W-:Y:S02]  /*3cd0*/  FSEL R152, R152, -INF , P4 ;  /* 0xff80000098987808 */ /* 0x000fe40002000000 */
[----:B------:R-:W-:Y:S02]  /*3ce0*/  FSEL R161, R108, -INF , P5 ;  /* 0xff8000006ca17808 */ /* 0x000fe40002800000 */
[----:B------:R-:W-:Y:S02]  /*3cf0*/  FSEL R157, R109, -INF , P5 ;  /* 0xff8000006d9d7808 */ /* 0x000fe40002800000 */
[----:B------:R-:W-:Y:S02]  /*3d00*/  FSEL R170, R170, -INF , P5 ;  /* 0xff800000aaaa7808 */ /* 0x000fe40002800000 */
[----:B------:R-:W-:Y:S02]  /*3d10*/  FSEL R162, R162, -INF , P5 ;  /* 0xff800000a2a27808 */ /* 0x000fe40002800000 */
[----:B------:R-:W-:-:S02]  /*3d20*/  FMNMX.FTZ R71, R69, R71, !PT ;  /* 0x0000004745477209 */ /* 0x000fc40007810000 */
[----:B------:R-:W-:Y:S02]  /*3d30*/  FMNMX.FTZ R73, R118, R73, !PT ;  /* 0x0000004976497209 */ /* 0x000fe40007810000 */
[C---:B------:R-:W-:Y:S02]  /*3d40*/  ISETP.GT.AND P4, PT, R2.reuse, 0x40, PT ;  /* 0x000000400200780c */ /* 0x040fe40003f84270 */
[----:B------:R-:W-:Y:S02]  /*3d50*/  ISETP.GT.AND P5, PT, R2, 0x48, PT ;  /* 0x000000480200780c */ /* 0x000fe40003fa4270 */
[----:B------:R-:W-:Y:S02]  /*3d60*/  FMNMX.FTZ R5, R17, R5, !PT ;  /* 0x0000000511057209 */ /* 0x000fe40007810000 */
[----:B------:R-:W-:Y:S02]  /*3d70*/  FMNMX.FTZ R71, R136, R71, !PT ;  /* 0x0000004788477209 */ /* 0x000fe40007810000 */
[----:B------:R-:W-:-:S02]  /*3d80*/  FMNMX.FTZ R73, R144, R73, !PT ;  /* 0x0000004990497209 */ /* 0x000fc40007810000 */
[----:B------:R-:W-:Y:S02]  /*3d90*/  FSEL R175, R100, -INF , P4 ;  /* 0xff80000064af7808 */ /* 0x000fe40002000000 */
[----:B------:R-:W-:Y:S02]  /*3da0*/  FSEL R171, R102, -INF , P4 ;  /* 0xff80000066ab7808 */ /* 0x000fe40002000000 */
[----:B------:R-:W-:Y:S02]  /*3db0*/  FSEL R180, R104, -INF , P4 ;  /* 0xff80000068b47808 */ /* 0x000fe40002000000 */
[----:B------:R-:W-:Y:S02]  /*3dc0*/  FSEL R163, R107, -INF , P4 ;  /* 0xff8000006ba37808 */ /* 0x000fe40002000000 */
[----:B------:R-:W-:Y:S02]  /*3dd0*/  FSEL R177, R84, -INF , P5 ;  /* 0xff80000054b17808 */ /* 0x000fe40002800000 */
[----:B------:R-:W-:-:S02]  /*3de0*/  FSEL R173, R86, -INF , P5 ;  /* 0xff80000056ad7808 */ /* 0x000fc40002800000 */
[----:B------:R-:W-:Y:S02]  /*3df0*/  FSEL R181, R88, -INF , P5 ;  /* 0xff80000058b57808 */ /* 0x000fe40002800000 */
[----:B------:R-:W-:Y:S02]  /*3e00*/  FSEL R165, R90, -INF , P5 ;  /* 0xff8000005aa57808 */ /* 0x000fe40002800000 */
[----:B------:R-:W-:Y:S02]  /*3e10*/  FMNMX.FTZ R5, R28, R5, !PT ;  /* 0x000000051c057209 */ /* 0x000fe40007810000 */
[C---:B------:R-:W-:Y:S02]  /*3e20*/  ISETP.GT.AND P4, PT, R2.reuse, 0x49, PT ;  /* 0x000000490200780c */ /* 0x040fe40003f84270 */
[----:B------:R-:W-:Y:S02]  /*3e30*/  ISETP.GT.AND P5, PT, R2, 0x51, PT ;  /* 0x000000510200780c */ /* 0x000fe40003fa4270 */
[----:B------:R-:W-:-:S02]  /*3e40*/  FMNMX.FTZ R71, R137, R71, !PT ;  /* 0x0000004789477209 */ /* 0x000fc40007810000 */
        /* <DEDUP_REMOVED lines=14> */
[C---:B------:R-:W-:Y:S02]  /*3f30*/  ISETP.GT.AND P6, PT, R2.reuse, 0x59, PT ;  /* 0x000000590200780c */ /* 0x040fe40003fc4270 */
[----:B------:R-:W-:Y:S02]  /*3f40*/  ISETP.GT.AND P5, PT, R2, 0x60, PT ;  /* 0x000000600200780c */ /* 0x000fe40003fa4270 */
[----:B------:R-:W-:Y:S02]  /*3f50*/  FMNMX.FTZ R71, R138, R71, !PT ;  /* 0x000000478a477209 */ /* 0x000fe40007810000 */
[----:B------:R-:W-:-:S02]  /*3f60*/  FMNMX.FTZ R73, R146, R73, !PT ;  /* 0x0000004992497209 */ /* 0x000fc40007810000 */
[----:B------:R-:W-:Y:S02]  /*3f70*/  FMNMX.FTZ R5, R74, R5, !PT ;  /* 0x000000054a057209 */ /* 0x000fe40007810000 */
[----:B------:R-:W-:Y:S02]  /*3f80*/  FSEL R223, R66, -INF , P4 ;  /* 0xff80000042df7808 */ /* 0x000fe40002000000 */
        /* <DEDUP_REMOVED lines=13> */
[----:B------:R-:W-:Y:S02]  /*4060*/  FMNMX.FTZ R71, R139, R71, !PT ;  /* 0x000000478b477209 */ /* 0x000fe40007810000 */
[----:B------:R-:W-:Y:S02]  /*4070*/  FMNMX.FTZ R73, R147, R73, !PT ;  /* 0x0000004993497209 */ /* 0x000fe40007810000 */
[----:B------:R-:W-:-:S02]  /*4080*/  ISETP.GT.AND P5, PT, R2, 0x69, PT ;  /* 0x000000690200780c */ /* 0x000fc40003fa4270 */
[----:B------:R-:W-:Y:S02]  /*4090*/  FMNMX.FTZ R2, R75, R5, !PT ;  /* 0x000000054b027209 */ /* 0x000fe40007810000 */
[----:B------:R-:W-:Y:S02]  /*40a0*/  FMNMX.FTZ R71, R154, R71, !PT ;  /* 0x000000479a477209 */ /* 0x000fe40007810000 */
[----:B------:R-:W-:Y:S02]  /*40b0*/  FMNMX.FTZ R73, R152, R73, !PT ;  /* 0x0000004998497209 */ /* 0x000fe40007810000 */
[----:B------:R-:W-:Y:S02]  /*40c0*/  FMNMX.FTZ R2, R93, R2, !PT ;  /* 0x000000025d027209 */ /* 0x000fe40007810000 */
[----:B------:R-:W-:Y:S02]  /*40d0*/  FMNMX.FTZ R71, R155, R71, !PT ;  /* 0x000000479b477209 */ /* 0x000fe40007810000 */
[----:B------:R-:W-:-:S02]  /*40e0*/  FMNMX.FTZ R73, R153, R73, !PT ;  /* 0x0000004999497209 */ /* 0x000fc40007810000 */
        /* <DEDUP_REMOVED lines=34> */
[----:B------:R-:W-:Y:S02]  /*4310*/  FSEL R197, R45, -INF , P4 ;  /* 0xff8000002dc57808 */ /* 0x000fe40002000000 */
[----:B------:R-:W-:-:S02]  /*4320*/  FMNMX.FTZ R71, R183, R71, !PT ;  /* 0x00000047b7477209 */ /* 0x000fc40007810000 */
[----:B------:R-:W-:Y:S02]  /*4330*/  FMNMX.FTZ R73, R195, R73, !PT ;  /* 0x00000049c3497209 */ /* 0x000fe40007810000 */
[----:B------:R-:W-:Y:S02]  /*4340*/  FMNMX.FTZ R2, R177, R2, !PT ;  /* 0x00000002b1027209 */ /* 0x000fe40007810000 */
[----:B------:R-:W-:Y:S02]  /*4350*/  FMNMX.FTZ R5, R117, R5, !PT ;  /* 0x0000000575057209 */ /* 0x000fe40007810000 */
[----:B------:R-:W-:Y:S02]  /*4360*/  FSEL R189, R37, -INF , P4 ;  /* 0xff80000025bd7808 */ /* 0x000fe40002000000 */
[----:B------:R-:W-:Y:S02]  /*4370*/  FSEL R196, R25, -INF , P6 ;  /* 0xff80000019c47808 */ /* 0x000fe40003000000 */
[----:B------:R-:W-:-:S02]  /*4380*/  FMNMX.FTZ R71, R212, R71, !PT ;  /* 0x00000047d4477209 */ /* 0x000fc40007810000 */
[----:B------:R-:W-:Y:S02]  /*4390*/  FMNMX.FTZ R73, R197, R73, !PT ;  /* 0x00000049c5497209 */ /* 0x000fe40007810000 */
[----:B------:R-:W-:Y:S02]  /*43a0*/  FMNMX.FTZ R2, R178, R2, !PT ;  /* 0x00000002b2027209 */ /* 0x000fe40007810000 */
[----:B------:R-:W-:Y:S02]  /*43b0*/  FMNMX.FTZ R5, R148, R5, !PT ;  /* 0x0000000594057209 */ /* 0x000fe40007810000 */
[----:B------:R-:W-:Y:S02]  /*43c0*/  FSEL R207, R23, -INF , P6 ;  /* 0xff80000017cf7808 */ /* 0x000fe40003000000 */
[----:B------:R-:W-:Y:S01]  /*43d0*/  FSEL R193, R27, -INF , P5 ;  /* 0xff8000001bc17808 */ /* 0x000fe20002800000 */
[----:B------:R-:W-:Y:S01]  /*43e0*/  LDSM.16.MT88.4 R20, [R224+0x100] ;  /* 0x00010000e014783b */ /* 0x000fe20000004200 */
[----:B------:R-:W-:-:S02]  /*43f0*/  FMNMX.FTZ R71, R189, R71, !PT ;  /* 0x00000047bd477209 */ /* 0x000fc40007810000 */
[----:B------:R-:W-:Y:S02]  /*4400*/  FMNMX.FTZ R73, R196, R73, !PT ;  /* 0x00000049c4497209 */ /* 0x000fe40007810000 */
[----:B------:R-:W-:Y:S02]  /*4410*/  FMNMX.FTZ R2, R221, R2, !PT ;  /* 0x00000002dd027209 */ /* 0x000fe40007810000 */
[----:B------:R-:W-:Y:S02]  /*4420*/  FMNMX.FTZ R5, R149, R5, !PT ;  /* 0x0000000595057209 */ /* 0x000fe40007810000 */
[----:B------:R-:W-:Y:S02]  /*4430*/  FSEL R233, R24, -INF , P5 ;  /* 0xff80000018e97808 */ /* 0x000fe40002800000 */
[----:B------:R-:W-:Y:S01]  /*4440*/  FMNMX.FTZ R71, R207, R71, !PT ;  /* 0x00000047cf477209 */ /* 0x000fe20007810000 */
[----:B------:R-:W-:Y:S01]  /*4450*/  LDSM.16.MT88.4 R24, [R225+0x100] ;  /* 0x00010000e118783b */ /* 0x000fe20000004200 */
[----:B------:R-:W-:-:S02]  /*4460*/  FMNMX.FTZ R73, R193, R73, !PT ;  /* 0x00000049c1497209 */ /* 0x000fc40007810000 */
[----:B------:R-:W-:Y:S02]  /*4470*/  FMNMX.FTZ R2, R241, R2, !PT ;  /* 0x00000002f1027209 */ /* 0x000fe40007810000 */
[----:B------:R-:W-:Y:S01]  /*4480*/  FMNMX.FTZ R5, R150, R5, !PT ;  /* 0x0000000596057209 */ /* 0x000fe20007810000 */
[----:B------:R-:W1:Y:S01]  /*4490*/  SHFL.BFLY PT, R6, R73, 0x2, 0x1f ;  /* 0x0c401f0049067f89 */ /* 0x000e6200000e0000 */
[----:B------:R-:W-:Y:S02]  /*44a0*/  FMNMX.FTZ R71, R233, R71, !PT ;  /* 0x00000047e9477209 */ /* 0x000fe40007810000 */
[----:B------:R-:W-:Y:S02]  /*44b0*/  FMNMX.FTZ R2, R223, R2, !PT ;  /* 0x00000002df027209 */ /* 0x000fe40007810000 */
[----:B------:R-:W-:Y:S01]  /*44c0*/  FMNMX.FTZ R5, R151, R5, !PT ;  /* 0x0000000597057209 */ /* 0x000fe20007810000 */
[----:B------:R-:W2:Y:S01]  /*44d0*/  SHFL.BFLY PT, R7, R71, 0x2, 0x1f ;  /* 0x0c401f0047077f89 */ /* 0x000ea200000e0000 */
[----:B------:R-:W-:-:S02]  /*44e0*/  FMNMX.FTZ R2, R222, R2, !PT ;  /* 0x00000002de027209 */ /* 0x000fc40007810000 */
[----:B------:R-:W-:Y:S02]  /*44f0*/  FMNMX.FTZ R5, R166, R5, !PT ;  /* 0x00000005a6057209 */ /* 0x000fe40007810000 */
[----:B------:R-:W-:Y:S02]  /*4500*/  FSEL R242, R43, -INF , P4 ;  /* 0xff8000002bf27808 */ /* 0x000fe40002000000 */
[----:B------:R-:W-:Y:S02]  /*4510*/  FMNMX.FTZ R2, R194, R2, !PT ;  /* 0x00000002c2027209 */ /* 0x000fe40007810000 */
[----:B------:R-:W-:Y:S02]  /*4520*/  FMNMX.FTZ R5, R167, R5, !PT ;  /* 0x00000005a7057209 */ /* 0x000fe40007810000 */
[----:B------:R-:W-:Y:S02]  /*4530*/  FSEL R243, R39, -INF , P6 ;  /* 0xff80000027f37808 */ /* 0x000fe40003000000 */
[----:B------:R-:W-:-:S02]  /*4540*/  FMNMX.FTZ R2, R242, R2, !PT ;  /* 0x00000002f2027209 */ /* 0x000fc40007810000 */
[----:B------:R-:W-:Y:S02]  /*4550*/  FMNMX.FTZ R5, R169, R5, !PT ;  /* 0x00000005a9057209 */ /* 0x000fe40007810000 */
[----:B------:R-:W-:Y:S02]  /*4560*/  FSEL R230, R38, -INF , P5 ;  /* 0xff80000026e67808 */ /* 0x000fe40002800000 */
[----:B------:R-:W-:Y:S01]  /*4570*/  FMNMX.FTZ R2, R243, R2, !PT ;  /* 0x00000002f3027209 */ /* 0x000fe20007810000 */
[----:B------:R-:W-:Y:S01]  /*4580*/  LDSM.16.MT88.4 R36, [R226+0x100] ;  /* 0x00010000e224783b */ /* 0x000fe20000004200 */
[----:B------:R-:W-:Y:S02]  /*4590*/  FMNMX.FTZ R5, R170, R5, !PT ;  /* 0x00000005aa057209 */ /* 0x000fe40007810000 */
[----:B------:R-:W-:Y:S02]  /*45a0*/  FMNMX.FTZ R2, R230, R2, !PT ;  /* 0x00000002e6027209 */ /* 0x000fe40007810000 */
[----:B------:R-:W-:-:S02]  /*45b0*/  FMNMX.FTZ R5, R180, R5, !PT ;  /* 0x00000005b4057209 */ /* 0x000fc40007810000 */
[----:B-1----:R-:W-:Y:S02]  /*45c0*/  FMNMX.FTZ R73, R73, R6, !PT ;  /* 0x0000000649497209 */ /* 0x002fe40007810000 */
[----:B------:R-:W1:Y:S01]  /*45d0*/  SHFL.BFLY PT, R6, R2, 0x2, 0x1f ;  /* 0x0c401f0002067f89 */ /* 0x000e6200000e0000 */
[----:B------:R-:W-:Y:S02]  /*45e0*/  FMNMX.FTZ R5, R179, R5, !PT ;  /* 0x00000005b3057209 */ /* 0x000fe40007810000 */
[----:B--2---:R-:W-:Y:S02]  /*45f0*/  FMNMX.FTZ R71, R71, R7, !PT ;  /* 0x0000000747477209 */ /* 0x004fe40007810000 */
[----:B------:R-:W2:Y:S01]  /*4600*/  SHFL.BFLY PT, R7, R73, 0x1, 0x1f ;  /* 0x0c201f0049077f89 */ /* 0x000ea200000e0000 */
[----:B------:R-:W-:Y:S02]  /*4610*/  FMNMX.FTZ R5, R181, R5, !PT ;  /* 0x00000005b5057209 */ /* 0x000fe40007810000 */
[----:B------:R-:W-:Y:S01]  /*4620*/  FSEL R228, R48, -INF , P4 ;  /* 0xff80000030e47808 */ /* 0x000fe20002000000 */
[----:B------:R-:W3:Y:S01]  /*4630*/  SHFL.BFLY PT, R8, R71, 0x1, 0x1f ;  /* 0x0c201f0047087f89 */ /* 0x000ee200000e0000 */
[----:B------:R-:W-:-:S02]  /*4640*/  FMNMX.FTZ R5, R182, R5, !PT ;  /* 0x00000005b6057209 */ /* 0x000fc40007810000 */
[----:B------:R-:W-:Y:S02]  /*4650*/  FSEL R211, R46, -INF , P6 ;  /* 0xff8000002ed37808 */ /* 0x000fe40003000000 */
[----:B------:R-:W-:Y:S02]  /*4660*/  FMNMX.FTZ R5, R205, R5, !PT ;  /* 0x00000005cd057209 */ /* 0x000fe40007810000 */
[----:B------:R-:W-:Y:S02]  /*4670*/  FSEL R247, R47, -INF , P5 ;  /* 0xff8000002ff77808 */ /* 0x000fe40002800000 */
[----:B------:R-:W-:-:S04]  /*4680*/  FMNMX.FTZ R5, R192, R5, !PT ;  /* 0x00000005c0057209 */ /* 0x000fc80007810000 */
[----:B------:R-:W-:Y:S02]  /*4690*/  FMNMX.FTZ R5, R186, R5, !PT ;  /* 0x00000005ba057209 */ /* 0x000fe40007810000 */
[----:B-1----:R-:W-:Y:S02]  /*46a0*/  FMNMX.FTZ R2, R2, R6, !PT ;  /* 0x0000000602027209 */ /* 0x002fe40007810000 */
[----:B------:R-:W-:Y:S02]  /*46b0*/  FMNMX.FTZ R5, R199, R5, !PT ;  /* 0x00000005c7057209 */ /* 0x000fe40007810000 */
[----:B--2---:R-:W-:Y:S01]  /*46c0*/  FMNMX.FTZ R73, R73, R7, !PT ;  /* 0x0000000749497209 */ /* 0x004fe20007810000 */
[----:B------:R-:W1:Y:S01]  /*46d0*/  SHFL.BFLY PT, R9, R2, 0x1, 0x1f ;  /* 0x0c201f0002097f89 */ /* 0x000e6200000e0000 */
[----:B------:R-:W-:Y:S02]  /*46e0*/  FMNMX.FTZ R5, R202, R5, !PT ;  /* 0x00000005ca057209 */ /* 0x000fe40007810000 */
[----:B---3--:R-:W-:Y:S01]  /*46f0*/  FMNMX.FTZ R71, R71, R8, !PT ;  /* 0x0000000847477209 */ /* 0x008fe20007810000 */
[----:B------:R-:W-:Y:S01]  /*4700*/  FMUL.FTZ R7, R73, c[0x0][0x2d0] ;  /* 0x0000b40049077a20 */ /* 0x000fe20000410000 */
[----:B------:R-:W-:-:S02]  /*4710*/  FMNMX.FTZ R5, R228, R5, !PT ;  /* 0x00000005e4057209 */ /* 0x000fc40007810000 */
[----:B------:R-:W-:Y:S01]  /*4720*/  FSETP.NEU.FTZ.AND P4, PT, R73, -INF , PT ;  /* 0xff8000004900780b */ /* 0x000fe20003f9d000 */
[----:B------:R-:W-:Y:S01]  /*4730*/  FMUL.FTZ R6, R71, c[0x0][0x2d0] ;  /* 0x0000b40047067a20 */ /* 0x000fe20000410000 */
[----:B------:R-:W-:Y:S02]  /*4740*/  FMNMX.FTZ R8, R211, R5, !PT ;  /* 0x00000005d3087209 */ /* 0x000fe40007810000 */
[----:B------:R-:W-:Y:S02]  /*4750*/  FSEL R7, R7, RZ, P4 ;  /* 0x000000ff07077208 */ /* 0x000fe40002000000 */
[----:B------:R-:W-:Y:S02]  /*4760*/  FSETP.NEU.FTZ.AND P4, PT, R71, -INF , PT ;  /* 0xff8000004700780b */ /* 0x000fe40003f9d000 */
[----:B------:R-:W-:Y:S01]  /*4770*/  FMNMX.FTZ R8, R247, R8, !PT ;  /* 0x00000008f7087209 */ /* 0x000fe20007810000 */
[----:B------:R-:W-:Y:S01]  /*4780*/  FFMA.FTZ R5, R10, c[0x0][0x2d0], -R7 ;  /* 0x0000b4000a057a23 */ /* 0x000fe20000010807 */
[----:B------:R-:W-:-:S03]  /*4790*/  FSEL R6, R6, RZ, P4 ;  /* 0x000000ff06067208 */ /* 0x000fc60002000000 */
[----:B------:R-:W2:Y:S01]  /*47a0*/  SHFL.BFLY PT, R10, R8, 0x2, 0x1f ;  /* 0x0c401f00080a7f89 */ /* 0x000ea200000e0000 */
[----:B------:R3:W-:Y:S01]  /*47b0*/  MUFU.EX2 R244, R5 ;  /* 0x0000000500f47308 */ /* 0x0007e20000000800 */
[----:B-1----:R-:W-:Y:S01]  /*47c0*/  FMNMX.FTZ R2, R2, R9, !PT ;  /* 0x0000000902027209 */ /* 0x002fe20007810000 */
[----:B------:R-:W-:-:S03]  /*47d0*/  FFMA.FTZ R9, R13, c[0x0][0x2d0], -R6 ;  /* 0x0000b4000d097a23 */ /* 0x000fc60000010806 */
[----:B------:R-:W-:-:S03]  /*47e0*/  FSETP.NEU.FTZ.AND P4, PT, R2, -INF , PT ;  /* 0xff8000000200780b */ /* 0x000fc60003f9d000 */
[----:B------:R1:W-:Y:S01]  /*47f0*/  MUFU.EX2 R204, R9 ;  /* 0x0000000900cc7308 */ /* 0x0003e20000000800 */
[----:B---3--:R-:W-:-:S07]  /*4800*/  FFMA.FTZ R5, R11, c[0x0][0x2d0], -R6 ;  /* 0x0000b4000b057a23 */ /* 0x008fce0000010806 */
[----:B------:R3:W-:Y:S01]  /*4810*/  MUFU.EX2 R201, R5 ;  /* 0x0000000500c97308 */ /* 0x0007e20000000800 */
[----:B--2---:R-:W-:Y:S01]  /*4820*/  FMNMX.FTZ R8, R8, R10, !PT ;  /* 0x0000000a08087209 */ /* 0x004fe20007810000 */
[----:B-1----:R-:W-:-:S06]  /*4830*/  FFMA.FTZ R9, R14, c[0x0][0x2d0], -R6 ;  /* 0x0000b4000e097a23 */ /* 0x002fcc0000010806 */
[----:B------:R-:W1:Y:S01]  /*4840*/  MUFU.EX2 R190, R9 ;  /* 0x0000000900be7308 */ /* 0x000e620000000800 */
[----:B---3--:R-:W-:-:S07]  /*4850*/  FFMA.FTZ R5, R12, c[0x0][0x2d0], -R6 ;  /* 0x0000b4000c057a23 */ /* 0x008fce0000010806 */
[----:B------:R2:W3:Y:S01]  /*4860*/  MUFU.EX2 R200, R5 ;  /* 0x0000000500c87308 */ /* 0x0004e20000000800 */
[----:B-1----:R-:W-:Y:S01]  /*4870*/  F2FP.PACK_AB R10, R190, R204 ;  /* 0x000000ccbe0a723e */ /* 0x002fe200000000ff */
[----:B--2---:R-:W-:-:S05]  /*4880*/  FMUL.FTZ R5, R2, c[0x0][0x2d0] ;  /* 0x0000b40002057a20 */ /* 0x004fca0000410000 */
[----:B------:R-:W-:-:S05]  /*4890*/  FSEL R5, R5, RZ, P4 ;  /* 0x000000ff05057208 */ /* 0x000fca0002000000 */
[--C-:B------:R-:W-:Y:S02]  /*48a0*/  FFMA.FTZ R9, R15, c[0x0][0x2d0], -R5.reuse ;  /* 0x0000b4000f097a23 */ /* 0x100fe40000010805 */
[--C-:B------:R-:W-:Y:S02]  /*48b0*/  FFMA.FTZ R0, R16, c[0x0][0x2d0], -R5.reuse ;  /* 0x0000b40010007a23 */ /* 0x100fe40000010805 */
[----:B------:R1:W-:Y:S08]  /*48c0*/  MUFU.EX2 R92, R9 ;  /* 0x00000009005c7308 */ /* 0x0003f00000000800 */
[----:B------:R2:W4:Y:S01]  /*48d0*/  MUFU.EX2 R206, R0 ;  /* 0x0000000000ce7308 */ /* 0x0005220000000800 */
[----:B-1----:R-:W1:Y:S01]  /*48e0*/  SHFL.BFLY PT, R9, R8, 0x1, 0x1f ;  /* 0x0c201f0008097f89 */ /* 0x002e6200000e0000 */
[----:B--2---:R-:W-:-:S03]  /*48f0*/  FFMA.FTZ R0, R17, c[0x0][0x2d0], -R5 ;  /* 0x0000b40011007a23 */ /* 0x004fc60000010805 */
[----:B------:R-:W2:Y:S03]  /*4900*/  LDSM.16.MT88.4 R16, [R227+0x100] ;  /* 0x00010000e310783b */ /* 0x000ea60000004200 */
[----:B------:R4:W-:Y:S01]  /*4910*/  MUFU.EX2 R113, R0 ;  /* 0x0000000000717308 */ /* 0x0009e20000000800 */
[----:B-1----:R-:W-:Y:S02]  /*4920*/  FMNMX.FTZ R72, R8, R9, !PT ;  /* 0x0000000908487209 */ /* 0x002fe40007810000 */
[----:B---3--:R-:W-:Y:S01]  /*4930*/  F2FP.PACK_AB R8, R200, R201 ;  /* 0x000000c9c808723e */ /* 0x008fe200000000ff */
[----:B----4-:R-:W-:Y:S01]  /*4940*/  FFMA.FTZ R0, R28, c[0x0][0x2d0], -R5 ;  /* 0x0000b4001c007a23 */ /* 0x010fe20000010805 */
[C---:B------:R-:W-:Y:S01]  /*4950*/  FSETP.NEU.FTZ.AND P4, PT, R72.reuse, -INF , PT ;  /* 0xff8000004800780b */ /* 0x040fe20003f9d000 */
[----:B------:R-:W-:Y:S01]  /*4960*/  FMUL.FTZ R3, R72, c[0x0][0x2d0] ;  /* 0x0000b40048037a20 */ /* 0x000fe20000410000 */
[----:B------:R-:W-:Y:S01]  /*4970*/  F2FP.PACK_AB R9, R206, R92 ;  /* 0x0000005cce09723e */ /* 0x000fe200000000ff */
[----:B------:R1:W3:Y:S02]  /*4980*/  MUFU.EX2 R119, R0 ;  /* 0x0000000000777308 */ /* 0x0002e40000000800 */
[----:B-1----:R-:W-:Y:S01]  /*4990*/  FFMA.FTZ R0, R29, c[0x0][0x2d0], -R7 ;  /* 0x0000b4001d007a23 */ /* 0x002fe20000010807 */
[----:B---3--:R-:W-:-:S05]  /*49a0*/  F2FP.PACK_AB R11, R119, R113 ;  /* 0x00000071770b723e */ /* 0x008fca00000000ff */
[----:B------:R1:W3:Y:S02]  /*49b0*/  MUFU.EX2 R213, R0 ;  /* 0x0000000000d57308 */ /* 0x0002e40000000800 */
[C---:B------:R-:W-:Y:S08]  /*49c0*/  HMMA.16816.F32 R76, R8.reuse, R20, RZ ;  /* 0x00000014084c723c */ /* 0x040ff000000018ff */
[----:B--2---:R-:W-:Y:S01]  /*49d0*/  HMMA.16816.F32 R60, R8, R16, RZ ;  /* 0x00000010083c723c */ /* 0x004fe200000018ff */
[----:B-1----:R-:W-:Y:S01]  /*49e0*/  FFMA.FTZ R0, R30, c[0x0][0x2d0], -R7 ;  /* 0x0000b4001e007a23 */ /* 0x002fe20000010807 */
[----:B---3--:R-:W-:-:S03]  /*49f0*/  F2FP.PACK_AB R12, R213, R244 ;  /* 0x000000f4d50c723e */ /* 0x008fc600000000ff */
[----:B------:R1:W-:Y:S03]  /*4a00*/  MUFU.EX2 R231, R0 ;  /* 0x0000000000e77308 */ /* 0x0003e60000000800 */
[C---:B------:R-:W-:Y:S08]  /*4a10*/  HMMA.16816.F32 R52, R8.reuse, R24, RZ ;  /* 0x000000180834723c */ /* 0x040ff000000018ff */
[----:B------:R-:W-:Y:S01]  /*4a20*/  HMMA.16816.F32 R44, R8, R36, RZ ;  /* 0x00000024082c723c */ /* 0x000fe200000018ff */
[----:B-1----:R-:W-:Y:S01]  /*4a30*/  FSEL R0, R3, RZ, P4 ;  /* 0x000000ff03007208 */ /* 0x002fe20002000000 */
[----:B------:R-:W-:-:S06]  /*4a40*/  FFMA.FTZ R3, R31, c[0x0][0x2d0], -R7 ;  /* 0x0000b4001f037a23 */ /* 0x000fcc0000010807 */
[C---:B------:R-:W-:Y:S01]  /*4a50*/  HMMA.16816.F32 R64, R8.reuse, R22, RZ ;  /* 0x000000160840723c */ /* 0x040fe200000018ff */
[----:B------:R-:W-:Y:S01]  /*4a60*/  LDSM.16.MT88.4 R28, [R226+0x900] ;  /* 0x00090000e21c783b */ /* 0x000fe20000004200 */
[----:B------:R1:W2:Y:S06]  /*4a70*/  MUFU.EX2 R234, R3 ;  /* 0x0000000300ea7308 */ /* 0x0002ac0000000800 */
[C---:B------:R-:W-:Y:S08]  /*4a80*/  HMMA.16816.F32 R56, R8.reuse, R18, RZ ;  /* 0x000000120838723c */ /* 0x040ff000000018ff */
[----:B------:R-:W-:Y:S01]  /*4a90*/  HMMA.16816.F32 R48, R8, R26, RZ ;  /* 0x0000001a0830723c */ /* 0x000fe200000018ff */
[----:B-1----:R-:W-:Y:S01]  /*4aa0*/  FFMA.FTZ R3, R32, c[0x0][0x2d0], -R0 ;  /* 0x0000b40020037a23 */ /* 0x002fe20000010800 */
[----:B--2---:R-:W-:-:S03]  /*4ab0*/  F2FP.PACK_AB R14, R234, R231 ;  /* 0x000000e7ea0e723e */ /* 0x004fc600000000ff */
[----:B------:R1:W-:Y:S02]  /*4ac0*/  MUFU.EX2 R249, R3 ;  /* 0x0000000300f97308 */ /* 0x0003e40000000800 */
[----:B-1----:R-:W-:-:S06]  /*4ad0*/  FFMA.FTZ R3, R33, c[0x0][0x2d0], -R0 ;  /* 0x0000b40021037a23 */ /* 0x002fcc0000010800 */
[----:B------:R1:W2:Y:S02]  /*4ae0*/  MUFU.EX2 R245, R3 ;  /* 0x0000000300f57308 */ /* 0x0002a40000000800 */
[----:B-1----:R-:W-:Y:S01]  /*4af0*/  FFMA.FTZ R3, R34, c[0x0][0x2d0], -R0 ;  /* 0x0000b40022037a23 */ /* 0x002fe20000010800 */
[----:B--2---:R-:W-:-:S05]  /*4b00*/  F2FP.PACK_AB R13, R245, R249 ;  /* 0x000000f9f50d723e */ /* 0x004fca00000000ff */
[----:B------:R1:W-:Y:S02]  /*4b10*/  MUFU.EX2 R203, R3 ;  /* 0x0000000300cb7308 */ /* 0x0003e40000000800 */
[----:B-1----:R-:W-:Y:S02]  /*4b20*/  FFMA.FTZ R3, R35, c[0x0][0x2d0], -R0 ;  /* 0x0000b40023037a23 */ /* 0x002fe40000010800 */
[----:B------:R-:W-:Y:S04]  /*4b30*/  LDSM.16.MT88.4 R32, [R227+0x900] ;  /* 0x00090000e320783b */ /* 0x000fe80000004200 */
[----:B------:R1:W2:Y:S02]  /*4b40*/  MUFU.EX2 R188, R3 ;  /* 0x0000000300bc7308 */ /* 0x0002a40000000800 */
[----:B-1----:R-:W-:Y:S01]  /*4b50*/  FFMA.FTZ R3, R40, c[0x0][0x2d0], -R6 ;  /* 0x0000b40028037a23 */ /* 0x002fe20000010806 */
[----:B--2---:R-:W-:-:S05]  /*4b60*/  F2FP.PACK_AB R15, R188, R203 ;  /* 0x000000cbbc0f723e */ /* 0x004fca00000000ff */
[----:B------:R1:W-:Y:S02]  /*4b70*/  MUFU.EX2 R198, R3 ;  /* 0x0000000300c67308 */ /* 0x0003e40000000800 */
[C---:B------:R-:W-:Y:S08]  /*4b80*/  HMMA.16816.F32 R88, R12.reuse, R20, RZ ;  /* 0x000000140c58723c */ /* 0x040ff000000018ff */
[----:B------:R-:W-:Y:S01]  /*4b90*/  HMMA.16816.F32 R104, R12, R22, RZ ;  /* 0x000000160c68723c */ /* 0x000fe200000018ff */
[----:B------:R-:W2:Y:S01]  /*4ba0*/  LDSM.16.MT88.4 R20, [R224+0x900] ;  /* 0x00090000e014783b */ /* 0x000ea20000004200 */
[----:B-1----:R-:W-:-:S04]  /*4bb0*/  FFMA.FTZ R3, R41, c[0x0][0x2d0], -R6 ;  /* 0x0000b40029037a23 */ /* 0x002fc80000010806 */
[----:B------:R1:W-:Y:S02]  /*4bc0*/  MUFU.EX2 R111, R3 ;  /* 0x00000003006f7308 */ /* 0x0003e40000000800 */
[----:B------:R-:W-:Y:S08]  /*4bd0*/  HMMA.16816.F32 R40, R8, R38, RZ ;  /* 0x000000260828723c */ /* 0x000ff000000018ff */
[----:B------:R-:W-:Y:S01]  /*4be0*/  HMMA.16816.F32 R84, R12, R16, RZ ;  /* 0x000000100c54723c */ /* 0x000fe200000018ff */
[----:B-1----:R-:W-:-:S07]  /*4bf0*/  FFMA.FTZ R3, R68, c[0x0][0x2d0], -R6 ;  /* 0x0000b40044037a23 */ /* 0x002fce0000010806 */
[C---:B------:R-:W-:Y:S01]  /*4c00*/  HMMA.16816.F32 R128, R12.reuse, R18, RZ ;  /* 0x000000120c80723c */ /* 0x040fe200000018ff */
[----:B------:R-:W1:Y:S01]  /*4c10*/  LDSM.16.MT88.4 R16, [R225+0x900] ;  /* 0x00090000e110783b */ /* 0x000e620000004200 */
[----:B------:R-:W-:Y:S01]  /*4c20*/  IMAD.MOV.U32 R68, RZ, RZ, R206 ;  /* 0x000000ffff447224 */ /* 0x000fe200078e00ce */
[----:B------:R3:W-:Y:S05]  /*4c30*/  MUFU.EX2 R232, R3 ;  /* 0x0000000300e87308 */ /* 0x0007ea0000000800 */
[C---:B------:R-:W-:Y:S08]  /*4c40*/  HMMA.16816.F32 R80, R12.reuse, R24, RZ ;  /* 0x000000180c50723c */ /* 0x040ff000000018ff */
[----:B------:R-:W-:Y:S01]  /*4c50*/  HMMA.16816.F32 R132, R12, R26, RZ ;  /* 0x0000001a0c84723c */ /* 0x000fe200000018ff */
[----:B---3--:R-:W-:-:S04]  /*4c60*/  FFMA.FTZ R3, R69, c[0x0][0x2d0], -R6 ;  /* 0x0000b40045037a23 */ /* 0x008fc80000010806 */
[----:B------:R3:W4:Y:S03]  /*4c70*/  MUFU.EX2 R112, R3 ;  /* 0x0000000300707308 */ /* 0x0007260000000800 */
[C---:B------:R-:W-:Y:S08]  /*4c80*/  HMMA.16816.F32 R24, R12.reuse, R36, RZ ;  /* 0x000000240c18723c */ /* 0x040ff000000018ff */
[----:B------:R-:W-:Y:S01]  /*4c90*/  HMMA.16816.F32 R120, R12, R38, RZ ;  /* 0x000000260c78723c */ /* 0x000fe200000018ff */
[----:B------:R-:W1:Y:S01]  /*4ca0*/  LDSM.16.MT88.4 R12, [R224+0x1100] ;  /* 0x00110000e00c783b */ /* 0x000e620000004200 */
[----:B---3--:R-:W-:-:S02]  /*4cb0*/  FFMA.FTZ R3, R70, c[0x0][0x2d0], -R5 ;  /* 0x0000b40046037a23 */ /* 0x008fc40000010805 */
[----:B------:R-:W-:Y:S02]  /*4cc0*/  IMAD.MOV.U32 R70, RZ, RZ, R113 ;  /* 0x000000ffff467224 */ /* 0x000fe400078e0071 */
[----:B------:R3:W-:Y:S02]  /*4cd0*/  MUFU.EX2 R4, R3 ;  /* 0x0000000300047308 */ /* 0x0007e40000000800 */
[----:B---3--:R-:W-:Y:S02]  /*4ce0*/  FFMA.FTZ R3, R74, c[0x0][0x2d0], -R5 ;  /* 0x0000b4004a037a23 */ /* 0x008fe40000010805 */
[----:B------:R-:W-:-:S04]  /*4cf0*/  IMAD.MOV.U32 R74, RZ, RZ, R203 ;  /* 0x000000ffff4a7224 */ /* 0x000fc800078e00cb */
[----:B------:R3:W-:Y:S02]  /*4d00*/  MUFU.EX2 R8, R3 ;  /* 0x0000000300087308 */ /* 0x0007e40000000800 */
[----:B---3--:R-:W-:Y:S01]  /*4d10*/  FFMA.FTZ R3, R75, c[0x0][0x2d0], -R5 ;  /* 0x0000b4004b037a23 */ /* 0x008fe20000010805 */
[----:B----4-:R-:W-:-:S05]  /*4d20*/  MOV R75, R112 ;  /* 0x00000070004b7202 */ /* 0x010fca0000000f00 */
[----:B------:R3:W-:Y:S01]  /*4d30*/  MUFU.EX2 R229, R3 ;  /* 0x0000000300e57308 */ /* 0x0007e20000000800 */
[----:B------:R-:W-:Y:S01]  /*4d40*/  F2FP.PACK_AB R10, R75, R232 ;  /* 0x000000e84b0a723e */ /* 0x000fe200000000ff */
[----:B---3--:R-:W-:Y:S02]  /*4d50*/  FFMA.FTZ R3, R93, c[0x0][0x2d0], -R5 ;  /* 0x0000b4005d037a23 */ /* 0x008fe40000010805 */
[----:B------:R-:W-:-:S04]  /*4d60*/  IMAD.MOV.U32 R93, RZ, RZ, R111 ;  /* 0x000000ffff5d7224 */ /* 0x000fc800078e006f */
[----:B------:R3:W4:Y:S02]  /*4d70*/  MUFU.EX2 R69, R3 ;  /* 0x0000000300457308 */ /* 0x0007240000000800 */
[----:B---3--:R-:W-:Y:S01]  /*4d80*/  FFMA.FTZ R3, R94, c[0x0][0x2d0], -R7 ;  /* 0x0000b4005e037a23 */ /* 0x008fe20000010807 */
[----:B----4-:R-:W-:Y:S01]  /*4d90*/  F2FP.PACK_AB R11, R69, R229 ;  /* 0x000000e5450b723e */ /* 0x010fe200000000ff */
[----:B------:R-:W-:Y:S01]  /*4da0*/  IMAD.MOV.U32 R94, RZ, RZ, R8 ;  /* 0x000000ffff5e7224 */ /* 0x000fe200078e0008 */
[----:B------:R-:W-:-:S03]  /*4db0*/  F2FP.PACK_AB R8, R93, R198 ;  /* 0x000000c65d08723e */ /* 0x000fc600000000ff */
[----:B------:R3:W-:Y:S01]  /*4dc0*/  MUFU.EX2 R252, R3 ;  /* 0x0000000300fc7308 */ /* 0x0007e20000000800 */
[----:B------:R-:W-:-:S07]  /*4dd0*/  F2FP.PACK_AB R9, R94, R4 ;  /* 0x000000045e09723e */ /* 0x000fce00000000ff */
[----:B--2---:R-:W-:Y:S01]  /*4de0*/  HMMA.16816.F32 R124, R8, R20, R76 ;  /* 0x00000014087c723c */ /* 0x004fe2000000184c */
[----:B---3--:R-:W-:Y:S01]  /*4df0*/  FFMA.FTZ R3, R95, c[0x0][0x2d0], -R7 ;  /* 0x0000b4005f037a23 */ /* 0x008fe20000010807 */
[----:B------:R-:W-:-:S06]  /*4e00*/  MOV R95, R201 ;  /* 0x000000c9005f7202 */ /* 0x000fcc0000000f00 */
[C---:B------:R-:W-:Y:S01]  /*4e10*/  HMMA.16816.F32 R112, R8.reuse, R32, R60 ;  /* 0x000000200870723c */ /* 0x040fe2000000183c */
[----:B------:R2:W3:Y:S07]  /*4e20*/  MUFU.EX2 R251, R3 ;  /* 0x0000000300fb7308 */ /* 0x0004ee0000000800 */
[C---:B------:R-:W-:Y:S08]  /*4e30*/  HMMA.16816.F32 R100, R8.reuse, R28, R44 ;  /* 0x0000001c0864723c */ /* 0x040ff0000000182c */
[----:B-1----:R-:W-:Y:S01]  /*4e40*/  HMMA.16816.F32 R108, R8, R16, R52 ;  /* 0x00000010086c723c */ /* 0x002fe20000001834 */
[----:B--2---:R-:W-:-:S04]  /*4e50*/  FFMA.FTZ R3, R96, c[0x0][0x2d0], -R7 ;  /* 0x0000b40060037a23 */ /* 0x004fc80000010807 */
[----:B------:R1:W-:Y:S03]  /*4e60*/  MUFU.EX2 R246, R3 ;  /* 0x0000000300f67308 */ /* 0x0003e60000000800 */
[C---:B------:R-:W-:Y:S08]  /*4e70*/  HMMA.16816.F32 R76, R8.reuse, R34, R56 ;  /* 0x00000022084c723c */ /* 0x040ff00000001838 */
[----:B------:R-:W-:Y:S01]  /*4e80*/  HMMA.16816.F32 R60, R8, R18, R48 ;  /* 0x00000012083c723c */ /* 0x000fe20000001830 */
[----:B-1----:R-:W-:-:S07]  /*4e90*/  FFMA.FTZ R3, R97, c[0x0][0x2d0], -R7 ;  /* 0x0000b40061037a23 */ /* 0x002fce0000010807 */
[----:B------:R-:W-:Y:S01]  /*4ea0*/  HMMA.16816.F32 R44, R8, R30, R40 ;  /* 0x0000001e082c723c */ /* 0x000fe20000001828 */
[----:B------:R1:W2:Y:S02]  /*4eb0*/  MUFU.EX2 R250, R3 ;  /* 0x0000000300fa7308 */ /* 0x0002a40000000800 */
[----:B-1----:R-:W-:-:S06]  /*4ec0*/  FFMA.FTZ R3, R98, c[0x0][0x2d0], -R0 ;  /* 0x0000b40062037a23 */ /* 0x002fcc0000010800 */
[----:B------:R1:W-:Y:S02]  /*4ed0*/  MUFU.EX2 R216, R3 ;  /* 0x0000000300d87308 */ /* 0x0003e40000000800 */
[----:B-1----:R-:W-:Y:S02]  /*4ee0*/  FFMA.FTZ R3, R99, c[0x0][0x2d0], -R0 ;  /* 0x0000b40063037a23 */ /* 0x002fe40000010800 */
[----:B------:R-:W-:Y:S04]  /*4ef0*/  HMMA.16816.F32 R96, R8, R22, R64 ;  /* 0x000000160860723c */ /* 0x000fe80000001840 */
[----:B------:R1:W4:Y:S03]  /*4f00*/  MUFU.EX2 R218, R3 ;  /* 0x0000000300da7308 */ /* 0x0003260000000800 */
[----:B---3--:R-:W-:-:S02]  /*4f10*/  F2FP.PACK_AB R8, R251, R252 ;  /* 0x000000fcfb08723e */ /* 0x008fc400000000ff */
[----:B--2---:R-:W-:Y:S01]  /*4f20*/  F2FP.PACK_AB R10, R250, R246 ;  /* 0x000000f6fa0a723e */ /* 0x004fe200000000ff */
[----:B-1----:R-:W-:Y:S01]  /*4f30*/  FFMA.FTZ R3, R116, c[0x0][0x2d0], -R0 ;  /* 0x0000b40074037a23 */ /* 0x002fe20000010800 */
[----:B----4-:R-:W-:Y:S01]  /*4f40*/  F2FP.PACK_AB R9, R218, R216 ;  /* 0x000000d8da09723e */ /* 0x010fe200000000ff */
[----:B------:R-:W-:Y:S02]  /*4f50*/  IMAD.MOV.U32 R116, RZ, RZ, R200 ;  /* 0x000000ffff747224 */ /* 0x000fe400078e00c8 */
[----:B------:R1:W-:Y:S02]  /*4f60*/  MUFU.EX2 R220, R3 ;  /* 0x0000000300dc7308 */ /* 0x0003e40000000800 */
[----:B-1----:R-:W-:Y:S01]  /*4f70*/  FFMA.FTZ R3, R117, c[0x0][0x2d0], -R0 ;  /* 0x0000b40075037a23 */ /* 0x002fe20000010800 */
[----:B------:R-:W-:-:S05]  /*4f80*/  MOV R117, R205 ;  /* 0x000000cd00757202 */ /* 0x000fca0000000f00 */
[----:B------:R1:W2:Y:S02]  /*4f90*/  MUFU.EX2 R217, R3 ;  /* 0x0000000300d97308 */ /* 0x0002a40000000800 */
[----:B-1----:R-:W-:Y:S01]  /*4fa0*/  FFMA.FTZ R3, R118, c[0x0][0x2d0], -R7 ;  /* 0x0000b40076037a23 */ /* 0x002fe20000010807 */
[----:B--2---:R-:W-:Y:S01]  /*4fb0*/  F2FP.PACK_AB R11, R217, R220 ;  /* 0x000000dcd90b723e */ /* 0x004fe200000000ff */
[----:B------:R-:W-:-:S04]  /*4fc0*/  IMAD.MOV.U32 R118, RZ, RZ, R204 ;  /* 0x000000ffff767224 */ /* 0x000fc800078e00cc */
[----:B------:R1:W-:Y:S02]  /*4fd0*/  MUFU.EX2 R219, R3 ;  /* 0x0000000300db7308 */ /* 0x0003e40000000800 */
[C---:B------:R-:W-:Y:S08]  /*4fe0*/  HMMA.16816.F32 R48, R8.reuse, R20, R88 ;  /* 0x000000140830723c */ /* 0x040ff00000001858 */
[----:B------:R-:W-:Y:S01]  /*4ff0*/  HMMA.16816.F32 R40, R8, R22, R104 ;  /* 0x000000160828723c */ /* 0x000fe20000001868 */
[----:B------:R-:W2:Y:S01]  /*5000*/  LDSM.16.MT88.4 R20, [R227+0x1100] ;  /* 0x00110000e314783b */ /* 0x000ea20000004200 */
[----:B-1----:R-:W-:-:S02]  /*5010*/  FFMA.FTZ R3, R136, c[0x0][0x2d0], -R6 ;  /* 0x0000b40088037a23 */ /* 0x002fc40000010806 */
[----:B------:R-:W-:Y:S02]  /*5020*/  IMAD.MOV.U32 R136, RZ, RZ, R202 ;  /* 0x000000ffff887224 */ /* 0x000fe400078e00ca */
[----:B------:R1:W-:Y:S02]  /*5030*/  MUFU.EX2 R214, R3 ;  /* 0x0000000300d67308 */ /* 0x0003e40000000800 */
[C---:B------:R-:W-:Y:S07]  /*5040*/  HMMA.16816.F32 R52, R8.reuse, R32, R84 ;  /* 0x000000200834723c */ /* 0x040fee0000001854 */
[----:B------:R-:W-:Y:S01]  /*5050*/  IMAD.MOV.U32 R87, RZ, RZ, R199 ;  /* 0x000000ffff577224 */ /* 0x000fe200078e00c7 */
[----:B------:R-:W-:Y:S01]  /*5060*/  HMMA.16816.F32 R88, R8, R28, R24 ;  /* 0x0000001c0858723c */ /* 0x000fe20000001818 */
[----:B------:R-:W3:Y:S01]  /*5070*/  LDSM.16.MT88.4 R24, [R225+0x1100] ;  /* 0x00110000e118783b */ /* 0x000ee20000004200 */
[----:B-1----:R-:W-:-:S06]  /*5080*/  FFMA.FTZ R3, R137, c[0x0][0x2d0], -R6 ;  /* 0x0000b40089037a23 */ /* 0x002fcc0000010806 */
[C---:B------:R-:W-:Y:S01]  /*5090*/  HMMA.16816.F32 R36, R8.reuse, R34, R128 ;  /* 0x000000220824723c */ /* 0x040fe20000001880 */
[----:B------:R-:W-:Y:S01]  /*50a0*/  IMAD.MOV.U32 R137, RZ, RZ, R212 ;  /* 0x000000ffff897224 */ /* 0x000fe200078e00d4 */
[----:B------:R-:W1:Y:S01]  /*50b0*/  LDSM.16.MT88.4 R32, [R226+0x1100] ;  /* 0x00110000e220783b */ /* 0x000e620000004200 */
[----:B------:R4:W2:Y:S01]  /*50c0*/  MUFU.EX2 R215, R3 ;  /* 0x0000000300d77308 */ /* 0x0008a20000000800 */
[----:B------:R-:W-:Y:S02]  /*50d0*/  IMAD.MOV.U32 R29, RZ, RZ, R136 ;  /* 0x000000ffff1d7224 */ /* 0x000fe400078e0088 */
[----:B------:R-:W-:Y:S02]  /*50e0*/  IMAD.MOV.U32 R136, RZ, RZ, R197 ;  /* 0x000000ffff887224 */ /* 0x000fe400078e00c5 */
[----:B------:R-:W-:Y:S01]  /*50f0*/  HMMA.16816.F32 R80, R8, R16, R80 ;  /* 0x000000100850723c */ /* 0x000fe20000001850 */
[----:B------:R-:W-:-:S06]  /*5100*/  IMAD.MOV.U32 R128, RZ, RZ, R192 ;  /* 0x000000ffff807224 */ /* 0x000fcc00078e00c0 */
[----:B------:R-:W-:Y:S01]  /*5110*/  MOV R17, R94 ;  /* 0x0000005e00117202 */ /* 0x000fe20000000f00 */
[----:B------:R-:W-:Y:S01]  /*5120*/  IMAD.MOV.U32 R16, RZ, RZ, R117 ;  /* 0x000000ffff107224 */ /* 0x000fe200078e0075 */
[C---:B------:R-:W-:Y:S01]  /*5130*/  HMMA.16816.F32 R56, R8.reuse, R18, R132 ;  /* 0x000000120838723c */ /* 0x040fe20000001884 */
[----:B------:R-:W-:Y:S02]  /*5140*/  IMAD.MOV.U32 R117, RZ, RZ, R194 ;  /* 0x000000ffff757224 */ /* 0x000fe400078e00c2 */
[----:B----4-:R-:W-:Y:S01]  /*5150*/  FFMA.FTZ R3, R138, c[0x0][0x2d0], -R6 ;  /* 0x0000b4008a037a23 */ /* 0x010fe20000010806 */
[----:B------:R-:W-:Y:S01]  /*5160*/  MOV R138, R211 ;  /* 0x000000d3008a7202 */ /* 0x000fe20000000f00 */
[----:B------:R-:W-:Y:S02]  /*5170*/  IMAD.MOV.U32 R130, RZ, RZ, R16 ;  /* 0x000000ffff827224 */ /* 0x000fe400078e0010 */
[----:B------:R4:W-:Y:S01]  /*5180*/  MUFU.EX2 R212, R3 ;  /* 0x0000000300d47308 */ /* 0x0009e20000000800 */
[----:B------:R-:W-:Y:S01]  /*5190*/  HMMA.16816.F32 R64, R8, R30, R120 ;  /* 0x0000001e0840723c */ /* 0x000fe20000001878 */
[----:B------:R-:W-:-:S02]  /*51a0*/  IMAD.MOV.U32 R129, RZ, RZ, R17 ;  /* 0x000000ffff817224 */ /* 0x000fc400078e0011 */
[----:B------:R-:W-:Y:S01]  /*51b0*/  LDSM.16.MT88.4 R16, [R224+0x1900] ;  /* 0x00190000e010783b */ /* 0x000fe20000004200 */
[----:B------:R-:W-:Y:S02]  /*51c0*/  IMAD.MOV.U32 R134, RZ, RZ, R116 ;  /* 0x000000ffff867224 */ /* 0x000fe400078e0074 */
[----:B------:R-:W-:Y:S01]  /*51d0*/  IMAD.MOV.U32 R133, RZ, RZ, R95 ;  /* 0x000000ffff857224 */ /* 0x000fe200078e005f */
[----:B--2---:R-:W-:Y:S01]  /*51e0*/  F2FP.PACK_AB R8, R215, R214 ;  /* 0x000000d6d708723e */ /* 0x004fe200000000ff */
[----:B----4-:R-:W-:Y:S02]  /*51f0*/  FFMA.FTZ R3, R139, c[0x0][0x2d0], -R6 ;  /* 0x0000b4008b037a23 */ /* 0x010fe40000010806 */
[----:B------:R-:W-:Y:S02]  /*5200*/  IMAD.MOV.U32 R139, RZ, RZ, R4 ;  /* 0x000000ffff8b7224 */ /* 0x000fe400078e0004 */
[----:B------:R2:W4:Y:S01]  /*5210*/  MUFU.EX2 R211, R3 ;  /* 0x0000000300d37308 */ /* 0x0005220000000800 */
[----:B------:R-:W-:-:S04]  /*5220*/  IMAD.MOV.U32 R4, RZ, RZ, R207 ;  /* 0x000000ffff047224 */ /* 0x000fc800078e00cf */
[----:B------:R-:W-:Y:S01]  /*5230*/  IMAD.MOV.U32 R94, RZ, RZ, R4 ;  /* 0x000000ffff5e7224 */ /* 0x000fe200078e0004 */
[----:B------:R-:W-:-:S03]  /*5240*/  MOV R4, R195 ;  /* 0x000000c300047202 */ /* 0x000fc60000000f00 */
[----:B------:R-:W-:Y:S02]  /*5250*/  IMAD.MOV.U32 R135, RZ, RZ, R94 ;  /* 0x000000ffff877224 */ /* 0x000fe400078e005e */
[----:B--2---:R-:W-:Y:S01]  /*5260*/  FFMA.FTZ R3, R140, c[0x0][0x2d0], -R5 ;  /* 0x0000b4008c037a23 */ /* 0x004fe20000010805 */
[----:B----4-:R-:W-:Y:S01]  /*5270*/  F2FP.PACK_AB R10, R211, R212 ;  /* 0x000000d4d30a723e */ /* 0x010fe200000000ff */
[----:B------:R-:W-:Y:S02]  /*5280*/  IMAD.MOV.U32 R140, RZ, RZ, R118 ;  /* 0x000000ffff8c7224 */ /* 0x000fe400078e0076 */
[----:B------:R2:W-:Y:S01]  /*5290*/  MUFU.EX2 R207, R3 ;  /* 0x0000000300cf7308 */ /* 0x0005e20000000800 */
[----:B------:R-:W-:Y:S02]  /*52a0*/  IMAD.MOV.U32 R118, RZ, RZ, R196 ;  /* 0x000000ffff767224 */ /* 0x000fe400078e00c4 */
[----:B------:R-:W-:Y:S02]  /*52b0*/  MOV R131, R140 ;  /* 0x0000008c00837202 */ /* 0x000fe40000000f00 */
[----:B------:R-:W-:-:S05]  /*52c0*/  MOV R140, R188 ;  /* 0x000000bc008c7202 */ /* 0x000fca0000000f00 */
[----:B------:R-:W-:Y:S02]  /*52d0*/  IMAD.MOV.U32 R132, RZ, RZ, R140 ;  /* 0x000000ffff847224 */ /* 0x000fe400078e008c */
[----:B--2---:R-:W-:Y:S02]  /*52e0*/  FFMA.FTZ R3, R141, c[0x0][0x2d0], -R5 ;  /* 0x0000b4008d037a23 */ /* 0x004fe40000010805 */
[----:B------:R-:W-:Y:S02]  /*52f0*/  IMAD.MOV.U32 R141, RZ, RZ, R191 ;  /* 0x000000ffff8d7224 */ /* 0x000fe400078e00bf */
[----:B------:R2:W4:Y:S02]  /*5300*/  MUFU.EX2 R206, R3 ;  /* 0x0000000300ce7308 */ /* 0x0005240000000800 */
[----:B--2---:R-:W-:Y:S01]  /*5310*/  FFMA.FTZ R3, R142, c[0x0][0x2d0], -R5 ;  /* 0x0000b4008e037a23 */ /* 0x004fe20000010805 */
[----:B----4-:R-:W-:Y:S02]  /*5320*/  F2FP.PACK_AB R9, R206, R207 ;  /* 0x000000cfce09723e */ /* 0x010fe400000000ff */
[----:B------:R-:W-:-:S03]  /*5330*/  MOV R142, R118 ;  /* 0x00000076008e7202 */ /* 0x000fc60000000f00 */
[----:B------:R2:W-:Y:S01]  /*5340*/  MUFU.EX2 R205, R3 ;  /* 0x0000000300cd7308 */ /* 0x0005e20000000800 */
[----:B------:R-:W-:Y:S02]  /*5350*/  IMAD.MOV.U32 R118, RZ, RZ, R117 ;  /* 0x000000ffff767224 */ /* 0x000fe400078e0075 */
[----:B------:R-:W-:Y:S02]  /*5360*/  IMAD.MOV.U32 R117, RZ, RZ, R189 ;  /* 0x000000ffff757224 */ /* 0x000fe400078e00bd */
[----:B--2---:R-:W-:Y:S02]  /*5370*/  FFMA.FTZ R3, R143, c[0x0][0x2d0], -R5 ;  /* 0x0000b4008f037a23 */ /* 0x004fe40000010805 */
[----:B------:R-:W-:Y:S02]  /*5380*/  IMAD.MOV.U32 R143, RZ, RZ, R136 ;  /* 0x000000ffff8f7224 */ /* 0x000fe400078e0088 */
[----:B------:R2:W4:Y:S01]  /*5390*/  MUFU.EX2 R204, R3 ;  /* 0x0000000300cc7308 */ /* 0x0005220000000800 */
[----:B------:R-:W-:-:S02]  /*53a0*/  IMAD.MOV.U32 R136, RZ, RZ, R190 ;  /* 0x000000ffff887224 */ /* 0x000fc400078e00be */
[----:B--2---:R-:W-:Y:S01]  /*53b0*/  FFMA.FTZ R3, R144, c[0x0][0x2d0], -R7 ;  /* 0x0000b40090037a23 */ /* 0x004fe20000010807 */
[----:B----4-:R-:W-:-:S04]  /*53c0*/  F2FP.PACK_AB R11, R204, R205 ;  /* 0x000000cdcc0b723e */ /* 0x010fc800000000ff */
[----:B------:R2:W4:Y:S03]  /*53d0*/  MUFU.EX2 R203, R3 ;  /* 0x0000000300cb7308 */ /* 0x0005260000000800 */
[C---:B------:R-:W-:Y:S07]  /*53e0*/  HMMA.16816.F32 R120, R8.reuse, R12, R124 ;  /* 0x0000000c0878723c */ /* 0x040fee000000187c */
[----:B------:R-:W-:Y:S01]  /*53f0*/  IMAD.MOV.U32 R127, RZ, RZ, R142 ;  /* 0x000000ffff7f7224 */ /* 0x000fe200078e008e */
[----:B------:R-:W-:Y:S01]  /*5400*/  HMMA.16816.F32 R112, R8, R20, R112 ;  /* 0x000000140870723c */ /* 0x000fe20000001870 */
[----:B------:R-:W-:Y:S01]  /*5410*/  IMAD.MOV.U32 R142, RZ, RZ, R187 ;  /* 0x000000ffff8e7224 */ /* 0x000fe200078e00bb */
[----:B------:R-:W-:Y:S01]  /*5420*/  MOV R126, R118 ;  /* 0x00000076007e7202 */ /* 0x000fe20000000f00 */
[----:B------:R-:W-:Y:S01]  /*5430*/  IMAD.MOV.U32 R124, RZ, RZ, R74 ;  /* 0x000000ffff7c7224 */ /* 0x000fe200078e004a */
[----:B------:R-:W-:Y:S01]  /*5440*/  MOV R125, R131 ;  /* 0x00000083007d7202 */ /* 0x000fe20000000f00 */
[----:B--2---:R-:W-:-:S02]  /*5450*/  FFMA.FTZ R3, R145, c[0x0][0x2d0], -R7 ;  /* 0x0000b40091037a23 */ /* 0x004fc40000010807 */
[----:B------:R-:W-:Y:S01]  /*5460*/  IMAD.MOV.U32 R74, RZ, RZ, R184 ;  /* 0x000000ffff4a7224 */ /* 0x000fe200078e00b8 */
[C---:B---3--:R-:W-:Y:S01]  /*5470*/  HMMA.16816.F32 R108, R8.reuse, R24, R108 ;  /* 0x00000018086c723c */ /* 0x048fe2000000186c */
[----:B------:R2:W-:Y:S07]  /*5480*/  MUFU.EX2 R202, R3 ;  /* 0x0000000300ca7308 */ /* 0x0005ee0000000800 */
[C---:B-1----:R-:W-:Y:S08]  /*5490*/  HMMA.16816.F32 R104, R8.reuse, R32, R100 ;  /* 0x000000200868723c */ /* 0x042ff00000001864 */
[----:B------:R-:W-:Y:S01]  /*54a0*/  HMMA.16816.F32 R96, R8, R14, R96 ;  /* 0x0000000e0860723c */ /* 0x000fe20000001860 */
[----:B--2---:R-:W-:-:S04]  /*54b0*/  FFMA.FTZ R3, R146, c[0x0][0x2d0], -R7 ;  /* 0x0000b40092037a23 */ /* 0x004fc80000010807 */
[----:B------:R1:W-:Y:S02]  /*54c0*/  MUFU.EX2 R201, R3 ;  /* 0x0000000300c97308 */ /* 0x0003e40000000800 */
[----:B-1----:R-:W-:-:S06]  /*54d0*/  FFMA.FTZ R3, R147, c[0x0][0x2d0], -R7 ;  /* 0x0000b40093037a23 */ /* 0x002fcc0000010807 */
[----:B------:R1:W-:Y:S02]  /*54e0*/  MUFU.EX2 R200, R3 ;  /* 0x0000000300c87308 */ /* 0x0003e40000000800 */
[----:B-1----:R-:W-:Y:S02]  /*54f0*/  FFMA.FTZ R3, R148, c[0x0][0x2d0], -R0 ;  /* 0x0000b40094037a23 */ /* 0x002fe40000010800 */
[----:B------:R-:W-:-:S04]  /*5500*/  IMAD.MOV.U32 R148, RZ, RZ, R136 ;  /* 0x000000ffff947224 */ /* 0x000fc800078e0088 */
[----:B------:R1:W-:Y:S01]  /*5510*/  MUFU.EX2 R199, R3 ;  /* 0x0000000300c77308 */ /* 0x0003e20000000800 */
[----:B------:R-:W-:Y:S02]  /*5520*/  IMAD.MOV.U32 R136, RZ, RZ, R75 ;  /* 0x000000ffff887224 */ /* 0x000fe400078e004b */
[----:B-1----:R-:W-:Y:S02]  /*5530*/  FFMA.FTZ R3, R149, c[0x0][0x2d0], -R0 ;  /* 0x0000b40095037a23 */ /* 0x002fe40000010800 */
[----:B------:R-:W-:-:S03]  /*5540*/  IMAD.MOV.U32 R149, RZ, RZ, R198 ;  /* 0x000000ffff957224 */ /* 0x000fc600078e00c6 */
[----:B------:R1:W2:Y:S02]  /*5550*/  MUFU.EX2 R198, R3 ;  /* 0x0000000300c67308 */ /* 0x0002a40000000800 */
[--C-:B-1----:R-:W-:Y:S01]  /*5560*/  FFMA.FTZ R3, R150, c[0x0][0x2d0], -R0.reuse ;  /* 0x0000b40096037a23 */ /* 0x102fe20000010800 */
[----:B------:R-:W-:Y:S02]  /*5570*/  MOV R150, R87 ;  /* 0x0000005700967202 */ /* 0x000fe40000000f00 */
[C---:B------:R-:W-:Y:S03]  /*5580*/  HMMA.16816.F32 R84, R8.reuse, R22, R76 ;  /* 0x000000160854723c */ /* 0x040fe6000000184c */
[----:B------:R1:W-:Y:S05]  /*5590*/  MUFU.EX2 R197, R3 ;  /* 0x0000000300c57308 */ /* 0x0003ea0000000800 */
[C---:B------:R-:W-:Y:S08]  /*55a0*/  HMMA.16816.F32 R76, R8.reuse, R26, R60 ;  /* 0x0000001a084c723c */ /* 0x040ff0000000183c */
[----:B------:R-:W-:Y:S01]  /*55b0*/  HMMA.16816.F32 R60, R8, R34, R44 ;  /* 0x00000022083c723c */ /* 0x000fe2000000182c */
[----:B-1----:R-:W-:-:S02]  /*55c0*/  FFMA.FTZ R3, R151, c[0x0][0x2d0], -R0 ;  /* 0x0000b40097037a23 */ /* 0x002fc40000010800 */
[----:B------:R-:W-:Y:S02]  /*55d0*/  IMAD.MOV.U32 R151, RZ, RZ, R193 ;  /* 0x000000ffff977224 */ /* 0x000fe400078e00c1 */
[----:B------:R1:W3:Y:S02]  /*55e0*/  MUFU.EX2 R195, R3 ;  /* 0x0000000300c37308 */ /* 0x0002e40000000800 */
[----:B----4-:R-:W-:Y:S02]  /*55f0*/  F2FP.PACK_AB R8, R203, R219 ;  /* 0x000000dbcb08723e */ /* 0x010fe400000000ff */
[----:B--2---:R-:W-:Y:S02]  /*5600*/  F2FP.PACK_AB R9, R198, R199 ;  /* 0x000000c7c609723e */ /* 0x004fe400000000ff */
[----:B------:R-:W-:Y:S01]  /*5610*/  F2FP.PACK_AB R10, R201, R202 ;  /* 0x000000cac90a723e */ /* 0x000fe200000000ff */
[----:B-1----:R-:W-:Y:S01]  /*5620*/  FFMA.FTZ R3, R152, c[0x0][0x2d0], -R7 ;  /* 0x0000b40098037a23 */ /* 0x002fe20000010807 */
[----:B---3--:R-:W-:-:S02]  /*5630*/  F2FP.PACK_AB R11, R195, R197 ;  /* 0x000000c5c30b723e */ /* 0x008fc400000000ff */
[----:B------:R-:W-:Y:S01]  /*5640*/  MOV R152, R117 ;  /* 0x0000007500987202 */ /* 0x000fe20000000f00 */
[----:B------:R1:W-:Y:S04]  /*5650*/  MUFU.EX2 R196, R3 ;  /* 0x0000000300c47308 */ /* 0x0003e80000000800 */
[C---:B------:R-:W-:Y:S08]  /*5660*/  HMMA.16816.F32 R48, R8.reuse, R12, R48 ;  /* 0x0000000c0830723c */ /* 0x040ff00000001830 */
[----:B------:R-:W-:Y:S01]  /*5670*/  HMMA.16816.F32 R44, R8, R14, R40 ;  /* 0x0000000e082c723c */ /* 0x000fe20000001828 */
[----:B------:R-:W-:Y:S01]  /*5680*/  LDSM.16.MT88.4 R12, [R227+0x1900] ;  /* 0x00190000e30c783b */ /* 0x000fe20000004200 */
[----:B-1----:R-:W-:Y:S01]  /*5690*/  FFMA.FTZ R3, R153, c[0x0][0x2d0], -R7 ;  /* 0x0000b40099037a23 */ /* 0x002fe20000010807 */
[----:B------:R-:W-:-:S03]  /*56a0*/  MOV R153, R129 ;  /* 0x0000008100997202 */ /* 0x000fc60000000f00 */
[----:B------:R1:W-:Y:S02]  /*56b0*/  MUFU.EX2 R194, R3 ;  /* 0x0000000300c27308 */ /* 0x0003e40000000800 */
[C---:B------:R-:W-:Y:S08]  /*56c0*/  HMMA.16816.F32 R40, R8.reuse, R20, R52 ;  /* 0x000000140828723c */ /* 0x040ff00000001834 */
[----:B------:R-:W-:Y:S01]  /*56d0*/  HMMA.16816.F32 R36, R8, R22, R36 ;  /* 0x000000160824723c */ /* 0x000fe20000001824 */
[----:B------:R-:W2:Y:S01]  /*56e0*/  LDSM.16.MT88.4 R20, [R225+0x1900] ;  /* 0x00190000e114783b */ /* 0x000ea20000004200 */
[----:B-1----:R-:W-:-:S06]  /*56f0*/  FFMA.FTZ R3, R154, c[0x0][0x2d0], -R6 ;  /* 0x0000b4009a037a23 */ /* 0x002fcc0000010806 */
[----:B------:R-:W-:Y:S01]  /*5700*/  HMMA.16816.F32 R56, R8, R26, R56 ;  /* 0x0000001a0838723c */ /* 0x000fe20000001838 */
[----:B------:R-:W-:Y:S01]  /*5710*/  IMAD.MOV.U32 R154, RZ, RZ, R93 ;  /* 0x000000ffff9a7224 */ /* 0x000fe200078e005d */
[----:B------:R1:W-:Y:S01]  /*5720*/  MUFU.EX2 R193, R3 ;  /* 0x0000000300c17308 */ /* 0x0003e20000000800 */
[----:B------:R-:W-:-:S05]  /*5730*/  IMAD.MOV.U32 R93, RZ, RZ, R185 ;  /* 0x000000ffff5d7224 */ /* 0x000fca00078e00b9 */
[C---:B------:R-:W-:Y:S01]  /*5740*/  HMMA.16816.F32 R100, R8.reuse, R32, R88 ;  /* 0x000000200864723c */ /* 0x040fe20000001858 */
[--C-:B-1----:R-:W-:Y:S02]  /*5750*/  FFMA.FTZ R3, R155, c[0x0][0x2d0], -R6.reuse ;  /* 0x0000b4009b037a23 */ /* 0x102fe40000010806 */
[----:B------:R-:W-:Y:S02]  /*5760*/  IMAD.MOV.U32 R155, RZ, RZ, R29 ;  /* 0x000000ffff9b7224 */ /* 0x000fe400078e001d */
[----:B------:R1:W3:Y:S03]  /*5770*/  MUFU.EX2 R192, R3 ;  /* 0x0000000300c07308 */ /* 0x0002e60000000800 */
[C---:B------:R-:W-:Y:S01]  /*5780*/  HMMA.16816.F32 R28, R8.reuse, R24, R80 ;  /* 0x00000018081c723c */ /* 0x040fe20000001850 */
[----:B------:R-:W4:Y:S07]  /*5790*/  LDSM.16.MT88.4 R24, [R226+0x1900] ;  /* 0x00190000e218783b */ /* 0x000f2e0000004200 */
[----:B------:R-:W-:Y:S01]  /*57a0*/  HMMA.16816.F32 R80, R8, R34, R64 ;  /* 0x000000220850723c */ /* 0x000fe20000001840 */
[----:B-1----:R-:W-:-:S06]  /*57b0*/  FFMA.FTZ R3, R156, c[0x0][0x2d0], -R6 ;  /* 0x0000b4009c037a23 */ /* 0x002fcc0000010806 */
[----:B---3--:R-:W-:Y:S01]  /*57c0*/  F2FP.PACK_AB R8, R192, R193 ;  /* 0x000000c1c008723e */ /* 0x008fe200000000ff */
[----:B------:R1:W-:Y:S02]  /*57d0*/  MUFU.EX2 R191, R3 ;  /* 0x0000000300bf7308 */ /* 0x0003e40000000800 */
[----:B-1----:R-:W-:-:S06]  /*57e0*/  FFMA.FTZ R3, R157, c[0x0][0x2d0], -R6 ;  /* 0x0000b4009d037a23 */ /* 0x002fcc0000010806 */
[----:B------:R1:W3:Y:S02]  /*57f0*/  MUFU.EX2 R190, R3 ;  /* 0x0000000300be7308 */ /* 0x0002e40000000800 */
[----:B-1----:R-:W-:Y:S01]  /*5800*/  FFMA.FTZ R3, R158, c[0x0][0x2d0], -R5 ;  /* 0x0000b4009e037a23 */ /* 0x002fe20000010805 */
[----:B---3--:R-:W-:-:S05]  /*5810*/  F2FP.PACK_AB R10, R190, R191 ;  /* 0x000000bfbe0a723e */ /* 0x008fca00000000ff */
[----:B------:R1:W-:Y:S02]  /*5820*/  MUFU.EX2 R189, R3 ;  /* 0x0000000300bd7308 */ /* 0x0003e40000000800 */
[----:B-1----:R-:W-:-:S06]  /*5830*/  FFMA.FTZ R3, R159, c[0x0][0x2d0], -R5 ;  /* 0x0000b4009f037a23 */ /* 0x002fcc0000010805 */
[----:B------:R1:W3:Y:S02]  /*5840*/  MUFU.EX2 R188, R3 ;  /* 0x0000000300bc7308 */ /* 0x0002e40000000800 */
[----:B-1----:R-:W-:Y:S01]  /*5850*/  FFMA.FTZ R3, R160, c[0x0][0x2d0], -R5 ;  /* 0x0000b400a0037a23 */ /* 0x002fe20000010805 */
[----:B---3--:R-:W-:Y:S01]  /*5860*/  F2FP.PACK_AB R9, R188, R189 ;  /* 0x000000bdbc09723e */ /* 0x008fe200000000ff */
[----:B------:R-:W-:-:S04]  /*5870*/  IMAD.MOV.U32 R160, RZ, RZ, R186 ;  /* 0x000000ffffa07224 */ /* 0x000fc800078e00ba */
[----:B------:R1:W-:Y:S02]  /*5880*/  MUFU.EX2 R186, R3 ;  /* 0x0000000300ba7308 */ /* 0x0003e40000000800 */
[----:B-1----:R-:W-:Y:S01]  /*5890*/  FFMA.FTZ R3, R161, c[0x0][0x2d0], -R5 ;  /* 0x0000b400a1037a23 */ /* 0x002fe20000010805 */
[----:B------:R-:W-:-:S05]  /*58a0*/  MOV R161, R143 ;  /* 0x0000008f00a17202 */ /* 0x000fca0000000f00 */
[----:B------:R1:W3:Y:S02]  /*58b0*/  MUFU.EX2 R187, R3 ;  /* 0x0000000300bb7308 */ /* 0x0002e40000000800 */
[----:B-1----:R-:W-:Y:S01]  /*58c0*/  FFMA.FTZ R3, R162, c[0x0][0x2d0], -R7 ;  /* 0x0000b400a2037a23 */ /* 0x002fe20000010807 */
[----:B---3--:R-:W-:Y:S01]  /*58d0*/  F2FP.PACK_AB R11, R187, R186 ;  /* 0x000000babb0b723e */ /* 0x008fe200000000ff */
[----:B------:R-:W-:-:S04]  /*58e0*/  IMAD.MOV.U32 R162, RZ, RZ, R128 ;  /* 0x000000ffffa27224 */ /* 0x000fc800078e0080 */
[----:B------:R1:W3:Y:S02]  /*58f0*/  MUFU.EX2 R185, R3 ;  /* 0x0000000300b97308 */ /* 0x0002e40000000800 */
[C---:B--2---:R-:W-:Y:S08]  /*5900*/  HMMA.16816.F32 R156, R8.reuse, R20, R108 ;  /* 0x00000014089c723c */ /* 0x044ff0000000186c */
[----:B------:R-:W-:Y:S01]  /*5910*/  HMMA.16816.F32 R144, R8, R14, R84 ;  /* 0x0000000e0890723c */ /* 0x000fe20000001854 */
[----:B-1----:R-:W-:-:S02]  /*5920*/  FFMA.FTZ R3, R163, c[0x0][0x2d0], -R7 ;  /* 0x0000b400a3037a23 */ /* 0x002fc40000010807 */
[----:B------:R-:W-:Y:S02]  /*5930*/  IMAD.MOV.U32 R163, RZ, RZ, R130 ;  /* 0x000000ffffa37224 */ /* 0x000fe400078e0082 */
[----:B------:R1:W-:Y:S03]  /*5940*/  MUFU.EX2 R184, R3 ;  /* 0x0000000300b87308 */ /* 0x0003e60000000800 */
[C---:B----4-:R-:W-:Y:S08]  /*5950*/  HMMA.16816.F32 R84, R8.reuse, R24, R104 ;  /* 0x000000180854723c */ /* 0x050ff00000001868 */
[----:B------:R-:W-:Y:S01]  /*5960*/  HMMA.16816.F32 R88, R8, R22, R76 ;  /* 0x000000160858723c */ /* 0x000fe2000000184c */
[----:B-1----:R-:W-:-:S07]  /*5970*/  FFMA.FTZ R3, R164, c[0x0][0x2d0], -R7 ;  /* 0x0000b400a4037a23 */ /* 0x002fce0000010807 */
[C---:B------:R-:W-:Y:S01]  /*5980*/  HMMA.16816.F32 R120, R8.reuse, R16, R120 ;  /* 0x000000100878723c */ /* 0x040fe20000001878 */
[----:B------:R-:W-:Y:S01]  /*5990*/  IMAD.MOV.U32 R164, RZ, RZ, R142 ;  /* 0x000000ffffa47224 */ /* 0x000fe200078e008e */
[----:B------:R1:W-:Y:S06]  /*59a0*/  MUFU.EX2 R118, R3 ;  /* 0x0000000300767308 */ /* 0x0003ec0000000800 */
[C---:B------:R-:W-:Y:S08]  /*59b0*/  HMMA.16816.F32 R96, R8.reuse, R18, R96 ;  /* 0x000000120860723c */ /* 0x040ff00000001860 */
[----:B------:R-:W-:Y:S01]  /*59c0*/  HMMA.16816.F32 R76, R8, R26, R60 ;  /* 0x0000001a084c723c */ /* 0x000fe2000000183c */
[----:B-1----:R-:W-:-:S02]  /*59d0*/  FFMA.FTZ R3, R165, c[0x0][0x2d0], -R7 ;  /* 0x0000b400a5037a23 */ /* 0x002fc40000010807 */
[----:B------:R-:W-:Y:S02]  /*59e0*/  IMAD.MOV.U32 R165, RZ, RZ, R141 ;  /* 0x000000ffffa57224 */ /* 0x000fe400078e008d */
[----:B------:R1:W-:Y:S03]  /*59f0*/  MUFU.EX2 R117, R3 ;  /* 0x0000000300757308 */ /* 0x0003e60000000800 */
[----:B------:R-:W-:Y:S07]  /*5a00*/  HMMA.16816.F32 R140, R8, R12, R112 ;  /* 0x0000000c088c723c */ /* 0x000fee0000001870 */
[----:B------:R-:W-:-:S02]  /*5a10*/  F2FP.PACK_AB R8, R196, R200 ;  /* 0x000000c8c408723e */ /* 0x000fc400000000ff */
[----:B---3--:R-:W-:Y:S01]  /*5a20*/  F2FP.PACK_AB R10, R185, R194 ;  /* 0x000000c2b90a723e */ /* 0x008fe200000000ff */
[----:B-1----:R-:W-:Y:S01]  /*5a30*/  FFMA.FTZ R3, R166, c[0x0][0x2d0], -R0 ;  /* 0x0000b400a6037a23 */ /* 0x002fe20000010800 */
[----:B------:R-:W-:-:S03]  /*5a40*/  MOV R166, R93 ;  /* 0x0000005d00a67202 */ /* 0x000fc60000000f00 */
[----:B------:R1:W-:Y:S02]  /*5a50*/  MUFU.EX2 R115, R3 ;  /* 0x0000000300737308 */ /* 0x0003e40000000800 */
[----:B-1----:R-:W-:Y:S02]  /*5a60*/  FFMA.FTZ R3, R167, c[0x0][0x2d0], -R0 ;  /* 0x0000b400a7037a23 */ /* 0x002fe40000010800 */
[----:B------:R-:W-:-:S04]  /*5a70*/  IMAD.MOV.U32 R167, RZ, RZ, R74 ;  /* 0x000000ffffa77224 */ /* 0x000fc800078e004a */
[----:B------:R1:W2:Y:S02]  /*5a80*/  MUFU.EX2 R114, R3 ;  /* 0x0000000300727308 */ /* 0x0002a40000000800 */
[----:B-1----:R-:W-:Y:S01]  /*5a90*/  FFMA.FTZ R3, R169, c[0x0][0x2d0], -R0 ;  /* 0x0000b400a9037a23 */ /* 0x002fe20000010800 */
[----:B--2---:R-:W-:Y:S01]  /*5aa0*/  F2FP.PACK_AB R9, R114, R115 ;  /* 0x000000737209723e */ /* 0x004fe200000000ff */
[----:B------:R-:W-:-:S04]  /*5ab0*/  IMAD.MOV.U32 R169, RZ, RZ, R166 ;  /* 0x000000ffffa97224 */ /* 0x000fc800078e00a6 */
[----:B------:R1:W-:Y:S01]  /*5ac0*/  MUFU.EX2 R113, R3 ;  /* 0x0000000300717308 */ /* 0x0003e20000000800 */
[----:B------:R-:W-:Y:S02]  /*5ad0*/  IMAD.MOV.U32 R166, RZ, RZ, R164 ;  /* 0x000000ffffa67224 */ /* 0x000fe400078e00a4 */
[----:B------:R-:W-:Y:S02]  /*5ae0*/  IMAD.MOV.U32 R164, RZ, RZ, R162 ;  /* 0x000000ffffa47224 */ /* 0x000fe400078e00a2 */
[----:B------:R-:W-:Y:S02]  /*5af0*/  IMAD.MOV.U32 R162, RZ, RZ, R150 ;  /* 0x000000ffffa27224 */ /* 0x000fe400078e0096 */
[----:B------:R-:W-:Y:S02]  /*5b00*/  IMAD.MOV.U32 R150, RZ, RZ, R139 ;  /* 0x000000ffff967224 */ /* 0x000fe400078e008b */
[----:B------:R-:W-:Y:S02]  /*5b10*/  IMAD.MOV.U32 R139, RZ, RZ, R137 ;  /* 0x000000ffff8b7224 */ /* 0x000fe400078e0089 */
[----:B------:R-:W-:-:S02]  /*5b20*/  IMAD.MOV.U32 R137, RZ, RZ, R234 ;  /* 0x000000ffff897224 */ /* 0x000fc400078e00ea */
[----:B------:R-:W-:Y:S01]  /*5b30*/  FFMA.FTZ R4, R4, c[0x0][0x2d0], -R7 ;  /* 0x0000b40004047a23 */ /* 0x000fe20000010807 */
[----:B------:R2:W5:Y:S01]  /*5b40*/  LDL.LU R234, [R1+0x58] ;  /* 0x0000580001ea7983 */ /* 0x0005620000300800 */
[----:B-1----:R-:W-:-:S04]  /*5b50*/  FFMA.FTZ R3, R170, c[0x0][0x2d0], -R0 ;  /* 0x0000b400aa037a23 */ /* 0x002fc80000010800 */
[----:B------:R1:W3:Y:S02]  /*5b60*/  MUFU.EX2 R112, R3 ;  /* 0x0000000300707308 */ /* 0x0002e40000000800 */
[----:B-1----:R-:W-:Y:S01]  /*5b70*/  FFMA.FTZ R3, R168, c[0x0][0x2d0], -R7 ;  /* 0x0000b400a8037a23 */ /* 0x002fe20000010807 */
[----:B---3--:R-:W-:-:S05]  /*5b80*/  F2FP.PACK_AB R11, R112, R113 ;  /* 0x00000071700b723e */ /* 0x008fca00000000ff */
[----:B------:R1:W-:Y:S02]  /*5b90*/  MUFU.EX2 R116, R3 ;  /* 0x0000000300747308 */ /* 0x0003e40000000800 */
[C---:B------:R-:W-:Y:S08]  /*5ba0*/  HMMA.16816.F32 R60, R8.reuse, R18, R44 ;  /* 0x00000012083c723c */ /* 0x040ff0000000182c */
[----:B------:R-:W-:Y:S01]  /*5bb0*/  HMMA.16816.F32 R44, R8, R24, R100 ;  /* 0x00000018082c723c */ /* 0x000fe20000001864 */
[----:B-1----:R-:W-:-:S04]  /*5bc0*/  FFMA.FTZ R3, R171, c[0x0][0x2d0], -R6 ;  /* 0x0000b400ab037a23 */ /* 0x002fc80000010806 */
[----:B------:R1:W-:Y:S03]  /*5bd0*/  MUFU.EX2 R110, R3 ;  /* 0x00000003006e7308 */ /* 0x0003e60000000800 */
[C---:B------:R-:W-:Y:S08]  /*5be0*/  HMMA.16816.F32 R52, R8.reuse, R12, R40 ;  /* 0x0000000c0834723c */ /* 0x040ff00000001828 */
[----:B------:R-:W-:Y:S01]  /*5bf0*/  HMMA.16816.F32 R40, R8, R26, R80 ;  /* 0x0000001a0828723c */ /* 0x000fe20000001850 */
[----:B------:R-:W-:Y:S01]  /*5c00*/  LDSM.16.MT88.4 R24, [R224+0x2900] ;  /* 0x00290000e018783b */ /* 0x000fe20000004200 */
[----:B-1----:R-:W-:-:S06]  /*5c10*/  FFMA.FTZ R3, R172, c[0x0][0x2d0], -R6 ;  /* 0x0000b400ac037a23 */ /* 0x002fcc0000010806 */
[C---:B------:R-:W-:Y:S01]  /*5c20*/  HMMA.16816.F32 R64, R8.reuse, R16, R48 ;  /* 0x000000100840723c */ /* 0x040fe20000001830 */
[----:B------:R-:W1:Y:S01]  /*5c30*/  LDSM.16.MT88.4 R16, [R224+0x2100] ;  /* 0x00210000e010783b */ /* 0x000e620000004200 */
[----:B------:R3:W4:Y:S06]  /*5c40*/  MUFU.EX2 R111, R3 ;  /* 0x00000003006f7308 */ /* 0x00072c0000000800 */
[C---:B------:R-:W-:Y:S01]  /*5c50*/  HMMA.16816.F32 R48, R8.reuse, R14, R36 ;  /* 0x0000000e0830723c */ /* 0x040fe20000001824 */
[----:B------:R-:W1:Y:S07]  /*5c60*/  LDSM.16.MT88.4 R12, [R227+0x2100] ;  /* 0x00210000e30c783b */ /* 0x000e6e0000004200 */
[----:B------:R-:W-:Y:S01]  /*5c70*/  HMMA.16816.F32 R32, R8, R20, R28 ;  /* 0x000000140820723c */ /* 0x000fe2000000181c */
[----:B------:R-:W-:Y:S01]  /*5c80*/  LDSM.16.MT88.4 R28, [R226+0x2100] ;  /* 0x00210000e21c783b */ /* 0x000fe20000004200 */
[----:B---3--:R-:W-:-:S04]  /*5c90*/  FFMA.FTZ R3, R173, c[0x0][0x2d0], -R6 ;  /* 0x0000b400ad037a23 */ /* 0x008fc80000010806 */
[----:B------:R3:W-:Y:S02]  /*5ca0*/  MUFU.EX2 R109, R3 ;  /* 0x00000003006d7308 */ /* 0x0007e40000000800 */
[----:B------:R-:W-:Y:S01]  /*5cb0*/  HMMA.16816.F32 R36, R8, R22, R56 ;  /* 0x000000160824723c */ /* 0x000fe20000001838 */
[----:B------:R-:W1:Y:S06]  /*5cc0*/  LDSM.16.MT88.4 R20, [R225+0x2100] ;  /* 0x00210000e114783b */ /* 0x000e6c0000004200 */
[----:B----4-:R-:W-:Y:S01]  /*5cd0*/  F2FP.PACK_AB R8, R111, R110 ;  /* 0x0000006e6f08723e */ /* 0x010fe200000000ff */
[----:B---3--:R-:W-:-:S04]  /*5ce0*/  FFMA.FTZ R3, R174, c[0x0][0x2d0], -R6 ;  /* 0x0000b400ae037a23 */ /* 0x008fc80000010806 */
[----:B------:R3:W4:Y:S02]  /*5cf0*/  MUFU.EX2 R108, R3 ;  /* 0x00000003006c7308 */ /* 0x0007240000000800 */
[----:B---3--:R-:W-:Y:S01]  /*5d00*/  FFMA.FTZ R3, R175, c[0x0][0x2d0], -R5 ;  /* 0x0000b400af037a23 */ /* 0x008fe20000010805 */
[----:B----4-:R-:W-:-:S05]  /*5d10*/  F2FP.PACK_AB R10, R108, R109 ;  /* 0x0000006d6c0a723e */ /* 0x010fca00000000ff */
[----:B------:R3:W-:Y:S02]  /*5d20*/  MUFU.EX2 R107, R3 ;  /* 0x00000003006b7308 */ /* 0x0007e40000000800 */
[----:B---3--:R-:W-:-:S06]  /*5d30*/  FFMA.FTZ R3, R176, c[0x0][0x2d0], -R5 ;  /* 0x0000b400b0037a23 */ /* 0x008fcc0000010805 */
        /* <DEDUP_REMOVED lines=9> */
[C---:B-1----:R-:W-:Y:S08]  /*5dd0*/  HMMA.16816.F32 R120, R8.reuse, R16, R120 ;  /* 0x000000100878723c */ /* 0x042ff00000001878 */
[----:B------:R-:W-:Y:S01]  /*5de0*/  HMMA.16816.F32 R128, R8, R18, R96 ;  /* 0x000000120880723c */ /* 0x000fe20000001860 */
[----:B---3--:R-:W-:-:S04]  /*5df0*/  FFMA.FTZ R3, R179, c[0x0][0x2d0], -R0 ;  /* 0x0000b400b3037a23 */ /* 0x008fc80000010800 */
[----:B------:R1:W3:Y:S03]  /*5e00*/  MUFU.EX2 R101, R3 ;  /* 0x0000000300657308 */ /* 0x0002e60000000800 */
[C---:B------:R-:W-:Y:S08]  /*5e10*/  HMMA.16816.F32 R140, R8.reuse, R12, R140 ;  /* 0x0000000c088c723c */ /* 0x040ff0000000188c */
[----:B------:R-:W-:Y:S01]  /*5e20*/  HMMA.16816.F32 R144, R8, R14, R144 ;  /* 0x0000000e0890723c */ /* 0x000fe20000001890 */
[----:B-1----:R-:W-:-:S07]  /*5e30*/  FFMA.FTZ R3, R181, c[0x0][0x2d0], -R0 ;  /* 0x0000b400b5037a23 */ /* 0x002fce0000010800 */
[C---:B------:R-:W-:Y:S01]  /*5e40*/  HMMA.16816.F32 R156, R8.reuse, R20, R156 ;  /* 0x00000014089c723c */ /* 0x040fe2000000189c */
[----:B------:R1:W-:Y:S07]  /*5e50*/  MUFU.EX2 R100, R3 ;  /* 0x0000000300647308 */ /* 0x0003ee0000000800 */
[C---:B------:R-:W-:Y:S08]  /*5e60*/  HMMA.16816.F32 R88, R8.reuse, R22, R88 ;  /* 0x000000160858723c */ /* 0x040ff00000001858 */
[----:B------:R-:W-:Y:S01]  /*5e70*/  HMMA.16816.F32 R84, R8, R28, R84 ;  /* 0x0000001c0854723c */ /* 0x000fe20000001854 */
[----:B-1----:R-:W-:-:S04]  /*5e80*/  FFMA.FTZ R3, R182, c[0x0][0x2d0], -R0 ;  /* 0x0000b400b6037a23 */ /* 0x002fc80000010800 */
[----:B------:R1:W4:Y:S03]  /*5e90*/  MUFU.EX2 R95, R3 ;  /* 0x00000003005f7308 */ /* 0x0003260000000800 */
[----:B------:R-:W-:Y:S07]  /*5ea0*/  HMMA.16816.F32 R76, R8, R30, R76 ;  /* 0x0000001e084c723c */ /* 0x000fee000000184c */
[----:B------:R-:W-:-:S02]  /*5eb0*/  F2FP.PACK_AB R8, R118, R184 ;  /* 0x000000b87608723e */ /* 0x000fc400000000ff */
[----:B---3--:R-:W-:Y:S02]  /*5ec0*/  F2FP.PACK_AB R9, R101, R102 ;  /* 0x000000666509723e */ /* 0x008fe400000000ff */
[----:B------:R-:W-:Y:S01]  /*5ed0*/  F2FP.PACK_AB R10, R116, R117 ;  /* 0x00000075740a723e */ /* 0x000fe200000000ff */
[----:B-1----:R-:W-:Y:S01]  /*5ee0*/  FFMA.FTZ R3, R209, c[0x0][0x2d0], -R6 ;  /* 0x0000b400d1037a23 */ /* 0x002fe20000010806 */
[----:B----4-:R-:W-:-:S03]  /*5ef0*/  F2FP.PACK_AB R11, R95, R100 ;  /* 0x000000645f0b723e */ /* 0x010fc600000000ff */
[----:B------:R1:W-:Y:S04]  /*5f00*/  MUFU.EX2 R94, R3 ;  /* 0x00000003005e7308 */ /* 0x0003e80000000800 */
[C---:B------:R-:W-:Y:S08]  /*5f10*/  HMMA.16816.F32 R64, R8.reuse, R16, R64 ;  /* 0x000000100840723c */ /* 0x040ff00000001840 */
[----:B------:R-:W-:Y:S01]  /*5f20*/  HMMA.16816.F32 R60, R8, R18, R60 ;  /* 0x00000012083c723c */ /* 0x000fe2000000183c */
[----:B------:R-:W-:Y:S01]  /*5f30*/  LDSM.16.MT88.4 R16, [R225+0x2900] ;  /* 0x00290000e110783b */ /* 0x000fe20000004200 */
[----:B-1----:R-:W-:-:S04]  /*5f40*/  FFMA.FTZ R3, R210, c[0x0][0x2d0], -R6 ;  /* 0x0000b400d2037a23 */ /* 0x002fc80000010806 */
[----:B------:R1:W3:Y:S02]  /*5f50*/  MUFU.EX2 R93, R3 ;  /* 0x00000003005d7308 */ /* 0x0002e40000000800 */
[C---:B------:R-:W-:Y:S08]  /*5f60*/  HMMA.16816.F32 R52, R8.reuse, R12, R52 ;  /* 0x0000000c0834723c */ /* 0x040ff00000001834 */
[----:B------:R-:W-:Y:S01]  /*5f70*/  HMMA.16816.F32 R48, R8, R14, R48 ;  /* 0x0000000e0830723c */ /* 0x000fe20000001830 */
[----:B------:R-:W-:Y:S01]  /*5f80*/  LDSM.16.MT88.4 R12, [R226+0x2900] ;  /* 0x00290000e20c783b */ /* 0x000fe20000004200 */
[----:B-1----:R-:W-:-:S06]  /*5f90*/  FFMA.FTZ R3, R208, c[0x0][0x2d0], -R6 ;  /* 0x0000b400d0037a23 */ /* 0x002fcc0000010806 */
[C---:B------:R-:W-:Y:S01]  /*5fa0*/  HMMA.16816.F32 R32, R8.reuse, R20, R32 ;  /* 0x000000140820723c */ /* 0x040fe20000001820 */
[----:B------:R1:W-:Y:S07]  /*5fb0*/  MUFU.EX2 R83, R3 ;  /* 0x0000000300537308 */ /* 0x0003ee0000000800 */
[C---:B------:R-:W-:Y:S01]  /*5fc0*/  HMMA.16816.F32 R36, R8.reuse, R22, R36 ;  /* 0x000000160824723c */ /* 0x040fe20000001824 */
[----:B------:R-:W4:Y:S07]  /*5fd0*/  LDSM.16.MT88.4 R20, [R227+0x2900] ;  /* 0x00290000e314783b */ /* 0x000f2e0000004200 */
[----:B------:R-:W-:Y:S01]  /*5fe0*/  HMMA.16816.F32 R40, R8, R30, R40 ;  /* 0x0000001e0828723c */ /* 0x000fe20000001828 */
[----:B-1----:R-:W-:-:S04]  /*5ff0*/  FFMA.FTZ R3, R183, c[0x0][0x2d0], -R6 ;  /* 0x0000b400b7037a23 */ /* 0x002fc80000010806 */
[----:B------:R1:W-:Y:S03]  /*6000*/  MUFU.EX2 R82, R3 ;  /* 0x0000000300527308 */ /* 0x0003e60000000800 */
[----:B------:R-:W-:Y:S01]  /*6010*/  HMMA.16816.F32 R44, R8, R28, R44 ;  /* 0x0000001c082c723c */ /* 0x000fe2000000182c */
[----:B-1----:R-:W-:-:S04]  /*6020*/  FFMA.FTZ R3, R221, c[0x0][0x2d0], -R5 ;  /* 0x0000b400dd037a23 */ /* 0x002fc80000010805 */
[----:B------:R1:W-:Y:S02]  /*6030*/  MUFU.EX2 R81, R3 ;  /* 0x0000000300517308 */ /* 0x0003e40000000800 */
[----:B-1----:R-:W-:-:S06]  /*6040*/  FFMA.FTZ R3, R241, c[0x0][0x2d0], -R5 ;  /* 0x0000b400f1037a23 */ /* 0x002fcc0000010805 */
[----:B------:R1:W1:Y:S02]  /*6050*/  MUFU.EX2 R80, R3 ;  /* 0x0000000300507308 */ /* 0x0002640000000800 */
[----:B-1----:R-:W-:-:S06]  /*6060*/  FFMA.FTZ R3, R223, c[0x0][0x2d0], -R5 ;  /* 0x0000b400df037a23 */ /* 0x002fcc0000010805 */
[----:B------:R1:W-:Y:S02]  /*6070*/  MUFU.EX2 R74, R3 ;  /* 0x00000003004a7308 */ /* 0x0003e40000000800 */
[----:B-1----:R-:W-:-:S06]  /*6080*/  FFMA.FTZ R3, R222, c[0x0][0x2d0], -R5 ;  /* 0x0000b400de037a23 */ /* 0x002fcc0000010805 */
[----:B------:R1:W1:Y:S02]  /*6090*/  MUFU.EX2 R75, R3 ;  /* 0x00000003004b7308 */ /* 0x0002640000000800 */
[----:B-1----:R-:W-:Y:S01]  /*60a0*/  FFMA.FTZ R3, R167, c[0x0][0x2d0], -R7 ;  /* 0x0000b400a7037a23 */ /* 0x002fe20000010807 */
[----:B------:R-:W-:Y:S01]  /*60b0*/  MOV R167, R165 ;  /* 0x000000a500a77202 */ /* 0x000fe20000000f00 */
[----:B------:R-:W-:Y:S01]  /*60c0*/  IMAD.MOV.U32 R165, RZ, RZ, R163 ;  /* 0x000000ffffa57224 */ /* 0x000fe200078e00a3 */
[----:B------:R-:W-:Y:S01]  /*60d0*/  MOV R163, R160 ;  /* 0x000000a000a37202 */ /* 0x000fe20000000f00 */
[----:B------:R-:W-:Y:S01]  /*60e0*/  IMAD.MOV.U32 R160, RZ, RZ, R151 ;  /* 0x000000ffffa07224 */ /* 0x000fe200078e0097 */
[----:B------:R-:W-:Y:S01]  /*60f0*/  MOV R151, R138 ;  /* 0x0000008a00977202 */ /* 0x000fe20000000f00 */
[----:B------:R-:W-:Y:S02]  /*6100*/  IMAD.MOV.U32 R138, RZ, RZ, R70 ;  /* 0x000000ffff8a7224 */ /* 0x000fe400078e0046 */
[----:B------:R1:W-:Y:S02]  /*6110*/  MUFU.EX2 R70, R3 ;  /* 0x0000000300467308 */ /* 0x0003e40000000800 */
[----:B-1----:R-:W-:Y:S01]  /*6120*/  FFMA.FTZ R3, R169, c[0x0][0x2d0], -R7 ;  /* 0x0000b400a9037a23 */ /* 0x002fe20000010807 */
[----:B------:R-:W-:Y:S01]  /*6130*/  MOV R169, R167 ;  /* 0x000000a700a97202 */ /* 0x000fe20000000f00 */
[----:B------:R-:W-:-:S02]  /*6140*/  IMAD.MOV.U32 R167, RZ, RZ, R166 ;  /* 0x000000ffffa77224 */ /* 0x000fc400078e00a6 */
[----:B------:R-:W-:Y:S02]  /*6150*/  IMAD.MOV.U32 R166, RZ, RZ, R165 ;  /* 0x000000ffffa67224 */ /* 0x000fe400078e00a5 */
[----:B------:R-:W-:Y:S01]  /*6160*/  IMAD.MOV.U32 R165, RZ, RZ, R164 ;  /* 0x000000ffffa57224 */ /* 0x000fe200078e00a4 */
[----:B------:R-:W-:Y:S01]  /*6170*/  MOV R164, R163 ;  /* 0x000000a300a47202 */ /* 0x000fe20000000f00 */
[----:B------:R-:W-:Y:S02]  /*6180*/  IMAD.MOV.U32 R163, RZ, RZ, R162 ;  /* 0x000000ffffa37224 */ /* 0x000fe400078e00a2 */
[----:B------:R-:W-:Y:S02]  /*6190*/  IMAD.MOV.U32 R162, RZ, RZ, R139 ;  /* 0x000000ffffa27224 */ /* 0x000fe400078e008b */
[----:B------:R-:W-:Y:S01]  /*61a0*/  IMAD.MOV.U32 R139, RZ, RZ, R138 ;  /* 0x000000ffff8b7224 */ /* 0x000fe200078e008a */
[----:B------:R-:W-:Y:S01]  /*61b0*/  MOV R138, R137 ;  /* 0x00000089008a7202 */ /* 0x000fe20000000f00 */
[----:B------:R-:W-:-:S02]  /*61c0*/  IMAD.MOV.U32 R137, RZ, RZ, R136 ;  /* 0x000000ffff897224 */ /* 0x000fc400078e0088 */
[----:B------:R-:W-:Y:S02]  /*61d0*/  IMAD.MOV.U32 R136, RZ, RZ, R69 ;  /* 0x000000ffff887224 */ /* 0x000fe400078e0045 */
[----:B------:R1:W1:Y:S01]  /*61e0*/  MUFU.EX2 R69, R3 ;  /* 0x0000000300457308 */ /* 0x0002620000000800 */
[----:B------:R-:W-:Y:S02]  /*61f0*/  IMAD.MOV.U32 R170, RZ, RZ, R167 ;  /* 0x000000ffffaa7224 */ /* 0x000fe400078e00a7 */
[----:B------:R-:W-:Y:S02]  /*6200*/  IMAD.MOV.U32 R167, RZ, RZ, R165 ;  /* 0x000000ffffa77224 */ /* 0x000fe400078e00a5 */
[----:B------:R-:W-:Y:S02]  /*6210*/  IMAD.MOV.U32 R165, RZ, RZ, R163 ;  /* 0x000000ffffa57224 */ /* 0x000fe400078e00a3 */
[----:B-1----:R-:W-:Y:S01]  /*6220*/  FFMA.FTZ R3, R169, c[0x0][0x2d0], -R7 ;  /* 0x0000b400a9037a23 */ /* 0x002fe20000010807 */
[----:B------:R-:W-:Y:S01]  /*6230*/  MOV R169, R166 ;  /* 0x000000a600a97202 */ /* 0x000fe20000000f00 */
[----:B------:R-:W-:Y:S01]  /*6240*/  IMAD.MOV.U32 R166, RZ, RZ, R164 ;  /* 0x000000ffffa67224 */ /* 0x000fe200078e00a4 */
[----:B------:R-:W-:Y:S01]  /*6250*/  MOV R164, R162 ;  /* 0x000000a200a47202 */ /* 0x000fe20000000f00 */
[----:B------:R-:W-:-:S02]  /*6260*/  IMAD.MOV.U32 R162, RZ, RZ, R135 ;  /* 0x000000ffffa27224 */ /* 0x000fc400078e0087 */
[----:B------:R-:W-:Y:S02]  /*6270*/  IMAD.MOV.U32 R135, RZ, RZ, R68 ;  /* 0x000000ffff877224 */ /* 0x000fe400078e0044 */
[----:B------:R1:W-:Y:S01]  /*6280*/  MUFU.EX2 R68, R3 ;  /* 0x0000000300447308 */ /* 0x0003e20000000800 */
[----:B------:R-:W-:Y:S01]  /*6290*/  IMAD.MOV.U32 R163, RZ, RZ, R152 ;  /* 0x000000ffffa37224 */ /* 0x000fe200078e0098 */
[----:B------:R-:W-:Y:S02]  /*62a0*/  MOV R152, R233 ;  /* 0x000000e900987202 */ /* 0x000fe40000000f00 */
[----:B---3--:R-:W-:Y:S01]  /*62b0*/  F2FP.PACK_AB R8, R93, R94 ;  /* 0x0000005e5d08723e */ /* 0x008fe200000000ff */
[----:B------:R2:W5:Y:S01]  /*62c0*/  LDL.LU R233, [R1+0x54] ;  /* 0x0000540001e97983 */ /* 0x0005620000300800 */
[----:B-1----:R-:W-:Y:S02]  /*62d0*/  FFMA.FTZ R3, R170, c[0x0][0x2d0], -R7 ;  /* 0x0000b400aa037a23 */ /* 0x002fe40000010807 */
[----:B------:R-:W-:-:S02]  /*62e0*/  IMAD.MOV.U32 R170, RZ, RZ, R169 ;  /* 0x000000ffffaa7224 */ /* 0x000fc400078e00a9 */
[----:B------:R-:W-:Y:S02]  /*62f0*/  IMAD.MOV.U32 R169, RZ, RZ, R167 ;  /* 0x000000ffffa97224 */ /* 0x000fe400078e00a7 */
[----:B------:R-:W-:Y:S01]  /*6300*/  IMAD.MOV.U32 R167, RZ, RZ, R166 ;  /* 0x000000ffffa77224 */ /* 0x000fe200078e00a6 */
[----:B------:R-:W-:Y:S01]  /*6310*/  MOV R166, R165 ;  /* 0x000000a500a67202 */ /* 0x000fe20000000f00 */
[----:B------:R1:W-:Y:S01]  /*6320*/  MUFU.EX2 R59, R3 ;  /* 0x00000003003b7308 */ /* 0x0003e20000000800 */
[----:B------:R-:W-:Y:S02]  /*6330*/  IMAD.MOV.U32 R165, RZ, RZ, R164 ;  /* 0x000000ffffa57224 */ /* 0x000fe400078e00a4 */
[----:B------:R-:W-:Y:S02]  /*6340*/  IMAD.MOV.U32 R164, RZ, RZ, R163 ;  /* 0x000000ffffa47224 */ /* 0x000fe400078e00a3 */
[----:B------:R-:W-:Y:S01]  /*6350*/  IMAD.MOV.U32 R163, RZ, RZ, R162 ;  /* 0x000000ffffa37224 */ /* 0x000fe200078e00a2 */
[----:B------:R-:W-:Y:S01]  /*6360*/  MOV R162, R152 ;  /* 0x0000009800a27202 */ /* 0x000fe20000000f00 */
[----:B-1----:R-:W-:-:S02]  /*6370*/  FFMA.FTZ R3, R170, c[0x0][0x2d0], -R0 ;  /* 0x0000b400aa037a23 */ /* 0x002fc40000010800 */
[----:B------:R-:W-:Y:S01]  /*6380*/  IMAD.MOV.U32 R170, RZ, RZ, R169 ;  /* 0x000000ffffaa7224 */ /* 0x000fe200078e00a9 */
[----:B------:R-:W-:Y:S01]  /*6390*/  MOV R169, R167 ;  /* 0x000000a700a97202 */ /* 0x000fe20000000f00 */
[----:B------:R-:W-:Y:S01]  /*63a0*/  IMAD.MOV.U32 R167, RZ, RZ, R166 ;  /* 0x000000ffffa77224 */ /* 0x000fe200078e00a6 */
[----:B------:R1:W-:Y:S01]  /*63b0*/  MUFU.EX2 R58, R3 ;  /* 0x00000003003a7308 */ /* 0x0003e20000000800 */
[----:B------:R-:W-:Y:S02]  /*63c0*/  IMAD.MOV.U32 R166, RZ, RZ, R165 ;  /* 0x000000ffffa67224 */ /* 0x000fe400078e00a5 */
[----:B------:R-:W-:Y:S01]  /*63d0*/  IMAD.MOV.U32 R165, RZ, RZ, R164 ;  /* 0x000000ffffa57224 */ /* 0x000fe200078e00a4 */
[----:B------:R-:W-:Y:S01]  /*63e0*/  MOV R164, R163 ;  /* 0x000000a300a47202 */ /* 0x000fe20000000f00 */
[----:B------:R-:W-:Y:S02]  /*63f0*/  IMAD.MOV.U32 R163, RZ, RZ, R162 ;  /* 0x000000ffffa37224 */ /* 0x000fe400078e00a2 */
[----:B-1----:R-:W-:Y:S01]  /*6400*/  FFMA.FTZ R3, R170, c[0x0][0x2d0], -R0 ;  /* 0x0000b400aa037a23 */ /* 0x002fe20000010800 */
[----:B------:R-:W-:Y:S01]  /*6410*/  MOV R170, R169 ;  /* 0x000000a900aa7202 */ /* 0x000fe20000000f00 */
[----:B------:R-:W-:-:S02]  /*6420*/  IMAD.MOV.U32 R169, RZ, RZ, R167 ;  /* 0x000000ffffa97224 */ /* 0x000fc400078e00a7 */
[----:B------:R1:W3:Y:S01]  /*6430*/  MUFU.EX2 R57, R3 ;  /* 0x0000000300397308 */ /* 0x0002e20000000800 */
[----:B------:R-:W-:Y:S02]  /*6440*/  IMAD.MOV.U32 R167, RZ, RZ, R166 ;  /* 0x000000ffffa77224 */ /* 0x000fe400078e00a6 */
[----:B------:R-:W-:Y:S01]  /*6450*/  IMAD.MOV.U32 R166, RZ, RZ, R165 ;  /* 0x000000ffffa67224 */ /* 0x000fe200078e00a5 */
[----:B------:R-:W-:Y:S01]  /*6460*/  MOV R165, R164 ;  /* 0x000000a400a57202 */ /* 0x000fe20000000f00 */
[----:B------:R-:W-:Y:S02]  /*6470*/  IMAD.MOV.U32 R152, RZ, RZ, R126 ;  /* 0x000000ffff987224 */ /* 0x000fe400078e007e */
[----:B------:R-:W-:Y:S02]  /*6480*/  IMAD.MOV.U32 R164, RZ, RZ, R163 ;  /* 0x000000ffffa47224 */ /* 0x000fe400078e00a3 */
[----:B-1----:R-:W-:Y:S01]  /*6490*/  FFMA.FTZ R3, R170, c[0x0][0x2d0], -R0 ;  /* 0x0000b400aa037a23 */ /* 0x002fe20000010800 */
[----:B------:R-:W-:Y:S01]  /*64a0*/  MOV R170, R169 ;  /* 0x000000a900aa7202 */ /* 0x000fe20000000f00 */
[----:B------:R-:W-:-:S02]  /*64b0*/  IMAD.MOV.U32 R169, RZ, RZ, R167 ;  /* 0x000000ffffa97224 */ /* 0x000fc400078e00a7 */
[----:B------:R1:W-:Y:S01]  /*64c0*/  MUFU.EX2 R56, R3 ;  /* 0x0000000300387308 */ /* 0x0003e20000000800 */
[----:B------:R-:W-:Y:S02]  /*64d0*/  IMAD.MOV.U32 R167, RZ, RZ, R166 ;  /* 0x000000ffffa77224 */ /* 0x000fe400078e00a6 */
[----:B------:R-:W-:Y:S02]  /*64e0*/  IMAD.MOV.U32 R166, RZ, RZ, R165 ;  /* 0x000000ffffa67224 */ /* 0x000fe400078e00a5 */
[----:B------:R-:W-:Y:S01]  /*64f0*/  IMAD.MOV.U32 R162, RZ, RZ, R152 ;  /* 0x000000ffffa27224 */ /* 0x000fe200078e0098 */
[----:B------:R-:W-:Y:S01]  /*6500*/  MOV R165, R164 ;  /* 0x000000a400a57202 */ /* 0x000fe20000000f00 */
[----:B------:R-:W-:Y:S01]  /*6510*/  IMAD.MOV.U32 R173, RZ, RZ, R169 ;  /* 0x000000ffffad7224 */ /* 0x000fe200078e00a9 */
[----:B------:R-:W-:Y:S01]  /*6520*/  MOV R171, R166 ;  /* 0x000000a600ab7202 */ /* 0x000fe20000000f00 */
[----:B------:R-:W-:Y:S02]  /*6530*/  IMAD.MOV.U32 R163, RZ, RZ, R162 ;  /* 0x000000ffffa37224 */ /* 0x000fe400078e00a2 */
[----:B-1----:R-:W-:-:S02]  /*6540*/  FFMA.FTZ R3, R170, c[0x0][0x2d0], -R0 ;  /* 0x0000b400aa037a23 */ /* 0x002fc40000010800 */
[----:B------:R-:W-:Y:S02]  /*6550*/  IMAD.MOV.U32 R172, RZ, RZ, R167 ;  /* 0x000000ffffac7224 */ /* 0x000fe400078e00a7 */
[----:B------:R1:W1:Y:S01]  /*6560*/  MUFU.EX2 R31, R3 ;  /* 0x00000003001f7308 */ /* 0x0002620000000800 */
[----:B------:R-:W-:Y:S02]  /*6570*/  IMAD.MOV.U32 R162, RZ, RZ, R230 ;  /* 0x000000ffffa27224 */ /* 0x000fe400078e00e6 */
[----:B------:R-:W-:Y:S02]  /*6580*/  IMAD.MOV.U32 R164, RZ, RZ, R163 ;  /* 0x000000ffffa47224 */ /* 0x000fe400078e00a3 */
[----:B------:R-:W-:Y:S01]  /*6590*/  IMAD.MOV.U32 R168, RZ, RZ, R165 ;  /* 0x000000ffffa87224 */ /* 0x000fe200078e00a5 */
[----:B------:R-:W-:Y:S01]  /*65a0*/  F2FP.PACK_AB R9, R80, R81 ;  /* 0x000000515009723e */ /* 0x000fe200000000ff */
[----:B------:R-:W-:Y:S01]  /*65b0*/  IMAD.MOV.U32 R163, RZ, RZ, R162 ;  /* 0x000000ffffa37224 */ /* 0x000fe200078e00a2 */
[----:B------:R-:W-:Y:S01]  /*65c0*/  F2FP.PACK_AB R10, R82, R83 ;  /* 0x00000053520a723e */ /* 0x000fe200000000ff */
[----:B------:R-:W-:Y:S01]  /*65d0*/  IMAD.MOV.U32 R162, RZ, RZ, R161 ;  /* 0x000000ffffa27224 */ /* 0x000fe200078e00a1 */
[----:B------:R-:W-:-:S02]  /*65e0*/  F2FP.PACK_AB R11, R75, R74 ;  /* 0x0000004a4b0b723e */ /* 0x000fc400000000ff */
[----:B------:R-:W-:Y:S01]  /*65f0*/  MOV R161, R127 ;  /* 0x0000007f00a17202 */ /* 0x000fe20000000f00 */
[----:B-1----:R-:W-:Y:S02]  /*6600*/  FFMA.FTZ R3, R173, c[0x0][0x2d0], -R6 ;  /* 0x0000b400ad037a23 */ /* 0x002fe40000010806 */
[----:B------:R-:W-:Y:S02]  /*6610*/  IMAD.MOV.U32 R173, RZ, RZ, R172 ;  /* 0x000000ffffad7224 */ /* 0x000fe400078e00ac */
[----:B------:R-:W-:Y:S01]  /*6620*/  IMAD.MOV.U32 R172, RZ, RZ, R171 ;  /* 0x000000ffffac7224 */ /* 0x000fe200078e00ab */
[----:B------:R1:W-:Y:S01]  /*6630*/  MUFU.EX2 R29, R3 ;  /* 0x00000003001d7308 */ /* 0x0003e20000000800 */
[----:B------:R-:W-:Y:S02]  /*6640*/  IMAD.MOV.U32 R171, RZ, RZ, R168 ;  /* 0x000000ffffab7224 */ /* 0x000fe400078e00a8 */
[----:B------:R-:W-:Y:S01]  /*6650*/  IMAD.MOV.U32 R170, RZ, RZ, R164 ;  /* 0x000000ffffaa7224 */ /* 0x000fe200078e00a4 */
[----:B------:R-:W-:Y:S01]  /*6660*/  MOV R167, R162 ;  /* 0x000000a200a77202 */ /* 0x000fe20000000f00 */
[----:B------:R-:W-:Y:S01]  /*6670*/  IMAD.MOV.U32 R169, RZ, RZ, R163 ;  /* 0x000000ffffa97224 */ /* 0x000fe200078e00a3 */
[----:B------:R-:W-:Y:S01]  /*6680*/  HMMA.16816.F32 R120, R8, R24, R120 ;  /* 0x000000180878723c */ /* 0x000fe20000001878 */
[----:B------:R-:W-:-:S02]  /*6690*/  IMAD.MOV.U32 R166, RZ, RZ, R161 ;  /* 0x000000ffffa67224 */ /* 0x000fc400078e00a1 */
[----:B------:R-:W-:Y:S01]  /*66a0*/  IMAD.MOV.U32 R165, RZ, RZ, R160 ;  /* 0x000000ffffa57224 */ /* 0x000fe200078e00a0 */
[----:B------:R-:W-:Y:S01]  /*66b0*/  MOV R168, R170 ;  /* 0x000000aa00a87202 */ /* 0x000fe20000000f00 */
[----:B-1----:R-:W-:Y:S02]  /*66c0*/  FFMA.FTZ R3, R173, c[0x0][0x2d0], -R6 ;  /* 0x0000b400ad037a23 */ /* 0x002fe40000010806 */
[----:B------:R-:W-:Y:S01]  /*66d0*/  IMAD.MOV.U32 R173, RZ, RZ, R172 ;  /* 0x000000ffffad7224 */ /* 0x000fe200078e00ac */
[----:B------:R-:W-:Y:S01]  /*66e0*/  HMMA.16816.F32 R128, R8, R26, R128 ;  /* 0x0000001a0880723c */ /* 0x000fe20000001880 */
[----:B------:R1:W-:Y:S01]  /*66f0*/  MUFU.EX2 R30, R3 ;  /* 0x00000003001e7308 */ /* 0x0003e20000000800 */
[----:B------:R-:W-:-:S06]  /*6700*/  MOV R172, R171 ;  /* 0x000000ab00ac7202 */ /* 0x000fcc0000000f00 */
[----:B----4-:R-:W-:Y:S01]  /*6710*/  HMMA.16816.F32 R140, R8, R20, R140 ;  /* 0x00000014088c723c */ /* 0x010fe2000000188c */
[----:B------:R-:W-:-:S07]  /*6720*/  IMAD.MOV.U32 R171, RZ, RZ, R168 ;  /* 0x000000ffffab7224 */ /* 0x000fce00078e00a8 */
[----:B------:R-:W-:Y:S01]  /*6730*/  HMMA.16816.F32 R144, R8, R22, R144 ;  /* 0x000000160890723c */ /* 0x000fe20000001890 */
[----:B-1----:R-:W-:-:S07]  /*6740*/  FFMA.FTZ R3, R173, c[0x0][0x2d0], -R6 ;  /* 0x0000b400ad037a23 */ /* 0x002fce0000010806 */
[C---:B------:R-:W-:Y:S01]  /*6750*/  HMMA.16816.F32 R156, R8.reuse, R16, R156 ;  /* 0x00000010089c723c */ /* 0x040fe2000000189c */
[----:B------:R1:W-:Y:S07]  /*6760*/  MUFU.EX2 R28, R3 ;  /* 0x00000003001c7308 */ /* 0x0003ee0000000800 */
[C---:B------:R-:W-:Y:S08]  /*6770*/  HMMA.16816.F32 R160, R8.reuse, R18, R88 ;  /* 0x0000001208a0723c */ /* 0x040ff00000001858 */
[----:B------:R-:W-:Y:S01]  /*6780*/  HMMA.16816.F32 R84, R8, R12, R84 ;  /* 0x0000000c0854723c */ /* 0x000fe20000001854 */
[----:B-1----:R-:W-:-:S07]  /*6790*/  FFMA.FTZ R3, R172, c[0x0][0x2d0], -R6 ;  /* 0x0000b400ac037a23 */ /* 0x002fce0000010806 */
[----:B------:R-:W-:Y:S07]  /*67a0*/  HMMA.16816.F32 R76, R8, R14, R76 ;  /* 0x0000000e084c723c */ /* 0x000fee000000184c */
[----:B------:R-:W-:Y:S02]  /*67b0*/  F2FP.PACK_AB R8, R69, R70 ;  /* 0x000000464508723e */ /* 0x000fe400000000ff */
[----:B---3--:R-:W-:Y:S02]  /*67c0*/  F2FP.PACK_AB R9, R57, R58 ;  /* 0x0000003a3909723e */ /* 0x008fe400000000ff */
[----:B------:R-:W-:-:S02]  /*67d0*/  F2FP.PACK_AB R10, R59, R68 ;  /* 0x000000443b0a723e */ /* 0x000fc400000000ff */
[----:B------:R-:W-:Y:S01]  /*67e0*/  F2FP.PACK_AB R11, R31, R56 ;  /* 0x000000381f0b723e */ /* 0x000fe200000000ff */
[----:B------:R-:W-:Y:S01]  /*67f0*/  IMAD.MOV.U32 R164, RZ, RZ, R155 ;  /* 0x000000ffffa47224 */ /* 0x000fe200078e009b */
[----:B------:R-:W-:Y:S01]  /*6800*/  MOV R155, R228 ;  /* 0x000000e4009b7202 */ /* 0x000fe20000000f00 */
[----:B------:R-:W-:-:S04]  /*6810*/  IMAD.MOV.U32 R170, RZ, RZ, R169 ;  /* 0x000000ffffaa7224 */ /* 0x000fc800078e00a9 */
[C---:B------:R-:W-:Y:S01]  /*6820*/  HMMA.16816.F32 R60, R8.reuse, R26, R60 ;  /* 0x0000001a083c723c */ /* 0x040fe2000000183c */
[----:B------:R1:W-:Y:S01]  /*6830*/  MUFU.EX2 R26, R3 ;  /* 0x00000003001a7308 */ /* 0x0003e20000000800 */
[----:B------:R-:W-:Y:S01]  /*6840*/  IMAD.MOV.U32 R169, RZ, RZ, R167 ;  /* 0x000000ffffa97224 */ /* 0x000fe200078e00a7 */
[----:B------:R-:W-:Y:S01]  /*6850*/  MOV R167, R166 ;  /* 0x000000a600a77202 */ /* 0x000fe20000000f00 */
[----:B------:R-:W-:Y:S02]  /*6860*/  IMAD.MOV.U32 R166, RZ, RZ, R165 ;  /* 0x000000ffffa67224 */ /* 0x000fe400078e00a5 */
[----:B------:R-:W-:Y:S02]  /*6870*/  IMAD.MOV.U32 R165, RZ, RZ, R164 ;  /* 0x000000ffffa57224 */ /* 0x000fe400078e00a4 */
[----:B------:R-:W-:Y:S01]  /*6880*/  HMMA.16816.F32 R64, R8, R24, R64 ;  /* 0x000000180840723c */ /* 0x000fe20000001840 */
[----:B------:R-:W-:Y:S01]  /*6890*/  MOV R164, R155 ;  /* 0x0000009b00a47202 */ /* 0x000fe20000000f00 */
[----:B------:R-:W-:Y:S01]  /*68a0*/  IMAD.MOV.U32 R168, RZ, RZ, R170 ;  /* 0x000000ffffa87224 */ /* 0x000fe200078e00aa */
[----:B------:R-:W-:Y:S01]  /*68b0*/  MOV R170, R169 ;  /* 0x000000a900aa7202 */ /* 0x000fe20000000f00 */
[----:B-1----:R-:W-:-:S02]  /*68c0*/  FFMA.FTZ R3, R171, c[0x0][0x2d0], -R5 ;  /* 0x0000b400ab037a23 */ /* 0x002fc40000010805 */
[----:B------:R-:W-:Y:S02]  /*68d0*/  IMAD.MOV.U32 R155, RZ, RZ, R151 ;  /* 0x000000ffff9b7224 */ /* 0x000fe400078e0097 */
[----:B------:R1:W-:Y:S01]  /*68e0*/  MUFU.EX2 R25, R3 ;  /* 0x0000000300197308 */ /* 0x0003e20000000800 */
[----:B------:R-:W-:Y:S01]  /*68f0*/  IMAD.MOV.U32 R151, RZ, RZ, R150 ;  /* 0x000000ffff977224 */ /* 0x000fe200078e0096 */
[----:B------:R-:W-:Y:S01]  /*6900*/  MOV R150, R149 ;  /* 0x0000009500967202 */ /* 0x000fe20000000f00 */
[----:B------:R-:W-:Y:S02]  /*6910*/  IMAD.MOV.U32 R169, RZ, RZ, R167 ;  /* 0x000000ffffa97224 */ /* 0x000fe400078e00a7 */
[----:B------:R-:W-:Y:S01]  /*6920*/  IMAD.MOV.U32 R167, RZ, RZ, R166 ;  /* 0x000000ffffa77224 */ /* 0x000fe200078e00a6 */
[----:B------:R-:W-:Y:S01]  /*6930*/  MOV R166, R165 ;  /* 0x000000a500a67202 */ /* 0x000fe20000000f00 */
[----:B------:R-:W-:Y:S01]  /*6940*/  IMAD.MOV.U32 R149, RZ, RZ, R119 ;  /* 0x000000ffff957224 */ /* 0x000fe200078e0077 */
[----:B------:R-:W-:Y:S01]  /*6950*/  MOV R181, R168 ;  /* 0x000000a800b57202 */ /* 0x000fe20000000f00 */
[----:B------:R-:W-:-:S02]  /*6960*/  IMAD.MOV.U32 R165, RZ, RZ, R164 ;  /* 0x000000ffffa57224 */ /* 0x000fc400078e00a4 */
[----:B-1----:R-:W-:Y:S02]  /*6970*/  FFMA.FTZ R3, R242, c[0x0][0x2d0], -R5 ;  /* 0x0000b400f2037a23 */ /* 0x002fe40000010805 */
[----:B------:R-:W-:Y:S02]  /*6980*/  IMAD.MOV.U32 R164, RZ, RZ, R155 ;  /* 0x000000ffffa47224 */ /* 0x000fe400078e009b */
[----:B------:R1:W-:Y:S01]  /*6990*/  MUFU.EX2 R24, R3 ;  /* 0x0000000300187308 */ /* 0x0003e20000000800 */
[----:B------:R-:W-:Y:S01]  /*69a0*/  MOV R155, R151 ;  /* 0x00000097009b7202 */ /* 0x000fe20000000f00 */
[----:B------:R-:W-:Y:S01]  /*69b0*/  IMAD.MOV.U32 R151, RZ, RZ, R150 ;  /* 0x000000ffff977224 */ /* 0x000fe200078e0096 */
[----:B------:R-:W-:Y:S01]  /*69c0*/  HMMA.16816.F32 R48, R8, R22, R48 ;  /* 0x000000160830723c */ /* 0x000fe20000001830 */
[----:B------:R-:W-:Y:S01]  /*69d0*/  IMAD.MOV.U32 R150, RZ, RZ, R149 ;  /* 0x000000ffff967224 */ /* 0x000fe200078e0095 */
[----:B------:R-:W-:Y:S01]  /*69e0*/  MOV R149, R148 ;  /* 0x0000009400957202 */ /* 0x000fe20000000f00 */
[----:B------:R-:W-:Y:S01]  /*69f0*/  IMAD.MOV.U32 R148, RZ, RZ, R132 ;  /* 0x000000ffff947224 */ /* 0x000fe200078e0084 */
[----:B------:R-:W-:Y:S01]  /*6a00*/  MOV R103, R167 ;  /* 0x000000a700677202 */ /* 0x000fe20000000f00 */
[----:B------:R-:W-:Y:S01]  /*6a10*/  IMAD.MOV.U32 R179, RZ, RZ, R170 ;  /* 0x000000ffffb37224 */ /* 0x000fe200078e00aa */
[----:B------:R-:W-:Y:S01]  /*6a20*/  MOV R176, R164 ;  /* 0x000000a400b07202 */ /* 0x000fe20000000f00 */
[----:B------:R-:W-:-:S02]  /*6a30*/  IMAD.MOV.U32 R180, RZ, RZ, R169 ;  /* 0x000000ffffb47224 */ /* 0x000fc400078e00a9 */
[----:B-1----:R-:W-:-:S04]  /*6a40*/  FFMA.FTZ R3, R243, c[0x0][0x2d0], -R5 ;  /* 0x0000b400f3037a23 */ /* 0x002fc80000010805 */
[----:B------:R1:W-:Y:S01]  /*6a50*/  MUFU.EX2 R23, R3 ;  /* 0x0000000300177308 */ /* 0x0003e20000000800 */
[----:B------:R-:W-:Y:S02]  /*6a60*/  IMAD.MOV.U32 R132, RZ, RZ, R92 ;  /* 0x000000ffff847224 */ /* 0x000fe400078e005c */
[----:B------:R-:W-:Y:S01]  /*6a70*/  IMAD.MOV.U32 R178, RZ, RZ, R166 ;  /* 0x000000ffffb27224 */ /* 0x000fe200078e00a6 */
[C---:B------:R-:W-:Y:S01]  /*6a80*/  HMMA.16816.F32 R52, R8.reuse, R20, R52 ;  /* 0x000000140834723c */ /* 0x040fe20000001834 */
[----:B------:R-:W-:Y:S02]  /*6a90*/  IMAD.MOV.U32 R177, RZ, RZ, R165 ;  /* 0x000000ffffb17224 */ /* 0x000fe400078e00a5 */
[----:B------:R-:W-:Y:S01]  /*6aa0*/  IMAD.MOV.U32 R172, RZ, RZ, R134 ;  /* 0x000000ffffac7224 */ /* 0x000fe200078e0086 */
[----:B------:R3:W4:Y:S01]  /*6ab0*/  MUFU.EX2 R21, R4 ;  /* 0x0000000400157308 */ /* 0x0007220000000800 */
[----:B------:R-:W-:Y:S02]  /*6ac0*/  IMAD.MOV.U32 R168, RZ, RZ, R155 ;  /* 0x000000ffffa87224 */ /* 0x000fe400078e009b */
[----:B-1----:R-:W-:Y:S01]  /*6ad0*/  FFMA.FTZ R3, R181, c[0x0][0x2d0], -R5 ;  /* 0x0000b400b5037a23 */ /* 0x002fe20000010805 */
[----:B------:R-:W-:Y:S01]  /*6ae0*/  HMMA.16816.F32 R44, R8, R12, R44 ;  /* 0x0000000c082c723c */ /* 0x000fe2000000182c */
[----:B------:R-:W-:Y:S01]  /*6af0*/  FFMA.FTZ R5, R180, c[0x0][0x2d0], -R7 ;  /* 0x0000b400b4057a23 */ /* 0x000fe20000010807 */
[----:B------:R-:W-:-:S02]  /*6b00*/  MOV R169, R135 ;  /* 0x0000008700a97202 */ /* 0x000fc40000000f00 */
[----:B------:R1:W-:Y:S01]  /*6b10*/  MUFU.EX2 R22, R3 ;  /* 0x0000000300167308 */ /* 0x0003e20000000800 */
[----:B------:R-:W-:Y:S01]  /*6b20*/  MOV R155, R132 ;  /* 0x00000084009b7202 */ /* 0x000fe20000000f00 */
[----:B------:R-:W-:Y:S02]  /*6b30*/  IMAD.MOV.U32 R170, RZ, RZ, R133 ;  /* 0x000000ffffaa7224 */ /* 0x000fe400078e0085 */
[----:B------:R-:W-:Y:S01]  /*6b40*/  IMAD.MOV.U32 R152, RZ, RZ, R231 ;  /* 0x000000ffff987224 */ /* 0x000fe200078e00e7 */
[C---:B------:R-:W-:Y:S01]  /*6b50*/  HMMA.16816.F32 R40, R8.reuse, R14, R40 ;  /* 0x0000000e0828723c */ /* 0x040fe20000001828 */
[--C-:B---3--:R-:W-:Y:S01]  /*6b60*/  FFMA.FTZ R4, R178, c[0x0][0x2d0], -R0.reuse ;  /* 0x0000b400b2047a23 */ /* 0x108fe20000010800 */
[----:B------:R-:W-:Y:S01]  /*6b70*/  MOV R175, R150 ;  /* 0x0000009600af7202 */ /* 0x000fe20000000f00 */
[--C-:B------:R-:W-:Y:S01]  /*6b80*/  FFMA.FTZ R12, R176, c[0x0][0x2d0], -R0.reuse ;  /* 0x0000b400b00c7a23 */ /* 0x100fe20000010800 */
[----:B------:R-:W-:Y:S01]  /*6b90*/  MOV R99, R137 ;  /* 0x0000008900637202 */ /* 0x000fe20000000f00 */
[----:B------:R-:W-:Y:S01]  /*6ba0*/  FFMA.FTZ R6, R177, c[0x0][0x2d0], -R0 ;  /* 0x0000b400b1067a23 */ /* 0x000fe20000010800 */
[----:B------:R3:W-:Y:S01]  /*6bb0*/  MUFU.EX2 R15, R5 ;  /* 0x00000005000f7308 */ /* 0x0007e20000000800 */
[----:B------:R-:W-:Y:S01]  /*6bc0*/  IMAD.MOV.U32 R173, RZ, RZ, R148 ;  /* 0x000000ffffad7224 */ /* 0x000fe200078e0094 */
[----:B------:R-:W-:Y:S01]  /*6bd0*/  HMMA.16816.F32 R32, R8, R16, R32 ;  /* 0x000000100820723c */ /* 0x000fe20000001820 */
[----:B------:R-:W-:Y:S01]  /*6be0*/  IMAD.MOV.U32 R174, RZ, RZ, R149 ;  /* 0x000000ffffae7224 */ /* 0x000fe200078e0095 */
[----:B------:R-:W2:Y:S01]  /*6bf0*/  LDSM.16.MT88.4 R132, [R224+0x3100] ;  /* 0x00310000e084783b */ /* 0x000ea20000004200 */
[----:B-1----:R-:W-:-:S02]  /*6c00*/  FFMA.FTZ R3, R179, c[0x0][0x2d0], -R7 ;  /* 0x0000b400b3037a23 */ /* 0x002fc40000010807 */
[----:B------:R-:W-:Y:S01]  /*6c10*/  FFMA.FTZ R7, R103, c[0x0][0x2d0], -R7 ;  /* 0x0000b40067077a23 */ /* 0x000fe20000010807 */
[----:B------:R-:W-:Y:S01]  /*6c20*/  LDSM.16.MT88.4 R164, [R225+0x3100] ;  /* 0x00310000e1a4783b */ /* 0x000fe20000004200 */
[----:B------:R-:W-:Y:S01]  /*6c30*/  IMAD.MOV.U32 R103, RZ, RZ, R172 ;  /* 0x000000ffff677224 */ /* 0x000fe200078e00ac */
[----:B------:R-:W-:Y:S01]  /*6c40*/  HMMA.16816.F32 R36, R8, R18, R36 ;  /* 0x000000120824723c */ /* 0x000fe20000001824 */
[----:B------:R-:W-:Y:S01]  /*6c50*/  FFMA.FTZ R0, R247, c[0x0][0x2d0], -R0 ;  /* 0x0000b400f7007a23 */ /* 0x000fe20000010800 */
[----:B------:R1:W1:Y:S01]  /*6c60*/  MUFU.EX2 R9, R4 ;  /* 0x0000000400097308 */ /* 0x0002620000000800 */
[----:B------:R-:W-:Y:S02]  /*6c70*/  FADD.FTZ R13, R244, R213 ;  /* 0x000000d5f40d7221 */ /* 0x000fe40000010000 */
[----:B---3--:R-:W-:Y:S01]  /*6c80*/  FADD.FTZ R5, R249, R245 ;  /* 0x000000f5f9057221 */ /* 0x008fe20000010000 */
[----:B------:R-:W-:Y:S01]  /*6c90*/  MOV R210, R173 ;  /* 0x000000ad00d27202 */ /* 0x000fe20000000f00 */
[----:B------:R-:W-:Y:S01]  /*6ca0*/  IMAD.MOV.U32 R209, RZ, RZ, R174 ;  /* 0x000000ffffd17224 */ /* 0x000fe200078e00ae */
[----:B------:R-:W-:Y:S02]  /*6cb0*/  LDSM.16.MT88.4 R16, [R226+0x3100] ;  /* 0x00310000e210783b */ /* 0x000fe40000004200 */
[----:B------:R3:W2:Y:S01]  /*6cc0*/  MUFU.EX2 R20, R3 ;  /* 0x0000000300147308 */ /* 0x0006a20000000800 */
[----:B------:R-:W-:-:S07]  /*6cd0*/  IMAD.MOV.U32 R96, RZ, RZ, R175 ;  /* 0x000000ffff607224 */ /* 0x000fce00078e00af */
[----:B------:R-:W-:Y:S01]  /*6ce0*/  MUFU.EX2 R11, R12 ;  /* 0x0000000c000b7308 */ /* 0x000fe20000000800 */
[----:B-1----:R-:W-:-:S04]  /*6cf0*/  FADD.FTZ R4, R170, R103 ;  /* 0x00000067aa047221 */ /* 0x002fc80000010000 */
[----:B------:R-:W-:-:S03]  /*6d00*/  FADD.FTZ R4, R125, R4 ;  /* 0x000000047d047221 */ /* 0x000fc60000010000 */
[----:B------:R1:W-:Y:S01]  /*6d10*/  MUFU.EX2 R12, R0 ;  /* 0x00000000000c7308 */ /* 0x0003e20000000800 */
[----:B---3--:R-:W-:-:S07]  /*6d20*/  FADD.FTZ R3, R155, R169 ;  /* 0x000000a99b037221 */ /* 0x008fce0000010000 */
[----:B------:R3:W2:Y:S01]  /*6d30*/  MUFU.EX2 R10, R6 ;  /* 0x00000006000a7308 */ /* 0x0006a20000000800 */
[----:B------:R-:W-:Y:S02]  /*6d40*/  IMAD.MOV.U32 R171, RZ, RZ, R151 ;  /* 0x000000ffffab7224 */ /* 0x000fe400078e0097 */
[----:B-1----:R-:W-:-:S05]  /*6d50*/  FADD.FTZ R0, R152, R13 ;  /* 0x0000000d98007221 */ /* 0x002fca0000010000 */
[----:B------:R1:W1:Y:S01]  /*6d60*/  MUFU.EX2 R14, R7 ;  /* 0x00000007000e7308 */ /* 0x0002620000000800 */
[----:B------:R-:W-:Y:S01]  /*6d70*/  IMAD.MOV.U32 R126, RZ, RZ, R232 ;  /* 0x000000ffff7e7224 */ /* 0x000fe200078e00e8 */
[----:B------:R-:W-:Y:S01]  /*6d80*/  MOV R169, R153 ;  /* 0x0000009900a97202 */ /* 0x000fe20000000f00 */
[----:B------:R-:W-:Y:S01]  /*6d90*/  IMAD.MOV.U32 R170, RZ, RZ, R154 ;  /* 0x000000ffffaa7224 */ /* 0x000fe200078e009a */
[----:B------:R-:W2:Y:S01]  /*6da0*/  LDSM.16.MT88.4 R148, [R227+0x3100] ;  /* 0x00310000e394783b */ /* 0x000ea20000004200 */
[----:B---3--:R-:W-:-:S03]  /*6db0*/  FADD.FTZ R6, R124, R5 ;  /* 0x000000057c067221 */ /* 0x008fc60000010000 */
[----:B------:R3:W5:Y:S01]  /*6dc0*/  LDL.LU R232, [R1+0x50] ;  /* 0x0000500001e87983 */ /* 0x0007620000300800 */
[----:B------:R-:W-:Y:S02]  /*6dd0*/  FADD.FTZ R5, R139, R3 ;  /* 0x000000038b057221 */ /* 0x000fe40000010000 */
[----:B------:R-:W-:Y:S01]  /*6de0*/  FADD.FTZ R3, R209, R4 ;  /* 0x00000004d1037221 */ /* 0x000fe20000010000 */
[----:B------:R3:W5:Y:S01]  /*6df0*/  LDL.LU R231, [R1+0x4c] ;  /* 0x00004c0001e77983 */ /* 0x0007620000300800 */
[----:B------:R-:W-:Y:S02]  /*6e00*/  FADD.FTZ R5, R96, R5 ;  /* 0x0000000560057221 */ /* 0x000fe40000010000 */
[----:B-1----:R-:W-:Y:S01]  /*6e10*/  FADD.FTZ R7, R138, R0 ;  /* 0x000000008a077221 */ /* 0x002fe20000010000 */
[----:B------:R3:W5:Y:S01]  /*6e20*/  LDL.LU R230, [R1+0x48] ;  /* 0x0000480001e67983 */ /* 0x0007620000300800 */
[----:B------:R-:W-:Y:S02]  /*6e30*/  FADD.FTZ R0, R210, R6 ;  /* 0x00000006d2007221 */ /* 0x000fe40000010000 */
[----:B------:R-:W-:-:S02]  /*6e40*/  FADD.FTZ R7, R252, R7 ;  /* 0x00000007fc077221 */ /* 0x000fc40000010000 */
[----:B------:R-:W-:Y:S02]  /*6e50*/  FADD.FTZ R6, R216, R0 ;  /* 0x00000000d8067221 */ /* 0x000fe40000010000 */
[----:B------:R-:W-:Y:S02]  /*6e60*/  FADD.FTZ R4, R171, R3 ;  /* 0x00000003ab047221 */ /* 0x000fe40000010000 */
[----:B------:R-:W-:Y:S02]  /*6e70*/  IMAD.MOV.U32 R127, RZ, RZ, R229 ;  /* 0x000000ffff7f7224 */ /* 0x000fe400078e00e5 */
[----:B------:R-:W-:Y:S01]  /*6e80*/  FADD.FTZ R3, R168, R5 ;  /* 0x00000005a8037221 */ /* 0x000fe20000010000 */
[----:B------:R3:W5:Y:S01]  /*6e90*/  LDL.LU R229, [R1+0x44] ;  /* 0x0000440001e57983 */ /* 0x0007620000300800 */
[----:B------:R-:W-:Y:S02]  /*6ea0*/  FADD.FTZ R0, R251, R7 ;  /* 0x00000007fb007221 */ /* 0x000fe40000010000 */
[----:B------:R-:W-:Y:S01]  /*6eb0*/  FADD.FTZ R8, R218, R6 ;  /* 0x00000006da087221 */ /* 0x000fe20000010000 */
[----:B------:R3:W5:Y:S01]  /*6ec0*/  LDL.LU R228, [R1+0x40] ;  /* 0x0000400001e47983 */ /* 0x0007620000300800 */
[----:B------:R-:W-:-:S02]  /*6ed0*/  IMAD.MOV.U32 R97, RZ, RZ, R126 ;  /* 0x000000ffff617224 */ /* 0x000fc400078e007e */
[----:B------:R-:W-:Y:S01]  /*6ee0*/  FADD.FTZ R7, R170, R4 ;  /* 0x00000004aa077221 */ /* 0x000fe20000010000 */
[----:B------:R3:W5:Y:S01]  /*6ef0*/  LDL.LU R119, [R1+0x3c] ;  /* 0x00003c0001777983 */ /* 0x0007620000300800 */
[----:B------:R-:W-:Y:S02]  /*6f00*/  IMAD.MOV.U32 R98, RZ, RZ, R127 ;  /* 0x000000ffff627224 */ /* 0x000fe400078e007f */
[----:B------:R-:W-:Y:S01]  /*6f10*/  FADD.FTZ R6, R169, R3 ;  /* 0x00000003a9067221 */ /* 0x000fe20000010000 */
[----:B------:R3:W5:Y:S01]  /*6f20*/  LDL.LU R92, [R1+0x38] ;  /* 0x00003800015c7983 */ /* 0x0007620000300800 */
[----:B------:R-:W-:Y:S02]  /*6f30*/  FADD.FTZ R5, R246, R0 ;  /* 0x00000000f6057221 */ /* 0x000fe40000010000 */
[----:B------:R-:W-:Y:S02]  /*6f40*/  FADD.FTZ R4, R220, R8 ;  /* 0x00000008dc047221 */ /* 0x000fe40000010000 */
[----:B------:R-:W-:-:S02]  /*6f50*/  FADD.FTZ R3, R97, R7 ;  /* 0x0000000761037221 */ /* 0x000fc40000010000 */
[----:B------:R-:W-:Y:S02]  /*6f60*/  IMAD.MOV.U32 R103, RZ, RZ, R136 ;  /* 0x000000ffff677224 */ /* 0x000fe400078e0088 */
[----:B------:R-:W-:Y:S02]  /*6f70*/  FADD.FTZ R0, R98, R6 ;  /* 0x0000000662007221 */ /* 0x000fe40000010000 */
[----:B------:R-:W-:Y:S02]  /*6f80*/  FADD.FTZ R6, R250, R5 ;  /* 0x00000005fa067221 */ /* 0x000fe40000010000 */
[----:B------:R-:W-:Y:S02]  /*6f90*/  FADD.FTZ R4, R217, R4 ;  /* 0x00000004d9047221 */ /* 0x000fe40000010000 */
[----:B------:R-:W-:Y:S02]  /*6fa0*/  FADD.FTZ R5, R99, R3 ;  /* 0x0000000363057221 */ /* 0x000fe40000010000 */
[----:B------:R-:W-:-:S02]  /*6fb0*/  FADD.FTZ R3, R103, R0 ;  /* 0x0000000067037221 */ /* 0x000fc40000010000 */
[----:B------:R-:W-:Y:S02]  /*6fc0*/  FADD.FTZ R0, R219, R6 ;  /* 0x00000006db007221 */ /* 0x000fe40000010000 */
        /* <DEDUP_REMOVED lines=63> */
[----:B----4-:R-:W-:Y:S02]  /*73c0*/  FADD.FTZ R3, R21, R0 ;  /* 0x0000000015037221 */ /* 0x010fe40000010000 */
[----:B------:R-:W-:-:S02]  /*73d0*/  FADD.FTZ R0, R9, R4 ;  /* 0x0000000409007221 */ /* 0x000fc40000010000 */
[----:B------:R-:W-:Y:S02]  /*73e0*/  FADD.FTZ R5, R29, R5 ;  /* 0x000000051d057221 */ /* 0x000fe40000010000 */
[----:B------:R-:W-:Y:S02]  /*73f0*/  FADD.FTZ R6, R25, R6 ;  /* 0x0000000619067221 */ /* 0x000fe40000010000 */
[----:B--2---:R-:W-:Y:S02]  /*7400*/  FADD.FTZ R4, R20, R3 ;  /* 0x0000000314047221 */ /* 0x004fe40000010000 */
        /* <DEDUP_REMOVED lines=10> */
[----:B------:R-:W-:Y:S01]  /*74b0*/  FADD.FTZ R3, R26, R3 ;  /* 0x000000031a037221 */ /* 0x000fe20000010000 */
[----:B------:R3:W-:Y:S04]  /*74c0*/  STL [R1+0x20], R5 ;  /* 0x0000200501007387 */ /* 0x0007e80000100800 */
[----:B------:R3:W-:Y:S04]  /*74d0*/  STL [R1+0x1c], R4 ;  /* 0x00001c0401007387 */ /* 0x0007e80000100800 */
[----:B------:R3:W-:Y:S04]  /*74e0*/  STL [R1+0x14], R0 ;  /* 0x0000140001007387 */ /* 0x0007e80000100800 */
[----:B------:R3:W-:Y:S01]  /*74f0*/  STL [R1+0x18], R3 ;  /* 0x0000180301007387 */ /* 0x0007e20000100800 */
[----:B------:R-:W-:-:S02]  /*7500*/  F2FP.PACK_AB R176, R30, R29 ;  /* 0x0000001d1eb0723e */ /* 0x000fc400000000ff */
[----:B------:R-:W-:Y:S02]  /*7510*/  F2FP.PACK_AB R177, R24, R25 ;  /* 0x0000001918b1723e */ /* 0x000fe400000000ff */
[----:B------:R-:W-:Y:S02]  /*7520*/  F2FP.PACK_AB R178, R26, R28 ;  /* 0x0000001c1ab2723e */ /* 0x000fe400000000ff */
[----:B------:R-:W-:Y:S02]  /*7530*/  F2FP.PACK_AB R179, R22, R23 ;  /* 0x0000001716b3723e */ /* 0x000fe400000000ff */
[----:B------:R-:W-:Y:S02]  /*7540*/  F2FP.PACK_AB R180, R20, R21 ;  /* 0x0000001514b4723e */ /* 0x000fe400000000ff */
[----:B------:R-:W-:Y:S02]  /*7550*/  F2FP.PACK_AB R181, R10, R9 ;  /* 0x000000090ab5723e */ /* 0x000fe400000000ff */
[----:B------:R-:W-:-:S02]  /*7560*/  F2FP.PACK_AB R182, R14, R15 ;  /* 0x0000000f0eb6723e */ /* 0x000fc400000000ff */
[----:B------:R-:W-:Y:S01]  /*7570*/  F2FP.PACK_AB R183, R12, R11 ;  /* 0x0000000b0cb7723e */ /* 0x000fe200000000ff */
[C---:B------:R-:W-:Y:S08]  /*7580*/  HMMA.16816.F32 R120, R176.reuse, R132, R120 ;  /* 0x00000084b078723c */ /* 0x040ff00000001878 */
[C---:B------:R-:W-:Y:S08]  /*7590*/  HMMA.16816.F32 R128, R176.reuse, R134, R128 ;  /* 0x00000086b080723c */ /* 0x040ff00000001880 */
[C---:B------:R-:W-:Y:S08]  /*75a0*/  HMMA.16816.F32 R140, R176.reuse, R148, R140 ;  /* 0x00000094b08c723c */ /* 0x040ff0000000188c */
[C---:B------:R-:W-:Y:S08]  /*75b0*/  HMMA.16816.F32 R144, R176.reuse, R150, R144 ;  /* 0x00000096b090723c */ /* 0x040ff00000001890 */
[C---:B------:R-:W-:Y:S08]  /*75c0*/  HMMA.16816.F32 R156, R176.reuse, R164, R156 ;  /* 0x000000a4b09c723c */ /* 0x040ff0000000189c */
[----:B------:R-:W-:Y:S08]  /*75d0*/  HMMA.16816.F32 R160, R176, R166, R160 ;  /* 0x000000a6b0a0723c */ /* 0x000ff000000018a0 */
[C---:B------:R-:W-:Y:S08]  /*75e0*/  HMMA.16816.F32 R124, R180.reuse, R132, R64 ;  /* 0x00000084b47c723c */ /* 0x040ff00000001840 */
[C---:B------:R-:W-:Y:S08]  /*75f0*/  HMMA.16816.F32 R136, R180.reuse, R148, R52 ;  /* 0x00000094b488723c */ /* 0x040ff00000001834 */
[----:B------:R-:W-:Y:S08]  /*7600*/  HMMA.16816.F32 R152, R180, R164, R32 ;  /* 0x000000a4b498723c */ /* 0x000ff00000001820 */
[----:B------:R-:W-:Y:S08]  /*7610*/  HMMA.16816.F32 R172, R176, R16, R84 ;  /* 0x00000010b0ac723c */ /* 0x000ff00000001854 */
[C---:B------:R-:W-:Y:S08]  /*7620*/  HMMA.16816.F32 R132, R180.reuse, R134, R60 ;  /* 0x00000086b484723c */ /* 0x040ff0000000183c */
[C---:B------:R-:W-:Y:S08]  /*7630*/  HMMA.16816.F32 R148, R180.reuse, R150, R48 ;  /* 0x00000096b494723c */ /* 0x040ff00000001830 */
[C---:B------:R-:W-:Y:S08]  /*7640*/  HMMA.16816.F32 R164, R180.reuse, R166, R36 ;  /* 0x000000a6b4a4723c */ /* 0x040ff00000001824 */
[----:B------:R-:W-:Y:S08]  /*7650*/  HMMA.16816.F32 R168, R180, R16, R44 ;  /* 0x00000010b4a8723c */ /* 0x000ff0000000182c */
[-C--:B------:R-:W-:Y:S08]  /*7660*/  HMMA.16816.F32 R176, R176, R18.reuse, R76 ;  /* 0x00000012b0b0723c */ /* 0x080ff0000000184c */
[----:B------:R-:W-:Y:S01]  /*7670*/  HMMA.16816.F32 R180, R180, R18, R40 ;  /* 0x00000012b4b4723c */ /* 0x000fe20000001828 */
[----:B------:R-:W-:Y:S07]  /*7680*/  @!P2 BRA `(.L_x_2) ;  /* 0x000057700000a947 */ /* 0x000fee0003800000 */
[----:B---3-5:R-:W-:Y:S01]  /*7690*/  SHF.R.S32.HI R103, RZ, 0x1f, R92 ;  /* 0x0000001fff677819 */ /* 0x028fe2000001145c */
[----:B------:R-:W-:Y:S01]  /*76a0*/  IMAD.MOV.U32 R116, RZ, RZ, R72 ;  /* 0x000000ffff747224 */ /* 0x000fe200078e0048 */
[----:B------:R-:W-:Y:S01]  /*76b0*/  MOV R3, R73 ;  /* 0x0000004900037202 */ /* 0x000fe20000000f00 */
[----:B------:R-:W-:Y:S01]  /*76c0*/  IMAD.MOV.U32 R118, RZ, RZ, R2 ;  /* 0x000000ffff767224 */ /* 0x000fe200078e0002 */
[----:B------:R-:W-:Y:S01]  /*76d0*/  MOV R117, R71 ;  /* 0x0000004700757202 */ /* 0x000fe20000000f00 */
[C---:B------:R-:W-:Y:S01]  /*76e0*/  IMAD.SHL.U32 R242, R92.reuse, 0x2, RZ ;  /* 0x000000025cf27824 */ /* 0x040fe200078e00ff */
[----:B------:R-:W-:Y:S01]  /*76f0*/  SHF.L.U64.HI R243, R92, 0x1, R103 ;  /* 0x000000015cf37819 */ /* 0x000fe20000010267 */
[----:B------:R-:W-:-:S09]  /*7700*/  UIADD3 UR9, UR9, -0x2, URZ ;  /* 0xfffffffe09097890 */ /* 0x000fd2000fffe03f */
[----:B------:R-:W2:Y:S02]  /*7710*/  LDL R103, [R1+0x28] ;  /* 0x0000280001677983 */ /* 0x000ea40000100800 */
[----:B--2---:R-:W-:Y:S01]  /*7720*/  SHF.L.U32 R241, R103, 0x1, RZ ;  /* 0x0000000167f17819 */ /* 0x004fe200000006ff */
[----:B------:R-:W-:Y:S05]  /*7730*/  BRA `(.L_x_3) ;  /* 0x0000041000007947 */ /* 0x000fea0003800000 */
.L_x_5:
[----:B------:R-:W2:Y:S01]  /*7740*/  LDL R4, [R1+0x24] ;  /* 0x0000240001047983 */ /* 0x000ea20000100800 */
[----:B------:R-:W-:Y:S01]  /*7750*/  UIMAD UR4, UR9, 0x70, UR11 ;  /* 0x00000070090478a4 */ /* 0x000fe2000f8e020b */
[----:B------:R-:W-:Y:S05]  /*7760*/  IMAD.MOV.U32 R248, RZ, RZ, RZ ;  /* 0x000000fffff87224 */ /* 0x000fea00078e00ff */
[----:B------:R-:W-:Y:S05]  /*7770*/  IMAD.U32 R2, RZ, RZ, UR4 ;  /* 0x00000004ff027e24 */ /* 0x000fea000f8e00ff */
[----:B--2---:R-:W-:Y:S05]  /*7780*/  IADD3 R2, R2, -0x70, R4 ;  /* 0xffffff9002027810 */ /* 0x004fea0007ffe004 */
[----:B------:R-:W-:Y:S04]  /*7790*/  @P0 IMAD.HI.U32 R4, R2, c[0x0][0x2bc], RZ ;  /* 0x0000af0002040a27 */ /* 0x000fe800078e00ff */
[----:B------:R-:W-:Y:S01]  /*77a0*/  IMAD.MOV.U32 R0, RZ, RZ, R2 ;  /* 0x000000ffff007224 */ /* 0x000fe200078e0002 */
[----:B------:R-:W-:Y:S04]  /*77b0*/  @P0 SHF.R.U32.HI R0, RZ, c[0x0][0x2c0], R4 ;  /* 0x0000b000ff000a19 */ /* 0x000fe80000011604 */
[C---:B------:R-:W-:Y:S04]  /*77c0*/  @!P1 IADD3 R5, P2, R0.reuse, UR16, RZ ;  /* 0x0000001000059c10 */ /* 0x040fe8000ff5e0ff */
[----:B------:R-:W-:Y:S01]  /*77d0*/  @!P1 LEA.HI.X.SX32 R6, R0, UR14, 0x1, P2 ;  /* 0x0000000e00069c11 */ /* 0x000fe200090f0eff */
[----:B------:R-:W-:Y:S01]  /*77e0*/  IMAD.MOV R0, RZ, RZ, -R0 ;  /* 0x000000ffff007224 */ /* 0x000fe200078e0a00 */
[C---:B------:R-:W-:Y:S03]  /*77f0*/  @!P1 LEA R4, P2, R5.reuse, c[0x0][0x2a0], 0x2 ;  /* 0x0000a80005049a11 */ /* 0x040fe600078410ff */
[----:B------:R-:W-:Y:S01]  /*7800*/  IMAD R7, R0, c[0x0][0x2b8], R2 ;  /* 0x0000ae0000077a24 */ /* 0x000fe200078e0202 */
[----:B------:R-:W-:Y:S04]  /*7810*/  @!P1 LEA.HI.X R5, R5, c[0x0][0x2a4], R6, 0x2, P2 ;  /* 0x0000a90005059a11 */ /* 0x000fe800010f1406 */
[----:B------:R-:W-:Y:S01]  /*7820*/  STL [R1+0x10], R7 ;  /* 0x0000100701007387 */ /* 0x000fe20000100800 */
[----:B------:R-:W-:Y:S03]  /*7830*/  SHF.R.S32.HI R0, RZ, 0x1f, R7 ;  /* 0x0000001fff007819 */ /* 0x000fe60000011407 */
[----:B------:R1:W2:Y:S02]  /*7840*/  @!P1 LDG.E R248, [R4.64] ;  /* 0x0000000c04f89981 */ /* 0x0002a4000c1e1900 */
[----:B------:R-:W-:Y:S04]  /*7850*/  IMAD R0, R0, c[0x0][0x1e0], RZ ;  /* 0x0000780000007a24 */ /* 0x000fe800078e02ff */
[C---:B------:R-:W-:Y:S02]  /*7860*/  IMAD R0, R7.reuse, c[0x0][0x1e4], R0 ;  /* 0x0000790007007a24 */ /* 0x040fe400078e0200 */
[----:B-1----:R-:W-:Y:S04]  /*7870*/  IMAD.WIDE.U32 R4, R7, c[0x0][0x1e0], RZ ;  /* 0x0000780007047a25 */ /* 0x002fe800078e00ff */
[----:B------:R-:W-:Y:S01]  /*7880*/  IMAD.IADD R5, R5, 0x1, R0 ;  /* 0x0000000105057824 */ /* 0x000fe200078e0200 */
[----:B--2---:R-:W-:Y:S03]  /*7890*/  SHF.R.S32.HI R2, RZ, 0x1f, R248 ;  /* 0x0000001fff027819 */ /* 0x004fe600000114f8 */
[----:B------:R-:W-:Y:S04]  /*78a0*/  IMAD.WIDE.U32 R4, R248, c[0x0][0x1f0], R4 ;  /* 0x00007c00f8047a25 */ /* 0x000fe800078e0004 */
[----:B------:R-:W-:Y:S01]  /*78b0*/  IMAD R2, R2, c[0x0][0x1f0], RZ ;  /* 0x00007c0002027a24 */ /* 0x000fe200078e02ff */
[----:B------:R-:W-:Y:S03]  /*78c0*/  IADD3 R0, P4, R4, UR20, RZ ;  /* 0x0000001404007c10 */ /* 0x000fe6000ff9e0ff */
[----:B------:R-:W-:Y:S01]  /*78d0*/  IMAD R4, R248, c[0x0][0x1f4], R2 ;  /* 0x00007d00f8047a24 */ /* 0x000fe200078e0202 */
[C---:B------:R-:W-:Y:S04]  /*78e0*/  LEA R2, P2, R0.reuse, c[0x0][0x1c8], 0x1 ;  /* 0x0000720000027a11 */ /* 0x040fe800078408ff */
[----:B------:R-:W-:Y:S01]  /*78f0*/  IADD3.X R4, R5, UR15, R4, P4, !PT ;  /* 0x0000000f05047c10 */ /* 0x000fe2000a7fe404 */
[----:B------:R-:W1:Y:S03]  /*7900*/  SHFL.IDX PT, R6, R2, RZ, 0x181f ;  /* 0x00181fff02067589 */ /* 0x000e6600000e0000 */
[----:B------:R-:W-:Y:S01]  /*7910*/  LEA.HI.X R0, R0, c[0x0][0x1cc], R4, 0x1, P2 ;  /* 0x0000730000007a11 */ /* 0x000fe200010f0c04 */
[----:B------:R-:W-:Y:S04]  /*7920*/  SHFL.IDX PT, R12, R2, 0x2, 0x181f ;  /* 0x00581f00020c7f89 */ /* 0x000fe800000e0000 */
[----:B------:R-:W2:Y:S04]  /*7930*/  SHFL.IDX PT, R7, R0, RZ, 0x181f ;  /* 0x00181fff00077589 */ /* 0x000ea800000e0000 */
[----:B------:R-:W3:Y:S04]  /*7940*/  SHFL.IDX PT, R4, R2, 0x1, 0x181f ;  /* 0x00381f0002047f89 */ /* 0x000ee800000e0000 */
[----:B------:R-:W4:Y:S04]  /*7950*/  SHFL.IDX PT, R5, R0, 0x1, 0x181f ;  /* 0x00381f0000057f89 */ /* 0x000f2800000e0000 */
[----:B------:R-:W5:Y:S04]  /*7960*/  SHFL.IDX PT, R10, R2, 0x3, 0x181f ;  /* 0x00781f00020a7f89 */ /* 0x000f6800000e0000 */
[----:B------:R-:W5:Y:S01]  /*7970*/  SHFL.IDX PT, R9, R0, 0x2, 0x181f ;  /* 0x00581f0000097f89 */ /* 0x000f6200000e0000 */
[-C--:B-1----:R-:W-:Y:S03]  /*7980*/  IADD3 R6, P4, R6, R242.reuse, RZ ;  /* 0x000000f206067210 */ /* 0x082fe60007f9e0ff */
[----:B------:R-:W1:Y:S04]  /*7990*/  SHFL.IDX PT, R8, R2, 0x4, 0x181f ;  /* 0x00981f0002087f89 */ /* 0x000e6800000e0000 */
[----:B------:R-:W1:Y:S01]  /*79a0*/  SHFL.IDX PT, R11, R2, 0x5, 0x181f ;  /* 0x00b81f00020b7f89 */ /* 0x000e6200000e0000 */
[--C-:B--2---:R-:W-:Y:S03]  /*79b0*/  IMAD.X R7, R7, 0x1, R243.reuse, P4 ;  /* 0x0000000107077824 */ /* 0x104fe600020e06f3 */
[----:B------:R-:W2:Y:S01]  /*79c0*/  SHFL.IDX PT, R16, R0, 0x3, 0x181f ;  /* 0x00781f0000107f89 */ /* 0x000ea200000e0000 */
[-C--:B---3--:R-:W-:Y:S03]  /*79d0*/  IADD3 R4, P2, R4, R242.reuse, RZ ;  /* 0x000000f204047210 */ /* 0x088fe60007f5e0ff */
[----:B------:R3:W-:Y:S01]  /*79e0*/  LDGSTS.E.BYPASS.LTC128B.128 [R241+0x3900], [R6.64], !P3 ;  /* 0x0390000006f17fae */ /* 0x0007e2000d901d4c */
[-C--:B----4-:R-:W-:Y:S02]  /*79f0*/  IADD3.X R5, R5, R243.reuse, RZ, P2, !PT ;  /* 0x000000f305057210 */ /* 0x090fe400017fe4ff */
[-C--:B------:R-:W-:Y:S01]  /*7a00*/  IADD3 R12, P2, R12, R242.reuse, RZ ;  /* 0x000000f20c0c7210 */ /* 0x080fe20007f5e0ff */
[----:B------:R-:W4:Y:S01]  /*7a10*/  SHFL.IDX PT, R15, R0, 0x4, 0x181f ;  /* 0x00981f00000f7f89 */ /* 0x000f2200000e0000 */
[-C--:B-----5:R-:W-:Y:S03]  /*7a20*/  IADD3 R10, P6, R10, R242.reuse, RZ ;  /* 0x000000f20a0a7210 */ /* 0x0a0fe60007fde0ff */
[----:B------:R5:W-:Y:S01]  /*7a30*/  LDGSTS.E.BYPASS.LTC128B.128 [R241+0x4100], [R4.64], !P3 ;  /* 0x0410000004f17fae */ /* 0x000be2000d901d4c */
[--C-:B------:R-:W-:Y:S03]  /*7a40*/  IMAD.X R13, R9, 0x1, R243.reuse, P2 ;  /* 0x00000001090d7824 */ /* 0x100fe600010e06f3 */
[----:B------:R-:W5:Y:S01]  /*7a50*/  SHFL.IDX PT, R2, R2, 0x6, 0x181f ;  /* 0x00d81f0002027f89 */ /* 0x000f6200000e0000 */
[-C--:B-1----:R-:W-:Y:S03]  /*7a60*/  IADD3 R8, P5, R8, R242.reuse, RZ ;  /* 0x000000f208087210 */ /* 0x082fe60007fbe0ff */
[----:B------:R-:W1:Y:S04]  /*7a70*/  SHFL.IDX PT, R14, R0, 0x5, 0x181f ;  /* 0x00b81f00000e7f89 */ /* 0x000e6800000e0000 */
[----:B------:R-:W1:Y:S04]  /*7a80*/  SHFL.IDX PT, R0, R0, 0x6, 0x181f ;  /* 0x00d81f0000007f89 */ /* 0x000e6800000e0000 */
[----:B------:R1:W-:Y:S01]  /*7a90*/  LDGSTS.E.BYPASS.LTC128B.128 [R241+0x4900], [R12.64], !P3 ;  /* 0x049000000cf17fae */ /* 0x0003e2000d901d4c */
[-C--:B---3--:R-:W-:Y:S01]  /*7aa0*/  IADD3 R6, P4, R11, R242.reuse, RZ ;  /* 0x000000f20b067210 */ /* 0x088fe20007f9e0ff */
[--C-:B--2---:R-:W-:Y:S02]  /*7ab0*/  IMAD.X R11, R16, 0x1, R243.reuse, P6 ;  /* 0x00000001100b7824 */ /* 0x104fe400030e06f3 */
[--C-:B----4-:R-:W-:Y:S03]  /*7ac0*/  IMAD.X R9, R15, 0x1, R243.reuse, P5 ;  /* 0x000000010f097824 */ /* 0x110fe600028e06f3 */
[----:B------:R2:W-:Y:S01]  /*7ad0*/  LDGSTS.E.BYPASS.LTC128B.128 [R241+0x5100], [R10.64], !P3 ;  /* 0x051000000af17fae */ /* 0x0005e2000d901d4c */
[----:B-----5:R-:W-:Y:S03]  /*7ae0*/  IADD3 R4, P2, R2, R242, RZ ;  /* 0x000000f202047210 */ /* 0x020fe60007f5e0ff */
[----:B------:R2:W-:Y:S01]  /*7af0*/  LDGSTS.E.BYPASS.LTC128B.128 [R241+0x5900], [R8.64], !P3 ;  /* 0x0590000008f17fae */ /* 0x0005e2000d901d4c */
[----:B-1----:R-:W-:Y:S01]  /*7b00*/  IADD3.X R7, R14, R243, RZ, P4, !PT ;  /* 0x000000f30e077210 */ /* 0x002fe200027fe4ff */
[----:B------:R-:W-:Y:S04]  /*7b10*/  IMAD.X R5, R0, 0x1, R243, P2 ;  /* 0x0000000100057824 */ /* 0x000fe800010e06f3 */
[----:B------:R2:W-:Y:S04]  /*7b20*/  LDGSTS.E.BYPASS.LTC128B.128 [R241+0x6100], [R6.64], !P3 ;  /* 0x0610000006f17fae */ /* 0x0005e8000d901d4c */
[----:B------:R2:W-:Y:S01]  /*7b30*/  LDGSTS.E.BYPASS.LTC128B.128 [R241+0x6900], [R4.64], !P3 ;  /* 0x0690000004f17fae */ /* 0x0005e2000d901d4c */
[----:B------:R-:W-:-:S05]  /*7b40*/  BRA `(.L_x_4) ;  /* 0x00001b1000007947 */ /* 0x000fca0003800000 */
.L_x_3:
[----:B------:R-:W2:Y:S01]  /*7b50*/  LDL R2, [R1+0x10] ;  /* 0x0000100001027983 */ /* 0x000ea20000100800 */
[----:B------:R-:W-:Y:S04]  /*7b60*/  DEPBAR.LE SB0, 0x0 ;  /* 0x000080000000791a */ /* 0x000fe80000000000 */
[----:B------:R-:W-:Y:S01]  /*7b70*/  BAR.SYNC.DEFER_BLOCKING 0x0 ;  /* 0x0000000000007b1d */ /* 0x000fe20000010000 */
[----:B------:R-:W-:Y:S07]  /*7b80*/  UISETP.GE.AND UP0, UPT, UR9, 0x1, UPT ;  /* 0x000000010900788c */ /* 0x000fee000bf06270 */
[----:B------:R-:W-:Y:S08]  /*7b90*/  LDSM.16.M88.4 R112, [R230+0x7100] ;  /* 0x00710000e670783b */ /* 0x000ff00000000200 */
[----:B------:R-:W1:Y:S08]  /*7ba0*/  LDSM.16.M88.4 R16, [R119+0x3900] ;  /* 0x003900007710783b */ /* 0x000e700000000200 */
[----:B------:R-:W3:Y:S08]  /*7bb0*/  LDSM.16.M88.4 R108, [R230+0x9100] ;  /* 0x00910000e66c783b */ /* 0x000ef00000000200 */
[----:B------:R-:W4:Y:S08]  /*7bc0*/  LDSM.16.M88.4 R32, [R119+0x4100] ;  /* 0x004100007720783b */ /* 0x000f300000000200 */
[----:B------:R-:W5:Y:S08]  /*7bd0*/  LDSM.16.M88.4 R48, [R119+0x4900] ;  /* 0x004900007730783b */ /* 0x000f700000000200 */
[----:B------:R-:W1:Y:S08]  /*7be0*/  LDSM.16.M88.4 R64, [R119+0x5100] ;  /* 0x005100007740783b */ /* 0x000e700000000200 */
[----:B------:R-:W1:Y:S08]  /*7bf0*/  LDSM.16.M88.4 R80, [R119+0x5900] ;  /* 0x005900007750783b */ /* 0x000e700000000200 */
[----:B------:R-:W-:Y:S08]  /*7c00*/  LDSM.16.M88.4 R96, [R119+0x6100] ;  /* 0x006100007760783b */ /* 0x000ff00000000200 */
[----:B------:R-:W-:Y:S08]  /*7c10*/  LDSM.16.M88.4 R184, [R119+0x6900] ;  /* 0x0069000077b8783b */ /* 0x000ff00000000200 */
[----:B------:R-:W-:Y:S08]  /*7c20*/  LDSM.16.M88.4 R188, [R233+0x7100] ;  /* 0x00710000e9bc783b */ /* 0x000ff00000000200 */
[----:B------:R-:W-:Y:S08]  /*7c30*/  LDSM.16.M88.4 R192, [R234] ;  /* 0x00000000eac0783b */ /* 0x000ff00000000200 */
[----:B------:R-:W-:Y:S08]  /*7c40*/  LDSM.16.M88.4 R196, [R233+0x9100] ;  /* 0x00910000e9c4783b */ /* 0x000ff00000000200 */
[----:B------:R-:W-:Y:S08]  /*7c50*/  LDSM.16.M88.4 R200, [R240] ;  /* 0x00000000f0c8783b */ /* 0x000ff00000000200 */
[----:B------:R-:W-:Y:S08]  /*7c60*/  LDSM.16.M88.4 R204, [R239] ;  /* 0x00000000efcc783b */ /* 0x000ff00000000200 */
[----:B------:R-:W-:Y:S08]  /*7c70*/  LDSM.16.M88.4 R208, [R238] ;  /* 0x00000000eed0783b */ /* 0x000ff00000000200 */
[----:B------:R-:W-:Y:S08]  /*7c80*/  LDSM.16.M88.4 R212, [R237] ;  /* 0x00000000edd4783b */ /* 0x000ff00000000200 */
[----:B------:R-:W-:Y:S08]  /*7c90*/  LDSM.16.M88.4 R216, [R236] ;  /* 0x00000000ecd8783b */ /* 0x000ff00000000200 */
[----:B------:R-:W-:Y:S01]  /*7ca0*/  LDSM.16.M88.4 R220, [R235] ;  /* 0x00000000ebdc783b */ /* 0x000fe20000000200 */
[----:B--2---:R-:W-:Y:S01]  /*7cb0*/  IMAD.WIDE.U32 R52, R2, c[0x0][0x208], RZ ;  /* 0x0000820002347a25 */ /* 0x004fe200078e00ff */
[-C--:B-1----:R-:W-:Y:S03]  /*7cc0*/  HMMA.16816.F32 R4, R112, R16.reuse, RZ ;  /* 0x000000107004723c */ /* 0x082fe600000018ff */
[----:B------:R-:W-:Y:S05]  /*7cd0*/  SHF.R.S32.HI R0, RZ, 0x1f, R2 ;  /* 0x0000001fff007819 */ /* 0x000fea0000011402 */
[C---:B---3--:R-:W-:Y:S04]  /*7ce0*/  HMMA.16816.F32 R8, R108.reuse, R16, RZ ;  /* 0x000000106c08723c */ /* 0x048fe800000018ff */
[----:B------:R-:W-:Y:S04]  /*7cf0*/  IMAD R0, R0, c[0x0][0x208], RZ ;  /* 0x0000820000007a24 */ /* 0x000fe800078e02ff */
[-C--:B------:R-:W-:Y:S01]  /*7d00*/  HMMA.16816.F32 R12, R108, R18.reuse, RZ ;  /* 0x000000126c0c723c */ /* 0x080fe200000018ff */
[----:B------:R-:W-:Y:S05]  /*7d10*/  IMAD R0, R2, c[0x0][0x20c], R0 ;  /* 0x0000830002007a24 */ /* 0x000fea00078e0200 */
[----:B------:R-:W-:Y:S02]  /*7d20*/  IADD3 R53, R53, R0, RZ ;  /* 0x0000000035357210 */ /* 0x000fe40007ffe0ff */
[C---:B------:R-:W-:Y:S04]  /*7d30*/  HMMA.16816.F32 R16, R112.reuse, R18, RZ ;  /* 0x000000127010723c */ /* 0x040fe800000018ff */
[----:B------:R-:W-:Y:S01]  /*7d40*/  IMAD.WIDE.U32 R60, R248, c[0x0][0x218], R52 ;  /* 0x00008600f83c7a25 */ /* 0x000fe200078e0034 */
[----:B------:R-:W-:Y:S03]  /*7d50*/  SHF.R.S32.HI R0, RZ, 0x1f, R248 ;  /* 0x0000001fff007819 */ /* 0x000fe600000114f8 */
[-C--:B----4-:R-:W-:Y:S01]  /*7d60*/  HMMA.16816.F32 R20, R112, R32.reuse, RZ ;  /* 0x000000207014723c */ /* 0x090fe200000018ff */
[----:B------:R-:W-:Y:S03]  /*7d70*/  IADD3 R2, P2, R60, UR22, RZ ;  /* 0x000000163c027c10 */ /* 0x000fe6000ff5e0ff */
[----:B------:R-:W-:Y:S04]  /*7d80*/  IMAD R0, R0, c[0x0][0x218], RZ ;  /* 0x0000860000007a24 */ /* 0x000fe800078e02ff */
[C---:B------:R-:W-:Y:S04]  /*7d90*/  HMMA.16816.F32 R24, R108.reuse, R32, RZ ;  /* 0x000000206c18723c */ /* 0x040fe800000018ff */
[----:B------:R-:W-:Y:S04]  /*7da0*/  IMAD R0, R248, c[0x0][0x21c], R0 ;  /* 0x00008700f8007a24 */ /* 0x000fe800078e0200 */
[-C--:B------:R-:W-:Y:S08]  /*7db0*/  HMMA.16816.F32 R28, R108, R34.reuse, RZ ;  /* 0x000000226c1c723c */ /* 0x080ff000000018ff */
[C---:B------:R-:W-:Y:S08]  /*7dc0*/  HMMA.16816.F32 R32, R112.reuse, R34, RZ ;  /* 0x000000227020723c */ /* 0x040ff000000018ff */
[-C--:B-----5:R-:W-:Y:S08]  /*7dd0*/  HMMA.16816.F32 R36, R112, R48.reuse, RZ ;  /* 0x000000307024723c */ /* 0x0a0ff000000018ff */
[C---:B------:R-:W-:Y:S08]  /*7de0*/  HMMA.16816.F32 R40, R108.reuse, R48, RZ ;  /* 0x000000306c28723c */ /* 0x040ff000000018ff */
[-C--:B------:R-:W-:Y:S08]  /*7df0*/  HMMA.16816.F32 R44, R108, R50.reuse, RZ ;  /* 0x000000326c2c723c */ /* 0x080ff000000018ff */
[C---:B------:R-:W-:Y:S08]  /*7e00*/  HMMA.16816.F32 R48, R112.reuse, R50, RZ ;  /* 0x000000327030723c */ /* 0x040ff000000018ff */
[-C--:B------:R-:W-:Y:S08]  /*7e10*/  HMMA.16816.F32 R52, R112, R64.reuse, RZ ;  /* 0x000000407034723c */ /* 0x080ff000000018ff */
[C---:B------:R-:W-:Y:S07]  /*7e20*/  HMMA.16816.F32 R56, R108.reuse, R64, RZ ;  /* 0x000000406c38723c */ /* 0x040fee00000018ff */
[----:B------:R-:W-:Y:S02]  /*7e30*/  IADD3.X R64, R61, UR5, R0, P2, !PT ;  /* 0x000000053d407c10 */ /* 0x000fe400097fe400 */
[C---:B------:R-:W-:Y:S01]  /*7e40*/  LEA R0, P2, R2.reuse, c[0x0][0x1f8], 0x1 ;  /* 0x00007e0002007a11 */ /* 0x040fe200078408ff */
[-C--:B------:R-:W-:Y:S03]  /*7e50*/  HMMA.16816.F32 R60, R108, R66.reuse, RZ ;  /* 0x000000426c3c723c */ /* 0x080fe600000018ff */
[----:B------:R-:W-:Y:S01]  /*7e60*/  LEA.HI.X R2, R2, c[0x0][0x1fc], R64, 0x1, P2 ;  /* 0x00007f0002027a11 */ /* 0x000fe200010f0c40 */
[----:B------:R-:W1:Y:S04]  /*7e70*/  SHFL.IDX PT, R84, R0, RZ, 0x181f ;  /* 0x00181fff00547589 */ /* 0x000e6800000e0000 */
[C---:B------:R-:W-:Y:S04]  /*7e80*/  HMMA.16816.F32 R64, R112.reuse, R66, RZ ;  /* 0x000000427040723c */ /* 0x040fe800000018ff */
[----:B------:R-:W2:Y:S04]  /*7e90*/  SHFL.IDX PT, R85, R2, RZ, 0x181f ;  /* 0x00181fff02557589 */ /* 0x000ea800000e0000 */
[-C--:B------:R-:W-:Y:S04]  /*7ea0*/  HMMA.16816.F32 R68, R112, R80.reuse, RZ ;  /* 0x000000507044723c */ /* 0x080fe800000018ff */
[----:B------:R-:W3:Y:S04]  /*7eb0*/  SHFL.IDX PT, R88, R0, 0x1, 0x181f ;  /* 0x00381f0000587f89 */ /* 0x000ee800000e0000 */
[C---:B------:R-:W-:Y:S04]  /*7ec0*/  HMMA.16816.F32 R72, R108.reuse, R80, RZ ;  /* 0x000000506c48723c */ /* 0x040fe800000018ff */
[-C--:B-1----:R-:W-:Y:S01]  /*7ed0*/  IADD3 R84, P2, R84, R242.reuse, RZ ;  /* 0x000000f254547210 */ /* 0x082fe20007f5e0ff */
[----:B------:R-:W1:Y:S03]  /*7ee0*/  SHFL.IDX PT, R89, R2, 0x1, 0x181f ;  /* 0x00381f0002597f89 */ /* 0x000e6600000e0000 */
[-C--:B------:R-:W-:Y:S01]  /*7ef0*/  HMMA.16816.F32 R76, R108, R82.reuse, RZ ;  /* 0x000000526c4c723c */ /* 0x080fe200000018ff */
[-C--:B--2---:R-:W-:Y:S04]  /*7f00*/  IADD3.X R85, R85, R243.reuse, RZ, P2, !PT ;  /* 0x000000f355557210 */ /* 0x084fe800017fe4ff */
[----:B------:R-:W2:Y:S03]  /*7f10*/  SHFL.IDX PT, R94, R0, 0x2, 0x181f ;  /* 0x00581f00005e7f89 */ /* 0x000ea600000e0000 */
[C---:B------:R-:W-:Y:S04]  /*7f20*/  HMMA.16816.F32 R80, R112.reuse, R82, RZ ;  /* 0x000000527050723c */ /* 0x040fe800000018ff */
[-C--:B---3--:R-:W-:Y:S01]  /*7f30*/  IADD3 R88, P5, R88, R242.reuse, RZ ;  /* 0x000000f258587210 */ /* 0x088fe20007fbe0ff */
[----:B------:R3:W-:Y:S03]  /*7f40*/  LDGSTS.E.BYPASS.LTC128B.128 [R241+0x100], [R84.64], !P3 ;  /* 0x0010000054f17fae */ /* 0x0007e6000d901d4c */
[-C--:B-1----:R-:W-:Y:S05]  /*7f50*/  IADD3.X R89, R89, R243.reuse, RZ, P5, !PT ;  /* 0x000000f359597210 */ /* 0x082fea0002ffe4ff */
[----:B------:R-:W1:Y:S01]  /*7f60*/  SHFL.IDX PT, R92, R0, 0x3, 0x181f ;  /* 0x00781f00005c7f89 */ /* 0x000e6200000e0000 */
[-C--:B--2---:R-:W-:Y:S07]  /*7f70*/  IADD3 R94, P4, R94, R242.reuse, RZ ;  /* 0x000000f25e5e7210 */ /* 0x084fee0007f9e0ff */
[----:B------:R2:W-:Y:S08]  /*7f80*/  LDGSTS.E.BYPASS.LTC128B.128 [R241+0x900], [R88.64], !P3 ;  /* 0x0090000058f17fae */ /* 0x0005f0000d901d4c */
[----:B------:R-:W4:Y:S01]  /*7f90*/  SHFL.IDX PT, R91, R2, 0x2, 0x181f ;  /* 0x00581f00025b7f89 */ /* 0x000f2200000e0000 */
[-C--:B---3--:R-:W-:Y:S01]  /*7fa0*/  HMMA.16816.F32 R84, R112, R96.reuse, RZ ;  /* 0x000000607054723c */ /* 0x088fe200000018ff */
[-C--:B-1----:R-:W-:Y:S06]  /*7fb0*/  IADD3 R92, P2, R92, R242.reuse, RZ ;  /* 0x000000f25c5c7210 */ /* 0x082fec0007f5e0ff */
[----:B------:R-:W1:Y:S08]  /*7fc0*/  SHFL.IDX PT, R90, R2, 0x3, 0x181f ;  /* 0x00781f00025a7f89 */ /* 0x000e7000000e0000 */
[----:B------:R-:W3:Y:S01]  /*7fd0*/  SHFL.IDX PT, R100, R0, 0x4, 0x181f ;  /* 0x00981f0000647f89 */ /* 0x000ee200000e0000 */
[-C--:B----4-:R-:W-:Y:S07]  /*7fe0*/  IADD3.X R95, R91, R243.reuse, RZ, P4, !PT ;  /* 0x000000f35b5f7210 */ /* 0x090fee00027fe4ff */
[----:B------:R-:W4:Y:S08]  /*7ff0*/  SHFL.IDX PT, R103, R2, 0x4, 0x181f ;  /* 0x00981f0002677f89 */ /* 0x000f3000000e0000 */
[----:B------:R5:W-:Y:S01]  /*8000*/  LDGSTS.E.BYPASS.LTC128B.128 [R241+0x1100], [R94.64], !P3 ;  /* 0x011000005ef17fae */ /* 0x000be2000d901d4c */
[-C--:B-1----:R-:W-:Y:S02]  /*8010*/  IADD3.X R93, R90, R243.reuse, RZ, P2, !PT ;  /* 0x000000f35a5d7210 */ /* 0x082fe400017fe4ff */
[C---:B--2---:R-:W-:Y:S05]  /*8020*/  HMMA.16816.F32 R88, R108.reuse, R96, RZ ;  /* 0x000000606c58723c */ /* 0x044fea00000018ff */
[----:B------:R5:W-:Y:S02]  /*8030*/  LDGSTS.E.BYPASS.LTC128B.128 [R241+0x1900], [R92.64], !P3 ;  /* 0x019000005cf17fae */ /* 0x000be4000d901d4c */
[-C--:B---3--:R-:W-:Y:S05]  /*8040*/  IADD3 R96, P5, R100, R242.reuse, RZ ;  /* 0x000000f264607210 */ /* 0x088fea0007fbe0ff */
[-C--:B----4-:R-:W-:Y:S01]  /*8050*/  IADD3.X R97, R103, R243.reuse, RZ, P5, !PT ;  /* 0x000000f367617210 */ /* 0x090fe20002ffe4ff */
[----:B------:R-:W1:Y:S08]  /*8060*/  SHFL.IDX PT, R102, R0, 0x5, 0x181f ;  /* 0x00b81f0000667f89 */ /* 0x000e7000000e0000 */
[----:B------:R2:W-:Y:S08]  /*8070*/  LDGSTS.E.BYPASS.LTC128B.128 [R241+0x2100], [R96.64], !P3 ;  /* 0x0210000060f17fae */ /* 0x0005f0000d901d4c */
[----:B------:R-:W3:Y:S01]  /*8080*/  SHFL.IDX PT, R101, R2, 0x5, 0x181f ;  /* 0x00b81f0002657f89 */ /* 0x000ee200000e0000 */
[-C--:B-----5:R-:W-:Y:S01]  /*8090*/  HMMA.16816.F32 R92, R108, R98.reuse, RZ ;  /* 0x000000626c5c723c */ /* 0x0a0fe200000018ff */
[-C--:B-1----:R-:W-:Y:S06]  /*80a0*/  IADD3 R102, P4, R102, R242.reuse, RZ ;  /* 0x000000f266667210 */ /* 0x082fec0007f9e0ff */
[----:B------:R-:W1:Y:S08]  /*80b0*/  SHFL.IDX PT, R0, R0, 0x6, 0x181f ;  /* 0x00d81f0000007f89 */ /* 0x000e7000000e0000 */
[----:B------:R-:W4:Y:S01]  /*80c0*/  SHFL.IDX PT, R2, R2, 0x6, 0x181f ;  /* 0x00d81f0002027f89 */ /* 0x000f2200000e0000 */
[C---:B--2---:R-:W-:Y:S02]  /*80d0*/  HMMA.16816.F32 R96, R112.reuse, R98, RZ ;  /* 0x000000627060723c */ /* 0x044fe400000018ff */
[-C--:B---3--:R-:W-:Y:S05]  /*80e0*/  IADD3.X R103, R101, R243.reuse, RZ, P4, !PT ;  /* 0x000000f365677210 */ /* 0x088fea00027fe4ff */
[----:B------:R2:W-:Y:S01]  /*80f0*/  LDGSTS.E.BYPASS.LTC128B.128 [R241+0x2900], [R102.64], !P3 ;  /* 0x0290000066f17fae */ /* 0x0005e2000d901d4c */
[----:B-1----:R-:W-:Y:S04]  /*8100*/  IADD3 R100, P2, R0, R242, RZ ;  /* 0x000000f200647210 */ /* 0x002fe80007f5e0ff */
[----:B----4-:R-:W-:Y:S02]  /*8110*/  IADD3.X R101, R2, R243, RZ, P2, !PT ;  /* 0x000000f302657210 */ /* 0x010fe400017fe4ff */
[----:B------:R-:W-:Y:S03]  /*8120*/  PLOP3.LUT P2, PT, PT, PT, UP0, 0x80, 0x0 ;  /* 0x000000000000781c */ /* 0x000fe60003f4f008 */
[----:B------:R2:W-:Y:S08]  /*8130*/  LDGSTS.E.BYPASS.LTC128B.128 [R241+0x3100], [R100.64], !P3 ;  /* 0x0310000064f17fae */ /* 0x0005f0000d901d4c */
[----:B------:R-:W0:Y:S01]  /*8140*/  LDGDEPBAR ;  /* 0x00000000000079af */ /* 0x000e220000000000 */
[-C--:B--2---:R-:W-:Y:S08]  /*8150*/  HMMA.16816.F32 R100, R112, R184.reuse, RZ ;  /* 0x000000b87064723c */ /* 0x084ff000000018ff */
[C---:B------:R-:W-:Y:S08]  /*8160*/  HMMA.16816.F32 R104, R108.reuse, R184, RZ ;  /* 0x000000b86c68723c */ /* 0x040ff000000018ff */
[-C--:B------:R-:W-:Y:S08]  /*8170*/  HMMA.16816.F32 R108, R108, R186.reuse, RZ ;  /* 0x000000ba6c6c723c */ /* 0x080ff000000018ff */
[----:B------:R-:W-:Y:S01]  /*8180*/  HMMA.16816.F32 R112, R112, R186, RZ ;  /* 0x000000ba7070723c */ /* 0x000fe200000018ff */
[----:B------:R-:W-:Y:S07]  /*8190*/  LDSM.16.M88.4 R184, [R231+0x7100] ;  /* 0x00710000e7b8783b */ /* 0x000fee0000000200 */
[-C--:B------:R-:W-:Y:S08]  /*81a0*/  HMMA.16816.F32 R4, R188, R192.reuse, R4 ;  /* 0x000000c0bc04723c */ /* 0x080ff00000001804 */
[C---:B------:R-:W-:Y:S08]  /*81b0*/  HMMA.16816.F32 R8, R196.reuse, R192, R8 ;  /* 0x000000c0c408723c */ /* 0x040ff00000001808 */
[-C--:B------:R-:W-:Y:S08]  /*81c0*/  HMMA.16816.F32 R12, R196, R194.reuse, R12 ;  /* 0x000000c2c40c723c */ /* 0x080ff0000000180c */
[C---:B------:R-:W-:Y:S01]  /*81d0*/  HMMA.16816.F32 R16, R188.reuse, R194, R16 ;  /* 0x000000c2bc10723c */ /* 0x040fe20000001810 */
[----:B------:R-:W1:Y:S07]  /*81e0*/  LDSM.16.M88.4 R192, [R229+0x3900] ;  /* 0x00390000e5c0783b */ /* 0x000e6e0000000200 */
[-C--:B------:R-:W-:Y:S08]  /*81f0*/  HMMA.16816.F32 R20, R188, R200.reuse, R20 ;  /* 0x000000c8bc14723c */ /* 0x080ff00000001814 */
[C---:B------:R-:W-:Y:S08]  /*8200*/  HMMA.16816.F32 R24, R196.reuse, R200, R24 ;  /* 0x000000c8c418723c */ /* 0x040ff00000001818 */
[-C--:B------:R-:W-:Y:S08]  /*8210*/  HMMA.16816.F32 R28, R196, R202.reuse, R28 ;  /* 0x000000cac41c723c */ /* 0x080ff0000000181c */
[C---:B------:R-:W-:Y:S01]  /*8220*/  HMMA.16816.F32 R32, R188.reuse, R202, R32 ;  /* 0x000000cabc20723c */ /* 0x040fe20000001820 */
[----:B------:R-:W2:Y:S07]  /*8230*/  LDSM.16.M88.4 R200, [R231+0x9100] ;  /* 0x00910000e7c8783b */ /* 0x000eae0000000200 */
[-C--:B------:R-:W-:Y:S08]  /*8240*/  HMMA.16816.F32 R36, R188, R204.reuse, R36 ;  /* 0x000000ccbc24723c */ /* 0x080ff00000001824 */
[C---:B------:R-:W-:Y:S08]  /*8250*/  HMMA.16816.F32 R40, R196.reuse, R204, R40 ;  /* 0x000000ccc428723c */ /* 0x040ff00000001828 */
[-C--:B------:R-:W-:Y:S08]  /*8260*/  HMMA.16816.F32 R44, R196, R206.reuse, R44 ;  /* 0x000000cec42c723c */ /* 0x080ff0000000182c */
[C---:B------:R-:W-:Y:S01]  /*8270*/  HMMA.16816.F32 R48, R188.reuse, R206, R48 ;  /* 0x000000cebc30723c */ /* 0x040fe20000001830 */
[----:B------:R-:W3:Y:S07]  /*8280*/  LDSM.16.M88.4 R204, [R229+0x4100] ;  /* 0x00410000e5cc783b */ /* 0x000eee0000000200 */
[-C--:B------:R-:W-:Y:S08]  /*8290*/  HMMA.16816.F32 R52, R188, R208.reuse, R52 ;  /* 0x000000d0bc34723c */ /* 0x080ff00000001834 */
[C---:B------:R-:W-:Y:S08]  /*82a0*/  HMMA.16816.F32 R56, R196.reuse, R208, R56 ;  /* 0x000000d0c438723c */ /* 0x040ff00000001838 */
[-C--:B------:R-:W-:Y:S08]  /*82b0*/  HMMA.16816.F32 R60, R196, R210.reuse, R60 ;  /* 0x000000d2c43c723c */ /* 0x080ff0000000183c */
[C---:B------:R-:W-:Y:S01]  /*82c0*/  HMMA.16816.F32 R64, R188.reuse, R210, R64 ;  /* 0x000000d2bc40723c */ /* 0x040fe20000001840 */
[----:B------:R-:W-:Y:S07]  /*82d0*/  LDSM.16.M88.4 R208, [R229+0x6100] ;  /* 0x00610000e5d0783b */ /* 0x000fee0000000200 */
        /* <DEDUP_REMOVED lines=9> */
[----:B------:R-:W-:Y:S07]  /*8370*/  LDSM.16.M88.4 R216, [R228] ;  /* 0x00000000e4d8783b */ /* 0x000fee0000000200 */
[-C--:B------:R-:W-:Y:S08]  /*8380*/  HMMA.16816.F32 R100, R188, R220.reuse, R100 ;  /* 0x000000dcbc64723c */ /* 0x080ff00000001864 */
[C---:B------:R-:W-:Y:S08]  /*8390*/  HMMA.16816.F32 R104, R196.reuse, R220, R104 ;  /* 0x000000dcc468723c */ /* 0x040ff00000001868 */
[-C--:B------:R-:W-:Y:S01]  /*83a0*/  HMMA.16816.F32 R108, R196, R222.reuse, R108 ;  /* 0x000000dec46c723c */ /* 0x080fe2000000186c */
[----:B------:R-:W-:Y:S07]  /*83b0*/  LDSM.16.M88.4 R196, [R229+0x5100] ;  /* 0x00510000e5c4783b */ /* 0x000fee0000000200 */
[----:B------:R-:W-:Y:S01]  /*83c0*/  HMMA.16816.F32 R112, R188, R222, R112 ;  /* 0x000000debc70723c */ /* 0x000fe20000001870 */
[----:B------:R-:W4:Y:S07]  /*83d0*/  LDSM.16.M88.4 R188, [R229+0x4900] ;  /* 0x00490000e5bc783b */ /* 0x000f2e0000000200 */
[-C--:B-1----:R-:W-:Y:S08]  /*83e0*/  HMMA.16816.F32 R4, R184, R192.reuse, R4 ;  /* 0x000000c0b804723c */ /* 0x082ff00000001804 */
[C---:B--2---:R-:W-:Y:S08]  /*83f0*/  HMMA.16816.F32 R8, R200.reuse, R192, R8 ;  /* 0x000000c0c808723c */ /* 0x044ff00000001808 */
[-C--:B------:R-:W-:Y:S08]  /*8400*/  HMMA.16816.F32 R12, R200, R194.reuse, R12 ;  /* 0x000000c2c80c723c */ /* 0x080ff0000000180c */
[C---:B------:R-:W-:Y:S01]  /*8410*/  HMMA.16816.F32 R16, R184.reuse, R194, R16 ;  /* 0x000000c2b810723c */ /* 0x040fe20000001810 */
[----:B------:R-:W1:Y:S07]  /*8420*/  LDSM.16.M88.4 R192, [R229+0x5900] ;  /* 0x00590000e5c0783b */ /* 0x000e6e0000000200 */
[-C--:B---3--:R-:W-:Y:S08]  /*8430*/  HMMA.16816.F32 R20, R184, R204.reuse, R20 ;  /* 0x000000ccb814723c */ /* 0x088ff00000001814 */
[C---:B------:R-:W-:Y:S08]  /*8440*/  HMMA.16816.F32 R24, R200.reuse, R204, R24 ;  /* 0x000000ccc818723c */ /* 0x040ff00000001818 */
[-C--:B------:R-:W-:Y:S08]  /*8450*/  HMMA.16816.F32 R28, R200, R206.reuse, R28 ;  /* 0x000000cec81c723c */ /* 0x080ff0000000181c */
[C---:B------:R-:W-:Y:S01]  /*8460*/  HMMA.16816.F32 R32, R184.reuse, R206, R32 ;  /* 0x000000ceb820723c */ /* 0x040fe20000001820 */
[----:B------:R-:W2:Y:S07]  /*8470*/  LDSM.16.M88.4 R204, [R232+0x7100] ;  /* 0x00710000e8cc783b */ /* 0x000eae0000000200 */
[-C--:B----4-:R-:W-:Y:S08]  /*8480*/  HMMA.16816.F32 R36, R184, R188.reuse, R36 ;  /* 0x000000bcb824723c */ /* 0x090ff00000001824 */
[C---:B------:R-:W-:Y:S08]  /*8490*/  HMMA.16816.F32 R40, R200.reuse, R188, R40 ;  /* 0x000000bcc828723c */ /* 0x040ff00000001828 */
[-C--:B------:R-:W-:Y:S08]  /*84a0*/  HMMA.16816.F32 R44, R200, R190.reuse, R44 ;  /* 0x000000bec82c723c */ /* 0x080ff0000000182c */
[C---:B------:R-:W-:Y:S01]  /*84b0*/  HMMA.16816.F32 R48, R184.reuse, R190, R48 ;  /* 0x000000beb830723c */ /* 0x040fe20000001830 */
[----:B------:R-:W3:Y:S07]  /*84c0*/  LDSM.16.M88.4 R188, [R232+0x9100] ;  /* 0x00910000e8bc783b */ /* 0x000eee0000000200 */
[-C--:B------:R-:W-:Y:S08]  /*84d0*/  HMMA.16816.F32 R52, R184, R196.reuse, R52 ;  /* 0x000000c4b834723c */ /* 0x080ff00000001834 */
[C---:B------:R-:W-:Y:S08]  /*84e0*/  HMMA.16816.F32 R56, R200.reuse, R196, R56 ;  /* 0x000000c4c838723c */ /* 0x040ff00000001838 */
[-C--:B------:R-:W-:Y:S08]  /*84f0*/  HMMA.16816.F32 R60, R200, R198.reuse, R60 ;  /* 0x000000c6c83c723c */ /* 0x080ff0000000183c */
[C---:B------:R-:W-:Y:S08]  /*8500*/  HMMA.16816.F32 R64, R184.reuse, R198, R64 ;  /* 0x000000c6b840723c */ /* 0x040ff00000001840 */
[-C--:B-1----:R-:W-:Y:S08]  /*8510*/  HMMA.16816.F32 R68, R184, R192.reuse, R68 ;  /* 0x000000c0b844723c */ /* 0x082ff00000001844 */
[C---:B------:R-:W-:Y:S08]  /*8520*/  HMMA.16816.F32 R72, R200.reuse, R192, R72 ;  /* 0x000000c0c848723c */ /* 0x040ff00000001848 */
[-C--:B------:R-:W-:Y:S08]  /*8530*/  HMMA.16816.F32 R76, R200, R194.reuse, R76 ;  /* 0x000000c2c84c723c */ /* 0x080ff0000000184c */
        /* <DEDUP_REMOVED lines=8> */
[----:B------:R-:W-:Y:S08]  /*85c0*/  HMMA.16816.F32 R112, R184, R214, R112 ;  /* 0x000000d6b870723c */ /* 0x000ff00000001870 */
[-C--:B--2---:R-:W-:Y:S08]  /*85d0*/  HMMA.16816.F32 R4, R204, R216.reuse, R4 ;  /* 0x000000d8cc04723c */ /* 0x084ff00000001804 */
[C---:B---3--:R-:W-:Y:S08]  /*85e0*/  HMMA.16816.F32 R8, R188.reuse, R216, R8 ;  /* 0x000000d8bc08723c */ /* 0x048ff00000001808 */
[-C--:B------:R-:W-:Y:S08]  /*85f0*/  HMMA.16816.F32 R12, R188, R218.reuse, R12 ;  /* 0x000000dabc0c723c */ /* 0x080ff0000000180c */
[----:B------:R-:W-:Y:S01]  /*8600*/  FMUL.FTZ R4, R4, c[0x0][0x320] ;  /* 0x0000c80004047a20 */ /* 0x000fe20000410000 */
[C---:B------:R-:W-:Y:S03]  /*8610*/  HMMA.16816.F32 R16, R204.reuse, R218, R16 ;  /* 0x000000dacc10723c */ /* 0x040fe60000001810 */
[----:B------:R-:W-:Y:S01]  /*8620*/  MUFU.TANH R185, R4 ;  /* 0x0000000400b97308 */ /* 0x000fe20000002400 */
[----:B------:R-:W-:Y:S02]  /*8630*/  FMUL.FTZ R5, R5, c[0x0][0x320] ;  /* 0x0000c80005057a20 */ /* 0x000fe40000410000 */
[----:B------:R-:W-:Y:S02]  /*8640*/  FMUL.FTZ R6, R6, c[0x0][0x320] ;  /* 0x0000c80006067a20 */ /* 0x000fe40000410000 */
[----:B------:R-:W-:Y:S04]  /*8650*/  FMUL.FTZ R7, R7, c[0x0][0x320] ;  /* 0x0000c80007077a20 */ /* 0x000fe80000410000 */
[----:B------:R-:W-:Y:S01]  /*8660*/  FMUL.FTZ R8, R8, c[0x0][0x320] ;  /* 0x0000c80008087a20 */ /* 0x000fe20000410000 */
[----:B------:R-:W-:Y:S01]  /*8670*/  MUFU.TANH R197, R5 ;  /* 0x0000000500c57308 */ /* 0x000fe20000002400 */
[----:B------:R-:W-:Y:S02]  /*8680*/  FMUL.FTZ R9, R9, c[0x0][0x320] ;  /* 0x0000c80009097a20 */ /* 0x000fe40000410000 */
[----:B------:R-:W-:Y:S02]  /*8690*/  FMUL.FTZ R10, R10, c[0x0][0x320] ;  /* 0x0000c8000a0a7a20 */ /* 0x000fe40000410000 */
[----:B------:R-:W-:Y:S02]  /*86a0*/  FMUL.FTZ R11, R11, c[0x0][0x320] ;  /* 0x0000c8000b0b7a20 */ /* 0x000fe40000410000 */
[----:B------:R-:W-:Y:S02]  /*86b0*/  FMUL.FTZ R12, R12, c[0x0][0x320] ;  /* 0x0000c8000c0c7a20 */ /* 0x000fe40000410000 */
[----:B------:R-:W-:Y:S01]  /*86c0*/  FMUL.FTZ R13, R13, c[0x0][0x320] ;  /* 0x0000c8000d0d7a20 */ /* 0x000fe20000410000 */
[----:B------:R-:W-:Y:S01]  /*86d0*/  MUFU.TANH R186, R6 ;  /* 0x0000000600ba7308 */ /* 0x000fe20000002400 */
[----:B------:R-:W-:Y:S02]  /*86e0*/  FMUL.FTZ R17, R17, c[0x0][0x320] ;  /* 0x0000c80011117a20 */ /* 0x000fe40000410000 */
[----:B------:R-:W-:Y:S02]  /*86f0*/  FMUL.FTZ R18, R18, c[0x0][0x320] ;  /* 0x0000c80012127a20 */ /* 0x000fe40000410000 */
[----:B------:R-:W-:Y:S02]  /*8700*/  FMUL.FTZ R19, R19, c[0x0][0x320] ;  /* 0x0000c80013137a20 */ /* 0x000fe40000410000 */
[----:B------:R-:W-:Y:S02]  /*8710*/  FMUL.FTZ R14, R14, c[0x0][0x320] ;  /* 0x0000c8000e0e7a20 */ /* 0x000fe40000410000 */
[----:B------:R-:W-:Y:S01]  /*8720*/  FMUL.FTZ R15, R15, c[0x0][0x320] ;  /* 0x0000c8000f0f7a20 */ /* 0x000fe20000410000 */
[----:B------:R1:W-:Y:S01]  /*8730*/  MUFU.TANH R198, R7 ;  /* 0x0000000700c67308 */ /* 0x0003e20000002400 */
[----:B------:R-:W-:Y:S09]  /*8740*/  FMUL.FTZ R16, R16, c[0x0][0x320] ;  /* 0x0000c80010107a20 */ /* 0x000ff20000410000 */
[----:B------:R-:W-:Y:S10]  /*8750*/  MUFU.TANH R196, R8 ;  /* 0x0000000800c47308 */ /* 0x000ff40000002400 */
[----:B------:R-:W-:Y:S01]  /*8760*/  MUFU.TANH R199, R9 ;  /* 0x0000000900c77308 */ /* 0x000fe20000002400 */
[----:B-1----:R-:W1:Y:S09]  /*8770*/  LDSM.16.M88.4 R4, [R228+0x800] ;  /* 0x00080000e404783b */ /* 0x002e720000000200 */
[----:B------:R-:W-:Y:S10]  /*8780*/  MUFU.TANH R187, R10 ;  /* 0x0000000a00bb7308 */ /* 0x000ff40000002400 */
[----:B------:R2:W-:Y:S10]  /*8790*/  MUFU.TANH R200, R11 ;  /* 0x0000000b00c87308 */ /* 0x0005f40000002400 */
[----:B------:R-:W-:Y:S10]  /*87a0*/  MUFU.TANH R194, R12 ;  /* 0x0000000c00c27308 */ /* 0x000ff40000002400 */
[----:B------:R-:W-:Y:S01]  /*87b0*/  MUFU.TANH R192, R13 ;  /* 0x0000000d00c07308 */ /* 0x000fe20000002400 */
[----:B--2---:R-:W2:Y:S01]  /*87c0*/  LDSM.16.M88.4 R8, [R228+0x1000] ;  /* 0x00100000e408783b */ /* 0x004ea20000000200 */
[-C--:B-1----:R-:W-:Y:S08]  /*87d0*/  HMMA.16816.F32 R20, R204, R4.reuse, R20 ;  /* 0x00000004cc14723c */ /* 0x082ff00000001814 */
[----:B------:R-:W-:Y:S01]  /*87e0*/  MUFU.TANH R195, R14 ;  /* 0x0000000e00c37308 */ /* 0x000fe20000002400 */
[C---:B------:R-:W-:Y:S09]  /*87f0*/  HMMA.16816.F32 R24, R188.reuse, R4, R24 ;  /* 0x00000004bc18723c */ /* 0x040ff20000001818 */
[----:B------:R-:W-:Y:S01]  /*8800*/  MUFU.TANH R193, R15 ;  /* 0x0000000f00c17308 */ /* 0x000fe20000002400 */
[-C--:B------:R-:W-:Y:S08]  /*8810*/  HMMA.16816.F32 R28, R188, R6.reuse, R28 ;  /* 0x00000006bc1c723c */ /* 0x080ff0000000181c */
[C---:B------:R-:W-:Y:S01]  /*8820*/  HMMA.16816.F32 R32, R204.reuse, R6, R32 ;  /* 0x00000006cc20723c */ /* 0x040fe20000001820 */
[----:B------:R-:W-:Y:S01]  /*8830*/  MUFU.TANH R184, R16 ;  /* 0x0000001000b87308 */ /* 0x000fe20000002400 */
[----:B------:R-:W1:Y:S02]  /*8840*/  LDSM.16.M88.4 R4, [R228+0x1800] ;  /* 0x00180000e404783b */ /* 0x000e640000000200 */
[----:B------:R-:W-:Y:S02]  /*8850*/  FMUL.FTZ R20, R20, c[0x0][0x320] ;  /* 0x0000c80014147a20 */ /* 0x000fe40000410000 */
[----:B------:R-:W-:Y:S02]  /*8860*/  FMUL.FTZ R21, R21, c[0x0][0x320] ;  /* 0x0000c80015157a20 */ /* 0x000fe40000410000 */
[----:B------:R-:W-:Y:S03]  /*8870*/  FMUL.FTZ R22, R22, c[0x0][0x320] ;  /* 0x0000c80016167a20 */ /* 0x000fe60000410000 */
[----:B------:R-:W-:Y:S01]  /*8880*/  MUFU.TANH R17, R17 ;  /* 0x0000001100117308 */ /* 0x000fe20000002400 */
[----:B------:R-:W-:Y:S02]  /*8890*/  FMUL.FTZ R23, R23, c[0x0][0x320] ;  /* 0x0000c80017177a20 */ /* 0x000fe40000410000 */
[----:B------:R-:W-:Y:S01]  /*88a0*/  FMUL.FTZ R24, R24, c[0x0][0x320] ;  /* 0x0000c80018187a20 */ /* 0x000fe20000410000 */
[-C--:B--2---:R-:W-:Y:S03]  /*88b0*/  HMMA.16816.F32 R36, R204, R8.reuse, R36 ;  /* 0x00000008cc24723c */ /* 0x084fe60000001824 */
[----:B------:R-:W-:Y:S02]  /*88c0*/  FMUL.FTZ R25, R25, c[0x0][0x320] ;  /* 0x0000c80019197a20 */ /* 0x000fe40000410000 */
[----:B------:R-:W-:Y:S01]  /*88d0*/  FMUL.FTZ R26, R26, c[0x0][0x320] ;  /* 0x0000c8001a1a7a20 */ /* 0x000fe20000410000 */
[----:B------:R-:W-:Y:S01]  /*88e0*/  MUFU.TANH R18, R18 ;  /* 0x0000001200127308 */ /* 0x000fe20000002400 */
[----:B------:R-:W-:Y:S01]  /*88f0*/  FMUL.FTZ R27, R27, c[0x0][0x320] ;  /* 0x0000c8001b1b7a20 */ /* 0x000fe20000410000 */
[C---:B------:R-:W-:Y:S04]  /*8900*/  HMMA.16816.F32 R40, R188.reuse, R8, R40 ;  /* 0x00000008bc28723c */ /* 0x040fe80000001828 */
[----:B------:R-:W-:Y:S02]  /*8910*/  FMUL.FTZ R28, R28, c[0x0][0x320] ;  /* 0x0000c8001c1c7a20 */ /* 0x000fe40000410000 */
[----:B------:R-:W-:Y:S02]  /*8920*/  FMUL.FTZ R29, R29, c[0x0][0x320] ;  /* 0x0000c8001d1d7a20 */ /* 0x000fe40000410000 */
[----:B------:R-:W-:Y:S01]  /*8930*/  MUFU.TANH R19, R19 ;  /* 0x0000001300137308 */ /* 0x000fe20000002400 */
[-C--:B------:R-:W-:Y:S03]  /*8940*/  HMMA.16816.F32 R44, R188, R10.reuse, R44 ;  /* 0x0000000abc2c723c */ /* 0x080fe6000000182c */
[----:B------:R-:W-:Y:S02]  /*8950*/  FMUL.FTZ R30, R30, c[0x0][0x320] ;  /* 0x0000c8001e1e7a20 */ /* 0x000fe40000410000 */
[----:B------:R-:W-:Y:S02]  /*8960*/  FMUL.FTZ R31, R31, c[0x0][0x320] ;  /* 0x0000c8001f1f7a20 */ /* 0x000fe40000410000 */
[----:B------:R-:W-:Y:S01]  /*8970*/  FMUL.FTZ R32, R32, c[0x0][0x320] ;  /* 0x0000c80020207a20 */ /* 0x000fe20000410000 */
[C---:B------:R-:W-:Y:S01]  /*8980*/  HMMA.16816.F32 R48, R204.reuse, R10, R48 ;  /* 0x0000000acc30723c */ /* 0x040fe20000001830 */
[----:B------:R-:W-:Y:S01]  /*8990*/  MUFU.TANH R20, R20 ;  /* 0x0000001400147308 */ /* 0x000fe20000002400 */
[----:B------:R-:W2:Y:S02]  /*89a0*/  LDSM.16.M88.4 R8, [R228+0x2000] ;  /* 0x00200000e408783b */ /* 0x000ea40000000200 */
[----:B------:R-:W-:Y:S02]  /*89b0*/  FMUL.FTZ R33, R33, c[0x0][0x320] ;  /* 0x0000c80021217a20 */ /* 0x000fe40000410000 */
[----:B------:R-:W-:Y:S02]  /*89c0*/  FMUL.FTZ R34, R34, c[0x0][0x320] ;  /* 0x0000c80022227a20 */ /* 0x000fe40000410000 */
[-C--:B-1----:R-:W-:Y:S03]  /*89d0*/  HMMA.16816.F32 R52, R204, R4.reuse, R52 ;  /* 0x00000004cc34723c */ /* 0x082fe60000001834 */
[----:B------:R-:W-:Y:S01]  /*89e0*/  MUFU.TANH R21, R21 ;  /* 0x0000001500157308 */ /* 0x000fe20000002400 */
[----:B------:R-:W-:Y:S02]  /*89f0*/  FMUL.FTZ R35, R35, c[0x0][0x320] ;  /* 0x0000c80023237a20 */ /* 0x000fe40000410000 */
[----:B------:R-:W-:Y:S02]  /*8a00*/  FMUL.FTZ R36, R36, c[0x0][0x320] ;  /* 0x0000c80024247a20 */ /* 0x000fe40000410000 */
[C---:B------:R-:W-:Y:S04]  /*8a10*/  HMMA.16816.F32 R56, R188.reuse, R4, R56 ;  /* 0x00000004bc38723c */ /* 0x040fe80000001838 */
[----:B------:R-:W-:Y:S01]  /*8a20*/  FMUL.FTZ R37, R37, c[0x0][0x320] ;  /* 0x0000c80025257a20 */ /* 0x000fe20000410000 */
[----:B------:R-:W-:Y:S01]  /*8a30*/  MUFU.TANH R22, R22 ;  /* 0x0000001600167308 */ /* 0x000fe20000002400 */
[----:B------:R-:W-:Y:S02]  /*8a40*/  FMUL.FTZ R38, R38, c[0x0][0x320] ;  /* 0x0000c80026267a20 */ /* 0x000fe40000410000 */
[-C--:B------:R-:W-:Y:S04]  /*8a50*/  HMMA.16816.F32 R60, R188, R6.reuse, R60 ;  /* 0x00000006bc3c723c */ /* 0x080fe8000000183c */
[----:B------:R-:W-:Y:S02]  /*8a60*/  FMUL.FTZ R39, R39, c[0x0][0x320] ;  /* 0x0000c80027277a20 */ /* 0x000fe40000410000 */
[----:B------:R-:W-:Y:S01]  /*8a70*/  FMUL.FTZ R40, R40, c[0x0][0x320] ;  /* 0x0000c80028287a20 */ /* 0x000fe20000410000 */
[----:B------:R-:W-:Y:S01]  /*8a80*/  MUFU.TANH R23, R23 ;  /* 0x0000001700177308 */ /* 0x000fe20000002400 */
[C---:B------:R-:W-:Y:S01]  /*8a90*/  HMMA.16816.F32 R64, R204.reuse, R6, R64 ;  /* 0x00000006cc40723c */ /* 0x040fe20000001840 */
[----:B------:R-:W1:Y:S03]  /*8aa0*/  LDSM.16.M88.4 R4, [R228+0x2800] ;  /* 0x00280000e404783b */ /* 0x000e660000000200 */
[----:B------:R-:W-:Y:S02]  /*8ab0*/  FMUL.FTZ R41, R41, c[0x0][0x320] ;  /* 0x0000c80029297a20 */ /* 0x000fe40000410000 */
[----:B------:R-:W-:Y:S02]  /*8ac0*/  FMUL.FTZ R42, R42, c[0x0][0x320] ;  /* 0x0000c8002a2a7a20 */ /* 0x000fe40000410000 */
[----:B------:R-:W-:Y:S01]  /*8ad0*/  FMUL.FTZ R43, R43, c[0x0][0x320] ;  /* 0x0000c8002b2b7a20 */ /* 0x000fe20000410000 */
[----:B------:R-:W-:Y:S01]  /*8ae0*/  MUFU.TANH R24, R24 ;  /* 0x0000001800187308 */ /* 0x000fe20000002400 */
[-C--:B--2---:R-:W-:Y:S03]  /*8af0*/  HMMA.16816.F32 R68, R204, R8.reuse, R68 ;  /* 0x00000008cc44723c */ /* 0x084fe60000001844 */
[----:B------:R-:W-:Y:S02]  /*8b00*/  FMUL.FTZ R44, R44, c[0x0][0x320] ;  /* 0x0000c8002c2c7a20 */ /* 0x000fe40000410000 */
[----:B------:R-:W-:Y:S02]  /*8b10*/  FMUL.FTZ R45, R45, c[0x0][0x320] ;  /* 0x0000c8002d2d7a20 */ /* 0x000fe40000410000 */
[----:B------:R-:W-:Y:S01]  /*8b20*/  FMUL.FTZ R46, R46, c[0x0][0x320] ;  /* 0x0000c8002e2e7a20 */ /* 0x000fe20000410000 */
[C---:B------:R-:W-:Y:S01]  /*8b30*/  HMMA.16816.F32 R72, R188.reuse, R8, R72 ;  /* 0x00000008bc48723c */ /* 0x040fe20000001848 */
[----:B------:R-:W-:Y:S03]  /*8b40*/  MUFU.TANH R25, R25 ;  /* 0x0000001900197308 */ /* 0x000fe60000002400 */
[----:B------:R-:W-:Y:S02]  /*8b50*/  FMUL.FTZ R47, R47, c[0x0][0x320] ;  /* 0x0000c8002f2f7a20 */ /* 0x000fe40000410000 */
[----:B------:R-:W-:Y:S02]  /*8b60*/  FMUL.FTZ R65, R65, c[0x0][0x320] ;  /* 0x0000c80041417a20 */ /* 0x000fe40000410000 */
[-C--:B------:R-:W-:Y:S03]  /*8b70*/  HMMA.16816.F32 R76, R188, R10.reuse, R76 ;  /* 0x0000000abc4c723c */ /* 0x080fe6000000184c */
[----:B------:R-:W-:Y:S01]  /*8b80*/  MUFU.TANH R208, R65 ;  /* 0x0000004100d07308 */ /* 0x000fe20000002400 */
[----:B------:R-:W-:Y:S02]  /*8b90*/  FMUL.FTZ R48, R48, c[0x0][0x320] ;  /* 0x0000c80030307a20 */ /* 0x000fe40000410000 */
[----:B------:R-:W-:Y:S02]  /*8ba0*/  FMUL.FTZ R49, R49, c[0x0][0x320] ;  /* 0x0000c80031317a20 */ /* 0x000fe40000410000 */
[C---:B------:R-:W-:Y:S01]  /*8bb0*/  HMMA.16816.F32 R80, R204.reuse, R10, R80 ;  /* 0x0000000acc50723c */ /* 0x040fe20000001850 */
[----:B------:R-:W2:Y:S01]  /*8bc0*/  LDSM.16.M88.4 R8, [R228+0x3000] ;  /* 0x00300000e408783b */ /* 0x000ea20000000200 */
[----:B------:R-:W-:Y:S04]  /*8bd0*/  DEPBAR.LE SB0, 0x0 ;  /* 0x000080000000791a */ /* 0x000fe80000000000 */
[----:B------:R-:W-:Y:S01]  /*8be0*/  MUFU.TANH R26, R26 ;  /* 0x0000001a001a7308 */ /* 0x000fe20000002400 */
[----:B------:R-:W-:Y:S01]  /*8bf0*/  FMUL.FTZ R50, R50, c[0x0][0x320] ;  /* 0x0000c80032327a20 */ /* 0x000fe20000410000 */
[-C--:B-1----:R-:W-:Y:S01]  /*8c00*/  HMMA.16816.F32 R84, R204, R4.reuse, R84 ;  /* 0x00000004cc54723c */ /* 0x082fe20000001854 */
[----:B------:R-:W-:Y:S04]  /*8c10*/  BAR.SYNC.DEFER_BLOCKING 0x0 ;  /* 0x0000000000007b1d */ /* 0x000fe80000010000 */
[----:B------:R-:W-:Y:S02]  /*8c20*/  FMUL.FTZ R75, R75, c[0x0][0x320] ;  /* 0x0000c8004b4b7a20 */ /* 0x000fe40000410000 */
[----:B------:R-:W-:Y:S01]  /*8c30*/  FMUL.FTZ R51, R51, c[0x0][0x320] ;  /* 0x0000c80033337a20 */ /* 0x000fe20000410000 */
[----:B------:R-:W-:Y:S01]  /*8c40*/  MUFU.TANH R27, R27 ;  /* 0x0000001b001b7308 */ /* 0x000fe20000002400 */
[C---:B------:R-:W-:Y:S04]  /*8c50*/  HMMA.16816.F32 R88, R188.reuse, R4, R88 ;  /* 0x00000004bc58723c */ /* 0x040fe80000001858 */
[----:B------:R-:W-:Y:S02]  /*8c60*/  FMUL.FTZ R52, R52, c[0x0][0x320] ;  /* 0x0000c80034347a20 */ /* 0x000fe40000410000 */
[----:B------:R-:W-:Y:S02]  /*8c70*/  FMUL.FTZ R53, R53, c[0x0][0x320] ;  /* 0x0000c80035357a20 */ /* 0x000fe40000410000 */
[-C--:B------:R-:W-:Y:S01]  /*8c80*/  HMMA.16816.F32 R92, R188, R6.reuse, R92 ;  /* 0x00000006bc5c723c */ /* 0x080fe2000000185c */
[----:B------:R-:W-:Y:S03]  /*8c90*/  MUFU.TANH R65, R75 ;  /* 0x0000004b00417308 */ /* 0x000fe60000002400 */
[----:B------:R-:W-:Y:S02]  /*8ca0*/  FMUL.FTZ R54, R54, c[0x0][0x320] ;  /* 0x0000c80036367a20 */ /* 0x000fe40000410000 */
[----:B------:R-:W-:Y:S02]  /*8cb0*/  FMUL.FTZ R55, R55, c[0x0][0x320] ;  /* 0x0000c80037377a20 */ /* 0x000fe40000410000 */
[----:B------:R-:W-:Y:S01]  /*8cc0*/  FMUL.FTZ R87, R87, c[0x0][0x320] ;  /* 0x0000c80057577a20 */ /* 0x000fe20000410000 */
[C---:B------:R-:W-:Y:S02]  /*8cd0*/  HMMA.16816.F32 R96, R204.reuse, R6, R96 ;  /* 0x00000006cc60723c */ /* 0x040fe40000001860 */
[----:B------:R-:W-:Y:S02]  /*8ce0*/  MUFU.TANH R28, R28 ;  /* 0x0000001c001c7308 */ /* 0x000fe40000002400 */
[----:B------:R-:W-:Y:S02]  /*8cf0*/  FMUL.FTZ R56, R56, c[0x0][0x320] ;  /* 0x0000c80038387a20 */ /* 0x000fe40000410000 */
[----:B------:R-:W-:Y:S02]  /*8d00*/  FMUL.FTZ R57, R57, c[0x0][0x320] ;  /* 0x0000c80039397a20 */ /* 0x000fe40000410000 */
[-C--:B--2---:R-:W-:Y:S04]  /*8d10*/  HMMA.16816.F32 R100, R204, R8.reuse, R100 ;  /* 0x00000008cc64723c */ /* 0x084fe80000001864 */
[----:B------:R-:W1:Y:S01]  /*8d20*/  MUFU.TANH R0, R87 ;  /* 0x0000005700007308 */ /* 0x000e620000002400 */
[----:B------:R-:W-:Y:S02]  /*8d30*/  FMUL.FTZ R58, R58, c[0x0][0x320] ;  /* 0x0000c8003a3a7a20 */ /* 0x000fe40000410000 */
[----:B------:R-:W-:Y:S01]  /*8d40*/  FMUL.FTZ R92, R92, c[0x0][0x320] ;  /* 0x0000c8005c5c7a20 */ /* 0x000fe20000410000 */
[C---:B------:R-:W-:Y:S04]  /*8d50*/  HMMA.16816.F32 R104, R188.reuse, R8, R104 ;  /* 0x00000008bc68723c */ /* 0x040fe80000001868 */
[----:B------:R-:W-:Y:S02]  /*8d60*/  FMUL.FTZ R59, R59, c[0x0][0x320] ;  /* 0x0000c8003b3b7a20 */ /* 0x000fe40000410000 */
[----:B------:R-:W-:Y:S01]  /*8d70*/  MUFU.TANH R29, R29 ;  /* 0x0000001d001d7308 */ /* 0x000fe20000002400 */
[----:B------:R-:W-:Y:S01]  /*8d80*/  FMUL.FTZ R60, R60, c[0x0][0x320] ;  /* 0x0000c8003c3c7a20 */ /* 0x000fe20000410000 */
[-C--:B------:R-:W-:Y:S04]  /*8d90*/  HMMA.16816.F32 R108, R188, R10.reuse, R108 ;  /* 0x0000000abc6c723c */ /* 0x080fe8000000186c */
[----:B------:R-:W-:Y:S02]  /*8da0*/  FMUL.FTZ R98, R98, c[0x0][0x320] ;  /* 0x0000c80062627a20 */ /* 0x000fe40000410000 */
[----:B------:R-:W-:Y:S02]  /*8db0*/  FMUL.FTZ R99, R99, c[0x0][0x320] ;  /* 0x0000c80063637a20 */ /* 0x000fe40000410000 */
[----:B------:R-:W-:Y:S01]  /*8dc0*/  MUFU.TANH R2, R98 ;  /* 0x0000006200027308 */ /* 0x000fe20000002400 */
[----:B------:R-:W-:Y:S01]  /*8dd0*/  HMMA.16816.F32 R112, R204, R10, R112 ;  /* 0x0000000acc70723c */ /* 0x000fe20000001870 */
[----:B-1----:R1:W-:Y:S03]  /*8de0*/  STL [R1+0x8], R0 ;  /* 0x0000080001007387 */ /* 0x0023e60000100800 */
[----:B------:R-:W-:Y:S02]  /*8df0*/  FMUL.FTZ R61, R61, c[0x0][0x320] ;  /* 0x0000c8003d3d7a20 */ /* 0x000fe40000410000 */
[----:B------:R-:W-:Y:S02]  /*8e00*/  FMUL.FTZ R62, R62, c[0x0][0x320] ;  /* 0x0000c8003e3e7a20 */ /* 0x000fe40000410000 */
[----:B------:R-:W-:Y:S01]  /*8e10*/  FMUL.FTZ R63, R63, c[0x0][0x320] ;  /* 0x0000c8003f3f7a20 */ /* 0x000fe20000410000 */
[----:B------:R-:W-:Y:S03]  /*8e20*/  MUFU.TANH R30, R30 ;  /* 0x0000001e001e7308 */ /* 0x000fe60000002400 */
        /* <DEDUP_REMOVED lines=10> */
[----:B-1----:R-:W1:Y:S01]  /*8ed0*/  MUFU.TANH R0, R92 ;  /* 0x0000005c00007308 */ /* 0x002e620000002400 */
        /* <DEDUP_REMOVED lines=13> */
[----:B------:R-:W-:Y:S01]  /*8fb0*/  FMUL.FTZ R79, R79, c[0x0][0x320] ;  /* 0x0000c8004f4f7a20 */ /* 0x000fe20000410000 */
[----:B-1----:R1:W-:Y:S01]  /*8fc0*/  STL [R1+0xc], R0 ;  /* 0x00000c0001007387 */ /* 0x0023e20000100800 */
[----:B------:R-:W-:Y:S02]  /*8fd0*/  FMUL.FTZ R80, R80, c[0x0][0x320] ;  /* 0x0000c80050507a20 */ /* 0x000fe40000410000 */
[----:B------:R-:W-:Y:S01]  /*8fe0*/  FMUL.FTZ R81, R81, c[0x0][0x320] ;  /* 0x0000c80051517a20 */ /* 0x000fe20000410000 */
[----:B------:R-:W-:Y:S01]  /*8ff0*/  STL [R1+0x4], R2 ;  /* 0x0000040201007387 */ /* 0x000fe20000100800 */
        /* <DEDUP_REMOVED lines=19> */
[----:B------:R-:W2:Y:S01]  /*9130*/  MUFU.TANH R36, R36 ;  /* 0x0000002400247308 */ /* 0x000ea20000002400 */
[----:B------:R-:W-:Y:S02]  /*9140*/  FMUL.FTZ R105, R105, c[0x0][0x320] ;  /* 0x0000c80069697a20 */ /* 0x000fe40000410000 */
[----:B------:R-:W-:Y:S02]  /*9150*/  FMUL.FTZ R106, R106, c[0x0][0x320] ;  /* 0x0000c8006a6a7a20 */ /* 0x000fe40000410000 */
[----:B------:R-:W-:Y:S02]  /*9160*/  FMUL.FTZ R107, R107, c[0x0][0x320] ;  /* 0x0000c8006b6b7a20 */ /* 0x000fe40000410000 */
[----:B------:R-:W-:Y:S02]  /*9170*/  FMUL.FTZ R108, R108, c[0x0][0x320] ;  /* 0x0000c8006c6c7a20 */ /* 0x000fe40000410000 */
[----:B------:R-:W-:Y:S01]  /*9180*/  FMUL.FTZ R109, R109, c[0x0][0x320] ;  /* 0x0000c8006d6d7a20 */ /* 0x000fe20000410000 */
[----:B------:R-:W3:Y:S01]  /*9190*/  MUFU.TANH R37, R37 ;  /* 0x0000002500257308 */ /* 0x000ee20000002400 */
[----:B------:R-:W-:Y:S01]  /*91a0*/  FMUL.FTZ R114, R114, c[0x0][0x320] ;  /* 0x0000c80072727a20 */ /* 0x000fe20000410000 */
[----:B-1----:R1:W-:Y:S08]  /*91b0*/  STL [R1], R0 ;  /* 0x0000000001007387 */ /* 0x0023f00000100800 */
[----:B------:R-:W4:Y:S10]  /*91c0*/  MUFU.TANH R38, R38 ;  /* 0x0000002600267308 */ /* 0x000f340000002400 */
[----:B------:R-:W2:Y:S01]  /*91d0*/  MUFU.TANH R39, R39 ;  /* 0x0000002700277308 */ /* 0x000ea20000002400 */
[----:B-1----:R-:W-:Y:S09]  /*91e0*/  FMUL.FTZ R0, R111, c[0x0][0x320] ;  /* 0x0000c8006f007a20 */ /* 0x002ff20000410000 */
[----:B------:R-:W1:Y:S10]  /*91f0*/  MUFU.TANH R40, R40 ;  /* 0x0000002800287308 */ /* 0x000e740000002400 */
[----:B------:R-:W1:Y:S10]  /*9200*/  MUFU.TANH R41, R41 ;  /* 0x0000002900297308 */ /* 0x000e740000002400 */
[----:B------:R-:W1:Y:S10]  /*9210*/  MUFU.TANH R42, R42 ;  /* 0x0000002a002a7308 */ /* 0x000e740000002400 */
[----:B------:R-:W1:Y:S10]  /*9220*/  MUFU.TANH R43, R43 ;  /* 0x0000002b002b7308 */ /* 0x000e740000002400 */
[----:B------:R-:W1:Y:S10]  /*9230*/  MUFU.TANH R44, R44 ;  /* 0x0000002c002c7308 */ /* 0x000e740000002400 */
[----:B------:R-:W1:Y:S10]  /*9240*/  MUFU.TANH R45, R45 ;  /* 0x0000002d002d7308 */ /* 0x000e740000002400 */
[----:B------:R1:W1:Y:S10]  /*9250*/  MUFU.TANH R201, R46 ;  /* 0x0000002e00c97308 */ /* 0x0002740000002400 */
[----:B------:R-:W1:Y:S10]  /*9260*/  MUFU.TANH R47, R47 ;  /* 0x0000002f002f7308 */ /* 0x000e740000002400 */
[----:B------:R-:W1:Y:S10]  /*9270*/  MUFU.TANH R48, R48 ;  /* 0x0000003000307308 */ /* 0x000e740000002400 */
[----:B------:R-:W1:Y:S10]  /*9280*/  MUFU.TANH R49, R49 ;  /* 0x0000003100317308 */ /* 0x000e740000002400 */
[----:B------:R-:W1:Y:S10]  /*9290*/  MUFU.TANH R50, R50 ;  /* 0x0000003200327308 */ /* 0x000e740000002400 */
[----:B------:R-:W1:Y:S10]  /*92a0*/  MUFU.TANH R51, R51 ;  /* 0x0000003300337308 */ /* 0x000e740000002400 */
[----:B------:R1:W1:Y:S10]  /*92b0*/  MUFU.TANH R46, R52 ;  /* 0x00000034002e7308 */ /* 0x0002740000002400 */
        /* <DEDUP_REMOVED lines=53> */
[----:B------:R-:W1:Y:S10]  /*9610*/  MUFU.TANH R112, R112 ;  /* 0x0000007000707308 */ /* 0x000e740000002400 */
[----:B------:R-:W1:Y:S10]  /*9620*/  MUFU.TANH R113, R113 ;  /* 0x0000007100717308 */ /* 0x000e740000002400 */
[----:B------:R1:W1:Y:S10]  /*9630*/  MUFU.TANH R104, R114 ;  /* 0x0000007200687308 */ /* 0x0002740000002400 */
[----:B------:R-:W1:Y:S02]  /*9640*/  MUFU.TANH R115, R115 ;  /* 0x0000007300737308 */ /* 0x000e640000002400 */
[----:B-1234-:R-:W-:-:S05]  /*9650*/  @P2 BRA `(.L_x_5) ;  /* 0xffffe0e000002947 */ /* 0x01efca000383ffff */
.L_x_4:
[----:B------:R-:W3:Y:S01]  /*9660*/  LDL.LU R98, [R1+0x8] ;  /* 0x0000080001627983 */ /* 0x000ee20000300800 */
[----:B------:R-:W-:Y:S02]  /*9670*/  FMNMX.FTZ R73, R185, R3, !PT ;  /* 0x00000003b9497209 */ /* 0x000fe40007810000 */
[----:B------:R-:W-:Y:S01]  /*9680*/  FMNMX.FTZ R0, R186, R116, !PT ;  /* 0x00000074ba007209 */ /* 0x000fe20007810000 */
[----:B------:R-:W4:Y:S01]  /*9690*/  LDL.LU R111, [R1+0x4] ;  /* 0x00000400016f7983 */ /* 0x000f220000300800 */
[----:B------:R-:W-:Y:S02]  /*96a0*/  FMNMX.FTZ R73, R197, R73, !PT ;  /* 0x00000049c5497209 */ /* 0x000fe40007810000 */
[----:B------:R-:W-:Y:S01]  /*96b0*/  FMNMX.FTZ R0, R198, R0, !PT ;  /* 0x00000000c6007209 */ /* 0x000fe20007810000 */
[----:B--2---:R-:W2:Y:S01]  /*96c0*/  LDL.LU R103, [R1] ;  /* 0x0000000001677983 */ /* 0x004ea20000300800 */
[----:B------:R-:W-:Y:S02]  /*96d0*/  FMNMX.FTZ R73, R184, R73, !PT ;  /* 0x00000049b8497209 */ /* 0x000fe40007810000 */
[----:B------:R-:W-:Y:S01]  /*96e0*/  FMNMX.FTZ R0, R18, R0, !PT ;  /* 0x0000000012007209 */ /* 0x000fe20007810000 */
[----:B------:R-:W2:Y:S01]  /*96f0*/  LDL.LU R105, [R1+0xc] ;  /* 0x00000c0001697983 */ /* 0x000ea20000300800 */
[----:B------:R-:W-:Y:S02]  /*9700*/  FMNMX.FTZ R73, R17, R73, !PT ;  /* 0x0000004911497209 */ /* 0x000fe40007810000 */
[----:B------:R-:W-:Y:S01]  /*9710*/  FMNMX.FTZ R0, R19, R0, !PT ;  /* 0x0000000013007209 */ /* 0x000fe20007810000 */
[----:B------:R-:W-:Y:S01]  /*9720*/  STL [R1+0x74], R242 ;  /* 0x000074f201007387 */ /* 0x000fe20000100800 */
        /* <DEDUP_REMOVED lines=47> */
[----:B------:R-:W0:Y:S01]  /*9a20*/  LDGDEPBAR ;  /* 0x00000000000079af */ /* 0x000e220000000000 */
[----:B------:R-:W-:Y:S02]  /*9a30*/  FMNMX.FTZ R73, R223, R73, !PT ;  /* 0x00000049df497209 */ /* 0x000fe40007810000 */
[----:B------:R-:W-:Y:S02]  /*9a40*/  FMNMX.FTZ R0, R210, R0, !PT ;  /* 0x00000000d2007209 */ /* 0x000fe40007810000 */
[----:B------:R-:W-:Y:S02]  /*9a50*/  FMNMX.FTZ R2, R41, R2, !PT ;  /* 0x0000000229027209 */ /* 0x000fe40007810000 */
[----:B------:R-:W-:Y:S02]  /*9a60*/  FMNMX.FTZ R73, R213, R73, !PT ;  /* 0x00000049d5497209 */ /* 0x000fe40007810000 */
[----:B------:R-:W-:Y:S02]  /*9a70*/  FMNMX.FTZ R2, R44, R2, !PT ;  /* 0x000000022c027209 */ /* 0x000fe40007810000 */
[----:B------:R-:W-:Y:S02]  /*9a80*/  FMNMX.FTZ R0, R212, R0, !PT ;  /* 0x00000000d4007209 */ /* 0x000fe40007810000 */
[----:B------:R-:W-:Y:S02]  /*9a90*/  MOV R85, R63 ;  /* 0x0000003f00557202 */ /* 0x000fe40000000f00 */
        /* <DEDUP_REMOVED lines=30> */
[----:B------:R-:W-:Y:S02]  /*9c80*/  MOV R92, R52 ;  /* 0x00000034005c7202 */ /* 0x000fe40000000f00 */
[----:B------:R-:W-:Y:S02]  /*9c90*/  MOV R109, R71 ;  /* 0x00000047006d7202 */ /* 0x000fe40000000f00 */
[----:B------:R-:W-:Y:S02]  /*9ca0*/  FMNMX.FTZ R2, R62, R2, !PT ;  /* 0x000000023e027209 */ /* 0x000fe40007810000 */
[----:B------:R-:W-:Y:S02]  /*9cb0*/  FMNMX.FTZ R4, R31, R4, !PT ;  /* 0x000000041f047209 */ /* 0x000fe40007810000 */
[----:B------:R-:W-:Y:S02]  /*9cc0*/  FMNMX.FTZ R73, R113, R73, !PT ;  /* 0x0000004971497209 */ /* 0x000fe40007810000 */
[----:B------:R-:W-:Y:S02]  /*9cd0*/  MOV R90, R54 ;  /* 0x00000036005a7202 */ /* 0x000fe40000000f00 */
[----:B------:R-:W-:Y:S01]  /*9ce0*/  FMNMX.FTZ R2, R92, R2, !PT ;  /* 0x000000025c027209 */ /* 0x000fe20007810000 */
[----:B------:R-:W1:Y:S01]  /*9cf0*/  SHFL.BFLY PT, R5, R73, 0x2, 0x1f ;  /* 0x0c401f0049057f89 */ /* 0x000e6200000e0000 */
[----:B------:R-:W-:Y:S02]  /*9d00*/  FMNMX.FTZ R4, R42, R4, !PT ;  /* 0x000000042a047209 */ /* 0x000fe40007810000 */
[----:B------:R-:W-:Y:S02]  /*9d10*/  MOV R91, R53 ;  /* 0x00000035005b7202 */ /* 0x000fe40000000f00 */
[----:B------:R-:W-:Y:S02]  /*9d20*/  FMNMX.FTZ R2, R90, R2, !PT ;  /* 0x000000025a027209 */ /* 0x000fe40007810000 */
[----:B------:R-:W-:Y:S01]  /*9d30*/  FMNMX.FTZ R4, R43, R4, !PT ;  /* 0x000000042b047209 */ /* 0x000fe20007810000 */
[----:B------:R-:W-:Y:S01]  /*9d40*/  LDSM.16.MT88.4 R52, [R225+0x100] ;  /* 0x00010000e134783b */ /* 0x000fe20000004200 */
[----:B------:R-:W-:Y:S02]  /*9d50*/  FMNMX.FTZ R2, R91, R2, !PT ;  /* 0x000000025b027209 */ /* 0x000fe40007810000 */
[----:B------:R-:W-:Y:S02]  /*9d60*/  FMNMX.FTZ R4, R201, R4, !PT ;  /* 0x00000004c9047209 */ /* 0x000fe40007810000 */
[----:B------:R-:W-:Y:S02]  /*9d70*/  MOV R106, R72 ;  /* 0x00000048006a7202 */ /* 0x000fe40000000f00 */
        /* <DEDUP_REMOVED lines=14> */
[----:B------:R-:W-:Y:S02]  /*9e60*/  MOV R114, R66 ;  /* 0x0000004200727202 */ /* 0x000fe40000000f00 */
[----:B------:R-:W-:Y:S01]  /*9e70*/  ISETP.LT.AND P2, PT, RZ, UR9, PT ;  /* 0x00000009ff007c0c */ /* 0x000fe2000bf41270 */
[----:B------:R-:W-:Y:S01]  /*9e80*/  UIADD3 UR9, UR9, -0x1, URZ ;  /* 0xffffffff09097890 */ /* 0x000fe2000fffe03f */
[----:B--2---:R-:W-:Y:S02]  /*9e90*/  FMNMX.FTZ R2, R105, R2, !PT ;  /* 0x0000000269027209 */ /* 0x004fe40007810000 */
[----:B---3--:R-:W-:Y:S02]  /*9ea0*/  FMNMX.FTZ R0, R98, R0, !PT ;  /* 0x0000000062007209 */ /* 0x008fe40007810000 */
[----:B------:R-:W-:Y:S02]  /*9eb0*/  FMNMX.FTZ R2, R106, R2, !PT ;  /* 0x000000026a027209 */ /* 0x000fe40007810000 */
[----:B----4-:R-:W-:Y:S02]  /*9ec0*/  FMNMX.FTZ R0, R111, R0, !PT ;  /* 0x000000006f007209 */ /* 0x010fe40007810000 */
[----:B------:R-:W-:Y:S02]  /*9ed0*/  FMNMX.FTZ R2, R191, R2, !PT ;  /* 0x00000002bf027209 */ /* 0x000fe40007810000 */
[----:B------:R-:W-:Y:S02]  /*9ee0*/  FMNMX.FTZ R0, R103, R0, !PT ;  /* 0x0000000067007209 */ /* 0x000fe40007810000 */
[----:B------:R-:W-:Y:S02]  /*9ef0*/  FMNMX.FTZ R2, R190, R2, !PT ;  /* 0x00000002be027209 */ /* 0x000fe40007810000 */
[----:B------:R-:W-:Y:S02]  /*9f00*/  FMNMX.FTZ R0, R109, R0, !PT ;  /* 0x000000006d007209 */ /* 0x000fe40007810000 */
[----:B-1----:R-:W-:Y:S02]  /*9f10*/  FMNMX.FTZ R73, R73, R5, !PT ;  /* 0x0000000549497209 */ /* 0x002fe40007810000 */
[----:B------:R-:W-:Y:S02]  /*9f20*/  FMNMX.FTZ R0, R252, R0, !PT ;  /* 0x00000000fc007209 */ /* 0x000fe40007810000 */
[----:B------:R-:W-:Y:S01]  /*9f30*/  FMNMX.FTZ R2, R189, R2, !PT ;  /* 0x00000002bd027209 */ /* 0x000fe20007810000 */
[----:B------:R-:W1:Y:S01]  /*9f40*/  SHFL.BFLY PT, R5, R73, 0x1, 0x1f ;  /* 0x0c201f0049057f89 */ /* 0x000e6200000e0000 */
[----:B------:R-:W-:Y:S02]  /*9f50*/  FMNMX.FTZ R0, R104, R0, !PT ;  /* 0x0000000068007209 */ /* 0x000fe40007810000 */
[----:B------:R-:W-:Y:S02]  /*9f60*/  FMNMX.FTZ R2, R188, R2, !PT ;  /* 0x00000002bc027209 */ /* 0x000fe40007810000 */
[----:B------:R-:W-:Y:S03]  /*9f70*/  FMNMX.FTZ R0, R115, R0, !PT ;  /* 0x0000000073007209 */ /* 0x000fe60007810000 */
[----:B------:R-:W2:Y:S08]  /*9f80*/  SHFL.BFLY PT, R71, R2, 0x2, 0x1f ;  /* 0x0c401f0002477f89 */ /* 0x000eb000000e0000 */
[----:B------:R-:W3:Y:S01]  /*9f90*/  SHFL.BFLY PT, R72, R0, 0x2, 0x1f ;  /* 0x0c401f0000487f89 */ /* 0x000ee200000e0000 */
[----:B-1----:R-:W-:Y:S05]  /*9fa0*/  FMNMX.FTZ R73, R73, R5, !PT ;  /* 0x0000000549497209 */ /* 0x002fea0007810000 */
[----:B------:R-:W-:Y:S01]  /*9fb0*/  FMUL.FTZ R96, R73, c[0x0][0x2d0] ;  /* 0x0000b40049607a20 */ /* 0x000fe20000410000 */
[----:B--2---:R-:W-:Y:S03]  /*9fc0*/  FMNMX.FTZ R71, R2, R71, !PT ;  /* 0x0000004702477209 */ /* 0x004fe60007810000 */
[--C-:B------:R-:W-:Y:S02]  /*9fd0*/  FFMA.FTZ R9, R20, c[0x0][0x2d0], -R96.reuse ;  /* 0x0000b40014097a23 */ /* 0x100fe40000010860 */
[--C-:B------:R-:W-:Y:S02]  /*9fe0*/  FFMA.FTZ R112, R112, c[0x0][0x2d0], -R96.reuse ;  /* 0x0000b40070707a23 */ /* 0x100fe40000010860 */
[----:B------:R1:W-:Y:S01]  /*9ff0*/  MUFU.EX2 R240, R9 ;  /* 0x0000000900f07308 */ /* 0x0003e20000000800 */
[----:B------:R-:W2:Y:S01]  /*a000*/  SHFL.BFLY PT, R6, R71, 0x1, 0x1f ;  /* 0x0c201f0047067f89 */ /* 0x000ea200000e0000 */
[----:B---3--:R-:W-:Y:S02]  /*a010*/  FMNMX.FTZ R72, R0, R72, !PT ;  /* 0x0000004800487209 */ /* 0x008fe40007810000 */
[----:B------:R-:W-:Y:S04]  /*a020*/  FMNMX.FTZ R0, R88, R4, !PT ;  /* 0x0000000458007209 */ /* 0x000fe80007810000 */
[----:B------:R-:W-:Y:S02]  /*a030*/  FMNMX.FTZ R0, R87, R0, !PT ;  /* 0x0000000057007209 */ /* 0x000fe40007810000 */
[----:B------:R-:W-:Y:S01]  /*a040*/  MUFU.EX2 R112, R112 ;  /* 0x0000007000707308 */ /* 0x000fe20000000800 */
[----:B------:R-:W3:Y:S01]  /*a050*/  SHFL.BFLY PT, R4, R72, 0x1, 0x1f ;  /* 0x0c201f0048047f89 */ /* 0x000ee200000e0000 */
[----:B------:R-:W-:Y:S04]  /*a060*/  FMNMX.FTZ R0, R99, R0, !PT ;  /* 0x0000000063007209 */ /* 0x000fe80007810000 */
[----:B------:R-:W-:Y:S04]  /*a070*/  FMNMX.FTZ R0, R100, R0, !PT ;  /* 0x0000000064007209 */ /* 0x000fe80007810000 */
[----:B------:R-:W-:Y:S01]  /*a080*/  FMNMX.FTZ R0, R108, R0, !PT ;  /* 0x000000006c007209 */ /* 0x000fe20007810000 */
[--C-:B-1----:R-:W-:Y:S03]  /*a090*/  FFMA.FTZ R9, R48, c[0x0][0x2d0], -R96.reuse ;  /* 0x0000b40030097a23 */ /* 0x102fe60000010860 */
[----:B------:R-:W-:Y:S01]  /*a0a0*/  FMNMX.FTZ R2, R110, R0, !PT ;  /* 0x000000006e027209 */ /* 0x000fe20007810000 */
[----:B------:R-:W-:Y:S01]  /*a0b0*/  FADD.FTZ R0, -R73, R3 ;  /* 0x0000000349007221 */ /* 0x000fe20000010100 */
[----:B--2---:R-:W-:Y:S01]  /*a0c0*/  FMNMX.FTZ R71, R71, R6, !PT ;  /* 0x0000000647477209 */ /* 0x004fe20007810000 */
[----:B------:R-:W-:Y:S01]  /*a0d0*/  MUFU.EX2 R82, R9 ;  /* 0x0000000900527308 */ /* 0x000fe20000000800 */
[----:B------:R-:W-:Y:S01]  /*a0e0*/  FMNMX.FTZ R3, R114, R2, !PT ;  /* 0x0000000272037209 */ /* 0x000fe20007810000 */
[----:B------:R-:W-:Y:S02]  /*a0f0*/  FMUL.FTZ R2, R0, c[0x0][0x2d0] ;  /* 0x0000b40000027a20 */ /* 0x000fe40000410000 */
[--C-:B------:R-:W-:Y:S01]  /*a100*/  FFMA.FTZ R6, R33, c[0x0][0x2d0], -R96.reuse ;  /* 0x0000b40021067a23 */ /* 0x100fe20000010860 */
[----:B------:R-:W-:Y:S01]  /*a110*/  FMNMX.FTZ R0, R60, R3, !PT ;  /* 0x000000033c007209 */ /* 0x000fe20007810000 */
[--C-:B------:R-:W-:Y:S01]  /*a120*/  FFMA.FTZ R48, R46, c[0x0][0x2d0], -R96.reuse ;  /* 0x0000b4002e307a23 */ /* 0x100fe20000010860 */
[----:B---3--:R-:W-:Y:S01]  /*a130*/  FMNMX.FTZ R72, R72, R4, !PT ;  /* 0x0000000448487209 */ /* 0x008fe20007810000 */
[----:B------:R-:W-:Y:S01]  /*a140*/  FFMA.FTZ R4, R185, c[0x0][0x2d0], -R96 ;  /* 0x0000b400b9047a23 */ /* 0x000fe20000010860 */
[----:B------:R-:W-:Y:S01]  /*a150*/  FMNMX.FTZ R0, R75, R0, !PT ;  /* 0x000000004b007209 */ /* 0x000fe20007810000 */
[----:B------:R1:W2:Y:S01]  /*a160*/  MUFU.EX2 R70, R2 ;  /* 0x0000000200467308 */ /* 0x0002a20000000800 */
[----:B------:R-:W-:Y:S02]  /*a170*/  FMUL.FTZ R107, R71, c[0x0][0x2d0] ;  /* 0x0000b400476b7a20 */ /* 0x000fe40000410000 */
[----:B------:R-:W-:Y:S01]  /*a180*/  FMNMX.FTZ R0, R74, R0, !PT ;  /* 0x000000004a007209 */ /* 0x000fe20007810000 */
[----:B------:R-:W-:Y:S02]  /*a190*/  FMUL.FTZ R102, R72, c[0x0][0x2d0] ;  /* 0x0000b40048667a20 */ /* 0x000fe40000410000 */
[--C-:B------:R-:W-:Y:S02]  /*a1a0*/  FFMA.FTZ R16, R40, c[0x0][0x2d0], -R107.reuse ;  /* 0x0000b40028107a23 */ /* 0x100fe4000001086b */
[----:B------:R-:W3:Y:S01]  /*a1b0*/  SHFL.BFLY PT, R3, R0, 0x2, 0x1f ;  /* 0x0c401f0000037f89 */ /* 0x000ee200000e0000 */
[--C-:B------:R-:W-:Y:S01]  /*a1c0*/  FFMA.FTZ R5, R22, c[0x0][0x2d0], -R102.reuse ;  /* 0x0000b40016057a23 */ /* 0x100fe20000010866 */
[----:B------:R-:W4:Y:S01]  /*a1d0*/  MUFU.EX2 R8, R4 ;  /* 0x0000000400087308 */ /* 0x000f220000000800 */
[--C-:B------:R-:W-:Y:S02]  /*a1e0*/  FFMA.FTZ R103, R103, c[0x0][0x2d0], -R102.reuse ;  /* 0x0000b40067677a23 */ /* 0x100fe40000010866 */
[--C-:B------:R-:W-:Y:S02]  /*a1f0*/  FFMA.FTZ R109, R109, c[0x0][0x2d0], -R102.reuse ;  /* 0x0000b4006d6d7a23 */ /* 0x100fe40000010866 */
[----:B------:R-:W-:Y:S02]  /*a200*/  FFMA.FTZ R115, R115, c[0x0][0x2d0], -R102 ;  /* 0x0000b40073737a23 */ /* 0x000fe40000010866 */
[--C-:B------:R-:W-:Y:S02]  /*a210*/  FFMA.FTZ R105, R105, c[0x0][0x2d0], -R107.reuse ;  /* 0x0000b40069697a23 */ /* 0x100fe4000001086b */
[--C-:B------:R-:W-:Y:S01]  /*a220*/  FFMA.FTZ R106, R106, c[0x0][0x2d0], -R107.reuse ;  /* 0x0000b4006a6a7a23 */ /* 0x100fe2000001086b */
[----:B------:R4:W-:Y:S01]  /*a230*/  MUFU.EX2 R228, R6 ;  /* 0x0000000600e47308 */ /* 0x0009e20000000800 */
[----:B-1----:R-:W-:Y:S01]  /*a240*/  FADD.FTZ R2, -R72, R116 ;  /* 0x0000007448027221 */ /* 0x002fe20000010100 */
[----:B------:R-:W-:Y:S01]  /*a250*/  MOV R116, R60 ;  /* 0x0000003c00747202 */ /* 0x000fe20000000f00 */
[----:B--2---:R-:W-:Y:S02]  /*a260*/  FMUL.FTZ R33, R70, R149 ;  /* 0x0000009546217220 */ /* 0x004fe40000410000 */
[----:B------:R-:W-:Y:S05]  /*a270*/  FMUL.FTZ R2, R2, c[0x0][0x2d0] ;  /* 0x0000b40002027a20 */ /* 0x000fea0000410000 */
[----:B------:R1:W-:Y:S01]  /*a280*/  MUFU.EX2 R239, R5 ;  /* 0x0000000500ef7308 */ /* 0x0003e20000000800 */
[----:B------:R-:W-:Y:S01]  /*a290*/  FFMA.FTZ R60, R211, c[0x0][0x2d0], -R102 ;  /* 0x0000b400d33c7a23 */ /* 0x000fe20000010866 */
[----:B---3--:R-:W-:Y:S01]  /*a2a0*/  FMNMX.FTZ R0, R0, R3, !PT ;  /* 0x0000000300007209 */ /* 0x008fe20007810000 */
[--C-:B------:R-:W-:Y:S02]  /*a2b0*/  FFMA.FTZ R3, R17, c[0x0][0x2d0], -R96.reuse ;  /* 0x0000b40011037a23 */ /* 0x100fe40000010860 */
[----:B------:R-:W-:Y:S05]  /*a2c0*/  FMUL.FTZ R17, R70, R133 ;  /* 0x0000008546117220 */ /* 0x000fea0000410000 */
[----:B------:R2:W3:Y:S01]  /*a2d0*/  MUFU.EX2 R69, R2 ;  /* 0x0000000200457308 */ /* 0x0004e20000000800 */
[----:B----4-:R-:W-:Y:S09]  /*a2e0*/  FFMA.FTZ R6, R36, c[0x0][0x2d0], -R96 ;  /* 0x0000b40024067a23 */ /* 0x010ff20000010860 */
[----:B------:R4:W-:Y:S01]  /*a2f0*/  MUFU.EX2 R11, R3 ;  /* 0x00000003000b7308 */ /* 0x0009e20000000800 */
[----:B-1----:R-:W-:Y:S09]  /*a300*/  FFMA.FTZ R5, R28, c[0x0][0x2d0], -R107 ;  /* 0x0000b4001c057a23 */ /* 0x002ff2000001086b */
[----:B------:R3:W-:Y:S01]  /*a310*/  MUFU.EX2 R83, R6 ;  /* 0x0000000600537308 */ /* 0x0007e20000000800 */
[----:B--2---:R-:W-:Y:S04]  /*a320*/  FADD.FTZ R2, -R71, R117 ;  /* 0x0000007547027221 */ /* 0x004fe80000010100 */
[----:B------:R-:W-:Y:S05]  /*a330*/  FMUL.FTZ R2, R2, c[0x0][0x2d0] ;  /* 0x0000b40002027a20 */ /* 0x000fea0000410000 */
[----:B------:R1:W-:Y:S01]  /*a340*/  MUFU.EX2 R230, R5 ;  /* 0x0000000500e67308 */ /* 0x0003e20000000800 */
[----:B----4-:R-:W-:Y:S01]  /*a350*/  FFMA.FTZ R3, R186, c[0x0][0x2d0], -R102 ;  /* 0x0000b400ba037a23 */ /* 0x010fe20000010866 */
[----:B------:R-:W-:Y:S01]  /*a360*/  MOV R186, R8 ;  /* 0x0000000800ba7202 */ /* 0x000fe20000000f00 */
[--C-:B------:R-:W-:Y:S07]  /*a370*/  FFMA.FTZ R8, R21, c[0x0][0x2d0], -R96.reuse ;  /* 0x0000b40015087a23 */ /* 0x100fee0000010860 */
[----:B------:R2:W4:Y:S01]  /*a380*/  MUFU.EX2 R68, R2 ;  /* 0x0000000200447308 */ /* 0x0005220000000800 */
[----:B---3--:R-:W-:Y:S09]  /*a390*/  FMUL.FTZ R6, R69, R126 ;  /* 0x0000007e45067220 */ /* 0x008ff20000410000 */
[----:B------:R3:W-:Y:S01]  /*a3a0*/  MUFU.EX2 R206, R3 ;  /* 0x0000000300ce7308 */ /* 0x0007e20000000800 */
[----:B-1----:R-:W-:Y:S09]  /*a3b0*/  FMUL.FTZ R5, R70, R125 ;  /* 0x0000007d46057220 */ /* 0x002ff20000410000 */
[----:B------:R1:W-:Y:S01]  /*a3c0*/  MUFU.EX2 R236, R8 ;  /* 0x0000000800ec7308 */ /* 0x0003e20000000800 */
[----:B--2---:R-:W-:Y:S01]  /*a3d0*/  FFMA.FTZ R2, R197, c[0x0][0x2d0], -R96 ;  /* 0x0000b400c5027a23 */ /* 0x004fe20000010860 */
[----:B------:R-:W-:Y:S01]  /*a3e0*/  MOV R197, R91 ;  /* 0x0000005b00c57202 */ /* 0x000fe20000000f00 */
[----:B----4-:R-:W-:Y:S07]  /*a3f0*/  FMUL.FTZ R9, R68, R121 ;  /* 0x0000007944097220 */ /* 0x010fee0000410000 */
[----:B------:R2:W-:Y:S01]  /*a400*/  MUFU.EX2 R7, R2 ;  /* 0x0000000200077308 */ /* 0x0005e20000000800 */
[----:B---3--:R-:W-:Y:S01]  /*a410*/  FFMA.FTZ R3, R198, c[0x0][0x2d0], -R102 ;  /* 0x0000b400c6037a23 */ /* 0x008fe20000010866 */
[----:B------:R-:W-:Y:S08]  /*a420*/  MOV R198, R81 ;  /* 0x0000005100c67202 */ /* 0x000ff00000000f00 */
[----:B------:R3:W4:Y:S01]  /*a430*/  MUFU.EX2 R28, R16 ;  /* 0x00000010001c7308 */ /* 0x0007220000000800 */
[----:B-1----:R-:W-:Y:S09]  /*a440*/  FMUL.FTZ R8, R68, R120 ;  /* 0x0000007844087220 */ /* 0x002ff20000410000 */
[----:B------:R1:W-:Y:S01]  /*a450*/  MUFU.EX2 R121, R48 ;  /* 0x0000003000797308 */ /* 0x0003e20000000800 */
[----:B--2---:R-:W-:Y:S09]  /*a460*/  FFMA.FTZ R2, R184, c[0x0][0x2d0], -R96 ;  /* 0x0000b400b8027a23 */ /* 0x004ff20000010860 */
[----:B------:R2:W2:Y:S01]  /*a470*/  MUFU.EX2 R184, R3 ;  /* 0x0000000300b87308 */ /* 0x0004a20000000800 */
[C---:B---3--:R-:W-:Y:S01]  /*a480*/  FMUL.FTZ R16, R70.reuse, R132 ;  /* 0x0000008446107220 */ /* 0x048fe20000410000 */
[----:B----4-:R-:W-:Y:S08]  /*a490*/  MOV R133, R28 ;  /* 0x0000001c00857202 */ /* 0x010ff00000000f00 */
[----:B------:R3:W-:Y:S01]  /*a4a0*/  MUFU.EX2 R117, R2 ;  /* 0x0000000200757308 */ /* 0x0007e20000000800 */
[----:B-1----:R-:W-:Y:S09]  /*a4b0*/  FMUL.FTZ R48, R70, R164 ;  /* 0x000000a446307220 */ /* 0x002ff20000410000 */
[----:B------:R-:W-:Y:S01]  /*a4c0*/  MUFU.EX2 R105, R105 ;  /* 0x0000006900697308 */ /* 0x000fe20000000800 */
[--C-:B--2---:R-:W-:Y:S01]  /*a4d0*/  FFMA.FTZ R3, R18, c[0x0][0x2d0], -R102.reuse ;  /* 0x0000b40012037a23 */ /* 0x104fe20000010866 */
[----:B------:R-:W-:Y:S01]  /*a4e0*/  F2FP.PACK_AB R77, R184, R206 ;  /* 0x000000ceb84d723e */ /* 0x000fe200000000ff */
[----:B------:R-:W-:Y:S07]  /*a4f0*/  FMUL.FTZ R18, R69, R134 ;  /* 0x0000008645127220 */ /* 0x000fee0000410000 */
[----:B------:R1:W-:Y:S01]  /*a500*/  MUFU.EX2 R185, R3 ;  /* 0x0000000300b97308 */ /* 0x0003e20000000800 */
[----:B---3--:R-:W2:Y:S09]  /*a510*/  SHFL.BFLY PT, R2, R0, 0x1, 0x1f ;  /* 0x0c201f0000027f89 */ /* 0x008eb200000e0000 */
[----:B------:R-:W-:Y:S10]  /*a520*/  MUFU.EX2 R106, R106 ;  /* 0x0000006a006a7308 */ /* 0x000ff40000000800 */
[----:B------:R-:W-:Y:S01]  /*a530*/  MUFU.EX2 R109, R109 ;  /* 0x0000006d006d7308 */ /* 0x000fe20000000800 */
[--C-:B-1----:R-:W-:Y:S01]  /*a540*/  FFMA.FTZ R3, R196, c[0x0][0x2d0], -R107.reuse ;  /* 0x0000b400c4037a23 */ /* 0x102fe2000001086b */
[----:B------:R-:W-:Y:S02]  /*a550*/  MOV R196, R59 ;  /* 0x0000003b00c47202 */ /* 0x000fe40000000f00 */
[----:B--2---:R-:W-:Y:S01]  /*a560*/  FMNMX.FTZ R2, R0, R2, !PT ;  /* 0x0000000200027209 */ /* 0x004fe20007810000 */
[----:B------:R-:W-:Y:S05]  /*a570*/  FFMA.FTZ R0, R19, c[0x0][0x2d0], -R102 ;  /* 0x0000b40013007a23 */ /* 0x000fea0000010866 */
[----:B------:R1:W-:Y:S01]  /*a580*/  MUFU.EX2 R205, R3 ;  /* 0x0000000300cd7308 */ /* 0x0003e20000000800 */
[----:B------:R-:W-:Y:S01]  /*a590*/  FMUL.FTZ R19, R69, R135 ;  /* 0x0000008745137220 */ /* 0x000fe20000410000 */
[----:B------:R-:W-:Y:S08]  /*a5a0*/  MOV R135, R82 ;  /* 0x0000005200877202 */ /* 0x000ff00000000f00 */
[----:B------:R2:W3:Y:S10]  /*a5b0*/  MUFU.EX2 R12, R0 ;  /* 0x00000000000c7308 */ /* 0x0004f40000000800 */
[----:B------:R-:W-:Y:S01]  /*a5c0*/  MUFU.EX2 R115, R115 ;  /* 0x0000007300737308 */ /* 0x000fe20000000800 */
[--C-:B-1----:R-:W-:Y:S01]  /*a5d0*/  FFMA.FTZ R3, R199, c[0x0][0x2d0], -R107.reuse ;  /* 0x0000b400c7037a23 */ /* 0x102fe2000001086b */
[----:B------:R-:W-:Y:S01]  /*a5e0*/  MOV R199, R61 ;  /* 0x0000003d00c77202 */ /* 0x000fe20000000f00 */
[----:B------:R-:W-:Y:S07]  /*a5f0*/  FMUL.FTZ R61, R68, R177 ;  /* 0x000000b1443d7220 */ /* 0x000fee0000410000 */
[----:B------:R1:W4:Y:S01]  /*a600*/  MUFU.EX2 R207, R3 ;  /* 0x0000000300cf7308 */ /* 0x0003220000000800 */
[----:B--2---:R-:W-:Y:S01]  /*a610*/  FADD.FTZ R0, -R2, R118 ;  /* 0x0000007602007221 */ /* 0x004fe20000010100 */
[----:B------:R-:W-:Y:S01]  /*a620*/  MOV R118, R7 ;  /* 0x0000000700767202 */ /* 0x000fe20000000f00 */
[----:B------:R-:W-:Y:S01]  /*a630*/  FFMA.FTZ R7, R32, c[0x0][0x2d0], -R96 ;  /* 0x0000b40020077a23 */ /* 0x000fe20000010860 */
[----:B---3--:R-:W-:Y:S01]  /*a640*/  MOV R126, R12 ;  /* 0x0000000c007e7202 */ /* 0x008fe20000000f00 */
[----:B------:R-:W-:Y:S01]  /*a650*/  FMUL.FTZ R0, R0, c[0x0][0x2d0] ;  /* 0x0000b40000007a20 */ /* 0x000fe20000410000 */
[----:B------:R-:W-:Y:S04]  /*a660*/  F2FP.PACK_AB R76, R118, R186 ;  /* 0x000000ba764c723e */ /* 0x000fe800000000ff */
[----:B------:R2:W-:Y:S01]  /*a670*/  MUFU.EX2 R232, R7 ;  /* 0x0000000700e87308 */ /* 0x0005e20000000800 */
[----:B------:R-:W-:Y:S01]  /*a680*/  F2FP.PACK_AB R79, R126, R185 ;  /* 0x000000b97e4f723e */ /* 0x000fe200000000ff */
[--C-:B------:R-:W-:Y:S02]  /*a690*/  FFMA.FTZ R12, R51, c[0x0][0x2d0], -R102.reuse ;  /* 0x0000b400330c7a23 */ /* 0x100fe40000010866 */
[--C-:B------:R-:W-:Y:S02]  /*a6a0*/  FFMA.FTZ R32, R44, c[0x0][0x2d0], -R107.reuse ;  /* 0x0000b4002c207a23 */ /* 0x100fe4000001086b */
[----:B------:R-:W-:Y:S04]  /*a6b0*/  FMUL.FTZ R51, R69, R167 ;  /* 0x000000a745337220 */ /* 0x000fe80000410000 */
[----:B------:R-:W3:Y:S01]  /*a6c0*/  MUFU.EX2 R0, R0 ;  /* 0x0000000000007308 */ /* 0x000ee20000000800 */
[--C-:B-1----:R-:W-:Y:S01]  /*a6d0*/  FFMA.FTZ R3, R194, c[0x0][0x2d0], -R107.reuse ;  /* 0x0000b400c2037a23 */ /* 0x102fe2000001086b */
[----:B----4-:R-:W-:Y:S02]  /*a6e0*/  F2FP.PACK_AB R64, R207, R205 ;  /* 0x000000cdcf40723e */ /* 0x010fe400000000ff */
[----:B------:R-:W-:Y:S06]  /*a6f0*/  MOV R194, R62 ;  /* 0x0000003e00c27202 */ /* 0x000fec0000000f00 */
[----:B------:R1:W4:Y:S01]  /*a700*/  MUFU.EX2 R10, R3 ;  /* 0x00000003000a7308 */ /* 0x0003220000000800 */
[----:B--2---:R-:W-:Y:S01]  /*a710*/  FMUL.FTZ R7, R69, R127 ;  /* 0x0000007f45077220 */ /* 0x004fe20000410000 */
[----:B------:R-:W-:Y:S04]  /*a720*/  MOV R127, R11 ;  /* 0x0000000b007f7202 */ /* 0x000fe80000000f00 */
[----:B------:R-:W-:Y:S01]  /*a730*/  F2FP.PACK_AB R78, R127, R117 ;  /* 0x000000757f4e723e */ /* 0x000fe200000000ff */
[C---:B---3--:R-:W-:Y:S02]  /*a740*/  FMUL.FTZ R11, R0.reuse, R123 ;  /* 0x0000007b000b7220 */ /* 0x048fe40000410000 */
[C---:B------:R-:W-:Y:S01]  /*a750*/  FMUL.FTZ R15, R0.reuse, R131 ;  /* 0x00000083000f7220 */ /* 0x040fe20000410000 */
[----:B------:R-:W-:Y:S01]  /*a760*/  MOV R131, R83 ;  /* 0x0000005300837202 */ /* 0x000fe20000000f00 */
[C---:B------:R-:W-:Y:S02]  /*a770*/  FMUL.FTZ R46, R0.reuse, R162 ;  /* 0x000000a2002e7220 */ /* 0x040fe40000410000 */
[C---:B------:R-:W-:Y:S02]  /*a780*/  FMUL.FTZ R59, R0.reuse, R175 ;  /* 0x000000af003b7220 */ /* 0x040fe40000410000 */
[----:B------:R-:W-:Y:S02]  /*a790*/  FMUL.FTZ R62, R0, R178 ;  /* 0x000000b2003e7220 */ /* 0x000fe40000410000 */
[----:B-1----:R-:W-:Y:S01]  /*a7a0*/  FFMA.FTZ R3, R192, c[0x0][0x2d0], -R107 ;  /* 0x0000b400c0037a23 */ /* 0x002fe2000001086b */
[----:B----4-:R-:W-:Y:S01]  /*a7b0*/  MOV R120, R10 ;  /* 0x0000000a00787202 */ /* 0x010fe20000000f00 */
[----:B------:R-:W-:Y:S01]  /*a7c0*/  FMUL.FTZ R10, R0, R122 ;  /* 0x0000007a000a7220 */ /* 0x000fe20000410000 */
[----:B------:R-:W-:Y:S01]  /*a7d0*/  MOV R192, R92 ;  /* 0x0000005c00c07202 */ /* 0x000fe20000000f00 */
[----:B------:R1:W2:Y:S01]  /*a7e0*/  MUFU.EX2 R13, R3 ;  /* 0x00000003000d7308 */ /* 0x0002a20000000800 */
[--C-:B------:R-:W-:Y:S09]  /*a7f0*/  FFMA.FTZ R92, R212, c[0x0][0x2d0], -R102.reuse ;  /* 0x0000b400d45c7a23 */ /* 0x100ff20000010866 */
[----:B------:R3:W-:Y:S01]  /*a800*/  MUFU.EX2 R122, R60 ;  /* 0x0000003c007a7308 */ /* 0x0007e20000000800 */
[----:B-1----:R-:W-:Y:S01]  /*a810*/  FMUL.FTZ R3, R2, c[0x0][0x2d0] ;  /* 0x0000b40002037a20 */ /* 0x002fe20000410000 */
[----:B--2---:R-:W-:Y:S01]  /*a820*/  MOV R125, R13 ;  /* 0x0000000d007d7202 */ /* 0x004fe20000000f00 */
[----:B------:R-:W-:Y:S01]  /*a830*/  FMUL.FTZ R13, R68, R129 ;  /* 0x00000081440d7220 */ /* 0x000fe20000410000 */
[----:B------:R-:W-:Y:S01]  /*a840*/  MOV R129, R85 ;  /* 0x0000005500817202 */ /* 0x000fe20000000f00 */
[--C-:B------:R-:W-:Y:S01]  /*a850*/  FFMA.FTZ R4, R187, c[0x0][0x2d0], -R3.reuse ;  /* 0x0000b400bb047a23 */ /* 0x100fe20000010803 */
[----:B------:R-:W-:Y:S01]  /*a860*/  F2FP.PACK_AB R66, R125, R120 ;  /* 0x000000787d42723e */ /* 0x000fe200000000ff */
[--C-:B------:R-:W-:Y:S01]  /*a870*/  FFMA.FTZ R28, R43, c[0x0][0x2d0], -R3.reuse ;  /* 0x0000b4002b1c7a23 */ /* 0x100fe20000010803 */
[----:B------:R-:W-:Y:S02]  /*a880*/  MOV R187, R90 ;  /* 0x0000005a00bb7202 */ /* 0x000fe40000000f00 */
[----:B------:R1:W-:Y:S01]  /*a890*/  MUFU.EX2 R204, R4 ;  /* 0x0000000400cc7308 */ /* 0x0003e20000000800 */
[--C-:B------:R-:W-:Y:S02]  /*a8a0*/  FFMA.FTZ R40, R201, c[0x0][0x2d0], -R3.reuse ;  /* 0x0000b400c9287a23 */ /* 0x100fe40000010803 */
[--C-:B------:R-:W-:Y:S02]  /*a8b0*/  FFMA.FTZ R44, R47, c[0x0][0x2d0], -R3.reuse ;  /* 0x0000b4002f2c7a23 */ /* 0x100fe40000010803 */
[C---:B------:R-:W-:Y:S02]  /*a8c0*/  FMUL.FTZ R43, R0.reuse, R159 ;  /* 0x0000009f002b7220 */ /* 0x040fe40000410000 */
[----:B------:R-:W-:Y:S02]  /*a8d0*/  FMUL.FTZ R47, R0, R163 ;  /* 0x000000a3002f7220 */ /* 0x000fe40000410000 */
[----:B---3--:R-:W-:Y:S01]  /*a8e0*/  FMUL.FTZ R60, R68, R176 ;  /* 0x000000b0443c7220 */ /* 0x008fe20000410000 */
[----:B------:R2:W-:Y:S01]  /*a8f0*/  MUFU.EX2 R134, R28 ;  /* 0x0000001c00867308 */ /* 0x0005e20000000800 */
[--C-:B------:R-:W-:Y:S02]  /*a900*/  FFMA.FTZ R75, R75, c[0x0][0x2d0], -R3.reuse ;  /* 0x0000b4004b4b7a23 */ /* 0x100fe40000010803 */
[--C-:B-1----:R-:W-:Y:S01]  /*a910*/  FFMA.FTZ R4, R200, c[0x0][0x2d0], -R3.reuse ;  /* 0x0000b400c8047a23 */ /* 0x102fe20000010803 */
[----:B------:R-:W-:Y:S06]  /*a920*/  MOV R200, R89 ;  /* 0x0000005900c87202 */ /* 0x000fec0000000f00 */
[----:B------:R1:W3:Y:S01]  /*a930*/  MUFU.EX2 R242, R4 ;  /* 0x0000000400f27308 */ /* 0x0002e20000000800 */
[----:B--2---:R-:W-:Y:S09]  /*a940*/  FMUL.FTZ R28, R68, R144 ;  /* 0x00000090441c7220 */ /* 0x004ff20000410000 */
[----:B------:R2:W-:Y:S01]  /*a950*/  MUFU.EX2 R144, R40 ;  /* 0x0000002800907308 */ /* 0x0005e20000000800 */
[--C-:B-1----:R-:W-:Y:S01]  /*a960*/  FFMA.FTZ R4, R195, c[0x0][0x2d0], -R3.reuse ;  /* 0x0000b400c3047a23 */ /* 0x102fe20000010803 */
[----:B---3--:R-:W-:Y:S02]  /*a970*/  F2FP.PACK_AB R65, R242, R204 ;  /* 0x000000ccf241723e */ /* 0x008fe400000000ff */
[----:B------:R-:W-:Y:S06]  /*a980*/  MOV R195, R88 ;  /* 0x0000005800c37202 */ /* 0x000fec0000000f00 */
[----:B------:R1:W-:Y:S01]  /*a990*/  MUFU.EX2 R241, R4 ;  /* 0x0000000400f17308 */ /* 0x0003e20000000800 */
[----:B------:R-:W-:Y:S01]  /*a9a0*/  LDSM.16.MT88.4 R88, [R227+0x900] ;  /* 0x00090000e358783b */ /* 0x000fe20000004200 */
[----:B--2---:R-:W-:Y:S02]  /*a9b0*/  FMUL.FTZ R40, R68, R156 ;  /* 0x0000009c44287220 */ /* 0x004fe40000410000 */
[----:B-1----:R-:W-:Y:S01]  /*a9c0*/  FFMA.FTZ R4, R193, c[0x0][0x2d0], -R3 ;  /* 0x0000b400c1047a23 */ /* 0x002fe20000010803 */
[----:B------:R-:W-:Y:S05]  /*a9d0*/  MOV R193, R87 ;  /* 0x0000005700c17202 */ /* 0x000fea0000000f00 */
[----:B------:R1:W-:Y:S02]  /*a9e0*/  MUFU.EX2 R14, R4 ;  /* 0x00000004000e7308 */ /* 0x0003e40000000800 */
[--C-:B-1----:R-:W-:Y:S02]  /*a9f0*/  FFMA.FTZ R4, R23, c[0x0][0x2d0], -R102.reuse ;  /* 0x0000b40017047a23 */ /* 0x102fe40000010866 */
[----:B------:R-:W1:Y:S06]  /*aa00*/  LDSM.16.MT88.4 R20, [R224+0x100] ;  /* 0x00010000e014783b */ /* 0x000e6c0000004200 */
[----:B------:R2:W-:Y:S02]  /*aa10*/  MUFU.EX2 R235, R4 ;  /* 0x0000000400eb7308 */ /* 0x0005e40000000800 */
[--C-:B--2---:R-:W-:Y:S02]  /*aa20*/  FFMA.FTZ R4, R34, c[0x0][0x2d0], -R102.reuse ;  /* 0x0000b40022047a23 */ /* 0x104fe40000010866 */
[----:B------:R-:W-:Y:S06]  /*aa30*/  FMUL.FTZ R34, R69, R150 ;  /* 0x0000009645227220 */ /* 0x000fec0000410000 */
[----:B------:R2:W-:Y:S02]  /*aa40*/  MUFU.EX2 R231, R4 ;  /* 0x0000000400e77308 */ /* 0x0005e40000000800 */
[----:B--2---:R-:W-:Y:S02]  /*aa50*/  FFMA.FTZ R4, R35, c[0x0][0x2d0], -R102 ;  /* 0x0000b40023047a23 */ /* 0x004fe40000010866 */
[----:B------:R-:W-:Y:S06]  /*aa60*/  FMUL.FTZ R35, R69, R151 ;  /* 0x0000009745237220 */ /* 0x000fec0000410000 */
[----:B------:R2:W-:Y:S02]  /*aa70*/  MUFU.EX2 R119, R4 ;  /* 0x0000000400777308 */ /* 0x0005e40000000800 */
[----:B--2---:R-:W-:Y:S02]  /*aa80*/  FFMA.FTZ R4, R24, c[0x0][0x2d0], -R107 ;  /* 0x0000b40018047a23 */ /* 0x004fe4000001086b */
[----:B------:R-:W-:Y:S06]  /*aa90*/  FFMA.FTZ R24, R42, c[0x0][0x2d0], -R3 ;  /* 0x0000b4002a187a23 */ /* 0x000fec0000010803 */
[----:B------:R2:W-:Y:S01]  /*aaa0*/  MUFU.EX2 R238, R4 ;  /* 0x0000000400ee7308 */ /* 0x0005e20000000800 */
[----:B------:R-:W-:Y:S02]  /*aab0*/  FMUL.FTZ R42, R0, R158 ;  /* 0x0000009e002a7220 */ /* 0x000fe40000410000 */
[----:B--2---:R-:W-:Y:S02]  /*aac0*/  FFMA.FTZ R4, R25, c[0x0][0x2d0], -R107 ;  /* 0x0000b40019047a23 */ /* 0x004fe4000001086b */
[----:B------:R-:W-:Y:S05]  /*aad0*/  FMUL.FTZ R25, R68, R141 ;  /* 0x0000008d44197220 */ /* 0x000fea0000410000 */
[----:B------:R2:W-:Y:S02]  /*aae0*/  MUFU.EX2 R234, R4 ;  /* 0x0000000400ea7308 */ /* 0x0005e40000000800 */
[--C-:B--2---:R-:W-:Y:S08]  /*aaf0*/  FFMA.FTZ R4, R26, c[0x0][0x2d0], -R3.reuse ;  /* 0x0000b4001a047a23 */ /* 0x104ff00000010803 */
[----:B------:R2:W-:Y:S02]  /*ab00*/  MUFU.EX2 R237, R4 ;  /* 0x0000000400ed7308 */ /* 0x0005e40000000800 */
[----:B--2---:R-:W-:Y:S02]  /*ab10*/  FFMA.FTZ R4, R27, c[0x0][0x2d0], -R3 ;  /* 0x0000b4001b047a23 */ /* 0x004fe40000010803 */
[----:B------:R-:W-:Y:S06]  /*ab20*/  FMUL.FTZ R27, R0, R143 ;  /* 0x0000008f001b7220 */ /* 0x000fec0000410000 */
[----:B------:R2:W-:Y:S02]  /*ab30*/  MUFU.EX2 R233, R4 ;  /* 0x0000000400e97308 */ /* 0x0005e40000000800 */
[----:B--2---:R-:W-:Y:S02]  /*ab40*/  FFMA.FTZ R4, R29, c[0x0][0x2d0], -R107 ;  /* 0x0000b4001d047a23 */ /* 0x004fe4000001086b */
[----:B------:R-:W-:Y:S06]  /*ab50*/  FMUL.FTZ R29, R68, R145 ;  /* 0x00000091441d7220 */ /* 0x000fec0000410000 */
[----:B------:R2:W3:Y:S02]  /*ab60*/  MUFU.EX2 R93, R4 ;  /* 0x00000004005d7308 */ /* 0x0004e40000000800 */
[--C-:B--2---:R-:W-:Y:S01]  /*ab70*/  FFMA.FTZ R4, R30, c[0x0][0x2d0], -R3.reuse ;  /* 0x0000b4001e047a23 */ /* 0x104fe20000010803 */
[----:B---3--:R-:W-:Y:S01]  /*ab80*/  MOV R141, R93 ;  /* 0x0000005d008d7202 */ /* 0x008fe20000000f00 */
[----:B------:R-:W-:Y:S06]  /*ab90*/  FMUL.FTZ R30, R0, R146 ;  /* 0x00000092001e7220 */ /* 0x000fec0000410000 */
[----:B------:R2:W-:Y:S02]  /*aba0*/  MUFU.EX2 R229, R4 ;  /* 0x0000000400e57308 */ /* 0x0005e40000000800 */
[----:B--2---:R-:W-:Y:S08]  /*abb0*/  FFMA.FTZ R4, R31, c[0x0][0x2d0], -R3 ;  /* 0x0000b4001f047a23 */ /* 0x004ff00000010803 */
[----:B------:R2:W3:Y:S10]  /*abc0*/  MUFU.EX2 R31, R12 ;  /* 0x0000000c001f7308 */ /* 0x0004f40000000800 */
[----:B------:R4:W-:Y:S01]  /*abd0*/  MUFU.EX2 R94, R4 ;  /* 0x00000004005e7308 */ /* 0x0009e20000000800 */
[----:B--2---:R-:W-:Y:S01]  /*abe0*/  FMUL.FTZ R12, R68, R128 ;  /* 0x00000080440c7220 */ /* 0x004fe20000410000 */
[----:B---3--:R-:W-:Y:S01]  /*abf0*/  MOV R146, R31 ;  /* 0x0000001f00927202 */ /* 0x008fe20000000f00 */
[----:B------:R-:W-:Y:S01]  /*ac00*/  FMUL.FTZ R31, R0, R147 ;  /* 0x00000093001f7220 */ /* 0x000fe20000410000 */
[----:B------:R-:W-:Y:S01]  /*ac10*/  MOV R128, R86 ;  /* 0x0000005600807202 */ /* 0x000fe20000000f00 */
[----:B----4-:R-:W-:Y:S05]  /*ac20*/  FFMA.FTZ R4, R37, c[0x0][0x2d0], -R96 ;  /* 0x0000b40025047a23 */ /* 0x010fea0000010860 */
[----:B------:R2:W3:Y:S02]  /*ac30*/  MUFU.EX2 R63, R4 ;  /* 0x00000004003f7308 */ /* 0x0004e40000000800 */
[--C-:B--2---:R-:W-:Y:S01]  /*ac40*/  FFMA.FTZ R4, R38, c[0x0][0x2d0], -R102.reuse ;  /* 0x0000b40026047a23 */ /* 0x104fe20000010866 */
[----:B---3--:R-:W-:Y:S01]  /*ac50*/  MOV R143, R63 ;  /* 0x0000003f008f7202 */ /* 0x008fe20000000f00 */
[----:B------:R-:W-:Y:S06]  /*ac60*/  FMUL.FTZ R63, R0, R179 ;  /* 0x000000b3003f7220 */ /* 0x000fec0000410000 */
[----:B------:R2:W3:Y:S02]  /*ac70*/  MUFU.EX2 R57, R4 ;  /* 0x0000000400397308 */ /* 0x0004e40000000800 */
[----:B--2---:R-:W-:Y:S01]  /*ac80*/  FFMA.FTZ R4, R39, c[0x0][0x2d0], -R102 ;  /* 0x0000b40027047a23 */ /* 0x004fe20000010866 */
[----:B---3--:R-:W-:Y:S01]  /*ac90*/  MOV R132, R57 ;  /* 0x0000003900847202 */ /* 0x008fe20000000f00 */
[----:B------:R-:W2:Y:S01]  /*aca0*/  LDSM.16.MT88.4 R36, [R227+0x100] ;  /* 0x00010000e324783b */ /* 0x000ea20000004200 */
[----:B------:R-:W-:Y:S05]  /*acb0*/  FMUL.FTZ R57, R68, R173 ;  /* 0x000000ad44397220 */ /* 0x000fea0000410000 */
[----:B------:R3:W-:Y:S02]  /*acc0*/  MUFU.EX2 R80, R4 ;  /* 0x0000000400507308 */ /* 0x0007e40000000800 */
[----:B---3--:R-:W-:Y:S02]  /*acd0*/  FFMA.FTZ R4, R49, c[0x0][0x2d0], -R96 ;  /* 0x0000b40031047a23 */ /* 0x008fe40000010860 */
[----:B------:R-:W-:Y:S06]  /*ace0*/  FMUL.FTZ R49, R70, R165 ;  /* 0x000000a546317220 */ /* 0x000fec0000410000 */
[----:B------:R3:W4:Y:S02]  /*acf0*/  MUFU.EX2 R56, R4 ;  /* 0x0000000400387308 */ /* 0x0007240000000800 */
[--C-:B---3--:R-:W-:Y:S01]  /*ad00*/  FFMA.FTZ R4, R50, c[0x0][0x2d0], -R102.reuse ;  /* 0x0000b40032047a23 */ /* 0x108fe20000010866 */
[----:B----4-:R-:W-:Y:S01]  /*ad10*/  MOV R145, R56 ;  /* 0x0000003800917202 */ /* 0x010fe20000000f00 */
[----:B------:R-:W-:Y:S06]  /*ad20*/  FFMA.FTZ R56, R209, c[0x0][0x2d0], -R102 ;  /* 0x0000b400d1387a23 */ /* 0x000fec0000010866 */
[----:B------:R3:W-:Y:S01]  /*ad30*/  MUFU.EX2 R58, R4 ;  /* 0x00000004003a7308 */ /* 0x0007e20000000800 */
[----:B------:R-:W-:Y:S02]  /*ad40*/  FMUL.FTZ R50, R69, R166 ;  /* 0x000000a645327220 */ /* 0x000fe40000410000 */
[----:B------:R-:W-:Y:S01]  /*ad50*/  LDSM.16.MT88.4 R164, [R225+0x3100] ;  /* 0x00310000e1a4783b */ /* 0x000fe20000004200 */
[----:B---3--:R-:W-:Y:S01]  /*ad60*/  FMUL.FTZ R4, R70, R124 ;  /* 0x0000007c46047220 */ /* 0x008fe20000410000 */
[----:B------:R-:W-:Y:S01]  /*ad70*/  MOV R124, R14 ;  /* 0x0000000e007c7202 */ /* 0x000fe20000000f00 */
[----:B------:R-:W-:Y:S01]  /*ad80*/  FMUL.FTZ R14, R0, R130 ;  /* 0x00000082000e7220 */ /* 0x000fe20000410000 */
[----:B------:R-:W-:Y:S04]  /*ad90*/  MOV R130, R84 ;  /* 0x0000005400827202 */ /* 0x000fe80000000f00 */
[----:B------:R-:W-:Y:S01]  /*ada0*/  LDSM.16.MT88.4 R84, [R224+0x900] ;  /* 0x00090000e054783b */ /* 0x000fe20000004200 */
[----:B------:R-:W-:Y:S01]  /*adb0*/  F2FP.PACK_AB R67, R124, R241 ;  /* 0x000000f17c43723e */ /* 0x000fe200000000ff */
[-C--:B-1----:R-:W-:Y:S08]  /*adc0*/  HMMA.16816.F32 R4, R76, R20.reuse, R4 ;  /* 0x000000144c04723c */ /* 0x082ff00000001804 */
[C---:B------:R-:W-:Y:S07]  /*add0*/  HMMA.16816.F32 R8, R64.reuse, R20, R8 ;  /* 0x000000144008723c */ /* 0x040fee0000001808 */
[--C-:B------:R-:W-:Y:S01]  /*ade0*/  FFMA.FTZ R20, R41, c[0x0][0x2d0], -R107.reuse ;  /* 0x0000b40029147a23 */ /* 0x100fe2000001086b */
[-C--:B------:R-:W-:Y:S03]  /*adf0*/  HMMA.16816.F32 R12, R64, R22.reuse, R12 ;  /* 0x00000016400c723c */ /* 0x080fe6000000180c */
[----:B------:R1:W3:Y:S01]  /*ae00*/  MUFU.EX2 R26, R20 ;  /* 0x00000014001a7308 */ /* 0x0002e20000000800 */
[----:B------:R-:W-:Y:S02]  /*ae10*/  FMUL.FTZ R21, R70, R137 ;  /* 0x0000008946157220 */ /* 0x000fe40000410000 */
[----:B------:R-:W-:Y:S02]  /*ae20*/  FMUL.FTZ R41, R68, R157 ;  /* 0x0000009d44297220 */ /* 0x000fe40000410000 */
[C---:B------:R-:W-:Y:S05]  /*ae30*/  HMMA.16816.F32 R16, R76.reuse, R22, R16 ;  /* 0x000000164c10723c */ /* 0x040fea0000001810 */
[----:B------:R4:W-:Y:S02]  /*ae40*/  MUFU.EX2 R137, R24 ;  /* 0x0000001800897308 */ /* 0x0009e40000000800 */
[C---:B------:R-:W-:Y:S02]  /*ae50*/  FMUL.FTZ R22, R69.reuse, R138 ;  /* 0x0000008a45167220 */ /* 0x040fe40000410000 */
[----:B------:R-:W-:Y:S06]  /*ae60*/  FMUL.FTZ R23, R69, R139 ;  /* 0x0000008b45177220 */ /* 0x000fec0000410000 */
[----:B------:R4:W-:Y:S01]  /*ae70*/  MUFU.EX2 R138, R32 ;  /* 0x00000020008a7308 */ /* 0x0009e20000000800 */
[----:B-1----:R-:W-:Y:S01]  /*ae80*/  FMUL.FTZ R20, R70, R136 ;  /* 0x0000008846147220 */ /* 0x002fe20000410000 */
[----:B---3--:R-:W-:Y:S01]  /*ae90*/  MOV R139, R26 ;  /* 0x0000001a008b7202 */ /* 0x008fe20000000f00 */
[----:B------:R-:W-:Y:S01]  /*aea0*/  FMUL.FTZ R26, R0, R142 ;  /* 0x0000008e001a7220 */ /* 0x000fe20000410000 */
[----:B------:R-:W-:Y:S02]  /*aeb0*/  MOV R142, R80 ;  /* 0x00000050008e7202 */ /* 0x000fe40000000f00 */
[----:B------:R-:W1:Y:S01]  /*aec0*/  LDSM.16.MT88.4 R80, [R226+0x100] ;  /* 0x00010000e250783b */ /* 0x000e620000004200 */
[----:B------:R-:W-:Y:S01]  /*aed0*/  MOV R136, R58 ;  /* 0x0000003a00887202 */ /* 0x000fe20000000f00 */
[-C--:B--2---:R-:W-:Y:S03]  /*aee0*/  HMMA.16816.F32 R20, R76, R36.reuse, R20 ;  /* 0x000000244c14723c */ /* 0x084fe60000001814 */
[----:B----4-:R-:W-:Y:S01]  /*aef0*/  FMUL.FTZ R24, R68, R140 ;  /* 0x0000008c44187220 */ /* 0x010fe20000410000 */
[----:B------:R-:W-:Y:S01]  /*af00*/  MOV R140, R94 ;  /* 0x0000005e008c7202 */ /* 0x000fe20000000f00 */
[----:B------:R-:W-:Y:S05]  /*af10*/  FMUL.FTZ R58, R0, R174 ;  /* 0x000000ae003a7220 */ /* 0x000fea0000410000 */
[C---:B------:R-:W-:Y:S04]  /*af20*/  HMMA.16816.F32 R24, R64.reuse, R36, R24 ;  /* 0x000000244018723c */ /* 0x040fe80000001818 */
[C---:B------:R-:W-:Y:S02]  /*af30*/  FMUL.FTZ R32, R70.reuse, R148 ;  /* 0x0000009446207220 */ /* 0x040fe40000410000 */
[----:B------:R2:W-:Y:S01]  /*af40*/  MUFU.EX2 R148, R44 ;  /* 0x0000002c00947308 */ /* 0x0005e20000000800 */
[--C-:B------:R-:W-:Y:S01]  /*af50*/  FFMA.FTZ R36, R45, c[0x0][0x2d0], -R107.reuse ;  /* 0x0000b4002d247a23 */ /* 0x100fe2000001086b */
[-C--:B------:R-:W-:Y:S04]  /*af60*/  HMMA.16816.F32 R28, R64, R38.reuse, R28 ;  /* 0x00000026401c723c */ /* 0x080fe8000000181c */
[----:B------:R-:W-:Y:S02]  /*af70*/  FMUL.FTZ R37, R70, R153 ;  /* 0x0000009946257220 */ /* 0x000fe40000410000 */
[C---:B------:R-:W-:Y:S02]  /*af80*/  FMUL.FTZ R45, R68.reuse, R161 ;  /* 0x000000a1442d7220 */ /* 0x040fe40000410000 */
[C---:B------:R-:W-:Y:S01]  /*af90*/  HMMA.16816.F32 R32, R76.reuse, R38, R32 ;  /* 0x000000264c20723c */ /* 0x040fe20000001820 */
[----:B------:R3:W-:Y:S06]  /*afa0*/  MUFU.EX2 R147, R36 ;  /* 0x0000002400937308 */ /* 0x0007ec0000000800 */
[C---:B------:R-:W-:Y:S02]  /*afb0*/  FMUL.FTZ R38, R69.reuse, R154 ;  /* 0x0000009a45267220 */ /* 0x040fe40000410000 */
[----:B------:R-:W-:Y:S02]  /*afc0*/  FMUL.FTZ R39, R69, R155 ;  /* 0x0000009b45277220 */ /* 0x000fe40000410000 */
[----:B------:R4:W-:Y:S01]  /*afd0*/  MUFU.EX2 R154, R56 ;  /* 0x00000038009a7308 */ /* 0x0009e20000000800 */
[----:B--2---:R-:W-:Y:S02]  /*afe0*/  FMUL.FTZ R44, R68, R160 ;  /* 0x000000a0442c7220 */ /* 0x004fe40000410000 */
[----:B---3--:R-:W-:Y:S07]  /*aff0*/  FMUL.FTZ R36, R70, R152 ;  /* 0x0000009846247220 */ /* 0x008fee0000410000 */
[-C--:B------:R-:W-:Y:S03]  /*b000*/  HMMA.16816.F32 R36, R76, R52.reuse, R36 ;  /* 0x000000344c24723c */ /* 0x080fe60000001824 */
[----:B----4-:R-:W-:Y:S05]  /*b010*/  FMUL.FTZ R56, R68, R172 ;  /* 0x000000ac44387220 */ /* 0x010fea0000410000 */
[C---:B------:R-:W-:Y:S07]  /*b020*/  HMMA.16816.F32 R40, R64.reuse, R52, R40 ;  /* 0x000000344028723c */ /* 0x040fee0000001828 */
[--C-:B------:R-:W-:Y:S01]  /*b030*/  FFMA.FTZ R52, R203, c[0x0][0x2d0], -R96.reuse ;  /* 0x0000b400cb347a23 */ /* 0x100fe20000010860 */
[-C--:B------:R-:W-:Y:S03]  /*b040*/  HMMA.16816.F32 R44, R64, R54.reuse, R44 ;  /* 0x00000036402c723c */ /* 0x080fe6000000182c */
[----:B------:R2:W-:Y:S01]  /*b050*/  MUFU.EX2 R155, R52 ;  /* 0x00000034009b7308 */ /* 0x0005e20000000800 */
[C---:B------:R-:W-:Y:S04]  /*b060*/  FMUL.FTZ R53, R70.reuse, R169 ;  /* 0x000000a946357220 */ /* 0x040fe80000410000 */
[C---:B------:R-:W-:Y:S07]  /*b070*/  HMMA.16816.F32 R48, R76.reuse, R54, R48 ;  /* 0x000000364c30723c */ /* 0x040fee0000001830 */
[C---:B------:R-:W-:Y:S02]  /*b080*/  FMUL.FTZ R55, R69.reuse, R171 ;  /* 0x000000ab45377220 */ /* 0x040fe40000410000 */
[----:B------:R-:W-:Y:S03]  /*b090*/  FMUL.FTZ R54, R69, R170 ;  /* 0x000000aa45367220 */ /* 0x000fe60000410000 */
[----:B--2---:R-:W-:Y:S07]  /*b0a0*/  FMUL.FTZ R52, R70, R168 ;  /* 0x000000a846347220 */ /* 0x004fee0000410000 */
[-C--:B-1----:R-:W-:Y:S08]  /*b0b0*/  HMMA.16816.F32 R52, R76, R80.reuse, R52 ;  /* 0x000000504c34723c */ /* 0x082ff00000001834 */
[C---:B------:R-:W-:Y:S07]  /*b0c0*/  HMMA.16816.F32 R56, R64.reuse, R80, R56 ;  /* 0x000000504038723c */ /* 0x040fee0000001838 */
[--C-:B------:R-:W-:Y:S01]  /*b0d0*/  FFMA.FTZ R80, R202, c[0x0][0x2d0], -R96.reuse ;  /* 0x0000b400ca507a23 */ /* 0x100fe20000010860 */
[-C--:B------:R-:W-:Y:S03]  /*b0e0*/  HMMA.16816.F32 R60, R64, R82.reuse, R60 ;  /* 0x00000052403c723c */ /* 0x080fe6000000183c */
[----:B------:R1:W-:Y:S01]  /*b0f0*/  MUFU.EX2 R211, R80 ;  /* 0x0000005000d37308 */ /* 0x0003e20000000800 */
[----:B------:R-:W-:Y:S03]  /*b100*/  F2FP.PACK_AB R81, R233, R237 ;  /* 0x000000ede951723e */ /* 0x000fe600000000ff */
[C---:B------:R-:W-:Y:S02]  /*b110*/  FMUL.FTZ R64, R70.reuse, R180 ;  /* 0x000000b446407220 */ /* 0x040fe40000410000 */
[----:B------:R-:W-:Y:S03]  /*b120*/  FMUL.FTZ R65, R70, R181 ;  /* 0x000000b546417220 */ /* 0x000fe60000410000 */
[C---:B------:R-:W-:Y:S02]  /*b130*/  FMUL.FTZ R66, R69.reuse, R182 ;  /* 0x000000b645427220 */ /* 0x040fe40000410000 */
[----:B------:R-:W-:Y:S07]  /*b140*/  FMUL.FTZ R67, R69, R183 ;  /* 0x000000b745437220 */ /* 0x000fee0000410000 */
[----:B------:R-:W-:Y:S04]  /*b150*/  HMMA.16816.F32 R64, R76, R82, R64 ;  /* 0x000000524c40723c */ /* 0x000fe80000001840 */
[----:B-1----:R-:W-:Y:S03]  /*b160*/  FFMA.FTZ R80, R208, c[0x0][0x2d0], -R96 ;  /* 0x0000b400d0507a23 */ /* 0x002fe60000010860 */
[----:B------:R-:W-:Y:S02]  /*b170*/  F2FP.PACK_AB R76, R236, R240 ;  /* 0x000000f0ec4c723e */ /* 0x000fe400000000ff */
[----:B------:R-:W-:Y:S01]  /*b180*/  F2FP.PACK_AB R77, R235, R239 ;  /* 0x000000efeb4d723e */ /* 0x000fe200000000ff */
[----:B------:R1:W2:Y:S02]  /*b190*/  MUFU.EX2 R123, R80 ;  /* 0x00000050007b7308 */ /* 0x0002a40000000800 */
[----:B------:R-:W-:Y:S02]  /*b1a0*/  F2FP.PACK_AB R78, R228, R232 ;  /* 0x000000e8e44e723e */ /* 0x000fe400000000ff */
[----:B------:R-:W-:Y:S02]  /*b1b0*/  F2FP.PACK_AB R79, R119, R231 ;  /* 0x000000e7774f723e */ /* 0x000fe400000000ff */
[----:B------:R-:W-:Y:S02]  /*b1c0*/  F2FP.PACK_AB R82, R141, R230 ;  /* 0x000000e68d52723e */ /* 0x000fe400000000ff */
[----:B------:R-:W-:Y:S03]  /*b1d0*/  F2FP.PACK_AB R83, R140, R229 ;  /* 0x000000e58c53723e */ /* 0x000fe600000000ff */
[-C--:B------:R-:W-:Y:S03]  /*b1e0*/  HMMA.16816.F32 R4, R76, R84.reuse, R4 ;  /* 0x000000544c04723c */ /* 0x080fe60000001804 */
[----:B-1----:R-:W-:Y:S01]  /*b1f0*/  FFMA.FTZ R80, R210, c[0x0][0x2d0], -R102 ;  /* 0x0000b400d2507a23 */ /* 0x002fe20000010866 */
[----:B--2---:R-:W-:Y:S01]  /*b200*/  MOV R212, R123 ;  /* 0x0000007b00d47202 */ /* 0x004fe20000000f00 */
[----:B------:R1:W-:Y:S01]  /*b210*/  MUFU.EX2 R210, R92 ;  /* 0x0000005c00d27308 */ /* 0x0003e20000000800 */
[----:B------:R-:W-:Y:S02]  /*b220*/  MOV R123, R186 ;  /* 0x000000ba007b7202 */ /* 0x000fe40000000f00 */
[----:B------:R-:W-:Y:S01]  /*b230*/  MOV R186, R100 ;  /* 0x0000006400ba7202 */ /* 0x000fe20000000f00 */
[--C-:B------:R-:W-:Y:S06]  /*b240*/  FFMA.FTZ R100, R250, c[0x0][0x2d0], -R96.reuse ;  /* 0x0000b400fa647a23 */ /* 0x100fec0000010860 */
[----:B------:R2:W-:Y:S01]  /*b250*/  MUFU.EX2 R209, R80 ;  /* 0x0000005000d17308 */ /* 0x0005e20000000800 */
[----:B-1----:R-:W1:Y:S01]  /*b260*/  LDSM.16.MT88.4 R92, [R225+0x900] ;  /* 0x00090000e15c783b */ /* 0x002e620000004200 */
[----:B--2---:R-:W-:Y:S07]  /*b270*/  F2FP.PACK_AB R80, R234, R238 ;  /* 0x000000eeea50723e */ /* 0x004fee00000000ff */
[C---:B------:R-:W-:Y:S07]  /*b280*/  HMMA.16816.F32 R8, R80.reuse, R84, R8 ;  /* 0x000000545008723c */ /* 0x040fee0000001808 */
[--C-:B------:R-:W-:Y:S01]  /*b290*/  FFMA.FTZ R84, R214, c[0x0][0x2d0], -R107.reuse ;  /* 0x0000b400d6547a23 */ /* 0x100fe2000001086b */
[-C--:B------:R-:W-:Y:S03]  /*b2a0*/  HMMA.16816.F32 R12, R80, R86.reuse, R12 ;  /* 0x00000056500c723c */ /* 0x080fe6000000180c */
[----:B------:R2:W-:Y:S01]  /*b2b0*/  MUFU.EX2 R153, R84 ;  /* 0x0000005400997308 */ /* 0x0005e20000000800 */
[----:B------:R-:W-:Y:S02]  /*b2c0*/  MOV R214, R122 ;  /* 0x0000007a00d67202 */ /* 0x000fe40000000f00 */
[----:B------:R-:W-:Y:S02]  /*b2d0*/  MOV R122, R116 ;  /* 0x00000074007a7202 */ /* 0x000fe40000000f00 */
[C---:B------:R-:W-:Y:S04]  /*b2e0*/  HMMA.16816.F32 R16, R76.reuse, R86, R16 ;  /* 0x000000564c10723c */ /* 0x040fe80000001810 */
[----:B------:R-:W-:Y:S04]  /*b2f0*/  MOV R116, R99 ;  /* 0x0000006300747202 */ /* 0x000fe80000000f00 */
[-C--:B------:R-:W-:Y:S08]  /*b300*/  HMMA.16816.F32 R20, R76, R88.reuse, R20 ;  /* 0x000000584c14723c */ /* 0x080ff00000001814 */
[C---:B------:R-:W-:Y:S04]  /*b310*/  HMMA.16816.F32 R24, R80.reuse, R88, R24 ;  /* 0x000000585018723c */ /* 0x040fe80000001818 */
[--C-:B--2---:R-:W-:Y:S01]  /*b320*/  FFMA.FTZ R84, R216, c[0x0][0x2d0], -R107.reuse ;  /* 0x0000b400d8547a23 */ /* 0x104fe2000001086b */
[----:B------:R-:W-:Y:S02]  /*b330*/  MOV R216, R121 ;  /* 0x0000007900d87202 */ /* 0x000fe40000000f00 */
[----:B------:R-:W-:Y:S01]  /*b340*/  FFMA.FTZ R88, R220, c[0x0][0x2d0], -R107 ;  /* 0x0000b400dc587a23 */ /* 0x000fe2000001086b */
[-C--:B------:R-:W-:Y:S01]  /*b350*/  HMMA.16816.F32 R28, R80, R90.reuse, R28 ;  /* 0x0000005a501c723c */ /* 0x080fe2000000181c */
[----:B------:R2:W-:Y:S03]  /*b360*/  MUFU.EX2 R159, R84 ;  /* 0x00000054009f7308 */ /* 0x0005e60000000800 */
[----:B------:R-:W-:Y:S01]  /*b370*/  MOV R121, R114 ;  /* 0x0000007200797202 */ /* 0x000fe20000000f00 */
[----:B------:R-:W-:Y:S01]  /*b380*/  FFMA.FTZ R114, R113, c[0x0][0x2d0], -R96 ;  /* 0x0000b40071727a23 */ /* 0x000fe20000010860 */
[----:B------:R-:W-:Y:S01]  /*b390*/  MOV R220, R146 ;  /* 0x0000009200dc7202 */ /* 0x000fe20000000f00 */
[----:B------:R-:W-:Y:S01]  /*b3a0*/  FFMA.FTZ R113, R104, c[0x0][0x2d0], -R102 ;  /* 0x0000b40068717a23 */ /* 0x000fe20000010866 */
[C---:B------:R-:W-:Y:S03]  /*b3b0*/  HMMA.16816.F32 R32, R76.reuse, R90, R32 ;  /* 0x0000005a4c20723c */ /* 0x040fe60000001820 */
[----:B------:R3:W-:Y:S01]  /*b3c0*/  MUFU.EX2 R157, R88 ;  /* 0x00000058009d7308 */ /* 0x0007e20000000800 */
[----:B------:R-:W-:Y:S04]  /*b3d0*/  MOV R146, R143 ;  /* 0x0000008f00927202 */ /* 0x000fe80000000f00 */
[-C--:B-1----:R-:W-:Y:S05]  /*b3e0*/  HMMA.16816.F32 R36, R76, R92.reuse, R36 ;  /* 0x0000005c4c24723c */ /* 0x082fea0000001824 */
[----:B------:R-:W1:Y:S03]  /*b3f0*/  MUFU.EX2 R114, R114 ;  /* 0x0000007200727308 */ /* 0x000e660000000800 */
[C---:B------:R-:W-:Y:S04]  /*b400*/  HMMA.16816.F32 R40, R80.reuse, R92, R40 ;  /* 0x0000005c5028723c */ /* 0x040fe80000001828 */
[----:B--2---:R-:W-:Y:S01]  /*b410*/  FFMA.FTZ R84, R218, c[0x0][0x2d0], -R3 ;  /* 0x0000b400da547a23 */ /* 0x004fe20000010803 */
[----:B------:R-:W-:Y:S02]  /*b420*/  MOV R218, R148 ;  /* 0x0000009400da7202 */ /* 0x000fe40000000f00 */
[----:B------:R-:W-:Y:S01]  /*b430*/  LDSM.16.MT88.4 R148, [R227+0x3100] ;  /* 0x00310000e394783b */ /* 0x000fe20000004200 */
[-C--:B------:R-:W-:Y:S01]  /*b440*/  HMMA.16816.F32 R44, R80, R94.reuse, R44 ;  /* 0x0000005e502c723c */ /* 0x080fe2000000182c */
[----:B------:R2:W-:Y:S03]  /*b450*/  MUFU.EX2 R152, R84 ;  /* 0x0000005400987308 */ /* 0x0005e60000000800 */
[----:B---3--:R-:W-:Y:S01]  /*b460*/  FFMA.FTZ R88, R222, c[0x0][0x2d0], -R107 ;  /* 0x0000b400de587a23 */ /* 0x008fe2000001086b */
[----:B------:R-:W-:Y:S01]  /*b470*/  MOV R222, R145 ;  /* 0x0000009100de7202 */ /* 0x000fe20000000f00 */
[----:B------:R-:W-:Y:S01]  /*b480*/  FFMA.FTZ R92, R223, c[0x0][0x2d0], -R96 ;  /* 0x0000b400df5c7a23 */ /* 0x000fe20000010860 */
[----:B------:R-:W-:Y:S01]  /*b490*/  MOV R145, R142 ;  /* 0x0000008e00917202 */ /* 0x000fe20000000f00 */
[C---:B------:R-:W-:Y:S03]  /*b4a0*/  HMMA.16816.F32 R48, R76.reuse, R94, R48 ;  /* 0x0000005e4c30723c */ /* 0x040fe60000001830 */
[----:B------:R3:W-:Y:S01]  /*b4b0*/  MUFU.EX2 R208, R88 ;  /* 0x0000005800d07308 */ /* 0x0007e20000000800 */
[----:B------:R-:W-:Y:S02]  /*b4c0*/  MOV R223, R135 ;  /* 0x0000008700df7202 */ /* 0x000fe40000000f00 */
[----:B------:R-:W-:Y:S02]  /*b4d0*/  MOV R135, R121 ;  /* 0x0000007900877202 */ /* 0x000fe40000000f00 */
[----:B------:R-:W-:Y:S04]  /*b4e0*/  MOV R121, R185 ;  /* 0x000000b900797202 */ /* 0x000fe80000000f00 */
[----:B-1----:R-:W-:Y:S01]  /*b4f0*/  F2FP.PACK_AB R182, R114, R112 ;  /* 0x0000007072b6723e */ /* 0x002fe200000000ff */
[----:B------:R1:W-:Y:S01]  /*b500*/  MUFU.EX2 R203, R92 ;  /* 0x0000005c00cb7308 */ /* 0x0003e20000000800 */
[--C-:B--2---:R-:W-:Y:S01]  /*b510*/  FFMA.FTZ R84, R219, c[0x0][0x2d0], -R3.reuse ;  /* 0x0000b400db547a23 */ /* 0x104fe20000010803 */
[----:B------:R-:W-:Y:S02]  /*b520*/  MOV R219, R147 ;  /* 0x0000009300db7202 */ /* 0x000fe40000000f00 */
[----:B------:R-:W-:Y:S06]  /*b530*/  MOV R147, R137 ;  /* 0x0000008900937202 */ /* 0x000fec0000000f00 */
[----:B------:R2:W-:Y:S01]  /*b540*/  MUFU.EX2 R158, R84 ;  /* 0x00000054009e7308 */ /* 0x0005e20000000800 */
[----:B---3--:R-:W-:Y:S01]  /*b550*/  FFMA.FTZ R88, R244, c[0x0][0x2d0], -R3 ;  /* 0x0000b400f4587a23 */ /* 0x008fe20000010803 */
[----:B------:R-:W-:Y:S02]  /*b560*/  MOV R244, R144 ;  /* 0x0000009000f47202 */ /* 0x000fe40000000f00 */
[----:B------:R-:W-:Y:S02]  /*b570*/  MOV R144, R139 ;  /* 0x0000008b00907202 */ /* 0x000fe40000000f00 */
[----:B------:R-:W-:Y:S04]  /*b580*/  MOV R139, R116 ;  /* 0x00000074008b7202 */ /* 0x000fe80000000f00 */
[----:B------:R3:W-:Y:S01]  /*b590*/  MUFU.EX2 R156, R88 ;  /* 0x00000058009c7308 */ /* 0x0007e20000000800 */
[--C-:B------:R-:W-:Y:S02]  /*b5a0*/  FFMA.FTZ R116, R191, c[0x0][0x2d0], -R107.reuse ;  /* 0x0000b400bf747a23 */ /* 0x100fe4000001086b */
[----:B-1----:R-:W-:Y:S01]  /*b5b0*/  FFMA.FTZ R92, R245, c[0x0][0x2d0], -R102 ;  /* 0x0000b400f55c7a23 */ /* 0x002fe20000010866 */
[----:B------:R-:W-:Y:S02]  /*b5c0*/  MOV R245, R134 ;  /* 0x0000008600f57202 */ /* 0x000fe40000000f00 */
[----:B------:R-:W-:Y:S02]  /*b5d0*/  MOV R134, R122 ;  /* 0x0000007a00867202 */ /* 0x000fe40000000f00 */
[----:B------:R-:W-:Y:S02]  /*b5e0*/  MOV R122, R117 ;  /* 0x00000075007a7202 */ /* 0x000fe40000000f00 */
[----:B------:R1:W-:Y:S01]  /*b5f0*/  MUFU.EX2 R161, R92 ;  /* 0x0000005c00a17308 */ /* 0x0003e20000000800 */
[----:B------:R-:W-:Y:S01]  /*b600*/  FFMA.FTZ R117, R190, c[0x0][0x2d0], -R107 ;  /* 0x0000b400be757a23 */ /* 0x000fe2000001086b */
[----:B--2---:R-:W2:Y:S08]  /*b610*/  LDSM.16.MT88.4 R84, [R226+0x900] ;  /* 0x00090000e254783b */ /* 0x004eb00000004200 */
[----:B------:R-:W4:Y:S01]  /*b620*/  MUFU.EX2 R113, R113 ;  /* 0x0000007100717308 */ /* 0x000f220000000800 */
[--C-:B---3--:R-:W-:Y:S01]  /*b630*/  FFMA.FTZ R88, R247, c[0x0][0x2d0], -R3.reuse ;  /* 0x0000b400f7587a23 */ /* 0x108fe20000010803 */
[----:B------:R-:W-:Y:S02]  /*b640*/  MOV R247, R138 ;  /* 0x0000008a00f77202 */ /* 0x000fe40000000f00 */
[----:B------:R-:W-:Y:S06]  /*b650*/  MOV R138, R186 ;  /* 0x000000ba008a7202 */ /* 0x000fec0000000f00 */
[----:B------:R3:W-:Y:S01]  /*b660*/  MUFU.EX2 R163, R88 ;  /* 0x0000005800a37308 */ /* 0x0007e20000000800 */
[----:B-1----:R-:W-:Y:S09]  /*b670*/  LDSM.16.MT88.4 R92, [R227+0x1100] ;  /* 0x00110000e35c783b */ /* 0x002ff20000004200 */
[----:B------:R1:W-:Y:S01]  /*b680*/  MUFU.EX2 R186, R100 ;  /* 0x0000006400ba7308 */ /* 0x0003e20000000800 */
[----:B----4-:R-:W-:Y:S09]  /*b690*/  F2FP.PACK_AB R183, R115, R113 ;  /* 0x0000007173b7723e */ /* 0x010ff200000000ff */
[----:B------:R-:W-:Y:S01]  /*b6a0*/  MUFU.EX2 R116, R116 ;  /* 0x0000007400747308 */ /* 0x000fe20000000800 */
[-C--:B--2---:R-:W-:Y:S03]  /*b6b0*/  HMMA.16816.F32 R52, R76, R84.reuse, R52 ;  /* 0x000000544c34723c */ /* 0x084fe60000001834 */
[----:B---3--:R-:W-:Y:S01]  /*b6c0*/  FFMA.FTZ R88, R217, c[0x0][0x2d0], -R96 ;  /* 0x0000b400d9587a23 */ /* 0x008fe20000010860 */
[----:B------:R-:W-:Y:S05]  /*b6d0*/  MOV R217, R136 ;  /* 0x0000008800d97202 */ /* 0x000fea0000000f00 */
[----:B------:R-:W2:Y:S01]  /*b6e0*/  MUFU.EX2 R117, R117 ;  /* 0x0000007500757308 */ /* 0x000ea20000000800 */
[C---:B------:R-:W-:Y:S04]  /*b6f0*/  HMMA.16816.F32 R56, R80.reuse, R84, R56 ;  /* 0x000000545038723c */ /* 0x040fe80000001838 */
[----:B-1----:R-:W-:Y:S03]  /*b700*/  FFMA.FTZ R100, R135, c[0x0][0x2d0], -R3 ;  /* 0x0000b40087647a23 */ /* 0x002fe60000010803 */
[----:B------:R-:W-:Y:S01]  /*b710*/  FFMA.FTZ R84, R249, c[0x0][0x2d0], -R102 ;  /* 0x0000b400f9547a23 */ /* 0x000fe20000010866 */
[-C--:B------:R-:W-:Y:S01]  /*b720*/  HMMA.16816.F32 R60, R80, R86.reuse, R60 ;  /* 0x00000056503c723c */ /* 0x080fe2000000183c */
[----:B------:R1:W-:Y:S03]  /*b730*/  MUFU.EX2 R162, R88 ;  /* 0x0000005800a27308 */ /* 0x0003e60000000800 */
[----:B------:R-:W-:Y:S02]  /*b740*/  MOV R249, R133 ;  /* 0x0000008500f97202 */ /* 0x000fe40000000f00 */
[----:B------:R-:W-:Y:S01]  /*b750*/  MOV R133, R130 ;  /* 0x0000008200857202 */ /* 0x000fe20000000f00 */
[--C-:B------:R-:W-:Y:S01]  /*b760*/  FFMA.FTZ R80, R213, c[0x0][0x2d0], -R96.reuse ;  /* 0x0000b400d5507a23 */ /* 0x100fe20000010860 */
[----:B------:R-:W-:Y:S03]  /*b770*/  HMMA.16816.F32 R64, R76, R86, R64 ;  /* 0x000000564c40723c */ /* 0x000fe60000001840 */
[----:B------:R3:W-:Y:S01]  /*b780*/  MUFU.EX2 R201, R80 ;  /* 0x0000005000c97308 */ /* 0x0007e20000000800 */
[----:B------:R-:W-:Y:S02]  /*b790*/  MOV R130, R193 ;  /* 0x000000c100827202 */ /* 0x000fe40000000f00 */
[----:B------:R-:W-:Y:S02]  /*b7a0*/  MOV R193, R200 ;  /* 0x000000c800c17202 */ /* 0x000fe40000000f00 */
[----:B------:R-:W-:Y:S04]  /*b7b0*/  MOV R213, R132 ;  /* 0x0000008400d57202 */ /* 0x000fe80000000f00 */
[----:B------:R-:W-:Y:S01]  /*b7c0*/  F2FP.PACK_AB R77, R145, R213 ;  /* 0x000000d5914d723e */ /* 0x000fe200000000ff */
[----:B------:R4:W-:Y:S01]  /*b7d0*/  MUFU.EX2 R202, R84 ;  /* 0x0000005400ca7308 */ /* 0x0009e20000000800 */
[----:B------:R-:W-:Y:S02]  /*b7e0*/  F2FP.PACK_AB R78, R222, R223 ;  /* 0x000000dfde4e723e */ /* 0x000fe400000000ff */
[----:B------:R-:W-:Y:S01]  /*b7f0*/  F2FP.PACK_AB R79, R220, R217 ;  /* 0x000000d9dc4f723e */ /* 0x000fe200000000ff */
[----:B-1----:R-:W1:Y:S01]  /*b800*/  LDSM.16.MT88.4 R88, [R224+0x1100] ;  /* 0x00110000e058783b */ /* 0x002e620000004200 */
[----:B------:R-:W-:Y:S02]  /*b810*/  MOV R132, R192 ;  /* 0x000000c000847202 */ /* 0x000fe40000000f00 */
[----:B------:R-:W-:Y:S02]  /*b820*/  MOV R192, R199 ;  /* 0x000000c700c07202 */ /* 0x000fe40000000f00 */
[----:B------:R-:W-:Y:S01]  /*b830*/  F2FP.PACK_AB R81, R245, R147 ;  /* 0x00000093f551723e */ /* 0x000fe200000000ff */
[----:B------:R-:W-:Y:S01]  /*b840*/  MUFU.EX2 R100, R100 ;  /* 0x0000006400647308 */ /* 0x000fe20000000800 */
[----:B------:R-:W-:Y:S02]  /*b850*/  F2FP.PACK_AB R82, R219, R247 ;  /* 0x000000f7db52723e */ /* 0x000fe400000000ff */
[----:B------:R-:W-:Y:S01]  /*b860*/  F2FP.PACK_AB R83, R218, R244 ;  /* 0x000000f4da53723e */ /* 0x000fe200000000ff */
[----:B---3--:R-:W-:Y:S01]  /*b870*/  FFMA.FTZ R80, R215, c[0x0][0x2d0], -R96 ;  /* 0x0000b400d7507a23 */ /* 0x008fe20000010860 */
[----:B------:R-:W-:Y:S02]  /*b880*/  MOV R215, R131 ;  /* 0x0000008300d77202 */ /* 0x000fe40000000f00 */
[----:B------:R-:W-:Y:S02]  /*b890*/  MOV R131, R195 ;  /* 0x000000c300837202 */ /* 0x000fe40000000f00 */
[----:B------:R-:W-:Y:S01]  /*b8a0*/  F2FP.PACK_AB R76, R146, R215 ;  /* 0x000000d7924c723e */ /* 0x000fe200000000ff */
[----:B------:R3:W-:Y:S01]  /*b8b0*/  MUFU.EX2 R200, R80 ;  /* 0x0000005000c87308 */ /* 0x0007e20000000800 */
[----:B--2---:R-:W-:Y:S02]  /*b8c0*/  F2FP.PACK_AB R176, R117, R116 ;  /* 0x0000007475b0723e */ /* 0x004fe400000000ff */
[----:B------:R-:W-:Y:S01]  /*b8d0*/  MOV R195, R198 ;  /* 0x000000c600c37202 */ /* 0x000fe20000000f00 */
[--C-:B----4-:R-:W-:Y:S06]  /*b8e0*/  FFMA.FTZ R84, R221, c[0x0][0x2d0], -R102.reuse ;  /* 0x0000b400dd547a23 */ /* 0x110fec0000010866 */
[----:B------:R2:W-:Y:S01]  /*b8f0*/  MUFU.EX2 R199, R84 ;  /* 0x0000005400c77308 */ /* 0x0005e20000000800 */
[-C--:B-1----:R-:W-:Y:S03]  /*b900*/  HMMA.16816.F32 R4, R76, R88.reuse, R4 ;  /* 0x000000584c04723c */ /* 0x082fe60000001804 */
[----:B---3--:R-:W-:Y:S07]  /*b910*/  F2FP.PACK_AB R80, R144, R249 ;  /* 0x000000f99050723e */ /* 0x008fee00000000ff */
[C---:B------:R-:W-:Y:S01]  /*b920*/  HMMA.16816.F32 R8, R80.reuse, R88, R8 ;  /* 0x000000585008723c */ /* 0x040fe20000001808 */
[----:B--2---:R-:W1:Y:S06]  /*b930*/  LDSM.16.MT88.4 R84, [R225+0x1100] ;  /* 0x00110000e154783b */ /* 0x004e6c0000004200 */
[----:B------:R-:W-:Y:S01]  /*b940*/  FFMA.FTZ R88, R246, c[0x0][0x2d0], -R102 ;  /* 0x0000b400f6587a23 */ /* 0x000fe20000010866 */
[-C--:B------:R-:W-:Y:S03]  /*b950*/  HMMA.16816.F32 R12, R80, R90.reuse, R12 ;  /* 0x0000005a500c723c */ /* 0x080fe6000000180c */
[----:B------:R2:W-:Y:S05]  /*b960*/  MUFU.EX2 R198, R88 ;  /* 0x0000005800c67308 */ /* 0x0005ea0000000800 */
[C---:B------:R-:W-:Y:S08]  /*b970*/  HMMA.16816.F32 R16, R76.reuse, R90, R16 ;  /* 0x0000005a4c10723c */ /* 0x040ff00000001810 */
[-C--:B------:R-:W-:Y:S08]  /*b980*/  HMMA.16816.F32 R20, R76, R92.reuse, R20 ;  /* 0x0000005c4c14723c */ /* 0x080ff00000001814 */
[C---:B------:R-:W-:Y:S04]  /*b990*/  HMMA.16816.F32 R24, R80.reuse, R92, R24 ;  /* 0x0000005c5018723c */ /* 0x040fe80000001818 */
[----:B--2---:R-:W-:Y:S01]  /*b9a0*/  FFMA.FTZ R88, R133, c[0x0][0x2d0], -R107 ;  /* 0x0000b40085587a23 */ /* 0x004fe2000001086b */
[----:B------:R-:W-:Y:S02]  /*b9b0*/  MOV R133, R123 ;  /* 0x0000007b00857202 */ /* 0x000fe40000000f00 */
[----:B------:R-:W-:Y:S01]  /*b9c0*/  FFMA.FTZ R92, R195, c[0x0][0x2d0], -R3 ;  /* 0x0000b400c35c7a23 */ /* 0x000fe20000010803 */
[-C--:B------:R-:W-:Y:S01]  /*b9d0*/  HMMA.16816.F32 R28, R80, R94.reuse, R28 ;  /* 0x0000005e501c723c */ /* 0x080fe2000000181c */
[----:B------:R2:W-:Y:S03]  /*b9e0*/  MUFU.EX2 R160, R88 ;  /* 0x0000005800a07308 */ /* 0x0005e60000000800 */
[----:B------:R-:W-:Y:S04]  /*b9f0*/  MOV R123, R184 ;  /* 0x000000b8007b7202 */ /* 0x000fe80000000f00 */
[C---:B------:R-:W-:Y:S03]  /*ba00*/  HMMA.16816.F32 R32, R76.reuse, R94, R32 ;  /* 0x0000005e4c20723c */ /* 0x040fe60000001820 */
[----:B------:R3:W-:Y:S05]  /*ba10*/  MUFU.EX2 R195, R92 ;  /* 0x0000005c00c37308 */ /* 0x0007ea0000000800 */
[-C--:B-1----:R-:W-:Y:S05]  /*ba20*/  HMMA.16816.F32 R36, R76, R84.reuse, R36 ;  /* 0x000000544c24723c */ /* 0x082fea0000001824 */
[----:B------:R-:W-:Y:S03]  /*ba30*/  MUFU.EX2 R184, R103 ;  /* 0x0000006700b87308 */ /* 0x000fe60000000800 */
[C---:B------:R-:W-:Y:S04]  /*ba40*/  HMMA.16816.F32 R40, R80.reuse, R84, R40 ;  /* 0x000000545028723c */ /* 0x040fe80000001828 */
[----:B--2---:R-:W-:Y:S01]  /*ba50*/  FFMA.FTZ R88, R193, c[0x0][0x2d0], -R107 ;  /* 0x0000b400c1587a23 */ /* 0x004fe2000001086b */
[----:B------:R-:W-:Y:S02]  /*ba60*/  MOV R193, R197 ;  /* 0x000000c500c17202 */ /* 0x000fe40000000f00 */
[----:B------:R-:W-:Y:S01]  /*ba70*/  FFMA.FTZ R84, R131, c[0x0][0x2d0], -R3 ;  /* 0x0000b40083547a23 */ /* 0x000fe20000010803 */
[-C--:B------:R-:W-:Y:S01]  /*ba80*/  HMMA.16816.F32 R44, R80, R86.reuse, R44 ;  /* 0x00000056502c723c */ /* 0x080fe2000000182c */
[----:B------:R1:W-:Y:S03]  /*ba90*/  MUFU.EX2 R197, R88 ;  /* 0x0000005800c57308 */ /* 0x0003e60000000800 */
[----:B---3--:R-:W-:Y:S04]  /*baa0*/  FFMA.FTZ R92, R194, c[0x0][0x2d0], -R107 ;  /* 0x0000b400c25c7a23 */ /* 0x008fe8000001086b */
[C---:B------:R-:W-:Y:S03]  /*bab0*/  HMMA.16816.F32 R48, R76.reuse, R86, R48 ;  /* 0x000000564c30723c */ /* 0x040fe60000001830 */
[----:B------:R2:W-:Y:S10]  /*bac0*/  MUFU.EX2 R170, R84 ;  /* 0x0000005400aa7308 */ /* 0x0005f40000000800 */
[----:B------:R3:W-:Y:S01]  /*bad0*/  MUFU.EX2 R194, R92 ;  /* 0x0000005c00c27308 */ /* 0x0007e20000000800 */
[--C-:B-1----:R-:W-:Y:S01]  /*bae0*/  FFMA.FTZ R88, R192, c[0x0][0x2d0], -R3.reuse ;  /* 0x0000b400c0587a23 */ /* 0x102fe20000010803 */
[----:B------:R-:W-:Y:S08]  /*baf0*/  MOV R192, R196 ;  /* 0x000000c400c07202 */ /* 0x000ff00000000f00 */
[----:B------:R1:W-:Y:S01]  /*bb00*/  MUFU.EX2 R196, R88 ;  /* 0x0000005800c47308 */ /* 0x0003e20000000800 */
[----:B--2---:R-:W-:Y:S01]  /*bb10*/  FFMA.FTZ R84, R130, c[0x0][0x2d0], -R3 ;  /* 0x0000b40082547a23 */ /* 0x004fe20000010803 */
[----:B------:R-:W-:Y:S02]  /*bb20*/  MOV R130, R187 ;  /* 0x000000bb00827202 */ /* 0x000fe40000000f00 */
[----:B------:R-:W-:Y:S01]  /*bb30*/  MOV R187, R110 ;  /* 0x0000006e00bb7202 */ /* 0x000fe20000000f00 */
[----:B------:R-:W-:Y:S05]  /*bb40*/  FFMA.FTZ R110, R101, c[0x0][0x2d0], -R96 ;  /* 0x0000b400656e7a23 */ /* 0x000fea0000010860 */
[----:B------:R2:W-:Y:S01]  /*bb50*/  MUFU.EX2 R169, R84 ;  /* 0x0000005400a97308 */ /* 0x0005e20000000800 */
[----:B------:R-:W-:Y:S01]  /*bb60*/  MOV R136, R187 ;  /* 0x000000bb00887202 */ /* 0x000fe20000000f00 */
[--C-:B------:R-:W-:Y:S02]  /*bb70*/  FFMA.FTZ R101, R111, c[0x0][0x2d0], -R102.reuse ;  /* 0x0000b4006f657a23 */ /* 0x100fe40000010866 */
[--C-:B---3--:R-:W-:Y:S02]  /*bb80*/  FFMA.FTZ R92, R132, c[0x0][0x2d0], -R107.reuse ;  /* 0x0000b400845c7a23 */ /* 0x108fe4000001086b */
[----:B------:R-:W3:Y:S01]  /*bb90*/  LDL.LU R132, [R1+0x20] ;  /* 0x0000200001847983 */ /* 0x000ee20000300800 */
[----:B------:R-:W-:Y:S03]  /*bba0*/  FFMA.FTZ R111, R252, c[0x0][0x2d0], -R102 ;  /* 0x0000b400fc6f7a23 */ /* 0x000fe60000010866 */
[----:B------:R4:W-:Y:S01]  /*bbb0*/  MUFU.EX2 R171, R92 ;  /* 0x0000005c00ab7308 */ /* 0x0009e20000000800 */
[----:B------:R-:W3:Y:S04]  /*bbc0*/  LDL.LU R131, [R1+0x1c] ;  /* 0x00001c0001837983 */ /* 0x000ee80000300800 */
[----:B-1----:R-:W1:Y:S05]  /*bbd0*/  LDSM.16.MT88.4 R88, [R226+0x1100] ;  /* 0x00110000e258783b */ /* 0x002e6a0000004200 */
[----:B------:R4:W-:Y:S01]  /*bbe0*/  MUFU.EX2 R185, R101 ;  /* 0x0000006500b97308 */ /* 0x0009e20000000800 */
[--C-:B--2---:R-:W-:Y:S01]  /*bbf0*/  FFMA.FTZ R84, R129, c[0x0][0x2d0], -R96.reuse ;  /* 0x0000b40081547a23 */ /* 0x104fe20000010860 */
[----:B------:R-:W-:Y:S08]  /*bc00*/  MOV R129, R193 ;  /* 0x000000c100817202 */ /* 0x000ff00000000f00 */
[----:B------:R2:W-:Y:S01]  /*bc10*/  MUFU.EX2 R168, R84 ;  /* 0x0000005400a87308 */ /* 0x0005e20000000800 */
[----:B------:R-:W-:Y:S01]  /*bc20*/  FFMA.FTZ R104, R129, c[0x0][0x2d0], -R107 ;  /* 0x0000b40081687a23 */ /* 0x000fe2000001086b */
[----:B----4-:R-:W-:Y:S08]  /*bc30*/  LDSM.16.MT88.4 R92, [R227+0x1900] ;  /* 0x00190000e35c783b */ /* 0x010ff00000004200 */
[----:B------:R-:W-:Y:S01]  /*bc40*/  MUFU.EX2 R173, R104 ;  /* 0x0000006800ad7308 */ /* 0x000fe20000000800 */
[----:B------:R-:W-:Y:S09]  /*bc50*/  FFMA.FTZ R101, R134, c[0x0][0x2d0], -R3 ;  /* 0x0000b40086657a23 */ /* 0x000ff20000010803 */
[----:B------:R-:W4:Y:S01]  /*bc60*/  MUFU.EX2 R101, R101 ;  /* 0x0000006500657308 */ /* 0x000f220000000800 */
[--C-:B--2---:R-:W-:Y:S01]  /*bc70*/  FFMA.FTZ R84, R128, c[0x0][0x2d0], -R96.reuse ;  /* 0x0000b40080547a23 */ /* 0x104fe20000010860 */
[-C--:B-1----:R-:W-:Y:S03]  /*bc80*/  HMMA.16816.F32 R52, R76, R88.reuse, R52 ;  /* 0x000000584c34723c */ /* 0x082fe60000001834 */
[----:B------:R-:W-:Y:S05]  /*bc90*/  MOV R128, R118 ;  /* 0x0000007600807202 */ /* 0x000fea0000000f00 */
[----:B------:R1:W-:Y:S01]  /*bca0*/  MUFU.EX2 R193, R84 ;  /* 0x0000005400c17308 */ /* 0x0003e20000000800 */
[----:B------:R-:W-:Y:S03]  /*bcb0*/  MOV R118, R108 ;  /* 0x0000006c00767202 */ /* 0x000fe60000000f00 */
[--C-:B------:R-:W-:Y:S01]  /*bcc0*/  FFMA.FTZ R108, R97, c[0x0][0x2d0], -R96.reuse ;  /* 0x0000b400616c7a23 */ /* 0x100fe20000010860 */
[C---:B------:R-:W-:Y:S04]  /*bcd0*/  HMMA.16816.F32 R56, R80.reuse, R88, R56 ;  /* 0x000000585038723c */ /* 0x040fe80000001838 */
[----:B------:R-:W-:Y:S01]  /*bce0*/  MOV R137, R118 ;  /* 0x0000007600897202 */ /* 0x000fe20000000f00 */
[--C-:B------:R-:W-:Y:S02]  /*bcf0*/  FFMA.FTZ R118, R189, c[0x0][0x2d0], -R107.reuse ;  /* 0x0000b400bd767a23 */ /* 0x100fe4000001086b */
[----:B------:R-:W-:Y:S01]  /*bd00*/  FFMA.FTZ R89, R251, c[0x0][0x2d0], -R96 ;  /* 0x0000b400fb597a23 */ /* 0x000fe20000010860 */
[-C--:B------:R-:W-:Y:S01]  /*bd10*/  HMMA.16816.F32 R60, R80, R90.reuse, R60 ;  /* 0x0000005a503c723c */ /* 0x080fe2000000183c */
[----:B------:R-:W-:Y:S03]  /*bd20*/  MUFU.EX2 R108, R108 ;  /* 0x0000006c006c7308 */ /* 0x000fe60000000800 */
[--C-:B------:R-:W-:Y:S01]  /*bd30*/  FFMA.FTZ R88, R192, c[0x0][0x2d0], -R102.reuse ;  /* 0x0000b400c0587a23 */ /* 0x100fe20000010866 */
[----:B----4-:R-:W-:Y:S02]  /*bd40*/  F2FP.PACK_AB R177, R101, R100 ;  /* 0x0000006465b1723e */ /* 0x010fe400000000ff */
[----:B------:R-:W-:Y:S01]  /*bd50*/  FFMA.FTZ R80, R98, c[0x0][0x2d0], -R102 ;  /* 0x0000b40062507a23 */ /* 0x000fe20000010866 */
[----:B------:R-:W-:Y:S01]  /*bd60*/  HMMA.16816.F32 R64, R76, R90, R64 ;  /* 0x0000005a4c40723c */ /* 0x000fe20000001840 */
[----:B------:R-:W-:Y:S02]  /*bd70*/  LDSM.16.MT88.4 R96, [R225+0x1900] ;  /* 0x00190000e160783b */ /* 0x000fe40000004200 */
[----:B------:R2:W-:Y:S01]  /*bd80*/  MUFU.EX2 R175, R80 ;  /* 0x0000005000af7308 */ /* 0x0005e20000000800 */
[----:B------:R-:W-:Y:S01]  /*bd90*/  F2FP.PACK_AB R81, R158, R152 ;  /* 0x000000989e51723e */ /* 0x000fe200000000ff */
[--C-:B------:R-:W-:Y:S01]  /*bda0*/  FFMA.FTZ R102, R130, c[0x0][0x2d0], -R107.reuse ;  /* 0x0000b40082667a23 */ /* 0x100fe2000001086b */
[----:B------:R-:W-:Y:S01]  /*bdb0*/  F2FP.PACK_AB R82, R208, R157 ;  /* 0x0000009dd052723e */ /* 0x000fe200000000ff */
[----:B------:R-:W-:Y:S01]  /*bdc0*/  FFMA.FTZ R107, R188, c[0x0][0x2d0], -R107 ;  /* 0x0000b400bc6b7a23 */ /* 0x000fe2000001086b */
[----:B------:R-:W-:Y:S01]  /*bdd0*/  F2FP.PACK_AB R76, R155, R216 ;  /* 0x000000d89b4c723e */ /* 0x000fe200000000ff */
[----:B-1----:R-:W1:Y:S03]  /*bde0*/  LDSM.16.MT88.4 R84, [R224+0x1900] ;  /* 0x00190000e054783b */ /* 0x002e660000004200 */
[----:B------:R-:W-:Y:S01]  /*bdf0*/  F2FP.PACK_AB R77, R214, R154 ;  /* 0x0000009ad64d723e */ /* 0x000fe200000000ff */
[----:B------:R-:W-:Y:S01]  /*be00*/  MUFU.EX2 R192, R88 ;  /* 0x0000005800c07308 */ /* 0x000fe20000000800 */
[----:B------:R-:W-:Y:S02]  /*be10*/  F2FP.PACK_AB R78, R212, R211 ;  /* 0x000000d3d44e723e */ /* 0x000fe400000000ff */
[----:B------:R-:W-:Y:S01]  /*be20*/  F2FP.PACK_AB R79, R210, R209 ;  /* 0x000000d1d24f723e */ /* 0x000fe200000000ff */
[----:B------:R-:W4:Y:S01]  /*be30*/  LDL.LU R130, [R1+0x18] ;  /* 0x0000180001827983 */ /* 0x000f220000300800 */
[----:B------:R-:W-:Y:S03]  /*be40*/  F2FP.PACK_AB R83, R163, R156 ;  /* 0x0000009ca353723e */ /* 0x000fe600000000ff */
[----:B------:R-:W4:Y:S02]  /*be50*/  LDL.LU R129, [R1+0x14] ;  /* 0x0000140001817983 */ /* 0x000f240000300800 */
[----:B------:R1:W-:Y:S01]  /*be60*/  MUFU.EX2 R187, R89 ;  /* 0x0000005900bb7308 */ /* 0x0003e20000000800 */
[----:B--2---:R-:W-:Y:S09]  /*be70*/  F2FP.PACK_AB R80, R159, R153 ;  /* 0x000000999f50723e */ /* 0x004ff200000000ff */
[----:B------:R-:W-:Y:S10]  /*be80*/  MUFU.EX2 R107, R107 ;  /* 0x0000006b006b7308 */ /* 0x000ff40000000800 */
[----:B------:R-:W2:Y:S01]  /*be90*/  MUFU.EX2 R118, R118 ;  /* 0x0000007600767308 */ /* 0x000ea20000000800 */
[----:B-1----:R-:W1:Y:S01]  /*bea0*/  LDSM.16.MT88.4 R88, [R226+0x1900] ;  /* 0x00190000e258783b */ /* 0x002e620000004200 */
[-C--:B------:R-:W-:Y:S08]  /*beb0*/  HMMA.16816.F32 R4, R76, R84.reuse, R4 ;  /* 0x000000544c04723c */ /* 0x080ff00000001804 */
[----:B------:R-:W-:Y:S01]  /*bec0*/  MUFU.EX2 R174, R102 ;  /* 0x0000006600ae7308 */ /* 0x000fe20000000800 */
[C---:B------:R-:W-:Y:S09]  /*bed0*/  HMMA.16816.F32 R8, R80.reuse, R84, R8 ;  /* 0x000000545008723c */ /* 0x040ff20000001808 */
[----:B------:R-:W1:Y:S03]  /*bee0*/  MUFU.EX2 R110, R110 ;  /* 0x0000006e006e7308 */ /* 0x000e660000000800 */
[--C-:B------:R-:W-:Y:S01]  /*bef0*/  FFMA.FTZ R84, R139, c[0x0][0x2d0], -R3.reuse ;  /* 0x0000b4008b547a23 */ /* 0x100fe20000010803 */
[-C--:B------:R-:W-:Y:S03]  /*bf00*/  HMMA.16816.F32 R12, R80, R86.reuse, R12 ;  /* 0x00000056500c723c */ /* 0x080fe6000000180c */
[----:B--2---:R-:W-:Y:S05]  /*bf10*/  F2FP.PACK_AB R178, R107, R118 ;  /* 0x000000766bb2723e */ /* 0x004fea00000000ff */
[C---:B------:R-:W-:Y:S01]  /*bf20*/  HMMA.16816.F32 R16, R76.reuse, R86, R16 ;  /* 0x000000564c10723c */ /* 0x040fe20000001810 */
[----:B------:R2:W-:Y:S07]  /*bf30*/  MUFU.EX2 R172, R84 ;  /* 0x0000005400ac7308 */ /* 0x0005ee0000000800 */
[-C--:B------:R-:W-:Y:S03]  /*bf40*/  HMMA.16816.F32 R20, R76, R92.reuse, R20 ;  /* 0x0000005c4c14723c */ /* 0x080fe60000001814 */
[----:B------:R-:W2:Y:S01]  /*bf50*/  MUFU.EX2 R111, R111 ;  /* 0x0000006f006f7308 */ /* 0x000ea20000000800 */
[----:B-1----:R-:W-:Y:S04]  /*bf60*/  F2FP.PACK_AB R180, R110, R108 ;  /* 0x0000006c6eb4723e */ /* 0x002fe800000000ff */
[C---:B------:R-:W-:Y:S07]  /*bf70*/  HMMA.16816.F32 R24, R80.reuse, R92, R24 ;  /* 0x0000005c5018723c */ /* 0x040fee0000001818 */
[--C-:B------:R-:W-:Y:S01]  /*bf80*/  FFMA.FTZ R92, R138, c[0x0][0x2d0], -R3.reuse ;  /* 0x0000b4008a5c7a23 */ /* 0x100fe20000010803 */
[-C--:B------:R-:W-:Y:S01]  /*bf90*/  HMMA.16816.F32 R28, R80, R94.reuse, R28 ;  /* 0x0000005e501c723c */ /* 0x080fe2000000181c */
[----:B--2---:R-:W1:Y:S02]  /*bfa0*/  LDSM.16.MT88.4 R84, [R224+0x2100] ;  /* 0x00210000e054783b */ /* 0x004e640000004200 */
[----:B------:R2:W1:Y:S05]  /*bfb0*/  MUFU.EX2 R104, R92 ;  /* 0x0000005c00687308 */ /* 0x00046a0000000800 */
[C---:B------:R-:W-:Y:S04]  /*bfc0*/  HMMA.16816.F32 R32, R76.reuse, R94, R32 ;  /* 0x0000005e4c20723c */ /* 0x040fe80000001820 */
[----:B------:R-:W-:Y:S04]  /*bfd0*/  F2FP.PACK_AB R181, R111, R109 ;  /* 0x0000006d6fb5723e */ /* 0x000fe800000000ff */
[-C--:B------:R-:W-:Y:S08]  /*bfe0*/  HMMA.16816.F32 R36, R76, R96.reuse, R36 ;  /* 0x000000604c24723c */ /* 0x080ff00000001824 */
[C---:B------:R-:W-:Y:S01]  /*bff0*/  HMMA.16816.F32 R40, R80.reuse, R96, R40 ;  /* 0x000000605028723c */ /* 0x040fe20000001828 */
[----:B--2---:R-:W2:Y:S07]  /*c000*/  LDSM.16.MT88.4 R92, [R227+0x2100] ;  /* 0x00210000e35c783b */ /* 0x004eae0000004200 */
[-C--:B------:R-:W-:Y:S08]  /*c010*/  HMMA.16816.F32 R44, R80, R98.reuse, R44 ;  /* 0x00000062502c723c */ /* 0x080ff0000000182c */
[C---:B------:R-:W-:Y:S01]  /*c020*/  HMMA.16816.F32 R48, R76.reuse, R98, R48 ;  /* 0x000000624c30723c */ /* 0x040fe20000001830 */
[----:B------:R-:W1:Y:S07]  /*c030*/  LDSM.16.MT88.4 R96, [R225+0x2100] ;  /* 0x00210000e160783b */ /* 0x000e6e0000004200 */
[-C--:B------:R-:W-:Y:S08]  /*c040*/  HMMA.16816.F32 R52, R76, R88.reuse, R52 ;  /* 0x000000584c34723c */ /* 0x080ff00000001834 */
[C---:B------:R-:W-:Y:S08]  /*c050*/  HMMA.16816.F32 R56, R80.reuse, R88, R56 ;  /* 0x000000585038723c */ /* 0x040ff00000001838 */
[-C--:B------:R-:W-:Y:S07]  /*c060*/  HMMA.16816.F32 R60, R80, R90.reuse, R60 ;  /* 0x0000005a503c723c */ /* 0x080fee000000183c */
[--C-:B------:R-:W-:Y:S01]  /*c070*/  FFMA.FTZ R80, R137, c[0x0][0x2d0], -R3.reuse ;  /* 0x0000b40089507a23 */ /* 0x100fe20000010803 */
[----:B------:R-:W-:Y:S01]  /*c080*/  HMMA.16816.F32 R64, R76, R90, R64 ;  /* 0x0000005a4c40723c */ /* 0x000fe20000001840 */
[----:B------:R-:W2:Y:S02]  /*c090*/  LDSM.16.MT88.4 R88, [R226+0x2100] ;  /* 0x00210000e258783b */ /* 0x000ea40000004200 */
[----:B------:R1:W-:Y:S01]  /*c0a0*/  MUFU.EX2 R103, R80 ;  /* 0x0000005000677308 */ /* 0x0003e20000000800 */
[--C-:B------:R-:W-:Y:S01]  /*c0b0*/  FFMA.FTZ R81, R136, c[0x0][0x2d0], -R3.reuse ;  /* 0x0000b40088517a23 */ /* 0x100fe20000010803 */
[----:B------:R-:W-:Y:S01]  /*c0c0*/  F2FP.PACK_AB R82, R171, R194 ;  /* 0x000000c2ab52723e */ /* 0x000fe200000000ff */
[----:B------:R-:W-:Y:S01]  /*c0d0*/  FFMA.FTZ R3, R74, c[0x0][0x2d0], -R3 ;  /* 0x0000b4004a037a23 */ /* 0x000fe20000010803 */
[----:B------:R-:W-:Y:S02]  /*c0e0*/  F2FP.PACK_AB R76, R203, R162 ;  /* 0x000000a2cb4c723e */ /* 0x000fe400000000ff */
[----:B------:R-:W-:Y:S03]  /*c0f0*/  F2FP.PACK_AB R77, R202, R161 ;  /* 0x000000a1ca4d723e */ /* 0x000fe600000000ff */
[----:B------:R-:W-:Y:S01]  /*c100*/  F2FP.PACK_AB R78, R200, R201 ;  /* 0x000000c9c84e723e */ /* 0x000fe200000000ff */
[----:B------:R2:W2:Y:S01]  /*c110*/  MUFU.EX2 R102, R81 ;  /* 0x0000005100667308 */ /* 0x0004a20000000800 */
[----:B------:R-:W-:Y:S02]  /*c120*/  F2FP.PACK_AB R79, R198, R199 ;  /* 0x000000c7c64f723e */ /* 0x000fe400000000ff */
[----:B------:R-:W-:Y:S05]  /*c130*/  F2FP.PACK_AB R83, R169, R170 ;  /* 0x000000aaa953723e */ /* 0x000fea00000000ff */
[-C--:B-1----:R-:W-:Y:S03]  /*c140*/  HMMA.16816.F32 R4, R76, R84.reuse, R4 ;  /* 0x000000544c04723c */ /* 0x082fe60000001804 */
[----:B------:R-:W-:Y:S02]  /*c150*/  F2FP.PACK_AB R80, R197, R160 ;  /* 0x000000a0c550723e */ /* 0x000fe400000000ff */
[----:B--2---:R-:W-:Y:S07]  /*c160*/  F2FP.PACK_AB R81, R195, R196 ;  /* 0x000000c4c351723e */ /* 0x004fee00000000ff */
[C---:B------:R-:W-:Y:S08]  /*c170*/  HMMA.16816.F32 R8, R80.reuse, R84, R8 ;  /* 0x000000545008723c */ /* 0x040ff00000001808 */
[-C--:B------:R-:W-:Y:S04]  /*c180*/  HMMA.16816.F32 R12, R80, R86.reuse, R12 ;  /* 0x00000056500c723c */ /* 0x080fe8000000180c */
[----:B---3--:R-:W-:Y:S04]  /*c190*/  FFMA.FTZ R70, R70, R132, R133 ;  /* 0x0000008446467223 */ /* 0x008fe80000010085 */
[C---:B------:R-:W-:Y:S01]  /*c1a0*/  HMMA.16816.F32 R16, R76.reuse, R86, R16 ;  /* 0x000000564c10723c */ /* 0x040fe20000001810 */
[----:B------:R-:W1:Y:S03]  /*c1b0*/  LDSM.16.MT88.4 R84, [R224+0x2900] ;  /* 0x00290000e054783b */ /* 0x000e660000004200 */
[----:B------:R-:W-:Y:S02]  /*c1c0*/  FADD.FTZ R74, R128, R70 ;  /* 0x00000046804a7221 */ /* 0x000fe40000010000 */
[----:B------:R-:W-:Y:S02]  /*c1d0*/  FFMA.FTZ R69, R69, R131, R206 ;  /* 0x0000008345457223 */ /* 0x000fe400000100ce */
[-C--:B------:R-:W-:Y:S01]  /*c1e0*/  HMMA.16816.F32 R20, R76, R92.reuse, R20 ;  /* 0x0000005c4c14723c */ /* 0x080fe20000001814 */
[----:B------:R-:W-:Y:S03]  /*c1f0*/  LDSM.16.MT88.4 R132, [R224+0x3100] ;  /* 0x00310000e084783b */ /* 0x000fe60000004200 */
[----:B------:R-:W-:Y:S04]  /*c200*/  FADD.FTZ R70, R123, R69 ;  /* 0x000000457b467221 */ /* 0x000fe80000010000 */
[C---:B------:R-:W-:Y:S04]  /*c210*/  HMMA.16816.F32 R24, R80.reuse, R92, R24 ;  /* 0x0000005c5018723c */ /* 0x040fe80000001818 */
[----:B------:R-:W-:Y:S04]  /*c220*/  FADD.FTZ R70, R121, R70 ;  /* 0x0000004679467221 */ /* 0x000fe80000010000 */
[-C--:B------:R-:W-:Y:S08]  /*c230*/  HMMA.16816.F32 R28, R80, R94.reuse, R28 ;  /* 0x0000005e501c723c */ /* 0x080ff0000000181c */
[C---:B------:R-:W-:Y:S01]  /*c240*/  HMMA.16816.F32 R32, R76.reuse, R94, R32 ;  /* 0x0000005e4c20723c */ /* 0x040fe20000001820 */
[----:B------:R-:W2:Y:S07]  /*c250*/  LDSM.16.MT88.4 R92, [R227+0x2900] ;  /* 0x00290000e35c783b */ /* 0x000eae0000004200 */
[-C--:B------:R-:W-:Y:S08]  /*c260*/  HMMA.16816.F32 R36, R76, R96.reuse, R36 ;  /* 0x000000604c24723c */ /* 0x080ff00000001824 */
[C---:B------:R-:W-:Y:S08]  /*c270*/  HMMA.16816.F32 R40, R80.reuse, R96, R40 ;  /* 0x000000605028723c */ /* 0x040ff00000001828 */
[-C--:B------:R-:W-:Y:S08]  /*c280*/  HMMA.16816.F32 R44, R80, R98.reuse, R44 ;  /* 0x00000062502c723c */ /* 0x080ff0000000182c */
[C---:B------:R-:W-:Y:S01]  /*c290*/  HMMA.16816.F32 R48, R76.reuse, R98, R48 ;  /* 0x000000624c30723c */ /* 0x040fe20000001830 */
[----:B------:R-:W3:Y:S07]  /*c2a0*/  LDSM.16.MT88.4 R96, [R225+0x2900] ;  /* 0x00290000e160783b */ /* 0x000eee0000004200 */
[-C--:B------:R-:W-:Y:S08]  /*c2b0*/  HMMA.16816.F32 R52, R76, R88.reuse, R52 ;  /* 0x000000584c34723c */ /* 0x080ff00000001834 */
[C---:B------:R-:W-:Y:S08]  /*c2c0*/  HMMA.16816.F32 R56, R80.reuse, R88, R56 ;  /* 0x000000585038723c */ /* 0x040ff00000001838 */
[-C--:B------:R-:W-:Y:S04]  /*c2d0*/  HMMA.16816.F32 R60, R80, R90.reuse, R60 ;  /* 0x0000005a503c723c */ /* 0x080fe8000000183c */
[----:B----4-:R-:W-:Y:S02]  /*c2e0*/  FFMA.FTZ R0, R0, R129, R204 ;  /* 0x0000008100007223 */ /* 0x010fe400000100cc */
[----:B------:R-:W-:Y:S01]  /*c2f0*/  FFMA.FTZ R68, R68, R130, R205 ;  /* 0x0000008244447223 */ /* 0x000fe200000100cd */
[----:B------:R-:W-:Y:S01]  /*c300*/  F2FP.PACK_AB R80, R173, R174 ;  /* 0x000000aead50723e */ /* 0x000fe200000000ff */
[----:B------:R-:W-:Y:S01]  /*c310*/  HMMA.16816.F32 R64, R76, R90, R64 ;  /* 0x0000005a4c40723c */ /* 0x000fe20000001840 */
[----:B------:R-:W4:Y:S03]  /*c320*/  LDSM.16.MT88.4 R88, [R226+0x2900] ;  /* 0x00290000e258783b */ /* 0x000f260000004200 */
[----:B------:R-:W-:Y:S01]  /*c330*/  F2FP.PACK_AB R81, R104, R172 ;  /* 0x000000ac6851723e */ /* 0x000fe200000000ff */
[----:B------:R-:W-:Y:S01]  /*c340*/  FADD.FTZ R0, R242, R0 ;  /* 0x00000000f2007221 */ /* 0x000fe20000010000 */
[----:B------:R-:W-:Y:S01]  /*c350*/  F2FP.PACK_AB R82, R106, R105 ;  /* 0x000000696a52723e */ /* 0x000fe200000000ff */
[----:B------:R-:W-:Y:S01]  /*c360*/  FADD.FTZ R69, R207, R68 ;  /* 0x00000044cf457221 */ /* 0x000fe20000010000 */
[----:B------:R-:W-:Y:S01]  /*c370*/  F2FP.PACK_AB R76, R193, R168 ;  /* 0x000000a8c14c723e */ /* 0x000fe200000000ff */
[----:B------:R-:W-:Y:S01]  /*c380*/  FADD.FTZ R68, R122, R74 ;  /* 0x0000004a7a447221 */ /* 0x000fe20000010000 */
[----:B------:R2:W5:Y:S02]  /*c390*/  LDL.LU R242, [R1+0x74] ;  /* 0x0000740001f27983 */ /* 0x0005640000300800 */
[----:B------:R-:W-:Y:S01]  /*c3a0*/  F2FP.PACK_AB R77, R175, R192 ;  /* 0x000000c0af4d723e */ /* 0x000fe200000000ff */
[----:B------:R-:W-:Y:S01]  /*c3b0*/  FADD.FTZ R0, R241, R0 ;  /* 0x00000000f1007221 */ /* 0x000fe20000010000 */
[----:B------:R-:W-:Y:S01]  /*c3c0*/  F2FP.PACK_AB R78, R186, R187 ;  /* 0x000000bbba4e723e */ /* 0x000fe200000000ff */
[----:B------:R-:W-:Y:S01]  /*c3d0*/  FADD.FTZ R69, R120, R69 ;  /* 0x0000004578457221 */ /* 0x000fe20000010000 */
[----:B------:R-:W-:Y:S01]  /*c3e0*/  F2FP.PACK_AB R79, R184, R185 ;  /* 0x000000b9b84f723e */ /* 0x000fe200000000ff */
[----:B------:R2:W5:Y:S01]  /*c3f0*/  LDL.LU R241, [R1+0x70] ;  /* 0x0000700001f17983 */ /* 0x0005620000300800 */
[----:B------:R-:W-:Y:S01]  /*c400*/  FADD.FTZ R74, R127, R68 ;  /* 0x000000447f4a7221 */ /* 0x000fe20000010000 */
[----:B------:R-:W-:Y:S01]  /*c410*/  F2FP.PACK_AB R83, R102, R103 ;  /* 0x000000676653723e */ /* 0x000fe200000000ff */
[----:B------:R-:W-:Y:S02]  /*c420*/  FADD.FTZ R68, R126, R70 ;  /* 0x000000467e447221 */ /* 0x000fe40000010000 */
[----:B------:R-:W-:Y:S01]  /*c430*/  FADD.FTZ R70, R125, R69 ;  /* 0x000000457d467221 */ /* 0x000fe20000010000 */
[-C--:B-1----:R-:W-:Y:S03]  /*c440*/  HMMA.16816.F32 R4, R76, R84.reuse, R4 ;  /* 0x000000544c04723c */ /* 0x082fe60000001804 */
[----:B------:R-:W-:Y:S02]  /*c450*/  FADD.FTZ R69, R240, R74 ;  /* 0x0000004af0457221 */ /* 0x000fe40000010000 */
[----:B------:R1:W5:Y:S01]  /*c460*/  LDL.LU R240, [R1+0x6c] ;  /* 0x00006c0001f07983 */ /* 0x0003620000300800 */
[----:B------:R-:W-:Y:S02]  /*c470*/  FADD.FTZ R68, R239, R68 ;  /* 0x00000044ef447221 */ /* 0x000fe40000010000 */
[C---:B------:R-:W-:Y:S01]  /*c480*/  HMMA.16816.F32 R8, R80.reuse, R84, R8 ;  /* 0x000000545008723c */ /* 0x040fe20000001808 */
[----:B------:R1:W5:Y:S01]  /*c490*/  LDL.LU R239, [R1+0x68] ;  /* 0x0000680001ef7983 */ /* 0x0003620000300800 */
[----:B------:R-:W-:Y:S02]  /*c4a0*/  MUFU.EX2 R84, R75 ;  /* 0x0000004b00547308 */ /* 0x000fe40000000800 */
[----:B------:R-:W-:Y:S02]  /*c4b0*/  FADD.FTZ R69, R236, R69 ;  /* 0x00000045ec457221 */ /* 0x000fe40000010000 */
[----:B------:R-:W-:Y:S02]  /*c4c0*/  FADD.FTZ R68, R235, R68 ;  /* 0x00000044eb447221 */ /* 0x000fe40000010000 */
[-C--:B------:R-:W-:Y:S04]  /*c4d0*/  HMMA.16816.F32 R12, R80, R86.reuse, R12 ;  /* 0x00000056500c723c */ /* 0x080fe8000000180c */
[----:B------:R1:W1:Y:S01]  /*c4e0*/  MUFU.EX2 R75, R3 ;  /* 0x00000003004b7308 */ /* 0x0002620000000800 */
[----:B------:R-:W-:Y:S03]  /*c4f0*/  FADD.FTZ R0, R124, R0 ;  /* 0x000000007c007221 */ /* 0x000fe60000010000 */
[C---:B------:R-:W-:Y:S04]  /*c500*/  HMMA.16816.F32 R16, R76.reuse, R86, R16 ;  /* 0x000000564c10723c */ /* 0x040fe80000001810 */
[----:B------:R-:W-:Y:S04]  /*c510*/  FADD.FTZ R0, R237, R0 ;  /* 0x00000000ed007221 */ /* 0x000fe80000010000 */
[-C--:B--2---:R-:W-:Y:S04]  /*c520*/  HMMA.16816.F32 R20, R76, R92.reuse, R20 ;  /* 0x0000005c4c14723c */ /* 0x084fe80000001814 */
[----:B------:R-:W-:Y:S04]  /*c530*/  FADD.FTZ R0, R233, R0 ;  /* 0x00000000e9007221 */ /* 0x000fe80000010000 */
[C---:B------:R-:W-:Y:S04]  /*c540*/  HMMA.16816.F32 R24, R80.reuse, R92, R24 ;  /* 0x0000005c5018723c */ /* 0x040fe80000001818 */
[----:B-1----:R-:W-:Y:S01]  /*c550*/  FADD.FTZ R3, R238, R70 ;  /* 0x00000046ee037221 */ /* 0x002fe20000010000 */
[----:B------:R-:W-:Y:S01]  /*c560*/  F2FP.PACK_AB R179, R75, R84 ;  /* 0x000000544bb3723e */ /* 0x000fe200000000ff */
[----:B------:R1:W5:Y:S01]  /*c570*/  LDL.LU R238, [R1+0x64] ;  /* 0x0000640001ee7983 */ /* 0x0003620000300800 */
[----:B------:R-:W-:Y:S01]  /*c580*/  FADD.FTZ R0, R229, R0 ;  /* 0x00000000e5007221 */ /* 0x000fe20000010000 */
[-C--:B------:R-:W-:Y:S02]  /*c590*/  HMMA.16816.F32 R28, R80, R94.reuse, R28 ;  /* 0x0000005e501c723c */ /* 0x080fe4000000181c */
[----:B------:R1:W5:Y:S02]  /*c5a0*/  LDL.LU R237, [R1+0x60] ;  /* 0x0000600001ed7983 */ /* 0x0003640000300800 */
[----:B------:R-:W-:Y:S02]  /*c5b0*/  FADD.FTZ R3, R234, R3 ;  /* 0x00000003ea037221 */ /* 0x000fe40000010000 */
[----:B------:R1:W5:Y:S02]  /*c5c0*/  LDL.LU R236, [R1+0x5c] ;  /* 0x00005c0001ec7983 */ /* 0x0003640000300800 */
[C---:B------:R-:W-:Y:S02]  /*c5d0*/  HMMA.16816.F32 R32, R76.reuse, R94, R32 ;  /* 0x0000005e4c20723c */ /* 0x040fe40000001820 */
[----:B------:R1:W5:Y:S02]  /*c5e0*/  LDL.LU R235, [R1+0x58] ;  /* 0x0000580001eb7983 */ /* 0x0003640000300800 */
[----:B------:R-:W-:Y:S02]  /*c5f0*/  FADD.FTZ R3, R230, R3 ;  /* 0x00000003e6037221 */ /* 0x000fe40000010000 */
[----:B------:R1:W5:Y:S02]  /*c600*/  LDL.LU R234, [R1+0x54] ;  /* 0x0000540001ea7983 */ /* 0x0003640000300800 */
[-C--:B---3--:R-:W-:Y:S02]  /*c610*/  HMMA.16816.F32 R36, R76, R96.reuse, R36 ;  /* 0x000000604c24723c */ /* 0x088fe40000001824 */
[----:B------:R1:W5:Y:S06]  /*c620*/  LDL.LU R233, [R1+0x50] ;  /* 0x0000500001e97983 */ /* 0x00036c0000300800 */
[C---:B------:R-:W-:Y:S08]  /*c630*/  HMMA.16816.F32 R40, R80.reuse, R96, R40 ;  /* 0x000000605028723c */ /* 0x040ff00000001828 */
[-C--:B------:R-:W-:Y:S08]  /*c640*/  HMMA.16816.F32 R44, R80, R98.reuse, R44 ;  /* 0x00000062502c723c */ /* 0x080ff0000000182c */
[C---:B------:R-:W-:Y:S08]  /*c650*/  HMMA.16816.F32 R48, R76.reuse, R98, R48 ;  /* 0x000000624c30723c */ /* 0x040ff00000001830 */
[-C--:B----4-:R-:W-:Y:S08]  /*c660*/  HMMA.16816.F32 R52, R76, R88.reuse, R52 ;  /* 0x000000584c34723c */ /* 0x090ff00000001834 */
[C---:B------:R-:W-:Y:S08]  /*c670*/  HMMA.16816.F32 R56, R80.reuse, R88, R56 ;  /* 0x000000585038723c */ /* 0x040ff00000001838 */
[-C--:B------:R-:W-:Y:S08]  /*c680*/  HMMA.16816.F32 R60, R80, R90.reuse, R60 ;  /* 0x0000005a503c723c */ /* 0x080ff0000000183c */
[----:B------:R-:W-:Y:S08]  /*c690*/  HMMA.16816.F32 R64, R76, R90, R64 ;  /* 0x0000005a4c40723c */ /* 0x000ff00000001840 */
[-C--:B------:R-:W-:Y:S07]  /*c6a0*/  HMMA.16816.F32 R124, R180, R132.reuse, R4 ;  /* 0x00000084b47c723c */ /* 0x080fee0000001804 */
[----:B------:R-:W-:Y:S01]  /*c6b0*/  FADD.FTZ R5, R232, R69 ;  /* 0x00000045e8057221 */ /* 0x000fe20000010000 */
[C---:B------:R-:W-:Y:S01]  /*c6c0*/  HMMA.16816.F32 R120, R176.reuse, R132, R8 ;  /* 0x00000084b078723c */ /* 0x040fe20000001808 */
[----:B------:R1:W5:Y:S03]  /*c6d0*/  LDL.LU R232, [R1+0x4c] ;  /* 0x00004c0001e87983 */ /* 0x0003660000300800 */
[----:B------:R-:W-:Y:S02]  /*c6e0*/  FADD.FTZ R4, R231, R68 ;  /* 0x00000044e7047221 */ /* 0x000fe40000010000 */
[----:B------:R-:W-:Y:S01]  /*c6f0*/  FADD.FTZ R6, R141, R3 ;  /* 0x000000038d067221 */ /* 0x000fe20000010000 */
[----:B------:R1:W5:Y:S01]  /*c700*/  LDL.LU R231, [R1+0x48] ;  /* 0x0000480001e77983 */ /* 0x0003620000300800 */
[----:B------:R-:W-:Y:S01]  /*c710*/  FADD.FTZ R8, R228, R5 ;  /* 0x00000005e4087221 */ /* 0x000fe20000010000 */
[-C--:B------:R-:W-:Y:S02]  /*c720*/  HMMA.16816.F32 R128, R176, R134.reuse, R12 ;  /* 0x00000086b080723c */ /* 0x080fe4000000180c */
[----:B------:R1:W5:Y:S01]  /*c730*/  LDL.LU R230, [R1+0x44] ;  /* 0x0000440001e67983 */ /* 0x0003620000300800 */
[----:B------:R-:W-:Y:S02]  /*c740*/  FADD.FTZ R7, R119, R4 ;  /* 0x0000000477077221 */ /* 0x000fe40000010000 */
[----:B------:R-:W-:Y:S01]  /*c750*/  FADD.FTZ R5, R140, R0 ;  /* 0x000000008c057221 */ /* 0x000fe20000010000 */
[----:B------:R1:W5:Y:S01]  /*c760*/  LDL.LU R229, [R1+0x40] ;  /* 0x0000400001e57983 */ /* 0x0003620000300800 */
[----:B------:R-:W-:Y:S01]  /*c770*/  FADD.FTZ R4, R215, R8 ;  /* 0x00000008d7047221 */ /* 0x000fe20000010000 */
[C---:B------:R-:W-:Y:S02]  /*c780*/  HMMA.16816.F32 R132, R180.reuse, R134, R16 ;  /* 0x00000086b484723c */ /* 0x040fe40000001810 */
[----:B------:R1:W5:Y:S02]  /*c790*/  LDL.LU R228, [R1+0x3c] ;  /* 0x00003c0001e47983 */ /* 0x0003640000300800 */
[----:B------:R-:W-:Y:S02]  /*c7a0*/  FADD.FTZ R3, R213, R7 ;  /* 0x00000007d5037221 */ /* 0x000fe40000010000 */
[----:B------:R-:W-:Y:S01]  /*c7b0*/  FADD.FTZ R0, R249, R6 ;  /* 0x00000006f9007221 */ /* 0x000fe20000010000 */
[----:B------:R1:W5:Y:S01]  /*c7c0*/  LDL.LU R119, [R1+0x38] ;  /* 0x0000380001777983 */ /* 0x0003620000300800 */
[----:B------:R-:W-:Y:S01]  /*c7d0*/  FADD.FTZ R8, R147, R5 ;  /* 0x0000000593087221 */ /* 0x000fe20000010000 */
[-C--:B------:R-:W-:Y:S03]  /*c7e0*/  HMMA.16816.F32 R136, R180, R148.reuse, R20 ;  /* 0x00000094b488723c */ /* 0x080fe60000001814 */
[----:B------:R-:W-:Y:S02]  /*c7f0*/  FADD.FTZ R7, R146, R4 ;  /* 0x0000000492077221 */ /* 0x000fe40000010000 */
[----:B------:R-:W-:Y:S02]  /*c800*/  FADD.FTZ R6, R145, R3 ;  /* 0x0000000391067221 */ /* 0x000fe40000010000 */
[----:B------:R-:W-:Y:S01]  /*c810*/  FADD.FTZ R5, R144, R0 ;  /* 0x0000000090057221 */ /* 0x000fe20000010000 */
[C---:B------:R-:W-:Y:S04]  /*c820*/  HMMA.16816.F32 R140, R176.reuse, R148, R24 ;  /* 0x00000094b08c723c */ /* 0x040fe80000001818 */
[----:B------:R-:W-:Y:S02]  /*c830*/  FADD.FTZ R4, R245, R8 ;  /* 0x00000008f5047221 */ /* 0x000fe40000010000 */
[----:B------:R-:W-:Y:S02]  /*c840*/  FADD.FTZ R3, R223, R7 ;  /* 0x00000007df037221 */ /* 0x000fe40000010000 */
[----:B------:R-:W-:Y:S01]  /*c850*/  FADD.FTZ R0, R217, R6 ;  /* 0x00000006d9007221 */ /* 0x000fe20000010000 */
[-C--:B------:R-:W-:Y:S03]  /*c860*/  HMMA.16816.F32 R144, R176, R150.reuse, R28 ;  /* 0x00000096b090723c */ /* 0x080fe6000000181c */
[----:B------:R-:W-:Y:S02]  /*c870*/  FADD.FTZ R8, R247, R5 ;  /* 0x00000005f7087221 */ /* 0x000fe40000010000 */
[----:B------:R-:W-:Y:S02]  /*c880*/  FADD.FTZ R11, R244, R4 ;  /* 0x00000004f40b7221 */ /* 0x000fe40000010000 */
[----:B------:R-:W-:Y:S01]  /*c890*/  FADD.FTZ R10, R222, R3 ;  /* 0x00000003de0a7221 */ /* 0x000fe20000010000 */
[----:B------:R-:W2:Y:S01]  /*c8a0*/  LDSM.16.MT88.4 R4, [R226+0x3100] ;  /* 0x00310000e204783b */ /* 0x000ea20000004200 */
[----:B------:R-:W-:Y:S01]  /*c8b0*/  FADD.FTZ R9, R220, R0 ;  /* 0x00000000dc097221 */ /* 0x000fe20000010000 */
[C---:B------:R-:W-:Y:S04]  /*c8c0*/  HMMA.16816.F32 R148, R180.reuse, R150, R32 ;  /* 0x00000096b494723c */ /* 0x040fe80000001820 */
[----:B------:R-:W-:Y:S02]  /*c8d0*/  FADD.FTZ R8, R219, R8 ;  /* 0x00000008db087221 */ /* 0x000fe40000010000 */
[----:B------:R-:W-:Y:S02]  /*c8e0*/  FADD.FTZ R3, R218, R11 ;  /* 0x0000000bda037221 */ /* 0x000fe40000010000 */
[----:B------:R-:W-:Y:S04]  /*c8f0*/  FADD.FTZ R0, R216, R10 ;  /* 0x0000000ad8007221 */ /* 0x000fe80000010000 */
[----:B------:R-:W-:Y:S02]  /*c900*/  FADD.FTZ R12, R154, R9 ;  /* 0x000000099a0c7221 */ /* 0x000fe40000010000 */
[----:B------:R-:W-:Y:S02]  /*c910*/  FADD.FTZ R11, R153, R8 ;  /* 0x00000008990b7221 */ /* 0x000fe40000010000 */
[----:B------:R-:W-:Y:S02]  /*c920*/  FADD.FTZ R10, R152, R3 ;  /* 0x00000003980a7221 */ /* 0x000fe40000010000 */
[----:B------:R-:W-:Y:S02]  /*c930*/  FADD.FTZ R9, R155, R0 ;  /* 0x000000009b097221 */ /* 0x000fe40000010000 */
[----:B------:R-:W-:Y:S01]  /*c940*/  FADD.FTZ R8, R214, R12 ;  /* 0x0000000cd6087221 */ /* 0x000fe20000010000 */
[-C--:B------:R-:W-:Y:S03]  /*c950*/  HMMA.16816.F32 R152, R180, R164.reuse, R36 ;  /* 0x000000a4b498723c */ /* 0x080fe60000001824 */
[----:B------:R-:W-:Y:S02]  /*c960*/  FADD.FTZ R3, R159, R11 ;  /* 0x0000000b9f037221 */ /* 0x000fe40000010000 */
[----:B------:R-:W-:Y:S02]  /*c970*/  FADD.FTZ R0, R158, R10 ;  /* 0x0000000a9e007221 */ /* 0x000fe40000010000 */
[----:B------:R-:W-:Y:S02]  /*c980*/  FADD.FTZ R12, R211, R9 ;  /* 0x00000009d30c7221 */ /* 0x000fe40000010000 */
[----:B------:R-:W-:Y:S03]  /*c990*/  FADD.FTZ R11, R209, R8 ;  /* 0x00000008d10b7221 */ /* 0x000fe60000010000 */
[----:B------:R-:W-:Y:S02]  /*c9a0*/  FADD.FTZ R10, R157, R3 ;  /* 0x000000039d0a7221 */ /* 0x000fe40000010000 */
[----:B------:R-:W-:Y:S02]  /*c9b0*/  FADD.FTZ R9, R156, R0 ;  /* 0x000000009c097221 */ /* 0x000fe40000010000 */
        /* <DEDUP_REMOVED lines=21> */
[----:B------:R-:W-:Y:S02]  /*cb10*/  FADD.FTZ R11, R171, R8 ;  /* 0x00000008ab0b7221 */ /* 0x000fe40000010000 */
[----:B------:R-:W-:Y:S02]  /*cb20*/  FADD.FTZ R10, R169, R3 ;  /* 0x00000003a90a7221 */ /* 0x000fe40000010000 */
[----:B------:R-:W-:Y:S02]  /*cb30*/  FADD.FTZ R9, R168, R0 ;  /* 0x00000000a8097221 */ /* 0x000fe40000010000 */
[----:B------:R-:W-:Y:S01]  /*cb40*/  FADD.FTZ R8, R192, R12 ;  /* 0x0000000cc0087221 */ /* 0x000fe20000010000 */
[-C--:B--2---:R-:W-:Y:S03]  /*cb50*/  HMMA.16816.F32 R168, R180, R4.reuse, R52 ;  /* 0x00000004b4a8723c */ /* 0x084fe60000001834 */
[----:B------:R-:W-:Y:S02]  /*cb60*/  FADD.FTZ R3, R174, R11 ;  /* 0x0000000bae037221 */ /* 0x000fe40000010000 */
[----:B------:R-:W-:Y:S02]  /*cb70*/  FADD.FTZ R0, R172, R10 ;  /* 0x0000000aac007221 */ /* 0x000fe40000010000 */
[----:B------:R-:W-:Y:S02]  /*cb80*/  FADD.FTZ R11, R193, R9 ;  /* 0x00000009c10b7221 */ /* 0x000fe40000010000 */
[----:B------:R-:W-:Y:S03]  /*cb90*/  FADD.FTZ R10, R175, R8 ;  /* 0x00000008af0a7221 */ /* 0x000fe60000010000 */
        /* <DEDUP_REMOVED lines=10> */
[----:B------:R-:W-:Y:S04]  /*cc40*/  HMMA.16816.F32 R180, R180, R6, R64 ;  /* 0x00000006b4b4723c */ /* 0x000fe80000001840 */
[----:B------:R-:W-:Y:S02]  /*cc50*/  FADD.FTZ R3, R108, R9 ;  /* 0x000000096c037221 */ /* 0x000fe40000010000 */
[----:B------:R-:W-:Y:S02]  /*cc60*/  FADD.FTZ R8, R106, R0 ;  /* 0x000000006a087221 */ /* 0x000fe40000010000 */
[----:B------:R-:W-:Y:S04]  /*cc70*/  FADD.FTZ R4, R102, R10 ;  /* 0x0000000a66047221 */ /* 0x000fe80000010000 */
[----:B------:R-:W-:Y:S02]  /*cc80*/  FADD.FTZ R0, R109, R5 ;  /* 0x000000056d007221 */ /* 0x000fe40000010000 */
[----:B------:R-:W-:Y:S02]  /*cc90*/  FADD.FTZ R3, R110, R3 ;  /* 0x000000036e037221 */ /* 0x000fe40000010000 */
[----:B------:R-:W-:Y:S01]  /*cca0*/  FADD.FTZ R8, R116, R8 ;  /* 0x0000000874087221 */ /* 0x000fe20000010000 */
[----:B------:R-:W-:Y:S01]  /*ccb0*/  MOV R116, R72 ;  /* 0x0000004800747202 */ /* 0x000fe20000000f00 */
[----:B------:R-:W-:Y:S02]  /*ccc0*/  FADD.FTZ R4, R100, R4 ;  /* 0x0000000464047221 */ /* 0x000fe40000010000 */
[----:B------:R-:W-:Y:S02]  /*ccd0*/  FADD.FTZ R5, R111, R0 ;  /* 0x000000006f057221 */ /* 0x000fe40000010000 */
[----:B------:R-:W-:Y:S02]  /*cce0*/  FADD.FTZ R6, R112, R3 ;  /* 0x0000000370067221 */ /* 0x000fe40000010000 */
[----:B------:R-:W-:Y:S01]  /*ccf0*/  FADD.FTZ R0, R117, R8 ;  /* 0x0000000875007221 */ /* 0x000fe20000010000 */
[----:B------:R-:W-:Y:S01]  /*cd00*/  MOV R117, R71 ;  /* 0x0000004700757202 */ /* 0x000fe20000000f00 */
[----:B------:R-:W-:Y:S02]  /*cd10*/  FADD.FTZ R6, R114, R6 ;  /* 0x0000000672067221 */ /* 0x000fe40000010000 */
[----:B------:R-:W-:Y:S02]  /*cd20*/  FADD.FTZ R4, R101, R4 ;  /* 0x0000000465047221 */ /* 0x000fe40000010000 */
[----:B------:R-:W-:Y:S01]  /*cd30*/  FADD.FTZ R5, R113, R5 ;  /* 0x0000000571057221 */ /* 0x000fe20000010000 */
[----:B------:R-:W-:Y:S01]  /*cd40*/  STL [R1+0x20], R6 ;  /* 0x0000200601007387 */ /* 0x000fe20000100800 */
[----:B------:R-:W-:Y:S01]  /*cd50*/  FADD.FTZ R3, R118, R0 ;  /* 0x0000000076037221 */ /* 0x000fe20000010000 */
[----:B------:R-:W-:Y:S01]  /*cd60*/  MOV R118, R2 ;  /* 0x0000000200767202 */ /* 0x000fe20000000f00 */
[----:B------:R-:W-:Y:S02]  /*cd70*/  FADD.FTZ R0, R84, R4 ;  /* 0x0000000454007221 */ /* 0x000fe40000010000 */
[----:B------:R-:W-:Y:S02]  /*cd80*/  FADD.FTZ R4, R115, R5 ;  /* 0x0000000573047221 */ /* 0x000fe40000010000 */
[----:B------:R-:W-:Y:S02]  /*cd90*/  FADD.FTZ R3, R107, R3 ;  /* 0x000000036b037221 */ /* 0x000fe40000010000 */
[----:B------:R-:W-:Y:S01]  /*cda0*/  FADD.FTZ R0, R75, R0 ;  /* 0x000000004b007221 */ /* 0x000fe20000010000 */
[----:B------:R-:W-:Y:S04]  /*cdb0*/  STL [R1+0x1c], R4 ;  /* 0x00001c0401007387 */ /* 0x000fe80000100800 */
[----:B------:R2:W-:Y:S04]  /*cdc0*/  STL [R1+0x18], R3 ;  /* 0x0000180301007387 */ /* 0x0005e80000100800 */
[----:B------:R1:W-:Y:S01]  /*cdd0*/  STL [R1+0x14], R0 ;  /* 0x0000140001007387 */ /* 0x0003e20000100800 */
[----:B--2---:R-:W-:Y:S01]  /*cde0*/  MOV R3, R73 ;  /* 0x0000004900037202 */ /* 0x004fe20000000f00 */
[----:B-1---5:R-:W-:-:S05]  /*cdf0*/  @P2 BRA `(.L_x_3) ;  /* 0xffffad5000002947 */ /* 0x022fca000383ffff */
.L_x_2:
[----:B---3--:R-:W2:Y:S04]  /*ce00*/  LDL.LU R5, [R1+0x20] ;  /* 0x0000200001057983 */ /* 0x008ea80000300800 */
[----:B------:R-:W1:Y:S01]  /*ce10*/  S2R R8, SR_TID.X ;  /* 0x0000000000087919 */ /* 0x000e620000002100 */
[----:B------:R-:W-:Y:S01]  /*ce20*/  IMAD.MOV.U32 R57, RZ, RZ, c[0x0][0x4e8] ;  /* 0x00013a00ff397624 */ /* 0x000fe200078e00ff */
[----:B------:R-:W3:Y:S01]  /*ce30*/  S2UR UR7, SR_CTAID.Y ;  /* 0x00000000000779c3 */ /* 0x000ee20000002600 */
[----:B------:R-:W-:Y:S01]  /*ce40*/  ULDC.64 UR4, c[0x0][0x490] ;  /* 0x0001240000047ab9 */ /* 0x000fe20000000a00 */
[----:B------:R-:W4:Y:S04]  /*ce50*/  LDL.LU R6, [R1+0x1c] ;  /* 0x00001c0001067983 */ /* 0x000f280000300800 */
[----:B------:R-:W4:Y:S04]  /*ce60*/  LDL.LU R4, [R1+0x18] ;  /* 0x0000180001047983 */ /* 0x000f280000300800 */
[----:B------:R-:W4:Y:S04]  /*ce70*/  LDL.LU R0, [R1+0x14] ;  /* 0x0000140001007983 */ /* 0x000f280000300800 */
[----:B------:R-:W4:Y:S01]  /*ce80*/  LDL.LU R9, [R1+0x30] ;  /* 0x0000300001097983 */ /* 0x000f220000300800 */
[----:B------:R-:W-:-:S03]  /*ce90*/  ISETP.NE.AND P0, PT, R57, 0x1, PT ;  /* 0x000000013900780c */ /* 0x000fc60003f05270 */
[----:B------:R-:W4:Y:S01]  /*cea0*/  LDL.LU R58, [R1+0x34] ;  /* 0x00003400013a7983 */ /* 0x000f220000300800 */
[----:B-1----:R-:W-:-:S03]  /*ceb0*/  SHF.R.S32.HI R54, RZ, 0x1f, R8 ;  /* 0x0000001fff367819 */ /* 0x002fc60000011408 */
[----:B------:R-:W4:Y:S01]  /*cec0*/  LDL.LU R59, [R1+0x28] ;  /* 0x00002800013b7983 */ /* 0x000f220000300800 */
[----:B------:R-:W-:Y:S01]  /*ced0*/  LEA.HI R22, R54, R8, RZ, 0x5 ;  /* 0x0000000836167211 */ /* 0x000fe200078f28ff */
[----:B---3--:R-:W-:-:S04]  /*cee0*/  USHF.R.S32.HI UR6, URZ, 0x1f, UR7 ;  /* 0x0000001f3f067899 */ /* 0x008fc80008011407 */
[----:B------:R-:W-:Y:S02]  /*cef0*/  UIMAD UR8, UR6, UR4, URZ ;  /* 0x00000004060872a4 */ /* 0x000fe4000f8e023f */
[----:B------:R-:W-:Y:S02]  /*cf00*/  UIMAD.WIDE.U32 UR10, UR7, UR4, URZ ;  /* 0x00000004070a72a5 */ /* 0x000fe4000f8e003f */
[----:B------:R-:W-:-:S03]  /*cf10*/  UIMAD UR8, UR7, UR5, UR8 ;  /* 0x00000005070872a4 */ /* 0x000fc6000f8e0208 */
[----:B------:R-:W-:Y:S02]  /*cf20*/  ULDC.64 UR4, c[0x0][0x3e8] ;  /* 0x0000fa0000047ab9 */ /* 0x000fe40000000a00 */
[----:B------:R-:W-:Y:S01]  /*cf30*/  UIMAD.WIDE.U32 UR14, UR7, UR4, URZ ;  /* 0x00000004070e72a5 */ /* 0x000fe2000f8e003f */
[----:B------:R-:W-:Y:S01]  /*cf40*/  IMAD.MOV.U32 R53, RZ, RZ, -0x800000 ;  /* 0xff800000ff357424 */ /* 0x000fe200078e00ff */
[----:B------:R-:W-:Y:S01]  /*cf50*/  UIMAD UR6, UR6, UR4, URZ ;  /* 0x00000004060672a4 */ /* 0x000fe2000f8e023f */
[----:B------:R-:W-:-:S03]  /*cf60*/  MOV R51, 0xff800000 ;  /* 0xff80000000337802 */ /* 0x000fc60000000f00 */
[----:B------:R-:W-:Y:S01]  /*cf70*/  UIMAD UR5, UR7, UR5, UR6 ;  /* 0x00000005070572a4 */ /* 0x000fe2000f8e0206 */
[----:B------:R-:W-:-:S03]  /*cf80*/  IMAD.MOV.U32 R50, RZ, RZ, -0x800000 ;  /* 0xff800000ff327424 */ /* 0x000fc600078e00ff */
[----:B------:R-:W-:Y:S01]  /*cf90*/  UIADD3 UR5, UR15, UR5, URZ ;  /* 0x000000050f057290 */ /* 0x000fe2000fffe03f */
[----:B------:R-:W1:Y:S01]  /*cfa0*/  S2R R56, SR_CTAID.X ;  /* 0x0000000000387919 */ /* 0x000e620000002500 */
[----:B------:R-:W-:-:S03]  /*cfb0*/  IMAD.MOV.U32 R52, RZ, RZ, -0x800000 ;  /* 0xff800000ff347424 */ /* 0x000fc600078e00ff */
[----:B------:R-:W-:Y:S06]  /*cfc0*/  BAR.SYNC.DEFER_BLOCKING 0x1, 0x80 ;  /* 0x0042000000007b1d */ /* 0x000fec0000010000 */
[----:B--2---:R-:W2:Y:S04]  /*cfd0*/  SHFL.BFLY PT, R16, R5, 0x2, 0x1f ;  /* 0x0c401f0005107f89 */ /* 0x004ea800000e0000 */
[----:B----4-:R-:W3:Y:S04]  /*cfe0*/  SHFL.BFLY PT, R13, R6, 0x2, 0x1f ;  /* 0x0c401f00060d7f89 */ /* 0x010ee800000e0000 */
[----:B------:R-:W4:Y:S04]  /*cff0*/  SHFL.BFLY PT, R10, R4, 0x2, 0x1f ;  /* 0x0c401f00040a7f89 */ /* 0x000f2800000e0000 */
[----:B------:R-:W1:Y:S01]  /*d000*/  SHFL.BFLY PT, R15, R0, 0x2, 0x1f ;  /* 0x0c401f00000f7f89 */ /* 0x000e6200000e0000 */
[----:B------:R-:W-:Y:S01]  /*d010*/  MOV R25, R9 ;  /* 0x0000000900197202 */ /* 0x000fe20000000f00 */
[----:B--2---:R-:W-:-:S05]  /*d020*/  FADD.FTZ R16, R16, R5 ;  /* 0x0000000510107221 */ /* 0x004fca0000010000 */
[----:B------:R-:W2:Y:S01]  /*d030*/  SHFL.BFLY PT, R5, R16, 0x1, 0x1f ;  /* 0x0c201f0010057f89 */ /* 0x000ea200000e0000 */
[----:B---3--:R-:W-:Y:S02]  /*d040*/  FADD.FTZ R13, R13, R6 ;  /* 0x000000060d0d7221 */ /* 0x008fe40000010000 */
[----:B----4-:R-:W-:Y:S02]  /*d050*/  FADD.FTZ R10, R10, R4 ;  /* 0x000000040a0a7221 */ /* 0x010fe40000010000 */
[----:B-1----:R-:W-:-:S03]  /*d060*/  FADD.FTZ R15, R15, R0 ;  /* 0x000000000f0f7221 */ /* 0x002fc60000010000 */
[----:B------:R-:W1:Y:S04]  /*d070*/  SHFL.BFLY PT, R3, R10, 0x1, 0x1f ;  /* 0x0c201f000a037f89 */ /* 0x000e6800000e0000 */
[----:B------:R-:W3:Y:S04]  /*d080*/  SHFL.BFLY PT, R4, R15, 0x1, 0x1f ;  /* 0x0c201f000f047f89 */ /* 0x000ee800000e0000 */
[----:B------:R-:W4:Y:S01]  /*d090*/  SHFL.BFLY PT, R0, R13, 0x1, 0x1f ;  /* 0x0c201f000d007f89 */ /* 0x000f2200000e0000 */
[----:B--2---:R-:W-:Y:S01]  /*d0a0*/  FADD.FTZ R16, R16, R5 ;  /* 0x0000000510107221 */ /* 0x004fe20000010000 */
[----:B------:R-:W-:-:S02]  /*d0b0*/  LEA.HI R5, R54, R8, RZ, 0x2 ;  /* 0x0000000836057211 */ /* 0x000fc400078f10ff */
[----:B------:R-:W-:Y:S02]  /*d0c0*/  LEA.HI R54, R54, R8, RZ, 0x3 ;  /* 0x0000000836367211 */ /* 0x000fe400078f18ff */
[----:B------:R-:W-:Y:S02]  /*d0d0*/  FSETP.NE.FTZ.AND P4, PT, R16, RZ, PT ;  /* 0x000000ff1000720b */ /* 0x000fe40003f95000 */
[----:B------:R-:W-:Y:S02]  /*d0e0*/  LOP3.LUT R7, R54, 0xfffffff8, RZ, 0xc0, !PT ;  /* 0xfffffff836077812 */ /* 0x000fe400078ec0ff */
[----:B------:R-:W-:Y:S01]  /*d0f0*/  LOP3.LUT R17, R5, 0xfffffffc, RZ, 0xc0, !PT ;  /* 0xfffffffc05117812 */ /* 0x000fe200078ec0ff */
[----:B-1----:R-:W-:-:S03]  /*d100*/  FADD.FTZ R10, R10, R3 ;  /* 0x000000030a0a7221 */ /* 0x002fc60000010000 */
[----:B------:R-:W-:Y:S01]  /*d110*/  IADD3 R17, -R17, R8, RZ ;  /* 0x0000000811117210 */ /* 0x000fe20007ffe1ff */
[----:B------:R-:W-:-:S04]  /*d120*/  @P0 IMAD.HI.U32 R3, R9, c[0x0][0x4ec], RZ ;  /* 0x00013b0009030a27 */ /* 0x000fc800078e00ff */
[----:B---3--:R-:W-:Y:S01]  /*d130*/  FADD.FTZ R15, R15, R4 ;  /* 0x000000040f0f7221 */ /* 0x008fe20000010000 */
[----:B------:R-:W-:Y:S01]  /*d140*/  LOP3.LUT R4, R22, 0xffffffe0, RZ, 0xc0, !PT ;  /* 0xffffffe016047812 */ /* 0x000fe200078ec0ff */
[----:B----4-:R-:W-:Y:S01]  /*d150*/  FADD.FTZ R13, R13, R0 ;  /* 0x000000000d0d7221 */ /* 0x010fe20000010000 */
[----:B------:R-:W-:Y:S01]  /*d160*/  @P0 SHF.R.U32.HI R25, RZ, c[0x0][0x4f0], R3 ;  /* 0x00013c00ff190a19 */ /* 0x000fe20000011603 */
[----:B------:R-:W-:Y:S01]  /*d170*/  IMAD.MOV.U32 R0, RZ, RZ, RZ ;  /* 0x000000ffff007224 */ /* 0x000fe200078e00ff */
[----:B------:R-:W-:Y:S01]  /*d180*/  FSETP.NE.FTZ.AND P2, PT, R10, RZ, PT ;  /* 0x000000ff0a00720b */ /* 0x000fe20003f55000 */
[C---:B------:R-:W-:Y:S01]  /*d190*/  IMAD.IADD R3, R8.reuse, 0x1, -R4 ;  /* 0x0000000108037824 */ /* 0x040fe200078e0a04 */
[----:B------:R-:W-:Y:S01]  /*d1a0*/  FSETP.NE.FTZ.AND P3, PT, R13, RZ, PT ;  /* 0x000000ff0d00720b */ /* 0x000fe20003f75000 */
[----:B------:R-:W-:Y:S02]  /*d1b0*/  IMAD.MOV.U32 R4, RZ, RZ, RZ ;  /* 0x000000ffff047224 */ /* 0x000fe400078e00ff */
[----:B------:R-:W1:Y:S01]  /*d1c0*/  @P4 MUFU.RCP R0, R16 ;  /* 0x0000001000004308 */ /* 0x000e620000001000 */
[----:B------:R-:W-:Y:S01]  /*d1d0*/  LOP3.LUT P6, RZ, R3, 0x3, RZ, 0xc0, !PT ;  /* 0x0000000303ff7812 */ /* 0x000fe200078cc0ff */
[----:B------:R-:W-:Y:S01]  /*d1e0*/  IMAD.IADD R55, R8, 0x1, -R7 ;  /* 0x0000000108377824 */ /* 0x000fe200078e0a07 */
[----:B------:R-:W-:Y:S01]  /*d1f0*/  MOV R3, RZ ;  /* 0x000000ff00037202 */ /* 0x000fe20000000f00 */
[----:B------:R-:W-:Y:S01]  /*d200*/  IMAD.MOV R6, RZ, RZ, -R25 ;  /* 0x000000ffff067224 */ /* 0x000fe200078e0a19 */
[----:B------:R-:W-:-:S05]  /*d210*/  FSETP.NE.FTZ.AND P1, PT, R15, RZ, PT ;  /* 0x000000ff0f00720b */ /* 0x000fca0003f35000 */
[----:B------:R-:W-:Y:S01]  /*d220*/  @P3 MUFU.RCP R4, R13 ;  /* 0x0000000d00043308 */ /* 0x000fe20000001000 */
[----:B------:R-:W-:Y:S01]  /*d230*/  SHF.R.S32.HI R8, RZ, 0x2, R5 ;  /* 0x00000002ff087819 */ /* 0x000fe20000011405 */
[----:B------:R-:W-:-:S06]  /*d240*/  IMAD R49, R6, c[0x0][0x4e8], R9 ;  /* 0x00013a0006317a24 */ /* 0x000fcc00078e0209 */
[----:B------:R-:W2:Y:S01]  /*d250*/  @P2 MUFU.RCP R3, R10 ;  /* 0x0000000a00032308 */ /* 0x000ea20000001000 */
[C---:B-1----:R-:W-:Y:S02]  /*d260*/  FMUL.FTZ R125, R0.reuse, R125 ;  /* 0x0000007d007d7220 */ /* 0x042fe40000410000 */
[C---:B------:R-:W-:Y:S02]  /*d270*/  FMUL.FTZ R18, R0.reuse, R124 ;  /* 0x0000007c00127220 */ /* 0x040fe40000410000 */
[C---:B------:R-:W-:Y:S02]  /*d280*/  FMUL.FTZ R133, R0.reuse, R133 ;  /* 0x0000008500857220 */ /* 0x040fe40000410000 */
[C---:B------:R-:W-:Y:S02]  /*d290*/  FMUL.FTZ R21, R0.reuse, R132 ;  /* 0x0000008400157220 */ /* 0x040fe40000410000 */
[C---:B------:R-:W-:Y:S02]  /*d2a0*/  FMUL.FTZ R137, R0.reuse, R137 ;  /* 0x0000008900897220 */ /* 0x040fe40000410000 */
[----:B------:R-:W-:-:S02]  /*d2b0*/  FMUL.FTZ R29, R0, R136 ;  /* 0x00000088001d7220 */ /* 0x000fc40000410000 */
[C---:B------:R-:W-:Y:S02]  /*d2c0*/  FMUL.FTZ R149, R0.reuse, R149 ;  /* 0x0000009500957220 */ /* 0x040fe40000410000 */
        /* <DEDUP_REMOVED lines=8> */
[----:B------:R-:W-:Y:S02]  /*d350*/  FMUL.FTZ R40, R0, R180 ;  /* 0x000000b400287220 */ /* 0x000fe40000410000 */
[----:B------:R-:W-:Y:S02]  /*d360*/  IMAD.MOV.U32 R0, RZ, RZ, RZ ;  /* 0x000000ffff007224 */ /* 0x000fe400078e00ff */
[----:B--2---:R-:W-:-:S02]  /*d370*/  FMUL.FTZ R121, R3, R121 ;  /* 0x0000007903797220 */ /* 0x004fc40000410000 */
        /* <DEDUP_REMOVED lines=14> */
[----:B------:R-:W-:Y:S01]  /*d460*/  FMUL.FTZ R38, R3, R176 ;  /* 0x000000b003267220 */ /* 0x000fe20000410000 */
[----:B------:R-:W-:Y:S01]  /*d470*/  SHF.R.S32.HI R3, RZ, 0x1f, R5 ;  /* 0x0000001fff037819 */ /* 0x000fe20000011405 */
[----:B------:R-:W1:Y:S03]  /*d480*/  @P1 MUFU.RCP R0, R15 ;  /* 0x0000000f00001308 */ /* 0x000e660000001000 */
[----:B------:R-:W-:Y:S01]  /*d490*/  LEA.HI R3, R3, R8, RZ, 0x3 ;  /* 0x0000000803037211 */ /* 0x000fe200078f18ff */
[----:B------:R-:W-:-:S04]  /*d4a0*/  IMAD.U32 R6, RZ, RZ, UR10 ;  /* 0x0000000aff067e24 */ /* 0x000fc8000f8e00ff */
[----:B------:R-:W2:Y:S01]  /*d4b0*/  @P1 MUFU.LG2 R15, R15 ;  /* 0x0000000f000f1308 */ /* 0x000ea20000000c00 */
[----:B------:R-:W-:Y:S01]  /*d4c0*/  LOP3.LUT R3, R3, 0xfffffff8, RZ, 0xc0, !PT ;  /* 0xfffffff803037812 */ /* 0x000fe200078ec0ff */
        /* <DEDUP_REMOVED lines=15> */
[----:B------:R-:W-:Y:S02]  /*d5c0*/  FMUL.FTZ R39, R4, R182 ;  /* 0x000000b604277220 */ /* 0x000fe40000410000 */
[----:B------:R-:W-:-:S02]  /*d5d0*/  IMAD.U32 R4, RZ, RZ, UR14 ;  /* 0x0000000eff047e24 */ /* 0x000fc4000f8e00ff */
[----:B------:R-:W-:Y:S01]  /*d5e0*/  IMAD.IADD R12, R8, 0x1, -R3 ;  /* 0x00000001080c7824 */ /* 0x000fe200078e0a03 */
[----:B------:R-:W-:Y:S01]  /*d5f0*/  MOV R8, R6 ;  /* 0x0000000600087202 */ /* 0x000fe20000000f00 */
[----:B------:R-:W-:Y:S01]  /*d600*/  IMAD.MOV.U32 R6, RZ, RZ, R4 ;  /* 0x000000ffff067224 */ /* 0x000fe200078e0004 */
[----:B------:R-:W-:Y:S01]  /*d610*/  @P4 MOV R4, 0x3f317218 ;  /* 0x3f31721800044802 */ /* 0x000fe20000000f00 */
[----:B------:R-:W3:Y:S01]  /*d620*/  @P3 MUFU.LG2 R13, R13 ;  /* 0x0000000d000d3308 */ /* 0x000ee20000000c00 */
[C---:B-1----:R-:W-:Y:S01]  /*d630*/  FMUL.FTZ R123, R0.reuse, R123 ;  /* 0x0000007b007b7220 */ /* 0x042fe20000410000 */
[----:B------:R-:W-:Y:S01]  /*d640*/  @P1 MOV R11, 0x3f317218 ;  /* 0x3f317218000b1802 */ /* 0x000fe20000000f00 */
        /* <DEDUP_REMOVED lines=15> */
[----:B------:R-:W-:Y:S01]  /*d740*/  @P3 IMAD.MOV.U32 R3, RZ, RZ, 0x3f317218 ;  /* 0x3f317218ff033424 */ /* 0x000fe200078e00ff */
[----:B------:R-:W1:Y:S01]  /*d750*/  @P2 MUFU.LG2 R10, R10 ;  /* 0x0000000a000a2308 */ /* 0x000e620000000c00 */
[----:B------:R-:W-:Y:S02]  /*d760*/  @P2 IMAD.MOV.U32 R0, RZ, RZ, 0x3f317218 ;  /* 0x3f317218ff002424 */ /* 0x000fe400078e00ff */
[----:B------:R-:W-:Y:S02]  /*d770*/  IMAD.U32 R5, RZ, RZ, UR15 ;  /* 0x0000000fff057e24 */ /* 0x000fe4000f8e00ff */
[----:B------:R-:W-:Y:S02]  /*d780*/  @P4 FMUL.FTZ R14, R4, c[0x0][0x2d0] ;  /* 0x0000b400040e4a20 */ /* 0x000fe40000410000 */
[----:B------:R-:W-:Y:S02]  /*d790*/  @P3 FMUL.FTZ R5, R3, c[0x0][0x2d0] ;  /* 0x0000b40003053a20 */ /* 0x000fe40000410000 */
[----:B--2---:R-:W-:-:S02]  /*d7a0*/  @P1 FMUL.FTZ R4, R15, 0.69314718246459960938 ;  /* 0x3f3172180f041820 */ /* 0x004fc40000410000 */
[----:B------:R-:W-:Y:S01]  /*d7b0*/  @P2 FMUL.FTZ R3, R0, c[0x0][0x2d0] ;  /* 0x0000b40000032a20 */ /* 0x000fe20000410000 */
[----:B------:R-:W2:Y:S01]  /*d7c0*/  S2R R15, SR_CTAID.Z ;  /* 0x00000000000f7919 */ /* 0x000ea20000002700 */
[----:B------:R-:W-:-:S04]  /*d7d0*/  @P1 FMUL.FTZ R0, R11, c[0x0][0x2d0] ;  /* 0x0000b4000b001a20 */ /* 0x000fc80000410000 */
[----:B------:R-:W-:Y:S01]  /*d7e0*/  @P1 FFMA.FTZ R53, R0, R2, R4 ;  /* 0x0000000200351223 */ /* 0x000fe20000010004 */
[----:B------:R-:W-:Y:S01]  /*d7f0*/  SHF.R.S32.HI R0, RZ, 0x5, R22 ;  /* 0x00000005ff007819 */ /* 0x000fe20000011416 */
[----:B---3--:R-:W-:-:S03]  /*d800*/  @P3 FMUL.FTZ R13, R13, 0.69314718246459960938 ;  /* 0x3f3172180d0d3820 */ /* 0x008fc60000410000 */
[----:B------:R-:W-:Y:S01]  /*d810*/  SHF.R.S32.HI R2, RZ, 0x1f, R0 ;  /* 0x0000001fff027819 */ /* 0x000fe20000011400 */
[----:B-1----:R-:W-:Y:S02]  /*d820*/  @P2 FMUL.FTZ R10, R10, 0.69314718246459960938 ;  /* 0x3f3172180a0a2820 */ /* 0x002fe40000410000 */
[----:B------:R-:W-:Y:S01]  /*d830*/  @P3 FFMA.FTZ R51, R5, R72, R13 ;  /* 0x0000004805333223 */ /* 0x000fe2000001000d */
[----:B------:R-:W-:Y:S02]  /*d840*/  LEA.HI R2, R2, R0, RZ, 0x2 ;  /* 0x0000000002027211 */ /* 0x000fe400078f10ff */
[----:B------:R-:W-:Y:S01]  /*d850*/  LEA.HI R5, R17, R17, RZ, 0x1 ;  /* 0x0000001111057211 */ /* 0x000fe200078f08ff */
[----:B------:R-:W-:Y:S01]  /*d860*/  @P2 FFMA.FTZ R50, R3, R71, R10 ;  /* 0x0000004703322223 */ /* 0x000fe2000001000a */
[----:B------:R-:W-:Y:S02]  /*d870*/  LOP3.LUT R3, R2, 0xffffffc, RZ, 0xc0, !PT ;  /* 0x0ffffffc02037812 */ /* 0x000fe400078ec0ff */
[----:B------:R-:W-:Y:S01]  /*d880*/  MOV R7, UR11 ;  /* 0x0000000b00077c02 */ /* 0x000fe20008000f00 */
[----:B------:R-:W-:Y:S01]  /*d890*/  IMAD.U32 R7, RZ, RZ, UR5 ;  /* 0x00000005ff077e24 */ /* 0x000fe2000f8e00ff */
[----:B------:R-:W-:Y:S01]  /*d8a0*/  LOP3.LUT R2, R5, 0x1ffffffe, RZ, 0xc0, !PT ;  /* 0x1ffffffe05027812 */ /* 0x000fe200078ec0ff */
[----:B------:R-:W-:-:S03]  /*d8b0*/  IMAD.IADD R13, R0, 0x1, -R3 ;  /* 0x00000001000d7824 */ /* 0x000fc600078e0a03 */
[----:B------:R-:W-:Y:S01]  /*d8c0*/  IADD3 R11, R17, -R2, RZ ;  /* 0x80000002110b7210 */ /* 0x000fe20007ffe0ff */
[----:B--2---:R-:W-:Y:S01]  /*d8d0*/  IMAD.WIDE.U32 R2, R15, c[0x0][0x3f0], R6 ;  /* 0x0000fc000f027a25 */ /* 0x004fe200078e0006 */
[----:B------:R-:W-:Y:S02]  /*d8e0*/  SHF.R.S32.HI R7, RZ, 0x2, R58 ;  /* 0x00000002ff077819 */ /* 0x000fe4000001143a */
[----:B------:R-:W2:Y:S01]  /*d8f0*/  LDL R58, [R1+0x2c] ;  /* 0x00002c00013a7983 */ /* 0x000ea20000100800 */
[----:B------:R-:W1:Y:S01]  /*d900*/  @P4 MUFU.LG2 R16, R16 ;  /* 0x0000001000104308 */ /* 0x000e620000000c00 */
[----:B------:R-:W-:Y:S02]  /*d910*/  SHF.R.S32.HI R4, RZ, 0x1f, R15 ;  /* 0x0000001fff047819 */ /* 0x000fe4000001140f */
[----:B------:R-:W-:-:S03]  /*d920*/  LOP3.LUT R6, R12, 0x1, RZ, 0xc0, !PT ;  /* 0x000000010c067812 */ /* 0x000fc600078ec0ff */
[C---:B------:R-:W-:Y:S02]  /*d930*/  IMAD R48, R4.reuse, c[0x0][0x498], RZ ;  /* 0x0001260004307a24 */ /* 0x040fe400078e02ff */
[----:B------:R-:W-:Y:S02]  /*d940*/  IMAD R10, R4, c[0x0][0x3f0], RZ ;  /* 0x0000fc00040a7a24 */ /* 0x000fe400078e02ff */
[----:B-1----:R-:W-:-:S04]  /*d950*/  @P4 FMUL.FTZ R16, R16, 0.69314718246459960938 ;  /* 0x3f31721810104820 */ /* 0x002fc80000410000 */
[----:B------:R-:W-:Y:S02]  /*d960*/  @P4 FFMA.FTZ R52, R14, R73, R16 ;  /* 0x000000490e344223 */ /* 0x000fe40000010010 */
[----:B------:R-:W-:Y:S02]  /*d970*/  IMAD R14, R0, 0x200, R17 ;  /* 0x00000200000e7824 */ /* 0x000fe400078e0211 */
[----:B------:R-:W-:Y:S02]  /*d980*/  IMAD.SHL.U32 R0, R5, 0x20, RZ ;  /* 0x0000002005007824 */ /* 0x000fe400078e00ff */
[----:B------:R-:W-:-:S03]  /*d990*/  IMAD.SHL.U32 R4, R12, 0x40, RZ ;  /* 0x000000400c047824 */ /* 0x000fc600078e00ff */
[----:B------:R-:W-:Y:S02]  /*d9a0*/  LOP3.LUT R5, R0, 0xffffffc0, RZ, 0xc0, !PT ;  /* 0xffffffc000057812 */ /* 0x000fe400078ec0ff */
[----:B------:R-:W-:Y:S02]  /*d9b0*/  R2P PR, R12, 0x6 ;  /* 0x000000060c007804 */ /* 0x000fe40000000000 */
[----:B------:R-:W-:Y:S01]  /*d9c0*/  LOP3.LUT R4, R4, 0x1c0, RZ, 0xc0, !PT ;  /* 0x000001c004047812 */ /* 0x000fe200078ec0ff */
[----:B------:R-:W-:Y:S01]  /*d9d0*/  IMAD R0, R13, 0x10, R7 ;  /* 0x000000100d007824 */ /* 0x000fe200078e0207 */
[----:B------:R-:W-:Y:S01]  /*d9e0*/  ISETP.NE.U32.AND P3, PT, R6, 0x1, PT ;  /* 0x000000010600780c */ /* 0x000fe20003f65070 */
[----:B------:R-:W-:Y:S01]  /*d9f0*/  IMAD R6, R11, 0x8, R5 ;  /* 0x000000080b067824 */ /* 0x000fe200078e0205 */
[----:B------:R-:W-:Y:S01]  /*da00*/  UIADD3 UR8, UR11, UR8, URZ ;  /* 0x000000080b087290 */ /* 0x000fe2000fffe03f */
[----:B------:R-:W-:Y:S02]  /*da10*/  LEA.HI R4, R4, R4, RZ, 0x1d ;  /* 0x0000000404047211 */ /* 0x000fe400078fe8ff */
[----:B------:R-:W-:Y:S01]  /*da20*/  IMAD.IADD R6, R0, 0x1, R6 ;  /* 0x0000000100067824 */ /* 0x000fe200078e0206 */
[----:B------:R-:W-:Y:S01]  /*da30*/  SHF.R.S32.HI R5, RZ, 0x3, R54 ;  /* 0x00000003ff057819 */ /* 0x000fe20000011436 */
[----:B------:R-:W-:Y:S01]  /*da40*/  IMAD R0, R56, 0x80, R0 ;  /* 0x0000008038007824 */ /* 0x000fe200078e0200 */
[----:B------:R-:W-:-:S02]  /*da50*/  LEA R7, R14, R4, 0x1 ;  /* 0x000000040e077211 */ /* 0x000fc400078e08ff */
[----:B------:R-:W-:Y:S01]  /*da60*/  SHF.R.S32.HI R4, RZ, 0x1f, R25 ;  /* 0x0000001fff047819 */ /* 0x000fe20000011419 */
[----:B------:R-:W-:Y:S01]  /*da70*/  IMAD R10, R15, c[0x0][0x3f4], R10 ;  /* 0x0000fd000f0a7a24 */ /* 0x000fe200078e020a */
[----:B------:R-:W-:Y:S01]  /*da80*/  MOV R9, UR8 ;  /* 0x0000000800097c02 */ /* 0x000fe20008000f00 */
[----:B------:R-:W-:Y:S01]  /*da90*/  IMAD R54, R57, c[0x0][0x388], RZ ;  /* 0x0000e20039367a24 */ /* 0x000fe200078e02ff */
[----:B------:R-:W-:Y:S02]  /*daa0*/  LEA R22, R56, R5, 0x7 ;  /* 0x0000000538167211 */ /* 0x000fe400078e38ff */
[----:B------:R-:W-:Y:S01]  /*dab0*/  IADD3 R5, R0, 0x8, RZ ;  /* 0x0000000800057810 */ /* 0x000fe20007ffe0ff */
[----:B------:R-:W-:Y:S01]  /*dac0*/  IMAD R4, R4, c[0x0][0x3e0], RZ ;  /* 0x0000f80004047a24 */ /* 0x000fe200078e02ff */
[----:B------:R-:W-:Y:S01]  /*dad0*/  IADD3 R3, R3, R10, RZ ;  /* 0x0000000a03037210 */ /* 0x000fe20007ffe0ff */
[----:B------:R-:W-:Y:S01]  /*dae0*/  IMAD R48, R15, c[0x0][0x49c], R48 ;  /* 0x000127000f307a24 */ /* 0x000fe200078e0230 */
[----:B------:R-:W-:Y:S01]  /*daf0*/  ISETP.GE.OR P4, PT, R5, R54, P6 ;  /* 0x000000360500720c */ /* 0x000fe20003786670 */
[----:B------:R-:W-:Y:S01]  /*db00*/  IMAD.WIDE.U32 R16, R15, c[0x0][0x498], R8 ;  /* 0x000126000f107a25 */ /* 0x000fe200078e0008 */
[----:B------:R-:W-:-:S02]  /*db10*/  MOV R15, 0xfffffff0 ;  /* 0xfffffff0000f7802 */ /* 0x000fc40000000f00 */
[----:B------:R-:W-:Y:S01]  /*db20*/  IADD3 R5, R0, 0x40, RZ ;  /* 0x0000004000057810 */ /* 0x000fe20007ffe0ff */
[----:B------:R-:W-:Y:S01]  /*db30*/  IMAD R10, R56, 0x80, R6 ;  /* 0x00000080380a7824 */ /* 0x000fe200078e0206 */
[CC--:B------:R-:W-:Y:S01]  /*db40*/  ISETP.GE.OR P5, PT, R0.reuse, R54.reuse, P6 ;  /* 0x000000360000720c */ /* 0x0c0fe200037a6670 */
[----:B------:R-:W-:Y:S01]  /*db50*/  IMAD R6, R25, c[0x0][0x3e4], R4 ;  /* 0x0000f90019067a24 */ /* 0x000fe200078e0204 */
[----:B------:R-:W-:Y:S01]  /*db60*/  IADD3 R4, R0, 0x48, RZ ;  /* 0x0000004800047810 */ /* 0x000fe20007ffe0ff */
[----:B------:R-:W-:Y:S01]  /*db70*/  IMAD.SHL.U32 R0, R7, 0x2, RZ ;  /* 0x0000000207007824 */ /* 0x000fe200078e00ff */
[----:B------:R-:W-:Y:S02]  /*db80*/  SEL R15, R15, 0x10, !P3 ;  /* 0x000000100f0f7807 */ /* 0x000fe40005800000 */
[----:B------:R-:W-:Y:S01]  /*db90*/  ISETP.GE.OR P3, PT, R5, R54, P6 ;  /* 0x000000360500720c */ /* 0x000fe20003766670 */
[----:B------:R-:W-:Y:S01]  /*dba0*/  @P0 IMAD.HI.U32 R5, R10, c[0x0][0x4ec], RZ ;  /* 0x00013b000a050a27 */ /* 0x000fe200078e00ff */
[----:B------:R-:W-:-:S02]  /*dbb0*/  SHF.R.S32.HI R7, RZ, 0x1f, R49 ;  /* 0x0000001fff077819 */ /* 0x000fc40000011431 */
[----:B------:R-:W-:Y:S02]  /*dbc0*/  ISETP.GE.OR P6, PT, R4, R54, P6 ;  /* 0x000000360400720c */ /* 0x000fe400037c6670 */
[----:B------:R-:W-:Y:S01]  /*dbd0*/  MOV R4, R10 ;  /* 0x0000000a00047202 */ /* 0x000fe20000000f00 */
[----:B------:R-:W-:Y:S01]  /*dbe0*/  IMAD R7, R7, c[0x0][0x3d8], RZ ;  /* 0x0000f60007077a24 */ /* 0x000fe200078e02ff */
[C---:B------:R-:W-:Y:S02]  /*dbf0*/  IADD3 R8, R0.reuse, 0x80, RZ ;  /* 0x0000008000087810 */ /* 0x040fe40007ffe0ff */
[----:B------:R-:W-:Y:S01]  /*dc00*/  @P0 SHF.R.U32.HI R4, RZ, c[0x0][0x4f0], R5 ;  /* 0x00013c00ff040a19 */ /* 0x000fe20000011605 */
[----:B------:R-:W-:Y:S01]  /*dc10*/  IMAD R11, R49, c[0x0][0x3dc], R7 ;  /* 0x0000f700310b7a24 */ /* 0x000fe200078e0207 */
[----:B------:R-:W-:Y:S02]  /*dc20*/  IADD3 R5, R0, 0xc0, RZ ;  /* 0x000000c000057810 */ /* 0x000fe40007ffe0ff */
[----:B------:R-:W-:-:S02]  /*dc30*/  @P2 IADD3 R5, R8, -0x40, RZ ;  /* 0xffffffc008052810 */ /* 0x000fc40007ffe0ff */
[----:B------:R-:W-:Y:S02]  /*dc40*/  SHF.R.S32.HI R7, RZ, 0x1f, R4 ;  /* 0x0000001fff077819 */ /* 0x000fe40000011404 */
[C---:B------:R-:W-:Y:S01]  /*dc50*/  IADD3 R8, P0, R4.reuse, R16, RZ ;  /* 0x0000001004087210 */ /* 0x040fe20007f1e0ff */
[----:B------:R-:W-:Y:S01]  /*dc60*/  IMAD.WIDE.U32 R2, R25, c[0x0][0x3e0], R2 ;  /* 0x0000f80019027a25 */ /* 0x000fe200078e0002 */
[----:B------:R-:W-:-:S03]  /*dc70*/  IADD3 R4, -R4, RZ, RZ ;  /* 0x000000ff04047210 */ /* 0x000fc60007ffe1ff */
[----:B------:R-:W-:Y:S02]  /*dc80*/  IMAD.IADD R3, R3, 0x1, R6 ;  /* 0x0000000103037824 */ /* 0x000fe400078e0206 */
[----:B------:R-:W-:Y:S01]  /*dc90*/  IMAD R4, R4, c[0x0][0x4e8], R10 ;  /* 0x00013a0004047a24 */ /* 0x000fe200078e020a */
[----:B------:R-:W-:Y:S01]  /*dca0*/  F2FP.PACK_AB R18, R125, R18 ;  /* 0x000000127d12723e */ /* 0x000fe200000000ff */
[----:B------:R-:W-:Y:S01]  /*dcb0*/  IMAD.MOV.U32 R16, RZ, RZ, 0x20 ;  /* 0x00000020ff107424 */ /* 0x000fe200078e00ff */
[----:B------:R-:W-:Y:S01]  /*dcc0*/  F2FP.PACK_AB R19, R127, R19 ;  /* 0x000000137f13723e */ /* 0x000fe200000000ff */
[----:B------:R-:W-:Y:S01]  /*dcd0*/  IMAD.WIDE.U32 R2, R49, c[0x0][0x3d8], R2 ;  /* 0x0000f60031027a25 */ /* 0x000fe200078e0002 */
[----:B------:R-:W-:Y:S02]  /*dce0*/  F2FP.PACK_AB R21, R133, R21 ;  /* 0x000000158515723e */ /* 0x000fe400000000ff */
[----:B------:R-:W-:Y:S02]  /*dcf0*/  IADD3 R6, R0, R15, RZ ;  /* 0x0000000f00067210 */ /* 0x000fe40007ffe0ff */
[----:B------:R-:W-:-:S02]  /*dd00*/  F2FP.PACK_AB R20, R135, R20 ;  /* 0x000000148714723e */ /* 0x000fc400000000ff */
[----:B------:R-:W-:Y:S02]  /*dd10*/  IADD3.X R9, R7, R17, R48, P0, !PT ;  /* 0x0000001107097210 */ /* 0x000fe400007fe430 */
[----:B------:R-:W-:Y:S02]  /*dd20*/  F2FP.PACK_AB R23, R121, R23 ;  /* 0x000000177917723e */ /* 0x000fe400000000ff */
[----:B------:R-:W-:Y:S02]  /*dd30*/  F2FP.PACK_AB R24, R123, R24 ;  /* 0x000000187b18723e */ /* 0x000fe400000000ff */
[----:B------:R-:W-:Y:S01]  /*dd40*/  SHF.R.S32.HI R7, RZ, 0x1f, R4 ;  /* 0x0000001fff077819 */ /* 0x000fe20000011404 */
[----:B------:R-:W-:Y:S01]  /*dd50*/  STS [R0+0x80], R18 ;  /* 0x0000801200007388 */ /* 0x000fe20000000800 */
[----:B------:R-:W-:Y:S02]  /*dd60*/  F2FP.PACK_AB R26, R129, R26 ;  /* 0x0000001a811a723e */ /* 0x000fe400000000ff */
[----:B------:R-:W-:Y:S01]  /*dd70*/  F2FP.PACK_AB R27, R131, R27 ;  /* 0x0000001b831b723e */ /* 0x000fe200000000ff */
[----:B------:R-:W-:Y:S01]  /*dd80*/  STS [R0+0x480], R19 ;  /* 0x0004801300007388 */ /* 0x000fe20000000800 */
[----:B------:R-:W-:Y:S01]  /*dd90*/  SEL R16, R16, 0xffffffe0, !P1 ;  /* 0xffffffe010107807 */ /* 0x000fe20004800000 */
[----:B------:R-:W-:Y:S01]  /*dda0*/  IMAD R7, R7, c[0x0][0x488], RZ ;  /* 0x0001220007077a24 */ /* 0x000fe200078e02ff */
[----:B------:R-:W-:Y:S01]  /*ddb0*/  IADD3 R3, R3, R11, RZ ;  /* 0x0000000b03037210 */ /* 0x000fe20007ffe0ff */
[----:B------:R1:W-:Y:S01]  /*ddc0*/  STS [R6+0x80], R21 ;  /* 0x0000801506007388 */ /* 0x0003e20000000800 */
[----:B------:R-:W-:-:S03]  /*ddd0*/  F2FP.PACK_AB R29, R137, R29 ;  /* 0x0000001d891d723e */ /* 0x000fc600000000ff */
[----:B------:R3:W-:Y:S01]  /*dde0*/  STS [R6+0x480], R20 ;  /* 0x0004801406007388 */ /* 0x0007e20000000800 */
[----:B------:R-:W-:-:S03]  /*ddf0*/  F2FP.PACK_AB R28, R139, R28 ;  /* 0x0000001c8b1c723e */ /* 0x000fc600000000ff */
[----:B------:R-:W-:Y:S01]  /*de00*/  STS [R0+0x2080], R23 ;  /* 0x0020801700007388 */ /* 0x000fe20000000800 */
[----:B------:R-:W-:-:S03]  /*de10*/  F2FP.PACK_AB R30, R149, R30 ;  /* 0x0000001e951e723e */ /* 0x000fc600000000ff */
[----:B------:R4:W-:Y:S01]  /*de20*/  STS [R0+0x2480], R24 ;  /* 0x0024801800007388 */ /* 0x0009e20000000800 */
[----:B------:R-:W-:-:S03]  /*de30*/  F2FP.PACK_AB R31, R151, R31 ;  /* 0x0000001f971f723e */ /* 0x000fc600000000ff */
[----:B------:R-:W-:Y:S01]  /*de40*/  STS [R6+0x2080], R26 ;  /* 0x0020801a06007388 */ /* 0x000fe20000000800 */
[----:B------:R-:W-:-:S03]  /*de50*/  F2FP.PACK_AB R33, R141, R33 ;  /* 0x000000218d21723e */ /* 0x000fc600000000ff */
[----:B------:R4:W-:Y:S01]  /*de60*/  STS [R6+0x2480], R27 ;  /* 0x0024801b06007388 */ /* 0x0009e20000000800 */
[----:B------:R-:W-:Y:S02]  /*de70*/  F2FP.PACK_AB R32, R143, R32 ;  /* 0x000000208f20723e */ /* 0x000fe400000000ff */
[----:B-1----:R-:W-:Y:S01]  /*de80*/  LEA R21, P0, R2, c[0x0][0x380], 0x1 ;  /* 0x0000e00002157a11 */ /* 0x002fe200078008ff */
[----:B------:R-:W-:-:S03]  /*de90*/  IMAD R7, R4, c[0x0][0x48c], R7 ;  /* 0x0001230004077a24 */ /* 0x000fc600078e0207 */
[----:B---3--:R-:W-:Y:S01]  /*dea0*/  LEA.HI.X R20, R2, c[0x0][0x384], R3, 0x1, P0 ;  /* 0x0000e10002147a11 */ /* 0x008fe200000f0c03 */
[----:B------:R-:W-:-:S04]  /*deb0*/  IMAD.WIDE.U32 R2, R4, c[0x0][0x488], R8 ;  /* 0x0001220004027a25 */ /* 0x000fc800078e0008 */
[----:B----4-:R-:W-:Y:S01]  /*dec0*/  IMAD.IADD R0, R0, 0x1, R16 ;  /* 0x0000000100007824 */ /* 0x010fe200078e0210 */
[----:B------:R-:W-:Y:S01]  /*ded0*/  LEA R4, P0, R2, c[0x0][0x450], 0x2 ;  /* 0x0001140002047a11 */ /* 0x000fe200078010ff */
[----:B------:R-:W-:-:S03]  /*dee0*/  IMAD.IADD R6, R16, 0x1, R6 ;  /* 0x0000000110067824 */ /* 0x000fc600078e0206 */
[----:B------:R-:W-:Y:S04]  /*def0*/  STS [R0+0x80], R29 ;  /* 0x0000801d00007388 */ /* 0x000fe80000000800 */
[----:B------:R-:W-:Y:S04]  /*df00*/  STS [R0+0x480], R28 ;  /* 0x0004801c00007388 */ /* 0x000fe80000000800 */
[----:B------:R-:W-:Y:S04]  /*df10*/  STS [R6+0x80], R30 ;  /* 0x0000801e06007388 */ /* 0x000fe80000000800 */
[----:B------:R-:W-:Y:S04]  /*df20*/  STS [R6+0x480], R31 ;  /* 0x0004801f06007388 */ /* 0x000fe80000000800 */
[----:B------:R-:W-:Y:S04]  /*df30*/  STS [R0+0x2080], R33 ;  /* 0x0020802100007388 */ /* 0x000fe80000000800 */
[----:B------:R1:W-:Y:S01]  /*df40*/  STS [R0+0x2480], R32 ;  /* 0x0024802000007388 */ /* 0x0003e20000000800 */
[----:B------:R-:W-:-:S02]  /*df50*/  F2FP.PACK_AB R35, R145, R35 ;  /* 0x000000239123723e */ /* 0x000fc400000000ff */
[----:B------:R-:W-:Y:S02]  /*df60*/  F2FP.PACK_AB R34, R147, R34 ;  /* 0x000000229322723e */ /* 0x000fe400000000ff */
[----:B------:R-:W-:Y:S02]  /*df70*/  F2FP.PACK_AB R37, R153, R37 ;  /* 0x000000259925723e */ /* 0x000fe400000000ff */
[----:B------:R-:W-:Y:S02]  /*df80*/  F2FP.PACK_AB R36, R155, R36 ;  /* 0x000000249b24723e */ /* 0x000fe400000000ff */
[----:B------:R-:W-:Y:S02]  /*df90*/  F2FP.PACK_AB R42, R165, R42 ;  /* 0x0000002aa52a723e */ /* 0x000fe400000000ff */
[----:B------:R-:W-:Y:S02]  /*dfa0*/  F2FP.PACK_AB R41, R167, R41 ;  /* 0x00000029a729723e */ /* 0x000fe400000000ff */
[----:B------:R-:W-:-:S02]  /*dfb0*/  F2FP.PACK_AB R47, R157, R47 ;  /* 0x0000002f9d2f723e */ /* 0x000fc400000000ff */
[----:B------:R-:W-:Y:S02]  /*dfc0*/  F2FP.PACK_AB R158, R159, R158 ;  /* 0x0000009e9f9e723e */ /* 0x000fe400000000ff */
[----:B-1----:R-:W-:Y:S02]  /*dfd0*/  IADD3 R0, R3, R7, RZ ;  /* 0x0000000703007210 */ /* 0x002fe40007ffe0ff */
[----:B------:R-:W-:Y:S02]  /*dfe0*/  IADD3 R3, R16, 0x400, R5 ;  /* 0x0000040010037810 */ /* 0x000fe40007ffe005 */
[----:B------:R-:W-:Y:S02]  /*dff0*/  LEA.HI.X R2, R2, c[0x0][0x454], R0, 0x2, P0 ;  /* 0x0001150002027a11 */ /* 0x000fe400000f1400 */
[----:B------:R-:W-:Y:S01]  /*e000*/  IADD3 R0, R15, R5, RZ ;  /* 0x000000050f007210 */ /* 0x000fe20007ffe0ff */
[----:B------:R-:W-:Y:S01]  /*e010*/  STS [R6+0x2080], R35 ;  /* 0x0020802306007388 */ /* 0x000fe20000000800 */
[----:B------:R-:W-:Y:S01]  /*e020*/  F2FP.PACK_AB R46, R161, R46 ;  /* 0x0000002ea12e723e */ /* 0x000fe200000000ff */
[----:B------:R-:W-:Y:S01]  /*e030*/  IMAD.IADD R14, R15, 0x1, R3 ;  /* 0x000000010f0e7824 */ /* 0x000fe200078e0203 */
[----:B------:R-:W-:Y:S01]  /*e040*/  F2FP.PACK_AB R162, R163, R162 ;  /* 0x000000a2a3a2723e */ /* 0x000fe200000000ff */
[----:B------:R-:W-:Y:S01]  /*e050*/  SHFL.IDX PT, R13, R2, RZ, 0x1c1f ;  /* 0x001c1fff020d7589 */ /* 0x000fe200000e0000 */
[----:B------:R-:W-:-:S02]  /*e060*/  F2FP.PACK_AB R45, R169, R45 ;  /* 0x0000002da92d723e */ /* 0x000fc400000000ff */
[----:B------:R-:W-:Y:S01]  /*e070*/  F2FP.PACK_AB R44, R171, R44 ;  /* 0x0000002cab2c723e */ /* 0x000fe200000000ff */
[----:B------:R-:W-:Y:S01]  /*e080*/  SHFL.IDX PT, R11, R2, 0x1, 0x1c1f ;  /* 0x003c1f00020b7f89 */ /* 0x000fe200000e0000 */
[----:B------:R-:W-:-:S03]  /*e090*/  F2FP.PACK_AB R40, R181, R40 ;  /* 0x00000028b528723e */ /* 0x000fc600000000ff */
[----:B------:R-:W-:Y:S01]  /*e0a0*/  SHFL.IDX PT, R9, R2, 0x2, 0x1c1f ;  /* 0x005c1f0002097f89 */ /* 0x000fe200000e0000 */
[----:B------:R-:W-:-:S03]  /*e0b0*/  IADD3 R3, R16, R0, RZ ;  /* 0x0000000010037210 */ /* 0x000fc60007ffe0ff */
[----:B------:R1:W-:Y:S01]  /*e0c0*/  SHFL.IDX PT, R7, R2, 0x3, 0x1c1f ;  /* 0x007c1f0002077f89 */ /* 0x0003e200000e0000 */
[----:B------:R-:W-:-:S03]  /*e0d0*/  F2FP.PACK_AB R39, R183, R39 ;  /* 0x00000027b727723e */ /* 0x000fc600000000ff */
[----:B------:R-:W-:Y:S01]  /*e0e0*/  STS [R6+0x2480], R34 ;  /* 0x0024802206007388 */ /* 0x000fe20000000800 */
[----:B------:R-:W-:-:S03]  /*e0f0*/  F2FP.PACK_AB R43, R173, R43 ;  /* 0x0000002bad2b723e */ /* 0x000fc600000000ff */
[----:B------:R-:W-:Y:S01]  /*e100*/  STS [R5], R37 ;  /* 0x0000002505007388 */ /* 0x000fe20000000800 */
[----:B------:R-:W-:-:S03]  /*e110*/  F2FP.PACK_AB R174, R175, R174 ;  /* 0x000000aeafae723e */ /* 0x000fc600000000ff */
[----:B------:R-:W-:Y:S01]  /*e120*/  STS [R5+0x400], R36 ;  /* 0x0004002405007388 */ /* 0x000fe20000000800 */
[----:B------:R-:W-:-:S03]  /*e130*/  F2FP.PACK_AB R38, R177, R38 ;  /* 0x00000026b126723e */ /* 0x000fc600000000ff */
[----:B------:R-:W-:Y:S01]  /*e140*/  STS [R0], R42 ;  /* 0x0000002a00007388 */ /* 0x000fe20000000800 */
[----:B------:R-:W-:-:S03]  /*e150*/  F2FP.PACK_AB R178, R179, R178 ;  /* 0x000000b2b3b2723e */ /* 0x000fc600000000ff */
[----:B------:R-:W-:Y:S01]  /*e160*/  STS [R0+0x400], R41 ;  /* 0x0004002900007388 */ /* 0x000fe20000000800 */
[----:B-1----:R-:W-:-:S03]  /*e170*/  IMAD.IADD R2, R16, 0x1, R5 ;  /* 0x0000000110027824 */ /* 0x002fc600078e0205 */
[----:B------:R-:W-:Y:S04]  /*e180*/  STS [R5+0x2000], R47 ;  /* 0x0020002f05007388 */ /* 0x000fe80000000800 */
[----:B------:R-:W-:Y:S04]  /*e190*/  STS [R5+0x2400], R158 ;  /* 0x0024009e05007388 */ /* 0x000fe80000000800 */
[----:B------:R-:W-:Y:S04]  /*e1a0*/  STS [R0+0x2000], R46 ;  /* 0x0020002e00007388 */ /* 0x000fe80000000800 */
[----:B------:R-:W-:Y:S04]  /*e1b0*/  STS [R0+0x2400], R162 ;  /* 0x002400a200007388 */ /* 0x000fe80000000800 */
[----:B------:R-:W-:Y:S04]  /*e1c0*/  STS [R2], R45 ;  /* 0x0000002d02007388 */ /* 0x000fe80000000800 */
[----:B------:R-:W-:Y:S04]  /*e1d0*/  STS [R2+0x400], R44 ;  /* 0x0004002c02007388 */ /* 0x000fe80000000800 */
[----:B------:R-:W-:Y:S04]  /*e1e0*/  STS [R3], R40 ;  /* 0x0000002803007388 */ /* 0x000fe80000000800 */
[----:B------:R-:W-:Y:S04]  /*e1f0*/  STS [R14], R39 ;  /* 0x000000270e007388 */ /* 0x000fe80000000800 */
[----:B------:R-:W-:Y:S04]  /*e200*/  STS [R2+0x2000], R43 ;  /* 0x0020002b02007388 */ /* 0x000fe80000000800 */
[----:B------:R1:W-:Y:S04]  /*e210*/  STS [R2+0x2400], R174 ;  /* 0x002400ae02007388 */ /* 0x0003e80000000800 */
[----:B------:R-:W-:Y:S04]  /*e220*/  STS [R3+0x2000], R38 ;  /* 0x0020002603007388 */ /* 0x000fe80000000800 */
[----:B------:R-:W-:Y:S04]  /*e230*/  STS [R14+0x2000], R178 ;  /* 0x002000b20e007388 */ /* 0x000fe80000000800 */
[----:B------:R-:W3:Y:S04]  /*e240*/  SHFL.IDX PT, R12, R4, RZ, 0x1c1f ;  /* 0x001c1fff040c7589 */ /* 0x000ee800000e0000 */
[----:B------:R-:W-:Y:S06]  /*e250*/  BAR.SYNC.DEFER_BLOCKING 0x1, 0x80 ;  /* 0x0042000000007b1d */ /* 0x000fec0000010000 */
[----:B------:R-:W4:Y:S04]  /*e260*/  SHFL.IDX PT, R10, R4, 0x1, 0x1c1f ;  /* 0x003c1f00040a7f89 */ /* 0x000f2800000e0000 */
[----:B------:R-:W2:Y:S04]  /*e270*/  SHFL.IDX PT, R8, R4, 0x2, 0x1c1f ;  /* 0x005c1f0004087f89 */ /* 0x000ea800000e0000 */
[----:B------:R-:W2:Y:S01]  /*e280*/  SHFL.IDX PT, R6, R4, 0x3, 0x1c1f ;  /* 0x007c1f0004067f89 */ /* 0x000ea200000e0000 */
[----:B-1----:R-:W-:Y:S01]  /*e290*/  SHF.L.U32 R2, R59, 0x1, RZ ;  /* 0x000000013b027819 */ /* 0x002fe200000006ff */
[----:B------:R-:W-:-:S02]  /*e2a0*/  IMAD.SHL.U32 R0, R55, 0x8, RZ ;  /* 0x0000000837007824 */ /* 0x000fc400078e00ff */
[----:B------:R-:W1:Y:S04]  /*e2b0*/  SHFL.IDX PT, R3, R21, RZ, 0x181f ;  /* 0x00181fff15037589 */ /* 0x000e6800000e0000 */
[----:B---3--:R-:W-:Y:S04]  /*e2c0*/  @!P5 ST.E [R12.64], R52 ;  /* 0x000000340c00d985 */ /* 0x008fe8000c10190c */
[----:B------:R-:W3:Y:S04]  /*e2d0*/  SHFL.IDX PT, R5, R20, RZ, 0x181f ;  /* 0x00181fff14057589 */ /* 0x000ee800000e0000 */
[----:B----4-:R-:W-:Y:S04]  /*e2e0*/  @!P4 ST.E [R10.64], R51 ;  /* 0x000000330a00c985 */ /* 0x010fe8000c10190c */
[----:B--2---:R-:W-:Y:S04]  /*e2f0*/  @!P3 ST.E [R8.64], R50 ;  /* 0x000000320800b985 */ /* 0x004fe8000c10190c */
[----:B------:R2:W-:Y:S01]  /*e300*/  @!P6 ST.E [R6.64], R53 ;  /* 0x000000350600e985 */ /* 0x0005e2000c10190c */
[----:B------:R-:W-:-:S03]  /*e310*/  ISETP.GE.AND P6, PT, R0, c[0x0][0x3c8], PT ;  /* 0x0000f20000007a0c */ /* 0x000fc60003fc6270 */
[----:B------:R-:W4:Y:S04]  /*e320*/  SHFL.IDX PT, R4, R21, 0x1, 0x181f ;  /* 0x00381f0015047f89 */ /* 0x000f2800000e0000 */
[----:B------:R-:W-:Y:S01]  /*e330*/  LDS.128 R16, [R2+0x80] ;  /* 0x0000800002107984 */ /* 0x000fe20000000c00 */
[----:B------:R-:W-:-:S03]  /*e340*/  ISETP.GE.OR P3, PT, R22, R54, P6 ;  /* 0x000000361600720c */ /* 0x000fc60003766670 */
[----:B------:R-:W-:Y:S04]  /*e350*/  LDS.128 R12, [R2+0x880] ;  /* 0x00088000020c7984 */ /* 0x000fe80000000c00 */
[----:B------:R-:W3:Y:S04]  /*e360*/  SHFL.IDX PT, R9, R20, 0x1, 0x181f ;  /* 0x00381f0014097f89 */ /* 0x000ee800000e0000 */
[----:B------:R-:W3:Y:S04]  /*e370*/  SHFL.IDX PT, R8, R21, 0x2, 0x181f ;  /* 0x00581f0015087f89 */ /* 0x000ee800000e0000 */
[----:B------:R-:W4:Y:S01]  /*e380*/  SHFL.IDX PT, R10, R20, 0x2, 0x181f ;  /* 0x00581f00140a7f89 */ /* 0x000f2200000e0000 */
[----:B--2---:R-:W-:-:S03]  /*e390*/  IADD3 R6, R22, 0x10, RZ ;  /* 0x0000001016067810 */ /* 0x004fc60007ffe0ff */
[----:B------:R-:W2:Y:S01]  /*e3a0*/  LDS.128 R24, [R2+0x1080] ;  /* 0x0010800002187984 */ /* 0x000ea20000000c00 */
[----:B------:R-:W-:Y:S02]  /*e3b0*/  IADD3 R7, R22, 0x20, RZ ;  /* 0x0000002016077810 */ /* 0x000fe40007ffe0ff */
[-C--:B------:R-:W-:Y:S01]  /*e3c0*/  ISETP.GE.OR P1, PT, R6, R54.reuse, P6 ;  /* 0x000000360600720c */ /* 0x080fe20003726670 */
[----:B------:R-:W-:Y:S01]  /*e3d0*/  LDS.128 R28, [R2+0x1880] ;  /* 0x00188000021c7984 */ /* 0x000fe20000000c00 */
[----:B------:R-:W-:Y:S02]  /*e3e0*/  IADD3 R6, R22, 0x30, RZ ;  /* 0x0000003016067810 */ /* 0x000fe40007ffe0ff */
[-C--:B------:R-:W-:Y:S01]  /*e3f0*/  ISETP.GE.OR P2, PT, R7, R54.reuse, P6 ;  /* 0x000000360700720c */ /* 0x080fe20003746670 */
[----:B------:R-:W-:Y:S01]  /*e400*/  LDS.128 R32, [R2+0x2080] ;  /* 0x0020800002207984 */ /* 0x000fe20000000c00 */
[----:B------:R-:W-:Y:S02]  /*e410*/  ISETP.GE.OR P0, PT, R6, R54, P6 ;  /* 0x000000360600720c */ /* 0x000fe40003706670 */
[----:B-1----:R-:W-:Y:S01]  /*e420*/  @!P3 LEA R6, P4, R0, R3, 0x1 ;  /* 0x000000030006b211 */ /* 0x002fe200078808ff */
[----:B------:R-:W-:Y:S01]  /*e430*/  LDS.128 R36, [R2+0x2880] ;  /* 0x0028800002247984 */ /* 0x000fe20000000c00 */
[----:B------:R-:W-:-:S03]  /*e440*/  IADD3 R11, R22, 0x40, RZ ;  /* 0x00000040160b7810 */ /* 0x000fc60007ffe0ff */
[----:B------:R-:W1:Y:S01]  /*e450*/  SHFL.IDX PT, R3, R21, 0x3, 0x181f ;  /* 0x00781f0015037f89 */ /* 0x000e6200000e0000 */
[C-C-:B---3--:R-:W-:Y:S02]  /*e460*/  @!P3 LEA.HI.X R7, R0.reuse, R5, R58.reuse, 0x1, P4 ;  /* 0x000000050007b211 */ /* 0x148fe400020f0c3a */
[C---:B----4-:R-:W-:Y:S01]  /*e470*/  @!P1 LEA R4, P4, R0.reuse, R4, 0x1 ;  /* 0x0000000400049211 */ /* 0x050fe200078808ff */
[----:B------:R-:W-:Y:S04]  /*e480*/  LDS.128 R40, [R2+0x3080] ;  /* 0x0030800002287984 */ /* 0x000fe80000000c00 */
[----:B------:R-:W3:Y:S01]  /*e490*/  SHFL.IDX PT, R48, R20, 0x3, 0x181f ;  /* 0x00781f0014307f89 */ /* 0x000ee200000e0000 */
[----:B------:R-:W-:Y:S02]  /*e4a0*/  ISETP.GE.OR P5, PT, R11, R54, P6 ;  /* 0x000000360b00720c */ /* 0x000fe400037a6670 */
[C---:B------:R-:W-:Y:S01]  /*e4b0*/  @!P1 LEA.HI.X R5, R0.reuse, R9, R58, 0x1, P4 ;  /* 0x0000000900059211 */ /* 0x040fe200020f0c3a */
[----:B------:R-:W4:Y:S01]  /*e4c0*/  SHFL.IDX PT, R23, R21, 0x4, 0x181f ;  /* 0x00981f0015177f89 */ /* 0x000f2200000e0000 */
[----:B------:R-:W-:-:S03]  /*e4d0*/  @!P2 LEA R8, P4, R0, R8, 0x1 ;  /* 0x000000080008a211 */ /* 0x000fc600078808ff */
[----:B------:R-:W1:Y:S01]  /*e4e0*/  SHFL.IDX PT, R11, R21, 0x5, 0x181f ;  /* 0x00b81f00150b7f89 */ /* 0x000e6200000e0000 */
[----:B------:R-:W-:-:S03]  /*e4f0*/  IADD3 R44, R22, 0x50, RZ ;  /* 0x00000050162c7810 */ /* 0x000fc60007ffe0ff */
[----:B------:R-:W-:Y:S01]  /*e500*/  SHFL.IDX PT, R49, R21, 0x6, 0x181f ;  /* 0x00d81f0015317f89 */ /* 0x000fe200000e0000 */
[----:B------:R-:W-:-:S03]  /*e510*/  @!P2 LEA.HI.X R9, R0, R10, R58, 0x1, P4 ;  /* 0x0000000a0009a211 */ /* 0x000fc600020f0c3a */
[----:B------:R-:W1:Y:S04]  /*e520*/  SHFL.IDX PT, R51, R20, 0x4, 0x181f ;  /* 0x00981f0014337f89 */ /* 0x000e6800000e0000 */
[----:B------:R-:W1:Y:S01]  /*e530*/  SHFL.IDX PT, R50, R20, 0x5, 0x181f ;  /* 0x00b81f0014327f89 */ /* 0x000e6200000e0000 */
[----:B------:R-:W-:-:S03]  /*e540*/  IADD3 R52, R22, 0x60, RZ ;  /* 0x0000006016347810 */ /* 0x000fc60007ffe0ff */
[----:B------:R-:W1:Y:S01]  /*e550*/  SHFL.IDX PT, R10, R20, 0x6, 0x181f ;  /* 0x00d81f00140a7f89 */ /* 0x000e6200000e0000 */
[----:B------:R-:W-:-:S03]  /*e560*/  ISETP.GE.OR P4, PT, R44, R54, P6 ;  /* 0x000000362c00720c */ /* 0x000fc60003786670 */
[----:B------:R1:W4:Y:S04]  /*e570*/  LDS.128 R44, [R2+0x3880] ;  /* 0x00388000022c7984 */ /* 0x0003280000000c00 */
[----:B------:R4:W-:Y:S01]  /*e580*/  @!P3 ST.E.128 [R6.64], R16 ;  /* 0x000000100600b985 */ /* 0x0009e2000c101d0c */
[----:B------:R-:W-:-:S03]  /*e590*/  ISETP.GE.OR P3, PT, R52, R54, P6 ;  /* 0x000000363400720c */ /* 0x000fc60003766670 */
[----:B------:R4:W-:Y:S04]  /*e5a0*/  @!P1 ST.E.128 [R4.64], R12 ;  /* 0x0000000c04009985 */ /* 0x0009e8000c101d0c */
[----:B--2---:R-:W-:Y:S01]  /*e5b0*/  @!P2 ST.E.128 [R8.64], R24 ;  /* 0x000000180800a985 */ /* 0x004fe2000c101d0c */
[----:B-1----:R-:W-:-:S04]  /*e5c0*/  @!P0 LEA R2, P1, R0, R3, 0x1 ;  /* 0x0000000300028211 */ /* 0x002fc800078208ff */
[----:B---3--:R-:W-:-:S05]  /*e5d0*/  @!P0 LEA.HI.X R3, R0, R48, R58, 0x1, P1 ;  /* 0x0000003000038211 */ /* 0x008fca00008f0c3a */
[----:B------:R1:W-:Y:S01]  /*e5e0*/  @!P0 ST.E.128 [R2.64], R28 ;  /* 0x0000001c02008985 */ /* 0x0003e2000c101d0c */
[C---:B----4-:R-:W-:Y:S02]  /*e5f0*/  @!P5 LEA R6, P2, R0.reuse, R23, 0x1 ;  /* 0x000000170006d211 */ /* 0x050fe400078408ff */
[C---:B------:R-:W-:Y:S02]  /*e600*/  @!P4 LEA R4, P1, R0.reuse, R11, 0x1 ;  /* 0x0000000b0004c211 */ /* 0x040fe400078208ff */
[C-C-:B------:R-:W-:Y:S02]  /*e610*/  @!P5 LEA.HI.X R7, R0.reuse, R51, R58.reuse, 0x1, P2 ;  /* 0x000000330007d211 */ /* 0x140fe400010f0c3a */
[----:B------:R-:W-:-:S03]  /*e620*/  @!P4 LEA.HI.X R5, R0, R50, R58, 0x1, P1 ;  /* 0x000000320005c211 */ /* 0x000fc600008f0c3a */
[----:B------:R-:W-:Y:S04]  /*e630*/  @!P5 ST.E.128 [R6.64], R32 ;  /* 0x000000200600d985 */ /* 0x000fe8000c101d0c */
[----:B------:R-:W-:Y:S01]  /*e640*/  @!P4 ST.E.128 [R4.64], R36 ;  /* 0x000000240400c985 */ /* 0x000fe2000c101d0c */
[----:B-1----:R-:W-:-:S04]  /*e650*/  @!P3 LEA R2, P0, R0, R49, 0x1 ;  /* 0x000000310002b211 */ /* 0x002fc800078008ff */
[----:B------:R-:W-:-:S05]  /*e660*/  @!P3 LEA.HI.X R3, R0, R10, R58, 0x1, P0 ;  /* 0x0000000a0003b211 */ /* 0x000fca00000f0c3a */
[----:B------:R1:W-:Y:S04]  /*e670*/  @!P3 ST.E.128 [R2.64], R40 ;  /* 0x000000280200b985 */ /* 0x0003e8000c101d0c */
[----:B------:R2:W3:Y:S04]  /*e680*/  SHFL.IDX PT, R6, R21, 0x7, 0x181f ;  /* 0x00f81f0015067f89 */ /* 0x0004e800000e0000 */
[----:B------:R2:W4:Y:S01]  /*e690*/  SHFL.IDX PT, R4, R20, 0x7, 0x181f ;  /* 0x00f81f0014047f89 */ /* 0x00052200000e0000 */
[----:B-1----:R-:W-:-:S04]  /*e6a0*/  IADD3 R2, R22, 0x70, RZ ;  /* 0x0000007016027810 */ /* 0x002fc80007ffe0ff */
[----:B------:R-:W-:-:S13]  /*e6b0*/  ISETP.GE.OR P6, PT, R2, R54, P6 ;  /* 0x000000360200720c */ /* 0x000fda00037c6670 */
[----:B------:R-:W-:Y:S05]  /*e6c0*/  @P6 EXIT ;  /* 0x000000000000694d */ /* 0x000fea0003800000 */
[----:B--234-:R-:W-:-:S04]  /*e6d0*/  LEA R2, P0, R0, R6, 0x1 ;  /* 0x0000000600027211 */ /* 0x01cfc800078008ff */
[----:B------:R-:W-:-:S05]  /*e6e0*/  LEA.HI.X R3, R0, R4, R58, 0x1, P0 ;  /* 0x0000000400037211 */ /* 0x000fca00000f0c3a */
[----:B------:R-:W-:Y:S01]  /*e6f0*/  ST.E.128 [R2.64], R44 ;  /* 0x0000002c02007985 */ /* 0x000fe2000c101d0c */
[----:B------:R-:W-:Y:S05]  /*e700*/  EXIT ;  /* 0x000000000000794d */ /* 0x000fea0003800000 */
.L_x_6:
[----:B------:R-:W-:-:S00]  /*e710*/  BRA `(.L_x_6) ;  /* 0xfffffff000007947 */ /* 0x000fc0000383ffff */
[----:B------:R-:W-:-:S00]  /*e720*/  NOP ;  /* 0x0000000000007918 */ /* 0x000fc00000000000 */
        /* <DEDUP_REMOVED lines=13> */
.L_x_1596:


//--------------------- .text._ZN7cutlass13device_kernelIN5flash19enable_sm80_to_sm89INS1_16FlashAttnFwdSm80INS1_25CollectiveMainloopFwdSm80ILi4ELi1ELb0EN4cute5tupleIJNS5_1CILi128EEENS7_ILi112EEENS7_ILi64EEEEEELi64ENS_6half_tEfNS_4arch4Sm80ELb0ELb0ELb1ELb1ELb1ELb0ELb1ELb0EEENS1_21CollectiveEpilogueFwdINS6_IJS8_SA_S9_EEENS6_IJNS7_ILi1EEESI_SI_EEESC_SE_Li128ELb1ELb1ELb0ELb0EEENS1_19SingleTileSchedulerILb1ELb0ELb1ELi128EEEEEEEEEvNT_6ParamsE --------------------------
	.section	.text._ZN7cutlass13device_kernelIN5flash19enable_sm80_to_sm89INS1_16FlashAttnFwdSm80INS1_25CollectiveMainloopFwdSm80ILi4ELi1ELb0EN4cute5tupleIJNS5_1CILi128EEENS7_ILi112EEENS7_ILi64EEEEEELi64ENS_6half_tEfNS_4arch4Sm80ELb0ELb0ELb1ELb1ELb1ELb0ELb1ELb0EEENS1_21CollectiveEpilogueFwdINS6_IJS8_SA_S9_EEENS6_IJNS7_ILi1EEESI_SI_EEESC_SE_Li128ELb1ELb1ELb0ELb0EEENS1_19SingleTileSchedulerILb1ELb0ELb1ELi128EEEEEEEEEvNT_6ParamsE,"ax",@progbits
	.sectioninfo	@"SHI_REGISTERS=255"
	.align	128
.text._ZN7cutlass13device_kernelIN5flash19enable_sm80_to_sm89INS1_16FlashAttnFwdSm80INS1_25CollectiveMainloopFwdSm80ILi4ELi1ELb0EN4cute5tupleIJNS5_1CILi128EEENS7_ILi112EEENS7_ILi64EEEEEELi64ENS_6half_tEfNS_4arch4Sm80ELb0ELb0ELb1ELb1ELb1ELb0ELb1ELb0EEENS1_21CollectiveEpilogueFwdINS6_IJS8_SA_S9_EEENS6_IJNS7_ILi1EEESI_SI_EEESC_SE_Li128ELb1ELb1ELb0ELb0EEENS1_19SingleTileSchedulerILb1ELb0ELb1ELi128EEEEEEEEEvNT_6ParamsE:
        .type           _ZN7cutlass13device_kernelIN5flash19enable_sm80_to_sm89INS1_16FlashAttnFwdSm80INS1_25CollectiveMainloopFwdSm80ILi4ELi1ELb0EN4cute5tupleIJNS5_1CILi128EEENS7_ILi112EEENS7_ILi64EEEEEELi64ENS_6half_tEfNS_4arch4Sm80ELb0ELb0ELb1ELb1ELb1ELb0ELb1ELb0EEENS1_21CollectiveEpilogueFwdINS6_IJS8_SA_S9_EEENS6_IJNS7_ILi1EEESI_SI_EEESC_SE_Li128ELb1ELb1ELb0ELb0EEENS1_19SingleTileSchedulerILb1ELb0ELb1ELi128EEEEEEEEEvNT_6ParamsE,@function
        .size           _ZN7cutlass13device_kernelIN5flash19enable_sm80_to_sm89INS1_16FlashAttnFwdSm80INS1_25CollectiveMainloopFwdSm80ILi4ELi1ELb0EN4cute5tupleIJNS5_1CILi128EEENS7_ILi112EEENS7_ILi64EEEEEELi64ENS_6half_tEfNS_4arch4Sm80ELb0ELb0ELb1ELb1ELb1ELb0ELb1ELb0EEENS1_21CollectiveEpilogueFwdINS6_IJS8_SA_S9_EEENS6_IJNS7_ILi1EEESI_SI_EEESC_SE_Li128ELb1ELb1ELb0ELb0EEENS1_19SingleTileSchedulerILb1ELb0ELb1ELi128EEEEEEEEEvNT_6ParamsE,(.L_x_1597 - _ZN7cutlass13device_kernelIN5flash19enable_sm80_to_sm89INS1_16FlashAttnFwdSm80INS1_25CollectiveMainloopFwdSm80ILi4ELi1ELb0EN4cute5tupleIJNS5_1CILi128EEENS7_ILi112EEENS7_ILi64EEEEEELi64ENS_6half_tEfNS_4arch4Sm80ELb0ELb0ELb1ELb1ELb1ELb0ELb1ELb0EEENS1_21CollectiveEpilogueFwdINS6_IJS8_SA_S9_EEENS6_IJNS7_ILi1EEESI_SI_EEESC_SE_Li128ELb1ELb1ELb0ELb0EEENS1_19SingleTileSchedulerILb1ELb0ELb1ELi128EEEEEEEEEvNT_6ParamsE)
        .other          _ZN7cutlass13device_kernelIN5flash19enable_sm80_to_sm89INS1_16FlashAttnFwdSm80INS1_25CollectiveMainloopFwdSm80ILi4ELi1ELb0EN4cute5tupleIJNS5_1CILi128EEENS7_ILi112EEENS7_ILi64EEEEEELi64ENS_6half_tEfNS_4arch4Sm80ELb0ELb0ELb1ELb1ELb1ELb0ELb1ELb0EEENS1_21CollectiveEpilogueFwdINS6_IJS8_SA_S9_EEENS6_IJNS7_ILi1EEESI_SI_EEESC_SE_Li128ELb1ELb1ELb0ELb0EEENS1_19SingleTileSchedulerILb1ELb0ELb1ELi128EEEEEEEEEvNT_6ParamsE,@"STO_CUDA_ENTRY STV_DEFAULT"
_ZN7cutlass13device_kernelIN5flash19enable_sm80_to_sm89INS1_16FlashAttnFwdSm80INS1_25CollectiveMainloopFwdSm80ILi4ELi1ELb0EN4cute5tupleIJNS5_1CILi128EEENS7_ILi112EEENS7_ILi64EEEEEELi64ENS_6half_tEfNS_4arch4Sm80ELb0ELb0ELb1ELb1ELb1ELb0ELb1ELb0EEENS1_21CollectiveEpilogueFwdINS6_IJS8_SA_S9_EEENS6_IJNS7_ILi1EEESI_SI_EEESC_SE_Li128ELb1ELb1ELb0ELb0EEENS1_19SingleTileSchedulerILb1ELb0ELb1ELi128EEEEEEEEEvNT_6ParamsE:
[----:B------:R-:W-:Y:S02]  /*0000*/  MOV R1, c[0x0][0x28] ;  /* 0x00000a0000017a02 */ /* 0x000fe40000000f00 */
[----:B------:R-:W1:Y:S01]  /*0010*/  S2R R196, SR_TID.X ;  /* 0x0000000000c47919 */ /* 0x000e620000002100 */
[----:B------:R-:W2:Y:S01]  /*0020*/  S2UR UR11, SR_CTAID.Z ;  /* 0x00000000000b79c3 */ /* 0x000ea20000002700 */
[----:B------:R-:W-:Y:S01]  /*0030*/  UMOV UR15, 0x4 ;  /* 0x00000004000f7882 */ /* 0x000fe20000000000 */
[----:B------:R-:W-:Y:S01]  /*0040*/  IADD3 R1, R1, -0x48, RZ ;  /* 0xffffffb801017810 */ /* 0x000fe20007ffe0ff */
[----:B------:R-:W-:Y:S02]  /*0050*/  ULDC.64 UR6, c[0x0][0x568] ;  /* 0x00015a0000067ab9 */ /* 0x000fe40000000a00 */
[----:B------:R-:W-:-:S03]  /*0060*/  ULDC.64 UR12, c[0x0][0x118] ;  /* 0x00004600000c7ab9 */ /* 0x000fc60000000a00 */
[----:B------:R-:W3:Y:S01]  /*0070*/  S2UR UR5, SR_CTAID.X ;  /* 0x00000000000579c3 */ /* 0x000ee20000002500 */
[----:B-1----:R-:W-:Y:S01]  /*0080*/  SHF.R.U32.HI R0, RZ, 0x5, R196 ;  /* 0x00000005ff007819 */ /* 0x002fe200000116c4 */
[----:B--2---:R-:W-:-:S05]  /*0090*/  UIMAD.WIDE UR6, UR11, UR15, UR6 ;  /* 0x0000000f0b0672a5 */ /* 0x004fca000f8e0206 */
[----:B------:R-:W1:Y:S02]  /*00a0*/  SHFL.IDX PT, R0, R0, RZ, 0x1f ;  /* 0x00001fff00007589 */ /* 0x000e6400000e0000 */
[----:B-1----:R-:W-:-:S13]  /*00b0*/  ISETP.NE.AND P0, PT, R0, RZ, PT ;  /* 0x000000ff0000720c */ /* 0x002fda0003f05270 */
[----:B---3--:R-:W-:Y:S05]  /*00c0*/  @!P0 BRA `(.L_x_7) ;  /* 0x000001c000008947 */ /* 0x008fea0003800000 */
[----:B------:R-:W-:-:S04]  /*00d0*/  ISETP.NE.U32.AND P0, PT, RZ, c[0x0][0x568], PT ;  /* 0x00015a00ff007a0c */ /* 0x000fc80003f05070 */
[----:B------:R-:W-:-:S13]  /*00e0*/  ISETP.NE.AND.EX P0, PT, RZ, c[0x0][0x56c], PT, P0 ;  /* 0x00015b00ff007a0c */ /* 0x000fda0003f05300 */
[----:B------:R-:W-:Y:S05]  /*00f0*/  @!P0 BRA `(.L_x_8) ;  /* 0x0000005000008947 */ /* 0x000fea0003800000 */
[----:B------:R-:W-:Y:S02]  /*0100*/  MOV R2, UR6 ;  /* 0x0000000600027c02 */ /* 0x000fe40008000f00 */
[----:B------:R-:W-:-:S05]  /*0110*/  MOV R3, UR7 ;  /* 0x0000000700037c02 */ /* 0x000fca0008000f00 */
[----:B------:R-:W2:Y:S02]  /*0120*/  LDG.E R0, [R2.64] ;  /* 0x0000000c02007981 */ /* 0x000ea4000c1e1900 */
[----:B--2---:R1:W2:Y:S02]  /*0130*/  R2UR UR6, R0 ;  /* 0x00000000000673c2 */ /* 0x0042a400000e0000 */
[----:B-12---:R-:W-:Y:S05]  /*0140*/  BRA `(.L_x_9) ;  /* 0x000000e000007947 */ /* 0x006fea0003800000 */
.L_x_8:
[----:B------:R-:W-:-:S04]  /*0150*/  ISETP.NE.U32.AND P0, PT, RZ, c[0x0][0x560], PT ;  /* 0x00015800ff007a0c */ /* 0x000fc80003f05070 */
[----:B------:R-:W-:-:S13]  /*0160*/  ISETP.NE.AND.EX P0, PT, RZ, c[0x0][0x564], PT, P0 ;  /* 0x00015900ff007a0c */ /* 0x000fda0003f05300 */
[----:B------:R-:W-:Y:S05]  /*0170*/  @!P0 BRA `(.L_x_10) ;  /* 0x000000a000008947 */ /* 0x000fea0003800000 */
[----:B------:R-:W-:Y:S02]  /*0180*/  ULDC.64 UR6, c[0x0][0x560] ;  /* 0x0001580000067ab9 */ /* 0x000fe40000000a00 */
[----:B------:R-:W-:-:S06]  /*0190*/  UIMAD.WIDE UR6, UR11, UR15, UR6 ;  /* 0x0000000f0b0672a5 */ /* 0x000fcc000f8e0206 */
[----:B------:R-:W-:Y:S02]  /*01a0*/  MOV R2, UR6 ;  /* 0x0000000600027c02 */ /* 0x000fe40008000f00 */
[----:B------:R-:W-:-:S05]  /*01b0*/  MOV R3, UR7 ;  /* 0x0000000700037c02 */ /* 0x000fca0008000f00 */
[----:B------:R1:W2:Y:S04]  /*01c0*/  LDG.E R0, [R2.64] ;  /* 0x0000000c02007981 */ /* 0x0002a8000c1e1900 */
[----:B-1----:R-:W3:Y:S01]  /*01d0*/  LDG.E R2, [R2.64+0x4] ;  /* 0x0000040c02027981 */ /* 0x002ee2000c1e1900 */
[----:B--2---:R-:W1:Y:S08]  /*01e0*/  R2UR UR4, R0 ;  /* 0x00000000000473c2 */ /* 0x004e7000000e0000 */
[----:B---3--:R-:W1:Y:S02]  /*01f0*/  R2UR UR6, R2 ;  /* 0x00000000020673c2 */ /* 0x008e6400000e0000 */
[----:B-1----:R-:W-:Y:S01]  /*0200*/  UIADD3 UR6, -UR4, UR6, URZ ;  /* 0x0000000604067290 */ /* 0x002fe2000fffe13f */
[----:B------:R-:W-:Y:S05]  /*0210*/  BRA `(.L_x_9) ;  /* 0x0000001000007947 */ /* 0x000fea0003800000 */
.L_x_10:
[----:B------:R-:W-:Y:S02]  /*0220*/  ULDC UR6, c[0x0][0x54c] ;  /* 0x0001530000067ab9 */ /* 0x000fe40000000800 */
.L_x_9:
[----:B------:R-:W-:Y:S02]  /*0230*/  ULDC UR4, c[0x0][0x548] ;  /* 0x0001520000047ab9 */ /* 0x000fe40000000800 */
[----:B------:R-:W-:-:S02]  /*0240*/  USHF.L.U32 UR5, UR5, 0x7, URZ ;  /* 0x0000000705057899 */ /* 0x000fc4000800063f */
[----:B------:R-:W-:-:S04]  /*0250*/  UIMAD UR4, UR6, UR4, URZ ;  /* 0x00000004060472a4 */ /* 0x000fc8000f8e023f */
[----:B------:R-:W-:-:S04]  /*0260*/  UISETP.GE.AND UP0, UPT, UR5, UR4, UPT ;  /* 0x000000040500728c */ /* 0x000fc8000bf06270 */
[----:B------:R-:W-:Y:S01]  /*0270*/  USEL UR11, UR11, 0xffffffff, !UP0 ;  /* 0xffffffff0b0b7887 */ /* 0x000fe2000c000000 */
[----:B------:R-:W-:Y:S05]  /*0280*/  BRA `(.L_x_11) ;  /* 0x000001b000007947 */ /* 0x000fea0003800000 */
.L_x_7:
        /* <DEDUP_REMOVED lines=8> */
.L_x_12:
        /* <DEDUP_REMOVED lines=13> */
.L_x_14:
[----:B------:R-:W-:Y:S02]  /*03e0*/  ULDC UR6, c[0x0][0x54c] ;  /* 0x0001530000067ab9 */ /* 0x000fe40000000800 */
.L_x_13:
[----:B------:R-:W-:Y:S02]  /*03f0*/  ULDC UR4, c[0x0][0x548] ;  /* 0x0001520000047ab9 */ /* 0x000fe40000000800 */
[----:B------:R-:W-:-:S02]  /*0400*/  USHF.L.U32 UR5, UR5, 0x7, URZ ;  /* 0x0000000705057899 */ /* 0x000fc4000800063f */
[----:B------:R-:W-:-:S04]  /*0410*/  UIMAD UR4, UR6, UR4, URZ ;  /* 0x00000004060472a4 */ /* 0x000fc8000f8e023f */
[----:B------:R-:W-:-:S04]  /*0420*/  UISETP.GE.AND UP0, UPT, UR5, UR4, UPT ;  /* 0x000000040500728c */ /* 0x000fc8000bf06270 */
[----:B------:R-:W-:-:S06]  /*0430*/  USEL UR11, UR11, 0xffffffff, !UP0 ;  /* 0xffffffff0b0b7887 */ /* 0x000fcc000c000000 */
.L_x_11:
[----:B------:R-:W-:-:S13]  /*0440*/  ISETP.LE.AND P0, PT, RZ, UR11, PT ;  /* 0x0000000bff007c0c */ /* 0x000fda000bf03270 */
[----:B------:R-:W-:Y:S05]  /*0450*/  @!P0 EXIT ;  /* 0x000000000000894d */ /* 0x000fea0003800000 */
[----:B------:R-:W-:Y:S02]  /*0460*/  ULDC.64 UR4, c[0x0][0x370] ;  /* 0x0000dc0000047ab9 */ /* 0x000fe40000000a00 */
[----:B------:R-:W-:Y:S02]  /*0470*/  UISETP.NE.U32.AND UP0, UPT, URZ, UR4, UPT ;  /* 0x000000043f00728c */ /* 0x000fe4000bf05070 */
[----:B------:R-:W-:Y:S02]  /*0480*/  ULDC.64 UR6, c[0x0][0x370] ;  /* 0x0000dc0000067ab9 */ /* 0x000fe40000000a00 */
[----:B------:R-:W-:-:S03]  /*0490*/  UISETP.NE.AND.EX UP0, UPT, URZ, UR5, UPT, UP0 ;  /* 0x000000053f00728c */ /* 0x000fc6000bf05300 */
[----:B------:R-:W-:Y:S02]  /*04a0*/  ULDC.64 UR4, c[0x0][0x348] ;  /* 0x0000d20000047ab9 */ /* 0x000fe40000000a00 */
[----:B------:R-:W-:Y:S01]  /*04b0*/  UISETP.NE.U32.AND UP1, UPT, URZ, UR4, UPT ;  /* 0x000000043f00728c */ /* 0x000fe2000bf25070 */
[----:B------:R-:W-:-:S03]  /*04c0*/  PLOP3.LUT P2, PT, PT, PT, UP0, 0x80, 0x0 ;  /* 0x000000000000781c */ /* 0x000fc60003f4f008 */
[----:B------:R-:W-:Y:S02]  /*04d0*/  UISETP.NE.AND.EX UP1, UPT, URZ, UR5, UPT, UP1 ;  /* 0x000000053f00728c */ /* 0x000fe4000bf25310 */
[----:B------:R-:W-:Y:S02]  /*04e0*/  @UP0 UIMAD.WIDE UR6, UR11, UR15, UR6 ;  /* 0x0000000f0b0602a5 */ /* 0x000fe4000f8e0206 */
[----:B------:R-:W-:Y:S02]  /*04f0*/  ULDC.64 UR4, c[0x0][0x348] ;  /* 0x0000d20000047ab9 */ /* 0x000fe40000000a00 */
[----:B------:R-:W-:Y:S01]  /*0500*/  UIMAD.WIDE UR4, UR11, UR15, UR4 ;  /* 0x0000000f0b0472a5 */ /* 0x000fe2000f8e0204 */
[----:B------:R-:W-:Y:S01]  /*0510*/  PLOP3.LUT P1, PT, PT, PT, UP1, 0x80, 0x0 ;  /* 0x000000000000781c */ /* 0x000fe20003f2f018 */
[----:B------:R-:W-:Y:S02]  /*0520*/  IMAD.U32 R2, RZ, RZ, UR6 ;  /* 0x00000006ff027e24 */ /* 0x000fe4000f8e00ff */
[----:B------:R-:W-:-:S02]  /*0530*/  IMAD.U32 R3, RZ, RZ, UR7 ;  /* 0x00000007ff037e24 */ /* 0x000fc4000f8e00ff */
[----:B------:R-:W-:Y:S01]  /*0540*/  MOV R6, UR4 ;  /* 0x0000000400067c02 */ /* 0x000fe20008000f00 */
[----:B------:R-:W-:Y:S01]  /*0550*/  IMAD.U32 R7, RZ, RZ, UR5 ;  /* 0x00000005ff077e24 */ /* 0x000fe2000f8e00ff */
[----:B------:R-:W-:Y:S01]  /*0560*/  ULDC.64 UR4, c[0x0][0x360] ;  /* 0x0000d80000047ab9 */ /* 0x000fe20000000a00 */
[----:B------:R-:W2:Y:S01]  /*0570*/  @P2 LDG.E R2, [R2.64] ;  /* 0x0000000c02022981 */ /* 0x000ea2000c1e1900 */
[----:B------:R-:W-:-:S04]  /*0580*/  UISETP.NE.U32.AND UP0, UPT, URZ, UR4, UPT ;  /* 0x000000043f00728c */ /* 0x000fc8000bf05070 */
[----:B------:R-:W-:Y:S01]  /*0590*/  UISETP.NE.AND.EX UP0, UPT, URZ, UR5, UPT, UP0 ;  /* 0x000000053f00728c */ /* 0x000fe2000bf05300 */
[----:B------:R-:W3:Y:S02]  /*05a0*/  @P1 LDG.E R0, [R6.64] ;  /* 0x0000000c06001981 */ /* 0x000ee4000c1e1900 */
[----:B------:R-:W-:-:S03]  /*05b0*/  ULDC.64 UR4, c[0x0][0x360] ;  /* 0x0000d80000047ab9 */ /* 0x000fc60000000a00 */
[----:B------:R-:W-:-:S05]  /*05c0*/  PLOP3.LUT P0, PT, PT, PT, UP0, 0x80, 0x0 ;  /* 0x000000000000781c */ /* 0x000fca0003f0f008 */
[----:B------:R-:W-:Y:S01]  /*05d0*/  @UP0 UIMAD.WIDE UR4, UR11, UR15, UR4 ;  /* 0x0000000f0b0402a5 */ /* 0x000fe2000f8e0204 */
[----:B------:R-:W-:-:S05]  /*05e0*/  MOV R8, c[0x0][0x168] ;  /* 0x00005a0000087a02 */ /* 0x000fca0000000f00 */
[----:B------:R-:W-:Y:S01]  /*05f0*/  IMAD.U32 R4, RZ, RZ, UR4 ;  /* 0x00000004ff047e24 */ /* 0x000fe2000f8e00ff */
[----:B------:R-:W-:-:S05]  /*0600*/  MOV R5, UR5 ;  /* 0x0000000500057c02 */ /* 0x000fca0008000f00 */
[----:B------:R1:W5:Y:S01]  /*0610*/  @P0 LDG.E R8, [R4.64] ;  /* 0x0000000c04080981 */ /* 0x000362000c1e1900 */
[----:B------:R-:W4:Y:S01]  /*0620*/  S2UR UR9, SR_CTAID.Y ;  /* 0x00000000000979c3 */ /* 0x000f220000002600 */
[----:B------:R-:W-:Y:S02]  /*0630*/  UMOV UR10, URZ ;  /* 0x0000003f000a7c82 */ /* 0x000fe40008000000 */
[----:B------:R-:W-:Y:S02]  /*0640*/  UMOV UR14, URZ ;  /* 0x0000003f000e7c82 */ /* 0x000fe40008000000 */
[----:B------:R-:W-:Y:S02]  /*0650*/  ULDC UR5, c[0x0][0x2ac] ;  /* 0x0000ab0000057ab9 */ /* 0x000fe40000000800 */
[----:B------:R-:W-:Y:S02]  /*0660*/  ULDC UR4, c[0x0][0x1d0] ;  /* 0x0000740000047ab9 */ /* 0x000fe40000000800 */
[----:B------:R-:W-:-:S02]  /*0670*/  UIMAD UR4, UR5, UR4, URZ ;  /* 0x00000004050472a4 */ /* 0x000fc4000f8e023f */
[----:B----4-:R-:W-:Y:S01]  /*0680*/  USHF.R.S32.HI UR8, URZ, 0x1f, UR9 ;  /* 0x0000001f3f087899 */ /* 0x010fe20008011409 */
[----:B--2---:R1:W2:Y:S08]  /*0690*/  @P2 R2UR UR10, R2 ;  /* 0x00000000020a23c2 */ /* 0x0042b000000e0000 */
[----:B---3--:R1:W3:Y:S02]  /*06a0*/  @P1 R2UR UR14, R0 ;  /* 0x00000000000e13c2 */ /* 0x0082e400000e0000 */
[----:B-1-3--:R-:W-:Y:S05]  /*06b0*/  @P0 BRA `(.L_x_15) ;  /* 0x0000004000000947 */ /* 0x00afea0003800000 */
[----:B------:R-:W-:Y:S05]  /*06c0*/  @!P1 BRA `(.L_x_15) ;  /* 0x0000003000009947 */ /* 0x000fea0003800000 */
[----:B------:R-:W3:Y:S04]  /*06d0*/  LDG.E R0, [R6.64] ;  /* 0x0000000c06007981 */ /* 0x000ee8000c1e1900 */
[----:B------:R-:W3:Y:S02]  /*06e0*/  LDG.E R2, [R6.64+0x4] ;  /* 0x0000040c06027981 */ /* 0x000ee4000c1e1900 */
[----:B---3-5:R-:W-:-:S02]  /*06f0*/  IADD3 R8, -R0, R2, RZ ;  /* 0x0000000200087210 */ /* 0x028fc40007ffe1ff */
.L_x_15:
[----:B------:R-:W-:-:S04]  /*0700*/  ISETP.NE.U32.AND P0, PT, RZ, c[0x0][0x368], PT ;  /* 0x0000da00ff007a0c */ /* 0x000fc80003f05070 */
[----:B------:R-:W-:-:S13]  /*0710*/  ISETP.NE.AND.EX P0, PT, RZ, c[0x0][0x36c], PT, P0 ;  /* 0x0000db00ff007a0c */ /* 0x000fda0003f05300 */
[----:B------:R-:W-:Y:S05]  /*0720*/  @!P0 BRA `(.L_x_16) ;  /* 0x0000007000008947 */ /* 0x000fea0003800000 */
[----:B------:R-:W-:Y:S02]  /*0730*/  ULDC.64 UR4, c[0x0][0x368] ;  /* 0x0000da0000047ab9 */ /* 0x000fe40000000a00 */
[----:B------:R-:W-:-:S06]  /*0740*/  UIMAD.WIDE UR4, UR11, UR15, UR4 ;  /* 0x0000000f0b0472a5 */ /* 0x000fcc000f8e0204 */
[----:B------:R-:W-:Y:S02]  /*0750*/  MOV R2, UR4 ;  /* 0x0000000400027c02 */ /* 0x000fe40008000f00 */
[----:B------:R-:W-:-:S05]  /*0760*/  MOV R3, UR5 ;  /* 0x0000000500037c02 */ /* 0x000fca0008000f00 */
[----:B------:R-:W3:Y:S02]  /*0770*/  LDG.E R0, [R2.64] ;  /* 0x0000000c02007981 */ /* 0x000ee4000c1e1900 */
[----:B---3--:R1:W3:Y:S02]  /*0780*/  R2UR UR4, R0 ;  /* 0x00000000000473c2 */ /* 0x0082e400000e0000 */
[----:B-1-3--:R-:W-:Y:S05]  /*0790*/  BRA `(.L_x_17) ;  /* 0x000000c000007947 */ /* 0x00afea0003800000 */
.L_x_16:
[----:B------:R-:W-:-:S04]  /*07a0*/  ISETP.NE.U32.AND P0, PT, RZ, c[0x0][0x350], PT ;  /* 0x0000d400ff007a0c */ /* 0x000fc80003f05070 */
[----:B------:R-:W-:-:S13]  /*07b0*/  ISETP.NE.AND.EX P0, PT, RZ, c[0x0][0x354], PT, P0 ;  /* 0x0000d500ff007a0c */ /* 0x000fda0003f05300 */
[----:B------:R-:W-:Y:S05]  /*07c0*/  @!P0 BRA `(.L_x_17) ;  /* 0x0000009000008947 */ /* 0x000fea0003800000 */
[----:B------:R-:W-:Y:S02]  /*07d0*/  ULDC.64 UR4, c[0x0][0x350] ;  /* 0x0000d40000047ab9 */ /* 0x000fe40000000a00 */
[----:B------:R-:W-:-:S06]  /*07e0*/  UIMAD.WIDE UR4, UR11, UR15, UR4 ;  /* 0x0000000f0b0472a5 */ /* 0x000fcc000f8e0204 */
[----:B------:R-:W-:Y:S02]  /*07f0*/  MOV R2, UR4 ;  /* 0x0000000400027c02 */ /* 0x000fe40008000f00 */
[----:B------:R-:W-:-:S05]  /*0800*/  MOV R3, UR5 ;  /* 0x0000000500037c02 */ /* 0x000fca0008000f00 */
[----:B------:R-:W3:Y:S04]  /*0810*/  LDG.E R4, [R2.64] ;  /* 0x0000000c02047981 */ /* 0x000ee8000c1e1900 */
[----:B------:R-:W4:Y:S01]  /*0820*/  LDG.E R0, [R2.64+0x4] ;  /* 0x0000040c02007981 */ /* 0x000f22000c1e1900 */
[----:B---3--:R-:W1:Y:S08]  /*0830*/  R2UR UR5, R4 ;  /* 0x00000000040573c2 */ /* 0x008e7000000e0000 */
[----:B----4-:R-:W1:Y:S02]  /*0840*/  R2UR UR4, R0 ;  /* 0x00000000000473c2 */ /* 0x010e6400000e0000 */
[----:B-1----:R-:W-:-:S06]  /*0850*/  UIADD3 UR4, -UR5, UR4, URZ ;  /* 0x0000000405047290 */ /* 0x002fcc000fffe13f */
.L_x_17:
[----:B--2---:R-:W-:Y:S01]  /*0860*/  UIADD3 UR7, -UR10, UR4, URZ ;  /* 0x000000040a077290 */ /* 0x004fe2000fffe13f */
[----:B------:R-:W-:Y:S01]  /*0870*/  PLOP3.LUT P4, PT, PT, PT, PT, 0x80, 0x0 ;  /* 0x000000000000781c */ /* 0x000fe20003f8f070 */
[----:B------:R-:W-:Y:S01]  /*0880*/  CS2R R178, SRZ ;  /* 0x0000000000b27805 */ /* 0x000fe2000001ff00 */
[----:B------:R-:W-:Y:S01]  /*0890*/  UMOV UR4, URZ ;  /* 0x0000003f00047c82 */ /* 0x000fe20008000000 */
[----:B------:R-:W-:Y:S01]  /*08a0*/  CS2R R176, SRZ ;  /* 0x0000000000b07805 */ /* 0x000fe2000001ff00 */
[----:B------:R-:W-:Y:S01]  /*08b0*/  UISETP.GE.AND UP0, UPT, UR7, 0x1, UPT ;  /* 0x000000010700788c */ /* 0x000fe2000bf06270 */
[----:B------:R-:W-:Y:S01]  /*08c0*/  CS2R R182, SRZ ;  /* 0x0000000000b67805 */ /* 0x000fe2000001ff00 */
[----:B------:R-:W-:Y:S01]  /*08d0*/  UIADD3 UR5, UR7, 0x6f, URZ ;  /* 0x0000006f07057890 */ /* 0x000fe2000fffe03f */
[----:B------:R-:W-:Y:S01]  /*08e0*/  CS2R R180, SRZ ;  /* 0x0000000000b47805 */ /* 0x000fe2000001ff00 */
[----:B------:R-:W-:Y:S01]  /*08f0*/  IMAD.MOV.U32 R15, RZ, RZ, RZ ;  /* 0x000000ffff0f7224 */ /* 0x000fe200078e00ff */
[----:B------:R-:W-:Y:S01]  /*0900*/  CS2R R172, SRZ ;  /* 0x0000000000ac7805 */ /* 0x000fe2000001ff00 */
[----:B------:R-:W-:Y:S01]  /*0910*/  PLOP3.LUT P0, PT, PT, PT, UP0, 0x80, 0x0 ;  /* 0x000000000000781c */ /* 0x000fe20003f0f008 */
[----:B------:R-:W-:Y:S01]  /*0920*/  UIMAD.WIDE UR4, UR5, -0x6db6db6d, UR4 ;  /* 0x92492493050478a5 */ /* 0x000fe2000f8e0204 */
[----:B------:R-:W-:Y:S01]  /*0930*/  IMAD.MOV.U32 R174, RZ, RZ, RZ ;  /* 0x000000ffffae7224 */ /* 0x000fe200078e00ff */
[----:B------:R-:W-:Y:S01]  /*0940*/  CS2R R16, SRZ ;  /* 0x0000000000107805 */ /* 0x000fe2000001ff00 */
[----:B------:R-:W-:Y:S01]  /*0950*/  MOV R170, RZ ;  /* 0x000000ff00aa7202 */ /* 0x000fe20000000f00 */
[----:B------:R-:W-:Y:S01]  /*0960*/  USHF.R.U32.HI UR6, URZ, 0x1f, UR5 ;  /* 0x0000001f3f067899 */ /* 0x000fe20008011605 */
[----:B------:R-:W-:Y:S01]  /*0970*/  IMAD.MOV.U32 R168, RZ, RZ, RZ ;  /* 0x000000ffffa87224 */ /* 0x000fe200078e00ff */
[----:B------:R-:W-:Y:S01]  /*0980*/  CS2R R20, SRZ ;  /* 0x0000000000147805 */ /* 0x000fe2000001ff00 */
[----:B------:R-:W-:Y:S01]  /*0990*/  MOV R162, RZ ;  /* 0x000000ff00a27202 */ /* 0x000fe20000000f00 */
[----:B------:R-:W-:Y:S01]  /*09a0*/  ULEA.HI.SX32 UR6, UR5, UR6, 0x1a ;  /* 0x0000000605067291 */ /* 0x000fe2000f8fd23f */
[----:B------:R-:W-:Y:S01]  /*09b0*/  CS2R R12, SRZ ;  /* 0x00000000000c7805 */ /* 0x000fe2000001ff00 */
[----:B------:R-:W-:Y:S01]  /*09c0*/  IMAD.MOV.U32 R160, RZ, RZ, RZ ;  /* 0x000000ffffa07224 */ /* 0x000fe200078e00ff */
[----:B------:R-:W-:Y:S01]  /*09d0*/  MOV R166, RZ ;  /* 0x000000ff00a67202 */ /* 0x000fe20000000f00 */
[----:B------:R-:W-:Y:S01]  /*09e0*/  CS2R R18, SRZ ;  /* 0x0000000000127805 */ /* 0x000fe2000001ff00 */
[----:B------:R-:W-:Y:S01]  /*09f0*/  IMAD.MOV.U32 R164, RZ, RZ, RZ ;  /* 0x000000ffffa47224 */ /* 0x000fe200078e00ff */
[----:B------:R-:W-:Y:S01]  /*0a00*/  CS2R R158, SRZ ;  /* 0x00000000009e7805 */ /* 0x000fe2000001ff00 */
[----:B------:R-:W-:Y:S01]  /*0a10*/  CS2R R22, SRZ ;  /* 0x0000000000167805 */ /* 0x000fe2000001ff00 */
[----:B------:R-:W-:Y:S01]  /*0a20*/  MOV R156, RZ ;  /* 0x000000ff009c7202 */ /* 0x000fe20000000f00 */
[----:B------:R-:W-:Y:S01]  /*0a30*/  IMAD.MOV.U32 R154, RZ, RZ, RZ ;  /* 0x000000ffff9a7224 */ /* 0x000fe200078e00ff */
[----:B------:R-:W-:Y:S01]  /*0a40*/  CS2R R24, SRZ ;  /* 0x0000000000187805 */ /* 0x000fe2000001ff00 */
[----:B------:R-:W-:Y:S01]  /*0a50*/  MOV R152, RZ ;  /* 0x000000ff00987202 */ /* 0x000fe20000000f00 */
[----:B------:R-:W-:Y:S01]  /*0a60*/  CS2R R146, SRZ ;  /* 0x0000000000927805 */ /* 0x000fe2000001ff00 */
[----:B------:R-:W-:Y:S01]  /*0a70*/  IMAD.MOV.U32 R144, RZ, RZ, RZ ;  /* 0x000000ffff907224 */ /* 0x000fe200078e00ff */
[----:B------:R-:W-:Y:S01]  /*0a80*/  MOV R150, RZ ;  /* 0x000000ff00967202 */ /* 0x000fe20000000f00 */
        /* <DEDUP_REMOVED lines=8> */
[----:B------:R-:W-:Y:S01]  /*0b10*/  CS2R R32, SRZ ;  /* 0x0000000000207805 */ /* 0x000fe2000001ff00 */
[----:B------:R-:W-:Y:S01]  /*0b20*/  IMAD.MOV.U32 R128, RZ, RZ, RZ ;  /* 0x000000ffff807224 */ /* 0x000fe200078e00ff */
[----:B------:R-:W-:Y:S01]  /*0b30*/  MOV R134, RZ ;  /* 0x000000ff00867202 */ /* 0x000fe20000000f00 */
[----:B------:R-:W-:Y:S01]  /*0b40*/  CS2R R26, SRZ ;  /* 0x00000000001a7805 */ /* 0x000fe2000001ff00 */
[----:B------:R-:W-:Y:S01]  /*0b50*/  IMAD.MOV.U32 R132, RZ, RZ, RZ ;  /* 0x000000ffff847224 */ /* 0x000fe200078e00ff */
[----:B------:R-:W-:Y:S01]  /*0b60*/  CS2R R122, SRZ ;  /* 0x00000000007a7805 */ /* 0x000fe2000001ff00 */
[----:B------:R-:W-:Y:S01]  /*0b70*/  MOV R120, RZ ;  /* 0x000000ff00787202 */ /* 0x000fe20000000f00 */
[----:B------:R-:W-:Y:S01]  /*0b80*/  IMAD.MOV.U32 R126, RZ, RZ, RZ ;  /* 0x000000ffff7e7224 */ /* 0x000fe200078e00ff */
[----:B------:R-:W-:Y:S01]  /*0b90*/  CS2R R124, SRZ ;  /* 0x00000000007c7805 */ /* 0x000fe2000001ff00 */
[----:B------:R-:W-:Y:S01]  /*0ba0*/  CS2R R38, SRZ ;  /* 0x0000000000267805 */ /* 0x000fe2000001ff00 */
[----:B------:R-:W-:Y:S01]  /*0bb0*/  CS2R R36, SRZ ;  /* 0x0000000000247805 */ /* 0x000fe2000001ff00 */
[----:B------:R-:W-:Y:S05]  /*0bc0*/  @!P0 BRA `(.L_x_18) ;  /* 0x0000cdb000008947 */ /* 0x000fea0003800000 */
[----:B------:R-:W-:Y:S02]  /*0bd0*/  ULDC.64 UR4, c[0x0][0x340] ;  /* 0x0000d00000047ab9 */ /* 0x000fe40000000a00 */
[----:B------:R-:W-:-:S04]  /*0be0*/  UISETP.NE.U32.AND UP0, UPT, URZ, UR4, UPT ;  /* 0x000000043f00728c */ /* 0x000fc8000bf05070 */
[----:B------:R-:W-:-:S03]  /*0bf0*/  UISETP.NE.AND.EX UP0, UPT, URZ, UR5, UPT, UP0 ;  /* 0x000000053f00728c */ /* 0x000fc6000bf05300 */
[----:B------:R-:W-:-:S03]  /*0c00*/  ULDC.64 UR4, c[0x0][0x340] ;  /* 0x0000d00000047ab9 */ /* 0x000fc60000000a00 */
[----:B------:R-:W-:-:S05]  /*0c10*/  PLOP3.LUT P0, PT, PT, PT, UP0, 0x80, 0x0 ;  /* 0x000000000000781c */ /* 0x000fca0003f0f008 */
[----:B------:R-:W-:-:S06]  /*0c20*/  @UP0 UIMAD.WIDE UR4, UR11, UR15, UR4 ;  /* 0x0000000f0b0402a5 */ /* 0x000fcc000f8e0204 */
[----:B------:R-:W-:Y:S02]  /*0c30*/  IMAD.U32 R2, RZ, RZ, UR4 ;  /* 0x00000004ff027e24 */ /* 0x000fe4000f8e00ff */
[----:B------:R-:W-:Y:S01]  /*0c40*/  IMAD.U32 R3, RZ, RZ, UR5 ;  /* 0x00000005ff037e24 */ /* 0x000fe2000f8e00ff */
[----:B------:R-:W1:Y:S01]  /*0c50*/  S2R R13, SR_CTAID.X ;  /* 0x00000000000d7919 */ /* 0x000e620000002500 */
[----:B------:R-:W-:Y:S01]  /*0c60*/  SHF.R.S32.HI R27, RZ, 0x1f, R196 ;  /* 0x0000001fff1b7819 */ /* 0x000fe200000114c4 */
[----:B------:R-:W-:Y:S02]  /*0c70*/  USHF.R.S32.HI UR15, URZ, 0x1f, UR14 ;  /* 0x0000001f3f0f7899 */ /* 0x000fe4000801140e */
[----:B------:R2:W3:Y:S01]  /*0c80*/  @P0 LDG.E R7, [R2.64] ;  /* 0x0000000c02070981 */ /* 0x0004e2000c1e1900 */
[----:B------:R-:W-:Y:S01]  /*0c90*/  ULDC.64 UR4, c[0x0][0x178] ;  /* 0x00005e0000047ab9 */ /* 0x000fe20000000a00 */
[CC--:B------:R-:W-:Y:S01]  /*0ca0*/  LEA.HI R15, R27.reuse, R196.reuse, RZ, 0x4 ;  /* 0x000000c41b0f7211 */ /* 0x0c0fe200078f20ff */
[----:B------:R-:W-:Y:S01]  /*0cb0*/  UIMAD UR15, UR15, UR4, URZ ;  /* 0x000000040f0f72a4 */ /* 0x000fe2000f8e023f */
[----:B-----5:R-:W-:Y:S01]  /*0cc0*/  IMAD R8, R8, c[0x0][0x2c4], RZ ;  /* 0x0000b10008087a24 */ /* 0x020fe200078e02ff */
[----:B------:R-:W-:Y:S01]  /*0cd0*/  UIMAD.WIDE.U32 UR16, UR14, UR4, URZ ;  /* 0x000000040e1072a5 */ /* 0x000fe2000f8e003f */
[----:B------:R-:W-:Y:S01]  /*0ce0*/  LEA.HI R10, R27, R196, RZ, 0x6 ;  /* 0x000000c41b0a7211 */ /* 0x000fe200078f30ff */
[----:B------:R-:W-:Y:S01]  /*0cf0*/  UIMAD UR15, UR14, UR5, UR15 ;  /* 0x000000050e0f72a4 */ /* 0x000fe2000f8e020f */
[----:B------:R-:W-:Y:S02]  /*0d00*/  BSSY B0, `(.L_x_19) ;  /* 0x000004d000007945 */ /* 0x000fe40003800000 */
[----:B------:R-:W-:-:S02]  /*0d10*/  ULDC.64 UR4, c[0x0][0x1b8] ;  /* 0x00006e0000047ab9 */ /* 0x000fc40000000a00 */
[----:B------:R-:W-:Y:S02]  /*0d20*/  UIADD3 UR17, UR17, UR15, URZ ;  /* 0x0000000f11117290 */ /* 0x000fe4000fffe03f */
[----:B------:R-:W-:Y:S02]  /*0d30*/  USHF.R.S32.HI UR15, URZ, 0x1f, UR11 ;  /* 0x0000001f3f0f7899 */ /* 0x000fe4000801140b */
[----:B------:R-:W-:Y:S02]  /*0d40*/  UIMAD UR14, UR8, UR4, URZ ;  /* 0x00000004080e72a4 */ /* 0x000fe4000f8e023f */
[----:B------:R-:W-:Y:S02]  /*0d50*/  USEL UR15, UR15, URZ, !UP1 ;  /* 0x0000003f0f0f7287 */ /* 0x000fe4000c800000 */
[----:B------:R-:W-:Y:S02]  /*0d60*/  UIMAD UR14, UR9, UR5, UR14 ;  /* 0x00000005090e72a4 */ /* 0x000fe4000f8e020e */
[----:B------:R-:W-:-:S02]  /*0d70*/  UIMAD.WIDE.U32 UR18, UR9, UR4, UR16 ;  /* 0x00000004091272a5 */ /* 0x000fc4000f8e0010 */
[----:B------:R-:W-:Y:S01]  /*0d80*/  USEL UR16, UR11, URZ, !UP1 ;  /* 0x0000003f0b107287 */ /* 0x000fe2000c800000 */
[----:B--2---:R-:W-:Y:S01]  /*0d90*/  LEA.HI R2, R27, R196, RZ, 0x3 ;  /* 0x000000c41b027211 */ /* 0x004fe200078f18ff */
[----:B------:R-:W-:Y:S01]  /*0da0*/  IMAD.MOV.U32 R3, RZ, RZ, c[0x0][0x2c4] ;  /* 0x0000b100ff037624 */ /* 0x000fe200078e00ff */
[----:B------:R-:W-:Y:S02]  /*0db0*/  ULDC.64 UR4, c[0x0][0x1c0] ;  /* 0x0000700000047ab9 */ /* 0x000fe40000000a00 */
[----:B------:R-:W-:Y:S01]  /*0dc0*/  LOP3.LUT R0, R2, 0xfffffff8, RZ, 0xc0, !PT ;  /* 0xfffffff802007812 */ /* 0x000fe200078ec0ff */
[----:B------:R-:W-:Y:S01]  /*0dd0*/  UIMAD UR15, UR15, UR4, URZ ;  /* 0x000000040f0f72a4 */ /* 0x000fe2000f8e023f */
[----:B------:R-:W-:Y:S01]  /*0de0*/  ISETP.NE.AND P1, PT, R3, 0x1, PT ;  /* 0x000000010300780c */ /* 0x000fe20003f25270 */
[----:B------:R-:W-:Y:S01]  /*0df0*/  UIADD3 UR19, UR19, UR14, URZ ;  /* 0x0000000e13137290 */ /* 0x000fe2000fffe03f */
[----:B------:R-:W-:Y:S01]  /*0e00*/  SHF.R.S32.HI R12, RZ, 0x3, R2 ;  /* 0x00000003ff0c7819 */ /* 0x000fe20000011402 */
[----:B------:R-:W-:Y:S01]  /*0e10*/  IMAD.IADD R17, R196, 0x1, -R0 ;  /* 0x00000001c4117824 */ /* 0x000fe200078e0a00 */
[----:B------:R-:W-:-:S02]  /*0e20*/  UIMAD UR5, UR16, UR5, UR15 ;  /* 0x00000005100572a4 */ /* 0x000fc4000f8e020f */
[----:B------:R-:W-:Y:S01]  /*0e30*/  UIMAD.WIDE.U32 UR16, UR16, UR4, UR18 ;  /* 0x00000004101072a5 */ /* 0x000fe2000f8e0012 */
[C---:B------:R-:W-:Y:S02]  /*0e40*/  IMAD R198, R17.reuse, 0x10, R12 ;  /* 0x0000001011c67824 */ /* 0x040fe400078e020c */
[----:B------:R-:W-:Y:S01]  /*0e50*/  IMAD.SHL.U32 R14, R17, 0x8, RZ ;  /* 0x00000008110e7824 */ /* 0x000fe200078e00ff */
[----:B------:R-:W-:Y:S01]  /*0e60*/  UIADD3 UR5, UR17, UR5, URZ ;  /* 0x0000000511057290 */ /* 0x000fe2000fffe03f */
[C---:B-1----:R-:W-:Y:S01]  /*0e70*/  IMAD R4, R13.reuse, 0x80, R198 ;  /* 0x000000800d047824 */ /* 0x042fe200078e02c6 */
[----:B------:R1:W-:Y:S01]  /*0e80*/  STL [R1+0x20], R198 ;  /* 0x000020c601007387 */ /* 0x0003e20000100800 */
[----:B------:R-:W-:Y:S01]  /*0e90*/  IMAD.U32 R3, RZ, RZ, UR17 ;  /* 0x00000011ff037e24 */ /* 0x000fe2000f8e00ff */
[----:B------:R-:W-:Y:S01]  /*0ea0*/  LEA R13, R13, R12, 0x7 ;  /* 0x0000000c0d0d7211 */ /* 0x000fe200078e38ff */
[----:B------:R-:W-:Y:S01]  /*0eb0*/  @P1 IMAD.HI.U32 R2, R4, c[0x0][0x2c8], RZ ;  /* 0x0000b20004021a27 */ /* 0x000fe200078e00ff */
[----:B------:R-:W-:-:S02]  /*0ec0*/  MOV R3, UR5 ;  /* 0x0000000500037c02 */ /* 0x000fc40008000f00 */
[----:B------:R-:W-:Y:S01]  /*0ed0*/  ISETP.GE.AND P3, PT, R13, R8, PT ;  /* 0x000000080d00720c */ /* 0x000fe20003f66270 */
[----:B------:R-:W-:Y:S01]  /*0ee0*/  IMAD.MOV.U32 R0, RZ, RZ, R4 ;  /* 0x000000ffff007224 */ /* 0x000fe200078e0004 */
[----:B------:R-:W-:Y:S01]  /*0ef0*/  @P1 SHF.R.U32.HI R0, RZ, c[0x0][0x2cc], R2 ;  /* 0x0000b300ff001a19 */ /* 0x000fe20000011602 */
[----:B------:R-:W-:Y:S01]  /*0f00*/  IMAD.U32 R2, RZ, RZ, UR16 ;  /* 0x00000010ff027e24 */ /* 0x000fe2000f8e00ff */
[----:B------:R-:W-:Y:S02]  /*0f10*/  SHF.R.S32.HI R241, RZ, 0x1f, R14 ;  /* 0x0000001ffff17819 */ /* 0x000fe4000001140e */
[--C-:B------:R-:W-:Y:S01]  /*0f20*/  SHF.R.S32.HI R6, RZ, 0x1f, R0.reuse ;  /* 0x0000001fff067819 */ /* 0x100fe20000011400 */
[----:B------:R-:W-:Y:S02]  /*0f30*/  IMAD.MOV R5, RZ, RZ, -R0 ;  /* 0x000000ffff057224 */ /* 0x000fe400078e0a00 */
[----:B------:R-:W-:-:S04]  /*0f40*/  IMAD.WIDE.U32 R2, R0, c[0x0][0x1b0], R2 ;  /* 0x00006c0000027a25 */ /* 0x000fc800078e0002 */
[----:B------:R-:W-:Y:S02]  /*0f50*/  IMAD R4, R5, c[0x0][0x2c4], R4 ;  /* 0x0000b10005047a24 */ /* 0x000fe400078e0204 */
[----:B------:R-:W-:-:S04]  /*0f60*/  IMAD R5, R6, c[0x0][0x1b0], RZ ;  /* 0x00006c0006057a24 */ /* 0x000fc800078e02ff */
[----:B------:R-:W-:Y:S01]  /*0f70*/  IMAD R6, R0, c[0x0][0x1b4], R5 ;  /* 0x00006d0000067a24 */ /* 0x000fe200078e0205 */
[----:B------:R-:W-:-:S03]  /*0f80*/  SHF.R.S32.HI R5, RZ, 0x1f, R4 ;  /* 0x0000001fff057819 */ /* 0x000fc60000011404 */
[----:B------:R-:W-:Y:S02]  /*0f90*/  IMAD.IADD R3, R3, 0x1, R6 ;  /* 0x0000000103037824 */ /* 0x000fe400078e0206 */
[----:B------:R-:W-:Y:S02]  /*0fa0*/  IMAD R0, R5, c[0x0][0x1a8], RZ ;  /* 0x00006a0005007a24 */ /* 0x000fe400078e02ff */
[----:B------:R-:W-:-:S04]  /*0fb0*/  IMAD.WIDE.U32 R2, R4, c[0x0][0x1a8], R2 ;  /* 0x00006a0004027a25 */ /* 0x000fc800078e0002 */
[----:B------:R-:W-:Y:S01]  /*0fc0*/  IMAD R5, R4, c[0x0][0x1ac], R0 ;  /* 0x00006b0004057a24 */ /* 0x000fe200078e0200 */
[----:B------:R-:W-:Y:S02]  /*0fd0*/  LOP3.LUT R0, R15, 0xfffffff0, RZ, 0xc0, !PT ;  /* 0xfffffff00f007812 */ /* 0x000fe400078ec0ff */
[----:B------:R-:W-:Y:S01]  /*0fe0*/  LEA R9, P1, R2, c[0x0][0x160], 0x1 ;  /* 0x0000580002097a11 */ /* 0x000fe200078208ff */
[----:B------:R-:W-:Y:S02]  /*0ff0*/  IMAD.IADD R4, R3, 0x1, R5 ;  /* 0x0000000103047824 */ /* 0x000fe400078e0205 */
[----:B------:R-:W-:Y:S02]  /*1000*/  IMAD.IADD R3, R196, 0x1, -R0 ;  /* 0x00000001c4037824 */ /* 0x000fe400078e0a00 */
[----:B------:R-:W-:Y:S01]  /*1010*/  IMAD.SHL.U32 R0, R12, 0x40, RZ ;  /* 0x000000400c007824 */ /* 0x000fe200078e00ff */
[----:B------:R-:W-:Y:S01]  /*1020*/  LEA.HI.X R5, R2, c[0x0][0x164], R4, 0x1, P1 ;  /* 0x0000590002057a11 */ /* 0x000fe200008f0c04 */
[----:B------:R1:W2:Y:S01]  /*1030*/  SHFL.IDX PT, R6, R9, RZ, 0x181f ;  /* 0x00181fff09067589 */ /* 0x0002a200000e0000 */
[----:B------:R-:W-:-:S02]  /*1040*/  SHF.R.S32.HI R2, RZ, 0x1f, R3 ;  /* 0x0000001fff027819 */ /* 0x000fc40000011403 */
[----:B------:R-:W-:Y:S02]  /*1050*/  LOP3.LUT R0, R0, 0x1c0, RZ, 0xc0, !PT ;  /* 0x000001c000007812 */ /* 0x000fe400078ec0ff */
[----:B------:R-:W-:Y:S02]  /*1060*/  LEA.HI R26, R2, R3, RZ, 0x3 ;  /* 0x00000003021a7211 */ /* 0x000fe400078f18ff */
[----:B------:R-:W-:Y:S02]  /*1070*/  LOP3.LUT R2, R0, 0x38, R14, 0xf8, !PT ;  /* 0x0000003800027812 */ /* 0x000fe400078ef80e */
[----:B------:R-:W-:Y:S02]  /*1080*/  LOP3.LUT R4, R26, 0xfffffff8, RZ, 0xc0, !PT ;  /* 0xfffffff81a047812 */ /* 0x000fe400078ec0ff */
[----:B------:R-:W-:-:S03]  /*1090*/  SHF.R.U32.HI R0, RZ, 0x3, R0 ;  /* 0x00000003ff007819 */ /* 0x000fc60000011600 */
[----:B------:R-:W-:Y:S01]  /*10a0*/  IMAD.IADD R25, R3, 0x1, -R4 ;  /* 0x0000000103197824 */ /* 0x000fe200078e0a04 */
[----:B------:R-:W-:Y:S01]  /*10b0*/  LOP3.LUT R2, R2, R0, RZ, 0x3c, !PT ;  /* 0x0000000002027212 */ /* 0x000fe200078e3cff */
[----:B------:R-:W-:Y:S02]  /*10c0*/  IMAD.SHL.U32 R0, R10, 0x8, RZ ;  /* 0x000000080a007824 */ /* 0x000fe400078e00ff */
[----:B------:R-:W-:Y:S02]  /*10d0*/  IMAD.MOV.U32 R3, RZ, RZ, 0x10 ;  /* 0x00000010ff037424 */ /* 0x000fe400078e00ff */
[----:B------:R-:W-:Y:S01]  /*10e0*/  IMAD.MOV.U32 R4, RZ, RZ, 0x20 ;  /* 0x00000020ff047424 */ /* 0x000fe200078e00ff */
[----:B------:R-:W-:Y:S01]  /*10f0*/  LOP3.LUT R10, R2, 0xfffffe00, R0, 0xf8, !PT ;  /* 0xfffffe00020a7812 */ /* 0x000fe200078ef800 */
[----:B---3--:R3:W4:Y:S01]  /*1100*/  @P0 R2UR UR18, R7 ;  /* 0x00000000071203c2 */ /* 0x00872200000e0000 */
[----:B------:R-:W-:Y:S01]  /*1110*/  ISETP.GE.AND P0, PT, R14, c[0x0][0x198], PT ;  /* 0x000066000e007a0c */ /* 0x000fe20003f06270 */
[----:B----4-:R-:W-:-:S03]  /*1120*/  @!UP0 UMOV UR18, UR11 ;  /* 0x0000000b00128c82 */ /* 0x010fc60008000000 */
[----:B------:R-:W-:-:S05]  /*1130*/  R2P PR, R25, 0x6 ;  /* 0x0000000619007804 */ /* 0x000fca0000000000 */
[----:B------:R-:W-:Y:S02]  /*1140*/  SEL R3, R3, 0xfffffff0, !P1 ;  /* 0xfffffff003037807 */ /* 0x000fe40004800000 */
[----:B------:R-:W-:Y:S01]  /*1150*/  SEL R4, R4, 0xffffffe0, !P2 ;  /* 0xffffffe004047807 */ /* 0x000fe20005000000 */
[----:B---3--:R1:W3:Y:S01]  /*1160*/  SHFL.IDX PT, R7, R5, RZ, 0x181f ;  /* 0x00181fff05077589 */ /* 0x0082e200000e0000 */
[----:B------:R-:W-:Y:S05]  /*1170*/  @P3 BRA `(.L_x_20) ;  /* 0x0000005000003947 */ /* 0x000fea0003800000 */
[----:B--2---:R-:W-:Y:S01]  /*1180*/  LEA R6, P1, R14, R6, 0x1 ;  /* 0x000000060e067211 */ /* 0x004fe200078208ff */
[----:B------:R-:W-:-:S03]  /*1190*/  IMAD.SHL.U32 R0, R10, 0x2, RZ ;  /* 0x000000020a007824 */ /* 0x000fc600078e00ff */
[----:B---3--:R-:W-:-:S05]  /*11a0*/  LEA.HI.X R7, R14, R7, R241, 0x1, P1 ;  /* 0x000000070e077211 */ /* 0x008fca00008f0cf1 */
[----:B------:R-:W-:Y:S01]  /*11b0*/  @!PT LDS RZ, [RZ] ;  /* 0x00000000fffff984 */ /* 0x000fe20000000800 */
[----:B------:R2:W-:Y:S04]  /*11c0*/  LDGSTS.E.BYPASS.LTC128B.128 [R0+0x7100], [R6.64], !P0 ;  /* 0x0710000006007fae */ /* 0x0005e8000c101d4c */
.L_x_20:
[----:B--2---:R-:W-:Y:S05]  /*11d0*/  BSYNC B0 ;  /* 0x0000000000007941 */ /* 0x004fea0003800000 */
.L_x_19:
[----:B------:R-:W-:Y:S01]  /*11e0*/  IADD3 R2, R13, 0x10, RZ ;  /* 0x000000100d027810 */ /* 0x000fe20007ffe0ff */
[----:B------:R2:W4:Y:S01]  /*11f0*/  SHFL.IDX PT, R0, R5, 0x1, 0x181f ;  /* 0x00381f0005007f89 */ /* 0x00052200000e0000 */
[----:B------:R-:W-:Y:S02]  /*1200*/  BSSY B0, `(.L_x_21) ;  /* 0x0000009000007945 */ /* 0x000fe40003800000 */
[----:B------:R-:W-:Y:S01]  /*1210*/  ISETP.GE.AND P1, PT, R2, R8, PT ;  /* 0x000000080200720c */ /* 0x000fe20003f26270 */
[----:B------:R2:W1:-:S12]  /*1220*/  SHFL.IDX PT, R6, R9, 0x1, 0x181f ;  /* 0x00381f0009067f89 */ /* 0x00045800000e0000 */
[----:B------:R-:W-:Y:S05]  /*1230*/  @P1 BRA `(.L_x_22) ;  /* 0x0000005000001947 */ /* 0x000fea0003800000 */
[----:B-1----:R-:W-:-:S04]  /*1240*/  LEA R6, P1, R14, R6, 0x1 ;  /* 0x000000060e067211 */ /* 0x002fc800078208ff */
[----:B---34-:R-:W-:Y:S01]  /*1250*/  LEA.HI.X R7, R14, R0, R241, 0x1, P1 ;  /* 0x000000000e077211 */ /* 0x018fe200008f0cf1 */
[----:B------:R-:W-:-:S05]  /*1260*/  IMAD.SHL.U32 R0, R10, 0x2, RZ ;  /* 0x000000020a007824 */ /* 0x000fca00078e00ff */
[----:B------:R-:W-:Y:S01]  /*1270*/  @!PT LDS RZ, [RZ] ;  /* 0x00000000fffff984 */ /* 0x000fe20000000800 */
[----:B------:R1:W-:Y:S03]  /*1280*/  LDGSTS.E.BYPASS.LTC128B.128 [R0+0x7900], [R6.64], !P0 ;  /* 0x0790000006007fae */ /* 0x0003e6000c101d4c */
.L_x_22:
[----:B------:R-:W-:Y:S05]  /*1290*/  BSYNC B0 ;  /* 0x0000000000007941 */ /* 0x000fea0003800000 */
.L_x_21:
[----:B------:R-:W-:Y:S01]  /*12a0*/  IADD3 R2, R13, 0x20, RZ ;  /* 0x000000200d027810 */ /* 0x000fe20007ffe0ff */
[----:B-1--4-:R1:W4:Y:S01]  /*12b0*/  SHFL.IDX PT, R0, R5, 0x2, 0x181f ;  /* 0x00581f0005007f89 */ /* 0x01232200000e0000 */
[----:B------:R-:W-:Y:S02]  /*12c0*/  BSSY B0, `(.L_x_23) ;  /* 0x0000009000007945 */ /* 0x000fe40003800000 */
[----:B------:R-:W-:Y:S01]  /*12d0*/  ISETP.GE.AND P1, PT, R2, R8, PT ;  /* 0x000000080200720c */ /* 0x000fe20003f26270 */
[----:B------:R1:W2:-:S12]  /*12e0*/  SHFL.IDX PT, R6, R9, 0x2, 0x181f ;  /* 0x00581f0009067f89 */ /* 0x00029800000e0000 */
[----:B------:R-:W-:Y:S05]  /*12f0*/  @P1 BRA `(.L_x_24) ;  /* 0x0000005000001947 */ /* 0x000fea0003800000 */
[----:B--2---:R-:W-:-:S04]  /*1300*/  LEA R6, P1, R14, R6, 0x1 ;  /* 0x000000060e067211 */ /* 0x004fc800078208ff */
[----:B---34-:R-:W-:Y:S01]  /*1310*/  LEA.HI.X R7, R14, R0, R241, 0x1, P1 ;  /* 0x000000000e077211 */ /* 0x018fe200008f0cf1 */
[----:B------:R-:W-:-:S05]  /*1320*/  IMAD.SHL.U32 R0, R10, 0x2, RZ ;  /* 0x000000020a007824 */ /* 0x000fca00078e00ff */
[----:B------:R-:W-:Y:S01]  /*1330*/  @!PT LDS RZ, [RZ] ;  /* 0x00000000fffff984 */ /* 0x000fe20000000800 */
[----:B------:R2:W-:Y:S03]  /*1340*/  LDGSTS.E.BYPASS.LTC128B.128 [R0+0x8100], [R6.64], !P0 ;  /* 0x0810000006007fae */ /* 0x0005e6000c101d4c */
.L_x_24:
[----:B------:R-:W-:Y:S05]  /*1350*/  BSYNC B0 ;  /* 0x0000000000007941 */ /* 0x000fea0003800000 */
.L_x_23:
[----:B------:R-:W-:Y:S01]  /*1360*/  IADD3 R2, R13, 0x30, RZ ;  /* 0x000000300d027810 */ /* 0x000fe20007ffe0ff */
[----:B--2-4-:R2:W4:Y:S01]  /*1370*/  SHFL.IDX PT, R0, R5, 0x3, 0x181f ;  /* 0x00781f0005007f89 */ /* 0x01452200000e0000 */
        /* <DEDUP_REMOVED lines=9> */
.L_x_26:
[----:B------:R-:W-:Y:S05]  /*1410*/  BSYNC B0 ;  /* 0x0000000000007941 */ /* 0x000fea0003800000 */
.L_x_25:
        /* <DEDUP_REMOVED lines=11> */
.L_x_28:
[----:B------:R-:W-:Y:S05]  /*14d0*/  BSYNC B0 ;  /* 0x0000000000007941 */ /* 0x000fea0003800000 */
.L_x_27:
        /* <DEDUP_REMOVED lines=11> */
.L_x_30:
[----:B------:R-:W-:Y:S05]  /*1590*/  BSYNC B0 ;  /* 0x0000000000007941 */ /* 0x000fea0003800000 */
.L_x_29:
        /* <DEDUP_REMOVED lines=11> */
.L_x_32:
[----:B------:R-:W-:Y:S05]  /*1650*/  BSYNC B0 ;  /* 0x0000000000007941 */ /* 0x000fea0003800000 */
.L_x_31:
[----:B-12---:R-:W1:Y:S01]  /*1660*/  SHFL.IDX PT, R9, R9, 0x7, 0x181f ;  /* 0x00f81f0009097f89 */ /* 0x006e6200000e0000 */
[----:B------:R-:W-:Y:S01]  /*1670*/  UMOV UR14, 0x70 ;  /* 0x00000070000e7882 */ /* 0x000fe20000000000 */
[----:B----4-:R-:W-:Y:S01]  /*1680*/  MOV R0, c[0x0][0x2b8] ;  /* 0x0000ae0000007a02 */ /* 0x010fe20000000f00 */
[----:B------:R-:W-:Y:S01]  /*1690*/  UIMAD UR14, UR6, UR14, -0x70 ;  /* 0xffffff90060e74a4 */ /* 0x000fe2000f8e020e */
[----:B------:R2:W4:Y:S01]  /*16a0*/  SHFL.IDX PT, R11, R5, 0x7, 0x181f ;  /* 0x00f81f00050b7f89 */ /* 0x00052200000e0000 */
[----:B------:R-:W-:Y:S01]  /*16b0*/  SHF.L.U32 R197, R10, 0x1, RZ ;  /* 0x000000010ac57819 */ /* 0x000fe200000006ff */
[----:B------:R-:W-:Y:S01]  /*16c0*/  USHF.R.S32.HI UR15, URZ, 0x1f, UR18 ;  /* 0x0000001f3f0f7899 */ /* 0x000fe20008011412 */
[----:B------:R-:W-:Y:S01]  /*16d0*/  ISETP.NE.AND P5, PT, R0, 0x1, PT ;  /* 0x000000010000780c */ /* 0x000fe20003fa5270 */
[----:B------:R-:W-:Y:S01]  /*16e0*/  ULDC.64 UR4, c[0x0][0x2b0] ;  /* 0x0000ac0000047ab9 */ /* 0x000fe20000000a00 */
[----:B------:R-:W-:Y:S01]  /*16f0*/  IADD3 R0, R198, UR14, RZ ;  /* 0x0000000ec6007c10 */ /* 0x000fe2000fffe0ff */
[----:B------:R-:W-:Y:S01]  /*1700*/  UIMAD UR15, UR15, UR4, URZ ;  /* 0x000000040f0f72a4 */ /* 0x000fe2000f8e023f */
[----:B------:R-:W-:Y:S01]  /*1710*/  MOV R243, RZ ;  /* 0x000000ff00f37202 */ /* 0x000fe20000000f00 */
[----:B------:R-:W-:Y:S01]  /*1720*/  UIMAD.WIDE.U32 UR16, UR18, UR4, URZ ;  /* 0x00000004121072a5 */ /* 0x000fe2000f8e003f */
[C---:B------:R-:W-:Y:S01]  /*1730*/  ISETP.GE.AND P4, PT, R0.reuse, UR7, PT ;  /* 0x0000000700007c0c */ /* 0x040fe2000bf86270 */
[----:B------:R-:W-:Y:S01]  /*1740*/  UIMAD UR15, UR18, UR5, UR15 ;  /* 0x00000005120f72a4 */ /* 0x000fe2000f8e020f */
[----:B------:R-:W-:Y:S01]  /*1750*/  IADD3 R2, R0, UR10, RZ ;  /* 0x0000000a00027c10 */ /* 0x000fe2000fffe0ff */
[----:B------:R-:W-:Y:S01]  /*1760*/  STL [R1], R197 ;  /* 0x000000c501007387 */ /* 0x000fe20000100800 */
[----:B------:R-:W-:Y:S01]  /*1770*/  ISETP.GT.OR P4, PT, R198, 0x6f, P4 ;  /* 0x0000006fc600780c */ /* 0x000fe20002784670 */
[----:B------:R-:W-:Y:S01]  /*1780*/  UIADD3 UR15, UR17, UR15, URZ ;  /* 0x0000000f110f7290 */ /* 0x000fe2000fffe03f */
[----:B------:R-:W-:Y:S01]  /*1790*/  MOV R0, R2 ;  /* 0x0000000200007202 */ /* 0x000fe20000000f00 */
[----:B------:R-:W-:Y:S01]  /*17a0*/  ULDC.64 UR4, c[0x0][0x1e8] ;  /* 0x00007a0000047ab9 */ /* 0x000fe20000000a00 */
[----:B--2---:R-:W-:-:S04]  /*17b0*/  IADD3 R5, R13, 0x70, RZ ;  /* 0x000000700d057810 */ /* 0x004fc80007ffe0ff */
[----:B------:R-:W-:Y:S01]  /*17c0*/  ISETP.GE.AND P3, PT, R5, R8, PT ;  /* 0x000000080500720c */ /* 0x000fe20003f66270 */
[----:B------:R-:W-:-:S05]  /*17d0*/  @P5 IMAD.HI.U32 R5, R2, c[0x0][0x2bc], RZ ;  /* 0x0000af0002055a27 */ /* 0x000fca00078e00ff */
[----:B------:R-:W-:-:S04]  /*17e0*/  @P5 SHF.R.U32.HI R0, RZ, c[0x0][0x2c0], R5 ;  /* 0x0000b000ff005a19 */ /* 0x000fc80000011605 */
[----:B------:R-:W-:-:S03]  /*17f0*/  @!P4 IADD3 R5, P1, R0, UR16, RZ ;  /* 0x000000100005cc10 */ /* 0x000fc6000ff3e0ff */
[----:B-1----:R-:W-:Y:S02]  /*1800*/  @!P3 LEA R8, P2, R14, R9, 0x1 ;  /* 0x000000090e08b211 */ /* 0x002fe400078408ff */
[----:B---3--:R-:W-:Y:S02]  /*1810*/  @!P4 LEA.HI.X.SX32 R7, R0, UR15, 0x1, P1 ;  /* 0x0000000f0007cc11 */ /* 0x008fe400088f0eff */
[----:B----4-:R-:W-:Y:S02]  /*1820*/  @!P3 LEA.HI.X R9, R14, R11, R241, 0x1, P2 ;  /* 0x0000000b0e09b211 */ /* 0x010fe400010f0cf1 */
[----:B------:R-:W-:-:S03]  /*1830*/  @!P4 LEA R6, P1, R5, c[0x0][0x2a0], 0x2 ;  /* 0x0000a8000506ca11 */ /* 0x000fc600078210ff */
[----:B------:R-:W-:Y:S01]  /*1840*/  @!PT LDS RZ, [RZ] ;  /* 0x00000000fffff984 */ /* 0x000fe20000000800 */
[----:B------:R1:W-:Y:S01]  /*1850*/  @!P3 LDGSTS.E.BYPASS.LTC128B.128 [R197+0xa900], [R8.64], !P0 ;  /* 0x0a90000008c5bfae */ /* 0x0003e2000c101d4c */
[----:B------:R-:W-:-:S03]  /*1860*/  @!P4 LEA.HI.X R7, R5, c[0x0][0x2a4], R7, 0x2, P1 ;  /* 0x0000a9000507ca11 */ /* 0x000fc600008f1407 */
[----:B------:R-:W0:Y:S04]  /*1870*/  LDGDEPBAR ;  /* 0x00000000000079af */ /* 0x000e280000000000 */
[----:B------:R-:W-:Y:S06]  /*1880*/  BAR.SYNC.DEFER_BLOCKING 0x0 ;  /* 0x0000000000007b1d */ /* 0x000fec0000010000 */
[----:B------:R2:W3:Y:S01]  /*1890*/  @!P4 LDG.E R243, [R6.64] ;  /* 0x0000000c06f3c981 */ /* 0x0004e2000c1e1900 */
[----:B------:R-:W-:Y:S01]  /*18a0*/  IADD3 R0, -R0, RZ, RZ ;  /* 0x000000ff00007210 */ /* 0x000fe20007ffe1ff */
[----:B------:R-:W-:Y:S01]  /*18b0*/  UIMAD UR18, UR8, UR4, URZ ;  /* 0x00000004081272a4 */ /* 0x000fe2000f8e023f */
[----:B-1----:R-:W-:Y:S01]  /*18c0*/  SHF.L.U32 R9, R12, 0x3, RZ ;  /* 0x000000030c097819 */ /* 0x002fe200000006ff */
[----:B------:R-:W-:Y:S01]  /*18d0*/  UIMAD.WIDE.U32 UR20, UR9, UR4, URZ ;  /* 0x00000004091472a5 */ /* 0x000fe2000f8e003f */
[----:B------:R-:W-:Y:S01]  /*18e0*/  SHF.L.U32 R5, R17, 0x6, RZ ;  /* 0x0000000611057819 */ /* 0x000fe200000006ff */
[----:B------:R-:W-:Y:S01]  /*18f0*/  IMAD R16, R0, c[0x0][0x2b8], R2 ;  /* 0x0000ae0000107a24 */ /* 0x000fe200078e0202 */
[----:B------:R-:W-:Y:S01]  /*1900*/  UIMAD UR5, UR9, UR5, UR18 ;  /* 0x00000005090572a4 */ /* 0x000fe2000f8e0212 */
[----:B------:R-:W-:Y:S01]  /*1910*/  SHF.R.S32.HI R22, RZ, 0x4, R15 ;  /* 0x00000004ff167819 */ /* 0x000fe2000001140f */
[----:B------:R-:W-:Y:S01]  /*1920*/  UIADD3 UR18, UR6, -0x1, URZ ;  /* 0xffffffff06127890 */ /* 0x000fe2000fffe03f */
[----:B------:R-:W-:Y:S01]  /*1930*/  LOP3.LUT R5, R5, 0x1c0, RZ, 0xc0, !PT ;  /* 0x000001c005057812 */ /* 0x000fe200078ec0ff */
[----:B------:R-:W-:Y:S01]  /*1940*/  UIADD3 UR19, UR21, UR5, URZ ;  /* 0x0000000515137290 */ /* 0x000fe2000fffe03f */
[----:B------:R-:W-:Y:S01]  /*1950*/  SHF.R.S32.HI R8, RZ, 0x1f, R16 ;  /* 0x0000001fff087819 */ /* 0x000fe20000011410 */
[----:B------:R-:W-:Y:S01]  /*1960*/  UIMAD UR18, UR18, -0x70, UR7 ;  /* 0xffffff90121278a4 */ /* 0x000fe2000f8e0207 */
[----:B------:R-:W-:Y:S01]  /*1970*/  LOP3.LUT R9, R5, 0x8, R9, 0xf8, !PT ;  /* 0x0000000805097812 */ /* 0x000fe200078ef809 */
[----:B------:R-:W-:Y:S01]  /*1980*/  STL [R1+0x4], R16 ;  /* 0x0000041001007387 */ /* 0x000fe20000100800 */
[----:B------:R-:W-:Y:S01]  /*1990*/  SHF.R.U32.HI R5, RZ, 0x3, R5 ;  /* 0x00000003ff057819 */ /* 0x000fe20000011605 */
[----:B------:R-:W-:Y:S01]  /*19a0*/  IMAD R0, R8, c[0x0][0x1e0], RZ ;  /* 0x0000780008007a24 */ /* 0x000fe200078e02ff */
[----:B------:R-:W-:Y:S01]  /*19b0*/  ISETP.GE.AND P6, PT, R14, c[0x0][0x1d4], PT ;  /* 0x000075000e007a0c */ /* 0x000fe20003fc6270 */
[----:B------:R-:W-:Y:S01]  /*19c0*/  IMAD R8, R8, c[0x0][0x208], RZ ;  /* 0x0000820008087a24 */ /* 0x000fe200078e02ff */
[----:B------:R-:W-:Y:S01]  /*19d0*/  IADD3 R18, -R12, UR18, RZ ;  /* 0x000000120c127c10 */ /* 0x000fe2000fffe1ff */
[C---:B------:R-:W-:Y:S01]  /*19e0*/  IMAD R0, R16.reuse, c[0x0][0x1e4], R0 ;  /* 0x0000790010007a24 */ /* 0x040fe200078e0200 */
[----:B------:R-:W-:Y:S01]  /*19f0*/  LOP3.LUT R24, R9, R5, RZ, 0x3c, !PT ;  /* 0x0000000509187212 */ /* 0x000fe200078e3cff */
[----:B------:R-:W-:Y:S01]  /*1a00*/  IMAD R8, R16, c[0x0][0x20c], R8 ;  /* 0x0000830010087a24 */ /* 0x000fe200078e0208 */
[----:B------:R-:W-:Y:S01]  /*1a10*/  ISETP.GE.AND P4, PT, R18, 0x1, PT ;  /* 0x000000011200780c */ /* 0x000fe20003f86270 */
[----:B--2---:R-:W-:Y:S01]  /*1a20*/  IMAD.WIDE.U32 R6, R16, c[0x0][0x1e0], RZ ;  /* 0x0000780010067a25 */ /* 0x004fe200078e00ff */
[C---:B------:R-:W-:Y:S01]  /*1a30*/  ISETP.GE.AND P3, PT, R18.reuse, 0x11, PT ;  /* 0x000000111200780c */ /* 0x040fe20003f66270 */
[----:B------:R-:W-:Y:S01]  /*1a40*/  ULDC.64 UR4, c[0x0][0x210] ;  /* 0x0000840000047ab9 */ /* 0x000fe20000000a00 */
[----:B------:R-:W-:Y:S01]  /*1a50*/  ISETP.GE.AND P2, PT, R18, 0x21, PT ;  /* 0x000000211200780c */ /* 0x000fe20003f46270 */
[----:B------:R-:W-:Y:S01]  /*1a60*/  IMAD R5, R16, c[0x0][0x1e0], RZ ;  /* 0x0000780010057a24 */ /* 0x000fe200078e02ff */
[----:B------:R-:W-:Y:S01]  /*1a70*/  IADD3 R7, R7, R0, RZ ;  /* 0x0000000007077210 */ /* 0x000fe20007ffe0ff */
[----:B------:R-:W-:Y:S01]  /*1a80*/  UIMAD.WIDE.U32 UR22, UR9, UR4, URZ ;  /* 0x00000004091672a5 */ /* 0x000fe2000f8e003f */
[----:B------:R-:W-:Y:S01]  /*1a90*/  MOV R9, UR9 ;  /* 0x0000000900097c02 */ /* 0x000fe20008000f00 */
[----:B------:R-:W-:Y:S01]  /*1aa0*/  UIMAD UR4, UR8, UR4, URZ ;  /* 0x00000004080472a4 */ /* 0x000fe2000f8e023f */
[----:B------:R-:W-:Y:S01]  /*1ab0*/  LEA.HI R195, R27, R196, RZ, 0x5 ;  /* 0x000000c41bc37211 */ /* 0x000fe200078f28ff */
[----:B------:R-:W-:Y:S01]  /*1ac0*/  UISETP.GE.AND UP0, UPT, UR7, 0x71, UPT ;  /* 0x000000710700788c */ /* 0x000fe2000bf06270 */
[----:B------:R-:W-:Y:S01]  /*1ad0*/  SHF.L.U32 R242, R14, 0x1, RZ ;  /* 0x000000010ef27819 */ /* 0x000fe200000006ff */
[----:B------:R-:W-:-:S04]  /*1ae0*/  UIMAD UR4, UR9, UR5, UR4 ;  /* 0x00000005090472a4 */ /* 0x000fc8000f8e0204 */
[----:B------:R-:W-:Y:S01]  /*1af0*/  UIADD3 UR4, UR23, UR4, URZ ;  /* 0x0000000417047290 */ /* 0x000fe2000fffe03f */
[----:B---3--:R-:W-:Y:S01]  /*1b00*/  SHF.R.S32.HI R23, RZ, 0x1f, R243 ;  /* 0x0000001fff177819 */ /* 0x008fe200000114f3 */
[----:B------:R-:W-:-:S04]  /*1b10*/  IMAD.WIDE.U32 R6, R243, c[0x0][0x1f0], R6 ;  /* 0x00007c00f3067a25 */ /* 0x000fc800078e0006 */
[----:B------:R-:W-:Y:S01]  /*1b20*/  IMAD R2, R23, c[0x0][0x1f0], RZ ;  /* 0x00007c0017027a24 */ /* 0x000fe200078e02ff */
[----:B------:R-:W-:Y:S01]  /*1b30*/  IADD3 R0, P0, R6, UR20, RZ ;  /* 0x0000001406007c10 */ /* 0x000fe2000ff1e0ff */
[C---:B------:R-:W-:Y:S02]  /*1b40*/  IMAD R5, R243.reuse, c[0x0][0x1f0], R5 ;  /* 0x00007c00f3057a24 */ /* 0x040fe400078e0205 */
[----:B------:R-:W-:Y:S02]  /*1b50*/  IMAD R2, R243, c[0x0][0x1f4], R2 ;  /* 0x00007d00f3027a24 */ /* 0x000fe400078e0202 */
[----:B------:R-:W-:-:S03]  /*1b60*/  IMAD R5, R9, c[0x0][0x1e8], R5 ;  /* 0x00007a0009057a24 */ /* 0x000fc600078e0205 */
[----:B------:R-:W-:Y:S02]  /*1b70*/  IADD3.X R6, R7, UR19, R2, P0, !PT ;  /* 0x0000001307067c10 */ /* 0x000fe400087fe402 */
[C---:B------:R-:W-:Y:S02]  /*1b80*/  LEA R2, P0, R0.reuse, c[0x0][0x1c8], 0x1 ;  /* 0x0000720000027a11 */ /* 0x040fe400078008ff */
[----:B------:R-:W-:Y:S02]  /*1b90*/  LEA R5, R5, c[0x0][0x1c8], 0x1 ;  /* 0x0000720005057a11 */ /* 0x000fe400078e08ff */
[----:B------:R-:W-:Y:S01]  /*1ba0*/  LEA.HI.X R0, R0, c[0x0][0x1cc], R6, 0x1, P0 ;  /* 0x0000730000007a11 */ /* 0x000fe200000f0c06 */
[----:B------:R-:W1:Y:S01]  /*1bb0*/  SHFL.IDX PT, R12, R2, RZ, 0x181f ;  /* 0x00181fff020c7589 */ /* 0x000e6200000e0000 */
[----:B------:R-:W-:-:S03]  /*1bc0*/  LEA.HI R6, R15, R22, RZ, 0x1 ;  /* 0x000000160f067211 */ /* 0x000fc600078f08ff */
[----:B------:R-:W2:Y:S01]  /*1bd0*/  SHFL.IDX PT, R11, R2, 0x1, 0x181f ;  /* 0x00381f00020b7f89 */ /* 0x000ea200000e0000 */
[----:B------:R-:W-:Y:S01]  /*1be0*/  LOP3.LUT R10, R6, 0xfffffffe, RZ, 0xc0, !PT ;  /* 0xfffffffe060a7812 */ /* 0x000fe200078ec0ff */
[----:B------:R-:W-:Y:S02]  /*1bf0*/  IMAD.WIDE.U32 R6, R16, c[0x0][0x208], RZ ;  /* 0x0000820010067a25 */ /* 0x000fe400078e00ff */
[----:B------:R-:W3:Y:S01]  /*1c00*/  SHFL.IDX PT, R13, R0, RZ, 0x181f ;  /* 0x00181fff000d7589 */ /* 0x000ee200000e0000 */
[----:B------:R-:W-:Y:S02]  /*1c10*/  IADD3 R22, R22, -R10, RZ ;  /* 0x8000000a16167210 */ /* 0x000fe40007ffe0ff */
[----:B------:R-:W-:Y:S01]  /*1c20*/  IADD3 R7, R7, R8, RZ ;  /* 0x0000000807077210 */ /* 0x000fe20007ffe0ff */
[----:B------:R-:W4:Y:S04]  /*1c30*/  SHFL.IDX PT, R21, R0, 0x1, 0x181f ;  /* 0x00381f0000157f89 */ /* 0x000f2800000e0000 */
[----:B------:R-:W5:Y:S01]  /*1c40*/  SHFL.IDX PT, R19, R2, 0x2, 0x181f ;  /* 0x00581f0002137f89 */ /* 0x000f6200000e0000 */
[----:B------:R-:W-:-:S03]  /*1c50*/  IMAD.WIDE.U32 R6, R243, c[0x0][0x218], R6 ;  /* 0x00008600f3067a25 */ /* 0x000fc600078e0006 */
[----:B------:R-:W5:Y:S04]  /*1c60*/  SHFL.IDX PT, R20, R0, 0x2, 0x181f ;  /* 0x00581f0000147f89 */ /* 0x000f6800000e0000 */
[----:B------:R-:W5:Y:S01]  /*1c70*/  SHFL.IDX PT, R15, R2, 0x3, 0x181f ;  /* 0x00781f00020f7f89 */ /* 0x000f6200000e0000 */
[----:B-1----:R-:W-:-:S03]  /*1c80*/  @P4 LEA R12, P1, R14, R12, 0x1 ;  /* 0x0000000c0e0c4211 */ /* 0x002fc600078208ff */
[----:B------:R-:W1:Y:S01]  /*1c90*/  SHFL.IDX PT, R16, R0, 0x3, 0x181f ;  /* 0x00781f0000107f89 */ /* 0x000e6200000e0000 */
[C---:B--2---:R-:W-:Y:S02]  /*1ca0*/  @P3 LEA R10, P0, R14.reuse, R11, 0x1 ;  /* 0x0000000b0e0a3211 */ /* 0x044fe400078008ff */
[C-C-:B---3--:R-:W-:Y:S02]  /*1cb0*/  @P4 LEA.HI.X R13, R14.reuse, R13, R241.reuse, 0x1, P1 ;  /* 0x0000000d0e0d4211 */ /* 0x148fe400008f0cf1 */
[----:B----4-:R-:W-:-:S03]  /*1cc0*/  @P3 LEA.HI.X R11, R14, R21, R241, 0x1, P0 ;  /* 0x000000150e0b3211 */ /* 0x010fc600000f0cf1 */
[----:B------:R2:W-:Y:S01]  /*1cd0*/  @P4 LDGSTS.E.BYPASS.LTC128B.128 [R197+0x3900], [R12.64], !P6 ;  /* 0x039000000cc54fae */ /* 0x0005e2000f101d4c */
[----:B------:R-:W-:Y:S02]  /*1ce0*/  ISETP.GE.AND P0, PT, R18, 0x31, PT ;  /* 0x000000311200780c */ /* 0x000fe40003f06270 */
[----:B-----5:R-:W-:Y:S01]  /*1cf0*/  @P2 LEA R8, P1, R14, R19, 0x1 ;  /* 0x000000130e082211 */ /* 0x020fe200078208ff */
[----:B------:R3:W-:Y:S01]  /*1d00*/  @P3 LDGSTS.E.BYPASS.LTC128B.128 [R197+0x4100], [R10.64], !P6 ;  /* 0x041000000ac53fae */ /* 0x0007e2000f101d4c */
[----:B------:R-:W-:Y:S02]  /*1d10*/  ISETP.GE.AND P4, PT, R18, 0x41, PT ;  /* 0x000000411200780c */ /* 0x000fe40003f86270 */
[----:B------:R-:W-:Y:S01]  /*1d20*/  @P2 LEA.HI.X R9, R14, R20, R241, 0x1, P1 ;  /* 0x000000140e092211 */ /* 0x000fe200008f0cf1 */
[----:B------:R-:W-:Y:S01]  /*1d30*/  SHFL.IDX PT, R19, R0, 0x5, 0x181f ;  /* 0x00b81f0000137f89 */ /* 0x000fe200000e0000 */
[----:B------:R-:W-:-:S03]  /*1d40*/  ISETP.GE.AND P3, PT, R18, 0x51, PT ;  /* 0x000000511200780c */ /* 0x000fc60003f66270 */
[----:B------:R4:W-:Y:S01]  /*1d50*/  @P2 LDGSTS.E.BYPASS.LTC128B.128 [R197+0x4900], [R8.64], !P6 ;  /* 0x0490000008c52fae */ /* 0x0009e2000f101d4c */
[----:B------:R-:W-:-:S03]  /*1d60*/  ISETP.GE.AND P2, PT, R18, 0x61, PT ;  /* 0x000000611200780c */ /* 0x000fc60003f46270 */
[----:B--2---:R-:W-:Y:S04]  /*1d70*/  SHFL.IDX PT, R12, R2, 0x5, 0x181f ;  /* 0x00b81f00020c7f89 */ /* 0x004fe800000e0000 */
[----:B---3--:R2:W3:Y:S04]  /*1d80*/  SHFL.IDX PT, R10, R2, 0x4, 0x181f ;  /* 0x00981f00020a7f89 */ /* 0x0084e800000e0000 */
[----:B------:R-:W5:Y:S01]  /*1d90*/  SHFL.IDX PT, R11, R0, 0x4, 0x181f ;  /* 0x00981f00000b7f89 */ /* 0x000f6200000e0000 */
[----:B----4-:R-:W-:-:S03]  /*1da0*/  @P0 LEA R8, P1, R14, R15, 0x1 ;  /* 0x0000000f0e080211 */ /* 0x010fc600078208ff */
[----:B------:R-:W4:Y:S01]  /*1db0*/  SHFL.IDX PT, R15, R5, 0x6, 0x181f ;  /* 0x00d81f00050f7f89 */ /* 0x000f2200000e0000 */
[----:B-1----:R-:W-:-:S03]  /*1dc0*/  @P0 LEA.HI.X R9, R14, R16, R241, 0x1, P1 ;  /* 0x000000100e090211 */ /* 0x002fc600008f0cf1 */
[----:B------:R1:W4:Y:S04]  /*1dd0*/  SHFL.IDX PT, R16, R0, 0x6, 0x181f ;  /* 0x00d81f0000107f89 */ /* 0x00032800000e0000 */
[----:B------:R4:W-:Y:S01]  /*1de0*/  @P0 LDGSTS.E.BYPASS.LTC128B.128 [R197+0x5100], [R8.64], !P6 ;  /* 0x0510000008c50fae */ /* 0x0009e2000f101d4c */
[----:B--2---:R-:W-:Y:S02]  /*1df0*/  SHF.L.U32 R2, R25, 0x6, RZ ;  /* 0x0000000619027819 */ /* 0x004fe400000006ff */
[----:B---3--:R-:W-:-:S04]  /*1e00*/  @P4 LEA R10, P1, R14, R10, 0x1 ;  /* 0x0000000a0e0a4211 */ /* 0x008fc800078208ff */
[----:B-----5:R-:W-:-:S05]  /*1e10*/  @P4 LEA.HI.X R11, R14, R11, R241, 0x1, P1 ;  /* 0x0000000b0e0b4211 */ /* 0x020fca00008f0cf1 */
[----:B------:R2:W-:Y:S01]  /*1e20*/  @P4 LDGSTS.E.BYPASS.LTC128B.128 [R197+0x5900], [R10.64], !P6 ;  /* 0x059000000ac54fae */ /* 0x0005e2000f101d4c */
[----:B-1----:R-:W-:Y:S01]  /*1e30*/  LOP3.LUT R0, R2, 0x1c0, RZ, 0xc0, !PT ;  /* 0x000001c002007812 */ /* 0x002fe200078ec0ff */
[----:B------:R-:W-:-:S04]  /*1e40*/  IMAD R2, R23, c[0x0][0x218], RZ ;  /* 0x0000860017027a24 */ /* 0x000fc800078e02ff */
[----:B------:R-:W-:Y:S01]  /*1e50*/  IMAD R5, R243, c[0x0][0x21c], R2 ;  /* 0x00008700f3057a24 */ /* 0x000fe200078e0202 */
[----:B------:R-:W-:Y:S02]  /*1e60*/  IADD3 R2, P0, R6, UR22, RZ ;  /* 0x0000001606027c10 */ /* 0x000fe4000ff1e0ff */
[----:B------:R-:W-:Y:S02]  /*1e70*/  SHF.L.U32 R6, R22, 0x3, RZ ;  /* 0x0000000316067819 */ /* 0x000fe400000006ff */
[----:B----4-:R-:W-:Y:S02]  /*1e80*/  @P3 LEA R8, P1, R14, R12, 0x1 ;  /* 0x0000000c0e083211 */ /* 0x010fe400078208ff */
[----:B------:R-:W-:Y:S02]  /*1e90*/  IADD3.X R13, R7, UR4, R5, P0, !PT ;  /* 0x00000004070d7c10 */ /* 0x000fe400087fe405 */
[----:B------:R-:W-:Y:S02]  /*1ea0*/  LOP3.LUT R12, R0, 0x8, R6, 0xf8, !PT ;  /* 0x00000008000c7812 */ /* 0x000fe400078ef806 */
[----:B------:R-:W-:-:S02]  /*1eb0*/  SHF.R.U32.HI R7, RZ, 0x3, R0 ;  /* 0x00000003ff077819 */ /* 0x000fc40000011600 */
[C-C-:B------:R-:W-:Y:S02]  /*1ec0*/  @P3 LEA.HI.X R9, R14.reuse, R19, R241.reuse, 0x1, P1 ;  /* 0x000000130e093211 */ /* 0x140fe400008f0cf1 */
[----:B------:R-:W-:Y:S02]  /*1ed0*/  @P2 LEA R6, P1, R14, R15, 0x1 ;  /* 0x0000000f0e062211 */ /* 0x000fe400078208ff */
[----:B------:R-:W-:Y:S01]  /*1ee0*/  LOP3.LUT R117, R12, R7, RZ, 0x3c, !PT ;  /* 0x000000070c757212 */ /* 0x000fe200078e3cff */
[----:B------:R1:W-:Y:S01]  /*1ef0*/  @P3 LDGSTS.E.BYPASS.LTC128B.128 [R197+0x6100], [R8.64], !P6 ;  /* 0x0610000008c53fae */ /* 0x0003e2000f101d4c */
[----:B------:R-:W-:Y:S02]  /*1f00*/  @P2 LEA.HI.X R7, R14, R16, R241, 0x1, P1 ;  /* 0x000000100e072211 */ /* 0x000fe400008f0cf1 */
[----:B------:R-:W-:Y:S02]  /*1f10*/  LEA R5, P0, R2, c[0x0][0x1f8], 0x1 ;  /* 0x00007e0002057a11 */ /* 0x000fe400078008ff */
[----:B------:R-:W-:Y:S01]  /*1f20*/  LEA R0, R22, R24, 0x9 ;  /* 0x0000001816007211 */ /* 0x000fe200078e48ff */
[----:B------:R3:W-:Y:S01]  /*1f30*/  @P2 LDGSTS.E.BYPASS.LTC128B.128 [R197+0x6900], [R6.64], !P6 ;  /* 0x0690000006c52fae */ /* 0x0007e2000f101d4c */
[----:B------:R-:W-:-:S02]  /*1f40*/  LEA.HI.X R2, R2, c[0x0][0x1fc], R13, 0x1, P0 ;  /* 0x00007f0002027a11 */ /* 0x000fc400000f0c0d */
[----:B------:R-:W-:Y:S01]  /*1f50*/  LOP3.LUT P0, RZ, R17, 0x2, RZ, 0xc0, !PT ;  /* 0x0000000211ff7812 */ /* 0x000fe2000780c0ff */
[----:B------:R-:W0:Y:S01]  /*1f60*/  LDGDEPBAR ;  /* 0x00000000000079af */ /* 0x000e220000000000 */
[----:B------:R-:W-:Y:S02]  /*1f70*/  SHF.L.U32 R119, R0, 0x1, RZ ;  /* 0x0000000100777819 */ /* 0x000fe400000006ff */
[C---:B------:R-:W-:Y:S01]  /*1f80*/  SHF.L.U64.HI R241, R14.reuse, 0x1, R241 ;  /* 0x000000010ef17819 */ /* 0x040fe200000102f1 */
[----:B--2---:R-:W2:Y:S01]  /*1f90*/  SHFL.IDX PT, R10, R5, RZ, 0x181f ;  /* 0x00181fff050a7589 */ /* 0x004ea200000e0000 */
[C---:B------:R-:W-:Y:S02]  /*1fa0*/  IADD3 R0, R119.reuse, 0x3900, RZ ;  /* 0x0000390077007810 */ /* 0x040fe40007ffe0ff */
[----:B------:R-:W-:Y:S01]  /*1fb0*/  IADD3 R234, R119, 0x3920, RZ ;  /* 0x0000392077ea7810 */ /* 0x000fe20007ffe0ff */
[----:B------:R-:W-:Y:S01]  /*1fc0*/  SHFL.IDX PT, R11, R2, RZ, 0x181f ;  /* 0x00181fff020b7589 */ /* 0x000fe200000e0000 */
[----:B------:R-:W-:-:S03]  /*1fd0*/  ISETP.GE.AND P3, PT, R14, c[0x0][0x1d4], PT ;  /* 0x000075000e007a0c */ /* 0x000fc60003f66270 */
[----:B------:R-:W-:Y:S01]  /*1fe0*/  @P0 IADD3 R234, R0, -0x20, RZ ;  /* 0xffffffe000ea0810 */ /* 0x000fe20007ffe0ff */
[----:B------:R-:W-:Y:S01]  /*1ff0*/  SHFL.IDX PT, R13, R2, 0x1, 0x181f ;  /* 0x00381f00020d7f89 */ /* 0x000fe200000e0000 */
[C---:B------:R-:W-:Y:S02]  /*2000*/  ISETP.LT.OR P0, PT, R18.reuse, 0x1, P3 ;  /* 0x000000011200780c */ /* 0x040fe40001f01670 */
[----:B------:R-:W-:Y:S01]  /*2010*/  ISETP.LT.OR P2, PT, R18, 0x11, P3 ;  /* 0x000000111200780c */ /* 0x000fe20001f41670 */
[----:B-1----:R-:W1:Y:S01]  /*2020*/  SHFL.IDX PT, R9, R5, 0x1, 0x181f ;  /* 0x00381f0005097f89 */ /* 0x002e6200000e0000 */
[C---:B------:R-:W-:Y:S02]  /*2030*/  IADD3 R240, R234.reuse, 0x800, RZ ;  /* 0x00000800eaf07810 */ /* 0x040fe40007ffe0ff */
[C---:B------:R-:W-:Y:S01]  /*2040*/  IADD3 R239, R234.reuse, 0x1000, RZ ;  /* 0x00001000eaef7810 */ /* 0x040fe20007ffe0ff */
[----:B------:R-:W4:Y:S01]  /*2050*/  SHFL.IDX PT, R8, R5, 0x2, 0x181f ;  /* 0x00581f0005087f89 */ /* 0x000f2200000e0000 */
[----:B------:R-:W-:Y:S01]  /*2060*/  IADD3 R238, R234, 0x1800, RZ ;  /* 0x00001800eaee7810 */ /* 0x000fe20007ffe0ff */
[----:B------:R-:W-:-:S04]  /*2070*/  DEPBAR.LE SB0, 0x1 ;  /* 0x000080400000791a */ /* 0x000fc80000000000 */
[----:B------:R-:W-:-:S04]  /*2080*/  DEPBAR.LE SB0, 0x0 ;  /* 0x000080000000791a */ /* 0x000fc80000000000 */
[----:B------:R-:W-:Y:S01]  /*2090*/  BAR.SYNC.DEFER_BLOCKING 0x0 ;  /* 0x0000000000007b1d */ /* 0x000fe20000010000 */
[----:B---3--:R-:W-:Y:S02]  /*20a0*/  SHF.L.U32 R7, R26, 0x6, RZ ;  /* 0x000000061a077819 */ /* 0x008fe400000006ff */
[----:B------:R-:W-:Y:S02]  /*20b0*/  SHF.L.U32 R6, R195, 0x5, RZ ;  /* 0x00000005c3067819 */ /* 0x000fe400000006ff */
[----:B------:R-:W-:Y:S01]  /*20c0*/  LOP3.LUT R116, R7, 0xfffffe00, RZ, 0xc0, !PT ;  /* 0xfffffe0007747812 */ /* 0x000fe200078ec0ff */
[----:B------:R-:W3:Y:S01]  /*20d0*/  SHFL.IDX PT, R16, R5, 0x3, 0x181f ;  /* 0x00781f0005107f89 */ /* 0x000ee200000e0000 */
[----:B------:R-:W-:Y:S02]  /*20e0*/  LOP3.LUT R0, R6, 0x7ffffc00, RZ, 0xc0, !PT ;  /* 0x7ffffc0006007812 */ /* 0x000fe400078ec0ff */
[----:B--2---:R-:W-:Y:S01]  /*20f0*/  IADD3 R14, P1, R10, R242, RZ ;  /* 0x000000f20a0e7210 */ /* 0x004fe20007f3e0ff */
[----:B------:R-:W2:Y:S01]  /*2100*/  SHFL.IDX PT, R20, R2, 0x2, 0x181f ;  /* 0x00581f0002147f89 */ /* 0x000ea200000e0000 */
[----:B------:R-:W-:-:S02]  /*2110*/  IADD3 R0, R117, R116, R0 ;  /* 0x0000007475007210 */ /* 0x000fc40007ffe000 */
[-C--:B-1----:R-:W-:Y:S01]  /*2120*/  IADD3 R12, P4, R9, R242.reuse, RZ ;  /* 0x000000f2090c7210 */ /* 0x082fe20007f9e0ff */
[----:B------:R-:W1:Y:S01]  /*2130*/  SHFL.IDX PT, R19, R5, 0x4, 0x181f ;  /* 0x00981f0005137f89 */ /* 0x000e6200000e0000 */
[----:B------:R-:W-:Y:S02]  /*2140*/  SHF.L.U32 R230, R0, 0x1, RZ ;  /* 0x0000000100e67819 */ /* 0x000fe400000006ff */
[-C--:B------:R-:W-:Y:S01]  /*2150*/  IADD3.X R15, R11, R241.reuse, RZ, P1, !PT ;  /* 0x000000f10b0f7210 */ /* 0x080fe20000ffe4ff */
[----:B------:R-:W5:Y:S01]  /*2160*/  SHFL.IDX PT, R22, R2, 0x3, 0x181f ;  /* 0x00781f0002167f89 */ /* 0x000f6200000e0000 */
[----:B----4-:R-:W-:Y:S02]  /*2170*/  IADD3 R8, P1, R8, R242, RZ ;  /* 0x000000f208087210 */ /* 0x010fe40007f3e0ff */
[----:B------:R-:W-:Y:S01]  /*2180*/  IADD3.X R13, R13, R241, RZ, P4, !PT ;  /* 0x000000f10d0d7210 */ /* 0x000fe200027fe4ff */
[----:B------:R-:W4:Y:S01]  /*2190*/  SHFL.IDX PT, R21, R2, 0x4, 0x181f ;  /* 0x00981f0002157f89 */ /* 0x000f2200000e0000 */
[----:B------:R-:W-:-:S02]  /*21a0*/  LEA R233, R3, R230, 0x1 ;  /* 0x000000e603e97211 */ /* 0x000fc400078e08ff */
[----:B------:R-:W-:Y:S01]  /*21b0*/  LEA R231, R4, R230, 0x1 ;  /* 0x000000e604e77211 */ /* 0x000fe200078e08ff */
[----:B------:R-:W-:Y:S01]  /*21c0*/  LDSM.16.M88.4 R36, [R230+0x7100] ;  /* 0x00710000e624783b */ /* 0x000fe20000000200 */
[----:B------:R-:W-:Y:S02]  /*21d0*/  IADD3 R237, R234, 0x2000, RZ ;  /* 0x00002000eaed7810 */ /* 0x000fe40007ffe0ff */
[----:B------:R-:W-:Y:S01]  /*21e0*/  LEA R232, R3, R231, 0x1 ;  /* 0x000000e703e87211 */ /* 0x000fe200078e08ff */
[----:B------:R-:W4:Y:S01]  /*21f0*/  LDSM.16.M88.4 R48, [R119+0x3900] ;  /* 0x003900007730783b */ /* 0x000f220000000200 */
[----:B---3--:R-:W-:Y:S02]  /*2200*/  IADD3 R6, P4, R16, R242, RZ ;  /* 0x000000f210067210 */ /* 0x008fe40007f9e0ff */
[----:B------:R-:W-:Y:S01]  /*2210*/  IADD3 R236, R234, 0x2800, RZ ;  /* 0x00002800eaec7810 */ /* 0x000fe20007ffe0ff */
[----:B------:R-:W-:Y:S01]  /*2220*/  SHFL.IDX PT, R0, R5, 0x5, 0x181f ;  /* 0x00b81f0005007f89 */ /* 0x000fe200000e0000 */
[----:B--2---:R-:W-:-:S02]  /*2230*/  IADD3.X R9, R20, R241, RZ, P1, !PT ;  /* 0x000000f114097210 */ /* 0x004fc40000ffe4ff */
[----:B------:R-:W-:Y:S01]  /*2240*/  IADD3 R235, R234, 0x3000, RZ ;  /* 0x00003000eaeb7810 */ /* 0x000fe20007ffe0ff */
[----:B------:R-:W-:Y:S01]  /*2250*/  SHFL.IDX PT, R5, R5, 0x6, 0x181f ;  /* 0x00d81f0005057f89 */ /* 0x000fe200000e0000 */
[----:B-1----:R-:W-:-:S03]  /*2260*/  IADD3 R10, P1, R19, R242, RZ ;  /* 0x000000f2130a7210 */ /* 0x002fc60007f3e0ff */
[----:B------:R-:W1:Y:S01]  /*2270*/  LDSM.16.M88.4 R32, [R230+0x9100] ;  /* 0x00910000e620783b */ /* 0x000e620000000200 */
[-C--:B-----5:R-:W-:Y:S02]  /*2280*/  IADD3.X R7, R22, R241.reuse, RZ, P4, !PT ;  /* 0x000000f116077210 */ /* 0x0a0fe400027fe4ff */
[C---:B------:R-:W-:Y:S01]  /*2290*/  ISETP.LT.OR P4, PT, R18.reuse, 0x21, P3 ;  /* 0x000000211200780c */ /* 0x040fe20001f81670 */
[----:B------:R-:W-:Y:S01]  /*22a0*/  SHFL.IDX PT, R16, R2, 0x5, 0x181f ;  /* 0x00b81f0002107f89 */ /* 0x000fe200000e0000 */
[----:B----4-:R-:W-:Y:S02]  /*22b0*/  IADD3.X R11, R21, R241, RZ, P1, !PT ;  /* 0x000000f1150b7210 */ /* 0x010fe40000ffe4ff */
[C---:B------:R-:W-:Y:S01]  /*22c0*/  ISETP.LT.OR P1, PT, R18.reuse, 0x31, P3 ;  /* 0x000000311200780c */ /* 0x040fe20001f21670 */
[----:B------:R-:W-:Y:S04]  /*22d0*/  SHFL.IDX PT, R2, R2, 0x6, 0x181f ;  /* 0x00d81f0002027f89 */ /* 0x000fe800000e0000 */
[----:B------:R-:W-:Y:S04]  /*22e0*/  LDSM.16.M88.4 R80, [R119+0x4100] ;  /* 0x004100007750783b */ /* 0x000fe80000000200 */
[----:B------:R-:W-:Y:S04]  /*22f0*/  LDSM.16.M88.4 R88, [R119+0x4900] ;  /* 0x004900007758783b */ /* 0x000fe80000000200 */
[----:B------:R-:W-:Y:S04]  /*2300*/  LDSM.16.M88.4 R96, [R119+0x5100] ;  /* 0x005100007760783b */ /* 0x000fe80000000200 */
[----:B------:R-:W-:Y:S04]  /*2310*/  LDSM.16.M88.4 R104, [R119+0x5900] ;  /* 0x005900007768783b */ /* 0x000fe80000000200 */
[----:B------:R-:W-:Y:S01]  /*2320*/  LDSM.16.M88.4 R112, [R119+0x6100] ;  /* 0x006100007770783b */ /* 0x000fe20000000200 */
[----:B------:R-:W-:Y:S03]  /*2330*/  HMMA.16816.F32 R68, R36, R50, RZ ;  /* 0x000000322444723c */ /* 0x000fe600000018ff */
[----:B------:R-:W-:Y:S04]  /*2340*/  LDSM.16.M88.4 R124, [R119+0x6900] ;  /* 0x00690000777c783b */ /* 0x000fe80000000200 */
[----:B------:R-:W-:Y:S04]  /*2350*/  LDSM.16.M88.4 R28, [R233+0x7100] ;  /* 0x00710000e91c783b */ /* 0x000fe80000000200 */
[----:B------:R-:W-:Y:S01]  /*2360*/  LDSM.16.M88.4 R24, [R233+0x9100] ;  /* 0x00910000e918783b */ /* 0x000fe20000000200 */
[----:B-1----:R-:W-:Y:S03]  /*2370*/  HMMA.16816.F32 R56, R32, R48, RZ ;  /* 0x000000302038723c */ /* 0x002fe600000018ff */
[----:B------:R-:W1:Y:S04]  /*2380*/  LDSM.16.M88.4 R52, [R234] ;  /* 0x00000000ea34783b */ /* 0x000e680000000200 */
[----:B------:R-:W-:Y:S04]  /*2390*/  LDSM.16.M88.4 R84, [R234+0x800] ;  /* 0x00080000ea54783b */ /* 0x000fe80000000200 */
[----:B------:R-:W-:Y:S04]  /*23a0*/  LDSM.16.M88.4 R92, [R234+0x1000] ;  /* 0x00100000ea5c783b */ /* 0x000fe80000000200 */
[----:B------:R-:W-:Y:S04]  /*23b0*/  LDSM.16.M88.4 R100, [R234+0x1800] ;  /* 0x00180000ea64783b */ /* 0x000fe80000000200 */
[----:B------:R-:W-:Y:S04]  /*23c0*/  LDSM.16.M88.4 R108, [R234+0x2000] ;  /* 0x00200000ea6c783b */ /* 0x000fe80000000200 */
[----:B------:R-:W-:Y:S04]  /*23d0*/  LDSM.16.M88.4 R120, [R234+0x2800] ;  /* 0x00280000ea78783b */ /* 0x000fe80000000200 */
[----:B------:R-:W-:Y:S04]  /*23e0*/  LDSM.16.M88.4 R128, [R234+0x3000] ;  /* 0x00300000ea80783b */ /* 0x000fe80000000200 */
[----:B------:R-:W-:Y:S01]  /*23f0*/  @!PT LDS RZ, [RZ] ;  /* 0x00000000fffff984 */ /* 0x000fe20000000800 */
[----:B------:R-:W-:Y:S01]  /*2400*/  @!PT LDS RZ, [RZ] ;  /* 0x00000000fffff984 */ /* 0x000fe20000000800 */
[----:B------:R-:W-:Y:S01]  /*2410*/  @!PT LDS RZ, [RZ] ;  /* 0x00000000fffff984 */ /* 0x000fe20000000800 */
[----:B------:R2:W-:Y:S01]  /*2420*/  LDGSTS.E.BYPASS.LTC128B.128 [R197+0x100], [R14.64], !P0 ;  /* 0x001000000ec57fae */ /* 0x0005e2000c101d4c */
[----:B------:R-:W-:-:S03]  /*2430*/  ISETP.LT.OR P0, PT, R18, 0x41, P3 ;  /* 0x000000411200780c */ /* 0x000fc60001f01670 */
[----:B------:R2:W-:Y:S01]  /*2440*/  LDGSTS.E.BYPASS.LTC128B.128 [R197+0x900], [R12.64], !P2 ;  /* 0x009000000cc57fae */ /* 0x0005e2000d101d4c */
[----:B------:R-:W-:-:S03]  /*2450*/  LOP3.LUT P2, RZ, R17, 0x4, RZ, 0xc0, !PT ;  /* 0x0000000411ff7812 */ /* 0x000fc6000784c0ff */
[----:B------:R3:W-:Y:S01]  /*2460*/  LDGSTS.E.BYPASS.LTC128B.128 [R197+0x1100], [R8.64], !P4 ;  /* 0x0110000008c57fae */ /* 0x0007e2000e101d4c */
[C---:B------:R-:W-:Y:S02]  /*2470*/  ISETP.LT.OR P4, PT, R18.reuse, 0x51, P3 ;  /* 0x000000511200780c */ /* 0x040fe40001f81670 */
[----:B------:R-:W-:Y:S01]  /*2480*/  ISETP.LT.OR P3, PT, R18, 0x61, P3 ;  /* 0x000000611200780c */ /* 0x000fe20001f61670 */
[----:B------:R4:W-:Y:S01]  /*2490*/  LDGSTS.E.BYPASS.LTC128B.128 [R197+0x1900], [R6.64], !P1 ;  /* 0x0190000006c57fae */ /* 0x0009e2000c901d4c */
[----:B-1----:R-:W-:Y:S03]  /*24a0*/  HMMA.16816.F32 R56, R24, R52, R56 ;  /* 0x000000341838723c */ /* 0x002fe60000001838 */
[----:B------:R1:W-:Y:S05]  /*24b0*/  LDGSTS.E.BYPASS.LTC128B.128 [R197+0x2100], [R10.64], !P0 ;  /* 0x021000000ac57fae */ /* 0x0003ea000c101d4c */
[----:B--2---:R-:W-:Y:S01]  /*24c0*/  HMMA.16816.F32 R12, R36, R48, RZ ;  /* 0x00000030240c723c */ /* 0x004fe200000018ff */
[----:B---3--:R-:W-:-:S02]  /*24d0*/  IADD3 R8, P1, R0, R242, RZ ;  /* 0x000000f200087210 */ /* 0x008fc40007f3e0ff */
[----:B----4-:R-:W-:Y:S02]  /*24e0*/  MOV R7, 0x40 ;  /* 0x0000004000077802 */ /* 0x010fe40000000f00 */
[----:B------:R-:W-:Y:S02]  /*24f0*/  IADD3 R6, P0, R5, R242, RZ ;  /* 0x000000f205067210 */ /* 0x000fe40007f1e0ff */
[----:B------:R-:W-:Y:S02]  /*2500*/  SEL R0, R7, 0xffffffc0, !P2 ;  /* 0xffffffc007007807 */ /* 0x000fe40005000000 */
[-C--:B------:R-:W-:Y:S02]  /*2510*/  IADD3.X R9, R16, R241.reuse, RZ, P1, !PT ;  /* 0x000000f110097210 */ /* 0x080fe40000ffe4ff */
[----:B------:R-:W-:Y:S02]  /*2520*/  IADD3.X R7, R2, R241, RZ, P0, !PT ;  /* 0x000000f102077210 */ /* 0x000fe400007fe4ff */
[----:B------:R-:W-:Y:S01]  /*2530*/  IADD3 R229, R119, R0, RZ ;  /* 0x0000000077e57210 */ /* 0x000fe20007ffe0ff */
[----:B------:R1:W-:Y:S01]  /*2540*/  LDGSTS.E.BYPASS.LTC128B.128 [R197+0x2900], [R8.64], !P4 ;  /* 0x0290000008c57fae */ /* 0x0003e2000e101d4c */
[----:B------:R-:W-:-:S02]  /*2550*/  IADD3 R228, R0, R234, RZ ;  /* 0x000000ea00e47210 */ /* 0x000fc40007ffe0ff */
[----:B------:R-:W-:Y:S01]  /*2560*/  IADD3 R2, R197, 0x100, RZ ;  /* 0x00000100c5027810 */ /* 0x000fe20007ffe0ff */
[----:B------:R2:W-:Y:S06]  /*2570*/  LDGSTS.E.BYPASS.LTC128B.128 [R197+0x3100], [R6.64], !P3 ;  /* 0x0310000006c57fae */ /* 0x0005ec000d901d4c */
[----:B------:R-:W-:Y:S01]  /*2580*/  HMMA.16816.F32 R60, R28, R52, R12 ;  /* 0x000000341c3c723c */ /* 0x000fe2000000180c */
[----:B------:R-:W-:Y:S01]  /*2590*/  PLOP3.LUT P0, PT, PT, PT, UP0, 0x80, 0x0 ;  /* 0x000000000000781c */ /* 0x000fe20003f0f008 */
[----:B------:R-:W-:Y:S01]  /*25a0*/  LDSM.16.M88.4 R40, [R229+0x3900] ;  /* 0x00390000e528783b */ /* 0x000fe20000000200 */
[----:B------:R-:W-:-:S03]  /*25b0*/  ISETP.GT.AND P4, PT, R198, 0x6f, PT ;  /* 0x0000006fc600780c */ /* 0x000fc60003f84270 */
[----:B------:R-:W3:Y:S04]  /*25c0*/  LDSM.16.M88.4 R20, [R231+0x7100] ;  /* 0x00710000e714783b */ /* 0x000ee80000000200 */
[----:B------:R-:W4:Y:S04]  /*25d0*/  LDSM.16.M88.4 R16, [R231+0x9100] ;  /* 0x00910000e710783b */ /* 0x000f280000000200 */
[----:B------:R-:W-:Y:S04]  /*25e0*/  LDSM.16.M88.4 R44, [R228] ;  /* 0x00000000e42c783b */ /* 0x000fe80000000200 */
[----:B------:R-:W5:Y:S04]  /*25f0*/  LDSM.16.M88.4 R12, [R232+0x7100] ;  /* 0x00710000e80c783b */ /* 0x000f680000000200 */
[----:B-1----:R-:W1:Y:S04]  /*2600*/  LDSM.16.M88.4 R8, [R232+0x9100] ;  /* 0x00910000e808783b */ /* 0x002e680000000200 */
[----:B------:R-:W0:Y:S04]  /*2610*/  LDGDEPBAR ;  /* 0x00000000000079af */ /* 0x000e280000000000 */
[----:B------:R-:W-:Y:S01]  /*2620*/  STL [R1+0x8], R2 ;  /* 0x0000080201007387 */ /* 0x000fe20000100800 */
[----:B---3--:R-:W-:Y:S08]  /*2630*/  HMMA.16816.F32 R64, R20, R40, R60 ;  /* 0x000000281440723c */ /* 0x008ff0000000183c */
[----:B------:R-:W-:Y:S08]  /*2640*/  HMMA.16816.F32 R60, R32, R50, RZ ;  /* 0x00000032203c723c */ /* 0x000ff000000018ff */
[----:B----4-:R-:W-:Y:S08]  /*2650*/  HMMA.16816.F32 R48, R16, R40, R56 ;  /* 0x000000281030723c */ /* 0x010ff00000001838 */
[----:B------:R-:W-:Y:S08]  /*2660*/  HMMA.16816.F32 R56, R28, R54, R68 ;  /* 0x000000361c38723c */ /* 0x000ff00000001844 */
[----:B-----5:R-:W-:Y:S08]  /*2670*/  HMMA.16816.F32 R68, R12, R44, R64 ;  /* 0x0000002c0c44723c */ /* 0x020ff00000001840 */
[----:B------:R-:W-:Y:S08]  /*2680*/  HMMA.16816.F32 R64, R24, R54, R60 ;  /* 0x000000361840723c */ /* 0x000ff0000000183c */
[----:B------:R-:W-:Y:S08]  /*2690*/  HMMA.16816.F32 R60, R36, R80, RZ ;  /* 0x00000050243c723c */ /* 0x000ff000000018ff */
[----:B-1----:R-:W-:Y:S01]  /*26a0*/  HMMA.16816.F32 R76, R8, R44, R48 ;  /* 0x0000002c084c723c */ /* 0x002fe20000001830 */
[----:B------:R-:W1:Y:S01]  /*26b0*/  LDSM.16.M88.4 R48, [R229+0x4100] ;  /* 0x00410000e530783b */ /* 0x000e620000000200 */
[----:B------:R-:W-:-:S04]  /*26c0*/  FMUL.FTZ R0, R68, c[0x0][0x320] ;  /* 0x0000c80044007a20 */ /* 0x000fc80000410000 */
[----:B------:R3:W4:Y:S02]  /*26d0*/  MUFU.TANH R194, R0 ;  /* 0x0000000000c27308 */ /* 0x0007240000002400 */
[----:B------:R-:W-:Y:S08]  /*26e0*/  HMMA.16816.F32 R52, R20, R42, R56 ;  /* 0x0000002a1434723c */ /* 0x000ff00000001838 */
[----:B------:R-:W-:Y:S01]  /*26f0*/  HMMA.16816.F32 R56, R32, R80, RZ ;  /* 0x000000502038723c */ /* 0x000fe200000018ff */
[----:B---3--:R-:W-:-:S07]  /*2700*/  FMUL.FTZ R0, R69, c[0x0][0x320] ;  /* 0x0000c80045007a20 */ /* 0x008fce0000410000 */
[----:B------:R-:W-:Y:S01]  /*2710*/  HMMA.16816.F32 R60, R28, R84, R60 ;  /* 0x000000541c3c723c */ /* 0x000fe2000000183c */
[----:B------:R3:W1:Y:S07]  /*2720*/  MUFU.TANH R193, R0 ;  /* 0x0000000000c17308 */ /* 0x00066e0000002400 */
[----:B------:R-:W-:Y:S01]  /*2730*/  HMMA.16816.F32 R64, R16, R42, R64 ;  /* 0x0000002a1040723c */ /* 0x000fe20000001840 */
[----:B------:R-:W5:Y:S01]  /*2740*/  LDSM.16.M88.4 R40, [R228+0x800] ;  /* 0x00080000e428783b */ /* 0x000f620000000200 */
[----:B---3--:R-:W-:-:S04]  /*2750*/  FMUL.FTZ R0, R70, c[0x0][0x320] ;  /* 0x0000c80046007a20 */ /* 0x008fc80000410000 */
[----:B------:R3:W2:Y:S10]  /*2760*/  MUFU.TANH R192, R0 ;  /* 0x0000000000c07308 */ /* 0x0006b40000002400 */
[----:B-1----:R-:W-:Y:S08]  /*2770*/  HMMA.16816.F32 R60, R20, R48, R60 ;  /* 0x00000030143c723c */ /* 0x002ff0000000183c */
[----:B------:R-:W-:Y:S01]  /*2780*/  HMMA.16816.F32 R72, R8, R46, R64 ;  /* 0x0000002e0848723c */ /* 0x000fe20000001840 */
[----:B---3--:R-:W-:-:S07]  /*2790*/  FMUL.FTZ R0, R71, c[0x0][0x320] ;  /* 0x0000c80047007a20 */ /* 0x008fce0000410000 */
[----:B------:R-:W-:Y:S01]  /*27a0*/  HMMA.16816.F32 R68, R12, R46, R52 ;  /* 0x0000002e0c44723c */ /* 0x000fe20000001834 */
[----:B------:R1:W3:Y:S07]  /*27b0*/  MUFU.TANH R191, R0 ;  /* 0x0000000000bf7308 */ /* 0x0002ee0000002400 */
[----:B------:R-:W-:Y:S08]  /*27c0*/  HMMA.16816.F32 R52, R24, R84, R56 ;  /* 0x000000541834723c */ /* 0x000ff00000001838 */
[----:B------:R-:W-:Y:S01]  /*27d0*/  HMMA.16816.F32 R56, R36, R82, RZ ;  /* 0x000000522438723c */ /* 0x000fe200000018ff */
[----:B-1----:R-:W-:-:S04]  /*27e0*/  FMUL.FTZ R0, R76, c[0x0][0x320] ;  /* 0x0000c8004c007a20 */ /* 0x002fc80000410000 */
[----:B------:R1:W1:Y:S03]  /*27f0*/  MUFU.TANH R190, R0 ;  /* 0x0000000000be7308 */ /* 0x0002660000002400 */
[----:B------:R-:W-:Y:S08]  /*2800*/  HMMA.16816.F32 R64, R32, R82, RZ ;  /* 0x000000522040723c */ /* 0x000ff000000018ff */
[----:B------:R-:W-:Y:S01]  /*2810*/  HMMA.16816.F32 R44, R16, R48, R52 ;  /* 0x00000030102c723c */ /* 0x000fe20000001834 */
[----:B-1----:R-:W-:-:S07]  /*2820*/  FMUL.FTZ R0, R77, c[0x0][0x320] ;  /* 0x0000c8004d007a20 */ /* 0x002fce0000410000 */
[-C--:B------:R-:W-:Y:S01]  /*2830*/  HMMA.16816.F32 R52, R28, R86.reuse, R56 ;  /* 0x000000561c34723c */ /* 0x080fe20000001838 */
[----:B------:R1:W1:Y:S07]  /*2840*/  MUFU.TANH R189, R0 ;  /* 0x0000000000bd7308 */ /* 0x00026e0000002400 */
[----:B------:R-:W-:Y:S08]  /*2850*/  HMMA.16816.F32 R64, R24, R86, R64 ;  /* 0x000000561840723c */ /* 0x000ff00000001840 */
[----:B------:R-:W-:Y:S01]  /*2860*/  HMMA.16816.F32 R56, R32, R88, RZ ;  /* 0x000000582038723c */ /* 0x000fe200000018ff */
[----:B-1----:R-:W-:-:S04]  /*2870*/  FMUL.FTZ R0, R78, c[0x0][0x320] ;  /* 0x0000c8004e007a20 */ /* 0x002fc80000410000 */
[----:B------:R1:W1:Y:S03]  /*2880*/  MUFU.TANH R185, R0 ;  /* 0x0000000000b97308 */ /* 0x0002660000002400 */
[-C--:B------:R-:W-:Y:S08]  /*2890*/  HMMA.16816.F32 R52, R20, R50.reuse, R52 ;  /* 0x000000321434723c */ /* 0x080ff00000001834 */
        /* <DEDUP_REMOVED lines=239> */
[----:B------:R-:W-:Y:S07]  /*3790*/  HMMA.16816.F32 R36, R24, R130, R52 ;  /* 0x000000821824723c */ /* 0x000fee0000001834 */
        /* <DEDUP_REMOVED lines=10> */
[----:B------:R-:W-:Y:S01]  /*3840*/  HMMA.16816.F32 R56, R32, R124, RZ ;  /* 0x0000007c2038723c */ /* 0x000fe200000018ff */
[----:B-----5:R-:W-:-:S06]  /*3850*/  FMUL.FTZ R0, R72, c[0x0][0x320] ;  /* 0x0000c80048007a20 */ /* 0x020fcc0000410000 */
[----:B------:R5:W1:Y:S11]  /*3860*/  MUFU.TANH R86, R0 ;  /* 0x0000000000567308 */ /* 0x000a760000002400 */
[----:B------:R-:W-:Y:S06]  /*3870*/  @!UPT UIADD3 URZ, URZ, URZ, URZ ;  /* 0x0000003f3f3ff290 */ /* 0x000fec000fffe03f */
        /* <DEDUP_REMOVED lines=29> */
[----:B------:R-:W2:Y:S01]  /*3a50*/  MUFU.TANH R62, R68 ;  /* 0x00000044003e7308 */ /* 0x000ea20000002400 */
[----:B-----5:R-:W-:-:S07]  /*3a60*/  FMUL.FTZ R0, R67, c[0x0][0x320] ;  /* 0x0000c80043007a20 */ /* 0x020fce0000410000 */
[----:B------:R-:W2:Y:S01]  /*3a70*/  MUFU.TANH R61, R69 ;  /* 0x00000045003d7308 */ /* 0x000ea20000002400 */
[-C--:B-1----:R-:W-:Y:S07]  /*3a80*/  HMMA.16816.F32 R40, R12, R48.reuse, R40 ;  /* 0x000000300c28723c */ /* 0x082fee0000001828 */
[----:B------:R-:W1:Y:S01]  /*3a90*/  MUFU.TANH R60, R70 ;  /* 0x00000046003c7308 */ /* 0x000e620000002400 */
[----:B------:R-:W-:Y:S07]  /*3aa0*/  HMMA.16816.F32 R24, R8, R48, R32 ;  /* 0x000000300818723c */ /* 0x000fee0000001820 */
[----:B------:R-:W1:Y:S01]  /*3ab0*/  MUFU.TANH R71, R71 ;  /* 0x0000004700477308 */ /* 0x000e620000002400 */
[-C--:B------:R-:W-:Y:S07]  /*3ac0*/  HMMA.16816.F32 R12, R12, R50.reuse, R20 ;  /* 0x000000320c0c723c */ /* 0x080fee0000001814 */
[----:B------:R5:W1:Y:S01]  /*3ad0*/  MUFU.TANH R30, R0 ;  /* 0x00000000001e7308 */ /* 0x000a620000002400 */
[----:B------:R-:W-:Y:S01]  /*3ae0*/  HMMA.16816.F32 R8, R8, R50, R16 ;  /* 0x000000320808723c */ /* 0x000fe20000001810 */
[----:B------:R-:W-:-:S02]  /*3af0*/  FMUL.FTZ R40, R40, c[0x0][0x320] ;  /* 0x0000c80028287a20 */ /* 0x000fc40000410000 */
[----:B------:R-:W-:Y:S02]  /*3b00*/  FMUL.FTZ R41, R41, c[0x0][0x320] ;  /* 0x0000c80029297a20 */ /* 0x000fe40000410000 */
[----:B------:R-:W-:Y:S02]  /*3b10*/  FMUL.FTZ R42, R42, c[0x0][0x320] ;  /* 0x0000c8002a2a7a20 */ /* 0x000fe40000410000 */
[----:B------:R-:W-:Y:S01]  /*3b20*/  FMUL.FTZ R43, R43, c[0x0][0x320] ;  /* 0x0000c8002b2b7a20 */ /* 0x000fe20000410000 */
[----:B------:R-:W1:Y:S01]  /*3b30*/  MUFU.TANH R40, R40 ;  /* 0x0000002800287308 */ /* 0x000e620000002400 */
[----:B------:R-:W-:Y:S02]  /*3b40*/  FMUL.FTZ R24, R24, c[0x0][0x320] ;  /* 0x0000c80018187a20 */ /* 0x000fe40000410000 */
[----:B------:R-:W-:Y:S02]  /*3b50*/  FMUL.FTZ R25, R25, c[0x0][0x320] ;  /* 0x0000c80019197a20 */ /* 0x000fe40000410000 */
[----:B------:R-:W-:Y:S01]  /*3b60*/  FMUL.FTZ R26, R26, c[0x0][0x320] ;  /* 0x0000c8001a1a7a20 */ /* 0x000fe20000410000 */
[----:B-----5:R-:W-:Y:S01]  /*3b70*/  LOP3.LUT R0, R117, R116, RZ, 0xfc, !PT ;  /* 0x0000007475007212 */ /* 0x020fe200078efcff */
[----:B------:R-:W-:Y:S01]  /*3b80*/  FMUL.FTZ R27, R27, c[0x0][0x320] ;  /* 0x0000c8001b1b7a20 */ /* 0x000fe20000410000 */
[----:B------:R1:W1:Y:S01]  /*3b90*/  MUFU.TANH R47, R43 ;  /* 0x0000002b002f7308 */ /* 0x0002620000002400 */
[----:B------:R-:W-:-:S02]  /*3ba0*/  FMUL.FTZ R12, R12, c[0x0][0x320] ;  /* 0x0000c8000c0c7a20 */ /* 0x000fc40000410000 */
[----:B------:R-:W-:Y:S02]  /*3bb0*/  FMUL.FTZ R13, R13, c[0x0][0x320] ;  /* 0x0000c8000d0d7a20 */ /* 0x000fe40000410000 */
[----:B------:R-:W-:Y:S02]  /*3bc0*/  FMUL.FTZ R14, R14, c[0x0][0x320] ;  /* 0x0000c8000e0e7a20 */ /* 0x000fe40000410000 */
[----:B------:R-:W-:Y:S01]  /*3bd0*/  FMUL.FTZ R15, R15, c[0x0][0x320] ;  /* 0x0000c8000f0f7a20 */ /* 0x000fe20000410000 */
[----:B------:R-:W1:Y:S01]  /*3be0*/  MUFU.TANH R41, R41 ;  /* 0x0000002900297308 */ /* 0x000e620000002400 */
[----:B------:R-:W-:Y:S02]  /*3bf0*/  FMUL.FTZ R8, R8, c[0x0][0x320] ;  /* 0x0000c80008087a20 */ /* 0x000fe40000410000 */
[----:B------:R-:W-:Y:S02]  /*3c00*/  FMUL.FTZ R9, R9, c[0x0][0x320] ;  /* 0x0000c80009097a20 */ /* 0x000fe40000410000 */
[----:B------:R-:W-:-:S02]  /*3c10*/  FMUL.FTZ R10, R10, c[0x0][0x320] ;  /* 0x0000c8000a0a7a20 */ /* 0x000fc40000410000 */
[----:B------:R-:W-:Y:S01]  /*3c20*/  FMUL.FTZ R11, R11, c[0x0][0x320] ;  /* 0x0000c8000b0b7a20 */ /* 0x000fe20000410000 */
        /* <DEDUP_REMOVED lines=37> */
[----:B------:R-:W-:Y:S01]  /*3e80*/  IMAD R5, R5, c[0x0][0x1f0], RZ ;  /* 0x00007c0005057a24 */ /* 0x000fe200078e02ff */
[----:B------:R-:W-:-:S03]  /*3e90*/  IADD3 R2, P2, R6, UR20, RZ ;  /* 0x0000001406027c10 */ /* 0x000fc6000ff5e0ff */
[----:B------:R-:W-:Y:S01]  /*3ea0*/  IMAD R6, R243, c[0x0][0x1f4], R5 ;  /* 0x00007d00f3067a24 */ /* 0x000fe200078e0205 */
[----:B------:R-:W-:-:S04]  /*3eb0*/  LEA R5, P1, R2, c[0x0][0x1c8], 0x1 ;  /* 0x0000720002057a11 */ /* 0x000fc800078208ff */
[----:B------:R-:W-:Y:S01]  /*3ec0*/  IADD3.X R6, R7, UR19, R6, P2, !PT ;  /* 0x0000001307067c10 */ /* 0x000fe200097fe406 */
[----:B------:R-:W1:Y:S03]  /*3ed0*/  SHFL.IDX PT, R8, R5, RZ, 0x181f ;  /* 0x00181fff05087589 */ /* 0x000e6600000e0000 */
[----:B------:R-:W-:Y:S01]  /*3ee0*/  LEA.HI.X R2, R2, c[0x0][0x1cc], R6, 0x1, P1 ;  /* 0x0000730002027a11 */ /* 0x000fe200008f0c06 */
[----:B------:R-:W-:Y:S04]  /*3ef0*/  SHFL.IDX PT, R14, R5, 0x2, 0x181f ;  /* 0x00581f00050e7f89 */ /* 0x000fe800000e0000 */
[----:B------:R-:W2:Y:S04]  /*3f00*/  SHFL.IDX PT, R6, R5, 0x1, 0x181f ;  /* 0x00381f0005067f89 */ /* 0x000ea800000e0000 */
[----:B------:R-:W3:Y:S04]  /*3f10*/  SHFL.IDX PT, R9, R2, RZ, 0x181f ;  /* 0x00181fff02097589 */ /* 0x000ee800000e0000 */
[----:B------:R-:W4:Y:S04]  /*3f20*/  SHFL.IDX PT, R7, R2, 0x1, 0x181f ;  /* 0x00381f0002077f89 */ /* 0x000f2800000e0000 */
[----:B------:R-:W5:Y:S04]  /*3f30*/  SHFL.IDX PT, R12, R5, 0x3, 0x181f ;  /* 0x00781f00050c7f89 */ /* 0x000f6800000e0000 */
[----:B------:R-:W5:Y:S01]  /*3f40*/  SHFL.IDX PT, R11, R2, 0x2, 0x181f ;  /* 0x00581f00020b7f89 */ /* 0x000f6200000e0000 */
[----:B-1----:R-:W-:-:S03]  /*3f50*/  IADD3 R8, P2, R8, R242, RZ ;  /* 0x000000f208087210 */ /* 0x002fc60007f5e0ff */
[----:B------:R-:W1:Y:S04]  /*3f60*/  SHFL.IDX PT, R10, R5, 0x4, 0x181f ;  /* 0x00981f00050a7f89 */ /* 0x000e6800000e0000 */
[----:B------:R-:W-:Y:S01]  /*3f70*/  SHFL.IDX PT, R13, R5, 0x5, 0x181f ;  /* 0x00b81f00050d7f89 */ /* 0x000fe200000e0000 */
[----:B--2---:R-:W-:-:S03]  /*3f80*/  IADD3 R6, P1, R6, R242, RZ ;  /* 0x000000f206067210 */ /* 0x004fc60007f3e0ff */
[----:B------:R-:W-:Y:S01]  /*3f90*/  SHFL.IDX PT, R18, R2, 0x3, 0x181f ;  /* 0x00781f0002127f89 */ /* 0x000fe200000e0000 */
[--C-:B---3--:R-:W-:Y:S01]  /*3fa0*/  IMAD.X R9, R9, 0x1, R241.reuse, P2 ;  /* 0x0000000109097824 */ /* 0x108fe200010e06f1 */
[----:B------:R-:W-:Y:S02]  /*3fb0*/  IADD3 R14, P2, R14, R242, RZ ;  /* 0x000000f20e0e7210 */ /* 0x000fe40007f5e0ff */
[----:B------:R-:W-:Y:S01]  /*3fc0*/  SHFL.IDX PT, R5, R5, 0x6, 0x181f ;  /* 0x00d81f0005057f89 */ /* 0x000fe200000e0000 */
[----:B----4-:R-:W-:-:S03]  /*3fd0*/  IMAD.X R7, R7, 0x1, R241, P1 ;  /* 0x0000000107077824 */ /* 0x010fc600008e06f1 */
[----:B------:R-:W2:Y:S01]  /*3fe0*/  SHFL.IDX PT, R17, R2, 0x4, 0x181f ;  /* 0x00981f0002117f89 */ /* 0x000ea200000e0000 */
[----:B-----5:R-:W-:-:S03]  /*3ff0*/  IADD3 R12, P1, R12, R242, RZ ;  /* 0x000000f20c0c7210 */ /* 0x020fc60007f3e0ff */
[----:B------:R-:W3:Y:S01]  /*4000*/  SHFL.IDX PT, R16, R2, 0x5, 0x181f ;  /* 0x00b81f0002107f89 */ /* 0x000ee200000e0000 */
[----:B------:R-:W-:-:S03]  /*4010*/  IMAD.X R15, R11, 0x1, R241, P2 ;  /* 0x000000010b0f7824 */ /* 0x000fc600010e06f1 */
[----:B------:R-:W4:Y:S01]  /*4020*/  SHFL.IDX PT, R2, R2, 0x6, 0x181f ;  /* 0x00d81f0002027f89 */ /* 0x000f2200000e0000 */
[----:B-1----:R-:W-:-:S03]  /*4030*/  IADD3 R10, P3, R10, R242, RZ ;  /* 0x000000f20a0a7210 */ /* 0x002fc60007f7e0ff */
[----:B------:R1:W-:Y:S04]  /*4040*/  LDGSTS.E.BYPASS.LTC128B.128 [R197+0x3900], [R8.64], !P6 ;  /* 0x0390000008c57fae */ /* 0x0003e8000f101d4c */
[----:B------:R5:W-:Y:S04]  /*4050*/  LDGSTS.E.BYPASS.LTC128B.128 [R197+0x4100], [R6.64], !P6 ;  /* 0x0410000006c57fae */ /* 0x000be8000f101d4c */
[----:B------:R4:W-:Y:S01]  /*4060*/  LDGSTS.E.BYPASS.LTC128B.128 [R197+0x4900], [R14.64], !P6 ;  /* 0x049000000ec57fae */ /* 0x0009e2000f101d4c */
[--C-:B--2---:R-:W-:Y:S01]  /*4070*/  IMAD.X R11, R17, 0x1, R241.reuse, P3 ;  /* 0x00000001110b7824 */ /* 0x104fe200018e06f1 */
[-C--:B-1----:R-:W-:Y:S01]  /*4080*/  IADD3 R8, P2, R13, R242.reuse, RZ ;  /* 0x000000f20d087210 */ /* 0x082fe20007f5e0ff */
[----:B------:R-:W-:Y:S01]  /*4090*/  IMAD.X R13, R18, 0x1, R241, P1 ;  /* 0x00000001120d7824 */ /* 0x000fe200008e06f1 */
[----:B-----5:R-:W-:-:S03]  /*40a0*/  IADD3 R6, P1, R5, R242, RZ ;  /* 0x000000f205067210 */ /* 0x020fc60007f3e0ff */
[--C-:B---3--:R-:W-:Y:S01]  /*40b0*/  IMAD.X R9, R16, 0x1, R241.reuse, P2 ;  /* 0x0000000110097824 */ /* 0x108fe200010e06f1 */
[----:B------:R1:W-:Y:S01]  /*40c0*/  LDGSTS.E.BYPASS.LTC128B.128 [R197+0x5100], [R12.64], !P6 ;  /* 0x051000000cc57fae */ /* 0x0003e2000f101d4c */
[----:B----4-:R-:W-:-:S03]  /*40d0*/  IMAD.X R7, R2, 0x1, R241, P1 ;  /* 0x0000000102077824 */ /* 0x010fc600008e06f1 */
[----:B------:R1:W-:Y:S04]  /*40e0*/  LDGSTS.E.BYPASS.LTC128B.128 [R197+0x5900], [R10.64], !P6 ;  /* 0x059000000ac57fae */ /* 0x0003e8000f101d4c */
[----:B------:R1:W-:Y:S04]  /*40f0*/  LDGSTS.E.BYPASS.LTC128B.128 [R197+0x6100], [R8.64], !P6 ;  /* 0x0610000008c57fae */ /* 0x0003e8000f101d4c */
[----:B------:R1:W-:Y:S02]  /*4100*/  LDGSTS.E.BYPASS.LTC128B.128 [R197+0x6900], [R6.64], !P6 ;  /* 0x0690000006c57fae */ /* 0x0003e4000f101d4c */
.L_x_33:
[----:B--234-:R-:W-:Y:S01]  /*4110*/  LOP3.LUT R2, R195, 0xffffffe0, RZ, 0xc0, !PT ;  /* 0xffffffe0c3027812 */ /* 0x01cfe200078ec0ff */
[----:B-1----:R-:W-:Y:S01]  /*4120*/  IMAD.MOV.U32 R7, RZ, RZ, -0x2 ;  /* 0xfffffffeff077424 */ /* 0x002fe200078e00ff */
[----:B------:R-:W0:Y:S01]  /*4130*/  LDGDEPBAR ;  /* 0x00000000000079af */ /* 0x000e220000000000 */
[----:B------:R-:W-:-:S02]  /*4140*/  IMAD.SHL.U32 R224, R0, 0x2, RZ ;  /* 0x0000000200e07824 */ /* 0x000fc400078e00ff */
[----:B------:R-:W-:Y:S02]  /*4150*/  IMAD.IADD R2, R196, 0x1, -R2 ;  /* 0x00000001c4027824 */ /* 0x000fe400078e0a02 */
[--C-:B------:R-:W-:Y:S02]  /*4160*/  IMAD R225, R4, 0x2, R224.reuse ;  /* 0x0000000204e17824 */ /* 0x100fe400078e02e0 */
[C---:B------:R-:W-:Y:S01]  /*4170*/  IMAD R227, R3.reuse, 0x2, R224 ;  /* 0x0000000203e37824 */ /* 0x040fe200078e02e0 */
[----:B------:R-:W-:Y:S01]  /*4180*/  SHF.R.S32.HI R5, RZ, 0x1f, R2 ;  /* 0x0000001fff057819 */ /* 0x000fe20000011402 */
[----:B------:R-:W-:-:S03]  /*4190*/  IMAD R226, R3, 0x2, R225 ;  /* 0x0000000203e27824 */ /* 0x000fc600078e02e1 */
[----:B------:R-:W-:-:S04]  /*41a0*/  LEA.HI R5, R5, R2, RZ, 0x2 ;  /* 0x0000000205057211 */ /* 0x000fc800078f10ff */
[----:B------:R-:W-:-:S05]  /*41b0*/  LOP3.LUT R5, R5, 0x7ffffffc, RZ, 0xc0, !PT ;  /* 0x7ffffffc05057812 */ /* 0x000fca00078ec0ff */
[----:B------:R-:W-:-:S04]  /*41c0*/  IMAD.IADD R2, R2, 0x1, -R5 ;  /* 0x0000000102027824 */ /* 0x000fc800078e0a05 */
[----:B------:R-:W-:-:S05]  /*41d0*/  IMAD R2, R2, R7, UR18 ;  /* 0x0000001202027e24 */ /* 0x000fca000f8e0207 */
[C---:B------:R-:W-:Y:S02]  /*41e0*/  ISETP.GT.AND P3, PT, R2.reuse, 0x8, PT ;  /* 0x000000080200780c */ /* 0x040fe40003f64270 */
[C---:B------:R-:W-:Y:S02]  /*41f0*/  ISETP.GT.AND P2, PT, R2.reuse, RZ, PT ;  /* 0x000000ff0200720c */ /* 0x040fe40003f44270 */
        /* <DEDUP_REMOVED lines=25> */
[----:B------:R-:W-:Y:S02]  /*4390*/  ISETP.GT.AND P2, PT, R2, 0x18, PT ;  /* 0x000000180200780c */ /* 0x000fe40003f44270 */
[----:B------:R-:W-:Y:S02]  /*43a0*/  FSEL R68, R169, -INF , P1 ;  /* 0xff800000a9447808 */ /* 0x000fe40000800000 */
[----:B------:R-:W-:-:S02]  /*43b0*/  FSEL R36, R174, -INF , P1 ;  /* 0xff800000ae247808 */ /* 0x000fc40000800000 */
[----:B------:R-:W-:Y:S02]  /*43c0*/  FSEL R99, R176, -INF , P1 ;  /* 0xff800000b0637808 */ /* 0x000fe40000800000 */
[----:B------:R-:W-:Y:S02]  /*43d0*/  FSEL R75, R180, -INF , P1 ;  /* 0xff800000b44b7808 */ /* 0x000fe40000800000 */
        /* <DEDUP_REMOVED lines=30> */
[----:B------:R-:W-:Y:S02]  /*45c0*/  FMNMX.FTZ R5, R11, R12, !PT ;  /* 0x0000000c0b057209 */ /* 0x000fe40007810000 */
[----:B------:R-:W-:Y:S02]  /*45d0*/  FSEL R193, R73, -INF , P3 ;  /* 0xff80000049c17808 */ /* 0x000fe40001800000 */
[----:B------:R-:W-:Y:S02]  /*45e0*/  FMNMX.FTZ R73, R10, R25, !PT ;  /* 0x000000190a497209 */ /* 0x000fe40007810000 */
[----:B------:R-:W-:-:S02]  /*45f0*/  FMNMX.FTZ R5, R13, R5, !PT ;  /* 0x000000050d057209 */ /* 0x000fc40007810000 */
[----:B------:R-:W-:Y:S02]  /*4600*/  FMNMX.FTZ R73, R26, R73, !PT ;  /* 0x000000491a497209 */ /* 0x000fe40007810000 */
[----:B------:R-:W-:Y:S02]  /*4610*/  FMNMX.FTZ R5, R14, R5, !PT ;  /* 0x000000050e057209 */ /* 0x000fe40007810000 */
[----:B------:R-:W-:Y:S02]  /*4620*/  FMNMX.FTZ R73, R27, R73, !PT ;  /* 0x000000491b497209 */ /* 0x000fe40007810000 */
[----:B------:R-:W-:Y:S02]  /*4630*/  FMNMX.FTZ R5, R36, R5, !PT ;  /* 0x0000000524057209 */ /* 0x000fe40007810000 */
[----:B------:R-:W-:Y:S02]  /*4640*/  FMNMX.FTZ R73, R75, R73, !PT ;  /* 0x000000494b497209 */ /* 0x000fe40007810000 */
[----:B------:R-:W-:-:S02]  /*4650*/  FSEL R38, R166, -INF , P2 ;  /* 0xff800000a6267808 */ /* 0x000fc40001000000 */
[----:B------:R-:W-:Y:S02]  /*4660*/  FSEL R117, R168, -INF , P2 ;  /* 0xff800000a8757808 */ /* 0x000fe40001000000 */
[----:B------:R-:W-:Y:S02]  /*4670*/  ISETP.GT.AND P2, PT, R2, 0x21, PT ;  /* 0x000000210200780c */ /* 0x000fe40003f44270 */
[----:B------:R-:W-:Y:S02]  /*4680*/  FMNMX.FTZ R73, R96, R73, !PT ;  /* 0x0000004960497209 */ /* 0x000fe40007810000 */
[----:B------:R-:W-:Y:S02]  /*4690*/  FMNMX.FTZ R5, R37, R5, !PT ;  /* 0x0000000525057209 */ /* 0x000fe40007810000 */
[----:B------:R-:W-:Y:S02]  /*46a0*/  FSEL R130, R137, -INF , P2 ;  /* 0xff80000089827808 */ /* 0x000fe40001000000 */
[----:B------:R-:W-:-:S02]  /*46b0*/  FMNMX.FTZ R73, R97, R73, !PT ;  /* 0x0000004961497209 */ /* 0x000fc40007810000 */
[----:B------:R-:W-:Y:S02]  /*46c0*/  FMNMX.FTZ R5, R38, R5, !PT ;  /* 0x0000000526057209 */ /* 0x000fe40007810000 */
[----:B------:R-:W-:Y:S02]  /*46d0*/  FSEL R134, R134, -INF , P2 ;  /* 0xff80000086867808 */ /* 0x000fe40001000000 */
[----:B------:R-:W-:Y:S02]  /*46e0*/  FSEL R142, R142, -INF , P2 ;  /* 0xff8000008e8e7808 */ /* 0x000fe40001000000 */
[----:B------:R-:W-:Y:S02]  /*46f0*/  FSEL R137, R161, -INF , P2 ;  /* 0xff800000a1897808 */ /* 0x000fe40001000000 */
        /* <DEDUP_REMOVED lines=36> */
[----:B------:R-:W-:Y:S02]  /*4940*/  FMNMX.FTZ R73, R138, R73, !PT ;  /* 0x000000498a497209 */ /* 0x000fe40007810000 */
[----:B------:R-:W-:-:S02]  /*4950*/  FMNMX.FTZ R5, R131, R5, !PT ;  /* 0x0000000583057209 */ /* 0x000fc40007810000 */
[C---:B------:R-:W-:Y:S02]  /*4960*/  ISETP.GT.AND P1, PT, R2.reuse, 0x49, PT ;  /* 0x000000490200780c */ /* 0x040fe40003f24270 */
[----:B------:R-:W-:Y:S02]  /*4970*/  ISETP.GT.AND P2, PT, R2, 0x51, PT ;  /* 0x000000510200780c */ /* 0x000fe40003f44270 */
[----:B------:R-:W-:Y:S02]  /*4980*/  FMNMX.FTZ R6, R68, R6, !PT ;  /* 0x0000000644067209 */ /* 0x000fe40007810000 */
[----:B------:R-:W-:Y:S02]  /*4990*/  FMNMX.FTZ R73, R139, R73, !PT ;  /* 0x000000498b497209 */ /* 0x000fe40007810000 */
[----:B------:R-:W-:Y:S02]  /*49a0*/  FMNMX.FTZ R5, R132, R5, !PT ;  /* 0x0000000584057209 */ /* 0x000fe40007810000 */
        /* <DEDUP_REMOVED lines=12> */
[----:B------:R-:W-:-:S02]  /*4a70*/  ISETP.GT.AND P1, PT, R2, 0x58, PT ;  /* 0x000000580200780c */ /* 0x000fc40003f24270 */
        /* <DEDUP_REMOVED lines=17> */
[----:B------:R-:W-:-:S02]  /*4b90*/  ISETP.GT.AND P1, PT, R2, 0x61, PT ;  /* 0x000000610200780c */ /* 0x000fc40003f24270 */
[C---:B------:R-:W-:Y:S02]  /*4ba0*/  ISETP.GT.AND P3, PT, R2.reuse, 0x68, PT ;  /* 0x000000680200780c */ /* 0x040fe40003f64270 */
[----:B------:R-:W-:Y:S02]  /*4bb0*/  ISETP.GT.AND P2, PT, R2, 0x69, PT ;  /* 0x000000690200780c */ /* 0x000fe40003f44270 */
        /* <DEDUP_REMOVED lines=52> */
[----:B------:R-:W-:Y:S01]  /*4f00*/  FSEL R184, R28, -INF , P2 ;  /* 0xff8000001cb87808 */ /* 0x000fe20001000000 */
[----:B------:R-:W-:Y:S01]  /*4f10*/  LDSM.16.MT88.4 R20, [R224+0x100] ;  /* 0x00010000e014783b */ /* 0x000fe20000004200 */
[----:B------:R-:W-:Y:S02]  /*4f20*/  FMNMX.FTZ R73, R192, R73, !PT ;  /* 0x00000049c0497209 */ /* 0x000fe40007810000 */
[----:B------:R-:W-:Y:S02]  /*4f30*/  FMNMX.FTZ R2, R209, R2, !PT ;  /* 0x00000002d1027209 */ /* 0x000fe40007810000 */
[----:B------:R-:W-:Y:S02]  /*4f40*/  FMNMX.FTZ R5, R180, R5, !PT ;  /* 0x00000005b4057209 */ /* 0x000fe40007810000 */
[----:B------:R-:W-:Y:S02]  /*4f50*/  FMNMX.FTZ R6, R142, R6, !PT ;  /* 0x000000068e067209 */ /* 0x000fe40007810000 */
[----:B------:R-:W-:-:S02]  /*4f60*/  FMNMX.FTZ R73, R184, R73, !PT ;  /* 0x00000049b8497209 */ /* 0x000fc40007810000 */
[----:B------:R-:W-:Y:S02]  /*4f70*/  FMNMX.FTZ R2, R251, R2, !PT ;  /* 0x00000002fb027209 */ /* 0x000fe40007810000 */
[----:B------:R-:W-:Y:S01]  /*4f80*/  FMNMX.FTZ R5, R183, R5, !PT ;  /* 0x00000005b7057209 */ /* 0x000fe20007810000 */
[----:B------:R-:W1:Y:S01]  /*4f90*/  SHFL.BFLY PT, R7, R73, 0x2, 0x1f ;  /* 0x0c401f0049077f89 */ /* 0x000e6200000e0000 */
[----:B------:R-:W-:Y:S02]  /*4fa0*/  FMNMX.FTZ R6, R143, R6, !PT ;  /* 0x000000068f067209 */ /* 0x000fe40007810000 */
[----:B------:R-:W-:Y:S01]  /*4fb0*/  FMNMX.FTZ R5, R182, R5, !PT ;  /* 0x00000005b6057209 */ /* 0x000fe20007810000 */
[----:B------:R-:W2:Y:S01]  /*4fc0*/  SHFL.BFLY PT, R8, R2, 0x2, 0x1f ;  /* 0x0c401f0002087f89 */ /* 0x000ea200000e0000 */
[----:B------:R-:W-:Y:S02]  /*4fd0*/  FMNMX.FTZ R6, R144, R6, !PT ;  /* 0x0000000690067209 */ /* 0x000fe40007810000 */
[----:B------:R-:W-:-:S02]  /*4fe0*/  FMNMX.FTZ R5, R181, R5, !PT ;  /* 0x00000005b5057209 */ /* 0x000fc40007810000 */
[----:B------:R-:W-:Y:S02]  /*4ff0*/  FMNMX.FTZ R6, R159, R6, !PT ;  /* 0x000000069f067209 */ /* 0x000fe40007810000 */
[----:B------:R-:W-:Y:S02]  /*5000*/  FSEL R211, R44, -INF , P1 ;  /* 0xff8000002cd37808 */ /* 0x000fe40000800000 */
[----:B------:R-:W-:Y:S02]  /*5010*/  FMNMX.FTZ R5, R188, R5, !PT ;  /* 0x00000005bc057209 */ /* 0x000fe40007810000 */
[----:B------:R-:W-:Y:S02]  /*5020*/  FMNMX.FTZ R6, R160, R6, !PT ;  /* 0x00000006a0067209 */ /* 0x000fe40007810000 */
[----:B------:R-:W-:Y:S02]  /*5030*/  FSEL R212, R43, -INF , P3 ;  /* 0xff8000002bd47808 */ /* 0x000fe40001800000 */
[----:B------:R-:W-:Y:S01]  /*5040*/  FMNMX.FTZ R5, R211, R5, !PT ;  /* 0x00000005d3057209 */ /* 0x000fe20007810000 */
[----:B------:R-:W-:Y:S01]  /*5050*/  LDSM.16.MT88.4 R40, [R226+0x100] ;  /* 0x00010000e228783b */ /* 0x000fe20000004200 */
[----:B------:R-:W-:-:S02]  /*5060*/  FMNMX.FTZ R6, R162, R6, !PT ;  /* 0x00000006a2067209 */ /* 0x000fc40007810000 */
[----:B------:R-:W-:Y:S02]  /*5070*/  FSEL R223, R31, -INF , P2 ;  /* 0xff8000001fdf7808 */ /* 0x000fe40001000000 */
[----:B------:R-:W-:Y:S01]  /*5080*/  FMNMX.FTZ R5, R212, R5, !PT ;  /* 0x00000005d4057209 */ /* 0x000fe20007810000 */
[----:B------:R-:W-:Y:S01]  /*5090*/  LDSM.16.MT88.4 R28, [R225+0x100] ;  /* 0x00010000e11c783b */ /* 0x000fe20000004200 */
[----:B------:R-:W-:Y:S02]  /*50a0*/  FMNMX.FTZ R6, R163, R6, !PT ;  /* 0x00000006a3067209 */ /* 0x000fe40007810000 */
[----:B------:R-:W-:Y:S02]  /*50b0*/  FMNMX.FTZ R5, R223, R5, !PT ;  /* 0x00000005df057209 */ /* 0x000fe40007810000 */
[----:B------:R-:W-:Y:S02]  /*50c0*/  FMNMX.FTZ R6, R173, R6, !PT ;  /* 0x00000006ad067209 */ /* 0x000fe40007810000 */
[----:B-1----:R-:W-:-:S02]  /*50d0*/  FMNMX.FTZ R73, R73, R7, !PT ;  /* 0x0000000749497209 */ /* 0x002fc40007810000 */
[----:B--2---:R-:W-:Y:S01]  /*50e0*/  FMNMX.FTZ R2, R2, R8, !PT ;  /* 0x0000000802027209 */ /* 0x004fe20007810000 */
[----:B------:R-:W1:Y:S01]  /*50f0*/  SHFL.BFLY PT, R7, R5, 0x2, 0x1f ;  /* 0x0c401f0005077f89 */ /* 0x000e6200000e0000 */
[----:B------:R-:W-:Y:S02]  /*5100*/  FMNMX.FTZ R6, R172, R6, !PT ;  /* 0x00000006ac067209 */ /* 0x000fe40007810000 */
[----:B------:R-:W-:Y:S01]  /*5110*/  FSEL R219, R47, -INF , P1 ;  /* 0xff8000002fdb7808 */ /* 0x000fe20000800000 */
[----:B------:R-:W2:Y:S01]  /*5120*/  SHFL.BFLY PT, R8, R73, 0x1, 0x1f ;  /* 0x0c201f0049087f89 */ /* 0x000ea200000e0000 */
[----:B------:R-:W-:Y:S02]  /*5130*/  FMNMX.FTZ R6, R174, R6, !PT ;  /* 0x00000006ae067209 */ /* 0x000fe40007810000 */
[----:B------:R-:W-:Y:S01]  /*5140*/  FSEL R215, R45, -INF , P3 ;  /* 0xff8000002dd77808 */ /* 0x000fe20001800000 */
[----:B------:R-:W3:Y:S01]  /*5150*/  SHFL.BFLY PT, R71, R2, 0x1, 0x1f ;  /* 0x0c201f0002477f89 */ /* 0x000ee200000e0000 */
[----:B------:R-:W-:-:S02]  /*5160*/  FMNMX.FTZ R6, R175, R6, !PT ;  /* 0x00000006af067209 */ /* 0x000fc40007810000 */
[----:B------:R-:W-:Y:S02]  /*5170*/  FSEL R213, R46, -INF , P2 ;  /* 0xff8000002ed57808 */ /* 0x000fe40001000000 */
[----:B------:R-:W-:-:S04]  /*5180*/  FMNMX.FTZ R6, R193, R6, !PT ;  /* 0x00000006c1067209 */ /* 0x000fc80007810000 */
[----:B------:R-:W-:-:S04]  /*5190*/  FMNMX.FTZ R6, R187, R6, !PT ;  /* 0x00000006bb067209 */ /* 0x000fc80007810000 */
[----:B------:R-:W-:Y:S02]  /*51a0*/  FMNMX.FTZ R6, R203, R6, !PT ;  /* 0x00000006cb067209 */ /* 0x000fe40007810000 */
[----:B-1----:R-:W-:Y:S02]  /*51b0*/  FMNMX.FTZ R5, R5, R7, !PT ;  /* 0x0000000705057209 */ /* 0x002fe40007810000 */
[----:B------:R-:W-:Y:S02]  /*51c0*/  FMNMX.FTZ R6, R196, R6, !PT ;  /* 0x00000006c4067209 */ /* 0x000fe40007810000 */
[----:B--2---:R-:W-:Y:S01]  /*51d0*/  FMNMX.FTZ R73, R73, R8, !PT ;  /* 0x0000000849497209 */ /* 0x004fe20007810000 */
[----:B------:R-:W-:Y:S01]  /*51e0*/  SHFL.BFLY PT, R9, R5, 0x1, 0x1f ;  /* 0x0c201f0005097f89 */ /* 0x000fe200000e0000 */
[----:B---3--:R-:W-:-:S03]  /*51f0*/  FMNMX.FTZ R71, R2, R71, !PT ;  /* 0x0000004702477209 */ /* 0x008fc60007810000 */
[----:B------:R-:W-:Y:S01]  /*5200*/  FMUL.FTZ R7, R73, c[0x0][0x2d0] ;  /* 0x0000b40049077a20 */ /* 0x000fe20000410000 */
[----:B------:R-:W-:Y:S02]  /*5210*/  FMNMX.FTZ R2, R195, R6, !PT ;  /* 0x00000006c3027209 */ /* 0x000fe40007810000 */
[----:B------:R-:W-:Y:S01]  /*5220*/  FSETP.NEU.FTZ.AND P1, PT, R73, -INF , PT ;  /* 0xff8000004900780b */ /* 0x000fe20003f3d000 */
[----:B------:R-:W-:Y:S01]  /*5230*/  FMUL.FTZ R6, R71, c[0x0][0x2d0] ;  /* 0x0000b40047067a20 */ /* 0x000fe20000410000 */
[----:B------:R-:W-:Y:S02]  /*5240*/  FMNMX.FTZ R2, R219, R2, !PT ;  /* 0x00000002db027209 */ /* 0x000fe40007810000 */
[----:B------:R-:W-:Y:S02]  /*5250*/  FSEL R7, R7, RZ, P1 ;  /* 0x000000ff07077208 */ /* 0x000fe40000800000 */
[----:B------:R-:W-:Y:S02]  /*5260*/  FMNMX.FTZ R8, R215, R2, !PT ;  /* 0x00000002d7087209 */ /* 0x000fe40007810000 */
[----:B------:R-:W-:Y:S01]  /*5270*/  FSETP.NEU.FTZ.AND P1, PT, R71, -INF , PT ;  /* 0xff8000004700780b */ /* 0x000fe20003f3d000 */
[----:B------:R-:W-:Y:S01]  /*5280*/  FFMA.FTZ R2, R10, c[0x0][0x2d0], -R7 ;  /* 0x0000b4000a027a23 */ /* 0x000fe20000010807 */
[----:B------:R-:W-:-:S02]  /*5290*/  FMNMX.FTZ R8, R213, R8, !PT ;  /* 0x00000008d5087209 */ /* 0x000fc40007810000 */
[----:B------:R-:W-:Y:S01]  /*52a0*/  FSEL R6, R6, RZ, P1 ;  /* 0x000000ff06067208 */ /* 0x000fe20000800000 */
[----:B------:R1:W-:Y:S02]  /*52b0*/  MUFU.EX2 R199, R2 ;  /* 0x0000000200c77308 */ /* 0x0003e40000000800 */
[----:B------:R-:W2:Y:S02]  /*52c0*/  SHFL.BFLY PT, R10, R8, 0x2, 0x1f ;  /* 0x0c401f00080a7f89 */ /* 0x000ea400000e0000 */
[----:B-1----:R-:W-:-:S04]  /*52d0*/  FFMA.FTZ R2, R11, c[0x0][0x2d0], -R6 ;  /* 0x0000b4000b027a23 */ /* 0x002fc80000010806 */
[----:B------:R1:W3:Y:S01]  /*52e0*/  MUFU.EX2 R18, R2 ;  /* 0x0000000200127308 */ /* 0x0002e20000000800 */
[----:B--2---:R-:W-:Y:S02]  /*52f0*/  FMNMX.FTZ R8, R8, R10, !PT ;  /* 0x0000000a08087209 */ /* 0x004fe40007810000 */
[----:B-1----:R-:W-:Y:S01]  /*5300*/  FMNMX.FTZ R2, R9, R5, !PT ;  /* 0x0000000509027209 */ /* 0x002fe20007810000 */
[--C-:B------:R-:W-:Y:S02]  /*5310*/  FFMA.FTZ R5, R12, c[0x0][0x2d0], -R6.reuse ;  /* 0x0000b4000c057a23 */ /* 0x100fe40000010806 */
[----:B------:R-:W-:Y:S01]  /*5320*/  FFMA.FTZ R9, R13, c[0x0][0x2d0], -R6 ;  /* 0x0000b4000d097a23 */ /* 0x000fe20000010806 */
[----:B------:R-:W-:Y:S01]  /*5330*/  FSETP.NEU.FTZ.AND P1, PT, R2, -INF , PT ;  /* 0xff8000000200780b */ /* 0x000fe20003f3d000 */
[----:B------:R1:W-:Y:S01]  /*5340*/  MUFU.EX2 R204, R5 ;  /* 0x0000000500cc7308 */ /* 0x0003e20000000800 */
[----:B---3--:R-:W-:-:S07]  /*5350*/  IMAD.MOV.U32 R4, RZ, RZ, R18 ;  /* 0x000000ffff047224 */ /* 0x008fce00078e0012 */
[----:B------:R2:W-:Y:S01]  /*5360*/  MUFU.EX2 R105, R9 ;  /* 0x0000000900697308 */ /* 0x0005e20000000800 */
[----:B-1----:R-:W-:-:S05]  /*5370*/  FMUL.FTZ R5, R2, c[0x0][0x2d0] ;  /* 0x0000b40002057a20 */ /* 0x002fca0000410000 */
[----:B------:R-:W-:Y:S01]  /*5380*/  FSEL R5, R5, RZ, P1 ;  /* 0x000000ff05057208 */ /* 0x000fe20000800000 */
[----:B--2---:R-:W-:-:S04]  /*5390*/  FFMA.FTZ R9, R14, c[0x0][0x2d0], -R6 ;  /* 0x0000b4000e097a23 */ /* 0x004fc80000010806 */
[--C-:B------:R-:W-:Y:S01]  /*53a0*/  FFMA.FTZ R0, R16, c[0x0][0x2d0], -R5.reuse ;  /* 0x0000b40010007a23 */ /* 0x100fe20000010805 */
[----:B------:R1:W2:Y:S08]  /*53b0*/  MUFU.EX2 R185, R9 ;  /* 0x0000000900b97308 */ /* 0x0002b00000000800 */
[----:B------:R3:W-:Y:S01]  /*53c0*/  MUFU.EX2 R250, R0 ;  /* 0x0000000000fa7308 */ /* 0x0007e20000000800 */
[----:B-1----:R-:W-:Y:S01]  /*53d0*/  FFMA.FTZ R9, R15, c[0x0][0x2d0], -R5 ;  /* 0x0000b4000f097a23 */ /* 0x002fe20000010805 */
[----:B--2---:R-:W-:-:S06]  /*53e0*/  F2FP.PACK_AB R10, R185, R105 ;  /* 0x00000069b90a723e */ /* 0x004fcc00000000ff */
[----:B------:R1:W2:Y:S01]  /*53f0*/  MUFU.EX2 R190, R9 ;  /* 0x0000000900be7308 */ /* 0x0002a20000000800 */
[--C-:B---3--:R-:W-:Y:S02]  /*5400*/  FFMA.FTZ R0, R17, c[0x0][0x2d0], -R5.reuse ;  /* 0x0000b40011007a23 */ /* 0x108fe40000010805 */
[----:B------:R-:W-:Y:S05]  /*5410*/  LDSM.16.MT88.4 R16, [R227+0x100] ;  /* 0x00010000e310783b */ /* 0x000fea0000004200 */
[----:B------:R3:W-:Y:S01]  /*5420*/  MUFU.EX2 R198, R0 ;  /* 0x0000000000c67308 */ /* 0x0007e20000000800 */
[----:B-1----:R-:W1:Y:S01]  /*5430*/  SHFL.BFLY PT, R9, R8, 0x1, 0x1f ;  /* 0x0c201f0008097f89 */ /* 0x002e6200000e0000 */
[----:B---3--:R-:W-:-:S06]  /*5440*/  FFMA.FTZ R0, R24, c[0x0][0x2d0], -R5 ;  /* 0x0000b40018007a23 */ /* 0x008fcc0000010805 */
[----:B------:R3:W4:Y:S01]  /*5450*/  MUFU.EX2 R202, R0 ;  /* 0x0000000000ca7308 */ /* 0x0007220000000800 */
[----:B-1----:R-:W-:Y:S02]  /*5460*/  FMNMX.FTZ R72, R8, R9, !PT ;  /* 0x0000000908487209 */ /* 0x002fe40007810000 */
[----:B------:R-:W-:Y:S01]  /*5470*/  F2FP.PACK_AB R8, R204, R4 ;  /* 0x00000004cc08723e */ /* 0x000fe200000000ff */
[----:B---3--:R-:W-:Y:S01]  /*5480*/  FFMA.FTZ R0, R25, c[0x0][0x2d0], -R7 ;  /* 0x0000b40019007a23 */ /* 0x008fe20000010807 */
[C---:B------:R-:W-:Y:S01]  /*5490*/  FSETP.NEU.FTZ.AND P1, PT, R72.reuse, -INF , PT ;  /* 0xff8000004800780b */ /* 0x040fe20003f3d000 */
[----:B------:R-:W-:Y:S01]  /*54a0*/  FMUL.FTZ R3, R72, c[0x0][0x2d0] ;  /* 0x0000b40048037a20 */ /* 0x000fe20000410000 */
[----:B--2---:R-:W-:Y:S01]  /*54b0*/  F2FP.PACK_AB R9, R250, R190 ;  /* 0x000000befa09723e */ /* 0x004fe200000000ff */
[----:B------:R1:W2:Y:S01]  /*54c0*/  MUFU.EX2 R245, R0 ;  /* 0x0000000000f57308 */ /* 0x0002a20000000800 */
[----:B----4-:R-:W-:-:S07]  /*54d0*/  F2FP.PACK_AB R11, R202, R198 ;  /* 0x000000c6ca0b723e */ /* 0x010fce00000000ff */
[----:B------:R-:W-:Y:S01]  /*54e0*/  HMMA.16816.F32 R56, R8, R28, RZ ;  /* 0x0000001c0838723c */ /* 0x000fe200000018ff */
[----:B-1----:R-:W-:Y:S01]  /*54f0*/  FFMA.FTZ R0, R26, c[0x0][0x2d0], -R7 ;  /* 0x0000b4001a007a23 */ /* 0x002fe20000010807 */
[----:B--2---:R-:W-:-:S06]  /*5500*/  F2FP.PACK_AB R12, R245, R199 ;  /* 0x000000c7f50c723e */ /* 0x004fcc00000000ff */
[C---:B------:R-:W-:Y:S01]  /*5510*/  HMMA.16816.F32 R80, R8.reuse, R20, RZ ;  /* 0x000000140850723c */ /* 0x040fe200000018ff */
[----:B------:R1:W-:Y:S07]  /*5520*/  MUFU.EX2 R249, R0 ;  /* 0x0000000000f97308 */ /* 0x0003ee0000000800 */
[C---:B------:R-:W-:Y:S08]  /*5530*/  HMMA.16816.F32 R76, R8.reuse, R22, RZ ;  /* 0x00000016084c723c */ /* 0x040ff000000018ff */
[----:B------:R-:W-:Y:S01]  /*5540*/  HMMA.16816.F32 R64, R8, R16, RZ ;  /* 0x000000100840723c */ /* 0x000fe200000018ff */
[----:B-1----:R-:W-:Y:S01]  /*5550*/  FSEL R0, R3, RZ, P1 ;  /* 0x000000ff03007208 */ /* 0x002fe20000800000 */
[----:B------:R-:W-:-:S02]  /*5560*/  FFMA.FTZ R3, R27, c[0x0][0x2d0], -R7 ;  /* 0x0000b4001b037a23 */ /* 0x000fc40000010807 */
[----:B------:R-:W-:Y:S02]  /*5570*/  LDSM.16.MT88.4 R24, [R224+0x900] ;  /* 0x00090000e018783b */ /* 0x000fe40000004200 */
[----:B------:R1:W2:Y:S02]  /*5580*/  MUFU.EX2 R201, R3 ;  /* 0x0000000300c97308 */ /* 0x0002a40000000800 */
[C---:B------:R-:W-:Y:S08]  /*5590*/  HMMA.16816.F32 R60, R8.reuse, R18, RZ ;  /* 0x00000012083c723c */ /* 0x040ff000000018ff */
[----:B------:R-:W-:Y:S01]  /*55a0*/  HMMA.16816.F32 R48, R8, R40, RZ ;  /* 0x000000280830723c */ /* 0x000fe200000018ff */
[----:B-1----:R-:W-:Y:S01]  /*55b0*/  FFMA.FTZ R3, R32, c[0x0][0x2d0], -R0 ;  /* 0x0000b40020037a23 */ /* 0x002fe20000010800 */
[----:B--2---:R-:W-:-:S06]  /*55c0*/  F2FP.PACK_AB R14, R201, R249 ;  /* 0x000000f9c90e723e */ /* 0x004fcc00000000ff */
[C---:B------:R-:W-:Y:S01]  /*55d0*/  HMMA.16816.F32 R52, R8.reuse, R30, RZ ;  /* 0x0000001e0834723c */ /* 0x040fe200000018ff */
[----:B------:R1:W-:Y:S07]  /*55e0*/  MUFU.EX2 R222, R3 ;  /* 0x0000000300de7308 */ /* 0x0003ee0000000800 */
[----:B------:R-:W-:Y:S01]  /*55f0*/  HMMA.16816.F32 R44, R8, R42, RZ ;  /* 0x0000002a082c723c */ /* 0x000fe200000018ff */
[----:B-1----:R-:W-:-:S04]  /*5600*/  FFMA.FTZ R3, R33, c[0x0][0x2d0], -R0 ;  /* 0x0000b40021037a23 */ /* 0x002fc80000010800 */
        /* <DEDUP_REMOVED lines=12> */
[----:B------:R-:W-:Y:S01]  /*56d0*/  LDSM.16.MT88.4 R20, [R225+0x900] ;  /* 0x00090000e114783b */ /* 0x000fe20000004200 */
[----:B-1----:R-:W-:-:S04]  /*56e0*/  FFMA.FTZ R3, R37, c[0x0][0x2d0], -R6 ;  /* 0x0000b40025037a23 */ /* 0x002fc80000010806 */
[----:B------:R1:W-:Y:S02]  /*56f0*/  MUFU.EX2 R186, R3 ;  /* 0x0000000300ba7308 */ /* 0x0003e40000000800 */
[C---:B------:R-:W-:Y:S08]  /*5700*/  HMMA.16816.F32 R88, R12.reuse, R16, RZ ;  /* 0x000000100c58723c */ /* 0x040ff000000018ff */
[----:B------:R-:W-:Y:S01]  /*5710*/  HMMA.16816.F32 R112, R12, R18, RZ ;  /* 0x000000120c70723c */ /* 0x000fe200000018ff */
[----:B-1----:R-:W-:-:S07]  /*5720*/  FFMA.FTZ R3, R38, c[0x0][0x2d0], -R6 ;  /* 0x0000b40026037a23 */ /* 0x002fce0000010806 */
[C---:B------:R-:W-:Y:S01]  /*5730*/  HMMA.16816.F32 R16, R12.reuse, R40, RZ ;  /* 0x000000280c10723c */ /* 0x040fe200000018ff */
[----:B------:R1:W2:Y:S07]  /*5740*/  MUFU.EX2 R84, R3 ;  /* 0x0000000300547308 */ /* 0x0002ae0000000800 */
[C---:B------:R-:W-:Y:S08]  /*5750*/  HMMA.16816.F32 R124, R12.reuse, R30, RZ ;  /* 0x0000001e0c7c723c */ /* 0x040ff000000018ff */
[----:B------:R-:W-:Y:S01]  /*5760*/  HMMA.16816.F32 R108, R12, R42, RZ ;  /* 0x0000002a0c6c723c */ /* 0x000fe200000018ff */
[----:B-1----:R-:W-:-:S02]  /*5770*/  FFMA.FTZ R3, R39, c[0x0][0x2d0], -R6 ;  /* 0x0000b40027037a23 */ /* 0x002fc40000010806 */
[----:B------:R-:W1:Y:S02]  /*5780*/  LDSM.16.MT88.4 R36, [R227+0x900] ;  /* 0x00090000e324783b */ /* 0x000e640000004200 */
[----:B------:R3:W4:Y:S02]  /*5790*/  MUFU.EX2 R200, R3 ;  /* 0x0000000300c87308 */ /* 0x0007240000000800 */
[----:B---3--:R-:W-:Y:S02]  /*57a0*/  FFMA.FTZ R3, R68, c[0x0][0x2d0], -R5 ;  /* 0x0000b40044037a23 */ /* 0x008fe40000010805 */
[----:B------:R-:W-:-:S04]  /*57b0*/  IMAD.MOV.U32 R68, RZ, RZ, R105 ;  /* 0x000000ffff447224 */ /* 0x000fc800078e0069 */
[----:B------:R3:W-:Y:S02]  /*57c0*/  MUFU.EX2 R106, R3 ;  /* 0x00000003006a7308 */ /* 0x0007e40000000800 */
[--C-:B---3--:R-:W-:Y:S01]  /*57d0*/  FFMA.FTZ R3, R69, c[0x0][0x2d0], -R5.reuse ;  /* 0x0000b40045037a23 */ /* 0x108fe20000010805 */
[----:B--2---:R-:W-:Y:S02]  /*57e0*/  MOV R69, R84 ;  /* 0x0000005400457202 */ /* 0x004fe40000000f00 */
[----:B------:R-:W-:Y:S03]  /*57f0*/  HMMA.16816.F32 R84, R12, R28, RZ ;  /* 0x0000001c0c54723c */ /* 0x000fe600000018ff */
[----:B------:R2:W-:Y:S01]  /*5800*/  MUFU.EX2 R252, R3 ;  /* 0x0000000300fc7308 */ /* 0x0005e20000000800 */
[----:B----4-:R-:W-:Y:S01]  /*5810*/  F2FP.PACK_AB R10, R200, R69 ;  /* 0x00000045c80a723e */ /* 0x010fe200000000ff */
[----:B------:R-:W-:Y:S01]  /*5820*/  LDSM.16.MT88.4 R12, [R227+0x1100] ;  /* 0x00110000e30c783b */ /* 0x000fe20000004200 */
[----:B--2---:R-:W-:-:S02]  /*5830*/  FFMA.FTZ R3, R70, c[0x0][0x2d0], -R5 ;  /* 0x0000b40046037a23 */ /* 0x004fc40000010805 */
[----:B------:R-:W-:-:S03]  /*5840*/  IMAD.MOV.U32 R70, RZ, RZ, R104 ;  /* 0x000000ffff467224 */ /* 0x000fc600078e0068 */
[----:B------:R2:W-:Y:S02]  /*5850*/  MUFU.EX2 R194, R3 ;  /* 0x0000000300c27308 */ /* 0x0005e40000000800 */
[----:B--2---:R-:W-:Y:S02]  /*5860*/  FFMA.FTZ R3, R74, c[0x0][0x2d0], -R5 ;  /* 0x0000b4004a037a23 */ /* 0x004fe40000010805 */
[----:B------:R-:W-:-:S04]  /*5870*/  IMAD.MOV.U32 R74, RZ, RZ, R107 ;  /* 0x000000ffff4a7224 */ /* 0x000fc800078e006b */
[----:B------:R2:W3:Y:S01]  /*5880*/  MUFU.EX2 R28, R3 ;  /* 0x00000003001c7308 */ /* 0x0004e20000000800 */
[----:B------:R-:W-:Y:S01]  /*5890*/  F2FP.PACK_AB R8, R186, R74 ;  /* 0x0000004aba08723e */ /* 0x000fe200000000ff */
[----:B--2---:R-:W-:Y:S01]  /*58a0*/  FFMA.FTZ R3, R75, c[0x0][0x2d0], -R7 ;  /* 0x0000b4004b037a23 */ /* 0x004fe20000010807 */
[----:B---3--:R-:W-:Y:S01]  /*58b0*/  F2FP.PACK_AB R11, R28, R194 ;  /* 0x000000c21c0b723e */ /* 0x008fe200000000ff */
[----:B------:R-:W-:-:S04]  /*58c0*/  IMAD.MOV.U32 R75, RZ, RZ, R106 ;  /* 0x000000ffff4b7224 */ /* 0x000fc800078e006a */
[----:B------:R2:W-:Y:S01]  /*58d0*/  MUFU.EX2 R218, R3 ;  /* 0x0000000300da7308 */ /* 0x0005e20000000800 */
[----:B------:R-:W-:-:S07]  /*58e0*/  F2FP.PACK_AB R9, R252, R75 ;  /* 0x0000004bfc09723e */ /* 0x000fce00000000ff */
[----:B-1----:R-:W-:Y:S01]  /*58f0*/  HMMA.16816.F32 R104, R8, R36, R64 ;  /* 0x000000240868723c */ /* 0x002fe20000001840 */
[----:B--2---:R-:W-:-:S07]  /*5900*/  FFMA.FTZ R3, R96, c[0x0][0x2d0], -R7 ;  /* 0x0000b40060037a23 */ /* 0x004fce0000010807 */
[C---:B------:R-:W-:Y:S01]  /*5910*/  HMMA.16816.F32 R120, R8.reuse, R24, R80 ;  /* 0x000000180878723c */ /* 0x040fe20000001850 */
[----:B------:R1:W2:Y:S07]  /*5920*/  MUFU.EX2 R217, R3 ;  /* 0x0000000300d97308 */ /* 0x0002ae0000000800 */
[C---:B------:R-:W-:Y:S08]  /*5930*/  HMMA.16816.F32 R64, R8.reuse, R38, R60 ;  /* 0x000000260840723c */ /* 0x040ff0000000183c */
[----:B------:R-:W-:Y:S01]  /*5940*/  HMMA.16816.F32 R80, R8, R32, R48 ;  /* 0x000000200850723c */ /* 0x000fe20000001830 */
[----:B-1----:R-:W-:-:S04]  /*5950*/  FFMA.FTZ R3, R97, c[0x0][0x2d0], -R7 ;  /* 0x0000b40061037a23 */ /* 0x002fc80000010807 */
[----:B------:R1:W-:Y:S03]  /*5960*/  MUFU.EX2 R214, R3 ;  /* 0x0000000300d67308 */ /* 0x0003e60000000800 */
[C---:B------:R-:W-:Y:S08]  /*5970*/  HMMA.16816.F32 R76, R8.reuse, R26, R76 ;  /* 0x0000001a084c723c */ /* 0x040ff0000000184c */
[----:B------:R-:W-:Y:S01]  /*5980*/  HMMA.16816.F32 R60, R8, R22, R52 ;  /* 0x00000016083c723c */ /* 0x000fe20000001834 */
[----:B-1----:R-:W-:-:S07]  /*5990*/  FFMA.FTZ R3, R98, c[0x0][0x2d0], -R7 ;  /* 0x0000b40062037a23 */ /* 0x002fce0000010807 */
[----:B------:R-:W-:Y:S01]  /*59a0*/  HMMA.16816.F32 R44, R8, R34, R44 ;  /* 0x00000022082c723c */ /* 0x000fe2000000182c */
[----:B------:R1:W3:Y:S02]  /*59b0*/  MUFU.EX2 R216, R3 ;  /* 0x0000000300d87308 */ /* 0x0002e40000000800 */
[----:B-1----:R-:W-:-:S05]  /*59c0*/  FFMA.FTZ R3, R99, c[0x0][0x2d0], -R0 ;  /* 0x0000b40063037a23 */ /* 0x002fca0000010800 */
[----:B------:R-:W-:Y:S01]  /*59d0*/  HMMA.16816.F32 R96, R8, R20, R56 ;  /* 0x000000140860723c */ /* 0x000fe20000001838 */
[----:B------:R1:W-:Y:S06]  /*59e0*/  MUFU.EX2 R206, R3 ;  /* 0x0000000300ce7308 */ /* 0x0003ec0000000800 */
[----:B--2---:R-:W-:Y:S02]  /*59f0*/  F2FP.PACK_AB R8, R217, R218 ;  /* 0x000000dad908723e */ /* 0x004fe400000000ff */
[----:B---3--:R-:W-:Y:S01]  /*5a00*/  F2FP.PACK_AB R10, R216, R214 ;  /* 0x000000d6d80a723e */ /* 0x008fe200000000ff */
[----:B-1----:R-:W-:-:S02]  /*5a10*/  FFMA.FTZ R3, R116, c[0x0][0x2d0], -R0 ;  /* 0x0000b40074037a23 */ /* 0x002fc40000010800 */
[----:B------:R-:W-:Y:S02]  /*5a20*/  IMAD.MOV.U32 R116, RZ, RZ, R202 ;  /* 0x000000ffff747224 */ /* 0x000fe400078e00ca */
[----:B------:R1:W2:Y:S02]  /*5a30*/  MUFU.EX2 R208, R3 ;  /* 0x0000000300d07308 */ /* 0x0002a40000000800 */
[----:B-1----:R-:W-:Y:S01]  /*5a40*/  FFMA.FTZ R3, R117, c[0x0][0x2d0], -R0 ;  /* 0x0000b40075037a23 */ /* 0x002fe20000010800 */
[----:B--2---:R-:W-:Y:S01]  /*5a50*/  F2FP.PACK_AB R9, R208, R206 ;  /* 0x000000ced009723e */ /* 0x004fe200000000ff */
[----:B------:R-:W-:-:S04]  /*5a60*/  IMAD.MOV.U32 R117, RZ, RZ, R203 ;  /* 0x000000ffff757224 */ /* 0x000fc800078e00cb */
        /* <DEDUP_REMOVED lines=8> */
[C---:B------:R-:W-:Y:S07]  /*5af0*/  HMMA.16816.F32 R52, R8.reuse, R36, R88 ;  /* 0x000000240834723c */ /* 0x040fee0000001858 */
[----:B------:R-:W-:Y:S01]  /*5b00*/  IMAD.MOV.U32 R91, RZ, RZ, R28 ;  /* 0x000000ffff5b7224 */ /* 0x000fe200078e001c */
[----:B------:R-:W-:Y:S01]  /*5b10*/  HMMA.16816.F32 R36, R8, R38, R112 ;  /* 0x000000260824723c */ /* 0x000fe20000001870 */
[----:B------:R-:W2:Y:S01]  /*5b20*/  LDSM.16.MT88.4 R28, [R226+0x1100] ;  /* 0x00110000e21c783b */ /* 0x000ea20000004200 */
[----:B-1----:R-:W-:-:S02]  /*5b30*/  FFMA.FTZ R3, R129, c[0x0][0x2d0], -R6 ;  /* 0x0000b40081037a23 */ /* 0x002fc40000010806 */
[----:B------:R-:W-:-:S03]  /*5b40*/  IMAD.MOV.U32 R129, RZ, RZ, R4 ;  /* 0x000000ffff817224 */ /* 0x000fc600078e0004 */
[----:B------:R-:W-:Y:S01]  /*5b50*/  MOV R114, R195 ;  /* 0x000000c300727202 */ /* 0x000fe20000000f00 */
[----:B------:R1:W-:Y:S01]  /*5b60*/  MUFU.EX2 R204, R3 ;  /* 0x0000000300cc7308 */ /* 0x0003e20000000800 */
[----:B------:R-:W-:Y:S01]  /*5b70*/  IMAD.MOV.U32 R4, RZ, RZ, R205 ;  /* 0x000000ffff047224 */ /* 0x000fe200078e00cd */
[C---:B------:R-:W-:Y:S01]  /*5b80*/  HMMA.16816.F32 R48, R8.reuse, R24, R92 ;  /* 0x000000180830723c */ /* 0x040fe2000000185c */
[----:B------:R-:W-:Y:S02]  /*5b90*/  IMAD.MOV.U32 R113, RZ, RZ, R197 ;  /* 0x000000ffff717224 */ /* 0x000fe400078e00c5 */
[----:B------:R-:W-:Y:S02]  /*5ba0*/  IMAD.MOV.U32 R115, RZ, RZ, R192 ;  /* 0x000000ffff737224 */ /* 0x000fe400078e00c0 */
[----:B------:R-:W-:Y:S02]  /*5bb0*/  FFMA.FTZ R4, R4, c[0x0][0x2d0], -R7 ;  /* 0x0000b40004047a23 */ /* 0x000fe40000010807 */
[----:B------:R-:W-:Y:S01]  /*5bc0*/  IMAD.MOV.U32 R112, RZ, RZ, R115 ;  /* 0x000000ffff707224 */ /* 0x000fe200078e0073 */
[----:B------:R-:W-:Y:S01]  /*5bd0*/  HMMA.16816.F32 R92, R8, R32, R16 ;  /* 0x00000020085c723c */ /* 0x000fe20000001810 */
[----:B------:R-:W3:Y:S01]  /*5be0*/  LDSM.16.MT88.4 R16, [R224+0x1100] ;  /* 0x00110000e010783b */ /* 0x000ee20000004200 */
[----:B-1----:R-:W-:-:S02]  /*5bf0*/  FFMA.FTZ R3, R130, c[0x0][0x2d0], -R6 ;  /* 0x0000b40082037a23 */ /* 0x002fc40000010806 */
[----:B------:R-:W-:-:S04]  /*5c00*/  IMAD.MOV.U32 R130, RZ, RZ, R201 ;  /* 0x000000ffff827224 */ /* 0x000fc800078e00c9 */
[----:B------:R-:W-:Y:S01]  /*5c10*/  HMMA.16816.F32 R84, R8, R20, R84 ;  /* 0x000000140854723c */ /* 0x000fe20000001854 */
[----:B------:R1:W4:Y:S01]  /*5c20*/  MUFU.EX2 R205, R3 ;  /* 0x0000000300cd7308 */ /* 0x0003220000000800 */
[----:B------:R-:W-:Y:S02]  /*5c30*/  IMAD.MOV.U32 R32, RZ, RZ, R194 ;  /* 0x000000ffff207224 */ /* 0x000fe400078e00c2 */
[----:B------:R-:W-:-:S03]  /*5c40*/  IMAD.MOV.U32 R33, RZ, RZ, R189 ;  /* 0x000000ffff217224 */ /* 0x000fc600078e00bd */
[----:B------:R-:W-:Y:S01]  /*5c50*/  IMAD.MOV.U32 R21, RZ, RZ, R68 ;  /* 0x000000ffff157224 */ /* 0x000fe200078e0044 */
[----:B------:R-:W-:Y:S01]  /*5c60*/  HMMA.16816.F32 R40, R8, R26, R100 ;  /* 0x0000001a0828723c */ /* 0x000fe20000001864 */
[----:B------:R-:W-:Y:S01]  /*5c70*/  IMAD.MOV.U32 R68, RZ, RZ, R193 ;  /* 0x000000ffff447224 */ /* 0x000fe200078e00c1 */
[----:B------:R-:W5:Y:S01]  /*5c80*/  LDSM.16.MT88.4 R24, [R225+0x1100] ;  /* 0x00110000e118783b */ /* 0x000f620000004200 */
[----:B------:R-:W-:-:S05]  /*5c90*/  MOV R20, R188 ;  /* 0x000000bc00147202 */ /* 0x000fca0000000f00 */
[C---:B------:R-:W-:Y:S01]  /*5ca0*/  HMMA.16816.F32 R56, R8.reuse, R22, R124 ;  /* 0x000000160838723c */ /* 0x040fe2000000187c */
[----:B-1----:R-:W-:Y:S02]  /*5cb0*/  FFMA.FTZ R3, R131, c[0x0][0x2d0], -R6 ;  /* 0x0000b40083037a23 */ /* 0x002fe40000010806 */
[----:B------:R-:W-:Y:S02]  /*5cc0*/  IMAD.MOV.U32 R131, RZ, RZ, R200 ;  /* 0x000000ffff837224 */ /* 0x000fe400078e00c8 */
[----:B------:R1:W-:Y:S02]  /*5cd0*/  MUFU.EX2 R203, R3 ;  /* 0x0000000300cb7308 */ /* 0x0003e40000000800 */
[----:B------:R-:W-:Y:S01]  /*5ce0*/  IMAD.MOV.U32 R126, RZ, RZ, R130 ;  /* 0x000000ffff7e7224 */ /* 0x000fe200078e0082 */
[----:B------:R-:W-:Y:S01]  /*5cf0*/  MOV R127, R91 ;  /* 0x0000005b007f7202 */ /* 0x000fe20000000f00 */
[----:B------:R-:W-:Y:S01]  /*5d00*/  IMAD.MOV.U32 R130, RZ, RZ, R128 ;  /* 0x000000ffff827224 */ /* 0x000fe200078e0080 */
[----:B------:R-:W-:Y:S01]  /*5d10*/  HMMA.16816.F32 R88, R8, R34, R108 ;  /* 0x000000220858723c */ /* 0x000fe2000000186c */
[----:B------:R-:W-:-:S02]  /*5d20*/  IMAD.MOV.U32 R128, RZ, RZ, R190 ;  /* 0x000000ffff807224 */ /* 0x000fc400078e00be */
[----:B------:R-:W-:Y:S02]  /*5d30*/  IMAD.MOV.U32 R125, RZ, RZ, R114 ;  /* 0x000000ffff7d7224 */ /* 0x000fe400078e0072 */
[----:B------:R-:W-:Y:S02]  /*5d40*/  IMAD.MOV.U32 R114, RZ, RZ, R33 ;  /* 0x000000ffff727224 */ /* 0x000fe400078e0021 */
[----:B----4-:R-:W-:Y:S01]  /*5d50*/  F2FP.PACK_AB R8, R205, R204 ;  /* 0x000000cccd08723e */ /* 0x010fe200000000ff */
[----:B------:R-:W-:Y:S02]  /*5d60*/  IMAD.MOV.U32 R33, RZ, RZ, R21 ;  /* 0x000000ffff217224 */ /* 0x000fe400078e0015 */
[----:B------:R-:W-:Y:S02]  /*5d70*/  IMAD.MOV.U32 R124, RZ, RZ, R114 ;  /* 0x000000ffff7c7224 */ /* 0x000fe400078e0072 */
[----:B-1----:R-:W-:Y:S02]  /*5d80*/  FFMA.FTZ R3, R132, c[0x0][0x2d0], -R6 ;  /* 0x0000b40084037a23 */ /* 0x002fe40000010806 */
[----:B------:R-:W-:-:S02]  /*5d90*/  IMAD.MOV.U32 R132, RZ, RZ, R69 ;  /* 0x000000ffff847224 */ /* 0x000fc400078e0045 */
[----:B------:R1:W4:Y:S01]  /*5da0*/  MUFU.EX2 R202, R3 ;  /* 0x0000000300ca7308 */ /* 0x0003220000000800 */
[----:B------:R-:W-:Y:S02]  /*5db0*/  IMAD.MOV.U32 R69, RZ, RZ, R187 ;  /* 0x000000ffff457224 */ /* 0x000fe400078e00bb */
[----:B------:R-:W-:Y:S02]  /*5dc0*/  IMAD.MOV.U32 R114, RZ, RZ, R33 ;  /* 0x000000ffff727224 */ /* 0x000fe400078e0021 */
[----:B-1----:R-:W-:Y:S01]  /*5dd0*/  FFMA.FTZ R3, R133, c[0x0][0x2d0], -R5 ;  /* 0x0000b40085037a23 */ /* 0x002fe20000010805 */
[----:B----4-:R-:W-:Y:S01]  /*5de0*/  F2FP.PACK_AB R10, R202, R203 ;  /* 0x000000cbca0a723e */ /* 0x010fe200000000ff */
[----:B------:R-:W-:Y:S02]  /*5df0*/  IMAD.MOV.U32 R133, RZ, RZ, R191 ;  /* 0x000000ffff857224 */ /* 0x000fe400078e00bf */
[----:B------:R1:W-:Y:S02]  /*5e00*/  MUFU.EX2 R201, R3 ;  /* 0x0000000300c97308 */ /* 0x0003e40000000800 */
[----:B------:R-:W-:-:S02]  /*5e10*/  IMAD.MOV.U32 R115, RZ, RZ, R133 ;  /* 0x000000ffff737224 */ /* 0x000fc400078e0085 */
[----:B------:R-:W-:Y:S02]  /*5e20*/  IMAD.MOV.U32 R133, RZ, RZ, R132 ;  /* 0x000000ffff857224 */ /* 0x000fe400078e0084 */
[----:B-1----:R-:W-:Y:S02]  /*5e30*/  FFMA.FTZ R3, R134, c[0x0][0x2d0], -R5 ;  /* 0x0000b40086037a23 */ /* 0x002fe40000010805 */
[----:B------:R-:W-:Y:S02]  /*5e40*/  IMAD.MOV.U32 R134, RZ, RZ, R199 ;  /* 0x000000ffff867224 */ /* 0x000fe400078e00c7 */
[----:B------:R1:W4:Y:S02]  /*5e50*/  MUFU.EX2 R200, R3 ;  /* 0x0000000300c87308 */ /* 0x0003240000000800 */
[----:B-1----:R-:W-:Y:S01]  /*5e60*/  FFMA.FTZ R3, R135, c[0x0][0x2d0], -R5 ;  /* 0x0000b40087037a23 */ /* 0x002fe20000010805 */
[----:B----4-:R-:W-:Y:S01]  /*5e70*/  F2FP.PACK_AB R9, R200, R201 ;  /* 0x000000c9c809723e */ /* 0x010fe200000000ff */
[----:B------:R-:W-:-:S04]  /*5e80*/  IMAD.MOV.U32 R135, RZ, RZ, R198 ;  /* 0x000000ffff877224 */ /* 0x000fc800078e00c6 */
[----:B------:R1:W-:Y:S02]  /*5e90*/  MUFU.EX2 R199, R3 ;  /* 0x0000000300c77308 */ /* 0x0003e40000000800 */
[----:B-1----:R-:W-:Y:S02]  /*5ea0*/  FFMA.FTZ R3, R136, c[0x0][0x2d0], -R5 ;  /* 0x0000b40088037a23 */ /* 0x002fe40000010805 */
[----:B------:R-:W-:-:S04]  /*5eb0*/  IMAD.MOV.U32 R136, RZ, RZ, R131 ;  /* 0x000000ffff887224 */ /* 0x000fc800078e0083 */
[----:B------:R-:W1:Y:S01]  /*5ec0*/  MUFU.EX2 R198, R3 ;  /* 0x0000000300c67308 */ /* 0x000e620000000800 */
[----:B------:R-:W-:Y:S02]  /*5ed0*/  IMAD.MOV.U32 R131, RZ, RZ, R70 ;  /* 0x000000ffff837224 */ /* 0x000fe400078e0046 */
[----:B------:R-:W-:Y:S02]  /*5ee0*/  IMAD.MOV.U32 R70, RZ, RZ, R196 ;  /* 0x000000ffff467224 */ /* 0x000fe400078e00c4 */
[----:B------:R-:W-:Y:S02]  /*5ef0*/  IMAD.MOV.U32 R132, RZ, RZ, R131 ;  /* 0x000000ffff847224 */ /* 0x000fe400078e0083 */
[----:B------:R-:W-:Y:S02]  /*5f00*/  IMAD.MOV.U32 R131, RZ, RZ, R130 ;  /* 0x000000ffff837224 */ /* 0x000fe400078e0082 */
[----:B------:R-:W-:Y:S02]  /*5f10*/  IMAD.MOV.U32 R130, RZ, RZ, R129 ;  /* 0x000000ffff827224 */ /* 0x000fe400078e0081 */
[----:B------:R-:W-:-:S02]  /*5f20*/  IMAD.MOV.U32 R129, RZ, RZ, R118 ;  /* 0x000000ffff817224 */ /* 0x000fc400078e0076 */
[----:B------:R-:W-:Y:S01]  /*5f30*/  IMAD.MOV.U32 R118, RZ, RZ, R117 ;  /* 0x000000ffff767224 */ /* 0x000fe200078e0075 */
[----:B------:R-:W-:Y:S01]  /*5f40*/  MOV R117, R186 ;  /* 0x000000ba00757202 */ /* 0x000fe20000000f00 */
[----:B------:R-:W-:Y:S01]  /*5f50*/  IMAD.MOV.U32 R33, RZ, RZ, R132 ;  /* 0x000000ffff217224 */ /* 0x000fe200078e0084 */
[----:B-1----:R-:W-:Y:S01]  /*5f60*/  F2FP.PACK_AB R11, R198, R199 ;  /* 0x000000c7c60b723e */ /* 0x002fe200000000ff */
[----:B------:R-:W-:Y:S02]  /*5f70*/  FFMA.FTZ R3, R137, c[0x0][0x2d0], -R7 ;  /* 0x0000b40089037a23 */ /* 0x000fe40000010807 */
[----:B------:R-:W-:Y:S01]  /*5f80*/  IMAD.MOV.U32 R132, RZ, RZ, R130 ;  /* 0x000000ffff847224 */ /* 0x000fe200078e0082 */
[----:B------:R-:W-:Y:S01]  /*5f90*/  MOV R130, R118 ;  /* 0x0000007600827202 */ /* 0x000fe20000000f00 */
[----:B------:R1:W4:Y:S01]  /*5fa0*/  MUFU.EX2 R197, R3 ;  /* 0x0000000300c57308 */ /* 0x0003220000000800 */
[----:B------:R-:W-:Y:S01]  /*5fb0*/  IMAD.MOV.U32 R137, RZ, RZ, R112 ;  /* 0x000000ffff897224 */ /* 0x000fe200078e0070 */
[----:B--2---:R-:W-:Y:S01]  /*5fc0*/  HMMA.16816.F32 R100, R8, R28, R80 ;  /* 0x0000001c0864723c */ /* 0x004fe20000001850 */
[----:B------:R-:W-:-:S05]  /*5fd0*/  MOV R112, R115 ;  /* 0x0000007300707202 */ /* 0x000fca0000000f00 */
[----:B------:R-:W-:Y:S02]  /*5fe0*/  IMAD.MOV.U32 R110, RZ, RZ, R112 ;  /* 0x000000ffff6e7224 */ /* 0x000fe400078e0070 */
[----:B---3--:R-:W-:Y:S01]  /*5ff0*/  HMMA.16816.F32 R80, R8, R18, R76 ;  /* 0x000000120850723c */ /* 0x008fe2000000184c */
[----:B-1----:R-:W-:-:S07]  /*6000*/  FFMA.FTZ R3, R138, c[0x0][0x2d0], -R7 ;  /* 0x0000b4008a037a23 */ /* 0x002fce0000010807 */
[C---:B------:R-:W-:Y:S01]  /*6010*/  HMMA.16816.F32 R76, R8.reuse, R14, R64 ;  /* 0x0000000e084c723c */ /* 0x040fe20000001840 */
[----:B------:R-:W-:Y:S01]  /*6020*/  IMAD.MOV.U32 R138, RZ, RZ, R128 ;  /* 0x000000ffff8a7224 */ /* 0x000fe200078e0080 */
[----:B------:R1:W-:Y:S06]  /*6030*/  MUFU.EX2 R196, R3 ;  /* 0x0000000300c47308 */ /* 0x0003ec0000000800 */
[C---:B-----5:R-:W-:Y:S08]  /*6040*/  HMMA.16816.F32 R64, R8.reuse, R26, R60 ;  /* 0x0000001a0840723c */ /* 0x060ff0000000183c */
[----:B------:R-:W-:Y:S01]  /*6050*/  HMMA.16816.F32 R120, R8, R16, R120 ;  /* 0x000000100878723c */ /* 0x000fe20000001878 */
[----:B-1----:R-:W-:-:S04]  /*6060*/  FFMA.FTZ R3, R139, c[0x0][0x2d0], -R7 ;  /* 0x0000b4008b037a23 */ /* 0x002fc80000010807 */
[----:B------:R1:W2:Y:S03]  /*6070*/  MUFU.EX2 R195, R3 ;  /* 0x0000000300c37308 */ /* 0x0002a60000000800 */
[C---:B------:R-:W-:Y:S08]  /*6080*/  HMMA.16816.F32 R104, R8.reuse, R12, R104 ;  /* 0x0000000c0868723c */ /* 0x040ff00000001868 */
[----:B------:R-:W-:Y:S01]  /*6090*/  HMMA.16816.F32 R96, R8, R24, R96 ;  /* 0x000000180860723c */ /* 0x000fe20000001860 */
[----:B-1----:R-:W-:-:S07]  /*60a0*/  FFMA.FTZ R3, R140, c[0x0][0x2d0], -R7 ;  /* 0x0000b4008c037a23 */ /* 0x002fce0000010807 */
[----:B------:R-:W-:Y:S01]  /*60b0*/  HMMA.16816.F32 R60, R8, R30, R44 ;  /* 0x0000001e083c723c */ /* 0x000fe2000000182c */
[----:B------:R1:W-:Y:S06]  /*60c0*/  MUFU.EX2 R194, R3 ;  /* 0x0000000300c27308 */ /* 0x0003ec0000000800 */
[----:B----4-:R-:W-:Y:S02]  /*60d0*/  F2FP.PACK_AB R8, R197, R209 ;  /* 0x000000d1c508723e */ /* 0x010fe400000000ff */
[----:B--2---:R-:W-:Y:S01]  /*60e0*/  F2FP.PACK_AB R10, R195, R196 ;  /* 0x000000c4c30a723e */ /* 0x004fe200000000ff */
[----:B-1----:R-:W-:-:S04]  /*60f0*/  FFMA.FTZ R3, R141, c[0x0][0x2d0], -R0 ;  /* 0x0000b4008d037a23 */ /* 0x002fc80000010800 */
[----:B------:R1:W-:Y:S02]  /*6100*/  MUFU.EX2 R193, R3 ;  /* 0x0000000300c17308 */ /* 0x0003e40000000800 */
[----:B-1----:R-:W-:-:S06]  /*6110*/  FFMA.FTZ R3, R142, c[0x0][0x2d0], -R0 ;  /* 0x0000b4008e037a23 */ /* 0x002fcc0000010800 */
[----:B------:R1:W2:Y:S02]  /*6120*/  MUFU.EX2 R192, R3 ;  /* 0x0000000300c07308 */ /* 0x0002a40000000800 */
[----:B-1----:R-:W-:Y:S01]  /*6130*/  FFMA.FTZ R3, R143, c[0x0][0x2d0], -R0 ;  /* 0x0000b4008f037a23 */ /* 0x002fe20000010800 */
[----:B--2---:R-:W-:-:S05]  /*6140*/  F2FP.PACK_AB R9, R192, R193 ;  /* 0x000000c1c009723e */ /* 0x004fca00000000ff */
[----:B------:R1:W-:Y:S02]  /*6150*/  MUFU.EX2 R191, R3 ;  /* 0x0000000300bf7308 */ /* 0x0003e40000000800 */
[----:B-1----:R-:W-:-:S06]  /*6160*/  FFMA.FTZ R3, R144, c[0x0][0x2d0], -R0 ;  /* 0x0000b40090037a23 */ /* 0x002fcc0000010800 */
[----:B------:R1:W2:Y:S02]  /*6170*/  MUFU.EX2 R189, R3 ;  /* 0x0000000300bd7308 */ /* 0x0002a40000000800 */
[----:B-1----:R-:W-:Y:S01]  /*6180*/  FFMA.FTZ R3, R145, c[0x0][0x2d0], -R7 ;  /* 0x0000b40091037a23 */ /* 0x002fe20000010807 */
[----:B--2---:R-:W-:-:S05]  /*6190*/  F2FP.PACK_AB R11, R189, R191 ;  /* 0x000000bfbd0b723e */ /* 0x004fca00000000ff */
[----:B------:R1:W-:Y:S02]  /*61a0*/  MUFU.EX2 R190, R3 ;  /* 0x0000000300be7308 */ /* 0x0003e40000000800 */
[C---:B------:R-:W-:Y:S08]  /*61b0*/  HMMA.16816.F32 R36, R8.reuse, R14, R36 ;  /* 0x0000000e0824723c */ /* 0x040ff00000001824 */
[----:B------:R-:W-:Y:S01]  /*61c0*/  HMMA.16816.F32 R44, R8, R18, R40 ;  /* 0x00000012082c723c */ /* 0x000fe20000001828 */
[----:B-1----:R-:W-:-:S04]  /*61d0*/  FFMA.FTZ R3, R146, c[0x0][0x2d0], -R7 ;  /* 0x0000b40092037a23 */ /* 0x002fc80000010807 */
[----:B------:R1:W-:Y:S03]  /*61e0*/  MUFU.EX2 R188, R3 ;  /* 0x0000000300bc7308 */ /* 0x0003e60000000800 */
[C---:B------:R-:W-:Y:S01]  /*61f0*/  HMMA.16816.F32 R48, R8.reuse, R16, R48 ;  /* 0x000000100830723c */ /* 0x040fe20000001830 */
[----:B------:R-:W-:Y:S07]  /*6200*/  LDSM.16.MT88.4 R16, [R224+0x1900] ;  /* 0x00190000e010783b */ /* 0x000fee0000004200 */
[----:B------:R-:W-:Y:S01]  /*6210*/  HMMA.16816.F32 R40, R8, R24, R84 ;  /* 0x000000180828723c */ /* 0x000fe20000001854 */
[----:B-1----:R-:W-:-:S07]  /*6220*/  FFMA.FTZ R3, R147, c[0x0][0x2d0], -R6 ;  /* 0x0000b40093037a23 */ /* 0x002fce0000010806 */
[C---:B------:R-:W-:Y:S01]  /*6230*/  HMMA.16816.F32 R56, R8.reuse, R26, R56 ;  /* 0x0000001a0838723c */ /* 0x040fe20000001838 */
[----:B------:R-:W-:Y:S01]  /*6240*/  IMAD.MOV.U32 R87, RZ, RZ, R33 ;  /* 0x000000ffff577224 */ /* 0x000fe200078e0021 */
[----:B------:R-:W-:Y:S01]  /*6250*/  LDSM.16.MT88.4 R24, [R225+0x1900] ;  /* 0x00190000e118783b */ /* 0x000fe20000004200 */
[----:B------:R1:W-:Y:S05]  /*6260*/  MUFU.EX2 R187, R3 ;  /* 0x0000000300bb7308 */ /* 0x0003ea0000000800 */
[C---:B------:R-:W-:Y:S08]  /*6270*/  HMMA.16816.F32 R92, R8.reuse, R28, R92 ;  /* 0x0000001c085c723c */ /* 0x040ff0000000185c */
[----:B------:R-:W-:Y:S01]  /*6280*/  HMMA.16816.F32 R88, R8, R30, R88 ;  /* 0x0000001e0858723c */ /* 0x000fe20000001858 */
[----:B------:R-:W-:Y:S01]  /*6290*/  LDSM.16.MT88.4 R28, [R226+0x2100] ;  /* 0x00210000e21c783b */ /* 0x000fe20000004200 */
[----:B-1----:R-:W-:-:S02]  /*62a0*/  FFMA.FTZ R3, R148, c[0x0][0x2d0], -R6 ;  /* 0x0000b40094037a23 */ /* 0x002fc40000010806 */
[----:B------:R-:W-:Y:S02]  /*62b0*/  IMAD.MOV.U32 R148, RZ, RZ, R113 ;  /* 0x000000ffff947224 */ /* 0x000fe400078e0071 */
[----:B------:R-:W1:Y:S01]  /*62c0*/  MUFU.EX2 R186, R3 ;  /* 0x0000000300ba7308 */ /* 0x000e620000000800 */
[----:B------:R-:W-:Y:S01]  /*62d0*/  IMAD.MOV.U32 R113, RZ, RZ, R32 ;  /* 0x000000ffff717224 */ /* 0x000fe200078e0020 */
[----:B------:R-:W-:Y:S02]  /*62e0*/  MOV R32, R20 ;  /* 0x0000001400207202 */ /* 0x000fe40000000f00 */
[----:B------:R-:W-:Y:S01]  /*62f0*/  HMMA.16816.F32 R20, R8, R12, R52 ;  /* 0x0000000c0814723c */ /* 0x000fe20000001834 */
[----:B------:R-:W2:Y:S06]  /*6300*/  LDSM.16.MT88.4 R12, [R227+0x1900] ;  /* 0x00190000e30c783b */ /* 0x000eac0000004200 */
[----:B------:R-:W-:-:S02]  /*6310*/  IMAD.MOV.U32 R55, RZ, RZ, R124 ;  /* 0x000000ffff377224 */ /* 0x000fc400078e007c */
[----:B------:R-:W-:Y:S02]  /*6320*/  IMAD.MOV.U32 R52, RZ, RZ, R132 ;  /* 0x000000ffff347224 */ /* 0x000fe400078e0084 */
[----:B------:R-:W-:Y:S01]  /*6330*/  IMAD.MOV.U32 R132, RZ, RZ, R130 ;  /* 0x000000ffff847224 */ /* 0x000fe200078e0082 */
[----:B-1----:R-:W-:Y:S01]  /*6340*/  F2FP.PACK_AB R8, R186, R187 ;  /* 0x000000bbba08723e */ /* 0x002fe200000000ff */
[--C-:B------:R-:W-:Y:S02]  /*6350*/  FFMA.FTZ R3, R149, c[0x0][0x2d0], -R6.reuse ;  /* 0x0000b40095037a23 */ /* 0x100fe40000010806 */
[----:B------:R-:W-:Y:S02]  /*6360*/  IMAD.MOV.U32 R149, RZ, RZ, R185 ;  /* 0x000000ffff957224 */ /* 0x000fe400078e00b9 */
[----:B------:R1:W-:Y:S02]  /*6370*/  MUFU.EX2 R185, R3 ;  /* 0x0000000300b97308 */ /* 0x0003e40000000800 */
[----:B-1----:R-:W-:-:S02]  /*6380*/  FFMA.FTZ R3, R150, c[0x0][0x2d0], -R6 ;  /* 0x0000b40096037a23 */ /* 0x002fc40000010806 */
[----:B------:R-:W-:Y:S02]  /*6390*/  IMAD.MOV.U32 R150, RZ, RZ, R116 ;  /* 0x000000ffff967224 */ /* 0x000fe400078e0074 */
[----:B------:R-:W-:Y:S02]  /*63a0*/  IMAD.MOV.U32 R116, RZ, RZ, R184 ;  /* 0x000000ffff747224 */ /* 0x000fe400078e00b8 */
[----:B------:R1:W3:Y:S02]  /*63b0*/  MUFU.EX2 R184, R3 ;  /* 0x0000000300b87308 */ /* 0x0002e40000000800 */
[----:B-1----:R-:W-:Y:S01]  /*63c0*/  FFMA.FTZ R3, R151, c[0x0][0x2d0], -R5 ;  /* 0x0000b40097037a23 */ /* 0x002fe20000010805 */
[----:B---3--:R-:W-:Y:S01]  /*63d0*/  F2FP.PACK_AB R10, R184, R185 ;  /* 0x000000b9b80a723e */ /* 0x008fe200000000ff */
[----:B------:R-:W-:Y:S02]  /*63e0*/  IMAD.MOV.U32 R151, RZ, RZ, R125 ;  /* 0x000000ffff977224 */ /* 0x000fe400078e007d */
[----:B------:R-:W-:-:S02]  /*63f0*/  IMAD.MOV.U32 R125, RZ, RZ, R113 ;  /* 0x000000ffff7d7224 */ /* 0x000fc400078e0071 */
[----:B------:R1:W-:Y:S01]  /*6400*/  MUFU.EX2 R118, R3 ;  /* 0x0000000300767308 */ /* 0x0003e20000000800 */
[----:B------:R-:W-:Y:S02]  /*6410*/  IMAD.MOV.U32 R113, RZ, RZ, R32 ;  /* 0x000000ffff717224 */ /* 0x000fe400078e0020 */
[----:B------:R-:W-:Y:S02]  /*6420*/  IMAD.MOV.U32 R32, RZ, RZ, R133 ;  /* 0x000000ffff207224 */ /* 0x000fe400078e0085 */
[----:B------:R-:W-:Y:S02]  /*6430*/  IMAD.MOV.U32 R133, RZ, RZ, R131 ;  /* 0x000000ffff857224 */ /* 0x000fe400078e0083 */
[----:B------:R-:W-:Y:S01]  /*6440*/  IMAD.MOV.U32 R131, RZ, RZ, R129 ;  /* 0x000000ffff837224 */ /* 0x000fe200078e0081 */
[----:B------:R-:W-:Y:S01]  /*6450*/  MOV R124, R32 ;  /* 0x00000020007c7202 */ /* 0x000fe20000000f00 */
[----:B------:R-:W-:Y:S01]  /*6460*/  IMAD.MOV.U32 R129, RZ, RZ, R117 ;  /* 0x000000ffff817224 */ /* 0x000fe200078e0075 */
[----:B------:R-:W3:Y:S01]  /*6470*/  LDSM.16.MT88.4 R32, [R226+0x1900] ;  /* 0x00190000e220783b */ /* 0x000ee20000004200 */
[----:B------:R-:W-:-:S02]  /*6480*/  IMAD.MOV.U32 R54, RZ, RZ, R113 ;  /* 0x000000ffff367224 */ /* 0x000fc400078e0071 */
[----:B------:R-:W-:Y:S02]  /*6490*/  IMAD.MOV.U32 R53, RZ, RZ, R131 ;  /* 0x000000ffff357224 */ /* 0x000fe400078e0083 */
[----:B------:R-:W-:Y:S02]  /*64a0*/  IMAD.MOV.U32 R139, RZ, RZ, R129 ;  /* 0x000000ffff8b7224 */ /* 0x000fe400078e0081 */
[----:B-1----:R-:W-:Y:S01]  /*64b0*/  FFMA.FTZ R3, R152, c[0x0][0x2d0], -R5 ;  /* 0x0000b40098037a23 */ /* 0x002fe20000010805 */
[----:B------:R-:W-:-:S03]  /*64c0*/  MOV R152, R52 ;  /* 0x0000003400987202 */ /* 0x000fc60000000f00 */
[----:B------:R1:W4:Y:S02]  /*64d0*/  MUFU.EX2 R117, R3 ;  /* 0x0000000300757308 */ /* 0x0003240000000800 */
[----:B-1----:R-:W-:Y:S01]  /*64e0*/  FFMA.FTZ R3, R153, c[0x0][0x2d0], -R5 ;  /* 0x0000b40099037a23 */ /* 0x002fe20000010805 */
[----:B----4-:R-:W-:Y:S01]  /*64f0*/  F2FP.PACK_AB R9, R117, R118 ;  /* 0x000000767509723e */ /* 0x010fe200000000ff */
[----:B------:R-:W-:-:S04]  /*6500*/  IMAD.MOV.U32 R153, RZ, RZ, R53 ;  /* 0x000000ffff997224 */ /* 0x000fc800078e0035 */
[----:B------:R1:W-:Y:S02]  /*6510*/  MUFU.EX2 R115, R3 ;  /* 0x0000000300737308 */ /* 0x0003e40000000800 */
[----:B-1----:R-:W-:Y:S02]  /*6520*/  FFMA.FTZ R3, R154, c[0x0][0x2d0], -R5 ;  /* 0x0000b4009a037a23 */ /* 0x002fe40000010805 */
[----:B------:R-:W-:-:S04]  /*6530*/  IMAD.MOV.U32 R154, RZ, RZ, R116 ;  /* 0x000000ffff9a7224 */ /* 0x000fc800078e0074 */
[----:B------:R1:W4:Y:S02]  /*6540*/  MUFU.EX2 R116, R3 ;  /* 0x0000000300747308 */ /* 0x0003240000000800 */
[----:B-1----:R-:W-:Y:S01]  /*6550*/  FFMA.FTZ R3, R155, c[0x0][0x2d0], -R7 ;  /* 0x0000b4009b037a23 */ /* 0x002fe20000010807 */
[----:B----4-:R-:W-:Y:S01]  /*6560*/  F2FP.PACK_AB R11, R116, R115 ;  /* 0x00000073740b723e */ /* 0x010fe200000000ff */
[----:B------:R-:W-:Y:S02]  /*6570*/  IMAD.MOV.U32 R155, RZ, RZ, R137 ;  /* 0x000000ffff9b7224 */ /* 0x000fe400078e0089 */
[----:B------:R-:W-:Y:S02]  /*6580*/  IMAD.MOV.U32 R137, RZ, RZ, R114 ;  /* 0x000000ffff897224 */ /* 0x000fe400078e0072 */
[----:B------:R1:W-:Y:S02]  /*6590*/  MUFU.EX2 R114, R3 ;  /* 0x0000000300727308 */ /* 0x0003e40000000800 */
[C---:B--2---:R-:W-:Y:S08]  /*65a0*/  HMMA.16816.F32 R140, R8.reuse, R12, R104 ;  /* 0x0000000c088c723c */ /* 0x044ff00000001868 */
[----:B------:R-:W-:Y:S01]  /*65b0*/  HMMA.16816.F32 R128, R8, R18, R80 ;  /* 0x000000120880723c */ /* 0x000fe20000001850 */
[----:B-1----:R-:W-:-:S07]  /*65c0*/  FFMA.FTZ R3, R156, c[0x0][0x2d0], -R7 ;  /* 0x0000b4009c037a23 */ /* 0x002fce0000010807 */
[C---:B---3--:R-:W-:Y:S01]  /*65d0*/  HMMA.16816.F32 R80, R8.reuse, R32, R100 ;  /* 0x000000200850723c */ /* 0x048fe20000001864 */
[----:B------:R1:W-:Y:S07]  /*65e0*/  MUFU.EX2 R113, R3 ;  /* 0x0000000300717308 */ /* 0x0003ee0000000800 */
[C---:B------:R-:W-:Y:S08]  /*65f0*/  HMMA.16816.F32 R144, R8.reuse, R14, R76 ;  /* 0x0000000e0890723c */ /* 0x040ff0000000184c */
[----:B------:R-:W-:Y:S01]  /*6600*/  HMMA.16816.F32 R120, R8, R16, R120 ;  /* 0x000000100878723c */ /* 0x000fe20000001878 */
[----:B-1----:R-:W-:-:S04]  /*6610*/  FFMA.FTZ R3, R157, c[0x0][0x2d0], -R7 ;  /* 0x0000b4009d037a23 */ /* 0x002fc80000010807 */
[----:B------:R1:W-:Y:S03]  /*6620*/  MUFU.EX2 R112, R3 ;  /* 0x0000000300707308 */ /* 0x0003e60000000800 */
[----:B------:R-:W-:Y:S01]  /*6630*/  HMMA.16816.F32 R76, R8, R34, R60 ;  /* 0x00000022084c723c */ /* 0x000fe2000000183c */
[----:B-1----:R-:W-:-:S04]  /*6640*/  FFMA.FTZ R3, R158, c[0x0][0x2d0], -R7 ;  /* 0x0000b4009e037a23 */ /* 0x002fc80000010807 */
[----:B------:R1:W-:Y:S02]  /*6650*/  MUFU.EX2 R111, R3 ;  /* 0x00000003006f7308 */ /* 0x0003e40000000800 */
[--C-:B-1----:R-:W-:Y:S02]  /*6660*/  FFMA.FTZ R3, R159, c[0x0][0x2d0], -R0.reuse ;  /* 0x0000b4009f037a23 */ /* 0x102fe40000010800 */
[----:B------:R-:W-:Y:S04]  /*6670*/  HMMA.16816.F32 R156, R8, R24, R96 ;  /* 0x00000018089c723c */ /* 0x000fe80000001860 */
[----:B------:R1:W-:Y:S02]  /*6680*/  MUFU.EX2 R109, R3 ;  /* 0x00000003006d7308 */ /* 0x0003e40000000800 */
[----:B-1----:R-:W-:-:S02]  /*6690*/  FFMA.FTZ R3, R160, c[0x0][0x2d0], -R0 ;  /* 0x0000b400a0037a23 */ /* 0x002fc40000010800 */
[----:B------:R-:W-:-:S04]  /*66a0*/  IMAD.MOV.U32 R160, RZ, RZ, R70 ;  /* 0x000000ffffa07224 */ /* 0x000fc800078e0046 */
[----:B------:R1:W2:Y:S02]  /*66b0*/  MUFU.EX2 R108, R3 ;  /* 0x00000003006c7308 */ /* 0x0002a40000000800 */
[----:B-1----:R-:W-:Y:S02]  /*66c0*/  FFMA.FTZ R3, R162, c[0x0][0x2d0], -R0 ;  /* 0x0000b400a2037a23 */ /* 0x002fe40000010800 */
[----:B------:R-:W-:-:S04]  /*66d0*/  IMAD.MOV.U32 R162, RZ, RZ, R87 ;  /* 0x000000ffffa27224 */ /* 0x000fc800078e0057 */
[----:B------:R1:W-:Y:S01]  /*66e0*/  MUFU.EX2 R107, R3 ;  /* 0x00000003006b7308 */ /* 0x0003e20000000800 */
[----:B------:R-:W-:Y:S07]  /*66f0*/  HMMA.16816.F32 R84, R8, R26, R64 ;  /* 0x0000001a0854723c */ /* 0x000fee0000001840 */
[----:B------:R-:W-:Y:S02]  /*6700*/  F2FP.PACK_AB R8, R190, R194 ;  /* 0x000000c2be08723e */ /* 0x000fe400000000ff */
[----:B--2---:R-:W-:-:S02]  /*6710*/  F2FP.PACK_AB R9, R108, R109 ;  /* 0x0000006d6c09723e */ /* 0x004fc400000000ff */
[----:B------:R-:W-:Y:S01]  /*6720*/  F2FP.PACK_AB R10, R114, R188 ;  /* 0x000000bc720a723e */ /* 0x000fe200000000ff */
[----:B-1----:R-:W-:Y:S02]  /*6730*/  FFMA.FTZ R3, R163, c[0x0][0x2d0], -R0 ;  /* 0x0000b400a3037a23 */ /* 0x002fe40000010800 */
[----:B------:R-:W-:Y:S02]  /*6740*/  IMAD.MOV.U32 R163, RZ, RZ, R54 ;  /* 0x000000ffffa37224 */ /* 0x000fe400078e0036 */
[----:B------:R1:W2:Y:S02]  /*6750*/  MUFU.EX2 R106, R3 ;  /* 0x00000003006a7308 */ /* 0x0002a40000000800 */
[----:B-1----:R-:W-:Y:S01]  /*6760*/  FFMA.FTZ R3, R161, c[0x0][0x2d0], -R7 ;  /* 0x0000b400a1037a23 */ /* 0x002fe20000010807 */
[----:B--2---:R-:W-:Y:S01]  /*6770*/  F2FP.PACK_AB R11, R106, R107 ;  /* 0x0000006b6a0b723e */ /* 0x004fe200000000ff */
[----:B------:R-:W-:-:S04]  /*6780*/  IMAD.MOV.U32 R161, RZ, RZ, R110 ;  /* 0x000000ffffa17224 */ /* 0x000fc800078e006e */
[----:B------:R1:W-:Y:S02]  /*6790*/  MUFU.EX2 R110, R3 ;  /* 0x00000003006e7308 */ /* 0x0003e40000000800 */
[C---:B------:R-:W-:Y:S08]  /*67a0*/  HMMA.16816.F32 R60, R8.reuse, R18, R44 ;  /* 0x00000012083c723c */ /* 0x040ff0000000182c */
[----:B------:R-:W-:Y:S01]  /*67b0*/  HMMA.16816.F32 R44, R8, R32, R92 ;  /* 0x00000020082c723c */ /* 0x000fe2000000185c */
[----:B-1----:R-:W-:-:S02]  /*67c0*/  FFMA.FTZ R3, R164, c[0x0][0x2d0], -R6 ;  /* 0x0000b400a4037a23 */ /* 0x002fc40000010806 */
[----:B------:R-:W-:Y:S02]  /*67d0*/  IMAD.MOV.U32 R164, RZ, RZ, R55 ;  /* 0x000000ffffa47224 */ /* 0x000fe400078e0037 */
[----:B------:R1:W-:Y:S03]  /*67e0*/  MUFU.EX2 R104, R3 ;  /* 0x0000000300687308 */ /* 0x0003e60000000800 */
[C---:B------:R-:W-:Y:S01]  /*67f0*/  HMMA.16816.F32 R64, R8.reuse, R16, R48 ;  /* 0x000000100840723c */ /* 0x040fe20000001830 */
[----:B------:R-:W-:Y:S07]  /*6800*/  LDSM.16.MT88.4 R16, [R227+0x2100] ;  /* 0x00210000e310783b */ /* 0x000fee0000004200 */
[----:B------:R-:W-:Y:S01]  /*6810*/  HMMA.16816.F32 R52, R8, R12, R20 ;  /* 0x0000000c0834723c */ /* 0x000fe20000001814 */
[----:B------:R-:W2:Y:S01]  /*6820*/  LDSM.16.MT88.4 R20, [R224+0x2100] ;  /* 0x00210000e014783b */ /* 0x000ea20000004200 */
[----:B-1----:R-:W-:-:S06]  /*6830*/  FFMA.FTZ R3, R165, c[0x0][0x2d0], -R6 ;  /* 0x0000b400a5037a23 */ /* 0x002fcc0000010806 */
[----:B------:R-:W-:Y:S01]  /*6840*/  HMMA.16816.F32 R48, R8, R14, R36 ;  /* 0x0000000e0830723c */ /* 0x000fe20000001824 */
[----:B------:R-:W1:Y:S01]  /*6850*/  LDSM.16.MT88.4 R12, [R225+0x2100] ;  /* 0x00210000e10c783b */ /* 0x000e620000004200 */
[----:B------:R-:W-:Y:S01]  /*6860*/  IMAD.MOV.U32 R165, RZ, RZ, R133 ;  /* 0x000000ffffa57224 */ /* 0x000fe200078e0085 */
[----:B------:R3:W4:Y:S01]  /*6870*/  MUFU.EX2 R105, R3 ;  /* 0x0000000300697308 */ /* 0x0007220000000800 */
[----:B------:R-:W-:-:S04]  /*6880*/  IMAD.MOV.U32 R133, RZ, RZ, R75 ;  /* 0x000000ffff857224 */ /* 0x000fc800078e004b */
[C---:B------:R-:W-:Y:S08]  /*6890*/  HMMA.16816.F32 R32, R8.reuse, R34, R88 ;  /* 0x000000220820723c */ /* 0x040ff00000001858 */
[C---:B------:R-:W-:Y:S01]  /*68a0*/  HMMA.16816.F32 R36, R8.reuse, R24, R40 ;  /* 0x000000180824723c */ /* 0x040fe20000001828 */
[----:B---3--:R-:W-:Y:S02]  /*68b0*/  FFMA.FTZ R3, R166, c[0x0][0x2d0], -R6 ;  /* 0x0000b400a6037a23 */ /* 0x008fe40000010806 */
[----:B------:R-:W-:Y:S01]  /*68c0*/  IMAD.MOV.U32 R166, RZ, RZ, R132 ;  /* 0x000000ffffa67224 */ /* 0x000fe200078e0084 */
[----:B------:R-:W-:Y:S01]  /*68d0*/  MOV R132, R74 ;  /* 0x0000004a00847202 */ /* 0x000fe20000000f00 */
[----:B------:R3:W-:Y:S03]  /*68e0*/  MUFU.EX2 R103, R3 ;  /* 0x0000000300677308 */ /* 0x0007e60000000800 */
[----:B------:R-:W-:Y:S01]  /*68f0*/  HMMA.16816.F32 R40, R8, R26, R56 ;  /* 0x0000001a0828723c */ /* 0x000fe20000001838 */
[----:B------:R-:W5:Y:S06]  /*6900*/  LDSM.16.MT88.4 R24, [R224+0x2900] ;  /* 0x00290000e018783b */ /* 0x000f6c0000004200 */
[----:B----4-:R-:W-:Y:S01]  /*6910*/  F2FP.PACK_AB R8, R105, R104 ;  /* 0x000000686908723e */ /* 0x010fe200000000ff */
[----:B---3--:R-:W-:-:S02]  /*6920*/  FFMA.FTZ R3, R167, c[0x0][0x2d0], -R6 ;  /* 0x0000b400a7037a23 */ /* 0x008fc40000010806 */
[----:B------:R-:W-:Y:S02]  /*6930*/  IMAD.MOV.U32 R167, RZ, RZ, R69 ;  /* 0x000000ffffa77224 */ /* 0x000fe400078e0045 */
[----:B------:R3:W4:Y:S02]  /*6940*/  MUFU.EX2 R102, R3 ;  /* 0x0000000300667308 */ /* 0x0007240000000800 */
[----:B---3--:R-:W-:Y:S01]  /*6950*/  FFMA.FTZ R3, R168, c[0x0][0x2d0], -R5 ;  /* 0x0000b400a8037a23 */ /* 0x008fe20000010805 */
[----:B----4-:R-:W-:Y:S01]  /*6960*/  F2FP.PACK_AB R10, R102, R103 ;  /* 0x00000067660a723e */ /* 0x010fe200000000ff */
[----:B------:R-:W-:-:S04]  /*6970*/  IMAD.MOV.U32 R168, RZ, RZ, R68 ;  /* 0x000000ffffa87224 */ /* 0x000fc800078e0044 */
[----:B------:R3:W-:Y:S02]  /*6980*/  MUFU.EX2 R101, R3 ;  /* 0x0000000300657308 */ /* 0x0007e40000000800 */
[----:B---3--:R-:W-:Y:S01]  /*6990*/  FFMA.FTZ R3, R169, c[0x0][0x2d0], -R5 ;  /* 0x0000b400a9037a23 */ /* 0x008fe20000010805 */
[----:B------:R-:W-:Y:S01]  /*69a0*/  MOV R169, R126 ;  /* 0x0000007e00a97202 */ /* 0x000fe20000000f00 */
[----:B------:R-:W-:-:S04]  /*69b0*/  IMAD.MOV.U32 R126, RZ, RZ, R135 ;  /* 0x000000ffff7e7224 */ /* 0x000fc800078e0087 */
[----:B------:R3:W4:Y:S02]  /*69c0*/  MUFU.EX2 R100, R3 ;  /* 0x0000000300647308 */ /* 0x0007240000000800 */
[----:B---3--:R-:W-:Y:S01]  /*69d0*/  FFMA.FTZ R3, R170, c[0x0][0x2d0], -R5 ;  /* 0x0000b400aa037a23 */ /* 0x008fe20000010805 */
[----:B----4-:R-:W-:Y:S01]  /*69e0*/  F2FP.PACK_AB R9, R100, R101 ;  /* 0x000000656409723e */ /* 0x010fe200000000ff */
[----:B------:R-:W-:-:S04]  /*69f0*/  IMAD.MOV.U32 R170, RZ, RZ, R148 ;  /* 0x000000ffffaa7224 */ /* 0x000fc800078e0094 */
[----:B------:R3:W-:Y:S02]  /*6a00*/  MUFU.EX2 R99, R3 ;  /* 0x0000000300637308 */ /* 0x0007e40000000800 */
[----:B---3--:R-:W-:Y:S02]  /*6a10*/  FFMA.FTZ R3, R171, c[0x0][0x2d0], -R5 ;  /* 0x0000b400ab037a23 */ /* 0x008fe40000010805 */
[----:B------:R-:W-:-:S04]  /*6a20*/  IMAD.MOV.U32 R171, RZ, RZ, R150 ;  /* 0x000000ffffab7224 */ /* 0x000fc800078e0096 */
[----:B------:R3:W4:Y:S02]  /*6a30*/  MUFU.EX2 R98, R3 ;  /* 0x0000000300627308 */ /* 0x0007240000000800 */
[----:B---3--:R-:W-:Y:S01]  /*6a40*/  FFMA.FTZ R3, R173, c[0x0][0x2d0], -R0 ;  /* 0x0000b400ad037a23 */ /* 0x008fe20000010800 */
[----:B----4-:R-:W-:Y:S01]  /*6a50*/  F2FP.PACK_AB R11, R98, R99 ;  /* 0x00000063620b723e */ /* 0x010fe200000000ff */
[----:B------:R-:W-:-:S04]  /*6a60*/  IMAD.MOV.U32 R173, RZ, RZ, R149 ;  /* 0x000000ffffad7224 */ /* 0x000fc800078e0095 */
[----:B------:R3:W-:Y:S02]  /*6a70*/  MUFU.EX2 R97, R3 ;  /* 0x0000000300617308 */ /* 0x0007e40000000800 */
[C---:B--2---:R-:W-:Y:S08]  /*6a80*/  HMMA.16816.F32 R120, R8.reuse, R20, R120 ;  /* 0x000000140878723c */ /* 0x044ff00000001878 */
[----:B------:R-:W-:Y:S01]  /*6a90*/  HMMA.16816.F32 R128, R8, R22, R128 ;  /* 0x000000160880723c */ /* 0x000fe20000001880 */
[----:B---3--:R-:W-:-:S02]  /*6aa0*/  FFMA.FTZ R3, R172, c[0x0][0x2d0], -R0 ;  /* 0x0000b400ac037a23 */ /* 0x008fc40000010800 */
[----:B------:R-:W-:Y:S02]  /*6ab0*/  IMAD.MOV.U32 R172, RZ, RZ, R151 ;  /* 0x000000ffffac7224 */ /* 0x000fe400078e0097 */
[----:B------:R2:W3:Y:S03]  /*6ac0*/  MUFU.EX2 R96, R3 ;  /* 0x0000000300607308 */ /* 0x0004e60000000800 */
[C---:B------:R-:W-:Y:S01]  /*6ad0*/  HMMA.16816.F32 R140, R8.reuse, R16, R140 ;  /* 0x00000010088c723c */ /* 0x040fe2000000188c */
[----:B------:R-:W-:Y:S07]  /*6ae0*/  LDSM.16.MT88.4 R148, [R227+0x3100] ;  /* 0x00310000e394783b */ /* 0x000fee0000004200 */
[----:B------:R-:W-:Y:S01]  /*6af0*/  HMMA.16816.F32 R144, R8, R18, R144 ;  /* 0x000000120890723c */ /* 0x000fe20000001890 */
[----:B--2---:R-:W-:-:S07]  /*6b00*/  FFMA.FTZ R3, R174, c[0x0][0x2d0], -R0 ;  /* 0x0000b400ae037a23 */ /* 0x004fce0000010800 */
[----:B-1----:R-:W-:Y:S01]  /*6b10*/  HMMA.16816.F32 R156, R8, R12, R156 ;  /* 0x0000000c089c723c */ /* 0x002fe2000000189c */
[----:B------:R-:W-:Y:S01]  /*6b20*/  IMAD.MOV.U32 R174, RZ, RZ, R154 ;  /* 0x000000ffffae7224 */ /* 0x000fe200078e009a */
[----:B------:R1:W-:Y:S01]  /*6b30*/  MUFU.EX2 R95, R3 ;  /* 0x00000003005f7308 */ /* 0x0003e20000000800 */
[----:B------:R-:W-:-:S05]  /*6b40*/  IMAD.MOV.U32 R154, RZ, RZ, R132 ;  /* 0x000000ffff9a7224 */ /* 0x000fca00078e0084 */
[C---:B------:R-:W-:Y:S08]  /*6b50*/  HMMA.16816.F32 R84, R8.reuse, R14, R84 ;  /* 0x0000000e0854723c */ /* 0x040ff00000001854 */
[----:B------:R-:W-:Y:S01]  /*6b60*/  HMMA.16816.F32 R80, R8, R28, R80 ;  /* 0x0000001c0850723c */ /* 0x000fe20000001850 */
[----:B-1----:R-:W-:Y:S02]  /*6b70*/  FFMA.FTZ R3, R175, c[0x0][0x2d0], -R0 ;  /* 0x0000b400af037a23 */ /* 0x002fe40000010800 */
[----:B------:R-:W-:-:S02]  /*6b80*/  IMAD.MOV.U32 R175, RZ, RZ, R155 ;  /* 0x000000ffffaf7224 */ /* 0x000fc400078e009b */
[----:B------:R1:W2:Y:S03]  /*6b90*/  MUFU.EX2 R94, R3 ;  /* 0x00000003005e7308 */ /* 0x0002a60000000800 */
[----:B------:R-:W-:Y:S01]  /*6ba0*/  HMMA.16816.F32 R76, R8, R30, R76 ;  /* 0x0000001e084c723c */ /* 0x000fe2000000184c */
[----:B------:R-:W-:-:S06]  /*6bb0*/  IMAD.MOV.U32 R155, RZ, RZ, R133 ;  /* 0x000000ffff9b7224 */ /* 0x000fcc00078e0085 */
[----:B------:R-:W-:Y:S02]  /*6bc0*/  F2FP.PACK_AB R8, R112, R113 ;  /* 0x000000717008723e */ /* 0x000fe400000000ff */
[----:B---3--:R-:W-:Y:S02]  /*6bd0*/  F2FP.PACK_AB R9, R96, R97 ;  /* 0x000000616009723e */ /* 0x008fe400000000ff */
[----:B------:R-:W-:Y:S01]  /*6be0*/  F2FP.PACK_AB R10, R110, R111 ;  /* 0x0000006f6e0a723e */ /* 0x000fe200000000ff */
[----:B-1----:R-:W-:Y:S01]  /*6bf0*/  FFMA.FTZ R3, R178, c[0x0][0x2d0], -R6 ;  /* 0x0000b400b2037a23 */ /* 0x002fe20000010806 */
[----:B--2---:R-:W-:-:S03]  /*6c00*/  F2FP.PACK_AB R11, R94, R95 ;  /* 0x0000005f5e0b723e */ /* 0x004fc600000000ff */
[----:B------:R1:W-:Y:S04]  /*6c10*/  MUFU.EX2 R93, R3 ;  /* 0x00000003005d7308 */ /* 0x0003e80000000800 */
[C---:B------:R-:W-:Y:S08]  /*6c20*/  HMMA.16816.F32 R64, R8.reuse, R20, R64 ;  /* 0x000000140840723c */ /* 0x040ff00000001840 */
[----:B------:R-:W-:Y:S01]  /*6c30*/  HMMA.16816.F32 R60, R8, R22, R60 ;  /* 0x00000016083c723c */ /* 0x000fe2000000183c */
[----:B------:R-:W2:Y:S01]  /*6c40*/  LDSM.16.MT88.4 R20, [R227+0x2900] ;  /* 0x00290000e314783b */ /* 0x000ea20000004200 */
[----:B-1----:R-:W-:-:S04]  /*6c50*/  FFMA.FTZ R3, R179, c[0x0][0x2d0], -R6 ;  /* 0x0000b400b3037a23 */ /* 0x002fc80000010806 */
[----:B------:R1:W3:Y:S02]  /*6c60*/  MUFU.EX2 R92, R3 ;  /* 0x00000003005c7308 */ /* 0x0002e40000000800 */
[C---:B------:R-:W-:Y:S08]  /*6c70*/  HMMA.16816.F32 R52, R8.reuse, R16, R52 ;  /* 0x000000100834723c */ /* 0x040ff00000001834 */
[----:B------:R-:W-:Y:S01]  /*6c80*/  HMMA.16816.F32 R48, R8, R18, R48 ;  /* 0x000000120830723c */ /* 0x000fe20000001830 */
[----:B------:R-:W4:Y:S01]  /*6c90*/  LDSM.16.MT88.4 R16, [R225+0x2900] ;  /* 0x00290000e110783b */ /* 0x000f220000004200 */
[----:B-1----:R-:W-:-:S06]  /*6ca0*/  FFMA.FTZ R3, R177, c[0x0][0x2d0], -R6 ;  /* 0x0000b400b1037a23 */ /* 0x002fcc0000010806 */
[C---:B------:R-:W-:Y:S01]  /*6cb0*/  HMMA.16816.F32 R36, R8.reuse, R12, R36 ;  /* 0x0000000c0824723c */ /* 0x040fe20000001824 */
[----:B------:R1:W-:Y:S07]  /*6cc0*/  MUFU.EX2 R91, R3 ;  /* 0x00000003005b7308 */ /* 0x0003ee0000000800 */
[C---:B------:R-:W-:Y:S01]  /*6cd0*/  HMMA.16816.F32 R40, R8.reuse, R14, R40 ;  /* 0x0000000e0828723c */ /* 0x040fe20000001828 */
[----:B------:R-:W2:Y:S07]  /*6ce0*/  LDSM.16.MT88.4 R12, [R226+0x2900] ;  /* 0x00290000e20c783b */ /* 0x000eae0000004200 */
[----:B------:R-:W-:Y:S01]  /*6cf0*/  HMMA.16816.F32 R32, R8, R30, R32 ;  /* 0x0000001e0820723c */ /* 0x000fe20000001820 */
[----:B-1----:R-:W-:-:S04]  /*6d00*/  FFMA.FTZ R3, R176, c[0x0][0x2d0], -R6 ;  /* 0x0000b400b0037a23 */ /* 0x002fc80000010806 */
[----:B------:R1:W1:Y:S03]  /*6d10*/  MUFU.EX2 R90, R3 ;  /* 0x00000003005a7308 */ /* 0x0002660000000800 */
[----:B------:R-:W-:Y:S07]  /*6d20*/  HMMA.16816.F32 R44, R8, R28, R44 ;  /* 0x0000001c082c723c */ /* 0x000fee000000182c */
[----:B---3--:R-:W-:Y:S01]  /*6d30*/  F2FP.PACK_AB R8, R92, R93 ;  /* 0x0000005d5c08723e */ /* 0x008fe200000000ff */
[----:B-1----:R-:W-:Y:S01]  /*6d40*/  FFMA.FTZ R3, R180, c[0x0][0x2d0], -R5 ;  /* 0x0000b400b4037a23 */ /* 0x002fe20000010805 */
[----:B------:R-:W-:-:S03]  /*6d50*/  F2FP.PACK_AB R10, R90, R91 ;  /* 0x0000005b5a0a723e */ /* 0x000fc600000000ff */
        /* <DEDUP_REMOVED lines=12> */
[C---:B-----5:R-:W-:Y:S08]  /*6e20*/  HMMA.16816.F32 R120, R8.reuse, R24, R120 ;  /* 0x000000180878723c */ /* 0x060ff00000001878 */
[----:B------:R-:W-:Y:S01]  /*6e30*/  HMMA.16816.F32 R128, R8, R26, R128 ;  /* 0x0000001a0880723c */ /* 0x000fe20000001880 */
[----:B-1----:R-:W-:-:S02]  /*6e40*/  FFMA.FTZ R3, R244, c[0x0][0x2d0], -R7 ;  /* 0x0000b400f4037a23 */ /* 0x002fc40000010807 */
[----:B------:R-:W-:Y:S02]  /*6e50*/  IMAD.MOV.U32 R244, RZ, RZ, R136 ;  /* 0x000000fffff47224 */ /* 0x000fe400078e0088 */
[----:B------:R1:W3:Y:S03]  /*6e60*/  MUFU.EX2 R69, R3 ;  /* 0x0000000300457308 */ /* 0x0002e60000000800 */
[C---:B--2---:R-:W-:Y:S08]  /*6e70*/  HMMA.16816.F32 R140, R8.reuse, R20, R140 ;  /* 0x00000014088c723c */ /* 0x044ff0000000188c */
[----:B------:R-:W-:Y:S01]  /*6e80*/  HMMA.16816.F32 R144, R8, R22, R144 ;  /* 0x000000160890723c */ /* 0x000fe20000001890 */
[----:B-1----:R-:W-:-:S07]  /*6e90*/  FFMA.FTZ R3, R248, c[0x0][0x2d0], -R7 ;  /* 0x0000b400f8037a23 */ /* 0x002fce0000010807 */
[C---:B----4-:R-:W-:Y:S01]  /*6ea0*/  HMMA.16816.F32 R156, R8.reuse, R16, R156 ;  /* 0x00000010089c723c */ /* 0x050fe2000000189c */
[----:B------:R-:W-:Y:S01]  /*6eb0*/  IMAD.MOV.U32 R248, RZ, RZ, R125 ;  /* 0x000000fffff87224 */ /* 0x000fe200078e007d */
[----:B------:R1:W-:Y:S06]  /*6ec0*/  MUFU.EX2 R68, R3 ;  /* 0x0000000300447308 */ /* 0x0003ec0000000800 */
[C---:B------:R-:W-:Y:S08]  /*6ed0*/  HMMA.16816.F32 R80, R8.reuse, R12, R80 ;  /* 0x0000000c0850723c */ /* 0x040ff00000001850 */
[----:B------:R-:W-:Y:S01]  /*6ee0*/  HMMA.16816.F32 R76, R8, R14, R76 ;  /* 0x0000000e084c723c */ /* 0x000fe2000000184c */
[----:B-1----:R-:W-:-:S02]  /*6ef0*/  FFMA.FTZ R3, R246, c[0x0][0x2d0], -R7 ;  /* 0x0000b400f6037a23 */ /* 0x002fc40000010807 */
[----:B------:R-:W-:Y:S02]  /*6f00*/  IMAD.MOV.U32 R246, RZ, RZ, R124 ;  /* 0x000000fffff67224 */ /* 0x000fe400078e007c */
[----:B------:R1:W-:Y:S02]  /*6f10*/  MUFU.EX2 R59, R3 ;  /* 0x00000003003b7308 */ /* 0x0003e40000000800 */
[----:B-1----:R-:W-:Y:S02]  /*6f20*/  FFMA.FTZ R3, R168, c[0x0][0x2d0], -R0 ;  /* 0x0000b400a8037a23 */ /* 0x002fe40000010800 */
[----:B------:R-:W-:Y:S01]  /*6f30*/  IMAD.MOV.U32 R168, RZ, RZ, R164 ;  /* 0x000000ffffa87224 */ /* 0x000fe200078e00a4 */
[----:B------:R-:W-:-:S03]  /*6f40*/  MOV R164, R162 ;  /* 0x000000a200a47202 */ /* 0x000fc60000000f00 */
[----:B------:R1:W-:Y:S02]  /*6f50*/  MUFU.EX2 R58, R3 ;  /* 0x00000003003a7308 */ /* 0x0003e40000000800 */
[----:B------:R-:W-:Y:S02]  /*6f60*/  IMAD.MOV.U32 R178, RZ, RZ, R164 ;  /* 0x000000ffffb27224 */ /* 0x000fe400078e00a4 */
[--C-:B-1----:R-:W-:Y:S02]  /*6f70*/  FFMA.FTZ R3, R167, c[0x0][0x2d0], -R0.reuse ;  /* 0x0000b400a7037a23 */ /* 0x102fe40000010800 */
[----:B------:R-:W-:Y:S02]  /*6f80*/  IMAD.MOV.U32 R167, RZ, RZ, R161 ;  /* 0x000000ffffa77224 */ /* 0x000fe400078e00a1 */
[----:B------:R1:W2:Y:S02]  /*6f90*/  MUFU.EX2 R57, R3 ;  /* 0x0000000300397308 */ /* 0x0002a40000000800 */
[----:B-1----:R-:W-:-:S02]  /*6fa0*/  FFMA.FTZ R3, R166, c[0x0][0x2d0], -R0 ;  /* 0x0000b400a6037a23 */ /* 0x002fc40000010800 */
[----:B------:R-:W-:-:S04]  /*6fb0*/  IMAD.MOV.U32 R166, RZ, RZ, R165 ;  /* 0x000000ffffa67224 */ /* 0x000fc800078e00a5 */
[----:B------:R1:W-:Y:S01]  /*6fc0*/  MUFU.EX2 R56, R3 ;  /* 0x0000000300387308 */ /* 0x0003e20000000800 */
[----:B------:R-:W-:Y:S02]  /*6fd0*/  IMAD.MOV.U32 R165, RZ, RZ, R163 ;  /* 0x000000ffffa57224 */ /* 0x000fe400078e00a3 */
[----:B-1----:R-:W-:Y:S02]  /*6fe0*/  FFMA.FTZ R3, R160, c[0x0][0x2d0], -R0 ;  /* 0x0000b400a0037a23 */ /* 0x002fe40000010800 */
[----:B------:R-:W-:Y:S03]  /*6ff0*/  HMMA.16816.F32 R160, R8, R18, R84 ;  /* 0x0000001208a0723c */ /* 0x000fe60000001854 */
[----:B------:R1:W4:Y:S04]  /*7000*/  MUFU.EX2 R31, R3 ;  /* 0x00000003001f7308 */ /* 0x0003280000000800 */
[----:B---3--:R-:W-:Y:S01]  /*7010*/  F2FP.PACK_AB R8, R69, R70 ;  /* 0x000000464508723e */ /* 0x008fe200000000ff */
[----:B------:R-:W-:Y:S01]  /*7020*/  IMAD.MOV.U32 R85, RZ, RZ, R169 ;  /* 0x000000ffff557224 */ /* 0x000fe200078e00a9 */
[----:B--2---:R-:W-:Y:S01]  /*7030*/  F2FP.PACK_AB R9, R57, R58 ;  /* 0x0000003a3909723e */ /* 0x004fe200000000ff */
[----:B------:R-:W-:Y:S01]  /*7040*/  IMAD.MOV.U32 R86, RZ, RZ, R170 ;  /* 0x000000ffff567224 */ /* 0x000fe200078e00aa */
[----:B------:R-:W-:Y:S01]  /*7050*/  F2FP.PACK_AB R10, R59, R68 ;  /* 0x000000443b0a723e */ /* 0x000fe200000000ff */
[----:B------:R-:W-:Y:S01]  /*7060*/  IMAD.MOV.U32 R87, RZ, RZ, R173 ;  /* 0x000000ffff577224 */ /* 0x000fe200078e00ad */
[----:B------:R-:W-:Y:S01]  /*7070*/  MOV R169, R155 ;  /* 0x0000009b00a97202 */ /* 0x000fe20000000f00 */
[----:B------:R-:W-:-:S02]  /*7080*/  IMAD.MOV.U32 R170, RZ, RZ, R154 ;  /* 0x000000ffffaa7224 */ /* 0x000fc400078e009a */
[----:B-1----:R-:W-:Y:S01]  /*7090*/  FFMA.FTZ R3, R168, c[0x0][0x2d0], -R6 ;  /* 0x0000b400a8037a23 */ /* 0x002fe20000010806 */
[----:B----4-:R-:W-:Y:S01]  /*70a0*/  F2FP.PACK_AB R11, R31, R56 ;  /* 0x000000381f0b723e */ /* 0x010fe200000000ff */
[----:B------:R-:W-:Y:S02]  /*70b0*/  IMAD.MOV.U32 R168, RZ, RZ, R134 ;  /* 0x000000ffffa87224 */ /* 0x000fe400078e0086 */
[----:B------:R1:W-:Y:S01]  /*70c0*/  MUFU.EX2 R29, R3 ;  /* 0x00000003001d7308 */ /* 0x0003e20000000800 */
[----:B------:R-:W2:Y:S03]  /*70d0*/  LDSM.16.MT88.4 R132, [R224+0x3100] ;  /* 0x00310000e084783b */ /* 0x000ea60000004200 */
[C---:B------:R-:W-:Y:S08]  /*70e0*/  HMMA.16816.F32 R64, R8.reuse, R24, R64 ;  /* 0x000000180840723c */ /* 0x040ff00000001840 */
[----:B------:R-:W-:Y:S01]  /*70f0*/  HMMA.16816.F32 R48, R8, R22, R48 ;  /* 0x000000160830723c */ /* 0x000fe20000001830 */
[----:B-1----:R-:W-:-:S04]  /*7100*/  FFMA.FTZ R3, R167, c[0x0][0x2d0], -R6 ;  /* 0x0000b400a7037a23 */ /* 0x002fc80000010806 */
[----:B------:R1:W3:Y:S03]  /*7110*/  MUFU.EX2 R30, R3 ;  /* 0x00000003001e7308 */ /* 0x0002e60000000800 */
[C---:B------:R-:W-:Y:S05]  /*7120*/  HMMA.16816.F32 R52, R8.reuse, R20, R52 ;  /* 0x000000140834723c */ /* 0x040fea0000001834 */
[----:B------:R4:W-:Y:S03]  /*7130*/  MUFU.EX2 R20, R4 ;  /* 0x0000000400147308 */ /* 0x0009e60000000800 */
[----:B------:R-:W-:Y:S01]  /*7140*/  HMMA.16816.F32 R44, R8, R12, R44 ;  /* 0x0000000c082c723c */ /* 0x000fe2000000182c */
[----:B-1----:R-:W-:-:S07]  /*7150*/  FFMA.FTZ R3, R166, c[0x0][0x2d0], -R6 ;  /* 0x0000b400a6037a23 */ /* 0x002fce0000010806 */
[----:B------:R-:W-:Y:S01]  /*7160*/  HMMA.16816.F32 R60, R8, R26, R60 ;  /* 0x0000001a083c723c */ /* 0x000fe2000000183c */
[----:B------:R-:W-:Y:S01]  /*7170*/  FFMA.FTZ R12, R215, c[0x0][0x2d0], -R0 ;  /* 0x0000b400d70c7a23 */ /* 0x000fe20000010800 */
[----:B---3--:R-:W-:Y:S01]  /*7180*/  F2FP.PACK_AB R176, R30, R29 ;  /* 0x0000001d1eb0723e */ /* 0x008fe200000000ff */
[----:B------:R1:W-:Y:S01]  /*7190*/  MUFU.EX2 R28, R3 ;  /* 0x00000003001c7308 */ /* 0x0003e20000000800 */
[----:B----4-:R-:W-:-:S04]  /*71a0*/  FFMA.FTZ R4, R175, c[0x0][0x2d0], -R7 ;  /* 0x0000b400af047a23 */ /* 0x010fc80000010807 */
[C---:B------:R-:W-:Y:S08]  /*71b0*/  HMMA.16816.F32 R36, R8.reuse, R16, R36 ;  /* 0x000000100824723c */ /* 0x040ff00000001824 */
[----:B------:R-:W-:Y:S01]  /*71c0*/  HMMA.16816.F32 R40, R8, R18, R40 ;  /* 0x000000120828723c */ /* 0x000fe20000001828 */
[----:B------:R-:W-:Y:S01]  /*71d0*/  LDSM.16.MT88.4 R16, [R226+0x3100] ;  /* 0x00310000e210783b */ /* 0x000fe20000004200 */
[----:B-1----:R-:W-:-:S02]  /*71e0*/  FFMA.FTZ R3, R251, c[0x0][0x2d0], -R6 ;  /* 0x0000b400fb037a23 */ /* 0x002fc40000010806 */
[----:B------:R-:W-:Y:S02]  /*71f0*/  FFMA.FTZ R6, R219, c[0x0][0x2d0], -R0 ;  /* 0x0000b400db067a23 */ /* 0x000fe40000010800 */
[----:B------:R1:W-:Y:S02]  /*7200*/  MUFU.EX2 R25, R3 ;  /* 0x0000000300197308 */ /* 0x0003e40000000800 */
[----:B------:R-:W-:Y:S06]  /*7210*/  HMMA.16816.F32 R32, R8, R14, R32 ;  /* 0x0000000e0820723c */ /* 0x000fec0000001820 */
[----:B------:R3:W-:Y:S01]  /*7220*/  MUFU.EX2 R14, R4 ;  /* 0x00000004000e7308 */ /* 0x0007e20000000800 */
[----:B-1----:R-:W-:-:S07]  /*7230*/  FFMA.FTZ R3, R165, c[0x0][0x2d0], -R5 ;  /* 0x0000b400a5037a23 */ /* 0x002fce0000010805 */
[----:B------:R-:W-:Y:S01]  /*7240*/  MUFU.EX2 R11, R12 ;  /* 0x0000000c000b7308 */ /* 0x000fe20000000800 */
[----:B------:R-:W1:Y:S01]  /*7250*/  LDSM.16.MT88.4 R164, [R225+0x3100] ;  /* 0x00310000e1a4783b */ /* 0x000e620000004200 */
[----:B---3--:R-:W-:-:S06]  /*7260*/  FADD.FTZ R4, R222, R220 ;  /* 0x000000dcde047221 */ /* 0x008fcc0000010000 */
[----:B------:R3:W-:Y:S08]  /*7270*/  MUFU.EX2 R24, R3 ;  /* 0x0000000300187308 */ /* 0x0007f00000000800 */
[----:B------:R-:W-:Y:S01]  /*7280*/  MUFU.EX2 R10, R6 ;  /* 0x00000006000a7308 */ /* 0x000fe20000000800 */
[----:B---3--:R-:W-:-:S07]  /*7290*/  FFMA.FTZ R3, R211, c[0x0][0x2d0], -R5 ;  /* 0x0000b400d3037a23 */ /* 0x008fce0000010805 */
[----:B------:R3:W4:Y:S02]  /*72a0*/  MUFU.EX2 R23, R3 ;  /* 0x0000000300177308 */ /* 0x0007240000000800 */
[----:B---3--:R-:W-:Y:S01]  /*72b0*/  FFMA.FTZ R3, R212, c[0x0][0x2d0], -R5 ;  /* 0x0000b400d4037a23 */ /* 0x008fe20000010805 */
[----:B----4-:R-:W-:-:S05]  /*72c0*/  F2FP.PACK_AB R177, R23, R24 ;  /* 0x0000001817b1723e */ /* 0x010fca00000000ff */
[----:B------:R3:W-:Y:S02]  /*72d0*/  MUFU.EX2 R22, R3 ;  /* 0x0000000300167308 */ /* 0x0007e40000000800 */
[----:B---3--:R-:W-:Y:S02]  /*72e0*/  FFMA.FTZ R3, R223, c[0x0][0x2d0], -R5 ;  /* 0x0000b400df037a23 */ /* 0x008fe40000010805 */
[----:B------:R-:W-:-:S04]  /*72f0*/  FFMA.FTZ R5, R172, c[0x0][0x2d0], -R0 ;  /* 0x0000b400ac057a23 */ /* 0x000fc80000010800 */
[----:B------:R3:W4:Y:S01]  /*7300*/  MUFU.EX2 R21, R3 ;  /* 0x0000000300157308 */ /* 0x0007220000000800 */
[----:B------:R-:W-:-:S07]  /*7310*/  FFMA.FTZ R0, R213, c[0x0][0x2d0], -R0 ;  /* 0x0000b400d5007a23 */ /* 0x000fce0000010800 */
[----:B------:R5:W1:Y:S01]  /*7320*/  MUFU.EX2 R9, R5 ;  /* 0x0000000500097308 */ /* 0x000a620000000800 */
[----:B---3--:R-:W-:-:S07]  /*7330*/  FFMA.FTZ R3, R178, c[0x0][0x2d0], -R7 ;  /* 0x0000b400b2037a23 */ /* 0x008fce0000010807 */
[----:B------:R3:W3:Y:S01]  /*7340*/  MUFU.EX2 R12, R0 ;  /* 0x00000000000c7308 */ /* 0x0006e20000000800 */
[----:B------:R-:W-:Y:S01]  /*7350*/  FFMA.FTZ R7, R174, c[0x0][0x2d0], -R7 ;  /* 0x0000b400ae077a23 */ /* 0x000fe20000010807 */
[----:B------:R-:W-:Y:S02]  /*7360*/  F2FP.PACK_AB R178, R25, R28 ;  /* 0x0000001c19b2723e */ /* 0x000fe400000000ff */
[----:B----4-:R-:W-:Y:S01]  /*7370*/  F2FP.PACK_AB R179, R21, R22 ;  /* 0x0000001615b3723e */ /* 0x010fe200000000ff */
[----:B-----5:R-:W-:-:S03]  /*7380*/  FADD.FTZ R5, R168, R245 ;  /* 0x000000f5a8057221 */ /* 0x020fc60000010000 */
[----:B------:R4:W5:Y:S01]  /*7390*/  MUFU.EX2 R15, R3 ;  /* 0x00000003000f7308 */ /* 0x0009620000000800 */
[----:B------:R-:W-:Y:S01]  /*73a0*/  IMAD.MOV.U32 R168, RZ, RZ, R139 ;  /* 0x000000ffffa87224 */ /* 0x000fe200078e008b */
[----:B-1----:R-:W-:Y:S01]  /*73b0*/  F2FP.PACK_AB R181, R10, R9 ;  /* 0x000000090ab5723e */ /* 0x002fe200000000ff */
[----:B------:R-:W-:Y:S01]  /*73c0*/  FADD.FTZ R6, R249, R5 ;  /* 0x00000005f9067221 */ /* 0x000fe20000010000 */
[----:B--2---:R-:W-:Y:S01]  /*73d0*/  HMMA.16816.F32 R120, R176, R132, R120 ;  /* 0x00000084b078723c */ /* 0x004fe20000001878 */
[----:B------:R-:W-:Y:S02]  /*73e0*/  FADD.FTZ R5, R221, R4 ;  /* 0x00000004dd057221 */ /* 0x000fe40000010000 */
[----:B---3--:R-:W-:Y:S01]  /*73f0*/  FADD.FTZ R0, R138, R250 ;  /* 0x000000fa8a007221 */ /* 0x008fe20000010000 */
[----:B------:R-:W1:Y:S01]  /*7400*/  MUFU.EX2 R13, R7 ;  /* 0x00000007000d7308 */ /* 0x000e620000000800 */
[----:B------:R-:W-:-:S03]  /*7410*/  F2FP.PACK_AB R183, R12, R11 ;  /* 0x0000000b0cb7723e */ /* 0x000fc600000000ff */
[----:B------:R-:W-:Y:S01]  /*7420*/  HMMA.16816.F32 R128, R176, R134, R128 ;  /* 0x00000086b080723c */ /* 0x000fe20000001880 */
[----:B----4-:R-:W-:Y:S01]  /*7430*/  FADD.FTZ R3, R152, R153 ;  /* 0x0000009998037221 */ /* 0x010fe20000010000 */
[----:B-----5:R-:W-:-:S03]  /*7440*/  F2FP.PACK_AB R180, R15, R20 ;  /* 0x000000140fb4723e */ /* 0x020fc600000000ff */
[----:B------:R-:W-:-:S03]  /*7450*/  FADD.FTZ R4, R137, R3 ;  /* 0x0000000389047221 */ /* 0x000fc60000010000 */
[C---:B------:R-:W-:Y:S01]  /*7460*/  HMMA.16816.F32 R140, R176.reuse, R148, R140 ;  /* 0x00000094b08c723c */ /* 0x040fe2000000188c */
[----:B------:R-:W-:Y:S02]  /*7470*/  FADD.FTZ R3, R85, R6 ;  /* 0x0000000655037221 */ /* 0x000fe40000010000 */
[----:B------:R-:W-:Y:S01]  /*7480*/  FADD.FTZ R4, R87, R4 ;  /* 0x0000000457047221 */ /* 0x000fe20000010000 */
[----:B-1----:R-:W-:Y:S01]  /*7490*/  F2FP.PACK_AB R182, R13, R14 ;  /* 0x0000000e0db6723e */ /* 0x002fe200000000ff */
[----:B------:R-:W-:Y:S02]  /*74a0*/  FADD.FTZ R7, R126, R0 ;  /* 0x000000007e077221 */ /* 0x000fe40000010000 */
[----:B------:R-:W-:Y:S01]  /*74b0*/  FADD.FTZ R0, R86, R5 ;  /* 0x0000000556007221 */ /* 0x000fe20000010000 */
[----:B------:R-:W-:Y:S01]  /*74c0*/  HMMA.16816.F32 R144, R176, R150, R144 ;  /* 0x00000096b090723c */ /* 0x000fe20000001890 */
[----:B------:R-:W-:Y:S02]  /*74d0*/  FADD.FTZ R7, R171, R7 ;  /* 0x00000007ab077221 */ /* 0x000fe40000010000 */
[----:B------:R-:W-:-:S02]  /*74e0*/  FADD.FTZ R6, R218, R3 ;  /* 0x00000003da067221 */ /* 0x000fc40000010000 */
[----:B------:R-:W-:Y:S02]  /*74f0*/  FADD.FTZ R5, R206, R0 ;  /* 0x00000000ce057221 */ /* 0x000fe40000010000 */
[----:B------:R-:W-:Y:S01]  /*7500*/  FADD.FTZ R4, R170, R4 ;  /* 0x00000004aa047221 */ /* 0x000fe20000010000 */
[C---:B------:R-:W-:Y:S01]  /*7510*/  HMMA.16816.F32 R156, R176.reuse, R164, R156 ;  /* 0x000000a4b09c723c */ /* 0x040fe2000000189c */
[----:B------:R-:W-:Y:S02]  /*7520*/  FADD.FTZ R3, R169, R7 ;  /* 0x00000007a9037221 */ /* 0x000fe40000010000 */
[----:B------:R-:W-:Y:S02]  /*7530*/  FADD.FTZ R0, R217, R6 ;  /* 0x00000006d9007221 */ /* 0x000fe40000010000 */
[----:B------:R-:W-:Y:S02]  /*7540*/  FADD.FTZ R8, R208, R5 ;  /* 0x00000005d0087221 */ /* 0x000fe40000010000 */
[----:B------:R-:W-:Y:S01]  /*7550*/  FADD.FTZ R7, R168, R4 ;  /* 0x00000004a8077221 */ /* 0x000fe20000010000 */
[----:B------:R-:W-:Y:S01]  /*7560*/  HMMA.16816.F32 R160, R176, R166, R160 ;  /* 0x000000a6b0a0723c */ /* 0x000fe200000018a0 */
[----:B------:R-:W-:-:S02]  /*7570*/  FADD.FTZ R6, R252, R3 ;  /* 0x00000003fc067221 */ /* 0x000fc40000010000 */
[----:B------:R-:W-:Y:S02]  /*7580*/  FADD.FTZ R5, R214, R0 ;  /* 0x00000000d6057221 */ /* 0x000fe40000010000 */
[----:B------:R-:W-:Y:S02]  /*7590*/  FADD.FTZ R4, R210, R8 ;  /* 0x00000008d2047221 */ /* 0x000fe40000010000 */
[----:B------:R-:W-:Y:S01]  /*75a0*/  FADD.FTZ R3, R246, R7 ;  /* 0x00000007f6037221 */ /* 0x000fe20000010000 */
[----:B------:R-:W-:Y:S01]  /*75b0*/  HMMA.16816.F32 R124, R180, R132, R64 ;  /* 0x00000084b47c723c */ /* 0x000fe20000001840 */
[----:B------:R-:W-:Y:S02]  /*75c0*/  FADD.FTZ R0, R248, R6 ;  /* 0x00000006f8007221 */ /* 0x000fe40000010000 */
[----:B------:R-:W-:Y:S02]  /*75d0*/  FADD.FTZ R6, R216, R5 ;  /* 0x00000005d8067221 */ /* 0x000fe40000010000 */
[----:B------:R-:W-:-:S02]  /*75e0*/  FADD.FTZ R4, R207, R4 ;  /* 0x00000004cf047221 */ /* 0x000fc40000010000 */
        /* <DEDUP_REMOVED lines=31> */
[----:B------:R-:W-:Y:S01]  /*77e0*/  HMMA.16816.F32 R168, R180, R16, R44 ;  /* 0x00000010b4a8723c */ /* 0x000fe2000000182c */
        /* <DEDUP_REMOVED lines=57> */
[----:B------:R-:W-:Y:S01]  /*7b80*/  FADD.FTZ R0, R21, R0 ;  /* 0x0000000015007221 */ /* 0x000fe20000010000 */
[----:B------:R1:W-:Y:S01]  /*7b90*/  STL [R1+0x10], R5 ;  /* 0x0000100501007387 */ /* 0x0003e20000100800 */
[----:B------:R-:W-:-:S03]  /*7ba0*/  FADD.FTZ R3, R25, R3 ;  /* 0x0000000319037221 */ /* 0x000fc60000010000 */
[----:B------:R1:W-:Y:S04]  /*7bb0*/  STL [R1+0x14], R4 ;  /* 0x0000140401007387 */ /* 0x0003e80000100800 */
[----:B------:R1:W-:Y:S04]  /*7bc0*/  STL [R1+0x18], R0 ;  /* 0x0000180001007387 */ /* 0x0003e80000100800 */
[----:B------:R1:W-:Y:S01]  /*7bd0*/  STL [R1+0x1c], R3 ;  /* 0x00001c0301007387 */ /* 0x0003e20000100800 */
[----:B------:R-:W-:Y:S05]  /*7be0*/  @!P0 BRA `(.L_x_34) ;  /* 0x0000560000008947 */ /* 0x000fea0003800000 */
[----:B------:R-:W-:Y:S01]  /*7bf0*/  IMAD.MOV.U32 R116, RZ, RZ, R72 ;  /* 0x000000ffff747224 */ /* 0x000fe200078e0048 */
[----:B------:R-:W-:Y:S01]  /*7c00*/  MOV R118, R2 ;  /* 0x0000000200767202 */ /* 0x000fe20000000f00 */
[----:B-1----:R-:W-:Y:S01]  /*7c10*/  IMAD.MOV.U32 R3, RZ, RZ, R73 ;  /* 0x000000ffff037224 */ /* 0x002fe200078e0049 */
[----:B------:R-:W-:Y:S01]  /*7c20*/  MOV R117, R71 ;  /* 0x0000004700757202 */ /* 0x000fe20000000f00 */
[----:B------:R-:W-:Y:S01]  /*7c30*/  UIADD3 UR6, UR6, -0x2, URZ ;  /* 0xfffffffe06067890 */ /* 0x000fe2000fffe03f */
[----:B------:R-:W-:Y:S05]  /*7c40*/  BRA `(.L_x_35) ;  /* 0x0000042000007947 */ /* 0x000fea0003800000 */
.L_x_37:
[----:B------:R-:W2:Y:S01]  /*7c50*/  LDL R4, [R1+0x20] ;  /* 0x0000200001047983 */ /* 0x000ea20000100800 */
[----:B------:R-:W-:Y:S01]  /*7c60*/  UIMAD UR5, UR6, 0x70, UR10 ;  /* 0x00000070060578a4 */ /* 0x000fe2000f8e020a */
[----:B------:R-:W-:Y:S02]  /*7c70*/  IMAD.MOV.U32 R243, RZ, RZ, RZ ;  /* 0x000000fffff37224 */ /* 0x000fe400078e00ff */
[----:B------:R-:W3:Y:S03]  /*7c80*/  LDL R65, [R1] ;  /* 0x0000000001417983 */ /* 0x000ee60000100800 */
        /* <DEDUP_REMOVED lines=19> */
[C---:B------:R-:W-:Y:S04]  /*7dc0*/  IMAD.WIDE.U32 R4, R243.reuse, c[0x0][0x1f0], R4 ;  /* 0x00007c00f3047a25 */ /* 0x040fe800078e0004 */
        /* <DEDUP_REMOVED lines=9> */
[----:B------:R-:W4:Y:S04]  /*7e60*/  SHFL.IDX PT, R4, R2, 0x1, 0x181f ;  /* 0x00381f0002047f89 */ /* 0x000f2800000e0000 */
[----:B------:R-:W5:Y:S04]  /*7e70*/  SHFL.IDX PT, R5, R0, 0x1, 0x181f ;  /* 0x00381f0000057f89 */ /* 0x000f6800000e0000 */
[----:B------:R-:W5:Y:S04]  /*7e80*/  SHFL.IDX PT, R10, R2, 0x3, 0x181f ;  /* 0x00781f00020a7f89 */ /* 0x000f6800000e0000 */
[----:B------:R-:W5:Y:S01]  /*7e90*/  SHFL.IDX PT, R9, R0, 0x2, 0x181f ;  /* 0x00581f0000097f89 */ /* 0x000f6200000e0000 */
[-C--:B-1----:R-:W-:Y:S03]  /*7ea0*/  IADD3 R6, P1, R6, R242.reuse, RZ ;  /* 0x000000f206067210 */ /* 0x082fe60007f3e0ff */
[----:B------:R-:W1:Y:S04]  /*7eb0*/  SHFL.IDX PT, R8, R2, 0x4, 0x181f ;  /* 0x00981f0002087f89 */ /* 0x000e6800000e0000 */
[----:B------:R-:W1:Y:S01]  /*7ec0*/  SHFL.IDX PT, R11, R2, 0x5, 0x181f ;  /* 0x00b81f00020b7f89 */ /* 0x000e6200000e0000 */
[--C-:B--2---:R-:W-:Y:S03]  /*7ed0*/  IMAD.X R7, R7, 0x1, R241.reuse, P1 ;  /* 0x0000000107077824 */ /* 0x104fe600008e06f1 */
[----:B------:R-:W2:Y:S01]  /*7ee0*/  SHFL.IDX PT, R16, R0, 0x3, 0x181f ;  /* 0x00781f0000107f89 */ /* 0x000ea200000e0000 */
[-C--:B----4-:R-:W-:Y:S03]  /*7ef0*/  IADD3 R4, P0, R4, R242.reuse, RZ ;  /* 0x000000f204047210 */ /* 0x090fe60007f1e0ff */
[----:B---3--:R3:W-:Y:S01]  /*7f00*/  LDGSTS.E.BYPASS.LTC128B.128 [R65+0x3900], [R6.64], !P6 ;  /* 0x0390000006417fae */ /* 0x0087e2000f101d4c */
[-C--:B-----5:R-:W-:Y:S02]  /*7f10*/  IADD3.X R5, R5, R241.reuse, RZ, P0, !PT ;  /* 0x000000f105057210 */ /* 0x0a0fe400007fe4ff */
[-C--:B------:R-:W-:Y:S01]  /*7f20*/  IADD3 R12, P0, R12, R242.reuse, RZ ;  /* 0x000000f20c0c7210 */ /* 0x080fe20007f1e0ff */
[----:B------:R-:W4:Y:S01]  /*7f30*/  SHFL.IDX PT, R15, R0, 0x4, 0x181f ;  /* 0x00981f00000f7f89 */ /* 0x000f2200000e0000 */
[-C--:B------:R-:W-:Y:S03]  /*7f40*/  IADD3 R10, P3, R10, R242.reuse, RZ ;  /* 0x000000f20a0a7210 */ /* 0x080fe60007f7e0ff */
        /* <DEDUP_REMOVED lines=18> */
.L_x_35:
[----:B------:R-:W2:Y:S01]  /*8070*/  LDL R2, [R1+0x4] ;  /* 0x0000040001027983 */ /* 0x000ea20000100800 */
[----:B------:R-:W-:Y:S04]  /*8080*/  DEPBAR.LE SB0, 0x0 ;  /* 0x000080000000791a */ /* 0x000fe80000000000 */
[----:B------:R-:W3:Y:S01]  /*8090*/  LDL R244, [R1+0x8] ;  /* 0x0000080001f47983 */ /* 0x000ee20000100800 */
[----:B------:R-:W-:Y:S03]  /*80a0*/  UISETP.GE.AND UP0, UPT, UR6, 0x1, UPT ;  /* 0x000000010600788c */ /* 0x000fe6000bf06270 */
[----:B------:R-:W-:Y:S08]  /*80b0*/  BAR.SYNC.DEFER_BLOCKING 0x0 ;  /* 0x0000000000007b1d */ /* 0x000ff00000010000 */
[----:B------:R-:W-:Y:S08]  /*80c0*/  LDSM.16.M88.4 R112, [R230+0x7100] ;  /* 0x00710000e670783b */ /* 0x000ff00000000200 */
[----:B------:R-:W1:Y:S08]  /*80d0*/  LDSM.16.M88.4 R16, [R119+0x3900] ;  /* 0x003900007710783b */ /* 0x000e700000000200 */
[----:B------:R-:W4:Y:S08]  /*80e0*/  LDSM.16.M88.4 R108, [R230+0x9100] ;  /* 0x00910000e66c783b */ /* 0x000f300000000200 */
[----:B------:R-:W5:Y:S08]  /*80f0*/  LDSM.16.M88.4 R32, [R119+0x4100] ;  /* 0x004100007720783b */ /* 0x000f700000000200 */
[----:B------:R-:W1:Y:S08]  /*8100*/  LDSM.16.M88.4 R48, [R119+0x4900] ;  /* 0x004900007730783b */ /* 0x000e700000000200 */
        /* <DEDUP_REMOVED lines=13> */
[-C--:B-1----:R-:W-:Y:S08]  /*81e0*/  HMMA.16816.F32 R4, R112, R16.reuse, RZ ;  /* 0x000000107004723c */ /* 0x082ff000000018ff */
[C---:B----4-:R-:W-:Y:S08]  /*81f0*/  HMMA.16816.F32 R8, R108.reuse, R16, RZ ;  /* 0x000000106c08723c */ /* 0x050ff000000018ff */
[-C--:B------:R-:W-:Y:S08]  /*8200*/  HMMA.16816.F32 R12, R108, R18.reuse, RZ ;  /* 0x000000126c0c723c */ /* 0x080ff000000018ff */
[C---:B------:R-:W-:Y:S08]  /*8210*/  HMMA.16816.F32 R16, R112.reuse, R18, RZ ;  /* 0x000000127010723c */ /* 0x040ff000000018ff */
[-C--:B-----5:R-:W-:Y:S08]  /*8220*/  HMMA.16816.F32 R20, R112, R32.reuse, RZ ;  /* 0x000000207014723c */ /* 0x0a0ff000000018ff */
[C---:B------:R-:W-:Y:S08]  /*8230*/  HMMA.16816.F32 R24, R108.reuse, R32, RZ ;  /* 0x000000206c18723c */ /* 0x040ff000000018ff */
[-C--:B------:R-:W-:Y:S08]  /*8240*/  HMMA.16816.F32 R28, R108, R34.reuse, RZ ;  /* 0x000000226c1c723c */ /* 0x080ff000000018ff */
[C---:B------:R-:W-:Y:S08]  /*8250*/  HMMA.16816.F32 R32, R112.reuse, R34, RZ ;  /* 0x000000227020723c */ /* 0x040ff000000018ff */
[-C--:B------:R-:W-:Y:S08]  /*8260*/  HMMA.16816.F32 R36, R112, R48.reuse, RZ ;  /* 0x000000307024723c */ /* 0x080ff000000018ff */
[C---:B------:R-:W-:Y:S08]  /*8270*/  HMMA.16816.F32 R40, R108.reuse, R48, RZ ;  /* 0x000000306c28723c */ /* 0x040ff000000018ff */
[-C--:B------:R-:W-:Y:S08]  /*8280*/  HMMA.16816.F32 R44, R108, R50.reuse, RZ ;  /* 0x000000326c2c723c */ /* 0x080ff000000018ff */
[C---:B------:R-:W-:Y:S08]  /*8290*/  HMMA.16816.F32 R48, R112.reuse, R50, RZ ;  /* 0x000000327030723c */ /* 0x040ff000000018ff */
[-C--:B------:R-:W-:Y:S08]  /*82a0*/  HMMA.16816.F32 R52, R112, R64.reuse, RZ ;  /* 0x000000407034723c */ /* 0x080ff000000018ff */
[C---:B------:R-:W-:Y:S08]  /*82b0*/  HMMA.16816.F32 R56, R108.reuse, R64, RZ ;  /* 0x000000406c38723c */ /* 0x040ff000000018ff */
[-C--:B------:R-:W-:Y:S01]  /*82c0*/  HMMA.16816.F32 R60, R108, R66.reuse, RZ ;  /* 0x000000426c3c723c */ /* 0x080fe200000018ff */
[----:B--2---:R-:W-:Y:S03]  /*82d0*/  IMAD.WIDE.U32 R68, R2, c[0x0][0x208], RZ ;  /* 0x0000820002447a25 */ /* 0x004fe600078e00ff */
[----:B------:R-:W-:Y:S02]  /*82e0*/  SHF.R.S32.HI R0, RZ, 0x1f, R2 ;  /* 0x0000001fff007819 */ /* 0x000fe40000011402 */
[----:B------:R-:W-:Y:S03]  /*82f0*/  MOV R64, R68 ;  /* 0x0000004400407202 */ /* 0x000fe60000000f00 */
[----:B------:R-:W-:Y:S04]  /*8300*/  IMAD R0, R0, c[0x0][0x208], RZ ;  /* 0x0000820000007a24 */ /* 0x000fe800078e02ff */
[----:B------:R-:W-:Y:S05]  /*8310*/  IMAD R0, R2, c[0x0][0x20c], R0 ;  /* 0x0000830002007a24 */ /* 0x000fea00078e0200 */
[----:B------:R-:W-:Y:S02]  /*8320*/  IADD3 R65, R69, R0, RZ ;  /* 0x0000000045417210 */ /* 0x000fe40007ffe0ff */
[----:B------:R-:W-:Y:S03]  /*8330*/  SHF.R.S32.HI R0, RZ, 0x1f, R243 ;  /* 0x0000001fff007819 */ /* 0x000fe600000114f3 */
[C---:B------:R-:W-:Y:S02]  /*8340*/  IMAD.WIDE.U32 R72, R243.reuse, c[0x0][0x218], R64 ;  /* 0x00008600f3487a25 */ /* 0x040fe400078e0040 */
[C---:B------:R-:W-:Y:S02]  /*8350*/  HMMA.16816.F32 R64, R112.reuse, R66, RZ ;  /* 0x000000427040723c */ /* 0x040fe400000018ff */
[----:B------:R-:W-:Y:S04]  /*8360*/  IMAD R0, R0, c[0x0][0x218], RZ ;  /* 0x0000860000007a24 */ /* 0x000fe800078e02ff */
[----:B------:R-:W-:Y:S01]  /*8370*/  IMAD R2, R243, c[0x0][0x21c], R0 ;  /* 0x00008700f3027a24 */ /* 0x000fe200078e0200 */
[----:B------:R-:W-:Y:S01]  /*8380*/  IADD3 R0, P0, R72, UR22, RZ ;  /* 0x0000001648007c10 */ /* 0x000fe2000ff1e0ff */
[-C--:B------:R-:W-:Y:S04]  /*8390*/  HMMA.16816.F32 R68, R112, R80.reuse, RZ ;  /* 0x000000507044723c */ /* 0x080fe800000018ff */
[----:B------:R-:W-:Y:S02]  /*83a0*/  IADD3.X R72, R73, UR4, R2, P0, !PT ;  /* 0x0000000449487c10 */ /* 0x000fe400087fe402 */
[C---:B------:R-:W-:Y:S05]  /*83b0*/  LEA R2, P0, R0.reuse, c[0x0][0x1f8], 0x1 ;  /* 0x00007e0000027a11 */ /* 0x040fea00078008ff */
[----:B------:R-:W1:Y:S01]  /*83c0*/  SHFL.IDX PT, R94, R2, RZ, 0x181f ;  /* 0x00181fff025e7589 */ /* 0x000e6200000e0000 */
[----:B------:R-:W-:Y:S02]  /*83d0*/  LEA.HI.X R0, R0, c[0x0][0x1fc], R72, 0x1, P0 ;  /* 0x00007f0000007a11 */ /* 0x000fe400000f0c48 */
[C---:B------:R-:W-:Y:S05]  /*83e0*/  HMMA.16816.F32 R72, R108.reuse, R80, RZ ;  /* 0x000000506c48723c */ /* 0x040fea00000018ff */
[----:B------:R-:W2:Y:S03]  /*83f0*/  SHFL.IDX PT, R88, R0, RZ, 0x181f ;  /* 0x00181fff00587589 */ /* 0x000ea600000e0000 */
[-C--:B------:R-:W-:Y:S05]  /*8400*/  HMMA.16816.F32 R76, R108, R82.reuse, RZ ;  /* 0x000000526c4c723c */ /* 0x080fea00000018ff */
[----:B------:R-:W4:Y:S03]  /*8410*/  SHFL.IDX PT, R92, R2, 0x1, 0x181f ;  /* 0x00381f00025c7f89 */ /* 0x000f2600000e0000 */
[C---:B------:R-:W-:Y:S04]  /*8420*/  HMMA.16816.F32 R80, R112.reuse, R82, RZ ;  /* 0x000000527050723c */ /* 0x040fe800000018ff */
[-C--:B-1----:R-:W-:Y:S01]  /*8430*/  IADD3 R94, P0, R94, R242.reuse, RZ ;  /* 0x000000f25e5e7210 */ /* 0x082fe20007f1e0ff */
[----:B------:R-:W1:Y:S03]  /*8440*/  SHFL.IDX PT, R93, R0, 0x1, 0x181f ;  /* 0x00381f00005d7f89 */ /* 0x000e6600000e0000 */
[-C--:B------:R-:W-:Y:S01]  /*8450*/  HMMA.16816.F32 R84, R112, R96.reuse, RZ ;  /* 0x000000607054723c */ /* 0x080fe200000018ff */
[-C--:B--2---:R-:W-:Y:S04]  /*8460*/  IADD3.X R95, R88, R241.reuse, RZ, P0, !PT ;  /* 0x000000f1585f7210 */ /* 0x084fe800007fe4ff */
[----:B------:R-:W2:Y:S03]  /*8470*/  SHFL.IDX PT, R100, R2, 0x2, 0x181f ;  /* 0x00581f0002647f89 */ /* 0x000ea600000e0000 */
[C---:B------:R-:W-:Y:S04]  /*8480*/  HMMA.16816.F32 R88, R108.reuse, R96, RZ ;  /* 0x000000606c58723c */ /* 0x040fe800000018ff */
[-C--:B----4-:R-:W-:Y:S01]  /*8490*/  IADD3 R92, P1, R92, R242.reuse, RZ ;  /* 0x000000f25c5c7210 */ /* 0x090fe20007f3e0ff */
[----:B---3--:R3:W-:Y:S03]  /*84a0*/  LDGSTS.E.BYPASS.LTC128B.128 [R244], [R94.64], !P6 ;  /* 0x000000005ef47fae */ /* 0x0087e6000f101d4c */
[-C--:B-1----:R-:W-:Y:S05]  /*84b0*/  IADD3.X R93, R93, R241.reuse, RZ, P1, !PT ;  /* 0x000000f15d5d7210 */ /* 0x082fea0000ffe4ff */
[----:B------:R-:W1:Y:S01]  /*84c0*/  SHFL.IDX PT, R101, R0, 0x2, 0x181f ;  /* 0x00581f0000657f89 */ /* 0x000e6200000e0000 */
[-C--:B--2---:R-:W-:Y:S07]  /*84d0*/  IADD3 R100, P0, R100, R242.reuse, RZ ;  /* 0x000000f264647210 */ /* 0x084fee0007f1e0ff */
[----:B------:R3:W-:Y:S08]  /*84e0*/  LDGSTS.E.BYPASS.LTC128B.128 [R244+0x800], [R92.64], !P6 ;  /* 0x008000005cf47fae */ /* 0x0007f0000f101d4c */
[----:B------:R-:W2:Y:S01]  /*84f0*/  SHFL.IDX PT, R104, R2, 0x3, 0x181f ;  /* 0x00781f0002687f89 */ /* 0x000ea200000e0000 */
[-C--:B-1----:R-:W-:Y:S07]  /*8500*/  IADD3.X R101, R101, R241.reuse, RZ, P0, !PT ;  /* 0x000000f165657210 */ /* 0x082fee00007fe4ff */
[----:B------:R-:W1:Y:S08]  /*8510*/  SHFL.IDX PT, R105, R0, 0x3, 0x181f ;  /* 0x00781f0000697f89 */ /* 0x000e7000000e0000 */
[----:B------:R4:W-:Y:S01]  /*8520*/  LDGSTS.E.BYPASS.LTC128B.128 [R244+0x1000], [R100.64], !P6 ;  /* 0x0100000064f47fae */ /* 0x0009e2000f101d4c */
[-C--:B---3--:R-:W-:Y:S01]  /*8530*/  HMMA.16816.F32 R92, R108, R98.reuse, RZ ;  /* 0x000000626c5c723c */ /* 0x088fe200000018ff */
[-C--:B--2---:R-:W-:Y:S06]  /*8540*/  IADD3 R104, P1, R104, R242.reuse, RZ ;  /* 0x000000f268687210 */ /* 0x084fec0007f3e0ff */
[----:B------:R-:W2:Y:S01]  /*8550*/  SHFL.IDX PT, R102, R2, 0x4, 0x181f ;  /* 0x00981f0002667f89 */ /* 0x000ea200000e0000 */
[C---:B------:R-:W-:Y:S04]  /*8560*/  HMMA.16816.F32 R96, R112.reuse, R98, RZ ;  /* 0x000000627060723c */ /* 0x040fe800000018ff */
[-C--:B-1----:R-:W-:Y:S03]  /*8570*/  IADD3.X R105, R105, R241.reuse, RZ, P1, !PT ;  /* 0x000000f169697210 */ /* 0x082fe60000ffe4ff */
[----:B------:R-:W1:Y:S08]  /*8580*/  SHFL.IDX PT, R103, R0, 0x4, 0x181f ;  /* 0x00981f0000677f89 */ /* 0x000e7000000e0000 */
[----:B------:R3:W-:Y:S01]  /*8590*/  LDGSTS.E.BYPASS.LTC128B.128 [R244+0x1800], [R104.64], !P6 ;  /* 0x0180000068f47fae */ /* 0x0007e2000f101d4c */
[-C--:B--2---:R-:W-:Y:S07]  /*85a0*/  IADD3 R102, P0, R102, R242.reuse, RZ ;  /* 0x000000f266667210 */ /* 0x084fee0007f1e0ff */
[----:B------:R-:W3:Y:S01]  /*85b0*/  SHFL.IDX PT, R106, R2, 0x5, 0x181f ;  /* 0x00b81f00026a7f89 */ /* 0x000ee200000e0000 */
[-C--:B-1----:R-:W-:Y:S07]  /*85c0*/  IADD3.X R103, R103, R241.reuse, RZ, P0, !PT ;  /* 0x000000f167677210 */ /* 0x082fee00007fe4ff */
[----:B------:R-:W1:Y:S08]  /*85d0*/  SHFL.IDX PT, R107, R0, 0x5, 0x181f ;  /* 0x00b81f00006b7f89 */ /* 0x000e7000000e0000 */
[----:B------:R4:W-:Y:S01]  /*85e0*/  LDGSTS.E.BYPASS.LTC128B.128 [R244+0x2000], [R102.64], !P6 ;  /* 0x0200000066f47fae */ /* 0x0009e2000f101d4c */
[-C--:B---3--:R-:W-:Y:S07]  /*85f0*/  IADD3 R104, P0, R106, R242.reuse, RZ ;  /* 0x000000f26a687210 */ /* 0x088fee0007f1e0ff */
[----:B------:R-:W2:Y:S01]  /*8600*/  SHFL.IDX PT, R2, R2, 0x6, 0x181f ;  /* 0x00d81f0002027f89 */ /* 0x000ea200000e0000 */
[-C--:B-1----:R-:W-:Y:S07]  /*8610*/  IADD3.X R105, R107, R241.reuse, RZ, P0, !PT ;  /* 0x000000f16b697210 */ /* 0x082fee00007fe4ff */
[----:B------:R-:W1:Y:S08]  /*8620*/  SHFL.IDX PT, R0, R0, 0x6, 0x181f ;  /* 0x00d81f0000007f89 */ /* 0x000e7000000e0000 */
[----:B------:R3:W-:Y:S01]  /*8630*/  LDGSTS.E.BYPASS.LTC128B.128 [R244+0x2800], [R104.64], !P6 ;  /* 0x0280000068f47fae */ /* 0x0007e2000f101d4c */
[-C--:B----4-:R-:W-:Y:S08]  /*8640*/  HMMA.16816.F32 R100, R112, R184.reuse, RZ ;  /* 0x000000b87064723c */ /* 0x090ff000000018ff */
[C---:B---3--:R-:W-:Y:S07]  /*8650*/  HMMA.16816.F32 R104, R108.reuse, R184, RZ ;  /* 0x000000b86c68723c */ /* 0x048fee00000018ff */
[----:B--2---:R-:W-:Y:S01]  /*8660*/  IADD3 R184, P0, R2, R242, RZ ;  /* 0x000000f202b87210 */ /* 0x004fe20007f1e0ff */
[-C--:B------:R-:W-:Y:S04]  /*8670*/  HMMA.16816.F32 R108, R108, R186.reuse, RZ ;  /* 0x000000ba6c6c723c */ /* 0x080fe800000018ff */
[----:B-1----:R-:W-:Y:S02]  /*8680*/  IADD3.X R185, R0, R241, RZ, P0, !PT ;  /* 0x000000f100b97210 */ /* 0x002fe400007fe4ff */
[----:B------:R-:W-:Y:S02]  /*8690*/  PLOP3.LUT P0, PT, PT, PT, UP0, 0x80, 0x0 ;  /* 0x000000000000781c */ /* 0x000fe40003f0f008 */
[----:B------:R-:W-:Y:S01]  /*86a0*/  HMMA.16816.F32 R112, R112, R186, RZ ;  /* 0x000000ba7070723c */ /* 0x000fe200000018ff */
[----:B------:R1:W-:Y:S07]  /*86b0*/  LDGSTS.E.BYPASS.LTC128B.128 [R244+0x3000], [R184.64], !P6 ;  /* 0x03000000b8f47fae */ /* 0x0003ee000f101d4c */
[-C--:B------:R-:W-:Y:S01]  /*86c0*/  HMMA.16816.F32 R4, R188, R192.reuse, R4 ;  /* 0x000000c0bc04723c */ /* 0x080fe20000001804 */
[----:B------:R-:W0:Y:S07]  /*86d0*/  LDGDEPBAR ;  /* 0x00000000000079af */ /* 0x000e2e0000000000 */
[C---:B------:R-:W-:Y:S08]  /*86e0*/  HMMA.16816.F32 R8, R196.reuse, R192, R8 ;  /* 0x000000c0c408723c */ /* 0x040ff00000001808 */
[-C--:B------:R-:W-:Y:S01]  /*86f0*/  HMMA.16816.F32 R12, R196, R194.reuse, R12 ;  /* 0x000000c2c40c723c */ /* 0x080fe2000000180c */
[----:B-1----:R-:W-:Y:S07]  /*8700*/  LDSM.16.M88.4 R184, [R231+0x7100] ;  /* 0x00710000e7b8783b */ /* 0x002fee0000000200 */
        /* <DEDUP_REMOVED lines=16> */
[----:B------:R-:W4:Y:S07]  /*8810*/  LDSM.16.M88.4 R208, [R229+0x4900] ;  /* 0x00490000e5d0783b */ /* 0x000f2e0000000200 */
[-C--:B------:R-:W-:Y:S08]  /*8820*/  HMMA.16816.F32 R68, R188, R212.reuse, R68 ;  /* 0x000000d4bc44723c */ /* 0x080ff00000001844 */
[C---:B------:R-:W-:Y:S08]  /*8830*/  HMMA.16816.F32 R72, R196.reuse, R212, R72 ;  /* 0x000000d4c448723c */ /* 0x040ff00000001848 */
[-C--:B------:R-:W-:Y:S08]  /*8840*/  HMMA.16816.F32 R76, R196, R214.reuse, R76 ;  /* 0x000000d6c44c723c */ /* 0x080ff0000000184c */
[C---:B------:R-:W-:Y:S01]  /*8850*/  HMMA.16816.F32 R80, R188.reuse, R214, R80 ;  /* 0x000000d6bc50723c */ /* 0x040fe20000001850 */
[----:B------:R-:W5:Y:S07]  /*8860*/  LDSM.16.M88.4 R212, [R229+0x5100] ;  /* 0x00510000e5d4783b */ /* 0x000f6e0000000200 */
[-C--:B------:R-:W-:Y:S08]  /*8870*/  HMMA.16816.F32 R84, R188, R216.reuse, R84 ;  /* 0x000000d8bc54723c */ /* 0x080ff00000001854 */
[C---:B------:R-:W-:Y:S08]  /*8880*/  HMMA.16816.F32 R88, R196.reuse, R216, R88 ;  /* 0x000000d8c458723c */ /* 0x040ff00000001858 */
[-C--:B------:R-:W-:Y:S08]  /*8890*/  HMMA.16816.F32 R92, R196, R218.reuse, R92 ;  /* 0x000000dac45c723c */ /* 0x080ff0000000185c */
[C---:B------:R-:W-:Y:S01]  /*88a0*/  HMMA.16816.F32 R96, R188.reuse, R218, R96 ;  /* 0x000000dabc60723c */ /* 0x040fe20000001860 */
[----:B------:R-:W-:Y:S07]  /*88b0*/  LDSM.16.M88.4 R216, [R229+0x6900] ;  /* 0x00690000e5d8783b */ /* 0x000fee0000000200 */
[-C--:B------:R-:W-:Y:S08]  /*88c0*/  HMMA.16816.F32 R100, R188, R220.reuse, R100 ;  /* 0x000000dcbc64723c */ /* 0x080ff00000001864 */
[C---:B------:R-:W-:Y:S08]  /*88d0*/  HMMA.16816.F32 R104, R196.reuse, R220, R104 ;  /* 0x000000dcc468723c */ /* 0x040ff00000001868 */
[-C--:B------:R-:W-:Y:S01]  /*88e0*/  HMMA.16816.F32 R108, R196, R222.reuse, R108 ;  /* 0x000000dec46c723c */ /* 0x080fe2000000186c */
[----:B------:R-:W-:Y:S07]  /*88f0*/  LDSM.16.M88.4 R196, [R229+0x6100] ;  /* 0x00610000e5c4783b */ /* 0x000fee0000000200 */
[----:B------:R-:W-:Y:S01]  /*8900*/  HMMA.16816.F32 R112, R188, R222, R112 ;  /* 0x000000debc70723c */ /* 0x000fe20000001870 */
[----:B------:R-:W4:Y:S07]  /*8910*/  LDSM.16.M88.4 R188, [R229+0x5900] ;  /* 0x00590000e5bc783b */ /* 0x000f2e0000000200 */
[-C--:B-1----:R-:W-:Y:S01]  /*8920*/  HMMA.16816.F32 R4, R184, R192.reuse, R4 ;  /* 0x000000c0b804723c */ /* 0x082fe20000001804 */
[----:B------:R-:W-:Y:S07]  /*8930*/  LDSM.16.M88.4 R220, [R228] ;  /* 0x00000000e4dc783b */ /* 0x000fee0000000200 */
        /* <DEDUP_REMOVED lines=12> */
[C---:B------:R-:W-:Y:S08]  /*8a00*/  HMMA.16816.F32 R48, R184.reuse, R210, R48 ;  /* 0x000000d2b830723c */ /* 0x040ff00000001830 */
[-C--:B-----5:R-:W-:Y:S08]  /*8a10*/  HMMA.16816.F32 R52, R184, R212.reuse, R52 ;  /* 0x000000d4b834723c */ /* 0x0a0ff00000001834 */
        /* <DEDUP_REMOVED lines=15> */
[-C--:B-1----:R-:W-:Y:S08]  /*8b10*/  HMMA.16816.F32 R4, R192, R220.reuse, R4 ;  /* 0x000000dcc004723c */ /* 0x082ff00000001804 */
[C---:B--2---:R-:W-:Y:S08]  /*8b20*/  HMMA.16816.F32 R8, R204.reuse, R220, R8 ;  /* 0x000000dccc08723c */ /* 0x044ff00000001808 */
        /* <DEDUP_REMOVED lines=109> */
[C---:B------:R-:W-:Y:S03]  /*9200*/  HMMA.16816.F32 R96, R192.reuse, R6, R96 ;  /* 0x00000006c060723c */ /* 0x040fe60000001860 */
[----:B------:R-:W-:Y:S01]  /*9210*/  MUFU.TANH R28, R28 ;  /* 0x0000001c001c7308 */ /* 0x000fe20000002400 */
[----:B------:R-:W-:Y:S02]  /*9220*/  FMUL.FTZ R57, R57, c[0x0][0x320] ;  /* 0x0000c80039397a20 */ /* 0x000fe40000410000 */
[----:B------:R-:W-:Y:S02]  /*9230*/  FMUL.FTZ R58, R58, c[0x0][0x320] ;  /* 0x0000c8003a3a7a20 */ /* 0x000fe40000410000 */
[-C--:B--2---:R-:W-:Y:S04]  /*9240*/  HMMA.16816.F32 R100, R192, R8.reuse, R100 ;  /* 0x00000008c064723c */ /* 0x084fe80000001864 */
[----:B------:R-:W-:Y:S01]  /*9250*/  FMUL.FTZ R59, R59, c[0x0][0x320] ;  /* 0x0000c8003b3b7a20 */ /* 0x000fe20000410000 */
[----:B------:R-:W-:Y:S01]  /*9260*/  MUFU.TANH R29, R29 ;  /* 0x0000001d001d7308 */ /* 0x000fe20000002400 */
[----:B------:R-:W-:Y:S02]  /*9270*/  FMUL.FTZ R60, R60, c[0x0][0x320] ;  /* 0x0000c8003c3c7a20 */ /* 0x000fe40000410000 */
[----:B------:R-:W-:Y:S01]  /*9280*/  FMUL.FTZ R93, R93, c[0x0][0x320] ;  /* 0x0000c8005d5d7a20 */ /* 0x000fe20000410000 */
[C---:B------:R-:W-:Y:S04]  /*9290*/  HMMA.16816.F32 R104, R204.reuse, R8, R104 ;  /* 0x00000008cc68723c */ /* 0x040fe80000001868 */
[----:B------:R-:W-:Y:S02]  /*92a0*/  FMUL.FTZ R61, R61, c[0x0][0x320] ;  /* 0x0000c8003d3d7a20 */ /* 0x000fe40000410000 */
[----:B------:R-:W1:Y:S01]  /*92b0*/  MUFU.TANH R0, R93 ;  /* 0x0000005d00007308 */ /* 0x000e620000002400 */
[----:B------:R-:W-:Y:S01]  /*92c0*/  FMUL.FTZ R62, R62, c[0x0][0x320] ;  /* 0x0000c8003e3e7a20 */ /* 0x000fe20000410000 */
[-C--:B------:R-:W-:Y:S04]  /*92d0*/  HMMA.16816.F32 R108, R204, R10.reuse, R108 ;  /* 0x0000000acc6c723c */ /* 0x080fe8000000186c */
[----:B------:R-:W-:Y:S02]  /*92e0*/  FMUL.FTZ R63, R63, c[0x0][0x320] ;  /* 0x0000c8003f3f7a20 */ /* 0x000fe40000410000 */
[----:B------:R-:W-:Y:S02]  /*92f0*/  FMUL.FTZ R64, R64, c[0x0][0x320] ;  /* 0x0000c80040407a20 */ /* 0x000fe40000410000 */
[----:B------:R-:W2:Y:S01]  /*9300*/  MUFU.TANH R30, R30 ;  /* 0x0000001e001e7308 */ /* 0x000ea20000002400 */
[----:B------:R-:W-:Y:S04]  /*9310*/  HMMA.16816.F32 R112, R192, R10, R112 ;  /* 0x0000000ac070723c */ /* 0x000fe80000001870 */
[----:B------:R-:W-:Y:S02]  /*9320*/  FMUL.FTZ R74, R74, c[0x0][0x320] ;  /* 0x0000c8004a4a7a20 */ /* 0x000fe40000410000 */
[----:B------:R-:W-:Y:S02]  /*9330*/  FMUL.FTZ R80, R80, c[0x0][0x320] ;  /* 0x0000c80050507a20 */ /* 0x000fe40000410000 */
[----:B------:R-:W-:Y:S01]  /*9340*/  FMUL.FTZ R81, R81, c[0x0][0x320] ;  /* 0x0000c80051517a20 */ /* 0x000fe20000410000 */
[----:B------:R-:W3:Y:S03]  /*9350*/  MUFU.TANH R31, R31 ;  /* 0x0000001f001f7308 */ /* 0x000ee60000002400 */
[----:B------:R-:W-:Y:S01]  /*9360*/  FMUL.FTZ R82, R82, c[0x0][0x320] ;  /* 0x0000c80052527a20 */ /* 0x000fe20000410000 */
[----:B-1----:R1:W-:Y:S01]  /*9370*/  STL [R1+0xc], R0 ;  /* 0x00000c0001007387 */ /* 0x0023e20000100800 */
[----:B------:R-:W-:Y:S02]  /*9380*/  FMUL.FTZ R83, R83, c[0x0][0x320] ;  /* 0x0000c80053537a20 */ /* 0x000fe40000410000 */
[----:B------:R-:W-:Y:S02]  /*9390*/  FMUL.FTZ R97, R97, c[0x0][0x320] ;  /* 0x0000c80061617a20 */ /* 0x000fe40000410000 */
[----:B------:R-:W-:Y:S01]  /*93a0*/  FMUL.FTZ R98, R98, c[0x0][0x320] ;  /* 0x0000c80062627a20 */ /* 0x000fe20000410000 */
[----:B------:R-:W4:Y:S01]  /*93b0*/  MUFU.TANH R32, R32 ;  /* 0x0000002000207308 */ /* 0x000f220000002400 */
[----:B------:R-:W-:Y:S02]  /*93c0*/  FMUL.FTZ R99, R99, c[0x0][0x320] ;  /* 0x0000c80063637a20 */ /* 0x000fe40000410000 */
[----:B------:R-:W-:Y:S02]  /*93d0*/  FMUL.FTZ R100, R100, c[0x0][0x320] ;  /* 0x0000c80064647a20 */ /* 0x000fe40000410000 */
[----:B------:R-:W-:Y:S02]  /*93e0*/  FMUL.FTZ R101, R101, c[0x0][0x320] ;  /* 0x0000c80065657a20 */ /* 0x000fe40000410000 */
[----:B------:R-:W-:Y:S02]  /*93f0*/  FMUL.FTZ R102, R102, c[0x0][0x320] ;  /* 0x0000c80066667a20 */ /* 0x000fe40000410000 */
[----:B------:R-:W-:Y:S01]  /*9400*/  FMUL.FTZ R103, R103, c[0x0][0x320] ;  /* 0x0000c80067677a20 */ /* 0x000fe20000410000 */
[----:B------:R-:W1:Y:S01]  /*9410*/  MUFU.TANH R33, R33 ;  /* 0x0000002100217308 */ /* 0x000e620000002400 */
        /* <DEDUP_REMOVED lines=35> */
[----:B------:R2:W2:Y:S01]  /*9650*/  MUFU.TANH R17, R39 ;  /* 0x0000002700117308 */ /* 0x0004a20000002400 */
[----:B------:R-:W-:Y:S02]  /*9660*/  FMUL.FTZ R96, R96, c[0x0][0x320] ;  /* 0x0000c80060607a20 */ /* 0x000fe40000410000 */
[----:B------:R-:W-:Y:S02]  /*9670*/  FMUL.FTZ R104, R104, c[0x0][0x320] ;  /* 0x0000c80068687a20 */ /* 0x000fe40000410000 */
[----:B------:R-:W-:Y:S02]  /*9680*/  FMUL.FTZ R105, R105, c[0x0][0x320] ;  /* 0x0000c80069697a20 */ /* 0x000fe40000410000 */
[----:B------:R-:W-:Y:S02]  /*9690*/  FMUL.FTZ R106, R106, c[0x0][0x320] ;  /* 0x0000c8006a6a7a20 */ /* 0x000fe40000410000 */
[----:B------:R-:W-:Y:S01]  /*96a0*/  FMUL.FTZ R107, R107, c[0x0][0x320] ;  /* 0x0000c8006b6b7a20 */ /* 0x000fe20000410000 */
[----:B------:R-:W2:Y:S01]  /*96b0*/  MUFU.TANH R40, R40 ;  /* 0x0000002800287308 */ /* 0x000ea20000002400 */
[----:B------:R-:W-:Y:S02]  /*96c0*/  FMUL.FTZ R108, R108, c[0x0][0x320] ;  /* 0x0000c8006c6c7a20 */ /* 0x000fe40000410000 */
[----:B-1----:R-:W-:Y:S07]  /*96d0*/  FMUL.FTZ R0, R111, c[0x0][0x320] ;  /* 0x0000c8006f007a20 */ /* 0x002fee0000410000 */
[----:B------:R-:W1:Y:S10]  /*96e0*/  MUFU.TANH R41, R41 ;  /* 0x0000002900297308 */ /* 0x000e740000002400 */
[----:B------:R-:W1:Y:S10]  /*96f0*/  MUFU.TANH R42, R42 ;  /* 0x0000002a002a7308 */ /* 0x000e740000002400 */
[----:B------:R1:W1:Y:S10]  /*9700*/  MUFU.TANH R203, R43 ;  /* 0x0000002b00cb7308 */ /* 0x0002740000002400 */
[----:B------:R1:W1:Y:S10]  /*9710*/  MUFU.TANH R202, R44 ;  /* 0x0000002c00ca7308 */ /* 0x0002740000002400 */
[----:B------:R1:W1:Y:S10]  /*9720*/  MUFU.TANH R208, R45 ;  /* 0x0000002d00d07308 */ /* 0x0002740000002400 */
[----:B------:R1:W1:Y:S10]  /*9730*/  MUFU.TANH R216, R47 ;  /* 0x0000002f00d87308 */ /* 0x0002740000002400 */
        /* <DEDUP_REMOVED lines=59> */
[----:B------:R-:W1:Y:S10]  /*9af0*/  MUFU.TANH R109, R109 ;  /* 0x0000006d006d7308 */ /* 0x000e740000002400 */
[----:B------:R-:W1:Y:S10]  /*9b00*/  MUFU.TANH R75, R75 ;  /* 0x0000004b004b7308 */ /* 0x000e740000002400 */
[----:B------:R1:W1:Y:S10]  /*9b10*/  MUFU.TANH R74, R0 ;  /* 0x00000000004a7308 */ /* 0x0002740000002400 */
[----:B------:R-:W1:Y:S10]  /*9b20*/  MUFU.TANH R112, R112 ;  /* 0x0000007000707308 */ /* 0x000e740000002400 */
[----:B------:R-:W1:Y:S10]  /*9b30*/  MUFU.TANH R113, R113 ;  /* 0x0000007100717308 */ /* 0x000e740000002400 */
[----:B------:R-:W1:Y:S10]  /*9b40*/  MUFU.TANH R114, R114 ;  /* 0x0000007200727308 */ /* 0x000e740000002400 */
[----:B------:R-:W1:Y:S02]  /*9b50*/  MUFU.TANH R115, R115 ;  /* 0x0000007300737308 */ /* 0x000e640000002400 */
[----:B-1234-:R-:W-:-:S05]  /*9b60*/  @P0 BRA `(.L_x_37) ;  /* 0xffffe0e000000947 */ /* 0x01efca000383ffff */
.L_x_36:
[----:B------:R-:W3:Y:S01]  /*9b70*/  LDL.LU R108, [R1+0xc] ;  /* 0x00000c00016c7983 */ /* 0x000ee20000300800 */
        /* <DEDUP_REMOVED lines=33> */
[----:B--2---:R-:W-:Y:S02]  /*9d90*/  FMNMX.FTZ R4, R187, R116, !PT ;  /* 0x00000074bb047209 */ /* 0x004fe40007810000 */
        /* <DEDUP_REMOVED lines=52> */
[----:B------:R-:W-:Y:S01]  /*a0e0*/  FMNMX.FTZ R2, R59, R2, !PT ;  /* 0x000000023b027209 */ /* 0x000fe20007810000 */
[----:B------:R-:W1:Y:S01]  /*a0f0*/  SHFL.BFLY PT, R7, R0, 0x2, 0x1f ;  /* 0x0c401f0000077f89 */ /* 0x000e6200000e0000 */
        /* <DEDUP_REMOVED lines=25> */
[----:B------:R-:W-:Y:S01]  /*a290*/  FMNMX.FTZ R4, R102, R4, !PT ;  /* 0x0000000466047209 */ /* 0x000fe20007810000 */
[----:B------:R-:W-:Y:S01]  /*a2a0*/  LDSM.16.MT88.4 R52, [R225+0x100] ;  /* 0x00010000e134783b */ /* 0x000fe20000004200 */
[----:B------:R-:W-:Y:S02]  /*a2b0*/  MOV R111, R64 ;  /* 0x00000040006f7202 */ /* 0x000fe40000000f00 */
[----:B------:R-:W-:Y:S02]  /*a2c0*/  FMNMX.FTZ R4, R103, R4, !PT ;  /* 0x0000000467047209 */ /* 0x000fe40007810000 */
[----:B------:R-:W-:Y:S01]  /*a2d0*/  ISETP.LT.AND P0, PT, RZ, UR6, PT ;  /* 0x00000006ff007c0c */ /* 0x000fe2000bf01270 */
[----:B------:R-:W-:Y:S01]  /*a2e0*/  UIADD3 UR6, UR6, -0x1, URZ ;  /* 0xffffffff06067890 */ /* 0x000fe2000fffe03f */
[----:B------:R-:W-:Y:S04]  /*a2f0*/  FMNMX.FTZ R4, R114, R4, !PT ;  /* 0x0000000472047209 */ /* 0x000fe80007810000 */
[----:B------:R-:W-:Y:S05]  /*a300*/  FMNMX.FTZ R4, R115, R4, !PT ;  /* 0x0000000473047209 */ /* 0x000fea0007810000 */
[----:B------:R-:W2:Y:S01]  /*a310*/  SHFL.BFLY PT, R6, R4, 0x2, 0x1f ;  /* 0x0c401f0004067f89 */ /* 0x000ea200000e0000 */
[----:B---3--:R-:W-:Y:S02]  /*a320*/  FMNMX.FTZ R2, R108, R2, !PT ;  /* 0x000000026c027209 */ /* 0x008fe40007810000 */
[----:B-1----:R-:W-:Y:S02]  /*a330*/  FMNMX.FTZ R0, R0, R7, !PT ;  /* 0x0000000700007209 */ /* 0x002fe40007810000 */
[----:B------:R-:W-:Y:S02]  /*a340*/  FMNMX.FTZ R2, R206, R2, !PT ;  /* 0x00000002ce027209 */ /* 0x000fe40007810000 */
[----:B--2---:R-:W-:Y:S01]  /*a350*/  FMNMX.FTZ R4, R4, R6, !PT ;  /* 0x0000000604047209 */ /* 0x004fe20007810000 */
[----:B------:R-:W1:Y:S01]  /*a360*/  SHFL.BFLY PT, R73, R0, 0x1, 0x1f ;  /* 0x0c201f0000497f89 */ /* 0x000e6200000e0000 */
[----:B------:R-:W-:Y:S04]  /*a370*/  FMNMX.FTZ R2, R205, R2, !PT ;  /* 0x00000002cd027209 */ /* 0x000fe80007810000 */
[----:B------:R-:W-:Y:S03]  /*a380*/  FMNMX.FTZ R2, R204, R2, !PT ;  /* 0x00000002cc027209 */ /* 0x000fe60007810000 */
[----:B------:R-:W2:Y:S01]  /*a390*/  SHFL.BFLY PT, R72, R4, 0x1, 0x1f ;  /* 0x0c201f0004487f89 */ /* 0x000ea200000e0000 */
[----:B------:R-:W-:Y:S07]  /*a3a0*/  FMNMX.FTZ R2, R109, R2, !PT ;  /* 0x000000026d027209 */ /* 0x000fee0007810000 */
[----:B------:R-:W3:Y:S01]  /*a3b0*/  SHFL.BFLY PT, R71, R2, 0x2, 0x1f ;  /* 0x0c401f0002477f89 */ /* 0x000ee200000e0000 */
[----:B-1----:R-:W-:Y:S05]  /*a3c0*/  FMNMX.FTZ R73, R0, R73, !PT ;  /* 0x0000004900497209 */ /* 0x002fea0007810000 */
[C---:B------:R-:W-:Y:S02]  /*a3d0*/  FADD.FTZ R0, -R73.reuse, R3 ;  /* 0x0000000349007221 */ /* 0x040fe40000010100 */
[----:B------:R-:W-:Y:S01]  /*a3e0*/  FMUL.FTZ R105, R73, c[0x0][0x2d0] ;  /* 0x0000b40049697a20 */ /* 0x000fe20000410000 */
[----:B--2---:R-:W-:Y:S03]  /*a3f0*/  FMNMX.FTZ R72, R4, R72, !PT ;  /* 0x0000004804487209 */ /* 0x004fe60007810000 */
[--C-:B------:R-:W-:Y:S02]  /*a400*/  FFMA.FTZ R4, R186, c[0x0][0x2d0], -R105.reuse ;  /* 0x0000b400ba047a23 */ /* 0x100fe40000010869 */
[----:B------:R-:W-:Y:S02]  /*a410*/  FMUL.FTZ R107, R72, c[0x0][0x2d0] ;  /* 0x0000b400486b7a20 */ /* 0x000fe40000410000 */
[----:B------:R-:W-:Y:S01]  /*a420*/  MUFU.EX2 R106, R4 ;  /* 0x00000004006a7308 */ /* 0x000fe20000000800 */
[----:B---3--:R-:W-:Y:S01]  /*a430*/  FMNMX.FTZ R71, R2, R71, !PT ;  /* 0x0000004702477209 */ /* 0x008fe20007810000 */
[--C-:B------:R-:W-:Y:S01]  /*a440*/  FFMA.FTZ R7, R32, c[0x0][0x2d0], -R105.reuse ;  /* 0x0000b40020077a23 */ /* 0x100fe20000010869 */
[----:B------:R-:W-:Y:S01]  /*a450*/  FMNMX.FTZ R2, R81, R5, !PT ;  /* 0x0000000551027209 */ /* 0x000fe20007810000 */
[--C-:B------:R-:W-:Y:S02]  /*a460*/  FFMA.FTZ R9, R20, c[0x0][0x2d0], -R105.reuse ;  /* 0x0000b40014097a23 */ /* 0x100fe40000010869 */
[----:B------:R-:W1:Y:S01]  /*a470*/  SHFL.BFLY PT, R5, R71, 0x1, 0x1f ;  /* 0x0c201f0047057f89 */ /* 0x000e6200000e0000 */
[----:B------:R-:W-:Y:S01]  /*a480*/  FMNMX.FTZ R2, R193, R2, !PT ;  /* 0x00000002c1027209 */ /* 0x000fe20007810000 */
[--C-:B------:R-:W-:Y:S02]  /*a490*/  FFMA.FTZ R8, R21, c[0x0][0x2d0], -R105.reuse ;  /* 0x0000b40015087a23 */ /* 0x100fe40000010869 */
[----:B------:R2:W-:Y:S01]  /*a4a0*/  MUFU.EX2 R228, R9 ;  /* 0x0000000900e47308 */ /* 0x0005e20000000800 */
[----:B------:R-:W-:Y:S01]  /*a4b0*/  FMNMX.FTZ R2, R61, R2, !PT ;  /* 0x000000023d027209 */ /* 0x000fe20007810000 */
[--C-:B------:R-:W-:Y:S02]  /*a4c0*/  FFMA.FTZ R16, R48, c[0x0][0x2d0], -R105.reuse ;  /* 0x0000b40030107a23 */ /* 0x100fe40000010869 */
[--C-:B------:R-:W-:Y:S01]  /*a4d0*/  FFMA.FTZ R6, R33, c[0x0][0x2d0], -R105.reuse ;  /* 0x0000b40021067a23 */ /* 0x100fe20000010869 */
[----:B------:R-:W-:Y:S01]  /*a4e0*/  FMNMX.FTZ R3, R111, R2, !PT ;  /* 0x000000026f037209 */ /* 0x000fe20007810000 */
[----:B------:R-:W-:Y:S02]  /*a4f0*/  FMUL.FTZ R2, R0, c[0x0][0x2d0] ;  /* 0x0000b40000027a20 */ /* 0x000fe40000410000 */
[--C-:B------:R-:W-:Y:S01]  /*a500*/  FFMA.FTZ R100, R100, c[0x0][0x2d0], -R105.reuse ;  /* 0x0000b40064647a23 */ /* 0x100fe20000010869 */
[----:B------:R-:W-:Y:S01]  /*a510*/  FMNMX.FTZ R0, R207, R3, !PT ;  /* 0x00000003cf007209 */ /* 0x000fe20007810000 */
[----:B------:R3:W4:Y:S01]  /*a520*/  MUFU.EX2 R70, R2 ;  /* 0x0000000200467308 */ /* 0x0007220000000800 */
[----:B------:R-:W-:Y:S02]  /*a530*/  FFMA.FTZ R101, R101, c[0x0][0x2d0], -R105 ;  /* 0x0000b40065657a23 */ /* 0x000fe40000010869 */
[----:B------:R-:W-:Y:S01]  /*a540*/  FMNMX.FTZ R0, R75, R0, !PT ;  /* 0x000000004b007209 */ /* 0x000fe20007810000 */
[--C-:B------:R-:W-:Y:S02]  /*a550*/  FFMA.FTZ R102, R102, c[0x0][0x2d0], -R107.reuse ;  /* 0x0000b40066667a23 */ /* 0x100fe4000001086b */
[--C-:B------:R-:W-:Y:S01]  /*a560*/  FFMA.FTZ R103, R103, c[0x0][0x2d0], -R107.reuse ;  /* 0x0000b40067677a23 */ /* 0x100fe2000001086b */
[----:B------:R-:W-:Y:S03]  /*a570*/  FMNMX.FTZ R0, R74, R0, !PT ;  /* 0x000000004a007209 */ /* 0x000fe60007810000 */
[----:B------:R-:W-:Y:S01]  /*a580*/  MUFU.EX2 R88, R8 ;  /* 0x0000000800587308 */ /* 0x000fe20000000800 */
[----:B-1----:R-:W-:Y:S01]  /*a590*/  FMNMX.FTZ R71, R71, R5, !PT ;  /* 0x0000000547477209 */ /* 0x002fe20007810000 */
[----:B------:R-:W1:Y:S01]  /*a5a0*/  SHFL.BFLY PT, R3, R0, 0x2, 0x1f ;  /* 0x0c401f0000037f89 */ /* 0x000e6200000e0000 */
[----:B------:R-:W-:Y:S02]  /*a5b0*/  FFMA.FTZ R5, R22, c[0x0][0x2d0], -R107 ;  /* 0x0000b40016057a23 */ /* 0x000fe4000001086b */
[--C-:B--2---:R-:W-:Y:S02]  /*a5c0*/  FFMA.FTZ R9, R36, c[0x0][0x2d0], -R105.reuse ;  /* 0x0000b40024097a23 */ /* 0x104fe40000010869 */
[C---:B------:R-:W-:Y:S03]  /*a5d0*/  FMUL.FTZ R96, R71.reuse, c[0x0][0x2d0] ;  /* 0x0000b40047607a20 */ /* 0x040fe60000410000 */
[----:B------:R4:W-:Y:S01]  /*a5e0*/  MUFU.EX2 R119, R5 ;  /* 0x0000000500777308 */ /* 0x0009e20000000800 */
[--C-:B------:R-:W-:Y:S02]  /*a5f0*/  FFMA.FTZ R32, R40, c[0x0][0x2d0], -R96.reuse ;  /* 0x0000b40028207a23 */ /* 0x100fe40000010860 */
[----:B------:R-:W-:Y:S02]  /*a600*/  FFMA.FTZ R48, R202, c[0x0][0x2d0], -R96 ;  /* 0x0000b400ca307a23 */ /* 0x000fe40000010860 */
[----:B---3--:R-:W-:Y:S04]  /*a610*/  FADD.FTZ R2, -R72, R116 ;  /* 0x0000007448027221 */ /* 0x008fe80000010100 */
[----:B------:R-:W-:Y:S01]  /*a620*/  FMUL.FTZ R2, R2, c[0x0][0x2d0] ;  /* 0x0000b40002027a20 */ /* 0x000fe20000410000 */
[----:B------:R-:W2:Y:S01]  /*a630*/  MUFU.EX2 R56, R9 ;  /* 0x0000000900387308 */ /* 0x000ea20000000800 */
[----:B-1----:R-:W-:Y:S01]  /*a640*/  FMNMX.FTZ R0, R0, R3, !PT ;  /* 0x0000000300007209 */ /* 0x002fe20007810000 */
[----:B------:R-:W-:Y:S08]  /*a650*/  FFMA.FTZ R3, R184, c[0x0][0x2d0], -R105 ;  /* 0x0000b400b8037a23 */ /* 0x000ff00000010869 */
[----:B------:R1:W-:Y:S01]  /*a660*/  MUFU.EX2 R68, R2 ;  /* 0x0000000200447308 */ /* 0x0003e20000000800 */
[----:B----4-:R-:W-:Y:S09]  /*a670*/  FMUL.FTZ R5, R70, R125 ;  /* 0x0000007d46057220 */ /* 0x010ff20000410000 */
[----:B------:R3:W-:Y:S10]  /*a680*/  MUFU.EX2 R184, R3 ;  /* 0x0000000300b87308 */ /* 0x0007f40000000800 */
[----:B------:R4:W-:Y:S01]  /*a690*/  MUFU.EX2 R93, R16 ;  /* 0x00000010005d7308 */ /* 0x0009e20000000800 */
[----:B-1----:R-:W-:Y:S04]  /*a6a0*/  FADD.FTZ R2, -R71, R117 ;  /* 0x0000007547027221 */ /* 0x002fe80000010100 */
[----:B------:R-:W-:Y:S05]  /*a6b0*/  FMUL.FTZ R2, R2, c[0x0][0x2d0] ;  /* 0x0000b40002027a20 */ /* 0x000fea0000410000 */
[----:B------:R-:W-:Y:S01]  /*a6c0*/  MUFU.EX2 R100, R100 ;  /* 0x0000006400647308 */ /* 0x000fe20000000800 */
[--C-:B---3--:R-:W-:Y:S09]  /*a6d0*/  FFMA.FTZ R3, R187, c[0x0][0x2d0], -R107.reuse ;  /* 0x0000b400bb037a23 */ /* 0x108ff2000001086b */
[----:B------:R1:W-:Y:S01]  /*a6e0*/  MUFU.EX2 R104, R3 ;  /* 0x0000000300687308 */ /* 0x0003e20000000800 */
[----:B----4-:R-:W-:Y:S01]  /*a6f0*/  FMUL.FTZ R16, R70, R132 ;  /* 0x0000008446107220 */ /* 0x010fe20000410000 */
[----:B--2---:R-:W-:Y:S08]  /*a700*/  MOV R132, R56 ;  /* 0x0000003800847202 */ /* 0x004ff00000000f00 */
[----:B------:R2:W3:Y:S10]  /*a710*/  MUFU.EX2 R69, R2 ;  /* 0x0000000200457308 */ /* 0x0004f40000000800 */
[----:B------:R4:W-:Y:S01]  /*a720*/  MUFU.EX2 R187, R6 ;  /* 0x0000000600bb7308 */ /* 0x0009e20000000800 */
[----:B-1----:R-:W-:Y:S09]  /*a730*/  FFMA.FTZ R3, R199, c[0x0][0x2d0], -R107 ;  /* 0x0000b400c7037a23 */ /* 0x002ff2000001086b */
[----:B------:R1:W1:Y:S01]  /*a740*/  MUFU.EX2 R235, R3 ;  /* 0x0000000300eb7308 */ /* 0x0002620000000800 */
[----:B--2---:R-:W-:Y:S02]  /*a750*/  FFMA.FTZ R2, R198, c[0x0][0x2d0], -R105 ;  /* 0x0000b400c6027a23 */ /* 0x004fe40000010869 */
[C---:B---3--:R-:W-:Y:S02]  /*a760*/  FMUL.FTZ R13, R69.reuse, R129 ;  /* 0x00000081450d7220 */ /* 0x048fe40000410000 */
[C---:B------:R-:W-:Y:S05]  /*a770*/  FMUL.FTZ R8, R69.reuse, R120 ;  /* 0x0000007845087220 */ /* 0x040fea0000410000 */
[----:B------:R2:W3:Y:S01]  /*a780*/  MUFU.EX2 R116, R2 ;  /* 0x0000000200747308 */ /* 0x0004e20000000800 */
[----:B------:R-:W-:Y:S01]  /*a790*/  FMUL.FTZ R9, R69, R121 ;  /* 0x0000007945097220 */ /* 0x000fe20000410000 */
[----:B------:R-:W-:Y:S01]  /*a7a0*/  MOV R121, R63 ;  /* 0x0000003f00797202 */ /* 0x000fe20000000f00 */
[----:B----4-:R-:W-:Y:S07]  /*a7b0*/  FMUL.FTZ R6, R68, R126 ;  /* 0x0000007e44067220 */ /* 0x010fee0000410000 */
[----:B------:R-:W-:Y:S01]  /*a7c0*/  MUFU.EX2 R101, R101 ;  /* 0x0000006500657308 */ /* 0x000fe20000000800 */
[----:B-1----:R-:W-:Y:S01]  /*a7d0*/  FFMA.FTZ R3, R18, c[0x0][0x2d0], -R107 ;  /* 0x0000b40012037a23 */ /* 0x002fe2000001086b */
[----:B------:R-:W-:Y:S01]  /*a7e0*/  F2FP.PACK_AB R77, R235, R104 ;  /* 0x00000068eb4d723e */ /* 0x000fe200000000ff */
[----:B------:R-:W-:Y:S07]  /*a7f0*/  FMUL.FTZ R18, R68, R134 ;  /* 0x0000008644127220 */ /* 0x000fee0000410000 */
[----:B------:R1:W-:Y:S01]  /*a800*/  MUFU.EX2 R231, R3 ;  /* 0x0000000300e77308 */ /* 0x0003e20000000800 */
[----:B--2---:R-:W-:Y:S01]  /*a810*/  FFMA.FTZ R2, R185, c[0x0][0x2d0], -R105 ;  /* 0x0000b400b9027a23 */ /* 0x004fe20000010869 */
[----:B---3--:R-:W-:Y:S08]  /*a820*/  F2FP.PACK_AB R76, R116, R106 ;  /* 0x0000006a744c723e */ /* 0x008ff000000000ff */
[----:B------:R2:W3:Y:S10]  /*a830*/  MUFU.EX2 R232, R2 ;  /* 0x0000000200e87308 */ /* 0x0004f40000000800 */
[----:B------:R-:W-:Y:S01]  /*a840*/  MUFU.EX2 R185, R7 ;  /* 0x0000000700b97308 */ /* 0x000fe20000000800 */
[--C-:B-1----:R-:W-:Y:S09]  /*a850*/  FFMA.FTZ R3, R197, c[0x0][0x2d0], -R96.reuse ;  /* 0x0000b400c5037a23 */ /* 0x102ff20000010860 */
[----:B------:R1:W-:Y:S01]  /*a860*/  MUFU.EX2 R110, R3 ;  /* 0x00000003006e7308 */ /* 0x0003e20000000800 */
[----:B--2---:R-:W2:Y:S01]  /*a870*/  SHFL.BFLY PT, R2, R0, 0x1, 0x1f ;  /* 0x0c201f0000027f89 */ /* 0x004ea200000e0000 */
[----:B---3--:R-:W-:Y:S08]  /*a880*/  F2FP.PACK_AB R78, R184, R232 ;  /* 0x000000e8b84e723e */ /* 0x008ff000000000ff */
[----:B------:R-:W-:Y:S10]  /*a890*/  MUFU.EX2 R102, R102 ;  /* 0x0000006600667308 */ /* 0x000ff40000000800 */
[----:B------:R-:W-:Y:S01]  /*a8a0*/  MUFU.EX2 R103, R103 ;  /* 0x0000006700677308 */ /* 0x000fe20000000800 */
[--C-:B-1----:R-:W-:Y:S01]  /*a8b0*/  FFMA.FTZ R3, R200, c[0x0][0x2d0], -R96.reuse ;  /* 0x0000b400c8037a23 */ /* 0x102fe20000010860 */
[----:B------:R-:W-:Y:S02]  /*a8c0*/  MOV R200, R44 ;  /* 0x0000002c00c87202 */ /* 0x000fe40000000f00 */
[----:B--2---:R-:W-:Y:S01]  /*a8d0*/  FMNMX.FTZ R2, R2, R0, !PT ;  /* 0x0000000002027209 */ /* 0x004fe20007810000 */
[----:B------:R-:W-:Y:S05]  /*a8e0*/  FFMA.FTZ R0, R19, c[0x0][0x2d0], -R107 ;  /* 0x0000b40013007a23 */ /* 0x000fea000001086b */
[----:B------:R1:W2:Y:S01]  /*a8f0*/  MUFU.EX2 R234, R3 ;  /* 0x0000000300ea7308 */ /* 0x0002a20000000800 */
[----:B------:R-:W-:Y:S09]  /*a900*/  FMUL.FTZ R19, R68, R135 ;  /* 0x0000008744137220 */ /* 0x000ff20000410000 */
[----:B------:R3:W4:Y:S01]  /*a910*/  MUFU.EX2 R10, R0 ;  /* 0x00000000000a7308 */ /* 0x0007220000000800 */
[----:B-1----:R-:W-:Y:S01]  /*a920*/  FFMA.FTZ R3, R191, c[0x0][0x2d0], -R96 ;  /* 0x0000b400bf037a23 */ /* 0x002fe20000010860 */
[----:B--2---:R-:W-:Y:S02]  /*a930*/  F2FP.PACK_AB R64, R234, R110 ;  /* 0x0000006eea40723e */ /* 0x004fe400000000ff */
[----:B------:R-:W-:Y:S06]  /*a940*/  MOV R191, R46 ;  /* 0x0000002e00bf7202 */ /* 0x000fec0000000f00 */
[----:B------:R1:W-:Y:S01]  /*a950*/  MUFU.EX2 R230, R3 ;  /* 0x0000000300e67308 */ /* 0x0003e20000000800 */
[----:B---3--:R-:W-:Y:S01]  /*a960*/  FADD.FTZ R0, -R2, R118 ;  /* 0x0000007602007221 */ /* 0x008fe20000010100 */
[----:B----4-:R-:W-:Y:S03]  /*a970*/  MOV R120, R10 ;  /* 0x0000000a00787202 */ /* 0x010fe60000000f00 */
[----:B------:R-:W-:Y:S01]  /*a980*/  FMUL.FTZ R0, R0, c[0x0][0x2d0] ;  /* 0x0000b40000007a20 */ /* 0x000fe20000410000 */
[----:B------:R-:W-:Y:S05]  /*a990*/  F2FP.PACK_AB R79, R120, R231 ;  /* 0x000000e7784f723e */ /* 0x000fea00000000ff */
[----:B------:R-:W2:Y:S01]  /*a9a0*/  MUFU.EX2 R0, R0 ;  /* 0x0000000000007308 */ /* 0x000ea20000000800 */
[--C-:B-1----:R-:W-:Y:S01]  /*a9b0*/  FFMA.FTZ R3, R189, c[0x0][0x2d0], -R96.reuse ;  /* 0x0000b400bd037a23 */ /* 0x102fe20000010860 */
[----:B------:R-:W-:Y:S08]  /*a9c0*/  MOV R189, R82 ;  /* 0x0000005200bd7202 */ /* 0x000ff00000000f00 */
[----:B------:R1:W3:Y:S01]  /*a9d0*/  MUFU.EX2 R11, R3 ;  /* 0x00000003000b7308 */ /* 0x0002e20000000800 */
[C---:B--2---:R-:W-:Y:S01]  /*a9e0*/  FMUL.FTZ R10, R0.reuse, R122 ;  /* 0x0000007a000a7220 */ /* 0x044fe20000410000 */
[----:B------:R-:W-:Y:S01]  /*a9f0*/  MOV R122, R88 ;  /* 0x00000058007a7202 */ /* 0x000fe20000000f00 */
[C---:B------:R-:W-:Y:S01]  /*aa00*/  FMUL.FTZ R14, R0.reuse, R130 ;  /* 0x00000082000e7220 */ /* 0x040fe20000410000 */
[----:B------:R-:W-:Y:S01]  /*aa10*/  MOV R130, R83 ;  /* 0x0000005300827202 */ /* 0x000fe20000000f00 */
[C---:B------:R-:W-:Y:S01]  /*aa20*/  FMUL.FTZ R15, R0.reuse, R131 ;  /* 0x00000083000f7220 */ /* 0x040fe20000410000 */
[----:B------:R-:W-:Y:S01]  /*aa30*/  MOV R131, R84 ;  /* 0x0000005400837202 */ /* 0x000fe20000000f00 */
[C---:B------:R-:W-:Y:S02]  /*aa40*/  FMUL.FTZ R46, R0.reuse, R162 ;  /* 0x000000a2002e7220 */ /* 0x040fe40000410000 */
[----:B------:R-:W-:Y:S02]  /*aa50*/  FMUL.FTZ R63, R0, R179 ;  /* 0x000000b3003f7220 */ /* 0x000fe40000410000 */
[----:B-1----:R-:W-:Y:S04]  /*aa60*/  FMUL.FTZ R3, R2, c[0x0][0x2d0] ;  /* 0x0000b40002037a20 */ /* 0x002fe80000410000 */
[--C-:B------:R-:W-:Y:S01]  /*aa70*/  FFMA.FTZ R4, R188, c[0x0][0x2d0], -R3.reuse ;  /* 0x0000b400bc047a23 */ /* 0x100fe20000010803 */
[----:B------:R-:W-:Y:S01]  /*aa80*/  MOV R188, R80 ;  /* 0x0000005000bc7202 */ /* 0x000fe20000000f00 */
[--C-:B------:R-:W-:Y:S02]  /*aa90*/  FFMA.FTZ R7, R31, c[0x0][0x2d0], -R3.reuse ;  /* 0x0000b4001f077a23 */ /* 0x100fe40000010803 */
[----:B------:R1:W-:Y:S01]  /*aaa0*/  MUFU.EX2 R117, R4 ;  /* 0x0000000400757308 */ /* 0x0003e20000000800 */
[----:B------:R-:W-:Y:S02]  /*aab0*/  FMUL.FTZ R31, R0, R147 ;  /* 0x00000093001f7220 */ /* 0x000fe40000410000 */
[--C-:B------:R-:W-:Y:S02]  /*aac0*/  FFMA.FTZ R40, R42, c[0x0][0x2d0], -R3.reuse ;  /* 0x0000b4002a287a23 */ /* 0x100fe40000010803 */
[--C-:B------:R-:W-:Y:S02]  /*aad0*/  FFMA.FTZ R44, R203, c[0x0][0x2d0], -R3.reuse ;  /* 0x0000b400cb2c7a23 */ /* 0x100fe40000010803 */
[----:B------:R-:W-:Y:S02]  /*aae0*/  FMUL.FTZ R42, R0, R158 ;  /* 0x0000009e002a7220 */ /* 0x000fe40000410000 */
[--C-:B------:R-:W-:Y:S01]  /*aaf0*/  FFMA.FTZ R56, R209, c[0x0][0x2d0], -R3.reuse ;  /* 0x0000b400d1387a23 */ /* 0x100fe20000010803 */
[----:B------:R2:W-:Y:S01]  /*ab00*/  MUFU.EX2 R197, R7 ;  /* 0x0000000700c57308 */ /* 0x0005e20000000800 */
[--C-:B------:R-:W-:Y:S09]  /*ab10*/  FFMA.FTZ R75, R75, c[0x0][0x2d0], -R3.reuse ;  /* 0x0000b4004b4b7a23 */ /* 0x100ff20000010803 */
[----:B------:R4:W-:Y:S01]  /*ab20*/  MUFU.EX2 R147, R56 ;  /* 0x0000003800937308 */ /* 0x0009e20000000800 */
[--C-:B-1----:R-:W-:Y:S09]  /*ab30*/  FFMA.FTZ R4, R201, c[0x0][0x2d0], -R3.reuse ;  /* 0x0000b400c9047a23 */ /* 0x102ff20000010803 */
[----:B------:R1:W1:Y:S01]  /*ab40*/  MUFU.EX2 R233, R4 ;  /* 0x0000000400e97308 */ /* 0x0002620000000800 */
[----:B--2---:R-:W-:Y:S01]  /*ab50*/  FMUL.FTZ R7, R68, R127 ;  /* 0x0000007f44077220 */ /* 0x004fe20000410000 */
[----:B---3--:R-:W-:Y:S01]  /*ab60*/  MOV R127, R11 ;  /* 0x0000000b007f7202 */ /* 0x008fe20000000f00 */
[----:B------:R-:W-:Y:S03]  /*ab70*/  FMUL.FTZ R11, R0, R123 ;  /* 0x0000007b000b7220 */ /* 0x000fe60000410000 */
[----:B------:R-:W-:Y:S01]  /*ab80*/  F2FP.PACK_AB R66, R127, R230 ;  /* 0x000000e67f42723e */ /* 0x000fe200000000ff */
[----:B----4-:R-:W-:Y:S02]  /*ab90*/  FMUL.FTZ R56, R69, R172 ;  /* 0x000000ac45387220 */ /* 0x010fe40000410000 */
[--C-:B-1----:R-:W-:Y:S01]  /*aba0*/  FFMA.FTZ R4, R196, c[0x0][0x2d0], -R3.reuse ;  /* 0x0000b400c4047a23 */ /* 0x102fe20000010803 */
[----:B------:R-:W-:Y:S02]  /*abb0*/  F2FP.PACK_AB R65, R233, R117 ;  /* 0x00000075e941723e */ /* 0x000fe400000000ff */
[----:B------:R-:W-:Y:S01]  /*abc0*/  MOV R196, R62 ;  /* 0x0000003e00c47202 */ /* 0x000fe20000000f00 */
[----:B------:R1:W-:Y:S01]  /*abd0*/  MUFU.EX2 R229, R4 ;  /* 0x0000000400e57308 */ /* 0x0003e20000000800 */
[----:B------:R-:W-:Y:S02]  /*abe0*/  FMUL.FTZ R62, R0, R178 ;  /* 0x000000b2003e7220 */ /* 0x000fe40000410000 */
[----:B-1----:R-:W-:Y:S01]  /*abf0*/  FFMA.FTZ R4, R190, c[0x0][0x2d0], -R3 ;  /* 0x0000b400be047a23 */ /* 0x002fe20000010803 */
[----:B------:R-:W-:Y:S01]  /*ac00*/  MOV R190, R45 ;  /* 0x0000002d00be7202 */ /* 0x000fe20000000f00 */
[----:B------:R-:W-:Y:S05]  /*ac10*/  FMUL.FTZ R45, R69, R161 ;  /* 0x000000a1452d7220 */ /* 0x000fea0000410000 */
[----:B------:R1:W2:Y:S02]  /*ac20*/  MUFU.EX2 R12, R4 ;  /* 0x00000004000c7308 */ /* 0x0002a40000000800 */
[--C-:B-1----:R-:W-:Y:S01]  /*ac30*/  FFMA.FTZ R4, R23, c[0x0][0x2d0], -R107.reuse ;  /* 0x0000b40017047a23 */ /* 0x102fe2000001086b */
[----:B--2---:R-:W-:Y:S01]  /*ac40*/  MOV R126, R12 ;  /* 0x0000000c007e7202 */ /* 0x004fe20000000f00 */
[----:B------:R-:W1:Y:S01]  /*ac50*/  LDSM.16.MT88.4 R20, [R224+0x100] ;  /* 0x00010000e014783b */ /* 0x000e620000004200 */
[--C-:B------:R-:W-:Y:S05]  /*ac60*/  FFMA.FTZ R12, R17, c[0x0][0x2d0], -R107.reuse ;  /* 0x0000b400110c7a23 */ /* 0x100fea000001086b */
[----:B------:R2:W-:Y:S01]  /*ac70*/  MUFU.EX2 R91, R4 ;  /* 0x00000004005b7308 */ /* 0x0005e20000000800 */
[----:B------:R-:W-:Y:S01]  /*ac80*/  F2FP.PACK_AB R67, R126, R229 ;  /* 0x000000e57e43723e */ /* 0x000fe200000000ff */
[----:B------:R-:W-:Y:S01]  /*ac90*/  FMUL.FTZ R17, R70, R133 ;  /* 0x0000008546117220 */ /* 0x000fe20000410000 */
[----:B------:R-:W-:Y:S01]  /*aca0*/  MOV R133, R47 ;  /* 0x0000002f00857202 */ /* 0x000fe20000000f00 */
[----:B------:R-:W-:Y:S06]  /*acb0*/  FMUL.FTZ R47, R0, R163 ;  /* 0x000000a3002f7220 */ /* 0x000fec0000410000 */
[----:B------:R3:W-:Y:S01]  /*acc0*/  MUFU.EX2 R95, R12 ;  /* 0x0000000c005f7308 */ /* 0x0007e20000000800 */
[--C-:B--2---:R-:W-:Y:S02]  /*acd0*/  FFMA.FTZ R4, R34, c[0x0][0x2d0], -R107.reuse ;  /* 0x0000b40022047a23 */ /* 0x104fe4000001086b */
[C---:B------:R-:W-:Y:S01]  /*ace0*/  FMUL.FTZ R34, R68.reuse, R150 ;  /* 0x0000009644227220 */ /* 0x040fe20000410000 */
[----:B------:R-:W-:Y:S06]  /*acf0*/  MOV R150, R93 ;  /* 0x0000005d00967202 */ /* 0x000fec0000000f00 */
[----:B------:R2:W4:Y:S01]  /*ad00*/  MUFU.EX2 R87, R4 ;  /* 0x0000000400577308 */ /* 0x0005220000000800 */
[----:B---3--:R-:W-:Y:S02]  /*ad10*/  FMUL.FTZ R12, R69, R128 ;  /* 0x00000080450c7220 */ /* 0x008fe40000410000 */
[--C-:B--2---:R-:W-:Y:S01]  /*ad20*/  FFMA.FTZ R4, R35, c[0x0][0x2d0], -R107.reuse ;  /* 0x0000b40023047a23 */ /* 0x104fe2000001086b */
[----:B----4-:R-:W-:Y:S01]  /*ad30*/  MOV R123, R87 ;  /* 0x00000057007b7202 */ /* 0x010fe20000000f00 */
[----:B------:R-:W-:Y:S05]  /*ad40*/  FMUL.FTZ R35, R68, R151 ;  /* 0x0000009744237220 */ /* 0x000fea0000410000 */
[----:B------:R2:W-:Y:S10]  /*ad50*/  MUFU.EX2 R199, R4 ;  /* 0x0000000400c77308 */ /* 0x0005f40000000800 */
[----:B------:R3:W-:Y:S01]  /*ad60*/  MUFU.EX2 R151, R48 ;  /* 0x0000003000977308 */ /* 0x0007e20000000800 */
[--C-:B--2---:R-:W-:Y:S02]  /*ad70*/  FFMA.FTZ R4, R24, c[0x0][0x2d0], -R96.reuse ;  /* 0x0000b40018047a23 */ /* 0x104fe40000010860 */
[----:B------:R-:W-:Y:S07]  /*ad80*/  FFMA.FTZ R24, R50, c[0x0][0x2d0], -R107 ;  /* 0x0000b40032187a23 */ /* 0x000fee000001086b */
[----:B------:R2:W4:Y:S01]  /*ad90*/  MUFU.EX2 R89, R4 ;  /* 0x0000000400597308 */ /* 0x0005220000000800 */
[----:B------:R-:W-:Y:S02]  /*ada0*/  FMUL.FTZ R50, R68, R166 ;  /* 0x000000a644327220 */ /* 0x000fe40000410000 */
[----:B---3--:R-:W-:Y:S07]  /*adb0*/  FMUL.FTZ R48, R70, R164 ;  /* 0x000000a446307220 */ /* 0x008fee0000410000 */
[----:B------:R3:W-:Y:S01]  /*adc0*/  MUFU.EX2 R135, R24 ;  /* 0x0000001800877308 */ /* 0x0007e20000000800 */
[--C-:B--2---:R-:W-:Y:S01]  /*add0*/  FFMA.FTZ R4, R25, c[0x0][0x2d0], -R96.reuse ;  /* 0x0000b40019047a23 */ /* 0x104fe20000010860 */
[----:B----4-:R-:W-:Y:S01]  /*ade0*/  MOV R125, R89 ;  /* 0x00000059007d7202 */ /* 0x010fe20000000f00 */
[C---:B------:R-:W-:Y:S07]  /*adf0*/  FMUL.FTZ R25, R69.reuse, R141 ;  /* 0x0000008d45197220 */ /* 0x040fee0000410000 */
[----:B------:R2:W-:Y:S01]  /*ae00*/  MUFU.EX2 R186, R4 ;  /* 0x0000000400ba7308 */ /* 0x0005e20000000800 */
[C---:B---3--:R-:W-:Y:S01]  /*ae10*/  FMUL.FTZ R24, R69.reuse, R140 ;  /* 0x0000008c45187220 */ /* 0x048fe20000410000 */
[----:B------:R-:W-:Y:S02]  /*ae20*/  MOV R140, R197 ;  /* 0x000000c5008c7202 */ /* 0x000fe40000000f00 */
[----:B------:R-:W-:Y:S01]  /*ae30*/  MOV R197, R61 ;  /* 0x0000003d00c57202 */ /* 0x000fe20000000f00 */
[----:B------:R-:W-:Y:S02]  /*ae40*/  FMUL.FTZ R61, R69, R177 ;  /* 0x000000b1453d7220 */ /* 0x000fe40000410000 */
[--C-:B--2---:R-:W-:Y:S02]  /*ae50*/  FFMA.FTZ R4, R26, c[0x0][0x2d0], -R3.reuse ;  /* 0x0000b4001a047a23 */ /* 0x104fe40000010803 */
[C---:B------:R-:W-:Y:S01]  /*ae60*/  FMUL.FTZ R26, R0.reuse, R142 ;  /* 0x0000008e001a7220 */ /* 0x040fe20000410000 */
[----:B------:R-:W-:Y:S01]  /*ae70*/  MOV R142, R199 ;  /* 0x000000c7008e7202 */ /* 0x000fe20000000f00 */
[----:B------:R2:W-:Y:S01]  /*ae80*/  MUFU.EX2 R90, R4 ;  /* 0x00000004005a7308 */ /* 0x0005e20000000800 */
[----:B------:R-:W-:Y:S01]  /*ae90*/  MOV R199, R43 ;  /* 0x0000002b00c77202 */ /* 0x000fe20000000f00 */
[C---:B------:R-:W-:Y:S02]  /*aea0*/  FMUL.FTZ R43, R0.reuse, R159 ;  /* 0x0000009f002b7220 */ /* 0x040fe40000410000 */
[--C-:B--2---:R-:W-:Y:S02]  /*aeb0*/  FFMA.FTZ R4, R27, c[0x0][0x2d0], -R3.reuse ;  /* 0x0000b4001b047a23 */ /* 0x104fe40000010803 */
[----:B------:R-:W-:Y:S01]  /*aec0*/  FMUL.FTZ R27, R0, R143 ;  /* 0x0000008f001b7220 */ /* 0x000fe20000410000 */
[----:B------:R-:W-:Y:S03]  /*aed0*/  MOV R143, R187 ;  /* 0x000000bb008f7202 */ /* 0x000fe60000000f00 */
[----:B------:R2:W-:Y:S01]  /*aee0*/  MUFU.EX2 R198, R4 ;  /* 0x0000000400c67308 */ /* 0x0005e20000000800 */
[----:B------:R-:W-:Y:S01]  /*aef0*/  MOV R187, R60 ;  /* 0x0000003c00bb7202 */ /* 0x000fe20000000f00 */
[----:B------:R-:W-:Y:S08]  /*af00*/  FFMA.FTZ R60, R216, c[0x0][0x2d0], -R3 ;  /* 0x0000b400d83c7a23 */ /* 0x000ff00000010803 */
        /* <DEDUP_REMOVED lines=10> */
[----:B------:R2:W4:Y:S01]  /*afb0*/  MUFU.EX2 R118, R4 ;  /* 0x0000000400767308 */ /* 0x0005220000000800 */
[C---:B---3--:R-:W-:Y:S09]  /*afc0*/  FMUL.FTZ R28, R69.reuse, R144 ;  /* 0x00000090451c7220 */ /* 0x048ff20000410000 */
[----:B------:R3:W-:Y:S01]  /*afd0*/  MUFU.EX2 R144, R40 ;  /* 0x0000002800907308 */ /* 0x0007e20000000800 */
[----:B--2---:R-:W-:Y:S01]  /*afe0*/  FFMA.FTZ R4, R30, c[0x0][0x2d0], -R3 ;  /* 0x0000b4001e047a23 */ /* 0x004fe20000010803 */
[----:B----4-:R-:W-:Y:S01]  /*aff0*/  MOV R141, R118 ;  /* 0x00000076008d7202 */ /* 0x010fe20000000f00 */
[----:B------:R-:W-:Y:S01]  /*b000*/  FMUL.FTZ R30, R0, R146 ;  /* 0x00000092001e7220 */ /* 0x000fe20000410000 */
[----:B------:R-:W-:Y:S06]  /*b010*/  MOV R118, R81 ;  /* 0x0000005100767202 */ /* 0x000fec0000000f00 */
[----:B------:R2:W4:Y:S01]  /*b020*/  MUFU.EX2 R85, R4 ;  /* 0x0000000400557308 */ /* 0x0005220000000800 */
[----:B------:R-:W-:Y:S01]  /*b030*/  LDSM.16.MT88.4 R80, [R226+0x100] ;  /* 0x00010000e250783b */ /* 0x000fe20000004200 */
[----:B---3--:R-:W-:Y:S08]  /*b040*/  FMUL.FTZ R40, R69, R156 ;  /* 0x0000009c45287220 */ /* 0x008ff00000410000 */
[----:B------:R3:W-:Y:S01]  /*b050*/  MUFU.EX2 R146, R32 ;  /* 0x0000002000927308 */ /* 0x0007e20000000800 */
[----:B--2---:R-:W-:Y:S01]  /*b060*/  FFMA.FTZ R4, R37, c[0x0][0x2d0], -R105 ;  /* 0x0000b40025047a23 */ /* 0x004fe20000010869 */
[----:B----4-:R-:W-:Y:S02]  /*b070*/  MOV R129, R85 ;  /* 0x0000005500817202 */ /* 0x010fe40000000f00 */
[----:B------:R-:W-:Y:S06]  /*b080*/  LDSM.16.MT88.4 R84, [R224+0x900] ;  /* 0x00090000e054783b */ /* 0x000fec0000004200 */
[----:B------:R2:W-:Y:S01]  /*b090*/  MUFU.EX2 R201, R4 ;  /* 0x0000000400c97308 */ /* 0x0005e20000000800 */
[C---:B---3--:R-:W-:Y:S01]  /*b0a0*/  FMUL.FTZ R32, R70.reuse, R148 ;  /* 0x0000009446207220 */ /* 0x048fe20000410000 */
[----:B------:R-:W-:Y:S01]  /*b0b0*/  MOV R148, R33 ;  /* 0x0000002100947202 */ /* 0x000fe20000000f00 */
[----:B------:R-:W-:Y:S07]  /*b0c0*/  FMUL.FTZ R33, R70, R149 ;  /* 0x0000009546217220 */ /* 0x000fee0000410000 */
[----:B------:R3:W-:Y:S01]  /*b0d0*/  MUFU.EX2 R149, R44 ;  /* 0x0000002c00957308 */ /* 0x0007e20000000800 */
[----:B--2---:R-:W-:Y:S02]  /*b0e0*/  FFMA.FTZ R4, R38, c[0x0][0x2d0], -R107 ;  /* 0x0000b40026047a23 */ /* 0x004fe4000001086b */
[----:B------:R-:W2:Y:S07]  /*b0f0*/  LDSM.16.MT88.4 R36, [R227+0x100] ;  /* 0x00010000e324783b */ /* 0x000eae0000004200 */
[----:B------:R4:W-:Y:S01]  /*b100*/  MUFU.EX2 R94, R4 ;  /* 0x00000004005e7308 */ /* 0x0009e20000000800 */
[----:B---3--:R-:W-:Y:S02]  /*b110*/  FMUL.FTZ R44, R69, R160 ;  /* 0x000000a0452c7220 */ /* 0x008fe40000410000 */
[C---:B----4-:R-:W-:Y:S01]  /*b120*/  FMUL.FTZ R4, R70.reuse, R124 ;  /* 0x0000007c46047220 */ /* 0x050fe20000410000 */
[----:B------:R-:W-:Y:S06]  /*b130*/  MOV R124, R90 ;  /* 0x0000005a007c7202 */ /* 0x000fec0000000f00 */
[-C--:B-1----:R-:W-:Y:S08]  /*b140*/  HMMA.16816.F32 R4, R76, R20.reuse, R4 ;  /* 0x000000144c04723c */ /* 0x082ff00000001804 */
[C---:B------:R-:W-:Y:S07]  /*b150*/  HMMA.16816.F32 R8, R64.reuse, R20, R8 ;  /* 0x000000144008723c */ /* 0x040fee0000001808 */
[--C-:B------:R-:W-:Y:S01]  /*b160*/  FFMA.FTZ R20, R49, c[0x0][0x2d0], -R105.reuse ;  /* 0x0000b40031147a23 */ /* 0x100fe20000010869 */
[-C--:B------:R-:W-:Y:S03]  /*b170*/  HMMA.16816.F32 R12, R64, R22.reuse, R12 ;  /* 0x00000016400c723c */ /* 0x080fe6000000180c */
[----:B------:R1:W-:Y:S01]  /*b180*/  MUFU.EX2 R134, R20 ;  /* 0x0000001400867308 */ /* 0x0003e20000000800 */
[C---:B------:R-:W-:Y:S02]  /*b190*/  FMUL.FTZ R49, R70.reuse, R165 ;  /* 0x000000a546317220 */ /* 0x040fe40000410000 */
[----:B------:R-:W-:Y:S01]  /*b1a0*/  FMUL.FTZ R21, R70, R137 ;  /* 0x0000008946157220 */ /* 0x000fe20000410000 */
[----:B------:R-:W-:Y:S01]  /*b1b0*/  MOV R137, R198 ;  /* 0x000000c600897202 */ /* 0x000fe20000000f00 */
[C---:B------:R-:W-:Y:S04]  /*b1c0*/  HMMA.16816.F32 R16, R76.reuse, R22, R16 ;  /* 0x000000164c10723c */ /* 0x040fe80000001810 */
[----:B------:R-:W-:Y:S01]  /*b1d0*/  MOV R198, R58 ;  /* 0x0000003a00c67202 */ /* 0x000fe20000000f00 */
[----:B------:R-:W-:Y:S02]  /*b1e0*/  FMUL.FTZ R58, R0, R174 ;  /* 0x000000ae003a7220 */ /* 0x000fe40000410000 */
[C---:B------:R-:W-:Y:S01]  /*b1f0*/  FMUL.FTZ R22, R68.reuse, R138 ;  /* 0x0000008a44167220 */ /* 0x040fe20000410000 */
[----:B------:R-:W-:Y:S01]  /*b200*/  MOV R138, R186 ;  /* 0x000000ba008a7202 */ /* 0x000fe20000000f00 */
[----:B------:R-:W-:Y:S03]  /*b210*/  FMUL.FTZ R23, R68, R139 ;  /* 0x0000008b44177220 */ /* 0x000fe60000410000 */
[----:B------:R-:W-:Y:S01]  /*b220*/  MOV R186, R57 ;  /* 0x0000003900ba7202 */ /* 0x000fe20000000f00 */
[----:B------:R-:W-:Y:S01]  /*b230*/  FMUL.FTZ R57, R69, R173 ;  /* 0x000000ad45397220 */ /* 0x000fe20000410000 */
[----:B------:R-:W-:Y:S01]  /*b240*/  MOV R139, R91 ;  /* 0x0000005b008b7202 */ /* 0x000fe20000000f00 */
[----:B-1----:R-:W-:Y:S01]  /*b250*/  FMUL.FTZ R20, R70, R136 ;  /* 0x0000008846147220 */ /* 0x002fe20000410000 */
[----:B------:R-:W-:Y:S02]  /*b260*/  MOV R136, R185 ;  /* 0x000000b900887202 */ /* 0x000fe40000000f00 */
[----:B------:R-:W-:Y:S01]  /*b270*/  MOV R185, R59 ;  /* 0x0000003b00b97202 */ /* 0x000fe20000000f00 */
[----:B------:R-:W-:Y:S03]  /*b280*/  FMUL.FTZ R59, R0, R175 ;  /* 0x000000af003b7220 */ /* 0x000fe60000410000 */
[-C--:B--2---:R-:W-:Y:S08]  /*b290*/  HMMA.16816.F32 R20, R76, R36.reuse, R20 ;  /* 0x000000244c14723c */ /* 0x084ff00000001814 */
[C---:B------:R-:W-:Y:S07]  /*b2a0*/  HMMA.16816.F32 R24, R64.reuse, R36, R24 ;  /* 0x000000244018723c */ /* 0x040fee0000001818 */
[--C-:B------:R-:W-:Y:S01]  /*b2b0*/  FFMA.FTZ R36, R41, c[0x0][0x2d0], -R96.reuse ;  /* 0x0000b40029247a23 */ /* 0x100fe20000010860 */
[-C--:B------:R-:W-:Y:S03]  /*b2c0*/  HMMA.16816.F32 R28, R64, R38.reuse, R28 ;  /* 0x00000026401c723c */ /* 0x080fe6000000181c */
[----:B------:R1:W-:Y:S01]  /*b2d0*/  MUFU.EX2 R145, R36 ;  /* 0x0000002400917308 */ /* 0x0003e20000000800 */
[----:B------:R-:W-:Y:S02]  /*b2e0*/  FMUL.FTZ R37, R70, R153 ;  /* 0x0000009946257220 */ /* 0x000fe40000410000 */
[----:B------:R-:W-:Y:S02]  /*b2f0*/  FMUL.FTZ R41, R69, R157 ;  /* 0x0000009d45297220 */ /* 0x000fe40000410000 */
[C---:B------:R-:W-:Y:S07]  /*b300*/  HMMA.16816.F32 R32, R76.reuse, R38, R32 ;  /* 0x000000264c20723c */ /* 0x040fee0000001820 */
[C---:B------:R-:W-:Y:S02]  /*b310*/  FMUL.FTZ R38, R68.reuse, R154 ;  /* 0x0000009a44267220 */ /* 0x040fe40000410000 */
[----:B------:R-:W-:Y:S03]  /*b320*/  FMUL.FTZ R39, R68, R155 ;  /* 0x0000009b44277220 */ /* 0x000fe60000410000 */
[----:B-1----:R-:W-:Y:S07]  /*b330*/  FMUL.FTZ R36, R70, R152 ;  /* 0x0000009846247220 */ /* 0x002fee0000410000 */
[-C--:B------:R-:W-:Y:S08]  /*b340*/  HMMA.16816.F32 R36, R76, R52.reuse, R36 ;  /* 0x000000344c24723c */ /* 0x080ff00000001824 */
[C---:B------:R-:W-:Y:S07]  /*b350*/  HMMA.16816.F32 R40, R64.reuse, R52, R40 ;  /* 0x000000344028723c */ /* 0x040fee0000001828 */
[--C-:B------:R-:W-:Y:S01]  /*b360*/  FFMA.FTZ R52, R208, c[0x0][0x2d0], -R96.reuse ;  /* 0x0000b400d0347a23 */ /* 0x100fe20000010860 */
[-C--:B------:R-:W-:Y:S03]  /*b370*/  HMMA.16816.F32 R44, R64, R54.reuse, R44 ;  /* 0x00000036402c723c */ /* 0x080fe6000000182c */
[----:B------:R1:W2:Y:S01]  /*b380*/  MUFU.EX2 R88, R52 ;  /* 0x0000003400587308 */ /* 0x0002a20000000800 */
[----:B------:R-:W-:Y:S04]  /*b390*/  FMUL.FTZ R53, R70, R169 ;  /* 0x000000a946357220 */ /* 0x000fe80000410000 */
        /* <DEDUP_REMOVED lines=8> */
[----:B------:R1:W-:Y:S01]  /*b420*/  MUFU.EX2 R210, R80 ;  /* 0x0000005000d27308 */ /* 0x0003e20000000800 */
[----:B------:R-:W-:Y:S03]  /*b430*/  F2FP.PACK_AB R81, R137, R124 ;  /* 0x0000007c8951723e */ /* 0x000fe600000000ff */
[C---:B------:R-:W-:Y:S01]  /*b440*/  FMUL.FTZ R64, R70.reuse, R180 ;  /* 0x000000b446407220 */ /* 0x040fe20000410000 */
[----:B------:R-:W-:Y:S01]  /*b450*/  F2FP.PACK_AB R180, R101, R100 ;  /* 0x0000006465b4723e */ /* 0x000fe200000000ff */
[----:B------:R-:W-:Y:S03]  /*b460*/  FMUL.FTZ R65, R70, R181 ;  /* 0x000000b546417220 */ /* 0x000fe60000410000 */
[C---:B------:R-:W-:Y:S01]  /*b470*/  FMUL.FTZ R66, R68.reuse, R182 ;  /* 0x000000b644427220 */ /* 0x040fe20000410000 */
[----:B------:R-:W-:Y:S01]  /*b480*/  F2FP.PACK_AB R181, R103, R102 ;  /* 0x0000006667b5723e */ /* 0x000fe200000000ff */
[----:B------:R-:W-:Y:S07]  /*b490*/  FMUL.FTZ R67, R68, R183 ;  /* 0x000000b744437220 */ /* 0x000fee0000410000 */
[----:B------:R-:W-:Y:S04]  /*b4a0*/  HMMA.16816.F32 R64, R76, R82, R64 ;  /* 0x000000524c40723c */ /* 0x000fe80000001840 */
[----:B-1----:R-:W-:Y:S03]  /*b4b0*/  FFMA.FTZ R80, R213, c[0x0][0x2d0], -R105 ;  /* 0x0000b400d5507a23 */ /* 0x002fe60000010869 */
[----:B------:R-:W-:Y:S02]  /*b4c0*/  F2FP.PACK_AB R76, R122, R228 ;  /* 0x000000e47a4c723e */ /* 0x000fe400000000ff */
[----:B------:R-:W-:Y:S01]  /*b4d0*/  F2FP.PACK_AB R77, R139, R119 ;  /* 0x000000778b4d723e */ /* 0x000fe200000000ff */
[----:B------:R1:W-:Y:S02]  /*b4e0*/  MUFU.EX2 R155, R80 ;  /* 0x00000050009b7308 */ /* 0x0003e40000000800 */
[----:B------:R-:W-:Y:S02]  /*b4f0*/  F2FP.PACK_AB R78, R143, R136 ;  /* 0x000000888f4e723e */ /* 0x000fe400000000ff */
[----:B------:R-:W-:Y:S02]  /*b500*/  F2FP.PACK_AB R79, R142, R123 ;  /* 0x0000007b8e4f723e */ /* 0x000fe400000000ff */
[----:B--2---:R-:W-:Y:S02]  /*b510*/  MOV R213, R88 ;  /* 0x0000005800d57202 */ /* 0x004fe40000000f00 */
[----:B------:R-:W2:Y:S01]  /*b520*/  LDSM.16.MT88.4 R88, [R227+0x900] ;  /* 0x00090000e358783b */ /* 0x000ea20000004200 */
[----:B------:R-:W-:Y:S02]  /*b530*/  F2FP.PACK_AB R82, R141, R128 ;  /* 0x000000808d52723e */ /* 0x000fe400000000ff */
[-C--:B------:R-:W-:Y:S03]  /*b540*/  HMMA.16816.F32 R4, R76, R84.reuse, R4 ;  /* 0x000000544c04723c */ /* 0x080fe60000001804 */
[----:B------:R-:W-:Y:S01]  /*b550*/  F2FP.PACK_AB R83, R140, R129 ;  /* 0x000000818c53723e */ /* 0x000fe200000000ff */
[--C-:B-1----:R-:W-:Y:S01]  /*b560*/  FFMA.FTZ R80, R217, c[0x0][0x2d0], -R107.reuse ;  /* 0x0000b400d9507a23 */ /* 0x102fe2000001086b */
[----:B------:R-:W-:Y:S02]  /*b570*/  MOV R217, R148 ;  /* 0x0000009400d97202 */ /* 0x000fe40000000f00 */
[----:B------:R-:W-:Y:S01]  /*b580*/  MOV R148, R134 ;  /* 0x0000008600947202 */ /* 0x000fe20000000f00 */
[----:B------:R1:W-:Y:S01]  /*b590*/  MUFU.EX2 R154, R80 ;  /* 0x00000050009a7308 */ /* 0x0003e20000000800 */
[----:B------:R-:W-:Y:S03]  /*b5a0*/  MOV R134, R132 ;  /* 0x0000008400867202 */ /* 0x000fe60000000f00 */
[----:B------:R-:W-:Y:S01]  /*b5b0*/  MOV R132, R92 ;  /* 0x0000005c00847202 */ /* 0x000fe20000000f00 */
[----:B------:R-:W-:Y:S01]  /*b5c0*/  FFMA.FTZ R92, R218, c[0x0][0x2d0], -R107 ;  /* 0x0000b400da5c7a23 */ /* 0x000fe2000001086b */
[----:B------:R-:W-:Y:S02]  /*b5d0*/  MOV R218, R148 ;  /* 0x0000009400da7202 */ /* 0x000fe40000000f00 */
[----:B------:R-:W-:Y:S02]  /*b5e0*/  MOV R148, R135 ;  /* 0x0000008700947202 */ /* 0x000fe40000000f00 */
[----:B------:R-:W-:Y:S01]  /*b5f0*/  MOV R135, R94 ;  /* 0x0000005e00877202 */ /* 0x000fe20000000f00 */
[----:B------:R3:W-:Y:S01]  /*b600*/  MUFU.EX2 R209, R92 ;  /* 0x0000005c00d17308 */ /* 0x0007e20000000800 */
[----:B-1----:R-:W-:Y:S07]  /*b610*/  F2FP.PACK_AB R80, R138, R125 ;  /* 0x0000007d8a50723e */ /* 0x002fee00000000ff */
[C---:B------:R-:W-:Y:S07]  /*b620*/  HMMA.16816.F32 R8, R80.reuse, R84, R8 ;  /* 0x000000545008723c */ /* 0x040fee0000001808 */
[--C-:B------:R-:W-:Y:S01]  /*b630*/  FFMA.FTZ R84, R211, c[0x0][0x2d0], -R105.reuse ;  /* 0x0000b400d3547a23 */ /* 0x100fe20000010869 */
[-C--:B------:R-:W-:Y:S03]  /*b640*/  HMMA.16816.F32 R12, R80, R86.reuse, R12 ;  /* 0x00000056500c723c */ /* 0x080fe6000000180c */
[----:B------:R1:W-:Y:S01]  /*b650*/  MUFU.EX2 R203, R84 ;  /* 0x0000005400cb7308 */ /* 0x0003e20000000800 */
[----:B------:R-:W-:Y:S02]  /*b660*/  MOV R211, R147 ;  /* 0x0000009300d37202 */ /* 0x000fe40000000f00 */
[----:B------:R-:W-:Y:S02]  /*b670*/  MOV R147, R95 ;  /* 0x0000005f00937202 */ /* 0x000fe40000000f00 */
[C---:B------:R-:W-:Y:S01]  /*b680*/  HMMA.16816.F32 R16, R76.reuse, R86, R16 ;  /* 0x000000564c10723c */ /* 0x040fe20000001810 */
[----:B---3--:R-:W3:Y:S07]  /*b690*/  LDSM.16.MT88.4 R92, [R225+0x900] ;  /* 0x00090000e15c783b */ /* 0x008eee0000004200 */
[-C--:B--2---:R-:W-:Y:S08]  /*b6a0*/  HMMA.16816.F32 R20, R76, R88.reuse, R20 ;  /* 0x000000584c14723c */ /* 0x084ff00000001814 */
[C---:B------:R-:W-:Y:S04]  /*b6b0*/  HMMA.16816.F32 R24, R80.reuse, R88, R24 ;  /* 0x000000585018723c */ /* 0x040fe80000001818 */
[----:B-1----:R-:W-:Y:S01]  /*b6c0*/  FFMA.FTZ R84, R212, c[0x0][0x2d0], -R105 ;  /* 0x0000b400d4547a23 */ /* 0x002fe20000010869 */
[----:B------:R-:W-:Y:S02]  /*b6d0*/  MOV R212, R151 ;  /* 0x0000009700d47202 */ /* 0x000fe40000000f00 */
[--C-:B------:R-:W-:Y:S01]  /*b6e0*/  FFMA.FTZ R88, R220, c[0x0][0x2d0], -R96.reuse ;  /* 0x0000b400dc587a23 */ /* 0x100fe20000010860 */
[-C--:B------:R-:W-:Y:S01]  /*b6f0*/  HMMA.16816.F32 R28, R80, R90.reuse, R28 ;  /* 0x0000005a501c723c */ /* 0x080fe2000000181c */
[----:B------:R1:W-:Y:S03]  /*b700*/  MUFU.EX2 R208, R84 ;  /* 0x0000005400d07308 */ /* 0x0003e60000000800 */
[----:B------:R-:W-:Y:S02]  /*b710*/  MOV R220, R149 ;  /* 0x0000009500dc7202 */ /* 0x000fe40000000f00 */
[----:B------:R-:W-:Y:S02]  /*b720*/  MOV R149, R131 ;  /* 0x0000008300957202 */ /* 0x000fe40000000f00 */
[C---:B------:R-:W-:Y:S03]  /*b730*/  HMMA.16816.F32 R32, R76.reuse, R90, R32 ;  /* 0x0000005a4c20723c */ /* 0x040fe60000001820 */
[----:B------:R2:W-:Y:S01]  /*b740*/  MUFU.EX2 R153, R88 ;  /* 0x0000005800997308 */ /* 0x0005e20000000800 */
[----:B------:R-:W-:Y:S02]  /*b750*/  MOV R131, R121 ;  /* 0x0000007900837202 */ /* 0x000fe40000000f00 */
[----:B------:R-:W-:Y:S02]  /*b760*/  MOV R121, R197 ;  /* 0x000000c500797202 */ /* 0x000fe40000000f00 */
[-C--:B---3--:R-:W-:Y:S08]  /*b770*/  HMMA.16816.F32 R36, R76, R92.reuse, R36 ;  /* 0x0000005c4c24723c */ /* 0x088ff00000001824 */
[C---:B------:R-:W-:Y:S04]  /*b780*/  HMMA.16816.F32 R40, R80.reuse, R92, R40 ;  /* 0x0000005c5028723c */ /* 0x040fe80000001828 */
[--C-:B-1----:R-:W-:Y:S01]  /*b790*/  FFMA.FTZ R84, R214, c[0x0][0x2d0], -R107.reuse ;  /* 0x0000b400d6547a23 */ /* 0x102fe2000001086b */
[----:B------:R-:W-:Y:S02]  /*b7a0*/  MOV R214, R148 ;  /* 0x0000009400d67202 */ /* 0x000fe40000000f00 */
[----:B------:R-:W-:Y:S01]  /*b7b0*/  MOV R148, R201 ;  /* 0x000000c900947202 */ /* 0x000fe20000000f00 */
[-C--:B------:R-:W-:Y:S01]  /*b7c0*/  HMMA.16816.F32 R44, R80, R94.reuse, R44 ;  /* 0x0000005e502c723c */ /* 0x080fe2000000182c */
[----:B------:R1:W-:Y:S03]  /*b7d0*/  MUFU.EX2 R201, R84 ;  /* 0x0000005400c97308 */ /* 0x0003e60000000800 */
[--C-:B--2---:R-:W-:Y:S01]  /*b7e0*/  FFMA.FTZ R88, R219, c[0x0][0x2d0], -R96.reuse ;  /* 0x0000b400db587a23 */ /* 0x104fe20000010860 */
[----:B------:R-:W-:Y:S01]  /*b7f0*/  MOV R219, R148 ;  /* 0x0000009400db7202 */ /* 0x000fe20000000f00 */
[--C-:B------:R-:W-:Y:S01]  /*b800*/  FFMA.FTZ R92, R249, c[0x0][0x2d0], -R96.reuse ;  /* 0x0000b400f95c7a23 */ /* 0x100fe20000010860 */
[----:B------:R-:W-:Y:S01]  /*b810*/  MOV R148, R187 ;  /* 0x000000bb00947202 */ /* 0x000fe20000000f00 */
[C---:B------:R-:W-:Y:S03]  /*b820*/  HMMA.16816.F32 R48, R76.reuse, R94, R48 ;  /* 0x0000005e4c30723c */ /* 0x040fe60000001830 */
[----:B------:R2:W-:Y:S01]  /*b830*/  MUFU.EX2 R159, R88 ;  /* 0x00000058009f7308 */ /* 0x0005e20000000800 */
[----:B------:R-:W-:Y:S02]  /*b840*/  MOV R187, R185 ;  /* 0x000000b900bb7202 */ /* 0x000fe40000000f00 */
[----:B------:R-:W-:Y:S02]  /*b850*/  MOV R185, R186 ;  /* 0x000000ba00b97202 */ /* 0x000fe40000000f00 */
[----:B------:R-:W-:Y:S04]  /*b860*/  MOV R186, R194 ;  /* 0x000000c200ba7202 */ /* 0x000fe80000000f00 */
[----:B------:R-:W-:Y:S01]  /*b870*/  MOV R249, R128 ;  /* 0x0000008000f97202 */ /* 0x000fe20000000f00 */
[----:B-1----:R-:W-:Y:S01]  /*b880*/  FFMA.FTZ R84, R215, c[0x0][0x2d0], -R107 ;  /* 0x0000b400d7547a23 */ /* 0x002fe2000001086b */
[----:B------:R-:W-:Y:S02]  /*b890*/  MOV R215, R150 ;  /* 0x0000009600d77202 */ /* 0x000fe40000000f00 */
[----:B------:R-:W-:Y:S01]  /*b8a0*/  MOV R150, R132 ;  /* 0x0000008400967202 */ /* 0x000fe20000000f00 */
[----:B------:R1:W-:Y:S01]  /*b8b0*/  MUFU.EX2 R202, R84 ;  /* 0x0000005400ca7308 */ /* 0x0003e20000000800 */
[----:B------:R-:W-:Y:S02]  /*b8c0*/  MOV R132, R130 ;  /* 0x0000008200847202 */ /* 0x000fe40000000f00 */
[----:B------:R-:W-:Y:S01]  /*b8d0*/  MOV R130, R196 ;  /* 0x000000c400827202 */ /* 0x000fe20000000f00 */
[--C-:B--2---:R-:W-:Y:S01]  /*b8e0*/  FFMA.FTZ R88, R222, c[0x0][0x2d0], -R3.reuse ;  /* 0x0000b400de587a23 */ /* 0x104fe20000010803 */
[----:B------:R-:W-:Y:S02]  /*b8f0*/  MOV R222, R135 ;  /* 0x0000008700de7202 */ /* 0x000fe40000000f00 */
[----:B------:R-:W-:Y:S03]  /*b900*/  MOV R135, R199 ;  /* 0x000000c700877202 */ /* 0x000fe60000000f00 */
[----:B------:R2:W-:Y:S01]  /*b910*/  MUFU.EX2 R152, R88 ;  /* 0x0000005800987308 */ /* 0x0005e20000000800 */
[----:B-1----:R-:W1:Y:S01]  /*b920*/  LDSM.16.MT88.4 R84, [R226+0x900] ;  /* 0x00090000e254783b */ /* 0x002e620000004200 */
[--C-:B--2---:R-:W-:Y:S01]  /*b930*/  FFMA.FTZ R88, R245, c[0x0][0x2d0], -R3.reuse ;  /* 0x0000b400f5587a23 */ /* 0x104fe20000010803 */
[----:B------:R-:W-:Y:S02]  /*b940*/  MOV R245, R134 ;  /* 0x0000008600f57202 */ /* 0x000fe40000000f00 */
[----:B------:R-:W-:Y:S05]  /*b950*/  MOV R134, R200 ;  /* 0x000000c800867202 */ /* 0x000fea0000000f00 */
[----:B------:R2:W3:Y:S10]  /*b960*/  MUFU.EX2 R158, R88 ;  /* 0x00000058009e7308 */ /* 0x0004f40000000800 */
[----:B------:R4:W-:Y:S01]  /*b970*/  MUFU.EX2 R200, R92 ;  /* 0x0000005c00c87308 */ /* 0x0009e20000000800 */
[--C-:B--2---:R-:W-:Y:S01]  /*b980*/  FFMA.FTZ R88, R221, c[0x0][0x2d0], -R96.reuse ;  /* 0x0000b400dd587a23 */ /* 0x104fe20000010860 */
[----:B------:R-:W-:Y:S01]  /*b990*/  MOV R221, R129 ;  /* 0x0000008100dd7202 */ /* 0x000fe20000000f00 */
[-C--:B-1----:R-:W-:Y:S07]  /*b9a0*/  HMMA.16816.F32 R52, R76, R84.reuse, R52 ;  /* 0x000000544c34723c */ /* 0x082fee0000001834 */
[----:B------:R1:W2:Y:S01]  /*b9b0*/  MUFU.EX2 R157, R88 ;  /* 0x00000058009d7308 */ /* 0x0002a20000000800 */
[C---:B------:R-:W-:Y:S04]  /*b9c0*/  HMMA.16816.F32 R56, R80.reuse, R84, R56 ;  /* 0x000000545038723c */ /* 0x040fe80000001838 */
[--C-:B----4-:R-:W-:Y:S01]  /*b9d0*/  FFMA.FTZ R92, R251, c[0x0][0x2d0], -R3.reuse ;  /* 0x0000b400fb5c7a23 */ /* 0x110fe20000010803 */
[----:B------:R-:W-:Y:S02]  /*b9e0*/  MOV R251, R123 ;  /* 0x0000007b00fb7202 */ /* 0x000fe40000000f00 */
[----:B------:R-:W-:Y:S01]  /*b9f0*/  FFMA.FTZ R84, R252, c[0x0][0x2d0], -R3 ;  /* 0x0000b400fc547a23 */ /* 0x000fe20000010803 */
[-C--:B------:R-:W-:Y:S01]  /*ba00*/  HMMA.16816.F32 R60, R80, R86.reuse, R60 ;  /* 0x00000056503c723c */ /* 0x080fe2000000183c */
[----:B------:R4:W-:Y:S03]  /*ba10*/  MUFU.EX2 R156, R92 ;  /* 0x0000005c009c7308 */ /* 0x0009e60000000800 */
[----:B------:R-:W-:Y:S03]  /*ba20*/  MOV R252, R122 ;  /* 0x0000007a00fc7202 */ /* 0x000fe60000000f00 */
[----:B------:R-:W-:Y:S01]  /*ba30*/  FFMA.FTZ R80, R223, c[0x0][0x2d0], -R105 ;  /* 0x0000b400df507a23 */ /* 0x000fe20000010869 */
[----:B------:R-:W-:Y:S01]  /*ba40*/  HMMA.16816.F32 R64, R76, R86, R64 ;  /* 0x000000564c40723c */ /* 0x000fe20000001840 */
[----:B-1----:R-:W1:Y:S02]  /*ba50*/  LDSM.16.MT88.4 R88, [R224+0x1100] ;  /* 0x00110000e058783b */ /* 0x002e640000004200 */
[----:B------:R2:W-:Y:S01]  /*ba60*/  MUFU.EX2 R162, R80 ;  /* 0x0000005000a27308 */ /* 0x0005e20000000800 */
[----:B------:R-:W-:Y:S02]  /*ba70*/  F2FP.PACK_AB R81, R220, R144 ;  /* 0x00000090dc51723e */ /* 0x000fe400000000ff */
[----:B------:R-:W-:Y:S02]  /*ba80*/  F2FP.PACK_AB R82, R213, R212 ;  /* 0x000000d4d552723e */ /* 0x000fe400000000ff */
[----:B------:R-:W-:Y:S04]  /*ba90*/  F2FP.PACK_AB R76, R219, R245 ;  /* 0x000000f5db4c723e */ /* 0x000fe800000000ff */
[----:B------:R-:W-:Y:S01]  /*baa0*/  F2FP.PACK_AB R77, R147, R222 ;  /* 0x000000de934d723e */ /* 0x000fe200000000ff */
[----:B------:R3:W1:Y:S01]  /*bab0*/  MUFU.EX2 R163, R84 ;  /* 0x0000005400a37308 */ /* 0x0006620000000800 */
[----:B------:R-:W-:Y:S02]  /*bac0*/  F2FP.PACK_AB R78, R218, R215 ;  /* 0x000000d7da4e723e */ /* 0x000fe400000000ff */
[----:B------:R-:W-:Y:S01]  /*bad0*/  F2FP.PACK_AB R79, R217, R214 ;  /* 0x000000d6d94f723e */ /* 0x000fe200000000ff */
[----:B----4-:R-:W-:Y:S01]  /*bae0*/  FFMA.FTZ R92, R135, c[0x0][0x2d0], -R107 ;  /* 0x0000b400875c7a23 */ /* 0x010fe2000001086b */
[----:B------:R-:W-:Y:S02]  /*baf0*/  F2FP.PACK_AB R83, R216, R211 ;  /* 0x000000d3d853723e */ /* 0x000fe400000000ff */
[----:B------:R-:W-:Y:S03]  /*bb00*/  MOV R135, R195 ;  /* 0x000000c300877202 */ /* 0x000fe60000000f00 */
[----:B------:R4:W-:Y:S01]  /*bb10*/  MUFU.EX2 R161, R92 ;  /* 0x0000005c00a17308 */ /* 0x0009e20000000800 */
[----:B--2---:R-:W-:Y:S09]  /*bb20*/  FFMA.FTZ R80, R248, c[0x0][0x2d0], -R105 ;  /* 0x0000b400f8507a23 */ /* 0x004ff20000010869 */
[----:B------:R2:W-:Y:S01]  /*bb30*/  MUFU.EX2 R199, R80 ;  /* 0x0000005000c77308 */ /* 0x0005e20000000800 */
[----:B---3--:R-:W3:Y:S01]  /*bb40*/  LDSM.16.MT88.4 R84, [R227+0x1100] ;  /* 0x00110000e354783b */ /* 0x008ee20000004200 */
[-C--:B-1----:R-:W-:Y:S07]  /*bb50*/  HMMA.16816.F32 R4, R76, R88.reuse, R4 ;  /* 0x000000584c04723c */ /* 0x082fee0000001804 */
[----:B----4-:R-:W1:Y:S01]  /*bb60*/  LDSM.16.MT88.4 R92, [R225+0x1100] ;  /* 0x00110000e15c783b */ /* 0x010e620000004200 */
[----:B--2---:R-:W-:Y:S07]  /*bb70*/  F2FP.PACK_AB R80, R145, R146 ;  /* 0x000000929150723e */ /* 0x004fee00000000ff */
[C---:B------:R-:W-:Y:S07]  /*bb80*/  HMMA.16816.F32 R8, R80.reuse, R88, R8 ;  /* 0x000000585008723c */ /* 0x040fee0000001808 */
[----:B------:R-:W-:Y:S01]  /*bb90*/  FFMA.FTZ R88, R134, c[0x0][0x2d0], -R107 ;  /* 0x0000b40086587a23 */ /* 0x000fe2000001086b */
[-C--:B------:R-:W-:Y:S04]  /*bba0*/  HMMA.16816.F32 R12, R80, R90.reuse, R12 ;  /* 0x0000005a500c723c */ /* 0x080fe8000000180c */
[----:B------:R-:W-:Y:S02]  /*bbb0*/  MOV R134, R198 ;  /* 0x000000c600867202 */ /* 0x000fe40000000f00 */
[----:B------:R2:W-:Y:S02]  /*bbc0*/  MUFU.EX2 R198, R88 ;  /* 0x0000005800c67308 */ /* 0x0005e40000000800 */
[C---:B------:R-:W-:Y:S08]  /*bbd0*/  HMMA.16816.F32 R16, R76.reuse, R90, R16 ;  /* 0x0000005a4c10723c */ /* 0x040ff00000001810 */
[-C--:B---3--:R-:W-:Y:S08]  /*bbe0*/  HMMA.16816.F32 R20, R76, R84.reuse, R20 ;  /* 0x000000544c14723c */ /* 0x088ff00000001814 */
[C---:B------:R-:W-:Y:S04]  /*bbf0*/  HMMA.16816.F32 R24, R80.reuse, R84, R24 ;  /* 0x000000545018723c */ /* 0x040fe80000001818 */
[----:B--2---:R-:W-:Y:S04]  /*bc00*/  FFMA.FTZ R88, R246, c[0x0][0x2d0], -R105 ;  /* 0x0000b400f6587a23 */ /* 0x004fe80000010869 */
[-C--:B------:R-:W-:Y:S01]  /*bc10*/  HMMA.16816.F32 R28, R80, R86.reuse, R28 ;  /* 0x00000056501c723c */ /* 0x080fe2000000181c */
[----:B------:R2:W-:Y:S03]  /*bc20*/  MUFU.EX2 R197, R88 ;  /* 0x0000005800c57308 */ /* 0x0005e60000000800 */
[----:B------:R-:W-:Y:S04]  /*bc30*/  FFMA.FTZ R84, R250, c[0x0][0x2d0], -R107 ;  /* 0x0000b400fa547a23 */ /* 0x000fe8000001086b */
[C---:B------:R-:W-:Y:S03]  /*bc40*/  HMMA.16816.F32 R32, R76.reuse, R86, R32 ;  /* 0x000000564c20723c */ /* 0x040fe60000001820 */
[----:B------:R3:W-:Y:S05]  /*bc50*/  MUFU.EX2 R194, R84 ;  /* 0x0000005400c27308 */ /* 0x0007ea0000000800 */
[-C--:B-1----:R-:W-:Y:S08]  /*bc60*/  HMMA.16816.F32 R36, R76, R92.reuse, R36 ;  /* 0x0000005c4c24723c */ /* 0x082ff00000001824 */
[C---:B------:R-:W-:Y:S04]  /*bc70*/  HMMA.16816.F32 R40, R80.reuse, R92, R40 ;  /* 0x0000005c5028723c */ /* 0x040fe80000001828 */
[----:B--2---:R-:W-:Y:S03]  /*bc80*/  FFMA.FTZ R88, R244, c[0x0][0x2d0], -R105 ;  /* 0x0000b400f4587a23 */ /* 0x004fe60000010869 */
[--C-:B------:R-:W-:Y:S01]  /*bc90*/  FFMA.FTZ R92, R190, c[0x0][0x2d0], -R96.reuse ;  /* 0x0000b400be5c7a23 */ /* 0x100fe20000010860 */
[-C--:B------:R-:W-:Y:S01]  /*bca0*/  HMMA.16816.F32 R44, R80, R94.reuse, R44 ;  /* 0x0000005e502c723c */ /* 0x080fe2000000182c */
[----:B------:R1:W-:Y:S03]  /*bcb0*/  MUFU.EX2 R196, R88 ;  /* 0x0000005800c47308 */ /* 0x0003e60000000800 */
[--C-:B---3--:R-:W-:Y:S01]  /*bcc0*/  FFMA.FTZ R84, R150, c[0x0][0x2d0], -R96.reuse ;  /* 0x0000b40096547a23 */ /* 0x108fe20000010860 */
[----:B------:R-:W-:Y:S01]  /*bcd0*/  MOV R150, R106 ;  /* 0x0000006a00967202 */ /* 0x000fe20000000f00 */
[--C-:B------:R-:W-:Y:S02]  /*bce0*/  FFMA.FTZ R106, R114, c[0x0][0x2d0], -R107.reuse ;  /* 0x0000b400726a7a23 */ /* 0x100fe4000001086b */
[C---:B------:R-:W-:Y:S03]  /*bcf0*/  HMMA.16816.F32 R48, R76.reuse, R94, R48 ;  /* 0x0000005e4c30723c */ /* 0x040fe60000001830 */
[----:B------:R2:W-:Y:S10]  /*bd00*/  MUFU.EX2 R160, R84 ;  /* 0x0000005400a07308 */ /* 0x0005f40000000800 */
[----:B------:R3:W-:Y:S01]  /*bd10*/  MUFU.EX2 R190, R92 ;  /* 0x0000005c00be7308 */ /* 0x0007e20000000800 */
[----:B-1----:R-:W-:Y:S09]  /*bd20*/  FFMA.FTZ R88, R247, c[0x0][0x2d0], -R107 ;  /* 0x0000b400f7587a23 */ /* 0x002ff2000001086b */
[----:B------:R1:W-:Y:S01]  /*bd30*/  MUFU.EX2 R195, R88 ;  /* 0x0000005800c37308 */ /* 0x0003e20000000800 */
[--C-:B--2---:R-:W-:Y:S01]  /*bd40*/  FFMA.FTZ R84, R135, c[0x0][0x2d0], -R96.reuse ;  /* 0x0000b40087547a23 */ /* 0x104fe20000010860 */
[----:B------:R-:W-:Y:S02]  /*bd50*/  MOV R135, R185 ;  /* 0x000000b900877202 */ /* 0x000fe40000000f00 */
[----:B------:R-:W-:Y:S06]  /*bd60*/  MOV R185, R193 ;  /* 0x000000c100b97202 */ /* 0x000fec0000000f00 */
[----:B------:R2:W-:Y:S01]  /*bd70*/  MUFU.EX2 R193, R84 ;  /* 0x0000005400c17308 */ /* 0x0005e20000000800 */
[--C-:B---3--:R-:W-:Y:S02]  /*bd80*/  FFMA.FTZ R92, R149, c[0x0][0x2d0], -R96.reuse ;  /* 0x0000b400955c7a23 */ /* 0x108fe40000010860 */
[----:B------:R-:W3:Y:S07]  /*bd90*/  LDL.LU R149, [R1+0x10] ;  /* 0x0000100001957983 */ /* 0x000eee0000300800 */
[----:B------:R4:W-:Y:S01]  /*bda0*/  MUFU.EX2 R171, R92 ;  /* 0x0000005c00ab7308 */ /* 0x0009e20000000800 */
[----:B-1----:R-:W1:Y:S09]  /*bdb0*/  LDSM.16.MT88.4 R88, [R226+0x1100] ;  /* 0x00110000e258783b */ /* 0x002e720000004200 */
[----:B------:R-:W-:Y:S01]  /*bdc0*/  MUFU.EX2 R106, R106 ;  /* 0x0000006a006a7308 */ /* 0x000fe20000000800 */
[----:B--2---:R-:W-:Y:S01]  /*bdd0*/  FFMA.FTZ R84, R134, c[0x0][0x2d0], -R3 ;  /* 0x0000b40086547a23 */ /* 0x004fe20000010803 */
[----:B------:R-:W-:Y:S08]  /*bde0*/  MOV R134, R192 ;  /* 0x000000c000867202 */ /* 0x000ff00000000f00 */
[----:B------:R2:W-:Y:S01]  /*bdf0*/  MUFU.EX2 R192, R84 ;  /* 0x0000005400c07308 */ /* 0x0005e20000000800 */
[----:B----4-:R-:W-:Y:S01]  /*be00*/  FFMA.FTZ R92, R132, c[0x0][0x2d0], -R105 ;  /* 0x0000b400845c7a23 */ /* 0x010fe20000010869 */
[----:B------:R-:W-:Y:S01]  /*be10*/  MOV R132, R187 ;  /* 0x000000bb00847202 */ /* 0x000fe20000000f00 */
[-C--:B-1----:R-:W-:Y:S03]  /*be20*/  HMMA.16816.F32 R52, R76, R88.reuse, R52 ;  /* 0x000000584c34723c */ /* 0x082fe60000001834 */
[--C-:B--2---:R-:W-:Y:S04]  /*be30*/  FFMA.FTZ R84, R191, c[0x0][0x2d0], -R3.reuse ;  /* 0x0000b400bf547a23 */ /* 0x104fe80000010803 */
[----:B------:R1:W-:Y:S01]  /*be40*/  MUFU.EX2 R191, R84 ;  /* 0x0000005400bf7308 */ /* 0x0003e20000000800 */
[C---:B------:R-:W-:Y:S07]  /*be50*/  HMMA.16816.F32 R56, R80.reuse, R88, R56 ;  /* 0x000000585038723c */ /* 0x040fee0000001838 */
[----:B------:R-:W-:Y:S01]  /*be60*/  FFMA.FTZ R88, R148, c[0x0][0x2d0], -R3 ;  /* 0x0000b40094587a23 */ /* 0x000fe20000010803 */
[-C--:B------:R-:W-:Y:S03]  /*be70*/  HMMA.16816.F32 R60, R80, R90.reuse, R60 ;  /* 0x0000005a503c723c */ /* 0x080fe6000000183c */
[----:B------:R2:W-:Y:S01]  /*be80*/  MUFU.EX2 R170, R88 ;  /* 0x0000005800aa7308 */ /* 0x0005e20000000800 */
[----:B------:R-:W-:Y:S01]  /*be90*/  MOV R148, R104 ;  /* 0x0000006800947202 */ /* 0x000fe20000000f00 */
[----:B------:R-:W-:Y:S02]  /*bea0*/  FFMA.FTZ R104, R112, c[0x0][0x2d0], -R105 ;  /* 0x0000b40070687a23 */ /* 0x000fe40000010869 */
[----:B------:R-:W-:Y:S01]  /*beb0*/  FFMA.FTZ R80, R135, c[0x0][0x2d0], -R3 ;  /* 0x0000b40087507a23 */ /* 0x000fe20000010803 */
[----:B------:R-:W-:Y:S04]  /*bec0*/  HMMA.16816.F32 R64, R76, R90, R64 ;  /* 0x0000005a4c40723c */ /* 0x000fe80000001840 */
[----:B------:R-:W-:Y:S01]  /*bed0*/  F2FP.PACK_AB R81, R158, R152 ;  /* 0x000000989e51723e */ /* 0x000fe200000000ff */
[----:B------:R4:W-:Y:S01]  /*bee0*/  MUFU.EX2 R169, R80 ;  /* 0x0000005000a97308 */ /* 0x0009e20000000800 */
[----:B------:R-:W-:Y:S01]  /*bef0*/  F2FP.PACK_AB R82, R200, R157 ;  /* 0x0000009dc852723e */ /* 0x000fe200000000ff */
[----:B-1----:R-:W1:Y:S01]  /*bf00*/  LDSM.16.MT88.4 R84, [R224+0x1900] ;  /* 0x00190000e054783b */ /* 0x002e620000004200 */
[----:B------:R-:W-:Y:S01]  /*bf10*/  F2FP.PACK_AB R76, R155, R210 ;  /* 0x000000d29b4c723e */ /* 0x000fe200000000ff */
[--C-:B------:R-:W-:Y:S03]  /*bf20*/  FFMA.FTZ R112, R204, c[0x0][0x2d0], -R96.reuse ;  /* 0x0000b400cc707a23 */ /* 0x100fe60000010860 */
[----:B------:R-:W-:Y:S02]  /*bf30*/  F2FP.PACK_AB R77, R209, R154 ;  /* 0x0000009ad14d723e */ /* 0x000fe400000000ff */
[----:B------:R-:W-:Y:S01]  /*bf40*/  F2FP.PACK_AB R78, R208, R203 ;  /* 0x000000cbd04e723e */ /* 0x000fe200000000ff */
[----:B------:R-:W-:Y:S01]  /*bf50*/  MUFU.EX2 R104, R104 ;  /* 0x0000006800687308 */ /* 0x000fe20000000800 */
[----:B------:R-:W-:Y:S02]  /*bf60*/  F2FP.PACK_AB R79, R202, R201 ;  /* 0x000000c9ca4f723e */ /* 0x000fe400000000ff */
[----:B------:R-:W-:Y:S01]  /*bf70*/  MOV R135, R133 ;  /* 0x0000008500877202 */ /* 0x000fe20000000f00 */
[----:B--2---:R-:W2:Y:S01]  /*bf80*/  LDSM.16.MT88.4 R88, [R227+0x1900] ;  /* 0x00190000e358783b */ /* 0x004ea20000004200 */
[----:B------:R-:W-:Y:S02]  /*bf90*/  MOV R133, R188 ;  /* 0x000000bc00857202 */ /* 0x000fe40000000f00 */
[----:B------:R-:W-:Y:S03]  /*bfa0*/  F2FP.PACK_AB R83, R163, R156 ;  /* 0x0000009ca353723e */ /* 0x000fe600000000ff */
[----:B------:R-:W-:Y:S01]  /*bfb0*/  MUFU.EX2 R112, R112 ;  /* 0x0000007000707308 */ /* 0x000fe20000000800 */
[----:B----4-:R-:W-:Y:S01]  /*bfc0*/  FFMA.FTZ R80, R134, c[0x0][0x2d0], -R105 ;  /* 0x0000b40086507a23 */ /* 0x010fe20000010869 */
[----:B------:R-:W-:Y:S08]  /*bfd0*/  MOV R134, R189 ;  /* 0x000000bd00867202 */ /* 0x000ff00000000f00 */
[----:B------:R4:W-:Y:S10]  /*bfe0*/  MUFU.EX2 R168, R80 ;  /* 0x0000005000a87308 */ /* 0x0009f40000000800 */
[----:B------:R2:W-:Y:S01]  /*bff0*/  MUFU.EX2 R189, R92 ;  /* 0x0000005c00bd7308 */ /* 0x0005e20000000800 */
[-C--:B-1----:R-:W-:Y:S03]  /*c000*/  HMMA.16816.F32 R4, R76, R84.reuse, R4 ;  /* 0x000000544c04723c */ /* 0x082fe60000001804 */
[----:B----4-:R-:W-:Y:S07]  /*c010*/  F2FP.PACK_AB R80, R159, R153 ;  /* 0x000000999f50723e */ /* 0x010fee00000000ff */
[C---:B------:R-:W-:Y:S01]  /*c020*/  HMMA.16816.F32 R8, R80.reuse, R84, R8 ;  /* 0x000000545008723c */ /* 0x040fe20000001808 */
[----:B--2---:R-:W1:Y:S06]  /*c030*/  LDSM.16.MT88.4 R92, [R225+0x1900] ;  /* 0x00190000e15c783b */ /* 0x004e6c0000004200 */
[--C-:B------:R-:W-:Y:S01]  /*c040*/  FFMA.FTZ R84, R131, c[0x0][0x2d0], -R107.reuse ;  /* 0x0000b40083547a23 */ /* 0x100fe2000001086b */
[-C--:B------:R-:W-:Y:S03]  /*c050*/  HMMA.16816.F32 R12, R80, R86.reuse, R12 ;  /* 0x00000056500c723c */ /* 0x080fe6000000180c */
[----:B------:R2:W-:Y:S01]  /*c060*/  MUFU.EX2 R188, R84 ;  /* 0x0000005400bc7308 */ /* 0x0005e20000000800 */
[----:B------:R-:W-:Y:S04]  /*c070*/  MOV R131, R185 ;  /* 0x000000b900837202 */ /* 0x000fe80000000f00 */
        /* <DEDUP_REMOVED lines=9> */
[----:B------:R-:W-:Y:S02]  /*c110*/  MOV R121, R184 ;  /* 0x000000b800797202 */ /* 0x000fe40000000f00 */
[----:B------:R-:W-:Y:S02]  /*c120*/  MOV R151, R130 ;  /* 0x0000008200977202 */ /* 0x000fe40000000f00 */
[C---:B------:R-:W-:Y:S03]  /*c130*/  HMMA.16816.F32 R32, R76.reuse, R90, R32 ;  /* 0x0000005a4c20723c */ /* 0x040fe60000001820 */
[----:B------:R4:W-:Y:S01]  /*c140*/  MUFU.EX2 R185, R88 ;  /* 0x0000005800b97308 */ /* 0x0009e20000000800 */
[----:B------:R-:W-:Y:S04]  /*c150*/  MOV R130, R116 ;  /* 0x0000007400827202 */ /* 0x000fe80000000f00 */
[-C--:B-1----:R-:W-:Y:S08]  /*c160*/  HMMA.16816.F32 R36, R76, R92.reuse, R36 ;  /* 0x0000005c4c24723c */ /* 0x082ff00000001824 */
[C---:B------:R-:W-:Y:S04]  /*c170*/  HMMA.16816.F32 R40, R80.reuse, R92, R40 ;  /* 0x0000005c5028723c */ /* 0x040fe80000001828 */
[----:B--2---:R-:W-:Y:S03]  /*c180*/  FFMA.FTZ R84, R186, c[0x0][0x2d0], -R105 ;  /* 0x0000b400ba547a23 */ /* 0x004fe60000010869 */
[--C-:B------:R-:W-:Y:S01]  /*c190*/  FFMA.FTZ R92, R132, c[0x0][0x2d0], -R96.reuse ;  /* 0x0000b400845c7a23 */ /* 0x100fe20000010860 */
[-C--:B------:R-:W-:Y:S01]  /*c1a0*/  HMMA.16816.F32 R44, R80, R94.reuse, R44 ;  /* 0x0000005e502c723c */ /* 0x080fe2000000182c */
[----:B------:R1:W-:Y:S03]  /*c1b0*/  MUFU.EX2 R187, R84 ;  /* 0x0000005400bb7308 */ /* 0x0003e60000000800 */
[--C-:B----4-:R-:W-:Y:S01]  /*c1c0*/  FFMA.FTZ R88, R99, c[0x0][0x2d0], -R107.reuse ;  /* 0x0000b40063587a23 */ /* 0x110fe2000001086b */
[----:B------:R-:W-:Y:S01]  /*c1d0*/  MOV R132, R117 ;  /* 0x0000007500847202 */ /* 0x000fe20000000f00 */
[----:B------:R-:W-:Y:S02]  /*c1e0*/  FFMA.FTZ R107, R115, c[0x0][0x2d0], -R107 ;  /* 0x0000b400736b7a23 */ /* 0x000fe4000001086b */
[C---:B------:R-:W-:Y:S03]  /*c1f0*/  HMMA.16816.F32 R48, R76.reuse, R94, R48 ;  /* 0x0000005e4c30723c */ /* 0x040fe60000001830 */
[----:B------:R2:W-:Y:S10]  /*c200*/  MUFU.EX2 R184, R88 ;  /* 0x0000005800b87308 */ /* 0x0005f40000000800 */
[----:B------:R4:W-:Y:S01]  /*c210*/  MUFU.EX2 R117, R92 ;  /* 0x0000005c00757308 */ /* 0x0009e20000000800 */
[--C-:B-1----:R-:W-:Y:S02]  /*c220*/  FFMA.FTZ R84, R97, c[0x0][0x2d0], -R105.reuse ;  /* 0x0000b40061547a23 */ /* 0x102fe40000010869 */
[----:B------:R-:W-:Y:S02]  /*c230*/  FFMA.FTZ R105, R113, c[0x0][0x2d0], -R105 ;  /* 0x0000b40071697a23 */ /* 0x000fe40000010869 */
[--C-:B------:R-:W-:Y:S05]  /*c240*/  FFMA.FTZ R113, R109, c[0x0][0x2d0], -R96.reuse ;  /* 0x0000b4006d717a23 */ /* 0x100fea0000010860 */
[----:B------:R1:W-:Y:S01]  /*c250*/  MUFU.EX2 R186, R84 ;  /* 0x0000005400ba7308 */ /* 0x0003e20000000800 */
[--C-:B------:R-:W-:Y:S02]  /*c260*/  FFMA.FTZ R109, R111, c[0x0][0x2d0], -R3.reuse ;  /* 0x0000b4006f6d7a23 */ /* 0x100fe40000010803 */
[--C-:B------:R-:W-:Y:S02]  /*c270*/  FFMA.FTZ R111, R207, c[0x0][0x2d0], -R3.reuse ;  /* 0x0000b400cf6f7a23 */ /* 0x100fe40000010803 */
[--C-:B--2---:R-:W-:Y:S02]  /*c280*/  FFMA.FTZ R88, R135, c[0x0][0x2d0], -R96.reuse ;  /* 0x0000b40087587a23 */ /* 0x104fe40000010860 */
[----:B------:R-:W2:Y:S03]  /*c290*/  LDL.LU R135, [R1+0x14] ;  /* 0x0000140001877983 */ /* 0x000ea60000300800 */
[----:B------:R1:W-:Y:S01]  /*c2a0*/  MUFU.EX2 R174, R88 ;  /* 0x0000005800ae7308 */ /* 0x0003e20000000800 */
[----:B----4-:R-:W-:Y:S09]  /*c2b0*/  LDSM.16.MT88.4 R92, [R227+0x2100] ;  /* 0x00210000e35c783b */ /* 0x010ff20000004200 */
[----:B------:R-:W4:Y:S01]  /*c2c0*/  MUFU.EX2 R105, R105 ;  /* 0x0000006900697308 */ /* 0x000f220000000800 */
[----:B-1----:R-:W1:Y:S09]  /*c2d0*/  LDSM.16.MT88.4 R84, [R226+0x1900] ;  /* 0x00190000e254783b */ /* 0x002e720000004200 */
[----:B------:R-:W3:Y:S01]  /*c2e0*/  MUFU.EX2 R107, R107 ;  /* 0x0000006b006b7308 */ /* 0x000ee20000000800 */
[--C-:B------:R-:W-:Y:S01]  /*c2f0*/  FFMA.FTZ R88, R134, c[0x0][0x2d0], -R96.reuse ;  /* 0x0000b40086587a23 */ /* 0x100fe20000010860 */
[----:B------:R-:W-:Y:S01]  /*c300*/  MOV R134, R110 ;  /* 0x0000006e00867202 */ /* 0x000fe20000000f00 */
[--C-:B------:R-:W-:Y:S07]  /*c310*/  FFMA.FTZ R110, R205, c[0x0][0x2d0], -R96.reuse ;  /* 0x0000b400cd6e7a23 */ /* 0x100fee0000010860 */
[----:B------:R1:W-:Y:S01]  /*c320*/  MUFU.EX2 R173, R88 ;  /* 0x0000005800ad7308 */ /* 0x0003e20000000800 */
[----:B----4-:R-:W-:Y:S09]  /*c330*/  F2FP.PACK_AB R182, R105, R104 ;  /* 0x0000006869b6723e */ /* 0x010ff200000000ff */
[----:B------:R-:W4:Y:S01]  /*c340*/  MUFU.EX2 R113, R113 ;  /* 0x0000007100717308 */ /* 0x000f220000000800 */
[----:B---3--:R-:W-:Y:S09]  /*c350*/  F2FP.PACK_AB R183, R107, R106 ;  /* 0x0000006a6bb7723e */ /* 0x008ff200000000ff */
[----:B------:R-:W-:Y:S01]  /*c360*/  MUFU.EX2 R111, R111 ;  /* 0x0000006f006f7308 */ /* 0x000fe20000000800 */
[-C--:B-1----:R-:W-:Y:S03]  /*c370*/  HMMA.16816.F32 R52, R76, R84.reuse, R52 ;  /* 0x000000544c34723c */ /* 0x082fe60000001834 */
[--C-:B------:R-:W-:Y:S02]  /*c380*/  FFMA.FTZ R88, R133, c[0x0][0x2d0], -R3.reuse ;  /* 0x0000b40085587a23 */ /* 0x100fe40000010803 */
[----:B------:R-:W3:Y:S04]  /*c390*/  LDL.LU R133, [R1+0x1c] ;  /* 0x00001c0001857983 */ /* 0x000ee80000300800 */
[----:B------:R-:W-:Y:S01]  /*c3a0*/  MUFU.EX2 R110, R110 ;  /* 0x0000006e006e7308 */ /* 0x000fe20000000800 */
[C---:B------:R-:W-:Y:S01]  /*c3b0*/  HMMA.16816.F32 R56, R80.reuse, R84, R56 ;  /* 0x000000545038723c */ /* 0x040fe20000001838 */
[----:B------:R-:W3:Y:S03]  /*c3c0*/  LDL.LU R131, [R1+0x18] ;  /* 0x0000180001837983 */ /* 0x000ee60000300800 */
[----:B----4-:R-:W-:Y:S03]  /*c3d0*/  F2FP.PACK_AB R178, R113, R112 ;  /* 0x0000007071b2723e */ /* 0x010fe600000000ff */
[--C-:B------:R-:W-:Y:S01]  /*c3e0*/  FFMA.FTZ R84, R108, c[0x0][0x2d0], -R96.reuse ;  /* 0x0000b4006c547a23 */ /* 0x100fe20000010860 */
[-C--:B------:R-:W-:Y:S01]  /*c3f0*/  HMMA.16816.F32 R60, R80, R86.reuse, R60 ;  /* 0x00000056503c723c */ /* 0x080fe2000000183c */
[----:B------:R1:W-:Y:S03]  /*c400*/  MUFU.EX2 R172, R88 ;  /* 0x0000005800ac7308 */ /* 0x0003e60000000800 */
[----:B------:R-:W-:Y:S02]  /*c410*/  FFMA.FTZ R108, R206, c[0x0][0x2d0], -R96 ;  /* 0x0000b400ce6c7a23 */ /* 0x000fe40000010860 */
[----:B------:R-:W-:Y:S01]  /*c420*/  LDSM.16.MT88.4 R96, [R225+0x2100] ;  /* 0x00210000e160783b */ /* 0x000fe20000004200 */
[--C-:B------:R-:W-:Y:S01]  /*c430*/  FFMA.FTZ R80, R164, c[0x0][0x2d0], -R3.reuse ;  /* 0x0000b400a4507a23 */ /* 0x100fe20000010803 */
[----:B------:R-:W-:Y:S03]  /*c440*/  HMMA.16816.F32 R64, R76, R86, R64 ;  /* 0x000000564c40723c */ /* 0x000fe60000001840 */
[----:B------:R4:W-:Y:S01]  /*c450*/  MUFU.EX2 R115, R80 ;  /* 0x0000005000737308 */ /* 0x0009e20000000800 */
[--C-:B------:R-:W-:Y:S01]  /*c460*/  FFMA.FTZ R81, R151, c[0x0][0x2d0], -R3.reuse ;  /* 0x0000b40097517a23 */ /* 0x100fe20000010803 */
[----:B------:R-:W-:Y:S01]  /*c470*/  F2FP.PACK_AB R82, R171, R190 ;  /* 0x000000beab52723e */ /* 0x000fe200000000ff */
[----:B------:R-:W-:Y:S01]  /*c480*/  LDSM.16.MT88.4 R164, [R225+0x3100] ;  /* 0x00310000e1a4783b */ /* 0x000fe20000004200 */
[----:B------:R-:W-:Y:S02]  /*c490*/  F2FP.PACK_AB R76, R199, R162 ;  /* 0x000000a2c74c723e */ /* 0x000fe400000000ff */
[----:B------:R-:W-:Y:S03]  /*c4a0*/  F2FP.PACK_AB R77, R198, R161 ;  /* 0x000000a1c64d723e */ /* 0x000fe600000000ff */
[----:B------:R-:W-:Y:S01]  /*c4b0*/  F2FP.PACK_AB R78, R196, R197 ;  /* 0x000000c5c44e723e */ /* 0x000fe200000000ff */
[----:B------:R4:W-:Y:S01]  /*c4c0*/  MUFU.EX2 R114, R81 ;  /* 0x0000005100727308 */ /* 0x0009e20000000800 */
[----:B------:R-:W-:Y:S02]  /*c4d0*/  F2FP.PACK_AB R79, R194, R195 ;  /* 0x000000c3c24f723e */ /* 0x000fe400000000ff */
[----:B------:R-:W-:Y:S01]  /*c4e0*/  F2FP.PACK_AB R83, R169, R170 ;  /* 0x000000aaa953723e */ /* 0x000fe200000000ff */
[--C-:B-1----:R-:W-:Y:S02]  /*c4f0*/  FFMA.FTZ R88, R118, c[0x0][0x2d0], -R3.reuse ;  /* 0x0000b40076587a23 */ /* 0x102fe40000010803 */
[----:B------:R-:W-:Y:S02]  /*c500*/  FFMA.FTZ R3, R74, c[0x0][0x2d0], -R3 ;  /* 0x0000b4004a037a23 */ /* 0x000fe40000010803 */
[----:B------:R-:W-:Y:S02]  /*c510*/  FFMA.FTZ R74, R70, R149, R150 ;  /* 0x00000095464a7223 */ /* 0x000fe40000010096 */
[----:B------:R1:W-:Y:S01]  /*c520*/  MUFU.EX2 R118, R88 ;  /* 0x0000005800767308 */ /* 0x0003e20000000800 */
[----:B----4-:R-:W-:Y:S09]  /*c530*/  F2FP.PACK_AB R80, R193, R160 ;  /* 0x000000a0c150723e */ /* 0x010ff200000000ff */
[----:B------:R4:W-:Y:S01]  /*c540*/  MUFU.EX2 R116, R84 ;  /* 0x0000005400747308 */ /* 0x0009e20000000800 */
[----:B------:R-:W-:Y:S09]  /*c550*/  F2FP.PACK_AB R81, R191, R192 ;  /* 0x000000c0bf51723e */ /* 0x000ff200000000ff */
[----:B------:R-:W4:Y:S01]  /*c560*/  MUFU.EX2 R108, R108 ;  /* 0x0000006c006c7308 */ /* 0x000f220000000800 */
[----:B-1----:R-:W1:Y:S09]  /*c570*/  LDSM.16.MT88.4 R88, [R224+0x2100] ;  /* 0x00210000e058783b */ /* 0x002e720000004200 */
[----:B------:R-:W1:Y:S01]  /*c580*/  MUFU.EX2 R109, R109 ;  /* 0x0000006d006d7308 */ /* 0x000e620000000800 */
[----:B----4-:R-:W4:Y:S01]  /*c590*/  LDSM.16.MT88.4 R84, [R226+0x2100] ;  /* 0x00210000e254783b */ /* 0x010f220000004200 */
[----:B------:R-:W-:Y:S02]  /*c5a0*/  F2FP.PACK_AB R176, R110, R108 ;  /* 0x0000006c6eb0723e */ /* 0x000fe400000000ff */
[----:B-1----:R-:W-:Y:S01]  /*c5b0*/  F2FP.PACK_AB R177, R111, R109 ;  /* 0x0000006d6fb1723e */ /* 0x002fe200000000ff */
[-C--:B------:R-:W-:Y:S08]  /*c5c0*/  HMMA.16816.F32 R4, R76, R88.reuse, R4 ;  /* 0x000000584c04723c */ /* 0x080ff00000001804 */
[C---:B------:R-:W-:Y:S08]  /*c5d0*/  HMMA.16816.F32 R8, R80.reuse, R88, R8 ;  /* 0x000000585008723c */ /* 0x040ff00000001808 */
[-C--:B------:R-:W-:Y:S08]  /*c5e0*/  HMMA.16816.F32 R12, R80, R90.reuse, R12 ;  /* 0x0000005a500c723c */ /* 0x080ff0000000180c */
[C---:B------:R-:W-:Y:S01]  /*c5f0*/  HMMA.16816.F32 R16, R76.reuse, R90, R16 ;  /* 0x0000005a4c10723c */ /* 0x040fe20000001810 */
[----:B------:R-:W1:Y:S07]  /*c600*/  LDSM.16.MT88.4 R88, [R224+0x2900] ;  /* 0x00290000e058783b */ /* 0x000e6e0000004200 */
        /* <DEDUP_REMOVED lines=10> */
[-C--:B----4-:R-:W-:Y:S08]  /*c6b0*/  HMMA.16816.F32 R52, R76, R84.reuse, R52 ;  /* 0x000000544c34723c */ /* 0x090ff00000001834 */
[C---:B------:R-:W-:Y:S08]  /*c6c0*/  HMMA.16816.F32 R56, R80.reuse, R84, R56 ;  /* 0x000000545038723c */ /* 0x040ff00000001838 */
[-C--:B------:R-:W-:Y:S07]  /*c6d0*/  HMMA.16816.F32 R60, R80, R86.reuse, R60 ;  /* 0x00000056503c723c */ /* 0x080fee000000183c */
[----:B------:R-:W-:Y:S01]  /*c6e0*/  F2FP.PACK_AB R80, R173, R174 ;  /* 0x000000aead50723e */ /* 0x000fe200000000ff */
[----:B------:R-:W-:Y:S01]  /*c6f0*/  HMMA.16816.F32 R64, R76, R86, R64 ;  /* 0x000000564c40723c */ /* 0x000fe20000001840 */
[----:B------:R-:W4:Y:S03]  /*c700*/  LDSM.16.MT88.4 R84, [R226+0x2900] ;  /* 0x00290000e254783b */ /* 0x000f260000004200 */
[----:B------:R-:W-:Y:S02]  /*c710*/  F2FP.PACK_AB R81, R118, R172 ;  /* 0x000000ac7651723e */ /* 0x000fe400000000ff */
[----:B------:R-:W-:Y:S02]  /*c720*/  F2FP.PACK_AB R82, R116, R117 ;  /* 0x000000757452723e */ /* 0x000fe400000000ff */
[----:B------:R-:W-:Y:S04]  /*c730*/  F2FP.PACK_AB R76, R189, R168 ;  /* 0x000000a8bd4c723e */ /* 0x000fe800000000ff */
[----:B------:R-:W-:Y:S01]  /*c740*/  F2FP.PACK_AB R77, R175, R188 ;  /* 0x000000bcaf4d723e */ /* 0x000fe200000000ff */
[----:B--2---:R-:W-:Y:S01]  /*c750*/  FFMA.FTZ R68, R68, R135, R148 ;  /* 0x0000008744447223 */ /* 0x004fe20000010094 */
[----:B------:R-:W-:Y:S01]  /*c760*/  F2FP.PACK_AB R78, R186, R187 ;  /* 0x000000bbba4e723e */ /* 0x000fe200000000ff */
[----:B------:R-:W-:Y:S01]  /*c770*/  LDSM.16.MT88.4 R148, [R227+0x3100] ;  /* 0x00310000e394783b */ /* 0x000fe20000004200 */
[----:B------:R-:W-:Y:S01]  /*c780*/  F2FP.PACK_AB R79, R184, R185 ;  /* 0x000000b9b84f723e */ /* 0x000fe200000000ff */
[----:B------:R-:W-:Y:S01]  /*c790*/  FADD.FTZ R68, R235, R68 ;  /* 0x00000044eb447221 */ /* 0x000fe20000010000 */
[----:B------:R-:W-:Y:S05]  /*c7a0*/  F2FP.PACK_AB R83, R114, R115 ;  /* 0x000000737253723e */ /* 0x000fea00000000ff */
[-C--:B-1----:R-:W-:Y:S01]  /*c7b0*/  HMMA.16816.F32 R4, R76, R88.reuse, R4 ;  /* 0x000000584c04723c */ /* 0x082fe20000001804 */
[----:B------:R1:W5:Y:S07]  /*c7c0*/  LDL.LU R235, [R1+0x44] ;  /* 0x0000440001eb7983 */ /* 0x00036e0000300800 */
[C---:B------:R-:W-:Y:S01]  /*c7d0*/  HMMA.16816.F32 R8, R80.reuse, R88, R8 ;  /* 0x000000585008723c */ /* 0x040fe20000001808 */
[----:B------:R-:W-:Y:S07]  /*c7e0*/  MUFU.EX2 R88, R75 ;  /* 0x0000004b00587308 */ /* 0x000fee0000000800 */
[-C--:B------:R-:W-:Y:S03]  /*c7f0*/  HMMA.16816.F32 R12, R80, R90.reuse, R12 ;  /* 0x0000005a500c723c */ /* 0x080fe6000000180c */
[----:B------:R-:W2:Y:S05]  /*c800*/  MUFU.EX2 R75, R3 ;  /* 0x00000003004b7308 */ /* 0x000eaa0000000800 */
[C---:B------:R-:W-:Y:S08]  /*c810*/  HMMA.16816.F32 R16, R76.reuse, R90, R16 ;  /* 0x0000005a4c10723c */ /* 0x040ff00000001810 */
[-C--:B------:R-:W-:Y:S08]  /*c820*/  HMMA.16816.F32 R20, R76, R92.reuse, R20 ;  /* 0x0000005c4c14723c */ /* 0x080ff00000001814 */
[C---:B------:R-:W-:Y:S04]  /*c830*/  HMMA.16816.F32 R24, R80.reuse, R92, R24 ;  /* 0x0000005c5018723c */ /* 0x040fe80000001818 */
[----:B--2---:R-:W-:Y:S04]  /*c840*/  F2FP.PACK_AB R179, R75, R88 ;  /* 0x000000584bb3723e */ /* 0x004fe800000000ff */
[-C--:B------:R-:W-:Y:S04]  /*c850*/  HMMA.16816.F32 R28, R80, R94.reuse, R28 ;  /* 0x0000005e501c723c */ /* 0x080fe8000000181c */
[----:B---3--:R-:W-:Y:S02]  /*c860*/  FFMA.FTZ R70, R69, R133, R134 ;  /* 0x0000008545467223 */ /* 0x008fe40000010086 */
[----:B------:R-:W-:Y:S02]  /*c870*/  FADD.FTZ R69, R130, R74 ;  /* 0x0000004a82457221 */ /* 0x000fe40000010000 */
[----:B------:R-:W-:Y:S01]  /*c880*/  FFMA.FTZ R0, R0, R131, R132 ;  /* 0x0000008300007223 */ /* 0x000fe20000010084 */
[C---:B------:R-:W-:Y:S01]  /*c890*/  HMMA.16816.F32 R32, R76.reuse, R94, R32 ;  /* 0x0000005e4c20723c */ /* 0x040fe20000001820 */
[----:B------:R-:W2:Y:S03]  /*c8a0*/  LDSM.16.MT88.4 R132, [R224+0x3100] ;  /* 0x00310000e084783b */ /* 0x000ea60000004200 */
[----:B------:R-:W-:Y:S02]  /*c8b0*/  FADD.FTZ R70, R234, R70 ;  /* 0x00000046ea467221 */ /* 0x000fe40000010000 */
[----:B------:R-:W-:Y:S02]  /*c8c0*/  FADD.FTZ R0, R233, R0 ;  /* 0x00000000e9007221 */ /* 0x000fe40000010000 */
[----:B------:R-:W-:Y:S01]  /*c8d0*/  FADD.FTZ R74, R232, R69 ;  /* 0x00000045e84a7221 */ /* 0x000fe20000010000 */
[----:B------:R1:W5:Y:S01]  /*c8e0*/  LDL.LU R234, [R1+0x40] ;  /* 0x0000400001ea7983 */ /* 0x0003620000300800 */
[-C--:B------:R-:W-:Y:S03]  /*c8f0*/  HMMA.16816.F32 R36, R76, R96.reuse, R36 ;  /* 0x000000604c24723c */ /* 0x080fe60000001824 */
[----:B------:R-:W-:Y:S01]  /*c900*/  FADD.FTZ R69, R231, R68 ;  /* 0x00000044e7457221 */ /* 0x000fe20000010000 */
        /* <DEDUP_REMOVED lines=20> */
[----:B------:R-:W-:Y:S02]  /*ca50*/  FADD.FTZ R68, R124, R3 ;  /* 0x000000037c447221 */ /* 0x000fe40000010000 */
[----:B------:R-:W-:Y:S01]  /*ca60*/  FADD.FTZ R3, R138, R69 ;  /* 0x000000458a037221 */ /* 0x000fe20000010000 */
[-C--:B----4-:R-:W-:Y:S03]  /*ca70*/  HMMA.16816.F32 R52, R76, R84.reuse, R52 ;  /* 0x000000544c34723c */ /* 0x090fe60000001834 */
[----:B------:R-:W-:Y:S05]  /*ca80*/  FADD.FTZ R3, R249, R3 ;  /* 0x00000003f9037221 */ /* 0x000fea0000010000 */
[C---:B------:R-:W-:Y:S08]  /*ca90*/  HMMA.16816.F32 R56, R80.reuse, R84, R56 ;  /* 0x000000545038723c */ /* 0x040ff00000001838 */
[-C--:B------:R-:W-:Y:S08]  /*caa0*/  HMMA.16816.F32 R60, R80, R86.reuse, R60 ;  /* 0x00000056503c723c */ /* 0x080ff0000000183c */
[----:B------:R-:W-:Y:S08]  /*cab0*/  HMMA.16816.F32 R64, R76, R86, R64 ;  /* 0x000000564c40723c */ /* 0x000ff00000001840 */
[-C--:B--2---:R-:W-:Y:S07]  /*cac0*/  HMMA.16816.F32 R124, R180, R132.reuse, R4 ;  /* 0x00000084b47c723c */ /* 0x084fee0000001804 */
        /* <DEDUP_REMOVED lines=20> */
[----:B------:R-:W-:Y:S02]  /*cc10*/  FADD.FTZ R5, R145, R0 ;  /* 0x0000000091057221 */ /* 0x000fe40000010000 */
        /* <DEDUP_REMOVED lines=8> */
[----:B------:R-:W2:Y:S03]  /*cca0*/  LDSM.16.MT88.4 R4, [R226+0x3100] ;  /* 0x00310000e204783b */ /* 0x000ea60000004200 */
[----:B------:R-:W-:Y:S02]  /*ccb0*/  FADD.FTZ R9, R217, R0 ;  /* 0x00000000d9097221 */ /* 0x000fe40000010000 */
        /* <DEDUP_REMOVED lines=48> */
[----:B------:R-:W-:Y:S01]  /*cfc0*/  FADD.FTZ R3, R185, R10 ;  /* 0x0000000ab9037221 */ /* 0x000fe20000010000 */
[----:B------:R-:W-:Y:S01]  /*cfd0*/  MOV R118, R2 ;  /* 0x0000000200767202 */ /* 0x000fe20000000f00 */
[----:B------:R-:W-:Y:S01]  /*cfe0*/  FADD.FTZ R0, R117, R9 ;  /* 0x0000000975007221 */ /* 0x000fe20000010000 */
[----:B------:R-:W-:Y:S01]  /*cff0*/  MOV R117, R71 ;  /* 0x0000004700757202 */ /* 0x000fe20000000f00 */
[----:B------:R-:W-:Y:S01]  /*d000*/  FADD.FTZ R4, R187, R11 ;  /* 0x0000000bbb047221 */ /* 0x000fe20000010000 */
[-C--:B------:R-:W-:Y:S03]  /*d010*/  HMMA.16816.F32 R176, R176, R6.reuse, R60 ;  /* 0x00000006b0b0723c */ /* 0x080fe6000000183c */
[----:B------:R-:W-:Y:S02]  /*d020*/  FADD.FTZ R9, R186, R4 ;  /* 0x00000004ba097221 */ /* 0x000fe40000010000 */
[----:B------:R-:W-:Y:S02]  /*d030*/  FADD.FTZ R10, R115, R8 ;  /* 0x00000008730a7221 */ /* 0x000fe40000010000 */
[----:B------:R-:W-:Y:S01]  /*d040*/  FADD.FTZ R5, R184, R3 ;  /* 0x00000003b8057221 */ /* 0x000fe20000010000 */
[----:B------:R-:W-:Y:S04]  /*d050*/  HMMA.16816.F32 R180, R180, R6, R64 ;  /* 0x00000006b4b4723c */ /* 0x000fe80000001840 */
[----:B------:R-:W-:Y:S02]  /*d060*/  FADD.FTZ R3, R100, R9 ;  /* 0x0000000964037221 */ /* 0x000fe40000010000 */
[----:B------:R-:W-:Y:S01]  /*d070*/  FADD.FTZ R8, R116, R0 ;  /* 0x0000000074087221 */ /* 0x000fe20000010000 */
[----:B------:R-:W-:Y:S01]  /*d080*/  MOV R116, R72 ;  /* 0x0000004800747202 */ /* 0x000fe20000000f00 */
        /* <DEDUP_REMOVED lines=11> */
[----:B------:R-:W-:Y:S01]  /*d140*/  STL [R1+0x10], R6 ;  /* 0x0000100601007387 */ /* 0x000fe20000100800 */
[----:B------:R-:W-:Y:S02]  /*d150*/  FADD.FTZ R3, R112, R0 ;  /* 0x0000000070037221 */ /* 0x000fe40000010000 */
        /* <DEDUP_REMOVED lines=9> */
.L_x_34:
[----:B-1----:R-:W2:Y:S04]  /*d1f0*/  LDL.LU R0, [R1+0x10] ;  /* 0x0000100001007983 */ /* 0x002ea80000300800 */
[----:B------:R-:W3:Y:S04]  /*d200*/  LDL.LU R4, [R1+0x14] ;  /* 0x0000140001047983 */ /* 0x000ee80000300800 */
[----:B------:R-:W4:Y:S04]  /*d210*/  LDL.LU R10, [R1+0x1c] ;  /* 0x00001c00010a7983 */ /* 0x000f280000300800 */
[----:B------:R-:W5:Y:S01]  /*d220*/  LDL.LU R9, [R1+0x18] ;  /* 0x0000180001097983 */ /* 0x000f620000300800 */
[----:B------:R-:W-:-:S02]  /*d230*/  MOV R36, 0xff800000 ;  /* 0xff80000000247802 */ /* 0x000fc40000000f00 */
[----:B------:R-:W-:Y:S02]  /*d240*/  MOV R37, 0xff800000 ;  /* 0xff80000000257802 */ /* 0x000fe40000000f00 */
[----:B------:R-:W-:Y:S02]  /*d250*/  MOV R38, 0xff800000 ;  /* 0xff80000000267802 */ /* 0x000fe40000000f00 */
[----:B------:R-:W-:Y:S02]  /*d260*/  MOV R39, 0xff800000 ;  /* 0xff80000000277802 */ /* 0x000fe40000000f00 */
[----:B------:R-:W-:Y:S01]  /*d270*/  PLOP3.LUT P4, PT, PT, PT, PT, 0x8, 0x0 ;  /* 0x000000000000781c */ /* 0x000fe20003f8e170 */
[----:B--2---:R-:W1:Y:S04]  /*d280*/  SHFL.BFLY PT, R5, R0, 0x2, 0x1f ;  /* 0x0c401f0000057f89 */ /* 0x004e6800000e0000 */
[----:B---3--:R-:W2:Y:S04]  /*d290*/  SHFL.BFLY PT, R6, R4, 0x2, 0x1f ;  /* 0x0c401f0004067f89 */ /* 0x008ea800000e0000 */
[----:B----4-:R-:W3:Y:S04]  /*d2a0*/  SHFL.BFLY PT, R7, R10, 0x2, 0x1f ;  /* 0x0c401f000a077f89 */ /* 0x010ee800000e0000 */
[----:B-----5:R-:W4:Y:S01]  /*d2b0*/  SHFL.BFLY PT, R8, R9, 0x2, 0x1f ;  /* 0x0c401f0009087f89 */ /* 0x020f2200000e0000 */
[----:B-1----:R-:W-:-:S02]  /*d2c0*/  FADD.FTZ R5, R5, R0 ;  /* 0x0000000005057221 */ /* 0x002fc40000010000 */
[----:B--2---:R-:W-:-:S03]  /*d2d0*/  FADD.FTZ R6, R6, R4 ;  /* 0x0000000406067221 */ /* 0x004fc60000010000 */
[----:B------:R-:W1:Y:S01]  /*d2e0*/  SHFL.BFLY PT, R0, R5, 0x1, 0x1f ;  /* 0x0c201f0005007f89 */ /* 0x000e6200000e0000 */
[----:B---3--:R-:W-:-:S03]  /*d2f0*/  FADD.FTZ R7, R7, R10 ;  /* 0x0000000a07077221 */ /* 0x008fc60000010000 */
[----:B------:R-:W2:Y:S01]  /*d300*/  SHFL.BFLY PT, R4, R6, 0x1, 0x1f ;  /* 0x0c201f0006047f89 */ /* 0x000ea200000e0000 */
[----:B----4-:R-:W-:-:S03]  /*d310*/  FADD.FTZ R8, R8, R9 ;  /* 0x0000000908087221 */ /* 0x010fc60000010000 */
[----:B------:R-:W3:Y:S04]  /*d320*/  SHFL.BFLY PT, R3, R7, 0x1, 0x1f ;  /* 0x0c201f0007037f89 */ /* 0x000ee800000e0000 */
[----:B------:R-:W4:Y:S01]  /*d330*/  SHFL.BFLY PT, R9, R8, 0x1, 0x1f ;  /* 0x0c201f0008097f89 */ /* 0x000f2200000e0000 */
[----:B-1----:R-:W-:Y:S01]  /*d340*/  FADD.FTZ R5, R5, R0 ;  /* 0x0000000005057221 */ /* 0x002fe20000010000 */
[----:B------:R-:W-:Y:S01]  /*d350*/  MOV R0, RZ ;  /* 0x000000ff00007202 */ /* 0x000fe20000000f00 */
[----:B--2---:R-:W-:-:S03]  /*d360*/  FADD.FTZ R6, R6, R4 ;  /* 0x0000000406067221 */ /* 0x004fc60000010000 */
[----:B------:R-:W-:Y:S02]  /*d370*/  FSETP.NE.FTZ.AND P3, PT, R5, RZ, PT ;  /* 0x000000ff0500720b */ /* 0x000fe40003f75000 */
[----:B------:R-:W-:Y:S01]  /*d380*/  MOV R4, RZ ;  /* 0x000000ff00047202 */ /* 0x000fe20000000f00 */
[----:B---3--:R-:W-:Y:S01]  /*d390*/  FADD.FTZ R7, R7, R3 ;  /* 0x0000000307077221 */ /* 0x008fe20000010000 */
[----:B------:R-:W-:Y:S02]  /*d3a0*/  FSETP.NE.FTZ.AND P2, PT, R6, RZ, PT ;  /* 0x000000ff0600720b */ /* 0x000fe40003f55000 */
[----:B------:R-:W-:Y:S01]  /*d3b0*/  MOV R3, RZ ;  /* 0x000000ff00037202 */ /* 0x000fe20000000f00 */
[----:B----4-:R-:W-:Y:S01]  /*d3c0*/  FADD.FTZ R8, R9, R8 ;  /* 0x0000000809087221 */ /* 0x010fe20000010000 */
[----:B------:R-:W-:-:S04]  /*d3d0*/  FSETP.NE.FTZ.AND P1, PT, R7, RZ, PT ;  /* 0x000000ff0700720b */ /* 0x000fc80003f35000 */
[----:B------:R-:W-:Y:S01]  /*d3e0*/  FSETP.NE.FTZ.AND P0, PT, R8, RZ, PT ;  /* 0x000000ff0800720b */ /* 0x000fe20003f15000 */
[----:B------:R-:W1:Y:S08]  /*d3f0*/  @P3 MUFU.RCP R0, R5 ;  /* 0x0000000500003308 */ /* 0x000e700000001000 */
[----:B------:R-:W2:Y:S01]  /*d400*/  @P1 MUFU.RCP R3, R7 ;  /* 0x0000000700031308 */ /* 0x000ea20000001000 */
[----:B-1----:R-:W-:-:S07]  /*d410*/  FMUL.FTZ R124, R0, R124 ;  /* 0x0000007c007c7220 */ /* 0x002fce0000410000 */
[----:B------:R-:W1:Y:S01]  /*d420*/  @P2 MUFU.RCP R4, R6 ;  /* 0x0000000600042308 */ /* 0x000e620000001000 */
[C---:B------:R-:W-:Y:S02]  /*d430*/  FMUL.FTZ R125, R0.reuse, R125 ;  /* 0x0000007d007d7220 */ /* 0x040fe40000410000 */
[C---:B------:R-:W-:Y:S02]  /*d440*/  FMUL.FTZ R132, R0.reuse, R132 ;  /* 0x0000008400847220 */ /* 0x040fe40000410000 */
[C---:B------:R-:W-:Y:S02]  /*d450*/  FMUL.FTZ R26, R0.reuse, R133 ;  /* 0x00000085001a7220 */ /* 0x040fe40000410000 */
[C---:B------:R-:W-:Y:S01]  /*d460*/  FMUL.FTZ R136, R0.reuse, R136 ;  /* 0x0000008800887220 */ /* 0x040fe20000410000 */
[----:B------:R-:W-:Y:S01]  /*d470*/  @P2 MUFU.LG2 R9, R6 ;  /* 0x0000000600092308 */ /* 0x000fe20000000c00 */
[C---:B------:R-:W-:Y:S02]  /*d480*/  FMUL.FTZ R30, R0.reuse, R137 ;  /* 0x00000089001e7220 */ /* 0x040fe40000410000 */
[----:B------:R-:W-:-:S02]  /*d490*/  FMUL.FTZ R148, R0, R148 ;  /* 0x0000009400947220 */ /* 0x000fc40000410000 */
[C---:B------:R-:W-:Y:S02]  /*d4a0*/  FMUL.FTZ R20, R0.reuse, R149 ;  /* 0x0000009500147220 */ /* 0x040fe40000410000 */
[C---:B------:R-:W-:Y:S01]  /*d4b0*/  FMUL.FTZ R152, R0.reuse, R152 ;  /* 0x0000009800987220 */ /* 0x040fe20000410000 */
[----:B------:R-:W-:Y:S01]  /*d4c0*/  @P3 MUFU.LG2 R11, R5 ;  /* 0x00000005000b3308 */ /* 0x000fe20000000c00 */
[C---:B------:R-:W-:Y:S02]  /*d4d0*/  FMUL.FTZ R24, R0.reuse, R153 ;  /* 0x0000009900187220 */ /* 0x040fe40000410000 */
[C---:B------:R-:W-:Y:S02]  /*d4e0*/  FMUL.FTZ R164, R0.reuse, R164 ;  /* 0x000000a400a47220 */ /* 0x040fe40000410000 */
[C---:B------:R-:W-:Y:S02]  /*d4f0*/  FMUL.FTZ R18, R0.reuse, R165 ;  /* 0x000000a500127220 */ /* 0x040fe40000410000 */
[C---:B------:R-:W-:Y:S01]  /*d500*/  FMUL.FTZ R168, R0.reuse, R168 ;  /* 0x000000a800a87220 */ /* 0x040fe20000410000 */
[----:B------:R-:W-:Y:S01]  /*d510*/  @P1 MUFU.LG2 R7, R7 ;  /* 0x0000000700071308 */ /* 0x000fe20000000c00 */
[----:B------:R-:W-:-:S02]  /*d520*/  FMUL.FTZ R17, R0, R169 ;  /* 0x000000a900117220 */ /* 0x000fc40000410000 */
[C---:B------:R-:W-:Y:S02]  /*d530*/  FMUL.FTZ R180, R0.reuse, R180 ;  /* 0x000000b400b47220 */ /* 0x040fe40000410000 */
[----:B------:R-:W-:Y:S01]  /*d540*/  FMUL.FTZ R181, R0, R181 ;  /* 0x000000b500b57220 */ /* 0x000fe20000410000 */
[----:B------:R-:W-:Y:S01]  /*d550*/  MOV R0, RZ ;  /* 0x000000ff00007202 */ /* 0x000fe20000000f00 */
[C---:B--2---:R-:W-:Y:S01]  /*d560*/  FMUL.FTZ R120, R3.reuse, R120 ;  /* 0x0000007803787220 */ /* 0x044fe20000410000 */
[----:B------:R-:W-:Y:S01]  /*d570*/  @P0 MUFU.LG2 R6, R8 ;  /* 0x0000000800060308 */ /* 0x000fe20000000c00 */
[C---:B------:R-:W-:Y:S02]  /*d580*/  FMUL.FTZ R33, R3.reuse, R121 ;  /* 0x0000007903217220 */ /* 0x040fe40000410000 */
[C---:B------:R-:W-:Y:S02]  /*d590*/  FMUL.FTZ R128, R3.reuse, R128 ;  /* 0x0000008003807220 */ /* 0x040fe40000410000 */
[----:B------:R-:W-:-:S02]  /*d5a0*/  FMUL.FTZ R32, R3, R129 ;  /* 0x0000008103207220 */ /* 0x000fc40000410000 */
[C---:B------:R-:W-:Y:S01]  /*d5b0*/  FMUL.FTZ R140, R3.reuse, R140 ;  /* 0x0000008c038c7220 */ /* 0x040fe20000410000 */
[----:B------:R2:W3:Y:S01]  /*d5c0*/  @P0 MUFU.RCP R0, R8 ;  /* 0x0000000800000308 */ /* 0x0004e20000001000 */
[C---:B------:R-:W-:Y:S02]  /*d5d0*/  FMUL.FTZ R28, R3.reuse, R141 ;  /* 0x0000008d031c7220 */ /* 0x040fe40000410000 */
[C---:B------:R-:W-:Y:S02]  /*d5e0*/  FMUL.FTZ R144, R3.reuse, R144 ;  /* 0x0000009003907220 */ /* 0x040fe40000410000 */
[C---:B------:R-:W-:Y:S02]  /*d5f0*/  FMUL.FTZ R25, R3.reuse, R145 ;  /* 0x0000009103197220 */ /* 0x040fe40000410000 */
[C---:B------:R-:W-:Y:S02]  /*d600*/  FMUL.FTZ R156, R3.reuse, R156 ;  /* 0x0000009c039c7220 */ /* 0x040fe40000410000 */
[----:B------:R-:W-:-:S02]  /*d610*/  FMUL.FTZ R22, R3, R157 ;  /* 0x0000009d03167220 */ /* 0x000fc40000410000 */
[C---:B------:R-:W-:Y:S02]  /*d620*/  FMUL.FTZ R160, R3.reuse, R160 ;  /* 0x000000a003a07220 */ /* 0x040fe40000410000 */
[C---:B------:R-:W-:Y:S02]  /*d630*/  FMUL.FTZ R12, R3.reuse, R161 ;  /* 0x000000a1030c7220 */ /* 0x040fe40000410000 */
[C---:B------:R-:W-:Y:S01]  /*d640*/  FMUL.FTZ R172, R3.reuse, R172 ;  /* 0x000000ac03ac7220 */ /* 0x040fe20000410000 */
[----:B--2---:R-:W-:Y:S01]  /*d650*/  @P0 MOV R8, 0x3f317218 ;  /* 0x3f31721800080802 */ /* 0x004fe20000000f00 */
[C---:B------:R-:W-:Y:S02]  /*d660*/  FMUL.FTZ R173, R3.reuse, R173 ;  /* 0x000000ad03ad7220 */ /* 0x040fe40000410000 */
[C---:B------:R-:W-:Y:S02]  /*d670*/  FMUL.FTZ R176, R3.reuse, R176 ;  /* 0x000000b003b07220 */ /* 0x040fe40000410000 */
[----:B------:R-:W-:Y:S01]  /*d680*/  FMUL.FTZ R177, R3, R177 ;  /* 0x000000b103b17220 */ /* 0x000fe20000410000 */
[----:B------:R-:W-:Y:S01]  /*d690*/  @P2 MOV R3, 0x3f317218 ;  /* 0x3f31721800032802 */ /* 0x000fe20000000f00 */
[----:B-1----:R-:W-:-:S02]  /*d6a0*/  FMUL.FTZ R126, R4, R126 ;  /* 0x0000007e047e7220 */ /* 0x002fc40000410000 */
        /* <DEDUP_REMOVED lines=15> */
[----:B------:R-:W-:Y:S01]  /*d7a0*/  @P3 MOV R4, 0x3f317218 ;  /* 0x3f31721800043802 */ /* 0x000fe20000000f00 */
[C---:B---3--:R-:W-:Y:S02]  /*d7b0*/  FMUL.FTZ R122, R0.reuse, R122 ;  /* 0x0000007a007a7220 */ /* 0x048fe40000410000 */
        /* <DEDUP_REMOVED lines=14> */
[----:B------:R-:W-:Y:S01]  /*d8a0*/  FMUL.FTZ R179, R0, R179 ;  /* 0x000000b300b37220 */ /* 0x000fe20000410000 */
[----:B------:R-:W-:Y:S01]  /*d8b0*/  @P1 MOV R0, 0x3f317218 ;  /* 0x3f31721800001802 */ /* 0x000fe20000000f00 */
[----:B------:R-:W-:Y:S02]  /*d8c0*/  @P2 FMUL.FTZ R5, R3, c[0x0][0x2d0] ;  /* 0x0000b40003052a20 */ /* 0x000fe40000410000 */
[----:B------:R-:W-:Y:S02]  /*d8d0*/  @P3 FMUL.FTZ R10, R4, c[0x0][0x2d0] ;  /* 0x0000b400040a3a20 */ /* 0x000fe40000410000 */
[----:B------:R-:W-:Y:S02]  /*d8e0*/  @P1 FMUL.FTZ R3, R0, c[0x0][0x2d0] ;  /* 0x0000b40000031a20 */ /* 0x000fe40000410000 */
[----:B------:R-:W-:Y:S02]  /*d8f0*/  @P3 FMUL.FTZ R11, R11, 0.69314718246459960938 ;  /* 0x3f3172180b0b3820 */ /* 0x000fe40000410000 */
[----:B------:R-:W-:-:S02]  /*d900*/  @P2 FMUL.FTZ R9, R9, 0.69314718246459960938 ;  /* 0x3f31721809092820 */ /* 0x000fc40000410000 */
[----:B------:R-:W-:Y:S02]  /*d910*/  @P1 FMUL.FTZ R7, R7, 0.69314718246459960938 ;  /* 0x3f31721807071820 */ /* 0x000fe40000410000 */
[----:B------:R-:W-:Y:S02]  /*d920*/  @P0 FMUL.FTZ R4, R6, 0.69314718246459960938 ;  /* 0x3f31721806040820 */ /* 0x000fe40000410000 */
[----:B------:R-:W-:Y:S02]  /*d930*/  @P0 FMUL.FTZ R0, R8, c[0x0][0x2d0] ;  /* 0x0000b40008000a20 */ /* 0x000fe40000410000 */
[----:B------:R-:W-:Y:S02]  /*d940*/  @P3 FFMA.FTZ R36, R10, R73, R11 ;  /* 0x000000490a243223 */ /* 0x000fe4000001000b */
[----:B------:R-:W-:Y:S02]  /*d950*/  @P2 FFMA.FTZ R37, R5, R72, R9 ;  /* 0x0000004805252223 */ /* 0x000fe40000010009 */
[----:B------:R-:W-:-:S02]  /*d960*/  @P1 FFMA.FTZ R38, R3, R71, R7 ;  /* 0x0000004703261223 */ /* 0x000fc40000010007 */
[----:B------:R-:W-:Y:S02]  /*d970*/  @P0 FFMA.FTZ R39, R0, R2, R4 ;  /* 0x0000000200270223 */ /* 0x000fe40000010004 */
.L_x_18:
[----:B------:R-:W-:Y:S01]  /*d980*/  USHF.R.S32.HI UR8, URZ, 0x1f, UR9 ;  /* 0x0000001f3f087899 */ /* 0x000fe20008011409 */
[----:B------:R-:W-:Y:S05]  /*d990*/  @P4 BRA `(.L_x_38) ;  /* 0x0000147000004947 */ /* 0x000fea0003800000 */
[----:B------:R-:W1:Y:S01]  /*d9a0*/  S2R R40, SR_TID.X ;  /* 0x0000000000287919 */ /* 0x000e620000002100 */
[----:B------:R-:W-:Y:S01]  /*d9b0*/  F2FP.PACK_AB R6, R125, R124 ;  /* 0x0000007c7d06723e */ /* 0x000fe200000000ff */
[----:B------:R-:W-:Y:S01]  /*d9c0*/  IMAD.MOV.U32 R5, RZ, RZ, -0x10 ;  /* 0xfffffff0ff057424 */ /* 0x000fe200078e00ff */
[----:B------:R-:W-:Y:S01]  /*d9d0*/  F2FP.PACK_AB R27, R27, R126 ;  /* 0x0000007e1b1b723e */ /* 0x000fe200000000ff */
[----:B------:R-:W-:Y:S01]  /*d9e0*/  BAR.SYNC.DEFER_BLOCKING 0x1, 0x80 ;  /* 0x0042000000007b1d */ /* 0x000fe20000010000 */
[----:B------:R-:W-:Y:S02]  /*d9f0*/  F2FP.PACK_AB R26, R26, R132 ;  /* 0x000000841a1a723e */ /* 0x000fe400000000ff */
[----:B------:R-:W-:Y:S02]  /*da00*/  F2FP.PACK_AB R31, R31, R134 ;  /* 0x000000861f1f723e */ /* 0x000fe400000000ff */
[----:B------:R-:W-:Y:S01]  /*da10*/  F2FP.PACK_AB R33, R33, R120 ;  /* 0x000000782121723e */ /* 0x000fe200000000ff */
[----:B------:R-:W-:Y:S01]  /*da20*/  ULDC.64 UR4, c[0x0][0x500] ;  /* 0x0001400000047ab9 */ /* 0x000fe20000000a00 */
[----:B------:R-:W-:Y:S01]  /*da30*/  F2FP.PACK_AB R122, R123, R122 ;  /* 0x0000007a7b7a723e */ /* 0x000fe200000000ff */
[----:B------:R-:W-:Y:S01]  /*da40*/  UISETP.NE.U32.AND UP1, UPT, URZ, UR4, UPT ;  /* 0x000000043f00728c */ /* 0x000fe2000bf25070 */
[----:B------:R-:W-:Y:S01]  /*da50*/  F2FP.PACK_AB R32, R32, R128 ;  /* 0x000000802020723e */ /* 0x000fe200000000ff */
[----:B------:R-:W-:Y:S01]  /*da60*/  UMOV UR6, 0x4 ;  /* 0x0000000400067882 */ /* 0x000fe20000000000 */
[----:B------:R-:W-:Y:S01]  /*da70*/  F2FP.PACK_AB R130, R131, R130 ;  /* 0x000000828382723e */ /* 0x000fe200000000ff */
[----:B------:R-:W-:Y:S01]  /*da80*/  UISETP.NE.AND.EX UP1, UPT, URZ, UR5, UPT, UP1 ;  /* 0x000000053f00728c */ /* 0x000fe2000bf25310 */
[----:B------:R-:W-:-:S02]  /*da90*/  F2FP.PACK_AB R30, R30, R136 ;  /* 0x000000881e1e723e */ /* 0x000fc400000000ff */
[----:B------:R-:W-:Y:S01]  /*daa0*/  F2FP.PACK_AB R29, R29, R138 ;  /* 0x0000008a1d1d723e */ /* 0x000fe200000000ff */
[----:B------:R-:W-:Y:S01]  /*dab0*/  ULDC.64 UR4, c[0x0][0x500] ;  /* 0x0001400000047ab9 */ /* 0x000fe20000000a00 */
[----:B------:R-:W-:Y:S01]  /*dac0*/  F2FP.PACK_AB R20, R20, R148 ;  /* 0x000000941414723e */ /* 0x000fe200000000ff */
[----:B------:R-:W-:Y:S01]  /*dad0*/  UIMAD.WIDE UR4, UR11, UR6, UR4 ;  /* 0x000000060b0472a5 */ /* 0x000fe2000f8e0204 */
[----:B------:R-:W-:Y:S02]  /*dae0*/  F2FP.PACK_AB R19, R19, R150 ;  /* 0x000000961313723e */ /* 0x000fe400000000ff */
[----:B-1----:R-:W-:Y:S02]  /*daf0*/  SHF.R.S32.HI R41, RZ, 0x1f, R40 ;  /* 0x0000001fff297819 */ /* 0x002fe40000011428 */
[----:B------:R-:W-:Y:S02]  /*db00*/  F2FP.PACK_AB R28, R28, R140 ;  /* 0x0000008c1c1c723e */ /* 0x000fe400000000ff */
[----:B------:R-:W-:-:S02]  /*db10*/  LEA.HI R2, R41, R40, RZ, 0x2 ;  /* 0x0000002829027211 */ /* 0x000fc400078f10ff */
[----:B------:R-:W-:Y:S02]  /*db20*/  LEA.HI R35, R41, R40, RZ, 0x5 ;  /* 0x0000002829237211 */ /* 0x000fe400078f28ff */
[--C-:B------:R-:W-:Y:S02]  /*db30*/  SHF.R.S32.HI R3, RZ, 0x2, R2.reuse ;  /* 0x00000002ff037819 */ /* 0x100fe40000011402 */
[----:B------:R-:W-:Y:S02]  /*db40*/  SHF.R.S32.HI R0, RZ, 0x1f, R2 ;  /* 0x0000001fff007819 */ /* 0x000fe40000011402 */
[----:B------:R-:W-:Y:S02]  /*db50*/  SHF.R.S32.HI R34, RZ, 0x5, R35 ;  /* 0x00000005ff227819 */ /* 0x000fe40000011423 */
[----:B------:R-:W-:Y:S02]  /*db60*/  LEA.HI R0, R0, R3, RZ, 0x3 ;  /* 0x0000000300007211 */ /* 0x000fe400078f18ff */
[----:B------:R-:W-:-:S02]  /*db70*/  F2FP.PACK_AB R142, R143, R142 ;  /* 0x0000008e8f8e723e */ /* 0x000fc400000000ff */
[----:B------:R-:W-:Y:S02]  /*db80*/  LOP3.LUT R0, R0, 0xfffffff8, RZ, 0xc0, !PT ;  /* 0xfffffff800007812 */ /* 0x000fe400078ec0ff */
[----:B------:R-:W-:Y:S02]  /*db90*/  F2FP.PACK_AB R25, R25, R144 ;  /* 0x000000901919723e */ /* 0x000fe400000000ff */
[----:B------:R-:W-:Y:S01]  /*dba0*/  F2FP.PACK_AB R147, R147, R146 ;  /* 0x000000929393723e */ /* 0x000fe200000000ff */
[----:B------:R-:W-:Y:S01]  /*dbb0*/  IMAD.IADD R3, R3, 0x1, -R0 ;  /* 0x0000000103037824 */ /* 0x000fe200078e0a00 */
[----:B------:R-:W-:Y:S02]  /*dbc0*/  LOP3.LUT R0, R2, 0xfffffffc, RZ, 0xc0, !PT ;  /* 0xfffffffc02007812 */ /* 0x000fe400078ec0ff */
[----:B------:R-:W-:Y:S01]  /*dbd0*/  F2FP.PACK_AB R24, R24, R152 ;  /* 0x000000981818723e */ /* 0x000fe200000000ff */
[C---:B------:R-:W-:Y:S01]  /*dbe0*/  IMAD.SHL.U32 R2, R3.reuse, 0x40, RZ ;  /* 0x0000004003027824 */ /* 0x040fe200078e00ff */
[----:B------:R-:W-:Y:S01]  /*dbf0*/  LOP3.LUT R4, R3, 0x1, RZ, 0xc0, !PT ;  /* 0x0000000103047812 */ /* 0x000fe200078ec0ff */
[----:B------:R-:W-:Y:S01]  /*dc00*/  IMAD.IADD R14, R40, 0x1, -R0 ;  /* 0x00000001280e7824 */ /* 0x000fe200078e0a00 */
[----:B------:R-:W-:-:S02]  /*dc10*/  F2FP.PACK_AB R23, R23, R154 ;  /* 0x0000009a1717723e */ /* 0x000fc400000000ff */
[----:B------:R-:W-:Y:S01]  /*dc20*/  LOP3.LUT R0, R2, 0x1c0, RZ, 0xc0, !PT ;  /* 0x000001c002007812 */ /* 0x000fe200078ec0ff */
[----:B------:R-:W-:Y:S01]  /*dc30*/  IMAD R2, R34, 0x200, R14 ;  /* 0x0000020022027824 */ /* 0x000fe200078e020e */
[----:B------:R-:W-:Y:S02]  /*dc40*/  ISETP.NE.U32.AND P0, PT, R4, 0x1, PT ;  /* 0x000000010400780c */ /* 0x000fe40003f05070 */
[----:B------:R-:W-:Y:S02]  /*dc50*/  LEA.HI R0, R0, R0, RZ, 0x1d ;  /* 0x0000000000007211 */ /* 0x000fe400078fe8ff */
[----:B------:R-:W-:Y:S02]  /*dc60*/  R2P PR, R3, 0x6 ;  /* 0x0000000603007804 */ /* 0x000fe40000000000 */
[----:B------:R-:W-:Y:S01]  /*dc70*/  SEL R5, R5, 0x10, !P0 ;  /* 0x0000001005057807 */ /* 0x000fe20004000000 */
[----:B------:R-:W-:Y:S01]  /*dc80*/  IMAD.U32 R0, R2, 0x2, R0 ;  /* 0x0000000202007824 */ /* 0x000fe200078e0000 */
[----:B------:R-:W-:-:S02]  /*dc90*/  F2FP.PACK_AB R18, R18, R164 ;  /* 0x000000a41212723e */ /* 0x000fc400000000ff */
[----:B------:R-:W-:Y:S01]  /*dca0*/  F2FP.PACK_AB R13, R13, R166 ;  /* 0x000000a60d0d723e */ /* 0x000fe200000000ff */
[----:B------:R-:W-:Y:S01]  /*dcb0*/  IMAD.SHL.U32 R0, R0, 0x2, RZ ;  /* 0x0000000200007824 */ /* 0x000fe200078e00ff */
[----:B------:R-:W-:Y:S02]  /*dcc0*/  F2FP.PACK_AB R22, R22, R156 ;  /* 0x0000009c1616723e */ /* 0x000fe400000000ff */
[----:B------:R-:W-:Y:S01]  /*dcd0*/  F2FP.PACK_AB R159, R159, R158 ;  /* 0x0000009e9f9f723e */ /* 0x000fe200000000ff */
[C---:B------:R-:W-:Y:S01]  /*dce0*/  IMAD.IADD R3, R0.reuse, 0x1, R5 ;  /* 0x0000000100037824 */ /* 0x040fe200078e0205 */
[----:B------:R1:W-:Y:S01]  /*dcf0*/  STS [R0+0x80], R6 ;  /* 0x0000800600007388 */ /* 0x0003e20000000800 */
[C---:B------:R-:W-:Y:S02]  /*dd00*/  IADD3 R4, R0.reuse, 0x80, RZ ;  /* 0x0000008000047810 */ /* 0x040fe40007ffe0ff */
[----:B------:R-:W-:Y:S01]  /*dd10*/  IADD3 R2, R0, 0xc0, RZ ;  /* 0x000000c000027810 */ /* 0x000fe20007ffe0ff */
[----:B------:R-:W-:Y:S01]  /*dd20*/  STS [R0+0x480], R27 ;  /* 0x0004801b00007388 */ /* 0x000fe20000000800 */
[----:B------:R-:W-:-:S02]  /*dd30*/  @P2 IADD3 R2, R4, -0x40, RZ ;  /* 0xffffffc004022810 */ /* 0x000fc40007ffe0ff */
[----:B------:R-:W-:Y:S01]  /*dd40*/  F2FP.PACK_AB R12, R12, R160 ;  /* 0x000000a00c0c723e */ /* 0x000fe200000000ff */
[----:B------:R-:W-:Y:S01]  /*dd50*/  STS [R3+0x80], R26 ;  /* 0x0000801a03007388 */ /* 0x000fe20000000800 */
[----:B------:R-:W-:Y:S02]  /*dd60*/  F2FP.PACK_AB R21, R21, R162 ;  /* 0x000000a21515723e */ /* 0x000fe400000000ff */
[----:B------:R-:W-:Y:S01]  /*dd70*/  F2FP.PACK_AB R17, R17, R168 ;  /* 0x000000a81111723e */ /* 0x000fe200000000ff */
[----:B------:R-:W-:Y:S01]  /*dd80*/  STS [R3+0x480], R31 ;  /* 0x0004801f03007388 */ /* 0x000fe20000000800 */
[----:B------:R-:W-:Y:S02]  /*dd90*/  F2FP.PACK_AB R16, R16, R170 ;  /* 0x000000aa1010723e */ /* 0x000fe400000000ff */
[----:B------:R-:W-:Y:S01]  /*dda0*/  F2FP.PACK_AB R9, R181, R180 ;  /* 0x000000b4b509723e */ /* 0x000fe200000000ff */
[----:B------:R-:W-:Y:S01]  /*ddb0*/  STS [R0+0x2080], R33 ;  /* 0x0020802100007388 */ /* 0x000fe20000000800 */
[----:B-----5:R-:W-:-:S02]  /*ddc0*/  F2FP.PACK_AB R8, R183, R182 ;  /* 0x000000b6b708723e */ /* 0x020fc400000000ff */
[----:B------:R-:W-:Y:S01]  /*ddd0*/  F2FP.PACK_AB R11, R173, R172 ;  /* 0x000000acad0b723e */ /* 0x000fe200000000ff */
[----:B------:R2:W-:Y:S01]  /*dde0*/  STS [R0+0x2480], R122 ;  /* 0x0024807a00007388 */ /* 0x0005e20000000800 */
[----:B------:R-:W-:Y:S02]  /*ddf0*/  F2FP.PACK_AB R15, R15, R174 ;  /* 0x000000ae0f0f723e */ /* 0x000fe400000000ff */
[----:B------:R-:W-:Y:S01]  /*de00*/  F2FP.PACK_AB R10, R177, R176 ;  /* 0x000000b0b10a723e */ /* 0x000fe200000000ff */
[----:B------:R-:W-:Y:S01]  /*de10*/  STS [R3+0x2080], R32 ;  /* 0x0020802003007388 */ /* 0x000fe20000000800 */
[----:B-1----:R-:W-:Y:S01]  /*de20*/  IMAD.MOV.U32 R6, RZ, RZ, 0x20 ;  /* 0x00000020ff067424 */ /* 0x002fe200078e00ff */
[----:B------:R-:W-:Y:S02]  /*de30*/  F2FP.PACK_AB R7, R179, R178 ;  /* 0x000000b2b307723e */ /* 0x000fe400000000ff */
[----:B------:R1:W-:Y:S02]  /*de40*/  STS [R3+0x2480], R130 ;  /* 0x0024808203007388 */ /* 0x0003e40000000800 */
[----:B------:R-:W-:-:S02]  /*de50*/  SEL R6, R6, 0xffffffe0, !P1 ;  /* 0xffffffe006067807 */ /* 0x000fc40004800000 */
[----:B------:R-:W-:-:S03]  /*de60*/  PLOP3.LUT P1, PT, PT, PT, UP1, 0x80, 0x0 ;  /* 0x000000000000781c */ /* 0x000fc60003f2f018 */
[----:B------:R-:W-:-:S05]  /*de70*/  IMAD.IADD R4, R0, 0x1, R6 ;  /* 0x0000000100047824 */ /* 0x000fca00078e0206 */
[----:B------:R-:W-:Y:S04]  /*de80*/  STS [R4+0x80], R30 ;  /* 0x0000801e04007388 */ /* 0x000fe80000000800 */
[----:B------:R-:W-:Y:S01]  /*de90*/  STS [R4+0x480], R29 ;  /* 0x0004801d04007388 */ /* 0x000fe20000000800 */
[----:B--2---:R-:W-:-:S05]  /*dea0*/  IMAD.IADD R0, R6, 0x1, R3 ;  /* 0x0000000106007824 */ /* 0x004fca00078e0203 */
[----:B------:R-:W-:Y:S01]  /*deb0*/  STS [R0+0x80], R20 ;  /* 0x0000801400007388 */ /* 0x000fe20000000800 */
[----:B-1----:R-:W-:-:S03]  /*dec0*/  IADD3 R3, R6, 0x400, R2 ;  /* 0x0000040006037810 */ /* 0x002fc60007ffe002 */
[----:B------:R-:W-:Y:S04]  /*ded0*/  STS [R0+0x480], R19 ;  /* 0x0004801300007388 */ /* 0x000fe80000000800 */
[----:B------:R-:W-:Y:S04]  /*dee0*/  STS [R4+0x2080], R28 ;  /* 0x0020801c04007388 */ /* 0x000fe80000000800 */
[----:B------:R1:W-:Y:S04]  /*def0*/  STS [R4+0x2480], R142 ;  /* 0x0024808e04007388 */ /* 0x0003e80000000800 */
[----:B------:R-:W-:Y:S04]  /*df00*/  STS [R0+0x2080], R25 ;  /* 0x0020801900007388 */ /* 0x000fe80000000800 */
[----:B------:R2:W-:Y:S04]  /*df10*/  STS [R0+0x2480], R147 ;  /* 0x0024809300007388 */ /* 0x0005e80000000800 */
[----:B------:R-:W-:Y:S04]  /*df20*/  STS [R2], R24 ;  /* 0x0000001802007388 */ /* 0x000fe80000000800 */
[----:B------:R-:W-:Y:S01]  /*df30*/  STS [R2+0x400], R23 ;  /* 0x0004001702007388 */ /* 0x000fe20000000800 */
[----:B-1----:R-:W-:-:S02]  /*df40*/  IMAD.IADD R4, R5, 0x1, R3 ;  /* 0x0000000105047824 */ /* 0x002fc400078e0203 */
[----:B--2---:R-:W-:-:S04]  /*df50*/  IMAD.IADD R0, R5, 0x1, R2 ;  /* 0x0000000105007824 */ /* 0x004fc800078e0202 */
[C---:B------:R-:W-:Y:S01]  /*df60*/  IMAD.IADD R3, R6.reuse, 0x1, R0 ;  /* 0x0000000106037824 */ /* 0x040fe200078e0200 */
[----:B------:R-:W-:Y:S04]  /*df70*/  STS [R0], R18 ;  /* 0x0000001200007388 */ /* 0x000fe80000000800 */
[----:B------:R-:W-:Y:S04]  /*df80*/  STS [R0+0x400], R13 ;  /* 0x0004000d00007388 */ /* 0x000fe80000000800 */
[----:B------:R-:W-:Y:S04]  /*df90*/  STS [R2+0x2000], R22 ;  /* 0x0020001602007388 */ /* 0x000fe80000000800 */
[----:B------:R1:W-:Y:S04]  /*dfa0*/  STS [R2+0x2400], R159 ;  /* 0x0024009f02007388 */ /* 0x0003e80000000800 */
[----:B------:R-:W-:Y:S04]  /*dfb0*/  STS [R0+0x2000], R12 ;  /* 0x0020000c00007388 */ /* 0x000fe80000000800 */
[----:B------:R-:W-:Y:S01]  /*dfc0*/  STS [R0+0x2400], R21 ;  /* 0x0024001500007388 */ /* 0x000fe20000000800 */
[----:B-1----:R-:W-:-:S05]  /*dfd0*/  IMAD.IADD R2, R6, 0x1, R2 ;  /* 0x0000000106027824 */ /* 0x002fca00078e0202 */
[----:B------:R-:W-:Y:S04]  /*dfe0*/  STS [R2], R17 ;  /* 0x0000001102007388 */ /* 0x000fe80000000800 */
[----:B------:R-:W-:Y:S04]  /*dff0*/  STS [R2+0x400], R16 ;  /* 0x0004001002007388 */ /* 0x000fe80000000800 */
[----:B------:R1:W-:Y:S04]  /*e000*/  STS [R3], R9 ;  /* 0x0000000903007388 */ /* 0x0003e80000000800 */
[----:B------:R2:W-:Y:S04]  /*e010*/  STS [R4], R8 ;  /* 0x0000000804007388 */ /* 0x0005e80000000800 */
[----:B------:R-:W-:Y:S04]  /*e020*/  STS [R2+0x2000], R11 ;  /* 0x0020000b02007388 */ /* 0x000fe80000000800 */
[----:B------:R3:W-:Y:S04]  /*e030*/  STS [R2+0x2400], R15 ;  /* 0x0024000f02007388 */ /* 0x0007e80000000800 */
[----:B------:R4:W-:Y:S04]  /*e040*/  STS [R3+0x2000], R10 ;  /* 0x0020000a03007388 */ /* 0x0009e80000000800 */
[----:B------:R3:W-:Y:S01]  /*e050*/  STS [R4+0x2000], R7 ;  /* 0x0020000704007388 */ /* 0x0007e20000000800 */
[----:B-1----:R-:W-:-:S02]  /*e060*/  IMAD.U32 R9, RZ, RZ, UR5 ;  /* 0x00000005ff097e24 */ /* 0x002fc4000f8e00ff */
[----:B--2---:R-:W-:Y:S01]  /*e070*/  IMAD.U32 R8, RZ, RZ, UR4 ;  /* 0x00000004ff087e24 */ /* 0x004fe2000f8e00ff */
[----:B------:R-:W-:Y:S06]  /*e080*/  BAR.SYNC.DEFER_BLOCKING 0x1, 0x80 ;  /* 0x0042000000007b1d */ /* 0x000fec0000010000 */
[----:B------:R-:W-:Y:S02]  /*e090*/  ULDC.64 UR4, c[0x0][0x508] ;  /* 0x0001420000047ab9 */ /* 0x000fe40000000a00 */
[----:B------:R-:W-:Y:S01]  /*e0a0*/  UISETP.NE.U32.AND UP0, UPT, URZ, UR4, UPT ;  /* 0x000000043f00728c */ /* 0x000fe2000bf05070 */
[----:B------:R-:W2:Y:S03]  /*e0b0*/  @P1 LDG.E R0, [R8.64] ;  /* 0x0000000c08001981 */ /* 0x000ea6000c1e1900 */
[----:B------:R-:W-:Y:S01]  /*e0c0*/  UISETP.NE.AND.EX UP0, UPT, URZ, UR5, UPT, UP0 ;  /* 0x000000053f00728c */ /* 0x000fe2000bf05300 */
[----:B------:R-:W-:-:S02]  /*e0d0*/  IMAD.MOV.U32 R12, RZ, RZ, c[0x0][0x388] ;  /* 0x0000e200ff0c7624 */ /* 0x000fc400078e00ff */
[----:B------:R-:W-:-:S03]  /*e0e0*/  ULDC.64 UR4, c[0x0][0x508] ;  /* 0x0001420000047ab9 */ /* 0x000fc60000000a00 */
[----:B------:R-:W-:-:S05]  /*e0f0*/  PLOP3.LUT P0, PT, PT, PT, UP0, 0x80, 0x0 ;  /* 0x000000000000781c */ /* 0x000fca0003f0f008 */
[----:B------:R-:W-:-:S06]  /*e100*/  @UP0 UIMAD.WIDE UR4, UR11, UR6, UR4 ;  /* 0x000000060b0402a5 */ /* 0x000fcc000f8e0204 */
[----:B---3--:R-:W-:Y:S02]  /*e110*/  IMAD.U32 R2, RZ, RZ, UR4 ;  /* 0x00000004ff027e24 */ /* 0x008fe4000f8e00ff */
[----:B----4-:R-:W-:-:S05]  /*e120*/  IMAD.U32 R3, RZ, RZ, UR5 ;  /* 0x00000005ff037e24 */ /* 0x010fca000f8e00ff */
[----:B------:R1:W5:Y:S01]  /*e130*/  @P0 LDG.E R12, [R2.64] ;  /* 0x0000000c020c0981 */ /* 0x000362000c1e1900 */
[----:B------:R-:W-:Y:S02]  /*e140*/  UMOV UR6, URZ ;  /* 0x0000003f00067c82 */ /* 0x000fe40008000000 */
[----:B------:R-:W-:Y:S01]  /*e150*/  UMOV UR7, URZ ;  /* 0x0000003f00077c82 */ /* 0x000fe20008000000 */
[----:B--2---:R-:W2:Y:S02]  /*e160*/  @P1 R2UR UR5, R0 ;  /* 0x00000000000513c2 */ /* 0x004ea400000e0000 */
[----:B--2---:R-:W-:Y:S02]  /*e170*/  @UP1 USHF.R.S32.HI UR4, URZ, 0x1f, UR5 ;  /* 0x0000001f3f041899 */ /* 0x004fe40008011405 */
[----:B------:R-:W-:-:S05]  /*e180*/  @UP1 UMOV UR6, UR5 ;  /* 0x0000000500061c82 */ /* 0x000fca0008000000 */
[----:B------:R-:W-:Y:S01]  /*e190*/  @UP1 UMOV UR7, UR4 ;  /* 0x0000000400071c82 */ /* 0x000fe20008000000 */
[----:B------:R-:W-:Y:S05]  /*e1a0*/  @P0 BRA `(.L_x_39) ;  /* 0x0000004000000947 */ /* 0x000fea0003800000 */
[----:B-1----:R-:W-:Y:S05]  /*e1b0*/  @!P1 BRA `(.L_x_39) ;  /* 0x0000003000009947 */ /* 0x002fea0003800000 */
[----:B------:R-:W2:Y:S04]  /*e1c0*/  LDG.E R0, [R8.64] ;  /* 0x0000000c08007981 */ /* 0x000ea8000c1e1900 */
[----:B------:R-:W2:Y:S02]  /*e1d0*/  LDG.E R2, [R8.64+0x4] ;  /* 0x0000040c08027981 */ /* 0x000ea4000c1e1900 */
[----:B--2--5:R-:W-:Y:S02]  /*e1e0*/  IADD3 R12, -R0, R2, RZ ;  /* 0x00000002000c7210 */ /* 0x024fe40007ffe1ff */
.L_x_39:
[----:B-1----:R-:W-:Y:S01]  /*e1f0*/  LEA.HI R0, R14, R14, RZ, 0x1 ;  /* 0x0000000e0e007211 */ /* 0x002fe200078f08ff */
[----:B------:R-:W-:Y:S01]  /*e200*/  IMAD.MOV.U32 R3, RZ, RZ, c[0x0][0x4e8] ;  /* 0x00013a00ff037624 */ /* 0x000fe200078e00ff */
[----:B------:R-:W-:Y:S01]  /*e210*/  LOP3.LUT R5, R35, 0xffffffe0, RZ, 0xc0, !PT ;  /* 0xffffffe023057812 */ /* 0x000fe200078ec0ff */
[----:B------:R-:W1:Y:S01]  /*e220*/  S2R R22, SR_CTAID.X ;  /* 0x0000000000167919 */ /* 0x000e620000002500 */
[C---:B------:R-:W-:Y:S01]  /*e230*/  LOP3.LUT R2, R0.reuse, 0x1ffffffe, RZ, 0xc0, !PT ;  /* 0x1ffffffe00027812 */ /* 0x040fe200078ec0ff */
[----:B------:R-:W-:Y:S01]  /*e240*/  IMAD.SHL.U32 R0, R0, 0x20, RZ ;  /* 0x0000002000007824 */ /* 0x000fe200078e00ff */
[----:B------:R-:W-:Y:S01]  /*e250*/  ISETP.NE.AND P0, PT, R3, 0x1, PT ;  /* 0x000000010300780c */ /* 0x000fe20003f05270 */
[----:B------:R-:W-:Y:S01]  /*e260*/  IMAD.IADD R5, R40, 0x1, -R5 ;  /* 0x0000000128057824 */ /* 0x000fe200078e0a05 */
[----:B------:R-:W-:Y:S01]  /*e270*/  LEA.HI R6, R41, R40, RZ, 0x3 ;  /* 0x0000002829067211 */ /* 0x000fe200078f18ff */
[----:B------:R-:W-:Y:S01]  /*e280*/  IMAD.IADD R2, R14, 0x1, -R2 ;  /* 0x000000010e027824 */ /* 0x000fe200078e0a02 */
[----:B------:R-:W-:Y:S01]  /*e290*/  LOP3.LUT R0, R0, 0xffffffc0, RZ, 0xc0, !PT ;  /* 0xffffffc000007812 */ /* 0x000fe200078ec0ff */
[----:B------:R-:W-:Y:S01]  /*e2a0*/  ULDC.64 UR14, c[0x0][0x490] ;  /* 0x00012400000e7ab9 */ /* 0x000fe20000000a00 */
[----:B------:R-:W-:Y:S01]  /*e2b0*/  SHF.R.S32.HI R3, RZ, 0x1f, R5 ;  /* 0x0000001fff037819 */ /* 0x000fe20000011405 */
[----:B------:R-:W-:Y:S01]  /*e2c0*/  UIMAD UR4, UR8, UR14, URZ ;  /* 0x0000000e080472a4 */ /* 0x000fe2000f8e023f */
[----:B------:R-:W-:Y:S01]  /*e2d0*/  SHF.R.S32.HI R19, RZ, 0x3, R6 ;  /* 0x00000003ff137819 */ /* 0x000fe20000011406 */
[----:B------:R-:W-:Y:S01]  /*e2e0*/  IMAD R4, R2, 0x8, R0 ;  /* 0x0000000802047824 */ /* 0x000fe200078e0200 */
[----:B------:R-:W-:Y:S01]  /*e2f0*/  SHF.R.S32.HI R0, RZ, 0x1f, R34 ;  /* 0x0000001fff007819 */ /* 0x000fe20000011422 */
[----:B------:R-:W-:Y:S01]  /*e300*/  UIMAD UR15, UR9, UR15, UR4 ;  /* 0x0000000f090f72a4 */ /* 0x000fe2000f8e0204 */
[----:B------:R-:W-:Y:S01]  /*e310*/  LOP3.LUT P1, RZ, R5, 0x3, RZ, 0xc0, !PT ;  /* 0x0000000305ff7812 */ /* 0x000fe2000782c0ff */
[----:B------:R-:W-:Y:S01]  /*e320*/  USHF.R.S32.HI UR10, URZ, 0x1f, UR11 ;  /* 0x0000001f3f0a7899 */ /* 0x000fe2000801140b */
[----:B------:R-:W-:Y:S01]  /*e330*/  LEA.HI R0, R0, R34, RZ, 0x2 ;  /* 0x0000002200007211 */ /* 0x000fe200078f10ff */
[----:B------:R-:W-:Y:S01]  /*e340*/  ULDC.64 UR4, c[0x0][0x3a0] ;  /* 0x0000e80000047ab9 */ /* 0x000fe20000000a00 */
[----:B------:R-:W-:Y:S01]  /*e350*/  LEA.HI R21, R41, R40, RZ, 0x6 ;  /* 0x0000002829157211 */ /* 0x000fe200078f30ff */
[----:B------:R-:W-:Y:S01]  /*e360*/  UIMAD UR17, UR7, UR4, URZ ;  /* 0x00000004071172a4 */ /* 0x000fe2000f8e023f */
[----:B------:R-:W-:Y:S01]  /*e370*/  LOP3.LUT R2, R0, 0xffffffc, RZ, 0xc0, !PT ;  /* 0x0ffffffc00027812 */ /* 0x000fe200078ec0ff */
[----:B------:R-:W-:Y:S01]  /*e380*/  UMOV UR18, UR6 ;  /* 0x0000000600127c82 */ /* 0x000fe20008000000 */
[----:B------:R-:W-:Y:S01]  /*e390*/  LEA.HI R0, R3, R5, RZ, 0x2 ;  /* 0x0000000503007211 */ /* 0x000fe200078f10ff */
[----:B------:R-:W-:-:S02]  /*e3a0*/  UMOV UR19, UR7 ;  /* 0x0000000700137c82 */ /* 0x000fc40008000000 */
[----:B------:R-:W-:Y:S01]  /*e3b0*/  IMAD.IADD R2, R34, 0x1, -R2 ;  /* 0x0000000122027824 */ /* 0x000fe200078e0a02 */
[----:B------:R-:W-:Y:S01]  /*e3c0*/  SHF.R.S32.HI R0, RZ, 0x2, R0 ;  /* 0x00000002ff007819 */ /* 0x000fe20000011400 */
[----:B------:R-:W-:Y:S02]  /*e3d0*/  USEL UR10, UR10, URZ, !UP1 ;  /* 0x0000003f0a0a7287 */ /* 0x000fe4000c800000 */
[----:B------:R-:W-:Y:S02]  /*e3e0*/  UIMAD.WIDE.U32 UR18, UR9, UR14, UR18 ;  /* 0x0000000e091272a5 */ /* 0x000fe4000f8e0012 */
[----:B------:R-:W-:Y:S01]  /*e3f0*/  IMAD R11, R2, 0x10, R0 ;  /* 0x00000010020b7824 */ /* 0x000fe200078e0200 */
[----:B------:R-:W-:Y:S01]  /*e400*/  LOP3.LUT R0, R6, 0xfffffff8, RZ, 0xc0, !PT ;  /* 0xfffffff806007812 */ /* 0x000fe200078ec0ff */
[----:B------:R-:W-:Y:S02]  /*e410*/  UIMAD.WIDE.U32 UR22, UR6, UR4, URZ ;  /* 0x00000004061672a5 */ /* 0x000fe4000f8e003f */
[----:B------:R-:W-:Y:S01]  /*e420*/  IMAD.IADD R3, R11, 0x1, R4 ;  /* 0x000000010b037824 */ /* 0x000fe200078e0204 */
[----:B------:R-:W-:Y:S01]  /*e430*/  UIMAD UR17, UR6, UR5, UR17 ;  /* 0x00000005061172a4 */ /* 0x000fe2000f8e0211 */
[----:B------:R-:W-:Y:S01]  /*e440*/  IMAD.IADD R0, R40, 0x1, -R0 ;  /* 0x0000000128007824 */ /* 0x000fe200078e0a00 */
[----:B------:R-:W-:Y:S01]  /*e450*/  USEL UR14, UR11, URZ, !UP1 ;  /* 0x0000003f0b0e7287 */ /* 0x000fe2000c800000 */
[----:B-1----:R-:W-:Y:S01]  /*e460*/  IMAD R3, R22, 0x80, R3 ;  /* 0x0000008016037824 */ /* 0x002fe200078e0203 */
[----:B------:R-:W-:Y:S01]  /*e470*/  ULDC.64 UR6, c[0x0][0x498] ;  /* 0x0001260000067ab9 */ /* 0x000fe20000000a00 */
[----:B------:R-:W-:Y:S01]  /*e480*/  IMAD R6, R0, 0x10, R19 ;  /* 0x0000001000067824 */ /* 0x000fe200078e0213 */
[----:B------:R-:W-:Y:S01]  /*e490*/  ULDC.64 UR4, c[0x0][0x3e8] ;  /* 0x0000fa0000047ab9 */ /* 0x000fe20000000a00 */
[----:B------:R-:W-:Y:S01]  /*e4a0*/  @P0 IMAD.HI.U32 R4, R3, c[0x0][0x4ec], RZ ;  /* 0x00013b0003040a27 */ /* 0x000fe200078e00ff */
[----:B------:R-:W-:-:S02]  /*e4b0*/  UIMAD UR20, UR10, UR6, URZ ;  /* 0x000000060a1472a4 */ /* 0x000fc4000f8e023f */
[----:B------:R-:W-:Y:S01]  /*e4c0*/  UIMAD UR16, UR8, UR4, URZ ;  /* 0x00000004081072a4 */ /* 0x000fe2000f8e023f */
[----:B------:R-:W-:Y:S01]  /*e4d0*/  IMAD R9, R22, 0x80, R6 ;  /* 0x0000008016097824 */ /* 0x000fe200078e0206 */
[----:B------:R-:W-:Y:S01]  /*e4e0*/  UIADD3 UR19, UR19, UR15, URZ ;  /* 0x0000000f13137290 */ /* 0x000fe2000fffe03f */
[----:B------:R-:W-:Y:S01]  /*e4f0*/  IMAD.MOV.U32 R2, RZ, RZ, R3 ;  /* 0x000000ffff027224 */ /* 0x000fe200078e0003 */
[----:B------:R-:W-:Y:S01]  /*e500*/  @P0 SHF.R.U32.HI R2, RZ, c[0x0][0x4f0], R4 ;  /* 0x00013c00ff020a19 */ /* 0x000fe20000011604 */
[----:B------:R-:W-:Y:S01]  /*e510*/  @P0 IMAD.HI.U32 R4, R9, c[0x0][0x4ec], RZ ;  /* 0x00013b0009040a27 */ /* 0x000fe200078e00ff */
[----:B------:R-:W-:Y:S02]  /*e520*/  UIADD3 UR23, UR23, UR17, URZ ;  /* 0x0000001117177290 */ /* 0x000fe4000fffe03f */
[----:B------:R-:W-:Y:S01]  /*e530*/  UIMAD UR7, UR14, UR7, UR20 ;  /* 0x000000070e0772a4 */ /* 0x000fe2000f8e0214 */
[----:B------:R-:W-:Y:S01]  /*e540*/  IMAD.MOV.U32 R7, RZ, RZ, R9 ;  /* 0x000000ffff077224 */ /* 0x000fe200078e0009 */
[----:B------:R-:W-:Y:S01]  /*e550*/  @P0 SHF.R.U32.HI R7, RZ, c[0x0][0x4f0], R4 ;  /* 0x00013c00ff070a19 */ /* 0x000fe20000011604 */
[----:B------:R-:W-:Y:S01]  /*e560*/  IMAD.SHL.U32 R4, R19, 0x40, RZ ;  /* 0x0000004013047824 */ /* 0x000fe200078e00ff */
[----:B------:R-:W-:Y:S01]  /*e570*/  UIMAD.WIDE.U32 UR18, UR14, UR6, UR18 ;  /* 0x000000060e1272a5 */ /* 0x000fe2000f8e0012 */
[----:B------:R-:W-:Y:S01]  /*e580*/  IMAD.MOV R6, RZ, RZ, -R2 ;  /* 0x000000ffff067224 */ /* 0x000fe200078e0a02 */
[----:B------:R-:W-:Y:S01]  /*e590*/  UIMAD UR16, UR9, UR5, UR16 ;  /* 0x00000005091072a4 */ /* 0x000fe2000f8e0210 */
[----:B------:R-:W-:Y:S01]  /*e5a0*/  IMAD.SHL.U32 R0, R0, 0x8, RZ ;  /* 0x0000000800007824 */ /* 0x000fe200078e00ff */
[----:B------:R-:W-:Y:S01]  /*e5b0*/  UIMAD.WIDE.U32 UR22, UR9, UR4, UR22 ;  /* 0x00000004091672a5 */ /* 0x000fe2000f8e0016 */
[----:B------:R-:W-:Y:S01]  /*e5c0*/  LOP3.LUT R4, R4, 0x1c0, RZ, 0xc0, !PT ;  /* 0x000001c004047812 */ /* 0x000fe200078ec0ff */
[----:B------:R-:W-:Y:S01]  /*e5d0*/  IMAD R6, R6, c[0x0][0x4e8], R3 ;  /* 0x00013a0006067a24 */ /* 0x000fe200078e0203 */
[----:B------:R-:W-:Y:S01]  /*e5e0*/  ULDC.64 UR4, c[0x0][0x3f0] ;  /* 0x0000fc0000047ab9 */ /* 0x000fe20000000a00 */
[----:B------:R-:W-:Y:S01]  /*e5f0*/  IMAD.U32 R3, RZ, RZ, UR7 ;  /* 0x00000007ff037e24 */ /* 0x000fe2000f8e00ff */
[----:B------:R-:W-:Y:S01]  /*e600*/  UIMAD UR10, UR10, UR4, URZ ;  /* 0x000000040a0a72a4 */ /* 0x000fe2000f8e023f */
[----:B------:R-:W-:Y:S01]  /*e610*/  LOP3.LUT R10, R4, 0x38, R0, 0xf8, !PT ;  /* 0x00000038040a7812 */ /* 0x000fe200078ef800 */
[----:B------:R-:W-:Y:S01]  /*e620*/  UIADD3 UR17, UR23, UR16, URZ ;  /* 0x0000001017117290 */ /* 0x000fe2000fffe03f */
[----:B------:R-:W-:Y:S01]  /*e630*/  SHF.R.U32.HI R5, RZ, 0x3, R4 ;  /* 0x00000003ff057819 */ /* 0x000fe20000011604 */
[----:B------:R-:W-:Y:S01]  /*e640*/  UIMAD UR5, UR14, UR5, UR10 ;  /* 0x000000050e0572a4 */ /* 0x000fe2000f8e020a */
[----:B------:R-:W-:Y:S01]  /*e650*/  SHF.R.S32.HI R8, RZ, 0x1f, R2 ;  /* 0x0000001fff087819 */ /* 0x000fe20000011402 */
[----:B------:R-:W-:Y:S01]  /*e660*/  UMOV UR16, UR22 ;  /* 0x0000001600107c82 */ /* 0x000fe20008000000 */
[----:B------:R-:W-:Y:S01]  /*e670*/  IADD3 R2, P0, R2, UR18, RZ ;  /* 0x0000001202027c10 */ /* 0x000fe2000ff1e0ff */
[----:B------:R-:W-:Y:S01]  /*e680*/  UIMAD.WIDE.U32 UR14, UR14, UR4, UR16 ;  /* 0x000000040e0e72a5 */ /* 0x000fe2000f8e0010 */
[----:B------:R-:W-:Y:S01]  /*e690*/  SHF.R.S32.HI R4, RZ, 0x1f, R6 ;  /* 0x0000001fff047819 */ /* 0x000fe20000011406 */
[----:B------:R-:W-:Y:S01]  /*e6a0*/  IMAD.MOV R18, RZ, RZ, -R7 ;  /* 0x000000ffff127224 */ /* 0x000fe200078e0a07 */
[----:B------:R-:W-:Y:S01]  /*e6b0*/  IADD3.X R3, R8, UR19, R3, P0, !PT ;  /* 0x0000001308037c10 */ /* 0x000fe200087fe403 */
[----:B------:R-:W-:Y:S01]  /*e6c0*/  UIADD3 UR5, UR15, UR5, URZ ;  /* 0x000000050f057290 */ /* 0x000fe2000fffe03f */
[----:B------:R-:W-:Y:S01]  /*e6d0*/  LOP3.LUT R20, R10, R5, RZ, 0x3c, !PT ;  /* 0x000000050a147212 */ /* 0x000fe200078e3cff */
[----:B------:R-:W-:Y:S01]  /*e6e0*/  IMAD R8, R4, c[0x0][0x488], RZ ;  /* 0x0001220004087a24 */ /* 0x000fe200078e02ff */
[----:B------:R-:W-:Y:S01]  /*e6f0*/  SHF.R.S32.HI R10, RZ, 0x1f, R7 ;  /* 0x0000001fff0a7819 */ /* 0x000fe20000011407 */
[----:B------:R-:W-:Y:S01]  /*e700*/  IMAD.WIDE.U32 R4, R6, c[0x0][0x488], R2 ;  /* 0x0001220006047a25 */ /* 0x000fe200078e0002 */
[----:B------:R-:W-:-:S02]  /*e710*/  ISETP.GE.AND P6, PT, R0, c[0x0][0x3c8], PT ;  /* 0x0000f20000007a0c */ /* 0x000fc40003fc6270 */
[----:B------:R-:W-:Y:S01]  /*e720*/  SHF.R.S32.HI R53, RZ, 0x1f, R0 ;  /* 0x0000001fff357819 */ /* 0x000fe20000011400 */
[----:B------:R-:W-:Y:S02]  /*e730*/  IMAD R8, R6, c[0x0][0x48c], R8 ;  /* 0x0001230006087a24 */ /* 0x000fe400078e0208 */
[----:B------:R-:W-:Y:S02]  /*e740*/  IMAD.U32 R3, RZ, RZ, UR15 ;  /* 0x0000000fff037e24 */ /* 0x000fe4000f8e00ff */
[----:B------:R-:W-:Y:S02]  /*e750*/  IMAD R6, R10, c[0x0][0x3e0], RZ ;  /* 0x0000f8000a067a24 */ /* 0x000fe400078e02ff */
[----:B------:R-:W-:Y:S02]  /*e760*/  IMAD.U32 R2, RZ, RZ, UR14 ;  /* 0x0000000eff027e24 */ /* 0x000fe4000f8e00ff */
[----:B------:R-:W-:Y:S02]  /*e770*/  IMAD.U32 R3, RZ, RZ, UR5 ;  /* 0x00000005ff037e24 */ /* 0x000fe4000f8e00ff */
[----:B------:R-:W-:Y:S01]  /*e780*/  IMAD R18, R18, c[0x0][0x4e8], R9 ;  /* 0x00013a0012127a24 */ /* 0x000fe200078e0209 */
[----:B------:R-:W-:Y:S01]  /*e790*/  LEA R9, P0, R4, c[0x0][0x450], 0x2 ;  /* 0x0001140004097a11 */ /* 0x000fe200078010ff */
[----:B------:R-:W-:-:S02]  /*e7a0*/  IMAD.IADD R8, R5, 0x1, R8 ;  /* 0x0000000105087824 */ /* 0x000fc400078e0208 */
[C---:B------:R-:W-:Y:S01]  /*e7b0*/  IMAD R5, R7.reuse, c[0x0][0x3e4], R6 ;  /* 0x0000f90007057a24 */ /* 0x040fe200078e0206 */
[----:B------:R-:W-:Y:S01]  /*e7c0*/  SHF.R.S32.HI R10, RZ, 0x1f, R18 ;  /* 0x0000001fff0a7819 */ /* 0x000fe20000011412 */
[----:B------:R-:W-:Y:S01]  /*e7d0*/  IMAD.WIDE.U32 R6, R7, c[0x0][0x3e0], R2 ;  /* 0x0000f80007067a25 */ /* 0x000fe200078e0002 */
[----:B------:R-:W-:Y:S01]  /*e7e0*/  LEA.HI.X R3, R4, c[0x0][0x454], R8, 0x2, P0 ;  /* 0x0001150004037a11 */ /* 0x000fe200000f1408 */
[----:B------:R-:W-:Y:S02]  /*e7f0*/  SHFL.IDX PT, R16, R9, RZ, 0x1c1f ;  /* 0x001c1fff09107589 */ /* 0x000fe400000e0000 */
[----:B-----5:R-:W-:Y:S02]  /*e800*/  IMAD R2, R12, c[0x0][0x4e8], RZ ;  /* 0x00013a000c027a24 */ /* 0x020fe400078e02ff */
[----:B------:R-:W1:Y:S01]  /*e810*/  SHFL.IDX PT, R17, R3, RZ, 0x1c1f ;  /* 0x001c1fff03117589 */ /* 0x000e6200000e0000 */
[----:B------:R-:W-:Y:S02]  /*e820*/  IMAD R8, R22, 0x80, R11 ;  /* 0x0000008016087824 */ /* 0x000fe400078e020b */
[----:B------:R-:W-:Y:S01]  /*e830*/  IMAD.IADD R5, R7, 0x1, R5 ;  /* 0x0000000107057824 */ /* 0x000fe200078e0205 */
[----:B------:R-:W-:Y:S01]  /*e840*/  SHFL.IDX PT, R14, R9, 0x1, 0x1c1f ;  /* 0x003c1f00090e7f89 */ /* 0x000fe200000e0000 */
[----:B------:R-:W-:Y:S01]  /*e850*/  IMAD.MOV.U32 R4, RZ, RZ, R6 ;  /* 0x000000ffff047224 */ /* 0x000fe200078e0006 */
[----:B------:R-:W-:Y:S01]  /*e860*/  IADD3 R7, R8, 0x8, RZ ;  /* 0x0000000808077810 */ /* 0x000fe20007ffe0ff */
[----:B------:R-:W-:Y:S01]  /*e870*/  IMAD R6, R10, c[0x0][0x3d8], RZ ;  /* 0x0000f6000a067a24 */ /* 0x000fe200078e02ff */
[----:B------:R-:W2:Y:S01]  /*e880*/  SHFL.IDX PT, R15, R3, 0x1, 0x1c1f ;  /* 0x003c1f00030f7f89 */ /* 0x000ea200000e0000 */
[-C--:B------:R-:W-:Y:S01]  /*e890*/  ISETP.GE.OR P4, PT, R8, R2.reuse, P1 ;  /* 0x000000020800720c */ /* 0x080fe20000f86670 */
[C---:B------:R-:W-:Y:S01]  /*e8a0*/  IMAD.WIDE.U32 R4, R18.reuse, c[0x0][0x3d8], R4 ;  /* 0x0000f60012047a25 */ /* 0x040fe200078e0004 */
[----:B------:R-:W-:Y:S01]  /*e8b0*/  ISETP.GE.OR P3, PT, R7, R2, P1 ;  /* 0x000000020700720c */ /* 0x000fe20000f66670 */
[----:B------:R-:W-:Y:S02]  /*e8c0*/  SHFL.IDX PT, R12, R9, 0x2, 0x1c1f ;  /* 0x005c1f00090c7f89 */ /* 0x000fe400000e0000 */
[----:B------:R-:W-:-:S02]  /*e8d0*/  IMAD R6, R18, c[0x0][0x3dc], R6 ;  /* 0x0000f70012067a24 */ /* 0x000fc400078e0206 */
[----:B------:R-:W3:Y:S01]  /*e8e0*/  SHFL.IDX PT, R13, R3, 0x2, 0x1c1f ;  /* 0x005c1f00030d7f89 */ /* 0x000ee200000e0000 */
[----:B------:R-:W-:Y:S02]  /*e8f0*/  IMAD.SHL.U32 R7, R21, 0x8, RZ ;  /* 0x0000000815077824 */ /* 0x000fe400078e00ff */
[----:B------:R-:W-:Y:S01]  /*e900*/  IMAD.IADD R6, R5, 0x1, R6 ;  /* 0x0000000105067824 */ /* 0x000fe200078e0206 */
[----:B------:R4:W-:Y:S01]  /*e910*/  SHFL.IDX PT, R11, R3, 0x3, 0x1c1f ;  /* 0x007c1f00030b7f89 */ /* 0x0009e200000e0000 */
[----:B------:R-:W-:Y:S02]  /*e920*/  LEA R5, P0, R4, c[0x0][0x380], 0x1 ;  /* 0x0000e00004057a11 */ /* 0x000fe400078008ff */
[----:B------:R-:W-:Y:S01]  /*e930*/  LOP3.LUT R7, R20, 0x7ffffe00, R7, 0xf8, !PT ;  /* 0x7ffffe0014077812 */ /* 0x000fe200078ef807 */
[----:B------:R-:W3:Y:S01]  /*e940*/  SHFL.IDX PT, R10, R9, 0x3, 0x1c1f ;  /* 0x007c1f00090a7f89 */ /* 0x000ee200000e0000 */
[----:B------:R-:W-:-:S03]  /*e950*/  LEA.HI.X R4, R4, c[0x0][0x384], R6, 0x1, P0 ;  /* 0x0000e10004047a11 */ /* 0x000fc600000f0c06 */
[----:B-1----:R-:W-:Y:S01]  /*e960*/  @!P4 ST.E [R16.64], R36 ;  /* 0x000000241000c985 */ /* 0x002fe2000c10190c */
[----:B------:R-:W-:-:S03]  /*e970*/  IMAD.SHL.U32 R6, R7, 0x2, RZ ;  /* 0x0000000207067824 */ /* 0x000fc600078e00ff */
[----:B--2---:R-:W-:Y:S04]  /*e980*/  @!P3 ST.E [R14.64], R37 ;  /* 0x000000250e00b985 */ /* 0x004fe8000c10190c */
[----:B------:R-:W-:Y:S04]  /*e990*/  SHFL.IDX PT, R9, R4, RZ, 0x181f ;  /* 0x00181fff04097589 */ /* 0x000fe800000e0000 */
[----:B------:R-:W-:Y:S01]  /*e9a0*/  SHFL.IDX PT, R14, R5, 0x2, 0x181f ;  /* 0x00581f00050e7f89 */ /* 0x000fe200000e0000 */
[----:B----4-:R-:W-:-:S03]  /*e9b0*/  IADD3 R3, R8, 0x40, RZ ;  /* 0x0000004008037810 */ /* 0x010fc60007ffe0ff */
[----:B------:R-:W-:Y:S01]  /*e9c0*/  SHFL.IDX PT, R15, R5, 0x3, 0x181f ;  /* 0x00781f00050f7f89 */ /* 0x000fe200000e0000 */
[----:B------:R-:W-:Y:S02]  /*e9d0*/  IADD3 R8, R8, 0x48, RZ ;  /* 0x0000004808087810 */ /* 0x000fe40007ffe0ff */
[-C--:B------:R-:W-:Y:S01]  /*e9e0*/  ISETP.GE.OR P2, PT, R3, R2.reuse, P1 ;  /* 0x000000020300720c */ /* 0x080fe20000f46670 */
[----:B------:R-:W-:Y:S01]  /*e9f0*/  IMAD R3, R22, 0x80, R19 ;  /* 0x0000008016037824 */ /* 0x000fe200078e0213 */
[-C--:B------:R-:W-:Y:S01]  /*ea00*/  ISETP.GE.OR P1, PT, R8, R2.reuse, P1 ;  /* 0x000000020800720c */ /* 0x080fe20000f26670 */
[----:B------:R-:W-:Y:S03]  /*ea10*/  SHFL.IDX PT, R44, R4, 0x3, 0x181f ;  /* 0x00781f00042c7f89 */ /* 0x000fe600000e0000 */
[C---:B------:R-:W-:Y:S01]  /*ea20*/  IADD3 R7, R3.reuse, 0x10, RZ ;  /* 0x0000001003077810 */ /* 0x040fe20007ffe0ff */
[----:B------:R-:W-:Y:S01]  /*ea30*/  SHFL.IDX PT, R8, R5, 0x1, 0x181f ;  /* 0x00381f0005087f89 */ /* 0x000fe200000e0000 */
[----:B------:R-:W-:-:S02]  /*ea40*/  ISETP.GE.OR P3, PT, R3, R2, P6 ;  /* 0x000000020300720c */ /* 0x000fc40003766670 */
[C---:B------:R-:W-:Y:S01]  /*ea50*/  IADD3 R32, R3.reuse, 0x40, RZ ;  /* 0x0000004003207810 */ /* 0x040fe20007ffe0ff */
[----:B------:R-:W-:Y:S01]  /*ea60*/  SHFL.IDX PT, R49, R5, 0x4, 0x181f ;  /* 0x00981f0005317f89 */ /* 0x000fe200000e0000 */
[C---:B------:R-:W-:Y:S02]  /*ea70*/  IADD3 R45, R3.reuse, 0x50, RZ ;  /* 0x00000050032d7810 */ /* 0x040fe40007ffe0ff */
[----:B------:R-:W-:Y:S01]  /*ea80*/  IADD3 R54, R3, 0x60, RZ ;  /* 0x0000006003367810 */ /* 0x000fe20007ffe0ff */
[----:B---3--:R-:W-:Y:S01]  /*ea90*/  @!P2 ST.E [R12.64], R38 ;  /* 0x000000260c00a985 */ /* 0x008fe2000c10190c */
[----:B------:R-:W-:-:S03]  /*eaa0*/  ISETP.GE.OR P2, PT, R7, R2, P6 ;  /* 0x000000020700720c */ /* 0x000fc60003746670 */
[----:B------:R-:W1:Y:S04]  /*eab0*/  SHFL.IDX PT, R12, R5, RZ, 0x181f ;  /* 0x00181fff050c7589 */ /* 0x000e6800000e0000 */
[----:B------:R2:W-:Y:S04]  /*eac0*/  @!P1 ST.E [R10.64], R39 ;  /* 0x000000270a009985 */ /* 0x0005e8000c10190c */
[----:B------:R-:W-:Y:S04]  /*ead0*/  LDS.128 R24, [R6+0x80] ;  /* 0x0000800006187984 */ /* 0x000fe80000000c00 */
[----:B------:R-:W3:Y:S04]  /*eae0*/  SHFL.IDX PT, R11, R4, 0x1, 0x181f ;  /* 0x00381f00040b7f89 */ /* 0x000ee800000e0000 */
[----:B------:R-:W4:Y:S04]  /*eaf0*/  SHFL.IDX PT, R7, R4, 0x2, 0x181f ;  /* 0x00581f0004077f89 */ /* 0x000f2800000e0000 */
[----:B------:R-:W4:Y:S04]  /*eb00*/  LDS.128 R20, [R6+0x880] ;  /* 0x0008800006147984 */ /* 0x000f280000000c00 */
[----:B------:R-:W4:Y:S01]  /*eb10*/  LDS.128 R16, [R6+0x1080] ;  /* 0x0010800006107984 */ /* 0x000f220000000c00 */
[----:B-1----:R-:W-:-:S03]  /*eb20*/  @!P3 LEA R12, P5, R0, R12, 0x1 ;  /* 0x0000000c000cb211 */ /* 0x002fc600078a08ff */
[----:B------:R-:W1:Y:S01]  /*eb30*/  LDS.128 R28, [R6+0x1880] ;  /* 0x00188000061c7984 */ /* 0x000e620000000c00 */
[----:B------:R-:W-:Y:S02]  /*eb40*/  @!P3 LEA.HI.X R13, R0, R9, R53, 0x1, P5 ;  /* 0x00000009000db211 */ /* 0x000fe400028f0c35 */
[C---:B--2---:R-:W-:Y:S01]  /*eb50*/  IADD3 R10, R3.reuse, 0x20, RZ ;  /* 0x00000020030a7810 */ /* 0x044fe20007ffe0ff */
[----:B------:R-:W-:Y:S01]  /*eb60*/  LDS.128 R36, [R6+0x2880] ;  /* 0x0028800006247984 */ /* 0x000fe20000000c00 */
[-C--:B------:R-:W-:Y:S02]  /*eb70*/  ISETP.GE.OR P5, PT, R32, R2.reuse, P6 ;  /* 0x000000022000720c */ /* 0x080fe400037a6670 */
[-C--:B------:R-:W-:Y:S01]  /*eb80*/  ISETP.GE.OR P1, PT, R10, R2.reuse, P6 ;  /* 0x000000020a00720c */ /* 0x080fe20003726670 */
[----:B------:R-:W-:Y:S01]  /*eb90*/  LDS.128 R32, [R6+0x2080] ;  /* 0x0020800006207984 */ /* 0x000fe20000000c00 */
[C---:B------:R-:W-:Y:S02]  /*eba0*/  IADD3 R10, R3.reuse, 0x30, RZ ;  /* 0x00000030030a7810 */ /* 0x040fe40007ffe0ff */
[----:B------:R-:W-:Y:S01]  /*ebb0*/  IADD3 R3, R3, 0x70, RZ ;  /* 0x0000007003037810 */ /* 0x000fe20007ffe0ff */
[----:B------:R-:W-:Y:S01]  /*ebc0*/  LDS.128 R40, [R6+0x3080] ;  /* 0x0030800006287984 */ /* 0x000fe20000000c00 */
[----:B------:R-:W-:-:S02]  /*ebd0*/  ISETP.GE.OR P0, PT, R10, R2, P6 ;  /* 0x000000020a00720c */ /* 0x000fc40003706670 */
[C---:B------:R-:W-:Y:S01]  /*ebe0*/  @!P2 LEA R10, P4, R0.reuse, R8, 0x1 ;  /* 0x00000008000aa211 */ /* 0x040fe200078808ff */
[----:B------:R-:W-:Y:S03]  /*ebf0*/  SHFL.IDX PT, R48, R5, 0x5, 0x181f ;  /* 0x00b81f0005307f89 */ /* 0x000fe600000e0000 */
[C---:B---3--:R-:W-:Y:S01]  /*ec00*/  @!P2 LEA.HI.X R11, R0.reuse, R11, R53, 0x1, P4 ;  /* 0x0000000b000ba211 */ /* 0x048fe200020f0c35 */
[----:B------:R-:W2:Y:S01]  /*ec10*/  SHFL.IDX PT, R50, R5, 0x6, 0x181f ;  /* 0x00d81f0005327f89 */ /* 0x000ea200000e0000 */
[----:B------:R-:W-:-:S03]  /*ec20*/  @!P1 LEA R8, P4, R0, R14, 0x1 ;  /* 0x0000000e00089211 */ /* 0x000fc600078808ff */
[----:B------:R-:W-:Y:S01]  /*ec30*/  SHFL.IDX PT, R52, R4, 0x4, 0x181f ;  /* 0x00981f0004347f89 */ /* 0x000fe200000e0000 */
[C-C-:B----4-:R-:W-:Y:S02]  /*ec40*/  @!P1 LEA.HI.X R9, R0.reuse, R7, R53.reuse, 0x1, P4 ;  /* 0x0000000700099211 */ /* 0x150fe400020f0c35 */
[C---:B------:R-:W-:Y:S01]  /*ec50*/  @!P0 LEA R14, P4, R0.reuse, R15, 0x1 ;  /* 0x0000000f000e8211 */ /* 0x040fe200078808ff */
[----:B------:R-:W-:Y:S03]  /*ec60*/  SHFL.IDX PT, R51, R4, 0x5, 0x181f ;  /* 0x00b81f0004337f89 */ /* 0x000fe600000e0000 */
[----:B------:R-:W-:Y:S01]  /*ec70*/  @!P0 LEA.HI.X R15, R0, R44, R53, 0x1, P4 ;  /* 0x0000002c000f8211 */ /* 0x000fe200020f0c35 */
[----:B------:R-:W3:Y:S01]  /*ec80*/  SHFL.IDX PT, R7, R4, 0x6, 0x181f ;  /* 0x00d81f0004077f89 */ /* 0x000ee200000e0000 */
[----:B------:R-:W-:-:S03]  /*ec90*/  ISETP.GE.OR P4, PT, R45, R2, P6 ;  /* 0x000000022d00720c */ /* 0x000fc60003786670 */
[----:B------:R2:W4:Y:S04]  /*eca0*/  LDS.128 R44, [R6+0x3880] ;  /* 0x00388000062c7984 */ /* 0x0005280000000c00 */
[----:B------:R-:W-:Y:S01]  /*ecb0*/  @!P3 ST.E.128 [R12.64], R24 ;  /* 0x000000180c00b985 */ /* 0x000fe2000c101d0c */
[-C--:B------:R-:W-:Y:S02]  /*ecc0*/  ISETP.GE.OR P3, PT, R54, R2.reuse, P6 ;  /* 0x000000023600720c */ /* 0x080fe40003766670 */
[----:B------:R-:W-:Y:S01]  /*ecd0*/  ISETP.GE.OR P6, PT, R3, R2, P6 ;  /* 0x000000020300720c */ /* 0x000fe200037c6670 */
[----:B------:R4:W-:Y:S04]  /*ece0*/  @!P2 ST.E.128 [R10.64], R20 ;  /* 0x000000140a00a985 */ /* 0x0009e8000c101d0c */
[----:B------:R4:W-:Y:S04]  /*ecf0*/  @!P1 ST.E.128 [R8.64], R16 ;  /* 0x0000001008009985 */ /* 0x0009e8000c101d0c */
[----:B-1----:R1:W-:Y:S04]  /*ed00*/  @!P0 ST.E.128 [R14.64], R28 ;  /* 0x0000001c0e008985 */ /* 0x0023e8000c101d0c */
[----:B------:R-:W1:Y:S01]  /*ed10*/  SHFL.IDX PT, R5, R5, 0x7, 0x181f ;  /* 0x00f81f0005057f89 */ /* 0x000e6200000e0000 */
[----:B--2---:R-:W-:-:S03]  /*ed20*/  @!P3 LEA R6, P0, R0, R50, 0x1 ;  /* 0x000000320006b211 */ /* 0x004fc600078008ff */
[----:B------:R-:W2:Y:S01]  /*ed30*/  SHFL.IDX PT, R4, R4, 0x7, 0x181f ;  /* 0x00f81f0004047f89 */ /* 0x000ea200000e0000 */
[C-C-:B---3--:R-:W-:Y:S02]  /*ed40*/  @!P3 LEA.HI.X R7, R0.reuse, R7, R53.reuse, 0x1, P0 ;  /* 0x000000070007b211 */ /* 0x148fe400000f0c35 */
[C---:B----4-:R-:W-:Y:S02]  /*ed50*/  @!P5 LEA R10, P2, R0.reuse, R49, 0x1 ;  /* 0x00000031000ad211 */ /* 0x050fe400078408ff */
[C---:B------:R-:W-:Y:S02]  /*ed60*/  @!P4 LEA R8, P1, R0.reuse, R48, 0x1 ;  /* 0x000000300008c211 */ /* 0x040fe400078208ff */
[C-C-:B------:R-:W-:Y:S02]  /*ed70*/  @!P5 LEA.HI.X R11, R0.reuse, R52, R53.reuse, 0x1, P2 ;  /* 0x00000034000bd211 */ /* 0x140fe400010f0c35 */
[----:B------:R-:W-:-:S03]  /*ed80*/  @!P4 LEA.HI.X R9, R0, R51, R53, 0x1, P1 ;  /* 0x000000330009c211 */ /* 0x000fc600008f0c35 */
[----:B------:R3:W-:Y:S04]  /*ed90*/  @!P5 ST.E.128 [R10.64], R32 ;  /* 0x000000200a00d985 */ /* 0x0007e8000c101d0c */
[----:B------:R3:W-:Y:S04]  /*eda0*/  @!P4 ST.E.128 [R8.64], R36 ;  /* 0x000000240800c985 */ /* 0x0007e8000c101d0c */
[----:B------:R3:W-:Y:S01]  /*edb0*/  @!P3 ST.E.128 [R6.64], R40 ;  /* 0x000000280600b985 */ /* 0x0007e2000c101d0c */
[----:B------:R-:W-:Y:S05]  /*edc0*/  @P6 EXIT ;  /* 0x000000000000694d */ /* 0x000fea0003800000 */
[----:B-12---:R-:W-:-:S04]  /*edd0*/  LEA R2, P0, R0, R5, 0x1 ;  /* 0x0000000500027211 */ /* 0x006fc800078008ff */
[----:B------:R-:W-:-:S05]  /*ede0*/  LEA.HI.X R3, R0, R4, R53, 0x1, P0 ;  /* 0x0000000400037211 */ /* 0x000fca00000f0c35 */
[----:B------:R-:W-:Y:S01]  /*edf0*/  ST.E.128 [R2.64], R44 ;  /* 0x0000002c02007985 */ /* 0x000fe2000c101d0c */
[----:B------:R-:W-:Y:S05]  /*ee00*/  EXIT ;  /* 0x000000000000794d */ /* 0x000fea0003800000 */
.L_x_38:
[----:B------:R-:W-:Y:S02]  /*ee10*/  ULDC.64 UR4, c[0x0][0x500] ;  /* 0x0001400000047ab9 */ /* 0x000fe40000000a00 */
[----:B------:R-:W-:Y:S02]  /*ee20*/  UISETP.NE.U32.AND UP1, UPT, URZ, UR4, UPT ;  /* 0x000000043f00728c */ /* 0x000fe4000bf25070 */
[----:B------:R-:W-:Y:S02]  /*ee30*/  UMOV UR6, 0x4 ;  /* 0x0000000400067882 */ /* 0x000fe40000000000 */
[----:B------:R-:W-:-:S03]  /*ee40*/  UISETP.NE.AND.EX UP1, UPT, URZ, UR5, UPT, UP1 ;  /* 0x000000053f00728c */ /* 0x000fc6000bf25310 */
[----:B------:R-:W-:Y:S02]  /*ee50*/  ULDC.64 UR4, c[0x0][0x500] ;  /* 0x0001400000047ab9 */ /* 0x000fe40000000a00 */
[----:B------:R-:W-:Y:S01]  /*ee60*/  UIMAD.WIDE UR4, UR11, UR6, UR4 ;  /* 0x000000060b0472a5 */ /* 0x000fe2000f8e0204 */
[----:B------:R-:W-:-:S05]  /*ee70*/  PLOP3.LUT P1, PT, PT, PT, UP1, 0x80, 0x0 ;  /* 0x000000000000781c */ /* 0x000fca0003f2f018 */
[----:B------:R-:W-:Y:S01]  /*ee80*/  IMAD.U32 R4, RZ, RZ, UR4 ;  /* 0x00000004ff047e24 */ /* 0x000fe2000f8e00ff */
[----:B------:R-:W-:Y:S01]  /*ee90*/  MOV R5, UR5 ;  /* 0x0000000500057c02 */ /* 0x000fe20008000f00 */
[----:B------:R-:W-:-:S06]  /*eea0*/  ULDC.64 UR4, c[0x0][0x508] ;  /* 0x0001420000047ab9 */ /* 0x000fcc0000000a00 */
[----:B------:R-:W2:Y:S01]  /*eeb0*/  @P1 LDG.E R0, [R4.64] ;  /* 0x0000000c04001981 */ /* 0x000ea2000c1e1900 */
[----:B------:R-:W-:Y:S01]  /*eec0*/  UISETP.NE.U32.AND UP0, UPT, URZ, UR4, UPT ;  /* 0x000000043f00728c */ /* 0x000fe2000bf05070 */
[----:B------:R-:W-:-:S03]  /*eed0*/  IMAD.MOV.U32 R9, RZ, RZ, c[0x0][0x388] ;  /* 0x0000e200ff097624 */ /* 0x000fc600078e00ff */
[----:B------:R-:W-:-:S03]  /*eee0*/  UISETP.NE.AND.EX UP0, UPT, URZ, UR5, UPT, UP0 ;  /* 0x000000053f00728c */ /* 0x000fc6000bf05300 */
[----:B------:R-:W-:-:S03]  /*eef0*/  ULDC.64 UR4, c[0x0][0x508] ;  /* 0x0001420000047ab9 */ /* 0x000fc60000000a00 */
[----:B------:R-:W-:-:S05]  /*ef00*/  PLOP3.LUT P0, PT, PT, PT, UP0, 0x80, 0x0 ;  /* 0x000000000000781c */ /* 0x000fca0003f0f008 */
[----:B------:R-:W-:-:S06]  /*ef10*/  @UP0 UIMAD.WIDE UR4, UR11, UR6, UR4 ;  /* 0x000000060b0402a5 */ /* 0x000fcc000f8e0204 */
[----:B------:R-:W-:Y:S01]  /*ef20*/  MOV R2, UR4 ;  /* 0x0000000400027c02 */ /* 0x000fe20008000f00 */
[----:B------:R-:W-:-:S05]  /*ef30*/  IMAD.U32 R3, RZ, RZ, UR5 ;  /* 0x00000005ff037e24 */ /* 0x000fca000f8e00ff */
        /* <DEDUP_REMOVED lines=12> */
.L_x_40:
[----:B-1----:R-:W1:Y:S01]  /*f000*/  S2R R7, SR_TID.X ;  /* 0x0000000000077919 */ /* 0x002e620000002100 */
[----:B------:R-:W-:Y:S01]  /*f010*/  USHF.R.S32.HI UR6, URZ, 0x1f, UR11 ;  /* 0x0000001f3f067899 */ /* 0x000fe2000801140b */
[----:B------:R-:W-:Y:S01]  /*f020*/  BSSY B0, `(.L_x_41) ;  /* 0x0000029000007945 */ /* 0x000fe20003800000 */
[----:B------:R-:W-:-:S02]  /*f030*/  USEL UR11, UR11, URZ, !UP1 ;  /* 0x0000003f0b0b7287 */ /* 0x000fc4000c800000 */
[----:B------:R-:W-:Y:S01]  /*f040*/  USEL UR6, UR6, URZ, !UP1 ;  /* 0x0000003f06067287 */ /* 0x000fe2000c800000 */
[----:B-1----:R-:W-:-:S13]  /*f050*/  ISETP.GE.AND P0, PT, R7, 0x80, PT ;  /* 0x000000800700780c */ /* 0x002fda0003f06270 */
[----:B------:R-:W-:Y:S05]  /*f060*/  @P0 BRA `(.L_x_42) ;  /* 0x0000024000000947 */ /* 0x000fea0003800000 */
[----:B------:R-:W1:Y:S01]  /*f070*/  S2R R3, SR_CTAID.X ;  /* 0x0000000000037919 */ /* 0x000e620000002500 */
[----:B-----5:R-:W-:Y:S01]  /*f080*/  IMAD R0, R9, c[0x0][0x4e8], RZ ;  /* 0x00013a0009007a24 */ /* 0x020fe200078e02ff */
[----:B-1----:R-:W-:-:S04]  /*f090*/  LEA R3, R3, R7, 0x7 ;  /* 0x0000000703037211 */ /* 0x002fc800078e38ff */
[----:B------:R-:W-:-:S13]  /*f0a0*/  ISETP.GE.AND P0, PT, R3, R0, PT ;  /* 0x000000000300720c */ /* 0x000fda0003f06270 */
[----:B------:R-:W-:Y:S05]  /*f0b0*/  @P0 BRA `(.L_x_42) ;  /* 0x000001f000000947 */ /* 0x000fea0003800000 */
[----:B------:R-:W-:Y:S01]  /*f0c0*/  IMAD.MOV.U32 R0, RZ, RZ, c[0x0][0x4e8] ;  /* 0x00013a00ff007624 */ /* 0x000fe200078e00ff */
[----:B------:R-:W-:Y:S02]  /*f0d0*/  ULDC.64 UR4, c[0x0][0x490] ;  /* 0x0001240000047ab9 */ /* 0x000fe40000000a00 */
[----:B------:R-:W-:Y:S02]  /*f0e0*/  UIMAD UR7, UR8, UR4, URZ ;  /* 0x00000004080772a4 */ /* 0x000fe4000f8e023f */
[----:B------:R-:W-:Y:S01]  /*f0f0*/  ISETP.NE.AND P0, PT, R0, 0x1, PT ;  /* 0x000000010000780c */ /* 0x000fe20003f05270 */
[----:B------:R-:W-:Y:S01]  /*f100*/  UMOV UR16, UR14 ;  /* 0x0000000e00107c82 */ /* 0x000fe20008000000 */
[----:B------:R-:W-:Y:S01]  /*f110*/  IMAD.MOV.U32 R0, RZ, RZ, R3 ;  /* 0x000000ffff007224 */ /* 0x000fe200078e0003 */
[----:B------:R-:W-:Y:S02]  /*f120*/  UMOV UR17, UR15 ;  /* 0x0000000f00117c82 */ /* 0x000fe40008000000 */
[----:B------:R-:W-:-:S02]  /*f130*/  UIMAD.WIDE.U32 UR16, UR9, UR4, UR16 ;  /* 0x00000004091072a5 */ /* 0x000fc4000f8e0010 */
[----:B------:R-:W-:-:S03]  /*f140*/  UIMAD UR7, UR9, UR5, UR7 ;  /* 0x00000005090772a4 */ /* 0x000fc6000f8e0207 */
[----:B------:R-:W-:Y:S02]  /*f150*/  ULDC.64 UR4, c[0x0][0x498] ;  /* 0x0001260000047ab9 */ /* 0x000fe40000000a00 */
[----:B------:R-:W-:Y:S01]  /*f160*/  UIADD3 UR17, UR7, UR17, URZ ;  /* 0x0000001107117290 */ /* 0x000fe2000fffe03f */
[----:B------:R-:W-:Y:S01]  /*f170*/  @P0 IMAD.HI.U32 R2, R3, c[0x0][0x4ec], RZ ;  /* 0x00013b0003020a27 */ /* 0x000fe200078e00ff */
[----:B------:R-:W-:Y:S02]  /*f180*/  UIMAD UR7, UR6, UR4, URZ ;  /* 0x00000004060772a4 */ /* 0x000fe4000f8e023f */
[----:B------:R-:W-:Y:S02]  /*f190*/  UIMAD.WIDE.U32 UR16, UR11, UR4, UR16 ;  /* 0x000000040b1072a5 */ /* 0x000fe4000f8e0010 */
[----:B------:R-:W-:Y:S01]  /*f1a0*/  @P0 SHF.R.U32.HI R0, RZ, c[0x0][0x4f0], R2 ;  /* 0x00013c00ff000a19 */ /* 0x000fe20000011602 */
[----:B------:R-:W-:-:S03]  /*f1b0*/  UIMAD UR5, UR11, UR5, UR7 ;  /* 0x000000050b0572a4 */ /* 0x000fc6000f8e0207 */
[----:B------:R-:W-:-:S03]  /*f1c0*/  IADD3 R2, -R0, RZ, RZ ;  /* 0x000000ff00027210 */ /* 0x000fc60007ffe1ff */
[----:B------:R-:W-:Y:S02]  /*f1d0*/  IMAD.U32 R5, RZ, RZ, UR5 ;  /* 0x00000005ff057e24 */ /* 0x000fe4000f8e00ff */
[----:B------:R-:W-:Y:S01]  /*f1e0*/  IMAD R4, R2, c[0x0][0x4e8], R3 ;  /* 0x00013a0002047a24 */ /* 0x000fe200078e0203 */
[----:B------:R-:W-:Y:S02]  /*f1f0*/  SHF.R.S32.HI R3, RZ, 0x1f, R0 ;  /* 0x0000001fff037819 */ /* 0x000fe40000011400 */
[----:B------:R-:W-:Y:S02]  /*f200*/  IADD3 R2, P0, R0, UR16, RZ ;  /* 0x0000001000027c10 */ /* 0x000fe4000ff1e0ff */
[----:B------:R-:W-:Y:S02]  /*f210*/  SHF.R.S32.HI R0, RZ, 0x1f, R4 ;  /* 0x0000001fff007819 */ /* 0x000fe40000011404 */
[----:B------:R-:W-:-:S03]  /*f220*/  IADD3.X R3, R3, UR17, R5, P0, !PT ;  /* 0x0000001103037c10 */ /* 0x000fc600087fe405 */
[----:B------:R-:W-:Y:S02]  /*f230*/  IMAD R0, R0, c[0x0][0x488], RZ ;  /* 0x0001220000007a24 */ /* 0x000fe400078e02ff */
[----:B------:R-:W-:-:S04]  /*f240*/  IMAD.WIDE.U32 R2, R4, c[0x0][0x488], R2 ;  /* 0x0001220004027a25 */ /* 0x000fc800078e0002 */
[----:B------:R-:W-:Y:S01]  /*f250*/  IMAD R0, R4, c[0x0][0x48c], R0 ;  /* 0x0001230004007a24 */ /* 0x000fe200078e0200 */
[----:B------:R-:W-:-:S04]  /*f260*/  LEA R4, P0, R2, c[0x0][0x450], 0x2 ;  /* 0x0001140002047a11 */ /* 0x000fc800078010ff */
[----:B------:R-:W-:-:S04]  /*f270*/  IADD3 R0, R3, R0, RZ ;  /* 0x0000000003007210 */ /* 0x000fc80007ffe0ff */
[----:B------:R-:W-:Y:S01]  /*f280*/  LEA.HI.X R5, R2, c[0x0][0x454], R0, 0x2, P0 ;  /* 0x0001150002057a11 */ /* 0x000fe200000f1400 */
[----:B------:R-:W-:-:S05]  /*f290*/  IMAD.MOV.U32 R0, RZ, RZ, -0x800000 ;  /* 0xff800000ff007424 */ /* 0x000fca00078e00ff */
[----:B------:R1:W-:Y:S02]  /*f2a0*/  STG.E [R4.64], R0 ;  /* 0x0000000004007986 */ /* 0x0003e4000c10190c */
.L_x_42:
[----:B------:R-:W-:Y:S05]  /*f2b0*/  BSYNC B0 ;  /* 0x0000000000007941 */ /* 0x000fea0003800000 */
.L_x_41:
[----:B------:R-:W2:Y:S01]  /*f2c0*/  S2R R10, SR_CTAID.X ;  /* 0x00000000000a7919 */ /* 0x000ea20000002500 */
[----:B-1----:R-:W-:Y:S01]  /*f2d0*/  SHF.R.S32.HI R0, RZ, 0x1f, R7 ;  /* 0x0000001fff007819 */ /* 0x002fe20000011407 */
[----:B------:R-:W-:Y:S01]  /*f2e0*/  IMAD.MOV.U32 R3, RZ, RZ, c[0x0][0x4e8] ;  /* 0x00013a00ff037624 */ /* 0x000fe200078e00ff */
[----:B------:R-:W-:Y:S01]  /*f2f0*/  ULDC.64 UR4, c[0x0][0x3a0] ;  /* 0x0000e80000047ab9 */ /* 0x000fe20000000a00 */
[----:B-----5:R-:W-:Y:S01]  /*f300*/  IMAD R18, R9, c[0x0][0x4e8], RZ ;  /* 0x00013a0009127a24 */ /* 0x020fe200078e02ff */
[----:B------:R-:W-:Y:S01]  /*f310*/  LEA.HI R0, R0, R7, RZ, 0x3 ;  /* 0x0000000700007211 */ /* 0x000fe200078f18ff */
[----:B------:R-:W-:Y:S01]  /*f320*/  UIMAD UR7, UR15, UR4, URZ ;  /* 0x000000040f0772a4 */ /* 0x000fe2000f8e023f */
[----:B------:R-:W-:Y:S01]  /*f330*/  ISETP.NE.AND P0, PT, R3, 0x1, PT ;  /* 0x000000010300780c */ /* 0x000fe20003f05270 */
[----:B------:R-:W-:Y:S01]  /*f340*/  UIMAD.WIDE.U32 UR16, UR14, UR4, URZ ;  /* 0x000000040e1072a5 */ /* 0x000fe2000f8e003f */
[----:B------:R-:W-:Y:S01]  /*f350*/  LOP3.LUT R2, R0, 0xfffffff8, RZ, 0xc0, !PT ;  /* 0xfffffff800027812 */ /* 0x000fe200078ec0ff */
[----:B------:R-:W-:Y:S01]  /*f360*/  UIMAD UR7, UR14, UR5, UR7 ;  /* 0x000000050e0772a4 */ /* 0x000fe2000f8e0207 */
[----:B------:R-:W-:-:S02]  /*f370*/  SHF.R.S32.HI R8, RZ, 0x3, R0 ;  /* 0x00000003ff087819 */ /* 0x000fc40000011400 */
[----:B------:R-:W-:Y:S01]  /*f380*/  ULDC.64 UR4, c[0x0][0x3e8] ;  /* 0x0000fa0000047ab9 */ /* 0x000fe20000000a00 */
[----:B------:R-:W-:Y:S01]  /*f390*/  IMAD.IADD R7, R7, 0x1, -R2 ;  /* 0x0000000107077824 */ /* 0x000fe200078e0a02 */
[----:B------:R-:W-:Y:S02]  /*f3a0*/  UIADD3 UR17, UR17, UR7, URZ ;  /* 0x0000000711117290 */ /* 0x000fe4000fffe03f */
[----:B------:R-:W-:Y:S01]  /*f3b0*/  UIMAD UR7, UR8, UR4, URZ ;  /* 0x00000004080772a4 */ /* 0x000fe2000f8e023f */
[----:B------:R-:W-:Y:S01]  /*f3c0*/  IMAD R0, R7, 0x10, R8 ;  /* 0x0000001007007824 */ /* 0x000fe200078e0208 */
[----:B------:R-:W-:Y:S02]  /*f3d0*/  UIMAD.WIDE.U32 UR16, UR9, UR4, UR16 ;  /* 0x00000004091072a5 */ /* 0x000fe4000f8e0010 */
[----:B------:R-:W-:Y:S01]  /*f3e0*/  UIMAD UR7, UR9, UR5, UR7 ;  /* 0x00000005090772a4 */ /* 0x000fe2000f8e0207 */
[----:B--2---:R-:W-:Y:S02]  /*f3f0*/  IMAD R0, R10, 0x80, R0 ;  /* 0x000000800a007824 */ /* 0x004fe400078e0200 */
[----:B------:R-:W-:-:S02]  /*f400*/  ULDC.64 UR4, c[0x0][0x3f0] ;  /* 0x0000fc0000047ab9 */ /* 0x000fc40000000a00 */
[----:B------:R-:W-:Y:S01]  /*f410*/  UIMAD UR10, UR6, UR4, URZ ;  /* 0x00000004060a72a4 */ /* 0x000fe2000f8e023f */
[----:B------:R-:W-:Y:S01]  /*f420*/  @P0 IMAD.HI.U32 R2, R0, c[0x0][0x4ec], RZ ;  /* 0x00013b0000020a27 */ /* 0x000fe200078e00ff */
[----:B------:R-:W-:Y:S02]  /*f430*/  UIADD3 UR17, UR7, UR17, URZ ;  /* 0x0000001107117290 */ /* 0x000fe4000fffe03f */
[----:B------:R-:W-:Y:S01]  /*f440*/  UIMAD UR5, UR11, UR5, UR10 ;  /* 0x000000050b0572a4 */ /* 0x000fe2000f8e020a */
[----:B------:R-:W-:Y:S01]  /*f450*/  IMAD.MOV.U32 R4, RZ, RZ, R0 ;  /* 0x000000ffff047224 */ /* 0x000fe200078e0000 */
[----:B------:R-:W-:Y:S01]  /*f460*/  @P0 SHF.R.U32.HI R4, RZ, c[0x0][0x4f0], R2 ;  /* 0x00013c00ff040a19 */ /* 0x000fe20000011602 */
[----:B------:R-:W-:-:S03]  /*f470*/  UIMAD.WIDE.U32 UR16, UR11, UR4, UR16 ;  /* 0x000000040b1072a5 */ /* 0x000fc6000f8e0010 */
[--C-:B------:R-:W-:Y:S01]  /*f480*/  SHF.R.S32.HI R3, RZ, 0x1f, R4.reuse ;  /* 0x0000001fff037819 */ /* 0x100fe20000011404 */
[----:B------:R-:W-:Y:S01]  /*f490*/  IMAD.MOV R2, RZ, RZ, -R4 ;  /* 0x000000ffff027224 */ /* 0x000fe200078e0a04 */
[----:B------:R-:W-:-:S03]  /*f4a0*/  UIADD3 UR5, UR17, UR5, URZ ;  /* 0x0000000511057290 */ /* 0x000fc6000fffe03f */
[----:B------:R-:W-:Y:S02]  /*f4b0*/  IMAD R5, R2, c[0x0][0x4e8], R0 ;  /* 0x00013a0002057a24 */ /* 0x000fe400078e0200 */
[----:B------:R-:W-:Y:S02]  /*f4c0*/  IMAD R0, R3, c[0x0][0x3e0], RZ ;  /* 0x0000f80003007a24 */ /* 0x000fe400078e02ff */
[----:B------:R-:W-:Y:S02]  /*f4d0*/  IMAD.U32 R3, RZ, RZ, UR17 ;  /* 0x00000011ff037e24 */ /* 0x000fe4000f8e00ff */
[----:B------:R-:W-:Y:S02]  /*f4e0*/  IMAD.U32 R2, RZ, RZ, UR16 ;  /* 0x00000010ff027e24 */ /* 0x000fe4000f8e00ff */
[----:B------:R-:W-:Y:S02]  /*f4f0*/  IMAD.U32 R3, RZ, RZ, UR5 ;  /* 0x00000005ff037e24 */ /* 0x000fe4000f8e00ff */
[C---:B------:R-:W-:Y:S01]  /*f500*/  IMAD R6, R4.reuse, c[0x0][0x3e4], R0 ;  /* 0x0000f90004067a24 */ /* 0x040fe200078e0200 */
[----:B------:R-:W-:Y:S01]  /*f510*/  SHF.R.S32.HI R0, RZ, 0x1f, R5 ;  /* 0x0000001fff007819 */ /* 0x000fe20000011405 */
[----:B------:R-:W-:-:S04]  /*f520*/  IMAD.WIDE.U32 R2, R4, c[0x0][0x3e0], R2 ;  /* 0x0000f80004027a25 */ /* 0x000fc800078e0002 */
[----:B------:R-:W-:Y:S02]  /*f530*/  IMAD R0, R0, c[0x0][0x3d8], RZ ;  /* 0x0000f60000007a24 */ /* 0x000fe400078e02ff */
[----:B------:R-:W-:Y:S02]  /*f540*/  IMAD.IADD R3, R3, 0x1, R6 ;  /* 0x0000000103037824 */ /* 0x000fe400078e0206 */
[C---:B------:R-:W-:Y:S02]  /*f550*/  IMAD R0, R5.reuse, c[0x0][0x3dc], R0 ;  /* 0x0000f70005007a24 */ /* 0x040fe400078e0200 */
[----:B------:R-:W-:-:S04]  /*f560*/  IMAD.WIDE.U32 R2, R5, c[0x0][0x3d8], R2 ;  /* 0x0000f60005027a25 */ /* 0x000fc800078e0002 */
[----:B------:R-:W-:Y:S01]  /*f570*/  IMAD.IADD R3, R3, 0x1, R0 ;  /* 0x0000000103037824 */ /* 0x000fe200078e0200 */
[----:B------:R-:W-:Y:S01]  /*f580*/  LEA R4, P0, R2, c[0x0][0x380], 0x1 ;  /* 0x0000e00002047a11 */ /* 0x000fe200078008ff */
[----:B------:R-:W-:-:S03]  /*f590*/  IMAD.SHL.U32 R0, R7, 0x8, RZ ;  /* 0x0000000807007824 */ /* 0x000fc600078e00ff */
[----:B------:R-:W-:Y:S01]  /*f5a0*/  LEA.HI.X R3, R2, c[0x0][0x384], R3, 0x1, P0 ;  /* 0x0000e10002037a11 */ /* 0x000fe200000f0c03 */
[----:B------:R-:W1:Y:S01]  /*f5b0*/  SHFL.IDX PT, R6, R4, RZ, 0x181f ;  /* 0x00181fff04067589 */ /* 0x000e6200000e0000 */
[----:B------:R-:W-:Y:S01]  /*f5c0*/  IMAD R2, R10, 0x80, R8 ;  /* 0x000000800a027824 */ /* 0x000fe200078e0208 */
[----:B------:R-:W-:Y:S02]  /*f5d0*/  ISETP.GE.AND P0, PT, R0, c[0x0][0x3c8], PT ;  /* 0x0000f20000007a0c */ /* 0x000fe40003f06270 */
[----:B------:R-:W2:Y:S01]  /*f5e0*/  SHFL.IDX PT, R7, R3, RZ, 0x181f ;  /* 0x00181fff03077589 */ /* 0x000ea200000e0000 */
[----:B------:R-:W-:Y:S02]  /*f5f0*/  SHF.R.S32.HI R19, RZ, 0x1f, R0 ;  /* 0x0000001fff137819 */ /* 0x000fe40000011400 */
[C---:B------:R-:W-:Y:S01]  /*f600*/  ISETP.GE.OR P2, PT, R2.reuse, R18, P0 ;  /* 0x000000120200720c */ /* 0x040fe20000746670 */
[----:B------:R-:W3:Y:S01]  /*f610*/  SHFL.IDX PT, R5, R4, 0x1, 0x181f ;  /* 0x00381f0004057f89 */ /* 0x000ee200000e0000 */
[----:B------:R-:W-:-:S02]  /*f620*/  IADD3 R8, R2, 0x10, RZ ;  /* 0x0000001002087810 */ /* 0x000fc40007ffe0ff */
[----:B------:R-:W-:Y:S01]  /*f630*/  IADD3 R14, R2, 0x20, RZ ;  /* 0x00000020020e7810 */ /* 0x000fe20007ffe0ff */
[----:B------:R-:W4:Y:S01]  /*f640*/  SHFL.IDX PT, R9, R3, 0x1, 0x181f ;  /* 0x00381f0003097f89 */ /* 0x000f2200000e0000 */
[-C--:B------:R-:W-:Y:S02]  /*f650*/  ISETP.GE.OR P4, PT, R8, R18.reuse, P0 ;  /* 0x000000120800720c */ /* 0x080fe40000786670 */
[C---:B------:R-:W-:Y:S01]  /*f660*/  IADD3 R10, R2.reuse, 0x40, RZ ;  /* 0x00000040020a7810 */ /* 0x040fe20007ffe0ff */
[----:B------:R-:W3:Y:S01]  /*f670*/  SHFL.IDX PT, R8, R4, 0x2, 0x181f ;  /* 0x00581f0004087f89 */ /* 0x000ee200000e0000 */
[----:B------:R-:W-:Y:S02]  /*f680*/  IADD3 R13, R2, 0x30, RZ ;  /* 0x00000030020d7810 */ /* 0x000fe40007ffe0ff */
[-C--:B------:R-:W-:Y:S01]  /*f690*/  ISETP.GE.OR P3, PT, R14, R18.reuse, P0 ;  /* 0x000000120e00720c */ /* 0x080fe20000766670 */
[----:B------:R-:W3:Y:S01]  /*f6a0*/  SHFL.IDX PT, R12, R3, 0x2, 0x181f ;  /* 0x00581f00030c7f89 */ /* 0x000ee200000e0000 */
[----:B------:R-:W-:-:S02]  /*f6b0*/  ISETP.GE.OR P6, PT, R10, R18, P0 ;  /* 0x000000120a00720c */ /* 0x000fc400007c6670 */
[C---:B-1----:R-:W-:Y:S01]  /*f6c0*/  @!P2 LEA R6, P1, R0.reuse, R6, 0x1 ;  /* 0x000000060006a211 */ /* 0x042fe200078208ff */
[----:B------:R-:W-:Y:S03]  /*f6d0*/  SHFL.IDX PT, R11, R4, 0x3, 0x181f ;  /* 0x00781f00040b7f89 */ /* 0x000fe600000e0000 */
[----:B--2---:R-:W-:Y:S01]  /*f6e0*/  @!P2 LEA.HI.X R7, R0, R7, R19, 0x1, P1 ;  /* 0x000000070007a211 */ /* 0x004fe200008f0c13 */
[----:B------:R-:W-:Y:S01]  /*f6f0*/  SHFL.IDX PT, R14, R3, 0x3, 0x181f ;  /* 0x00781f00030e7f89 */ /* 0x000fe200000e0000 */
[----:B------:R-:W-:-:S03]  /*f700*/  ISETP.GE.OR P1, PT, R13, R18, P0 ;  /* 0x000000120d00720c */ /* 0x000fc60000726670 */
[----:B------:R3:W-:Y:S04]  /*f710*/  @!P2 ST.E.128 [R6.64], RZ ;  /* 0x000000ff0600a985 */ /* 0x0007e8000c101d0c */
[----:B------:R-:W1:Y:S04]  /*f720*/  SHFL.IDX PT, R10, R4, 0x4, 0x181f ;  /* 0x00981f00040a7f89 */ /* 0x000e6800000e0000 */
[----:B------:R-:W-:Y:S04]  /*f730*/  SHFL.IDX PT, R13, R4, 0x5, 0x181f ;  /* 0x00b81f00040d7f89 */ /* 0x000fe800000e0000 */
[----:B------:R-:W2:Y:S04]  /*f740*/  SHFL.IDX PT, R17, R3, 0x4, 0x181f ;  /* 0x00981f0003117f89 */ /* 0x000ea800000e0000 */
[----:B------:R-:W1:Y:S04]  /*f750*/  SHFL.IDX PT, R16, R3, 0x5, 0x181f ;  /* 0x00b81f0003107f89 */ /* 0x000e6800000e0000 */
[----:B------:R-:W-:Y:S04]  /*f760*/  SHFL.IDX PT, R15, R3, 0x6, 0x181f ;  /* 0x00d81f00030f7f89 */ /* 0x000fe800000e0000 */
[----:B------:R-:W-:Y:S01]  /*f770*/  SHFL.IDX PT, R3, R3, 0x7, 0x181f ;  /* 0x00f81f0003037f89 */ /* 0x000fe200000e0000 */
[----:B---3--:R-:W-:-:S02]  /*f780*/  @!P4 LEA R6, P2, R0, R5, 0x1 ;  /* 0x000000050006c211 */ /* 0x008fc400078408ff */
[----:B------:R-:W-:Y:S01]  /*f790*/  IADD3 R7, R2, 0x50, RZ ;  /* 0x0000005002077810 */ /* 0x000fe20007ffe0ff */
[----:B------:R-:W3:Y:S03]  /*f7a0*/  SHFL.IDX PT, R5, R4, 0x6, 0x181f ;  /* 0x00d81f0004057f89 */ /* 0x000ee600000e0000 */
[----:B------:R-:W-:Y:S01]  /*f7b0*/  ISETP.GE.OR P5, PT, R7, R18, P0 ;  /* 0x000000120700720c */ /* 0x000fe200007a6670 */
[----:B------:R-:W2:Y:S01]  /*f7c0*/  SHFL.IDX PT, R4, R4, 0x7, 0x181f ;  /* 0x00f81f0004047f89 */ /* 0x000ea200000e0000 */
[----:B----4-:R-:W-:Y:S02]  /*f7d0*/  @!P4 LEA.HI.X R7, R0, R9, R19, 0x1, P2 ;  /* 0x000000090007c211 */ /* 0x010fe400010f0c13 */
[----:B------:R-:W-:Y:S02]  /*f7e0*/  IADD3 R9, R2, 0x60, RZ ;  /* 0x0000006002097810 */ /* 0x000fe40007ffe0ff */
[----:B------:R-:W-:Y:S01]  /*f7f0*/  @!P3 LEA R8, P2, R0, R8, 0x1 ;  /* 0x000000080008b211 */ /* 0x000fe200078408ff */
[----:B------:R4:W-:Y:S01]  /*f800*/  @!P4 ST.E.128 [R6.64], RZ ;  /* 0x000000ff0600c985 */ /* 0x0009e2000c101d0c */
[----:B------:R-:W-:-:S02]  /*f810*/  ISETP.GE.OR P4, PT, R9, R18, P0 ;  /* 0x000000120900720c */ /* 0x000fc40000786670 */
[----:B------:R-:W-:Y:S02]  /*f820*/  @!P3 LEA.HI.X R9, R0, R12, R19, 0x1, P2 ;  /* 0x0000000c0009b211 */ /* 0x000fe400010f0c13 */
[----:B------:R-:W-:-:S03]  /*f830*/  IADD3 R2, R2, 0x70, RZ ;  /* 0x0000007002027810 */ /* 0x000fc60007ffe0ff */
[----:B------:R3:W-:Y:S01]  /*f840*/  @!P3 ST.E.128 [R8.64], RZ ;  /* 0x000000ff0800b985 */ /* 0x0007e2000c101d0c */
[----:B------:R-:W-:Y:S02]  /*f850*/  ISETP.GE.OR P0, PT, R2, R18, P0 ;  /* 0x000000120200720c */ /* 0x000fe40000706670 */
[C---:B-1----:R-:W-:Y:S02]  /*f860*/  @!P6 LEA R10, P3, R0.reuse, R10, 0x1 ;  /* 0x0000000a000ae211 */ /* 0x042fe400078608ff */
[C---:B----4-:R-:W-:Y:S02]  /*f870*/  @!P1 LEA R6, P2, R0.reuse, R11, 0x1 ;  /* 0x0000000b00069211 */ /* 0x050fe400078408ff */
[C-C-:B--2---:R-:W-:Y:S02]  /*f880*/  @!P6 LEA.HI.X R11, R0.reuse, R17, R19.reuse, 0x1, P3 ;  /* 0x00000011000be211 */ /* 0x144fe400018f0c13 */
[C---:B------:R-:W-:Y:S02]  /*f890*/  @!P1 LEA.HI.X R7, R0.reuse, R14, R19, 0x1, P2 ;  /* 0x0000000e00079211 */ /* 0x040fe400010f0c13 */
[----:B---3--:R-:W-:-:S03]  /*f8a0*/  @!P5 LEA R8, P2, R0, R13, 0x1 ;  /* 0x0000000d0008d211 */ /* 0x008fc600078408ff */
[----:B------:R1:W-:Y:S01]  /*f8b0*/  @!P1 ST.E.128 [R6.64], RZ ;  /* 0x000000ff06009985 */ /* 0x0003e2000c101d0c */
[----:B------:R-:W-:-:S03]  /*f8c0*/  @!P5 LEA.HI.X R9, R0, R16, R19, 0x1, P2 ;  /* 0x000000100009d211 */ /* 0x000fc600010f0c13 */
[----:B------:R2:W-:Y:S04]  /*f8d0*/  @!P6 ST.E.128 [R10.64], RZ ;  /* 0x000000ff0a00e985 */ /* 0x0005e8000c101d0c */
[----:B------:R2:W-:Y:S01]  /*f8e0*/  @!P5 ST.E.128 [R8.64], RZ ;  /* 0x000000ff0800d985 */ /* 0x0005e2000c101d0c */
[----:B-1----:R-:W-:-:S04]  /*f8f0*/  @!P4 LEA R6, P1, R0, R5, 0x1 ;  /* 0x000000050006c211 */ /* 0x002fc800078208ff */
[----:B------:R-:W-:-:S05]  /*f900*/  @!P4 LEA.HI.X R7, R0, R15, R19, 0x1, P1 ;  /* 0x0000000f0007c211 */ /* 0x000fca00008f0c13 */
[----:B------:R2:W-:Y:S01]  /*f910*/  @!P4 ST.E.128 [R6.64], RZ ;  /* 0x000000ff0600c985 */ /* 0x0005e2000c101d0c */
[----:B------:R-:W-:Y:S05]  /*f920*/  @P0 EXIT ;  /* 0x000000000000094d */ /* 0x000fea0003800000 */
[----:B------:R-:W-:-:S04]  /*f930*/  LEA R2, P0, R0, R4, 0x1 ;  /* 0x0000000400027211 */ /* 0x000fc800078008ff */
[----:B------:R-:W-:-:S05]  /*f940*/  LEA.HI.X R3, R0, R3, R19, 0x1, P0 ;  /* 0x0000000300037211 */ /* 0x000fca00000f0c13 */
[----:B------:R-:W-:Y:S01]  /*f950*/  ST.E.128 [R2.64], RZ ;  /* 0x000000ff02007985 */ /* 0x000fe2000c101d0c */
[----:B------:R-:W-:Y:S05]  /*f960*/  EXIT ;  /* 0x000000000000794d */ /* 0x000fea0003800000 */
.L_x_43:
        /* <DEDUP_REMOVED lines=9> */
.L_x_1597:


//--------------------- .text._ZN7cutlass13device_kernelIN5flash19enable_sm80_to_sm89INS1_16FlashAttnFwdSm80INS1_25CollectiveMainloopFwdSm80ILi4ELi1ELb0EN4cute5tupleIJNS5_1CILi128EEENS7_ILi112EEENS7_ILi64EEEEEELi64ENS_6half_tEfNS_4arch4Sm80ELb0ELb0ELb1ELb1ELb1ELb1ELb1ELb0EEENS1_21CollectiveEpilogueFwdINS6_IJS8_SA_S9_EEENS6_IJNS7_ILi1EEESI_SI_EEESC_SE_Li128ELb1ELb1ELb0ELb0EEENS1_19SingleTileSchedulerILb1ELb0ELb1ELi128EEEEEEEEEvNT_6ParamsE --------------------------
	.section	.text._ZN7cutlass13device_kernelIN5flash19enable_sm80_to_sm89INS1_16FlashAttnFwdSm80INS1_25CollectiveMainloopFwdSm80ILi4ELi1ELb0EN4cute5tupleIJNS5_1CILi128EEENS7_ILi112EEENS7_ILi64EEEEEELi64ENS_6half_tEfNS_4arch4Sm80ELb0ELb0ELb1ELb1ELb1ELb1ELb1ELb0EEENS1_21CollectiveEpilogueFwdINS6_IJS8_SA_S9_EEENS6_IJNS7_ILi1EEESI_SI_EEESC_SE_Li128ELb1ELb1ELb0ELb0EEENS1_19SingleTileSchedulerILb1ELb0ELb1ELi128EEEEEEEEEvNT_6ParamsE,"ax",@progbits
	.sectioninfo	@"SHI_REGISTERS=255"
	.align	128
.text._ZN7cutlass13device_kernelIN5flash19enable_sm80_to_sm89INS1_16FlashAttnFwdSm80INS1_25CollectiveMainloopFwdSm80ILi4ELi1ELb0EN4cute5tupleIJNS5_1CILi128EEENS7_ILi112EEENS7_ILi64EEEEEELi64ENS_6half_tEfNS_4arch4Sm80ELb0ELb0ELb1ELb1ELb1ELb1ELb1ELb0EEENS1_21CollectiveEpilogueFwdINS6_IJS8_SA_S9_EEENS6_IJNS7_ILi1EEESI_SI_EEESC_SE_Li128ELb1ELb1ELb0ELb0EEENS1_19SingleTileSchedulerILb1ELb0ELb1ELi128EEEEEEEEEvNT_6ParamsE:
        .type           _ZN7cutlass13device_kernelIN5flash19enable_sm80_to_sm89INS1_16FlashAttnFwdSm80INS1_25CollectiveMainloopFwdSm80ILi4ELi1ELb0EN4cute5tupleIJNS5_1CILi128EEENS7_ILi112EEENS7_ILi64EEEEEELi64ENS_6half_tEfNS_4arch4Sm80ELb0ELb0ELb1ELb1ELb1ELb1ELb1ELb0EEENS1_21CollectiveEpilogueFwdINS6_IJS8_SA_S9_EEENS6_IJNS7_ILi1EEESI_SI_EEESC_SE_Li128ELb1ELb1ELb0ELb0EEENS1_19SingleTileSchedulerILb1ELb0ELb1ELi128EEEEEEEEEvNT_6ParamsE,@function
        .size           _ZN7cutlass13device_kernelIN5flash19enable_sm80_to_sm89INS1_16FlashAttnFwdSm80INS1_25CollectiveMainloopFwdSm80ILi4ELi1ELb0EN4cute5tupleIJNS5_1CILi128EEENS7_ILi112EEENS7_ILi64EEEEEELi64ENS_6half_tEfNS_4arch4Sm80ELb0ELb0ELb1ELb1ELb1ELb1ELb1ELb0EEENS1_21CollectiveEpilogueFwdINS6_IJS8_SA_S9_EEENS6_IJNS7_ILi1EEESI_SI_EEESC_SE_Li128ELb1ELb1ELb0ELb0EEENS1_19SingleTileSchedulerILb1ELb0ELb1ELi128EEEEEEEEEvNT_6ParamsE,(.L_x_1598 - _ZN7cutlass13device_kernelIN5flash19enable_sm80_to_sm89INS1_16FlashAttnFwdSm80INS1_25CollectiveMainloopFwdSm80ILi4ELi1ELb0EN4cute5tupleIJNS5_1CILi128EEENS7_ILi112EEENS7_ILi64EEEEEELi64ENS_6half_tEfNS_4arch4Sm80ELb0ELb0ELb1ELb1ELb1ELb1ELb1ELb0EEENS1_21CollectiveEpilogueFwdINS6_IJS8_SA_S9_EEENS6_IJNS7_ILi1EEESI_SI_EEESC_SE_Li128ELb1ELb1ELb0ELb0EEENS1_19SingleTileSchedulerILb1ELb0ELb1ELi128EEEEEEEEEvNT_6ParamsE)
        .other          _ZN7cutlass13device_kernelIN5flash19enable_sm80_to_sm89INS1_16FlashAttnFwdSm80INS1_25CollectiveMainloopFwdSm80ILi4ELi1ELb0EN4cute5tupleIJNS5_1CILi128EEENS7_ILi112EEENS7_ILi64EEEEEELi64ENS_6half_tEfNS_4arch4Sm80ELb0ELb0ELb1ELb1ELb1ELb1ELb1ELb0EEENS1_21CollectiveEpilogueFwdINS6_IJS8_SA_S9_EEENS6_IJNS7_ILi1EEESI_SI_EEESC_SE_Li128ELb1ELb1ELb0ELb0EEENS1_19SingleTileSchedulerILb1ELb0ELb1ELi128EEEEEEEEEvNT_6ParamsE,@"STO_CUDA_ENTRY STV_DEFAULT"
_ZN7cutlass13device_kernelIN5flash19enable_sm80_to_sm89INS1_16FlashAttnFwdSm80INS1_25CollectiveMainloopFwdSm80ILi4ELi1ELb0EN4cute5tupleIJNS5_1CILi128EEENS7_ILi112EEENS7_ILi64EEEEEELi64ENS_6half_tEfNS_4arch4Sm80ELb0ELb0ELb1ELb1ELb1ELb1ELb1ELb0EEENS1_21CollectiveEpilogueFwdINS6_IJS8_SA_S9_EEENS6_IJNS7_ILi1EEESI_SI_EEESC_SE_Li128ELb1ELb1ELb0ELb0EEENS1_19SingleTileSchedulerILb1ELb0ELb1ELi128EEEEEEEEEvNT_6ParamsE:
        /* <DEDUP_REMOVED lines=12> */
[----:B------:R-:W-:Y:S05]  /*00c0*/  @!P0 BRA `(.L_x_44) ;  /* 0x000001c000008947 */ /* 0x000fea0003800000 */
[----:B---3--:R-:W-:-:S04]  /*00d0*/  ISETP.NE.U32.AND P0, PT, RZ, c[0x0][0x568], PT ;  /* 0x00015a00ff007a0c */ /* 0x008fc80003f05070 */
[----:B------:R-:W-:-:S13]  /*00e0*/  ISETP.NE.AND.EX P0, PT, RZ, c[0x0][0x56c], PT, P0 ;  /* 0x00015b00ff007a0c */ /* 0x000fda0003f05300 */
[----:B------:R-:W-:Y:S05]  /*00f0*/  @!P0 BRA `(.L_x_45) ;  /* 0x0000005000008947 */ /* 0x000fea0003800000 */
[----:B------:R-:W-:Y:S02]  /*0100*/  MOV R2, UR4 ;  /* 0x0000000400027c02 */ /* 0x000fe40008000f00 */
[----:B------:R-:W-:-:S05]  /*0110*/  MOV R3, UR5 ;  /* 0x0000000500037c02 */ /* 0x000fca0008000f00 */
[----:B------:R-:W2:Y:S02]  /*0120*/  LDG.E R0, [R2.64] ;  /* 0x0000001602007981 */ /* 0x000ea4000c1e1900 */
[----:B--2---:R1:W2:Y:S02]  /*0130*/  R2UR UR6, R0 ;  /* 0x00000000000673c2 */ /* 0x0042a400000e0000 */
[----:B-12---:R-:W-:Y:S05]  /*0140*/  BRA `(.L_x_46) ;  /* 0x000000e000007947 */ /* 0x006fea0003800000 */
.L_x_45:
        /* <DEDUP_REMOVED lines=13> */
.L_x_47:
[----:B------:R-:W-:Y:S02]  /*0220*/  ULDC UR6, c[0x0][0x54c] ;  /* 0x0001530000067ab9 */ /* 0x000fe40000000800 */
.L_x_46:
[----:B------:R-:W-:Y:S02]  /*0230*/  ULDC UR4, c[0x0][0x548] ;  /* 0x0001520000047ab9 */ /* 0x000fe40000000800 */
[----:B------:R-:W-:-:S02]  /*0240*/  USHF.L.U32 UR5, UR16, 0x7, URZ ;  /* 0x0000000710057899 */ /* 0x000fc4000800063f */
[----:B------:R-:W-:-:S04]  /*0250*/  UIMAD UR4, UR6, UR4, URZ ;  /* 0x00000004060472a4 */ /* 0x000fc8000f8e023f */
[----:B------:R-:W-:-:S04]  /*0260*/  UISETP.GE.AND UP0, UPT, UR5, UR4, UPT ;  /* 0x000000040500728c */ /* 0x000fc8000bf06270 */
[----:B------:R-:W-:Y:S01]  /*0270*/  USEL UR20, UR20, 0xffffffff, !UP0 ;  /* 0xffffffff14147887 */ /* 0x000fe2000c000000 */
[----:B------:R-:W-:Y:S05]  /*0280*/  BRA `(.L_x_48) ;  /* 0x000001b000007947 */ /* 0x000fea0003800000 */
.L_x_44:
        /* <DEDUP_REMOVED lines=8> */
.L_x_49:
        /* <DEDUP_REMOVED lines=13> */
.L_x_51:
[----:B------:R-:W-:Y:S02]  /*03e0*/  ULDC UR6, c[0x0][0x54c] ;  /* 0x0001530000067ab9 */ /* 0x000fe40000000800 */
.L_x_50:
[----:B------:R-:W-:Y:S02]  /*03f0*/  ULDC UR4, c[0x0][0x548] ;  /* 0x0001520000047ab9 */ /* 0x000fe40000000800 */
[----:B------:R-:W-:-:S02]  /*0400*/  USHF.L.U32 UR5, UR16, 0x7, URZ ;  /* 0x0000000710057899 */ /* 0x000fc4000800063f */
[----:B------:R-:W-:-:S04]  /*0410*/  UIMAD UR4, UR6, UR4, URZ ;  /* 0x00000004060472a4 */ /* 0x000fc8000f8e023f */
[----:B------:R-:W-:-:S04]  /*0420*/  UISETP.GE.AND UP0, UPT, UR5, UR4, UPT ;  /* 0x000000040500728c */ /* 0x000fc8000bf06270 */
[----:B------:R-:W-:-:S06]  /*0430*/  USEL UR20, UR20, 0xffffffff, !UP0 ;  /* 0xffffffff14147887 */ /* 0x000fcc000c000000 */
.L_x_48:
[----:B------:R-:W-:-:S13]  /*0440*/  ISETP.LE.AND P0, PT, RZ, UR20, PT ;  /* 0x00000014ff007c0c */ /* 0x000fda000bf03270 */
[----:B------:R-:W-:Y:S05]  /*0450*/  @!P0 EXIT ;  /* 0x000000000000894d */ /* 0x000fea0003800000 */
[----:B------:R-:W-:Y:S01]  /*0460*/  ULDC.64 UR4, c[0x0][0x360] ;  /* 0x0000d80000047ab9 */ /* 0x000fe20000000a00 */
[----:B------:R-:W-:Y:S01]  /*0470*/  ISETP.NE.U32.AND P3, PT, RZ, c[0x0][0x348], PT ;  /* 0x0000d200ff007a0c */ /* 0x000fe20003f65070 */
[----:B------:R-:W-:Y:S02]  /*0480*/  UISETP.NE.U32.AND UP0, UPT, URZ, UR4, UPT ;  /* 0x000000043f00728c */ /* 0x000fe4000bf05070 */
[----:B------:R-:W-:Y:S01]  /*0490*/  ULDC.64 UR6, c[0x0][0x370] ;  /* 0x0000dc0000067ab9 */ /* 0x000fe20000000a00 */
[----:B------:R-:W-:Y:S01]  /*04a0*/  ISETP.NE.AND.EX P3, PT, RZ, c[0x0][0x34c], PT, P3 ;  /* 0x0000d300ff007a0c */ /* 0x000fe20003f65330 */
[----:B------:R-:W-:Y:S02]  /*04b0*/  UISETP.NE.AND.EX UP0, UPT, URZ, UR5, UPT, UP0 ;  /* 0x000000053f00728c */ /* 0x000fe4000bf05300 */
[----:B------:R-:W-:Y:S02]  /*04c0*/  UISETP.NE.U32.AND UP1, UPT, URZ, UR6, UPT ;  /* 0x000000063f00728c */ /* 0x000fe4000bf25070 */
[----:B------:R-:W-:-:S02]  /*04d0*/  ULDC.64 UR4, c[0x0][0x360] ;  /* 0x0000d80000047ab9 */ /* 0x000fc40000000a00 */
[----:B------:R-:W-:Y:S01]  /*04e0*/  UISETP.NE.AND.EX UP1, UPT, URZ, UR7, UPT, UP1 ;  /* 0x000000073f00728c */ /* 0x000fe2000bf25310 */
[----:B------:R-:W-:Y:S01]  /*04f0*/  PLOP3.LUT P1, PT, PT, PT, UP0, 0x80, 0x0 ;  /* 0x000000000000781c */ /* 0x000fe20003f2f008 */
[----:B------:R-:W-:Y:S02]  /*0500*/  ULDC.64 UR8, c[0x0][0x370] ;  /* 0x0000dc0000087ab9 */ /* 0x000fe40000000a00 */
[----:B------:R-:W-:Y:S02]  /*0510*/  ULDC.64 UR6, c[0x0][0x348] ;  /* 0x0000d20000067ab9 */ /* 0x000fe40000000a00 */
[----:B------:R-:W-:Y:S01]  /*0520*/  @UP0 UIMAD.WIDE UR4, UR20, UR10, UR4 ;  /* 0x0000000a140402a5 */ /* 0x000fe2000f8e0204 */
[----:B------:R-:W-:Y:S01]  /*0530*/  PLOP3.LUT P2, PT, PT, PT, UP1, 0x80, 0x0 ;  /* 0x000000000000781c */ /* 0x000fe20003f4f018 */
[----:B------:R-:W-:-:S03]  /*0540*/  UIMAD.WIDE UR6, UR20, UR10, UR6 ;  /* 0x0000000a140672a5 */ /* 0x000fc6000f8e0206 */
[----:B------:R-:W-:Y:S01]  /*0550*/  @UP1 UIMAD.WIDE UR8, UR20, UR10, UR8 ;  /* 0x0000000a140812a5 */ /* 0x000fe2000f8e0208 */
[----:B------:R-:W-:Y:S01]  /*0560*/  IMAD.U32 R2, RZ, RZ, UR4 ;  /* 0x00000004ff027e24 */ /* 0x000fe2000f8e00ff */
[----:B------:R-:W-:Y:S01]  /*0570*/  MOV R3, UR5 ;  /* 0x0000000500037c02 */ /* 0x000fe20008000f00 */
[----:B------:R-:W-:Y:S01]  /*0580*/  ULDC.64 UR4, c[0x0][0x358] ;  /* 0x0000d60000047ab9 */ /* 0x000fe20000000a00 */
[----:B------:R-:W-:Y:S01]  /*0590*/  ISETP.NE.U32.AND P4, PT, RZ, c[0x0][0x350], PT ;  /* 0x0000d400ff007a0c */ /* 0x000fe20003f85070 */
[----:B------:R-:W-:Y:S01]  /*05a0*/  UISETP.NE.U32.AND UP1, UPT, URZ, UR4, UPT ;  /* 0x000000043f00728c */ /* 0x000fe2000bf25070 */
[----:B------:R-:W-:Y:S01]  /*05b0*/  IMAD.U32 R8, RZ, RZ, UR6 ;  /* 0x00000006ff087e24 */ /* 0x000fe2000f8e00ff */
[----:B------:R1:W2:Y:S01]  /*05c0*/  @P1 LDG.E R0, [R2.64] ;  /* 0x0000001602001981 */ /* 0x0002a2000c1e1900 */
[----:B------:R-:W-:Y:S01]  /*05d0*/  IMAD.U32 R9, RZ, RZ, UR7 ;  /* 0x00000007ff097e24 */ /* 0x000fe2000f8e00ff */
[----:B------:R-:W-:Y:S01]  /*05e0*/  UISETP.NE.AND.EX UP1, UPT, URZ, UR5, UPT, UP1 ;  /* 0x000000053f00728c */ /* 0x000fe2000bf25310 */
[----:B------:R-:W-:Y:S01]  /*05f0*/  ISETP.NE.AND.EX P4, PT, RZ, c[0x0][0x354], PT, P4 ;  /* 0x0000d500ff007a0c */ /* 0x000fe20003f85340 */
[----:B------:R-:W-:Y:S01]  /*0600*/  ULDC.64 UR6, c[0x0][0x350] ;  /* 0x0000d40000067ab9 */ /* 0x000fe20000000a00 */
[----:B------:R-:W-:Y:S01]  /*0610*/  IMAD.U32 R4, RZ, RZ, UR8 ;  /* 0x00000008ff047e24 */ /* 0x000fe2000f8e00ff */
[----:B------:R-:W-:Y:S01]  /*0620*/  ULDC.64 UR4, c[0x0][0x358] ;  /* 0x0000d60000047ab9 */ /* 0x000fe20000000a00 */
[----:B------:R-:W-:Y:S01]  /*0630*/  IMAD.U32 R5, RZ, RZ, UR9 ;  /* 0x00000009ff057e24 */ /* 0x000fe2000f8e00ff */
[----:B------:R-:W-:Y:S01]  /*0640*/  PLOP3.LUT P0, PT, PT, PT, UP1, 0x80, 0x0 ;  /* 0x000000000000781c */ /* 0x000fe20003f0f018 */
[----:B------:R-:W-:Y:S01]  /*0650*/  UIMAD.WIDE UR6, UR20, UR10, UR6 ;  /* 0x0000000a140672a5 */ /* 0x000fe2000f8e0206 */
[----:B------:R-:W3:Y:S01]  /*0660*/  @P3 LDG.E R6, [R8.64] ;  /* 0x0000001608063981 */ /* 0x000ee2000c1e1900 */
[----:B------:R-:W-:Y:S01]  /*0670*/  UIMAD.WIDE UR4, UR20, UR10, UR4 ;  /* 0x0000000a140472a5 */ /* 0x000fe2000f8e0204 */
[----:B------:R-:W-:Y:S01]  /*0680*/  MOV R23, RZ ;  /* 0x000000ff00177202 */ /* 0x000fe20000000f00 */
[----:B------:R-:W-:Y:S01]  /*0690*/  IMAD.MOV.U32 R10, RZ, RZ, RZ ;  /* 0x000000ffff0a7224 */ /* 0x000fe200078e00ff */
[----:B------:R4:W3:Y:S03]  /*06a0*/  @P2 LDG.E R7, [R4.64] ;  /* 0x0000001604072981 */ /* 0x0008e6000c1e1900 */
[----:B-1----:R-:W-:Y:S01]  /*06b0*/  IMAD.U32 R2, RZ, RZ, UR4 ;  /* 0x00000004ff027e24 */ /* 0x002fe2000f8e00ff */
[----:B------:R-:W-:-:S05]  /*06c0*/  MOV R3, UR5 ;  /* 0x0000000500037c02 */ /* 0x000fca0008000f00 */
[----:B------:R1:W5:Y:S01]  /*06d0*/  @P0 LDG.E R10, [R2.64] ;  /* 0x00000016020a0981 */ /* 0x000362000c1e1900 */
[----:B----4-:R-:W-:Y:S01]  /*06e0*/  IMAD.U32 R4, RZ, RZ, UR6 ;  /* 0x00000006ff047e24 */ /* 0x010fe2000f8e00ff */
[----:B------:R-:W-:-:S05]  /*06f0*/  MOV R5, UR7 ;  /* 0x0000000700057c02 */ /* 0x000fca0008000f00 */
[----:B------:R1:W5:Y:S01]  /*0700*/  @P4 LDG.E R23, [R4.64] ;  /* 0x0000001604174981 */ /* 0x000362000c1e1900 */
[----:B------:R-:W4:Y:S01]  /*0710*/  S2UR UR15, SR_CTAID.Y ;  /* 0x00000000000f79c3 */ /* 0x000f220000002600 */
[----:B------:R-:W-:Y:S02]  /*0720*/  UMOV UR17, URZ ;  /* 0x0000003f00117c82 */ /* 0x000fe40008000000 */
[----:B------:R-:W-:Y:S02]  /*0730*/  ULDC UR19, c[0x0][0x168] ;  /* 0x00005a0000137ab9 */ /* 0x000fe40000000800 */
[----:B------:R-:W-:Y:S02]  /*0740*/  UMOV UR18, URZ ;  /* 0x0000003f00127c82 */ /* 0x000fe40008000000 */
[----:B------:R-:W-:Y:S02]  /*0750*/  ULDC UR4, c[0x0][0x2ac] ;  /* 0x0000ab0000047ab9 */ /* 0x000fe40000000800 */
[----:B------:R-:W-:-:S02]  /*0760*/  ULDC UR21, c[0x0][0x1d0] ;  /* 0x0000740000157ab9 */ /* 0x000fc40000000800 */
[----:B------:R-:W-:-:S03]  /*0770*/  UIMAD UR21, UR4, UR21, URZ ;  /* 0x00000015041572a4 */ /* 0x000fc6000f8e023f */
[----:B------:R-:W-:Y:S02]  /*0780*/  ULDC UR4, c[0x0][0x228] ;  /* 0x00008a0000047ab9 */ /* 0x000fe40000000800 */
[----:B----4-:R-:W-:Y:S01]  /*0790*/  USHF.R.S32.HI UR14, URZ, 0x1f, UR15 ;  /* 0x0000001f3f0e7899 */ /* 0x010fe2000801140f */
[----:B--2---:R1:W2:Y:S08]  /*07a0*/  @P1 R2UR UR19, R0 ;  /* 0x00000000001313c2 */ /* 0x0042b000000e0000 */
[----:B---3--:R1:W3:Y:S08]  /*07b0*/  @P3 R2UR UR18, R6 ;  /* 0x00000000061233c2 */ /* 0x0082f000000e0000 */
[----:B------:R1:W4:Y:S01]  /*07c0*/  @P2 R2UR UR17, R7 ;  /* 0x00000000071123c2 */ /* 0x00032200000e0000 */
[----:B------:R-:W-:Y:S05]  /*07d0*/  @P1 BRA `(.L_x_52) ;  /* 0x0000006000001947 */ /* 0x000fea0003800000 */
[----:B------:R-:W-:Y:S05]  /*07e0*/  @!P3 BRA `(.L_x_52) ;  /* 0x000000500000b947 */ /* 0x000fea0003800000 */
[----:B-1--4-:R-:W4:Y:S04]  /*07f0*/  LDG.E R6, [R8.64] ;  /* 0x0000001608067981 */ /* 0x012f28000c1e1900 */
[----:B---3--:R-:W3:Y:S01]  /*0800*/  LDG.E R0, [R8.64+0x4] ;  /* 0x0000041608007981 */ /* 0x008ee2000c1e1900 */
[----:B--2-4-:R-:W1:Y:S08]  /*0810*/  R2UR UR19, R6 ;  /* 0x00000000061373c2 */ /* 0x014e7000000e0000 */
[----:B---3--:R-:W1:Y:S02]  /*0820*/  R2UR UR5, R0 ;  /* 0x00000000000573c2 */ /* 0x008e6400000e0000 */
[----:B-1----:R-:W-:-:S06]  /*0830*/  UIADD3 UR19, -UR19, UR5, URZ ;  /* 0x0000000513137290 */ /* 0x002fcc000fffe13f */
.L_x_52:
[----:B------:R-:W-:-:S04]  /*0840*/  ISETP.NE.U32.AND P1, PT, RZ, c[0x0][0x368], PT ;  /* 0x0000da00ff007a0c */ /* 0x000fc80003f25070 */
[----:B------:R-:W-:-:S13]  /*0850*/  ISETP.NE.AND.EX P1, PT, RZ, c[0x0][0x36c], PT, P1 ;  /* 0x0000db00ff007a0c */ /* 0x000fda0003f25310 */
[----:B------:R-:W-:Y:S05]  /*0860*/  @!P1 BRA `(.L_x_53) ;  /* 0x0000007000009947 */ /* 0x000fea0003800000 */
[----:B------:R-:W-:Y:S02]  /*0870*/  ULDC.64 UR6, c[0x0][0x368] ;  /* 0x0000da0000067ab9 */ /* 0x000fe40000000a00 */
[----:B------:R-:W-:-:S06]  /*0880*/  UIMAD.WIDE UR6, UR20, UR10, UR6 ;  /* 0x0000000a140672a5 */ /* 0x000fcc000f8e0206 */
[----:B-1----:R-:W-:Y:S02]  /*0890*/  MOV R4, UR6 ;  /* 0x0000000600047c02 */ /* 0x002fe40008000f00 */
[----:B------:R-:W-:-:S05]  /*08a0*/  MOV R5, UR7 ;  /* 0x0000000700057c02 */ /* 0x000fca0008000f00 */
[----:B----4-:R-:W4:Y:S02]  /*08b0*/  LDG.E R0, [R4.64] ;  /* 0x0000001604007981 */ /* 0x010f24000c1e1900 */
[----:B----4-:R1:W4:Y:S02]  /*08c0*/  R2UR UR21, R0 ;  /* 0x00000000001573c2 */ /* 0x01032400000e0000 */
[----:B-1--4-:R-:W-:Y:S05]  /*08d0*/  BRA `(.L_x_54) ;  /* 0x0000006000007947 */ /* 0x012fea0003800000 */
.L_x_53:
[----:B------:R-:W-:Y:S05]  /*08e0*/  @!P4 BRA `(.L_x_54) ;  /* 0x000000500000c947 */ /* 0x000fea0003800000 */
[----:B-1--4-:R1:W4:Y:S04]  /*08f0*/  LDG.E R0, [R4.64] ;  /* 0x0000001604007981 */ /* 0x012328000c1e1900 */
[----:B-1-3--:R-:W3:Y:S01]  /*0900*/  LDG.E R4, [R4.64+0x4] ;  /* 0x0000041604047981 */ /* 0x00aee2000c1e1900 */
[----:B----4-:R-:W1:Y:S08]  /*0910*/  R2UR UR21, R0 ;  /* 0x00000000001573c2 */ /* 0x010e7000000e0000 */
[----:B---3--:R-:W1:Y:S02]  /*0920*/  R2UR UR5, R4 ;  /* 0x00000000040573c2 */ /* 0x008e6400000e0000 */
[----:B-1----:R-:W-:-:S06]  /*0930*/  UIADD3 UR21, -UR21, UR5, URZ ;  /* 0x0000000515157290 */ /* 0x002fcc000fffe13f */
.L_x_54:
[----:B-1--4-:R1:W4:Y:S01]  /*0940*/  @P0 LDG.E R0, [R2.64] ;  /* 0x0000001602000981 */ /* 0x012322000c1e1900 */
[----:B------:R-:W-:-:S03]  /*0950*/  ULDC.64 UR6, c[0x0][0x378] ;  /* 0x0000de0000067ab9 */ /* 0x000fc60000000a00 */
[----:B-1-3--:R-:W3:Y:S01]  /*0960*/  @P0 LDG.E R2, [R2.64+0x4] ;  /* 0x0000041602020981 */ /* 0x00aee2000c1e1900 */
[----:B------:R-:W-:Y:S01]  /*0970*/  UISETP.NE.U32.AND UP0, UPT, URZ, UR6, UPT ;  /* 0x000000063f00728c */ /* 0x000fe2000bf05070 */
[----:B------:R-:W-:-:S03]  /*0980*/  IMAD.U32 R149, RZ, RZ, UR21 ;  /* 0x00000015ff957e24 */ /* 0x000fc6000f8e00ff */
[----:B------:R-:W-:-:S03]  /*0990*/  UISETP.NE.AND.EX UP0, UPT, URZ, UR7, UPT, UP0 ;  /* 0x000000073f00728c */ /* 0x000fc6000bf05300 */
[----:B------:R-:W-:-:S03]  /*09a0*/  ULDC.64 UR6, c[0x0][0x378] ;  /* 0x0000de0000067ab9 */ /* 0x000fc60000000a00 */
[----:B------:R-:W-:-:S05]  /*09b0*/  PLOP3.LUT P1, PT, PT, PT, UP0, 0x80, 0x0 ;  /* 0x000000000000781c */ /* 0x000fca0003f2f008 */
[----:B------:R-:W-:-:S06]  /*09c0*/  @UP0 UIMAD.WIDE UR6, UR20, UR10, UR6 ;  /* 0x0000000a140602a5 */ /* 0x000fcc000f8e0206 */
[----:B------:R-:W-:Y:S01]  /*09d0*/  IMAD.U32 R4, RZ, RZ, UR6 ;  /* 0x00000006ff047e24 */ /* 0x000fe2000f8e00ff */
[----:B------:R-:W-:-:S05]  /*09e0*/  MOV R5, UR7 ;  /* 0x0000000700057c02 */ /* 0x000fca0008000f00 */
[----:B------:R1:W5:Y:S01]  /*09f0*/  @P1 LDG.E R149, [R4.64] ;  /* 0x0000001604951981 */ /* 0x000362000c1e1900 */
[----:B------:R-:W-:Y:S02]  /*0a00*/  UIADD3 UR5, -UR17, UR21, URZ ;  /* 0x0000001511057290 */ /* 0x000fe4000fffe13f */
[----:B------:R-:W-:Y:S01]  /*0a10*/  UMOV UR24, URZ ;  /* 0x0000003f00187c82 */ /* 0x000fe20008000000 */
[----:B----4-:R-:W4:Y:S08]  /*0a20*/  @P0 R2UR UR6, R0 ;  /* 0x00000000000603c2 */ /* 0x010f3000000e0000 */
[----:B---3--:R-:W4:Y:S02]  /*0a30*/  @P0 R2UR UR7, R2 ;  /* 0x00000000020703c2 */ /* 0x008f2400000e0000 */
[----:B----4-:R-:W-:-:S02]  /*0a40*/  @UP1 UIADD3 UR4, -UR6, UR7, URZ ;  /* 0x0000000706041290 */ /* 0x010fc4000fffe13f */
[----:B------:R-:W-:Y:S02]  /*0a50*/  UIADD3 UR6, -UR5, URZ, URZ ;  /* 0x0000003f05067290 */ /* 0x000fe4000fffe13f */
[----:B------:R-:W-:Y:S02]  /*0a60*/  UIADD3 UR13, UR5, UR4, URZ ;  /* 0x00000004050d7290 */ /* 0x000fe4000fffe03f */
[----:B------:R-:W-:Y:S02]  /*0a70*/  UISETP.LT.AND UP0, UPT, URZ, UR6, UPT ;  /* 0x000000063f00728c */ /* 0x000fe4000bf01270 */
[----:B------:R-:W-:Y:S02]  /*0a80*/  UIADD3 UR25, UR13, 0x6f, URZ ;  /* 0x0000006f0d197890 */ /* 0x000fe4000fffe03f */
[----:B------:R-:W-:Y:S02]  /*0a90*/  USEL UR6, URZ, UR6, !UP0 ;  /* 0x000000063f067287 */ /* 0x000fe4000c000000 */
[----:B------:R-:W-:-:S07]  /*0aa0*/  UIMAD.WIDE UR24, UR25, -0x6db6db6d, UR24 ;  /* 0x92492493191878a5 */ /* 0x000fce000f8e0218 */
[----:B------:R-:W-:Y:S02]  /*0ab0*/  UMOV UR7, UR25 ;  /* 0x0000001900077c82 */ /* 0x000fe40008000000 */
[----:B------:R-:W-:-:S04]  /*0ac0*/  USHF.R.U32.HI UR12, URZ, 0x1f, UR7 ;  /* 0x0000001f3f0c7899 */ /* 0x000fc80008011607 */
[----:B------:R-:W-:Y:S02]  /*0ad0*/  ULEA.HI.SX32 UR12, UR7, UR12, 0x1a ;  /* 0x0000000c070c7291 */ /* 0x000fe4000f8fd23f */
[----:B------:R-:W-:Y:S02]  /*0ae0*/  USHF.R.U32.HI UR7, URZ, 0x4, UR6 ;  /* 0x000000043f077899 */ /* 0x000fe40008011606 */
[----:B------:R-:W-:-:S04]  /*0af0*/  UIMAD UR5, UR12, 0x70, -UR5 ;  /* 0x000000700c0578a4 */ /* 0x000fc8000f8e0a05 */
[----:B------:R-:W-:Y:S01]  /*0b00*/  MOV R0, UR7 ;  /* 0x0000000700007c02 */ /* 0x000fe20008000f00 */
[----:B------:R-:W-:-:S04]  /*0b10*/  UISETP.LT.AND UP0, UPT, UR5, UR4, UPT ;  /* 0x000000040500728c */ /* 0x000fc8000bf01270 */
[----:B------:R-:W-:Y:S01]  /*0b20*/  IMAD.WIDE.U32 R2, R0, 0x24924925, RZ ;  /* 0x2492492500027825 */ /* 0x000fe200078e00ff */
[----:B------:R-:W-:-:S03]  /*0b30*/  USEL UR5, UR5, UR4, UP0 ;  /* 0x0000000405057287 */ /* 0x000fc60008000000 */
[----:B------:R-:W3:Y:S01]  /*0b40*/  R2UR UR7, R3 ;  /* 0x00000000030773c2 */ /* 0x000ee200000e0000 */
[----:B------:R-:W-:-:S07]  /*0b50*/  UISETP.GT.AND UP0, UPT, UR5, UR6, UPT ;  /* 0x000000060500728c */ /* 0x000fce000bf04270 */
[----:B------:R1:W4:Y:S04]  /*0b60*/  R2UR UR6, R2 ;  /* 0x00000000020673c2 */ /* 0x00032800000e0000 */
[----:B------:R-:W-:Y:S02]  /*0b70*/  @UP0 UIADD3 UR25, UR5, 0x6f, URZ ;  /* 0x0000006f05190890 */ /* 0x000fe4000fffe03f */
[----:B------:R-:W-:Y:S02]  /*0b80*/  @UP0 UMOV UR24, URZ ;  /* 0x0000003f00180c82 */ /* 0x000fe40008000000 */
[----:B------:R-:W-:-:S04]  /*0b90*/  @UP0 UIMAD.WIDE UR8, UR25, -0x6db6db6d, UR24 ;  /* 0x92492493190808a5 */ /* 0x000fc8000f8e0218 */
[----:B----4-:R-:W-:Y:S02]  /*0ba0*/  @UP0 USHF.R.U32.HI UR6, URZ, 0x1f, UR9 ;  /* 0x0000001f3f060899 */ /* 0x010fe40008011609 */
[----:B---3--:R-:W-:Y:S02]  /*0bb0*/  UMOV UR5, UR7 ;  /* 0x0000000700057c82 */ /* 0x008fe40008000000 */
[----:B------:R-:W-:-:S04]  /*0bc0*/  @UP0 ULEA.HI.SX32 UR5, UR9, UR6, 0x1a ;  /* 0x0000000609050291 */ /* 0x000fc8000f8fd23f */
[----:B------:R-:W-:-:S06]  /*0bd0*/  UISETP.GT.AND UP0, UPT, UR5, UR7, UPT ;  /* 0x000000070500728c */ /* 0x000fcc000bf04270 */
[----:B------:R-:W-:-:S13]  /*0be0*/  PLOP3.LUT P0, PT, PT, PT, UP0, 0x80, 0x0 ;  /* 0x000000000000781c */ /* 0x000fda0003f0f008 */
[----:B-1----:R-:W-:Y:S05]  /*0bf0*/  @!P0 BRA `(.L_x_55) ;  /* 0x0000762000008947 */ /* 0x002fea0003800000 */
[----:B------:R-:W-:Y:S02]  /*0c00*/  ULDC.64 UR8, c[0x0][0x340] ;  /* 0x0000d00000087ab9 */ /* 0x000fe40000000a00 */
[----:B------:R-:W-:-:S04]  /*0c10*/  UISETP.NE.U32.AND UP0, UPT, URZ, UR8, UPT ;  /* 0x000000083f00728c */ /* 0x000fc8000bf05070 */
[----:B------:R-:W-:-:S03]  /*0c20*/  UISETP.NE.AND.EX UP0, UPT, URZ, UR9, UPT, UP0 ;  /* 0x000000093f00728c */ /* 0x000fc6000bf05300 */
[----:B------:R-:W-:-:S03]  /*0c30*/  ULDC.64 UR8, c[0x0][0x340] ;  /* 0x0000d00000087ab9 */ /* 0x000fc60000000a00 */
[----:B------:R-:W-:-:S05]  /*0c40*/  PLOP3.LUT P5, PT, PT, PT, UP0, 0x80, 0x0 ;  /* 0x000000000000781c */ /* 0x000fca0003faf008 */
[----:B------:R-:W-:Y:S01]  /*0c50*/  @UP0 UIMAD.WIDE UR8, UR20, UR10, UR8 ;  /* 0x0000000a140802a5 */ /* 0x000fe2000f8e0208 */
[----:B------:R-:W-:Y:S01]  /*0c60*/  SHF.R.S32.HI R28, RZ, 0x1f, R194 ;  /* 0x0000001fff1c7819 */ /* 0x000fe200000114c2 */
[----:B------:R-:W-:Y:S02]  /*0c70*/  UIADD3 UR6, UR5, -0x1, URZ ;  /* 0xffffffff05067890 */ /* 0x000fe4000fffe03f */
[----:B------:R-:W-:Y:S02]  /*0c80*/  ULDC.64 UR10, c[0x0][0x238] ;  /* 0x00008e00000a7ab9 */ /* 0x000fe40000000a00 */
[----:B------:R-:W-:Y:S02]  /*0c90*/  IMAD.U32 R2, RZ, RZ, UR8 ;  /* 0x00000008ff027e24 */ /* 0x000fe4000f8e00ff */
[----:B------:R-:W-:Y:S01]  /*0ca0*/  IMAD.U32 R3, RZ, RZ, UR9 ;  /* 0x00000009ff037e24 */ /* 0x000fe2000f8e00ff */
[----:B------:R-:W-:Y:S01]  /*0cb0*/  LEA.HI R0, R28, R194, RZ, 0x3 ;  /* 0x000000c21c007211 */ /* 0x000fe200078f18ff */
[----:B------:R-:W-:-:S03]  /*0cc0*/  ULDC.64 UR8, c[0x0][0x240] ;  /* 0x0000900000087ab9 */ /* 0x000fc60000000a00 */
[----:B------:R-:W-:Y:S01]  /*0cd0*/  SHF.R.S32.HI R8, RZ, 0x3, R0 ;  /* 0x00000003ff087819 */ /* 0x000fe20000011400 */
[----:B------:R1:W3:Y:S01]  /*0ce0*/  @P5 LDG.E R17, [R2.64] ;  /* 0x0000001602115981 */ /* 0x0002e2000c1e1900 */
[----:B------:R-:W-:Y:S01]  /*0cf0*/  LOP3.LUT R0, R0, 0x1ffffff8, RZ, 0xc0, !PT ;  /* 0x1ffffff800007812 */ /* 0x000fe200078ec0ff */
[----:B------:R-:W-:Y:S01]  /*0d00*/  UMOV UR5, 0x70 ;  /* 0x0000007000057882 */ /* 0x000fe20000000000 */
[C---:B-----5:R-:W-:Y:S01]  /*0d10*/  IADD3 R128, P0, R8.reuse, R10, RZ ;  /* 0x0000000a08807210 */ /* 0x060fe20007f1e0ff */
[----:B------:R-:W-:Y:S01]  /*0d20*/  UIMAD UR8, UR14, UR8, URZ ;  /* 0x000000080e0872a4 */ /* 0x000fe2000f8e023f */
[----:B------:R-:W-:Y:S01]  /*0d30*/  IADD3 R125, -R8, UR4, RZ ;  /* 0x00000004087d7c10 */ /* 0x000fe2000fffe1ff */
[----:B------:R-:W-:Y:S01]  /*0d40*/  IMAD.IADD R0, R194, 0x1, -R0 ;  /* 0x00000001c2007824 */ /* 0x000fe200078e0a00 */
[----:B------:R-:W-:Y:S01]  /*0d50*/  UIMAD.WIDE.U32 UR24, UR5, UR10, URZ ;  /* 0x0000000a051872a5 */ /* 0x000fe2000f8e003f */
[----:B------:R-:W-:Y:S01]  /*0d60*/  IMAD.MOV.U32 R148, RZ, RZ, c[0x0][0x238] ;  /* 0x00008e00ff947624 */ /* 0x000fe200078e00ff */
[----:B------:R-:W-:Y:S01]  /*0d70*/  USHF.R.S32.HI UR10, URZ, 0x1f, UR20 ;  /* 0x0000001f3f0a7899 */ /* 0x000fe20008011414 */
[----:B------:R-:W-:Y:S01]  /*0d80*/  IMAD.SHL.U32 R4, R0, 0x8, RZ ;  /* 0x0000000800047824 */ /* 0x000fe200078e00ff */
[----:B------:R-:W-:Y:S01]  /*0d90*/  UIMAD UR28, UR15, UR9, UR8 ;  /* 0x000000090f1c72a4 */ /* 0x000fe2000f8e0208 */
[----:B------:R-:W-:Y:S01]  /*0da0*/  IMAD.MOV.U32 R29, RZ, RZ, c[0x0][0x23c] ;  /* 0x00008f00ff1d7624 */ /* 0x000fe200078e00ff */
[----:B------:R-:W-:Y:S01]  /*0db0*/  USEL UR27, UR20, URZ, !UP1 ;  /* 0x0000003f141b7287 */ /* 0x000fe2000c800000 */
[----:B------:R-:W-:Y:S01]  /*0dc0*/  IMAD.U32 R6, RZ, RZ, UR24 ;  /* 0x00000018ff067e24 */ /* 0x000fe2000f8e00ff */
[----:B------:R-:W-:Y:S01]  /*0dd0*/  SHF.R.S32.HI R5, RZ, 0x1f, R4 ;  /* 0x0000001fff057819 */ /* 0x000fe20000011404 */
[----:B------:R-:W-:Y:S01]  /*0de0*/  USEL UR26, UR10, URZ, !UP1 ;  /* 0x0000003f0a1a7287 */ /* 0x000fe2000c800000 */
[----:B------:R-:W-:Y:S01]  /*0df0*/  IMAD.WIDE.U32 R12, R148, 0x20, RZ ;  /* 0x00000020940c7825 */ /* 0x000fe200078e00ff */
[----:B------:R-:W-:Y:S01]  /*0e00*/  ULDC.64 UR8, c[0x0][0x248] ;  /* 0x0000920000087ab9 */ /* 0x000fe20000000a00 */
[----:B------:R-:W-:Y:S01]  /*0e10*/  LEA.HI R90, R28, R194, RZ, 0x6 ;  /* 0x000000c21c5a7211 */ /* 0x000fe200078f30ff */
[----:B------:R-:W-:Y:S01]  /*0e20*/  UIMAD UR8, UR26, UR8, URZ ;  /* 0x000000081a0872a4 */ /* 0x000fe2000f8e023f */
[----:B------:R-:W-:Y:S01]  /*0e30*/  IMAD.U32 R96, RZ, RZ, UR27 ;  /* 0x0000001bff607e24 */ /* 0x000fe2000f8e00ff */
[----:B------:R-:W-:Y:S01]  /*0e40*/  UIMAD UR11, UR5, UR11, URZ ;  /* 0x0000000b050b72a4 */ /* 0x000fe2000f8e023f */
[----:B------:R-:W-:Y:S01]  /*0e50*/  IMAD.MOV.U32 R145, RZ, RZ, R6 ;  /* 0x000000ffff917224 */ /* 0x000fe200078e0006 */
[----:B------:R-:W-:Y:S01]  /*0e60*/  UIMAD UR8, UR27, UR9, UR8 ;  /* 0x000000091b0872a4 */ /* 0x000fe2000f8e0208 */
[----:B-1----:R-:W-:Y:S01]  /*0e70*/  SHF.R.S32.HI R2, RZ, 0x1f, R10 ;  /* 0x0000001fff027819 */ /* 0x002fe2000001140a */
[----:B------:R-:W-:Y:S01]  /*0e80*/  UIADD3 UR11, UR25, UR11, URZ ;  /* 0x0000000b190b7290 */ /* 0x000fe2000fffe03f */
[----:B------:R-:W-:Y:S01]  /*0e90*/  IMAD.U32 R7, RZ, RZ, UR25 ;  /* 0x00000019ff077e24 */ /* 0x000fe2000f8e00ff */
[----:B------:R-:W-:Y:S01]  /*0ea0*/  ISETP.GE.AND P6, PT, R4, c[0x0][0x1d4], PT ;  /* 0x0000750004007a0c */ /* 0x000fe20003fc6270 */
[----:B------:R-:W-:Y:S01]  /*0eb0*/  IMAD.SHL.U32 R11, R29, 0x20, RZ ;  /* 0x000000201d0b7824 */ /* 0x000fe200078e00ff */
[----:B------:R-:W-:Y:S01]  /*0ec0*/  LEA.HI.X.SX32 R129, R8, R2, 0x1, P0 ;  /* 0x0000000208817211 */ /* 0x000fe200000f0eff */
[----:B------:R-:W-:Y:S01]  /*0ed0*/  IMAD.WIDE.U32 R2, R128, c[0x0][0x238], R4 ;  /* 0x00008e0080027a25 */ /* 0x000fe200078e0004 */
[----:B------:R-:W-:Y:S01]  /*0ee0*/  UIMAD UR9, UR11, UR6, URZ ;  /* 0x000000060b0972a4 */ /* 0x000fe2000f8e023f */
[----:B------:R-:W-:-:S02]  /*0ef0*/  LEA.HI R22, R28, R194, RZ, 0x2 ;  /* 0x000000c21c167211 */ /* 0x000fc400078f10ff */
[----:B------:R-:W-:Y:S01]  /*0f00*/  IMAD R0, R129, c[0x0][0x238], RZ ;  /* 0x00008e0081007a24 */ /* 0x000fe200078e02ff */
[----:B------:R-:W-:Y:S01]  /*0f10*/  IADD3 R146, R23, UR21, RZ ;  /* 0x0000001517927c10 */ /* 0x000fe2000fffe0ff */
[----:B------:R-:W-:Y:S01]  /*0f20*/  IMAD.SHL.U32 R90, R90, 0x8, RZ ;  /* 0x000000085a5a7824 */ /* 0x000fe200078e00ff */
[----:B------:R-:W-:Y:S01]  /*0f30*/  SHF.R.S32.HI R38, RZ, 0x2, R22 ;  /* 0x00000002ff267819 */ /* 0x000fe20000011416 */
[----:B------:R-:W-:Y:S01]  /*0f40*/  IMAD R0, R128, c[0x0][0x23c], R0 ;  /* 0x00008f0080007a24 */ /* 0x000fe200078e0200 */
[----:B------:R-:W-:Y:S01]  /*0f50*/  ULDC UR21, c[0x0][0x294] ;  /* 0x0000a50000157ab9 */ /* 0x000fe20000000800 */
[----:B------:R-:W-:Y:S01]  /*0f60*/  IMAD.MOV.U32 R153, RZ, RZ, 0x6 ;  /* 0x00000006ff997424 */ /* 0x000fe200078e00ff */
[C---:B------:R-:W-:Y:S01]  /*0f70*/  IADD3 R157, R38.reuse, 0x40, RZ ;  /* 0x00000040269d7810 */ /* 0x040fe20007ffe0ff */
[----:B------:R-:W-:Y:S01]  /*0f80*/  IMAD.IADD R3, R3, 0x1, R0 ;  /* 0x0000000103037824 */ /* 0x000fe200078e0200 */
[C---:B------:R-:W-:Y:S01]  /*0f90*/  IADD3 R158, R38.reuse, 0x20, RZ ;  /* 0x00000020269e7810 */ /* 0x040fe20007ffe0ff */
[----:B------:R-:W-:Y:S01]  /*0fa0*/  IMAD.U32 R0, RZ, RZ, UR15 ;  /* 0x0000000fff007e24 */ /* 0x000fe2000f8e00ff */
[----:B------:R-:W-:Y:S01]  /*0fb0*/  IADD3 R156, R38, 0x60, RZ ;  /* 0x00000060269c7810 */ /* 0x000fe20007ffe0ff */
[----:B------:R-:W-:Y:S01]  /*0fc0*/  IMAD.MOV.U32 R155, RZ, RZ, 0x5 ;  /* 0x00000005ff9b7424 */ /* 0x000fe200078e00ff */
[----:B------:R-:W-:Y:S01]  /*0fd0*/  UIMAD UR21, UR5, UR21, URZ ;  /* 0x00000015051572a4 */ /* 0x000fe2000f8e023f */
[----:B------:R-:W-:Y:S01]  /*0fe0*/  IMAD.WIDE.U32 R2, R0, c[0x0][0x240], R2 ;  /* 0x0000900000027a25 */ /* 0x000fe200078e0002 */
[----:B------:R-:W-:-:S03]  /*0ff0*/  P2R R121, PR, RZ, 0x40 ;  /* 0x00000040ff797803 */ /* 0x000fc60000000000 */
[----:B------:R-:W-:Y:S01]  /*1000*/  IMAD.U32 R0, RZ, RZ, UR6 ;  /* 0x00000006ff007e24 */ /* 0x000fe2000f8e00ff */
[----:B------:R-:W-:Y:S01]  /*1010*/  IADD3 R3, R3, UR28, RZ ;  /* 0x0000001c03037c10 */ /* 0x000fe2000fffe0ff */
[----:B------:R-:W-:Y:S01]  /*1020*/  USHF.R.S32.HI UR28, URZ, 0x1f, UR6 ;  /* 0x0000001f3f1c7899 */ /* 0x000fe20008011406 */
[----:B------:R-:W-:Y:S02]  /*1030*/  IMAD.SHL.U32 R150, R148, 0x20, RZ ;  /* 0x0000002094967824 */ /* 0x000fe400078e00ff */
[----:B------:R-:W-:Y:S01]  /*1040*/  IMAD R10, R0, -0x70, R125 ;  /* 0xffffff90000a7824 */ /* 0x000fe200078e027d */
[----:B------:R-:W-:Y:S01]  /*1050*/  UIMAD UR9, UR28, UR24, UR9 ;  /* 0x000000181c0972a4 */ /* 0x000fe2000f8e0209 */
[----:B------:R-:W-:-:S03]  /*1060*/  IMAD.WIDE.U32 R130, R96, c[0x0][0x248], R2 ;  /* 0x0000920060827a25 */ /* 0x000fc600078e0002 */
[----:B------:R-:W-:Y:S01]  /*1070*/  ISETP.GE.AND P0, PT, R10, 0x11, PT ;  /* 0x000000110a00780c */ /* 0x000fe20003f06270 */
[----:B------:R-:W-:Y:S01]  /*1080*/  IMAD.SHL.U32 R0, R8, 0x40, RZ ;  /* 0x0000004008007824 */ /* 0x000fe200078e00ff */
[----:B------:R-:W-:Y:S01]  /*1090*/  ISETP.GE.AND P4, PT, R10, 0x21, PT ;  /* 0x000000210a00780c */ /* 0x000fe20003f86270 */
[----:B------:R-:W-:Y:S01]  /*10a0*/  IMAD.MOV.U32 R126, RZ, RZ, R130 ;  /* 0x000000ffff7e7224 */ /* 0x000fe200078e0082 */
[----:B------:R-:W-:Y:S01]  /*10b0*/  IADD3 R127, R131, UR8, RZ ;  /* 0x00000008837f7c10 */ /* 0x000fe2000fffe0ff */
[----:B------:R-:W-:Y:S01]  /*10c0*/  IMAD.MOV.U32 R175, RZ, RZ, c[0x0][0x2b8] ;  /* 0x0000ae00ffaf7624 */ /* 0x000fe200078e00ff */
[----:B------:R-:W-:Y:S01]  /*10d0*/  LOP3.LUT R0, R0, 0x1c0, RZ, 0xc0, !PT ;  /* 0x000001c000007812 */ /* 0x000fe200078ec0ff */
[----:B------:R-:W-:Y:S01]  /*10e0*/  IMAD.MOV.U32 R174, RZ, RZ, c[0x0][0x27c] ;  /* 0x00009f00ffae7624 */ /* 0x000fe200078e00ff */
[----:B------:R-:W-:Y:S01]  /*10f0*/  ISETP.GE.AND P1, PT, R10, 0x1, PT ;  /* 0x000000010a00780c */ /* 0x000fe20003f26270 */
[----:B------:R-:W-:Y:S01]  /*1100*/  IMAD.WIDE.U32 R2, R145, UR6, R126 ;  /* 0x0000000691027c25 */ /* 0x000fe2000f8e007e */
[----:B------:R-:W-:-:S02]  /*1110*/  LOP3.LUT R7, R0, 0x38, R4, 0xf8, !PT ;  /* 0x0000003800077812 */ /* 0x000fc400078ef804 */
[----:B------:R-:W-:Y:S01]  /*1120*/  SHF.R.U32.HI R6, RZ, 0x3, R0 ;  /* 0x00000003ff067819 */ /* 0x000fe20000011600 */
[----:B------:R-:W-:Y:S01]  /*1130*/  IMAD.MOV.U32 R151, RZ, RZ, c[0x0][0x27c] ;  /* 0x00009f00ff977624 */ /* 0x000fe200078e00ff */
[----:B------:R-:W-:Y:S01]  /*1140*/  IADD3 R3, R3, UR9, RZ ;  /* 0x0000000903037c10 */ /* 0x000fe2000fffe0ff */
[----:B------:R-:W-:Y:S01]  /*1150*/  ULDC.64 UR8, c[0x0][0x260] ;  /* 0x0000980000087ab9 */ /* 0x000fe20000000a00 */
[----:B------:R-:W-:Y:S01]  /*1160*/  @P0 LEA R0, P2, R148, R2, 0x4 ;  /* 0x0000000294000211 */ /* 0x000fe200078420ff */
[----:B------:R-:W-:Y:S01]  /*1170*/  UIMAD UR8, UR14, UR8, URZ ;  /* 0x000000080e0872a4 */ /* 0x000fe2000f8e023f */
[----:B------:R-:W-:Y:S01]  /*1180*/  @P4 IADD3 R8, P3, R2, R12, RZ ;  /* 0x0000000c02084210 */ /* 0x000fe20007f7e0ff */
[----:B------:R-:W-:Y:S01]  /*1190*/  IMAD.U32 R12, RZ, RZ, UR15 ;  /* 0x0000000fff0c7e24 */ /* 0x000fe2000f8e00ff */
[----:B------:R-:W-:Y:S01]  /*11a0*/  LOP3.LUT R9, R7, R6, RZ, 0x3c, !PT ;  /* 0x0000000607097212 */ /* 0x000fe200078e3cff */
[----:B------:R-:W-:Y:S01]  /*11b0*/  UIMAD UR8, UR15, UR9, UR8 ;  /* 0x000000090f0872a4 */ /* 0x000fe2000f8e0208 */
[----:B------:R-:W-:Y:S01]  /*11c0*/  @P0 LEA.HI.X R7, R148, R3, R29, 0x4, P2 ;  /* 0x0000000394070211 */ /* 0x000fe200010f241d */
[----:B------:R-:W-:Y:S01]  /*11d0*/  IMAD.SHL.U32 R151, R151, 0x2, RZ ;  /* 0x0000000297977824 */ /* 0x000fe200078e00ff */
[----:B------:R-:W-:-:S02]  /*11e0*/  @P0 LEA R6, P2, R0, c[0x0][0x220], 0x1 ;  /* 0x0000880000060a11 */ /* 0x000fc400078408ff */
[----:B------:R-:W-:Y:S01]  /*11f0*/  @P4 IADD3.X R11, R3, R13, R11, P3, !PT ;  /* 0x0000000d030b4210 */ /* 0x000fe20001ffe40b */
[----:B------:R-:W-:Y:S01]  /*1200*/  IMAD.WIDE.U32 R12, R12, c[0x0][0x260], R4 ;  /* 0x000098000c0c7a25 */ /* 0x000fe200078e0004 */
[----:B------:R-:W-:Y:S02]  /*1210*/  LOP3.LUT R90, R9, 0xfffffe00, R90, 0xf8, !PT ;  /* 0xfffffe00095a7812 */ /* 0x000fe400078ef85a */
[----:B------:R-:W-:Y:S02]  /*1220*/  @P1 LEA R4, P3, R2, c[0x0][0x220], 0x1 ;  /* 0x0000880002041a11 */ /* 0x000fe400078608ff */
[----:B------:R-:W-:Y:S01]  /*1230*/  @P0 LEA.HI.X R7, R0, c[0x0][0x224], R7, 0x1, P2 ;  /* 0x0000890000070a11 */ /* 0x000fe200010f0c07 */
[----:B------:R-:W-:Y:S01]  /*1240*/  IMAD.SHL.U32 R90, R90, 0x2, RZ ;  /* 0x000000025a5a7824 */ /* 0x000fe200078e00ff */
[----:B------:R-:W-:Y:S02]  /*1250*/  LOP3.LUT R0, R22, 0xfffffffc, RZ, 0xc0, !PT ;  /* 0xfffffffc16007812 */ /* 0x000fe400078ec0ff */
[----:B------:R-:W-:-:S02]  /*1260*/  @P1 LEA.HI.X R5, R2, c[0x0][0x224], R3, 0x1, P3 ;  /* 0x0000890002051a11 */ /* 0x000fc400018f0c03 */
[----:B------:R-:W-:Y:S01]  /*1270*/  @P4 LEA R14, P2, R8, c[0x0][0x220], 0x1 ;  /* 0x00008800080e4a11 */ /* 0x000fe200078408ff */
[----:B------:R-:W-:Y:S01]  /*1280*/  IMAD.IADD R0, R194, 0x1, -R0 ;  /* 0x00000001c2007824 */ /* 0x000fe200078e0a00 */
[----:B------:R-:W-:Y:S01]  /*1290*/  ISETP.GE.AND P3, PT, R10, 0x41, PT ;  /* 0x000000410a00780c */ /* 0x000fe20003f66270 */
[----:B------:R-:W-:Y:S01]  /*12a0*/  @!PT LDS RZ, [RZ] ;  /* 0x00000000fffff984 */ /* 0x000fe20000000800 */
[----:B------:R-:W-:Y:S01]  /*12b0*/  @!PT LDS RZ, [RZ] ;  /* 0x00000000fffff984 */ /* 0x000fe20000000800 */
[----:B------:R-:W-:Y:S01]  /*12c0*/  @!PT LDS RZ, [RZ] ;  /* 0x00000000fffff984 */ /* 0x000fe20000000800 */
[----:B------:R1:W-:Y:S01]  /*12d0*/  @P1 LDGSTS.E.BYPASS.LTC128B.128 [R90+0x3900], [R4.64], !P6 ;  /* 0x03900000045a1fae */ /* 0x0003e2000f101d56 */
[----:B------:R-:W-:Y:S01]  /*12e0*/  @P4 LEA.HI.X R15, R8, c[0x0][0x224], R11, 0x1, P2 ;  /* 0x00008900080f4a11 */ /* 0x000fe200010f0c0b */
[----:B------:R-:W-:Y:S01]  /*12f0*/  IMAD.SHL.U32 R36, R0, 0x4, RZ ;  /* 0x0000000400247824 */ /* 0x000fe200078e00ff */
[----:B------:R-:W-:Y:S01]  /*1300*/  ISETP.GE.AND P2, PT, R10, 0x31, PT ;  /* 0x000000310a00780c */ /* 0x000fe20003f46270 */
[----:B------:R-:W-:Y:S01]  /*1310*/  IMAD.SHL.U32 R20, R0, 0x8, RZ ;  /* 0x0000000800147824 */ /* 0x000fe200078e00ff */
[----:B------:R4:W-:Y:S01]  /*1320*/  @P0 LDGSTS.E.BYPASS.LTC128B.128 [R90+0x4100], [R6.64], !P6 ;  /* 0x04100000065a0fae */ /* 0x0009e2000f101d56 */
[----:B------:R-:W-:Y:S01]  /*1330*/  ISETP.GE.AND P1, PT, R10, 0x51, PT ;  /* 0x000000510a00780c */ /* 0x000fe20003f26270 */
[----:B------:R-:W-:Y:S01]  /*1340*/  IMAD R0, R0, 0x20, R38 ;  /* 0x0000002000007824 */ /* 0x000fe200078e0226 */
[----:B------:R-:W-:Y:S01]  /*1350*/  SHF.R.S32.HI R37, RZ, 0x1f, R36 ;  /* 0x0000001fff257819 */ /* 0x000fe20000011424 */
[----:B------:R2:W-:Y:S01]  /*1360*/  @P4 LDGSTS.E.BYPASS.LTC128B.128 [R90+0x4900], [R14.64], !P6 ;  /* 0x049000000e5a4fae */ /* 0x0005e2000f101d56 */
[----:B------:R-:W-:-:S02]  /*1370*/  SHF.R.S32.HI R21, RZ, 0x1f, R20 ;  /* 0x0000001fff157819 */ /* 0x000fc40000011414 */
[----:B------:R-:W-:Y:S01]  /*1380*/  ISETP.GE.AND P4, PT, R20, c[0x0][0x27c], PT ;  /* 0x00009f0014007a0c */ /* 0x000fe20003f86270 */
[----:B------:R-:W-:Y:S01]  /*1390*/  IMAD.WIDE.U32 R8, R38, c[0x0][0x280], R36 ;  /* 0x0000a00026087a25 */ /* 0x000fe200078e0024 */
[----:B------:R-:W-:Y:S02]  /*13a0*/  ISETP.GT.AND P0, PT, R10, 0x60, PT ;  /* 0x000000600a00780c */ /* 0x000fe40003f04270 */
[----:B------:R-:W-:Y:S01]  /*13b0*/  P2R R147, PR, RZ, 0x10 ;  /* 0x00000010ff937803 */ /* 0x000fe20000000000 */
[----:B------:R-:W-:Y:S01]  /*13c0*/  IMAD.MOV.U32 R26, RZ, RZ, R8 ;  /* 0x000000ffff1a7224 */ /* 0x000fe200078e0008 */
[----:B------:R-:W-:Y:S02]  /*13d0*/  SEL R8, RZ, c[0x0][0x27c], !P4 ;  /* 0x00009f00ff087a07 */ /* 0x000fe40006000000 */
[----:B------:R-:W-:Y:S01]  /*13e0*/  IADD3 R13, R13, UR8, RZ ;  /* 0x000000080d0d7c10 */ /* 0x000fe2000fffe0ff */
[----:B------:R-:W-:Y:S01]  /*13f0*/  ULDC.64 UR8, c[0x0][0x210] ;  /* 0x0000840000087ab9 */ /* 0x000fe20000000a00 */
[----:B------:R-:W-:Y:S01]  /*1400*/  IADD3 R94, R20, 0x20, RZ ;  /* 0x00000020145e7810 */ /* 0x000fe20007ffe0ff */
[----:B------:R-:W-:Y:S01]  /*1410*/  UIMAD UR29, UR14, UR8, URZ ;  /* 0x000000080e1d72a4 */ /* 0x000fe2000f8e023f */
[----:B------:R-:W-:Y:S01]  /*1420*/  IADD3 R23, R36, 0x10, RZ ;  /* 0x0000001024177810 */ /* 0x000fe20007ffe0ff */
[----:B------:R-:W-:Y:S01]  /*1430*/  UIMAD.WIDE.U32 UR30, UR15, UR8, URZ ;  /* 0x000000080f1e72a5 */ /* 0x000fe2000f8e003f */
[----:B------:R-:W-:Y:S01]  /*1440*/  SHF.R.S32.HI R83, RZ, 0x1f, R94 ;  /* 0x0000001fff537819 */ /* 0x000fe2000001145e */
[----:B------:R-:W-:Y:S01]  /*1450*/  UIMAD UR29, UR15, UR9, UR29 ;  /* 0x000000090f1d72a4 */ /* 0x000fe2000f8e021d */
[----:B-1----:R-:W-:Y:S01]  /*1460*/  SHF.R.S32.HI R4, RZ, 0x1f, R38 ;  /* 0x0000001fff047819 */ /* 0x002fe20000011426 */
[----:B------:R-:W-:Y:S01]  /*1470*/  IMAD.WIDE.U32 R96, R96, c[0x0][0x268], R12 ;  /* 0x00009a0060607a25 */ /* 0x000fe200078e000c */
[----:B------:R-:W-:Y:S01]  /*1480*/  ULDC.64 UR8, c[0x0][0x1e8] ;  /* 0x00007a0000087ab9 */ /* 0x000fe20000000a00 */
[----:B------:R-:W-:Y:S01]  /*1490*/  LEA.HI R83, R83, R94, RZ, 0x3 ;  /* 0x0000005e53537211 */ /* 0x000fe200078f18ff */
[----:B------:R-:W-:Y:S01]  /*14a0*/  UIMAD UR32, UR14, UR8, URZ ;  /* 0x000000080e2072a4 */ /* 0x000fe2000f8e023f */
[C---:B------:R-:W-:Y:S01]  /*14b0*/  IMAD R11, R4.reuse, c[0x0][0x280], RZ ;  /* 0x0000a000040b7a24 */ /* 0x040fe200078e02ff */
[----:B------:R-:W-:Y:S01]  /*14c0*/  UIMAD.WIDE.U32 UR34, UR15, UR8, URZ ;  /* 0x000000080f2272a5 */ /* 0x000fe2000f8e003f */
[----:B------:R-:W-:Y:S01]  /*14d0*/  IMAD R4, R4, c[0x0][0x290], RZ ;  /* 0x0000a40004047a24 */ /* 0x000fe200078e02ff */
[----:B------:R-:W-:Y:S01]  /*14e0*/  UIMAD UR32, UR15, UR9, UR32 ;  /* 0x000000090f2072a4 */ /* 0x000fe2000f8e0220 */
[C---:B------:R-:W-:Y:S01]  /*14f0*/  IMAD R11, R38.reuse, c[0x0][0x284], R11 ;  /* 0x0000a100260b7a24 */ /* 0x040fe200078e020b */
[----:B------:R-:W-:Y:S01]  /*1500*/  LOP3.LUT R83, R83, 0xfffffff8, RZ, 0xc0, !PT ;  /* 0xfffffff853537812 */ /* 0x000fe200078ec0ff */
[C---:B------:R-:W-:Y:S01]  /*1510*/  IMAD R16, R38.reuse, c[0x0][0x294], R4 ;  /* 0x0000a50026107a24 */ /* 0x040fe200078e0204 */
[----:B------:R-:W-:Y:S01]  /*1520*/  ULDC.64 UR8, c[0x0][0x268] ;  /* 0x00009a0000087ab9 */ /* 0x000fe20000000a00 */
[C---:B----4-:R-:W-:Y:S01]  /*1530*/  IMAD.WIDE.U32 R6, R38.reuse, c[0x0][0x290], R36 ;  /* 0x0000a40026067a25 */ /* 0x050fe200078e0024 */
[----:B------:R-:W-:Y:S01]  /*1540*/  UIMAD UR8, UR26, UR8, URZ ;  /* 0x000000081a0872a4 */ /* 0x000fe2000f8e023f */
[----:B------:R-:W-:Y:S01]  /*1550*/  SHF.R.S32.HI R93, RZ, 0x1f, R83 ;  /* 0x0000001fff5d7819 */ /* 0x000fe20000011453 */
[----:B------:R-:W-:Y:S01]  /*1560*/  UIADD3 UR29, UR31, UR29, URZ ;  /* 0x0000001d1f1d7290 */ /* 0x000fe2000fffe03f */
[----:B------:R-:W-:Y:S01]  /*1570*/  IMAD.WIDE.U32 R4, R38, c[0x0][0x280], R20 ;  /* 0x0000a00026047a25 */ /* 0x000fe200078e0014 */
[----:B------:R-:W-:-:S02]  /*1580*/  UIMAD UR27, UR27, UR9, UR8 ;  /* 0x000000091b1b72a4 */ /* 0x000fc4000f8e0208 */
[----:B------:R-:W-:Y:S01]  /*1590*/  UMOV UR26, 0x60 ;  /* 0x00000060001a7882 */ /* 0x000fe20000000000 */
[----:B------:R-:W-:Y:S01]  /*15a0*/  IMAD.IADD R27, R9, 0x1, R11 ;  /* 0x00000001091b7824 */ /* 0x000fe200078e020b */
[----:B------:R-:W-:Y:S01]  /*15b0*/  ULDC.64 UR8, c[0x0][0x2b0] ;  /* 0x0000ac0000087ab9 */ /* 0x000fe20000000a00 */
[----:B------:R-:W-:Y:S01]  /*15c0*/  IMAD.IADD R25, R7, 0x1, R16 ;  /* 0x0000000107197824 */ /* 0x000fe200078e0210 */
[----:B------:R-:W-:Y:S01]  /*15d0*/  IADD3 R98, R97, UR27, RZ ;  /* 0x0000001b61627c10 */ /* 0x000fe2000fffe0ff */
[----:B------:R-:W-:Y:S01]  /*15e0*/  IMAD.IADD R19, R11, 0x1, R5 ;  /* 0x000000010b137824 */ /* 0x000fe200078e0205 */
[----:B------:R-:W-:Y:S01]  /*15f0*/  UIADD3 UR32, UR35, UR32, URZ ;  /* 0x0000002023207290 */ /* 0x000fe2000fffe03f */
[----:B------:R-:W-:Y:S02]  /*1600*/  IMAD.MOV.U32 R24, RZ, RZ, R6 ;  /* 0x000000ffff187224 */ /* 0x000fe400078e0006 */
[----:B------:R-:W-:Y:S02]  /*1610*/  IMAD.MOV.U32 R18, RZ, RZ, R4 ;  /* 0x000000ffff127224 */ /* 0x000fe400078e0004 */
[----:B------:R-:W-:-:S02]  /*1620*/  @P2 IMAD R9, R29, 0x30, RZ ;  /* 0x000000301d092824 */ /* 0x000fc400078e02ff */
[----:B------:R-:W-:-:S04]  /*1630*/  IMAD.WIDE.U32 R6, R38, c[0x0][0x290], R20 ;  /* 0x0000a40026067a25 */ /* 0x000fc800078e0014 */
[----:B------:R-:W-:-:S04]  /*1640*/  @P2 IMAD.WIDE.U32 R4, R148, 0x30, R2 ;  /* 0x0000003094042825 */ /* 0x000fc800078e0002 */
[----:B------:R-:W-:Y:S01]  /*1650*/  @P2 IMAD.IADD R9, R5, 0x1, R9 ;  /* 0x0000000105092824 */ /* 0x000fe200078e0209 */
[C---:B------:R-:W-:Y:S01]  /*1660*/  @P2 LEA R10, P4, R4.reuse, c[0x0][0x220], 0x1 ;  /* 0x00008800040a2a11 */ /* 0x040fe200078808ff */
[----:B------:R-:W-:Y:S02]  /*1670*/  @P1 IMAD.MOV.U32 R5, RZ, RZ, R3 ;  /* 0x000000ffff051224 */ /* 0x000fe400078e0003 */
[----:B------:R-:W-:Y:S01]  /*1680*/  IMAD.WIDE.U32 R108, R149, c[0x0][0x280], R26 ;  /* 0x0000a000956c7a25 */ /* 0x000fe200078e001a */
[----:B------:R-:W-:-:S03]  /*1690*/  @P2 LEA.HI.X R11, R4, c[0x0][0x224], R9, 0x1, P4 ;  /* 0x00008900040b2a11 */ /* 0x000fc600020f0c09 */
[----:B------:R-:W-:Y:S02]  /*16a0*/  @P1 IMAD.MOV.U32 R4, RZ, RZ, R2 ;  /* 0x000000ffff041224 */ /* 0x000fe400078e0002 */
[----:B------:R1:W-:Y:S01]  /*16b0*/  @P2 LDGSTS.E.BYPASS.LTC128B.128 [R90+0x5100], [R10.64], !P6 ;  /* 0x051000000a5a2fae */ /* 0x0003e2000f101d56 */
[----:B------:R-:W-:-:S04]  /*16c0*/  IMAD.WIDE.U32 R106, R149, c[0x0][0x290], R24 ;  /* 0x0000a400956a7a25 */ /* 0x000fc800078e0018 */
[----:B------:R-:W-:-:S04]  /*16d0*/  @P1 IMAD.WIDE.U32 R4, R148, 0x50, R4 ;  /* 0x0000005094041825 */ /* 0x000fc800078e0004 */
[----:B------:R-:W-:-:S04]  /*16e0*/  IMAD.WIDE.U32 R104, R149, c[0x0][0x280], R18 ;  /* 0x0000a00095687a25 */ /* 0x000fc800078e0012 */
[----:B-1----:R-:W-:-:S05]  /*16f0*/  IMAD.SHL.U32 R10, R156, 0x40, RZ ;  /* 0x000000409c0a7824 */ /* 0x002fca00078e00ff */
[----:B------:R-:W-:-:S04]  /*1700*/  LOP3.LUT R122, R10, 0x1c0, RZ, 0xc0, !PT ;  /* 0x000001c00a7a7812 */ /* 0x000fc800078ec0ff */
[----:B------:R-:W-:Y:S01]  /*1710*/  SHF.R.U32.HI R159, RZ, 0x3, R122 ;  /* 0x00000003ff9f7819 */ /* 0x000fe2000001167a */
[----:B---3--:R1:W3:Y:S02]  /*1720*/  @P5 R2UR UR28, R17 ;  /* 0x00000000111c53c2 */ /* 0x0082e400000e0000 */
[----:B-1----:R-:W-:Y:S01]  /*1730*/  IMAD.IADD R17, R16, 0x1, R7 ;  /* 0x0000000110117824 */ /* 0x002fe200078e0207 */
[----:B---3--:R-:W-:Y:S01]  /*1740*/  @UP0 USHF.R.S32.HI UR39, URZ, 0x1f, UR28 ;  /* 0x0000001f3f270899 */ /* 0x008fe2000801141c */
[----:B------:R-:W-:Y:S01]  /*1750*/  IMAD.IADD R7, R20, 0x1, R8 ;  /* 0x0000000114077824 */ /* 0x000fe200078e0208 */
[----:B------:R-:W-:Y:S01]  /*1760*/  @UP0 UMOV UR38, UR28 ;  /* 0x0000001c00260c82 */ /* 0x000fe20008000000 */
[----:B------:R-:W-:Y:S01]  /*1770*/  IMAD.MOV.U32 R16, RZ, RZ, R6 ;  /* 0x000000ffff107224 */ /* 0x000fe200078e0006 */
[C---:B------:R-:W-:Y:S01]  /*1780*/  @P3 LEA R6, P4, R148.reuse, R2, 0x6 ;  /* 0x0000000294063211 */ /* 0x040fe200078830ff */
[----:B------:R-:W-:Y:S01]  /*1790*/  @!UP0 UMOV UR38, UR20 ;  /* 0x0000001400268c82 */ /* 0x000fe20008000000 */
[----:B--2---:R-:W-:Y:S01]  /*17a0*/  SHF.R.S32.HI R14, RZ, 0x1f, R7 ;  /* 0x0000001fff0e7819 */ /* 0x004fe20000011407 */
[----:B------:R-:W-:Y:S01]  /*17b0*/  @!UP0 UMOV UR39, UR10 ;  /* 0x0000000a00278c82 */ /* 0x000fe20008000000 */
[C---:B------:R-:W-:Y:S01]  /*17c0*/  @P3 LEA.HI.X R9, R148.reuse, R3, R29, 0x6, P4 ;  /* 0x0000000394093211 */ /* 0x040fe200020f341d */
[----:B------:R-:W-:Y:S01]  /*17d0*/  @P0 IMAD.WIDE.U32 R2, R148, 0x60, R2 ;  /* 0x0000006094020825 */ /* 0x000fe200078e0002 */
[----:B------:R-:W-:Y:S01]  /*17e0*/  LEA.HI R14, R14, R7, RZ, 0x3 ;  /* 0x000000070e0e7211 */ /* 0x000fe200078f18ff */
[----:B------:R-:W-:Y:S01]  /*17f0*/  UIMAD UR28, UR39, UR8, URZ ;  /* 0x00000008271c72a4 */ /* 0x000fe2000f8e023f */
[----:B------:R-:W-:Y:S01]  /*1800*/  @P3 LEA R8, P4, R6, c[0x0][0x220], 0x1 ;  /* 0x0000880006083a11 */ /* 0x000fe200078808ff */
[----:B------:R-:W-:Y:S01]  /*1810*/  @P1 IMAD R7, R29, 0x50, RZ ;  /* 0x000000501d071824 */ /* 0x000fe200078e02ff */
[----:B------:R-:W-:Y:S01]  /*1820*/  SHF.L.U64.HI R148, R148, R155, c[0x0][0x23c] ;  /* 0x00008f0094947619 */ /* 0x000fe2000001029b */
[----:B------:R-:W-:Y:S01]  /*1830*/  UIMAD UR28, UR38, UR9, UR28 ;  /* 0x00000009261c72a4 */ /* 0x000fe2000f8e021c */
[----:B------:R-:W-:Y:S01]  /*1840*/  @P3 LEA.HI.X R9, R6, c[0x0][0x224], R9, 0x1, P4 ;  /* 0x0000890006093a11 */ /* 0x000fe200020f0c09 */
[----:B------:R-:W-:Y:S01]  /*1850*/  @P1 IMAD.IADD R7, R5, 0x1, R7 ;  /* 0x0000000105071824 */ /* 0x000fe200078e0207 */
[C---:B------:R-:W-:Y:S01]  /*1860*/  @P1 LEA R6, P4, R4.reuse, c[0x0][0x220], 0x1 ;  /* 0x0000880004061a11 */ /* 0x040fe200078808ff */
[----:B------:R-:W-:Y:S01]  /*1870*/  @P0 IMAD R5, R29, 0x60, RZ ;  /* 0x000000601d050824 */ /* 0x000fe200078e02ff */
[----:B------:R-:W-:Y:S01]  /*1880*/  ULDC UR10, c[0x0][0x284] ;  /* 0x0000a100000a7ab9 */ /* 0x000fe20000000800 */
[----:B------:R1:W-:Y:S01]  /*1890*/  @P3 LDGSTS.E.BYPASS.LTC128B.128 [R90+0x5900], [R8.64], !P6 ;  /* 0x05900000085a3fae */ /* 0x0003e2000f101d56 */
[----:B------:R-:W-:Y:S01]  /*18a0*/  @P1 LEA.HI.X R7, R4, c[0x0][0x224], R7, 0x1, P4 ;  /* 0x0000890004071a11 */ /* 0x000fe200020f0c07 */
[----:B------:R-:W-:Y:S01]  /*18b0*/  @P0 IMAD.IADD R5, R3, 0x1, R5 ;  /* 0x0000000103050824 */ /* 0x000fe200078e0205 */
[----:B------:R-:W-:Y:S01]  /*18c0*/  @P0 LEA R4, P4, R2, c[0x0][0x220], 0x1 ;  /* 0x0000880002040a11 */ /* 0x000fe200078808ff */
[----:B------:R-:W-:Y:S01]  /*18d0*/  ULDC UR9, c[0x0][0x294] ;  /* 0x0000a50000097ab9 */ /* 0x000fe20000000800 */
[----:B------:R-:W-:Y:S01]  /*18e0*/  LEA.HI R3, R28, R194, RZ, 0x5 ;  /* 0x000000c21c037211 */ /* 0x000fe200078f28ff */
[----:B------:R2:W-:Y:S01]  /*18f0*/  @P1 LDGSTS.E.BYPASS.LTC128B.128 [R90+0x6100], [R6.64], !P6 ;  /* 0x06100000065a1fae */ /* 0x0005e2000f101d56 */
[----:B------:R-:W-:Y:S01]  /*1900*/  @P0 LEA.HI.X R5, R2, c[0x0][0x224], R5, 0x1, P4 ;  /* 0x0000890002050a11 */ /* 0x000fe200020f0c05 */
[----:B------:R-:W-:Y:S01]  /*1910*/  UIMAD.WIDE.U32 UR36, UR38, UR8, URZ ;  /* 0x00000008262472a5 */ /* 0x000fe2000f8e003f */
[----:B------:R-:W-:Y:S01]  /*1920*/  SHF.R.S32.HI R2, RZ, 0x1f, R149 ;  /* 0x0000001fff027819 */ /* 0x000fe20000011495 */
[----:B------:R-:W-:Y:S01]  /*1930*/  IMAD.SHL.U32 R3, R3, 0x10, RZ ;  /* 0x0000001003037824 */ /* 0x000fe200078e00ff */
[----:B------:R-:W-:Y:S01]  /*1940*/  ULDC UR8, c[0x0][0x284] ;  /* 0x0000a10000087ab9 */ /* 0x000fe20000000800 */
[----:B------:R3:W-:Y:S01]  /*1950*/  @P0 LDGSTS.E.BYPASS.LTC128B.128 [R90+0x6900], [R4.64], !P6 ;  /* 0x06900000045a0fae */ /* 0x0007e2000f101d56 */
[----:B------:R-:W-:Y:S01]  /*1960*/  ISETP.GE.AND P0, PT, R20, c[0x0][0x1d4], PT ;  /* 0x0000750014007a0c */ /* 0x000fe20003f06270 */
[----:B------:R-:W-:Y:S01]  /*1970*/  UIMAD UR10, UR26, UR10, URZ ;  /* 0x0000000a1a0a72a4 */ /* 0x000fe2000f8e023f */
[----:B------:R-:W-:Y:S01]  /*1980*/  LOP3.LUT R135, R3, 0xfffffe00, RZ, 0xc0, !PT ;  /* 0xfffffe0003877812 */ /* 0x000fe200078ec0ff */
[----:B------:R-:W-:Y:S01]  /*1990*/  IMAD.SHL.U32 R3, R158, 0x40, RZ ;  /* 0x000000409e037824 */ /* 0x000fe200078e00ff */
[----:B------:R-:W-:Y:S01]  /*19a0*/  P2R R101, PR, RZ, 0x1 ;  /* 0x00000001ff657803 */ /* 0x000fe20000000000 */
[----:B------:R-:W0:Y:S01]  /*19b0*/  LDGDEPBAR ;  /* 0x00000000000079af */ /* 0x000e220000000000 */
[----:B------:R-:W-:Y:S01]  /*19c0*/  UIMAD UR9, UR26, UR9, URZ ;  /* 0x000000091a0972a4 */ /* 0x000fe2000f8e023f */
[----:B------:R-:W-:Y:S01]  /*19d0*/  ISETP.GE.AND P1, PT, R94, c[0x0][0x1d4], PT ;  /* 0x000075005e007a0c */ /* 0x000fe20003f26270 */
[----:B------:R-:W-:Y:S01]  /*19e0*/  UIMAD UR8, UR5, UR8, URZ ;  /* 0x00000008050872a4 */ /* 0x000fe2000f8e023f */
[----:B------:R-:W-:Y:S01]  /*19f0*/  LOP3.LUT R124, R3, 0x1c0, RZ, 0xc0, !PT ;  /* 0x000001c0037c7812 */ /* 0x000fe200078ec0ff */
[----:B------:R-:W-:Y:S01]  /*1a00*/  IMAD.WIDE.U32 R102, R149, c[0x0][0x290], R16 ;  /* 0x0000a40095667a25 */ /* 0x000fe200078e0010 */
[----:B------:R-:W-:Y:S01]  /*1a10*/  LOP3.LUT R95, R14, 0xfffffff8, RZ, 0xc0, !PT ;  /* 0xfffffff80e5f7812 */ /* 0x000fe200078ec0ff */
[----:B------:R-:W-:Y:S01]  /*1a20*/  UIADD3 UR28, UR37, UR28, URZ ;  /* 0x0000001c251c7290 */ /* 0x000fe2000fffe03f */
[----:B------:R-:W-:-:S02]  /*1a30*/  SHF.R.U32.HI R161, RZ, 0x3, R124 ;  /* 0x00000003ffa17819 */ /* 0x000fc4000001167c */
[----:B-1----:R-:W-:Y:S02]  /*1a40*/  SHF.R.S32.HI R9, RZ, 0x1f, R156 ;  /* 0x0000001fff097819 */ /* 0x002fe4000001149c */
[----:B------:R-:W-:Y:S02]  /*1a50*/  P2R R116, PR, RZ, 0x2 ;  /* 0x00000002ff747803 */ /* 0x000fe40000000000 */
[----:B------:R-:W-:Y:S01]  /*1a60*/  LEA.HI R3, R9, R156, RZ, 0x3 ;  /* 0x0000009c09037211 */ /* 0x000fe200078f18ff */
[----:B--2---:R-:W-:Y:S01]  /*1a70*/  IMAD.MOV.U32 R6, RZ, RZ, c[0x0][0x280] ;  /* 0x0000a000ff067624 */ /* 0x004fe200078e00ff */
[----:B------:R-:W-:Y:S02]  /*1a80*/  SHF.R.S32.HI R115, RZ, 0x3, R14 ;  /* 0x00000003ff737819 */ /* 0x000fe4000001140e */
[----:B------:R-:W-:Y:S01]  /*1a90*/  SHF.R.S32.HI R110, RZ, 0x1f, R95 ;  /* 0x0000001fff6e7819 */ /* 0x000fe2000001145f */
[C---:B------:R-:W-:Y:S01]  /*1aa0*/  IMAD.SHL.U32 R172, R6.reuse, 0x40, RZ ;  /* 0x0000004006ac7824 */ /* 0x040fe200078e00ff */
[C---:B------:R-:W-:Y:S01]  /*1ab0*/  SHF.L.U64.HI R152, R6.reuse, R153, c[0x0][0x284] ;  /* 0x0000a10006987619 */ /* 0x040fe20000010299 */
[----:B---3--:R-:W-:Y:S01]  /*1ac0*/  IMAD.MOV.U32 R4, RZ, RZ, c[0x0][0x290] ;  /* 0x0000a400ff047624 */ /* 0x008fe200078e00ff */
[----:B------:R-:W-:Y:S01]  /*1ad0*/  SHF.L.U64.HI R154, R6, R155, c[0x0][0x284] ;  /* 0x0000a100069a7619 */ /* 0x000fe2000001029b */
[C---:B------:R-:W-:Y:S01]  /*1ae0*/  IMAD R5, R2.reuse, c[0x0][0x280], RZ ;  /* 0x0000a00002057a24 */ /* 0x040fe200078e02ff */
[----:B------:R-:W-:Y:S01]  /*1af0*/  ISETP.NE.AND P1, PT, R175, 0x1, PT ;  /* 0x00000001af00780c */ /* 0x000fe20003f25270 */
[----:B------:R-:W-:Y:S01]  /*1b00*/  IMAD R2, R2, c[0x0][0x290], RZ ;  /* 0x0000a40002027a24 */ /* 0x000fe200078e02ff */
[C---:B------:R-:W-:Y:S01]  /*1b10*/  SHF.L.U64.HI R153, R4.reuse, R153, c[0x0][0x294] ;  /* 0x0000a50004997619 */ /* 0x040fe20000010299 */
[C---:B------:R-:W-:Y:S01]  /*1b20*/  IMAD.SHL.U32 R170, R4.reuse, 0x40, RZ ;  /* 0x0000004004aa7824 */ /* 0x040fe200078e00ff */
[C---:B------:R-:W-:Y:S01]  /*1b30*/  SHF.L.U64.HI R155, R4.reuse, R155, c[0x0][0x294] ;  /* 0x0000a500049b7619 */ /* 0x040fe2000001029b */
[----:B------:R-:W-:-:S02]  /*1b40*/  IMAD.SHL.U32 R171, R4, 0x20, RZ ;  /* 0x0000002004ab7824 */ /* 0x000fc400078e00ff */
[----:B------:R-:W-:-:S04]  /*1b50*/  IMAD.WIDE.U32 R166, R4, 0x60, RZ ;  /* 0x0000006004a67825 */ /* 0x000fc800078e00ff */
[----:B------:R-:W-:Y:S01]  /*1b60*/  IMAD.WIDE.U32 R162, R4, 0x70, RZ ;  /* 0x0000007004a27825 */ /* 0x000fe200078e00ff */
[----:B------:R-:W-:Y:S02]  /*1b70*/  SHF.R.S32.HI R4, RZ, 0x1f, R22 ;  /* 0x0000001fff047819 */ /* 0x000fe40000011416 */
[----:B------:R-:W-:Y:S01]  /*1b80*/  IADD3 R120, R167, UR9, RZ ;  /* 0x00000009a7787c10 */ /* 0x000fe2000fffe0ff */
[----:B------:R-:W-:Y:S01]  /*1b90*/  IMAD R7, R149, c[0x0][0x294], R2 ;  /* 0x0000a50095077a24 */ /* 0x000fe200078e0202 */
[----:B------:R-:W-:Y:S01]  /*1ba0*/  LEA.HI R2, R4, R38, RZ, 0x3 ;  /* 0x0000002604027211 */ /* 0x000fe200078f18ff */
[C---:B------:R-:W-:Y:S01]  /*1bb0*/  IMAD.SHL.U32 R173, R6.reuse, 0x20, RZ ;  /* 0x0000002006ad7824 */ /* 0x040fe200078e00ff */
[----:B------:R-:W-:Y:S01]  /*1bc0*/  SHF.R.S32.HI R4, RZ, 0x1f, R157 ;  /* 0x0000001fff047819 */ /* 0x000fe2000001149d */
[----:B------:R-:W-:Y:S01]  /*1bd0*/  IMAD.WIDE.U32 R168, R6, 0x60, RZ ;  /* 0x0000006006a87825 */ /* 0x000fe200078e00ff */
[----:B------:R-:W-:Y:S02]  /*1be0*/  LOP3.LUT R2, R2, 0xfffffff8, RZ, 0xc0, !PT ;  /* 0xfffffff802027812 */ /* 0x000fe400078ec0ff */
[----:B------:R-:W-:Y:S01]  /*1bf0*/  LEA.HI R4, R4, R157, RZ, 0x3 ;  /* 0x0000009d04047211 */ /* 0x000fe200078f18ff */
[----:B------:R-:W-:Y:S01]  /*1c00*/  IMAD.WIDE.U32 R164, R6, 0x70, RZ ;  /* 0x0000007006a47825 */ /* 0x000fe200078e00ff */
[----:B------:R-:W-:-:S02]  /*1c10*/  SHF.R.S32.HI R6, RZ, 0x1f, R158 ;  /* 0x0000001fff067819 */ /* 0x000fc4000001149e */
[----:B------:R-:W-:Y:S01]  /*1c20*/  IADD3 R119, R169, UR10, RZ ;  /* 0x0000000aa9777c10 */ /* 0x000fe2000fffe0ff */
[----:B------:R-:W-:Y:S01]  /*1c30*/  IMAD R8, R149, c[0x0][0x284], R5 ;  /* 0x0000a10095087a24 */ /* 0x000fe200078e0205 */
[----:B------:R-:W-:Y:S01]  /*1c40*/  LEA.HI R6, R6, R158, RZ, 0x3 ;  /* 0x0000009e06067211 */ /* 0x000fe200078f18ff */
[----:B------:R-:W-:Y:S01]  /*1c50*/  IMAD.SHL.U32 R5, R157, 0x40, RZ ;  /* 0x000000409d057824 */ /* 0x000fe200078e00ff */
[----:B------:R-:W-:Y:S01]  /*1c60*/  IADD3 R144, R163, UR21, RZ ;  /* 0x00000015a3907c10 */ /* 0x000fe2000fffe0ff */
[----:B------:R-:W-:Y:S01]  /*1c70*/  IMAD.IADD R2, R38, 0x1, -R2 ;  /* 0x0000000126027824 */ /* 0x000fe200078e0a02 */
[----:B------:R-:W-:Y:S01]  /*1c80*/  IADD3 R143, R165, UR8, RZ ;  /* 0x00000008a58f7c10 */ /* 0x000fe2000fffe0ff */
[----:B------:R-:W-:Y:S01]  /*1c90*/  IMAD.SHL.U32 R3, R3, 0x40, RZ ;  /* 0x0000004003037824 */ /* 0x000fe200078e00ff */
[----:B------:R-:W-:Y:S01]  /*1ca0*/  LOP3.LUT R123, R5, 0x1c0, RZ, 0xc0, !PT ;  /* 0x000001c0057b7812 */ /* 0x000fe200078ec0ff */
[C---:B------:R-:W-:Y:S01]  /*1cb0*/  IMAD.SHL.U32 R5, R2.reuse, 0x40, RZ ;  /* 0x0000004002057824 */ /* 0x040fe200078e00ff */
[----:B------:R-:W-:Y:S01]  /*1cc0*/  LOP3.LUT P0, RZ, R2, 0x4, RZ, 0xc0, !PT ;  /* 0x0000000402ff7812 */ /* 0x000fe2000780c0ff */
[----:B------:R-:W-:Y:S01]  /*1cd0*/  IMAD.SHL.U32 R2, R6, 0x40, RZ ;  /* 0x0000004006027824 */ /* 0x000fe200078e00ff */
[----:B------:R-:W-:Y:S01]  /*1ce0*/  LOP3.LUT R136, R3, 0xfffffe00, RZ, 0xc0, !PT ;  /* 0xfffffe0003887812 */ /* 0x000fe200078ec0ff */
[----:B------:R-:W-:Y:S01]  /*1cf0*/  IMAD.SHL.U32 R4, R4, 0x40, RZ ;  /* 0x0000004004047824 */ /* 0x000fe200078e00ff */
[----:B------:R-:W-:Y:S01]  /*1d00*/  LOP3.LUT R133, R5, 0x1c0, RZ, 0xc0, !PT ;  /* 0x000001c005857812 */ /* 0x000fe200078ec0ff */
[----:B------:R-:W-:Y:S01]  /*1d10*/  IMAD.IADD R114, R109, 0x1, R8 ;  /* 0x000000016d727824 */ /* 0x000fe200078e0208 */
[----:B------:R-:W-:Y:S01]  /*1d20*/  LOP3.LUT R138, R2, 0xfffffe00, RZ, 0xc0, !PT ;  /* 0xfffffe00028a7812 */ /* 0x000fe200078ec0ff */
[----:B------:R-:W-:Y:S01]  /*1d30*/  IMAD.IADD R112, R8, 0x1, R105 ;  /* 0x0000000108707824 */ /* 0x000fe200078e0269 */
[----:B------:R-:W-:Y:S01]  /*1d40*/  SHF.R.U32.HI R134, RZ, 0x3, R133 ;  /* 0x00000003ff867819 */ /* 0x000fe20000011685 */
[----:B------:R-:W-:Y:S01]  /*1d50*/  IMAD.IADD R113, R107, 0x1, R7 ;  /* 0x000000016b717824 */ /* 0x000fe200078e0207 */
[----:B------:R-:W-:Y:S01]  /*1d60*/  LOP3.LUT R2, R133, 0x18, R20, 0xf8, !PT ;  /* 0x0000001885027812 */ /* 0x000fe200078ef814 */
[----:B------:R-:W-:Y:S01]  /*1d70*/  IMAD.IADD R111, R7, 0x1, R103 ;  /* 0x00000001076f7824 */ /* 0x000fe200078e0267 */
[----:B------:R-:W-:Y:S01]  /*1d80*/  LOP3.LUT R3, R133, 0x38, R14, 0xf8, !PT ;  /* 0x0000003885037812 */ /* 0x000fe200078ef80e */
[----:B------:R-:W-:Y:S01]  /*1d90*/  ULDC.U8 UR8, c[0x0][0x298] ;  /* 0x0000a60000087ab9 */ /* 0x000fe20000000000 */
[----:B------:R-:W-:-:S02]  /*1da0*/  LOP3.LUT R2, R2, R134, RZ, 0x3c, !PT ;  /* 0x0000008602027212 */ /* 0x000fc400078e3cff */
[----:B------:R-:W-:Y:S02]  /*1db0*/  LOP3.LUT R137, R4, 0xfffffe00, RZ, 0xc0, !PT ;  /* 0xfffffe0004897812 */ /* 0x000fe400078ec0ff */
[----:B------:R-:W-:Y:S01]  /*1dc0*/  SHF.R.U32.HI R160, RZ, 0x3, R123 ;  /* 0x00000003ffa07819 */ /* 0x000fe2000001167b */
[----:B------:R-:W-:Y:S01]  /*1dd0*/  IMAD.IADD R2, R2, 0x1, R135 ;  /* 0x0000000102027824 */ /* 0x000fe200078e0287 */
[--C-:B------:R-:W-:Y:S02]  /*1de0*/  LOP3.LUT R6, R124, 0x38, R14.reuse, 0xf8, !PT ;  /* 0x000000387c067812 */ /* 0x100fe400078ef80e */
[--C-:B------:R-:W-:Y:S02]  /*1df0*/  LOP3.LUT R5, R123, 0x38, R14.reuse, 0xf8, !PT ;  /* 0x000000387b057812 */ /* 0x100fe400078ef80e */
[----:B------:R-:W-:Y:S02]  /*1e00*/  LEA R91, R2, 0x100, 0x1 ;  /* 0x00000100025b7811 */ /* 0x000fe400078e08ff */
[----:B------:R-:W-:-:S02]  /*1e10*/  LOP3.LUT R4, R122, 0x38, R14, 0xf8, !PT ;  /* 0x000000387a047812 */ /* 0x000fc400078ef80e */
[----:B------:R-:W-:Y:S02]  /*1e20*/  LOP3.LUT R2, R3, R134, RZ, 0x3c, !PT ;  /* 0x0000008603027212 */ /* 0x000fe400078e3cff */
[----:B------:R-:W-:Y:S02]  /*1e30*/  LOP3.LUT R6, R138, R6, R161, 0xf6, !PT ;  /* 0x000000068a067212 */ /* 0x000fe400078ef6a1 */
[----:B------:R-:W-:Y:S01]  /*1e40*/  LOP3.LUT R5, R137, R5, R160, 0xf6, !PT ;  /* 0x0000000589057212 */ /* 0x000fe200078ef6a0 */
[----:B------:R-:W-:Y:S01]  /*1e50*/  IMAD.IADD R2, R2, 0x1, R135 ;  /* 0x0000000102027824 */ /* 0x000fe200078e0287 */
[----:B------:R-:W-:Y:S01]  /*1e60*/  LOP3.LUT R3, R136, R4, R159, 0xf6, !PT ;  /* 0x0000000488037212 */ /* 0x000fe200078ef69f */
[----:B------:R-:W-:Y:S01]  /*1e70*/  IMAD.SHL.U32 R142, R6, 0x2, RZ ;  /* 0x00000002068e7824 */ /* 0x000fe200078e00ff */
[----:B------:R-:W-:Y:S01]  /*1e80*/  IADD3 R92, R91, 0x40, RZ ;  /* 0x000000405b5c7810 */ /* 0x000fe20007ffe0ff */
[----:B------:R-:W-:Y:S01]  /*1e90*/  IMAD.SHL.U32 R141, R5, 0x2, RZ ;  /* 0x00000002058d7824 */ /* 0x000fe200078e00ff */
[----:B------:R-:W-:Y:S01]  /*1ea0*/  @P0 IADD3 R92, R91, -0x40, RZ ;  /* 0xffffffc05b5c0810 */ /* 0x000fe20007ffe0ff */
[----:B------:R-:W-:Y:S01]  /*1eb0*/  IMAD.SHL.U32 R140, R3, 0x2, RZ ;  /* 0x00000002038c7824 */ /* 0x000fe200078e00ff */
[----:B------:R-:W-:Y:S01]  /*1ec0*/  BAR.SYNC.DEFER_BLOCKING 0x0 ;  /* 0x0000000000007b1d */ /* 0x000fe20000010000 */
[----:B------:R-:W-:Y:S01]  /*1ed0*/  IMAD.SHL.U32 R139, R2, 0x2, RZ ;  /* 0x00000002028b7824 */ /* 0x000fe200078e00ff */
[----:B------:R-:W-:-:S04]  /*1ee0*/  ISETP.GE.AND P0, PT, R174, 0x1, PT ;  /* 0x00000001ae00780c */ /* 0x000fc80003f06270 */
.L_x_102:
[----:B-1----:R-:W-:Y:S01]  /*1ef0*/  IMAD.U32 R2, RZ, RZ, UR6 ;  /* 0x00000006ff027e24 */ /* 0x002fe2000f8e00ff */
[----:B------:R-:W-:Y:S04]  /*1f00*/  DEPBAR.LE SB0, 0x0 ;  /* 0x000080000000791a */ /* 0x000fe80000000000 */
[----:B------:R-:W-:Y:S01]  /*1f10*/  IMAD R2, R2, 0x70, R0 ;  /* 0x0000007002027824 */ /* 0x000fe200078e0200 */
[----:B------:R-:W-:Y:S01]  /*1f20*/  ISETP.NE.AND P1, PT, R175, 0x1, PT ;  /* 0x00000001af00780c */ /* 0x000fe20003f25270 */
[----:B------:R-:W-:Y:S01]  /*1f30*/  IMAD.MOV.U32 R99, RZ, RZ, RZ ;  /* 0x000000ffff637224 */ /* 0x000fe200078e00ff */
[----:B------:R-:W-:Y:S01]  /*1f40*/  ISETP.GE.AND P2, PT, R174, 0x1, PT ;  /* 0x00000001ae00780c */ /* 0x000fe20003f46270 */
[----:B------:R-:W-:Y:S01]  /*1f50*/  IMAD.IADD R4, R146, 0x1, R2 ;  /* 0x0000000192047824 */ /* 0x000fe200078e0202 */
[----:B------:R-:W-:Y:S01]  /*1f60*/  ISETP.GE.AND P0, PT, R2, UR4, PT ;  /* 0x0000000402007c0c */ /* 0x000fe2000bf06270 */
[----:B------:R-:W-:Y:S02]  /*1f70*/  BSSY B2, `(.L_x_56) ;  /* 0x0000547000027945 */ /* 0x000fe40003800000 */
[----:B------:R-:W-:Y:S01]  /*1f80*/  IMAD.MOV.U32 R5, RZ, RZ, R4 ;  /* 0x000000ffff057224 */ /* 0x000fe200078e0004 */
[----:B------:R-:W-:Y:S05]  /*1f90*/  ISETP.GT.OR P0, PT, R0, 0x6f, P0 ;  /* 0x0000006f0000780c */ /* 0x000fea0000704670 */
[----:B------:R-:W-:Y:S05]  /*1fa0*/  @P1 IMAD.HI.U32 R2, R4, c[0x0][0x2bc], RZ ;  /* 0x0000af0004021a27 */ /* 0x000fea00078e00ff */
[----:B------:R-:W-:Y:S04]  /*1fb0*/  @P1 SHF.R.U32.HI R5, RZ, c[0x0][0x2c0], R2 ;  /* 0x0000b000ff051a19 */ /* 0x000fe80000011602 */
[C---:B------:R-:W-:Y:S04]  /*1fc0*/  @!P0 IADD3 R3, P1, R5.reuse, UR36, RZ ;  /* 0x0000002405038c10 */ /* 0x040fe8000ff3e0ff */
[----:B------:R-:W-:Y:S02]  /*1fd0*/  @!P0 LEA.HI.X.SX32 R6, R5, UR28, 0x1, P1 ;  /* 0x0000001c05068c11 */ /* 0x000fe400088f0eff */
[C---:B------:R-:W-:Y:S04]  /*1fe0*/  @!P0 LEA R2, P1, R3.reuse, c[0x0][0x2a0], 0x2 ;  /* 0x0000a80003028a11 */ /* 0x040fe800078210ff */
[----:B------:R-:W-:Y:S05]  /*1ff0*/  @!P0 LEA.HI.X R3, R3, c[0x0][0x2a4], R6, 0x2, P1 ;  /* 0x0000a90003038a11 */ /* 0x000fea00008f1406 */
[----:B------:R1:W2:Y:S04]  /*2000*/  @!P0 LDG.E R99, [R2.64] ;  /* 0x0000001602638981 */ /* 0x0002a8000c1e1900 */
[----:B------:R-:W-:Y:S01]  /*2010*/  BAR.SYNC.DEFER_BLOCKING 0x0 ;  /* 0x0000000000007b1d */ /* 0x000fe20000010000 */
[----:B-1----:R-:W-:Y:S04]  /*2020*/  IMAD.MOV R2, RZ, RZ, -R5 ;  /* 0x000000ffff027224 */ /* 0x002fe800078e0a05 */
[----:B------:R-:W-:Y:S04]  /*2030*/  IMAD R100, R2, c[0x0][0x2b8], R4 ;  /* 0x0000ae0002647a24 */ /* 0x000fe800078e0204 */
[C---:B------:R-:W-:Y:S01]  /*2040*/  IMAD.WIDE.U32 R2, R100.reuse, c[0x0][0x1e0], RZ ;  /* 0x0000780064027a25 */ /* 0x040fe200078e00ff */
[----:B------:R-:W-:Y:S05]  /*2050*/  SHF.R.S32.HI R117, RZ, 0x1f, R100 ;  /* 0x0000001fff757819 */ /* 0x000fea0000011464 */
[----:B------:R-:W-:Y:S04]  /*2060*/  IMAD R4, R117, c[0x0][0x1e0], RZ ;  /* 0x0000780075047a24 */ /* 0x000fe800078e02ff */
[----:B------:R-:W-:Y:S04]  /*2070*/  IMAD R4, R100, c[0x0][0x1e4], R4 ;  /* 0x0000790064047a24 */ /* 0x000fe800078e0204 */
[----:B------:R-:W-:Y:S01]  /*2080*/  IMAD.IADD R3, R3, 0x1, R4 ;  /* 0x0000000103037824 */ /* 0x000fe200078e0204 */
[----:B--2---:R-:W-:Y:S03]  /*2090*/  SHF.R.S32.HI R118, RZ, 0x1f, R99 ;  /* 0x0000001fff767819 */ /* 0x004fe60000011463 */
[C---:B------:R-:W-:Y:S04]  /*20a0*/  IMAD.WIDE.U32 R2, R99.reuse, c[0x0][0x1f0], R2 ;  /* 0x00007c0063027a25 */ /* 0x040fe800078e0002 */
[----:B------:R-:W-:Y:S01]  /*20b0*/  IMAD R4, R118, c[0x0][0x1f0], RZ ;  /* 0x00007c0076047a24 */ /* 0x000fe200078e02ff */
[----:B------:R-:W-:Y:S03]  /*20c0*/  IADD3 R2, P0, R2, UR34, RZ ;  /* 0x0000002202027c10 */ /* 0x000fe6000ff1e0ff */
[----:B------:R-:W-:Y:S05]  /*20d0*/  IMAD R4, R99, c[0x0][0x1f4], R4 ;  /* 0x00007d0063047a24 */ /* 0x000fea00078e0204 */
[----:B------:R-:W-:Y:S02]  /*20e0*/  IADD3.X R3, R3, UR32, R4, P0, !PT ;  /* 0x0000002003037c10 */ /* 0x000fe400087fe404 */
[C---:B------:R-:W-:Y:S04]  /*20f0*/  LEA R89, P0, R2.reuse, c[0x0][0x1c8], 0x1 ;  /* 0x0000720002597a11 */ /* 0x040fe800078008ff */
[----:B------:R-:W-:Y:S01]  /*2100*/  LEA.HI.X R88, R2, c[0x0][0x1cc], R3, 0x1, P0 ;  /* 0x0000730002587a11 */ /* 0x000fe200000f0c03 */
[----:B------:R-:W-:-:S05]  /*2110*/  @!P2 BRA `(.L_x_57) ;  /* 0x00004e100000a947 */ /* 0x000fca0003800000 */
[----:B------:R-:W-:Y:S01]  /*2120*/  IMAD R3, R143, UR6, RZ ;  /* 0x000000068f037c24 */ /* 0x000fe2000f8e02ff */
[----:B------:R-:W-:Y:S01]  /*2130*/  ISETP.NE.AND P0, PT, RZ, UR8, PT ;  /* 0x00000008ff007c0c */ /* 0x000fe2000bf05270 */
[----:B------:R-:W-:Y:S01]  /*2140*/  IMAD R2, R144, UR6, RZ ;  /* 0x0000000690027c24 */ /* 0x000fe2000f8e02ff */
[----:B------:R-:W-:Y:S01]  /*2150*/  USHF.R.S32.HI UR9, URZ, 0x1f, UR6 ;  /* 0x0000001f3f097899 */ /* 0x000fe20008011406 */
[----:B------:R-:W-:Y:S01]  /*2160*/  IMAD.WIDE.U32 R72, R164, UR6, RZ ;  /* 0x00000006a4487c25 */ /* 0x000fe2000f8e00ff */
[----:B------:R-:W-:Y:S03]  /*2170*/  UIMAD UR5, UR6, -0x70, UR4 ;  /* 0xffffff90060578a4 */ /* 0x000fe6000f8e0204 */
[----:B------:R-:W-:Y:S01]  /*2180*/  IMAD.WIDE.U32 R74, R162, UR6, RZ ;  /* 0x00000006a24a7c25 */ /* 0x000fe2000f8e00ff */
[----:B------:R-:W-:Y:S03]  /*2190*/  UISETP.LT.AND UP0, UPT, UR5, 0x70, UPT ;  /* 0x000000700500788c */ /* 0x000fe6000bf01270 */
[----:B------:R-:W-:Y:S02]  /*21a0*/  IMAD R3, R164, UR9, R3 ;  /* 0x00000009a4037c24 */ /* 0x000fe4000f8e0203 */
[----:B------:R-:W-:Y:S01]  /*21b0*/  IMAD R2, R162, UR9, R2 ;  /* 0x00000009a2027c24 */ /* 0x000fe2000f8e0202 */
[----:B------:R-:W-:Y:S02]  /*21c0*/  USEL UR9, UR5, 0x70, UP0 ;  /* 0x0000007005097887 */ /* 0x000fe40008000000 */
[----:B------:R-:W-:Y:S02]  /*21d0*/  IADD3 R39, R73, R3, RZ ;  /* 0x0000000349277210 */ /* 0x000fe40007ffe0ff */
[----:B------:R-:W-:Y:S01]  /*21e0*/  IADD3 R43, R75, R2, RZ ;  /* 0x000000024b2b7210 */ /* 0x000fe20007ffe0ff */
[----:B------:R-:W-:-:S05]  /*21f0*/  @!P0 BRA `(.L_x_58) ;  /* 0x0000284000008947 */ /* 0x000fca0003800000 */
[----:B------:R-:W-:Y:S01]  /*2200*/  ISETP.GE.AND P4, PT, R38, UR9, PT ;  /* 0x0000000926007c0c */ /* 0x000fe2000bf86270 */
[----:B------:R-:W-:Y:S01]  /*2210*/  BSSY B0, `(.L_x_59) ;  /* 0x000001b000007945 */ /* 0x000fe20003800000 */
[----:B------:R-:W-:Y:S01]  /*2220*/  CS2R R50, SRZ ;  /* 0x0000000000327805 */ /* 0x000fe2000001ff00 */
[----:B------:R-:W-:Y:S01]  /*2230*/  CS2R R46, SRZ ;  /* 0x00000000002e7805 */ /* 0x000fe2000001ff00 */
[----:B------:R-:W-:Y:S01]  /*2240*/  CS2R R40, SRZ ;  /* 0x0000000000287805 */ /* 0x000fe2000001ff00 */
[----:B------:R-:W-:Y:S01]  /*2250*/  CS2R R12, SRZ ;  /* 0x00000000000c7805 */ /* 0x000fe2000001ff00 */
[----:B------:R-:W-:Y:S07]  /*2260*/  CS2R R2, SRZ ;  /* 0x0000000000027805 */ /* 0x000fee000001ff00 */
[----:B------:R-:W-:-:S05]  /*2270*/  @P4 BRA `(.L_x_60) ;  /* 0x0000014000004947 */ /* 0x000fca0003800000 */
[----:B------:R-:W-:Y:S01]  /*2280*/  IADD3 R2, P0, R108, R72, RZ ;  /* 0x000000486c027210 */ /* 0x000fe20007f1e0ff */
[----:B------:R-:W-:Y:S01]  /*2290*/  CS2R R40, SRZ ;  /* 0x0000000000287805 */ /* 0x000fe2000001ff00 */
[----:B------:R-:W-:Y:S01]  /*22a0*/  CS2R R46, SRZ ;  /* 0x00000000002e7805 */ /* 0x000fe2000001ff00 */
[----:B------:R-:W-:Y:S02]  /*22b0*/  CS2R R12, SRZ ;  /* 0x00000000000c7805 */ /* 0x000fe4000001ff00 */
[----:B------:R-:W-:Y:S01]  /*22c0*/  IMAD.X R4, R39, 0x1, R114, P0 ;  /* 0x0000000127047824 */ /* 0x000fe200000e0672 */
[----:B------:R-:W-:Y:S05]  /*22d0*/  IADD3 R3, P0, R106, R74, RZ ;  /* 0x0000004a6a037210 */ /* 0x000fea0007f1e0ff */
[----:B------:R-:W-:Y:S01]  /*22e0*/  IMAD.X R5, R43, 0x1, R113, P0 ;  /* 0x000000012b057824 */ /* 0x000fe200000e0671 */
[C---:B------:R-:W-:Y:S04]  /*22f0*/  LEA R6, P0, R2.reuse, c[0x0][0x270], 0x1 ;  /* 0x00009c0002067a11 */ /* 0x040fe800078008ff */
[----:B------:R-:W-:Y:S02]  /*2300*/  LEA.HI.X R7, R2, c[0x0][0x274], R4, 0x1, P0 ;  /* 0x00009d0002077a11 */ /* 0x000fe400000f0c04 */
[C---:B------:R-:W-:Y:S04]  /*2310*/  LEA R4, P0, R3.reuse, c[0x0][0x288], 0x1 ;  /* 0x0000a20003047a11 */ /* 0x040fe800078008ff */
[----:B------:R-:W-:Y:S02]  /*2320*/  LEA.HI.X R5, R3, c[0x0][0x28c], R5, 0x1, P0 ;  /* 0x0000a30003057a11 */ /* 0x000fe400000f0c05 */
[----:B------:R-:W-:Y:S01]  /*2330*/  ISETP.GE.AND P0, PT, R36, c[0x0][0x27c], PT ;  /* 0x00009f0024007a0c */ /* 0x000fe20003f06270 */
[----:B------:R-:W-:Y:S11]  /*2340*/  CS2R R2, SRZ ;  /* 0x0000000000027805 */ /* 0x000ff6000001ff00 */
[----:B------:R-:W-:Y:S01]  /*2350*/  @!UPT UIADD3 URZ, URZ, URZ, URZ ;  /* 0x0000003f3f3ff290 */ /* 0x000fe2000fffe03f */
[----:B------:R1:W5:Y:S04]  /*2360*/  @!P0 LDG.E.64 R40, [R6.64] ;  /* 0x0000001606288981 */ /* 0x000368000c1e1b00 */
[----:B------:R1:W5:Y:S01]  /*2370*/  @!P0 LDG.E.64 R2, [R4.64] ;  /* 0x0000001604028981 */ /* 0x000362000c1e1b00 */
[----:B------:R-:W-:Y:S11]  /*2380*/  ISETP.GE.AND P0, PT, R23, c[0x0][0x27c], PT ;  /* 0x00009f0017007a0c */ /* 0x000ff60003f06270 */
[----:B------:R-:W-:Y:S02]  /*2390*/  @!UPT UIADD3 URZ, URZ, URZ, URZ ;  /* 0x0000003f3f3ff290 */ /* 0x000fe4000fffe03f */
[----:B------:R1:W5:Y:S04]  /*23a0*/  @!P0 LDG.E.64 R46, [R6.64+0x20] ;  /* 0x00002016062e8981 */ /* 0x000368000c1e1b00 */
[----:B------:R1:W5:Y:S02]  /*23b0*/  @!P0 LDG.E.64 R12, [R4.64+0x20] ;  /* 0x00002016040c8981 */ /* 0x000364000c1e1b00 */
.L_x_60:
[----:B------:R-:W-:Y:S05]  /*23c0*/  BSYNC B0 ;  /* 0x0000000000007941 */ /* 0x000fea0003800000 */
.L_x_59:
[----:B------:R-:W-:Y:S01]  /*23d0*/  ISETP.GE.AND P5, PT, R158, UR9, PT ;  /* 0x000000099e007c0c */ /* 0x000fe2000bfa6270 */
[----:B-1---5:R-:W-:Y:S01]  /*23e0*/  IMAD.MOV.U32 R7, RZ, RZ, R46 ;  /* 0x000000ffff077224 */ /* 0x022fe200078e002e */
[----:B------:R-:W-:Y:S01]  /*23f0*/  BSSY B0, `(.L_x_61) ;  /* 0x0000025000007945 */ /* 0x000fe20003800000 */
[----:B------:R-:W-:Y:S01]  /*2400*/  IMAD.MOV.U32 R6, RZ, RZ, R47 ;  /* 0x000000ffff067224 */ /* 0x000fe200078e002f */
[----:B------:R-:W-:Y:S01]  /*2410*/  CS2R R48, SRZ ;  /* 0x0000000000307805 */ /* 0x000fe2000001ff00 */
[----:B------:R-:W-:Y:S01]  /*2420*/  IMAD.MOV.U32 R5, RZ, RZ, R40 ;  /* 0x000000ffff057224 */ /* 0x000fe200078e0028 */
[----:B------:R-:W-:Y:S01]  /*2430*/  CS2R R16, SRZ ;  /* 0x0000000000107805 */ /* 0x000fe2000001ff00 */
[----:B------:R-:W-:Y:S01]  /*2440*/  IMAD.MOV.U32 R4, RZ, RZ, R41 ;  /* 0x000000ffff047224 */ /* 0x000fe200078e0029 */
[----:B------:R-:W-:Y:S01]  /*2450*/  PRMT R60, R7, 0x5410, R6 ;  /* 0x00005410073c7816 */ /* 0x000fe20000000006 */
[----:B------:R-:W-:Y:S01]  /*2460*/  IMAD.MOV.U32 R6, RZ, RZ, R13 ;  /* 0x000000ffff067224 */ /* 0x000fe200078e000d */
[----:B------:R-:W-:Y:S01]  /*2470*/  PRMT R42, R5, 0x7610, R42 ;  /* 0x00007610052a7816 */ /* 0x000fe2000000002a */
[----:B------:R-:W-:Y:S01]  /*2480*/  IMAD.MOV.U32 R5, RZ, RZ, R2 ;  /* 0x000000ffff057224 */ /* 0x000fe200078e0002 */
[----:B------:R-:W-:Y:S01]  /*2490*/  PRMT R44, R4, 0x7610, R44 ;  /* 0x00007610042c7816 */ /* 0x000fe2000000002c */
[----:B------:R-:W-:Y:S01]  /*24a0*/  CS2R R14, SRZ ;  /* 0x00000000000e7805 */ /* 0x000fe2000001ff00 */
[----:B------:R-:W-:Y:S02]  /*24b0*/  MOV R7, R12 ;  /* 0x0000000c00077202 */ /* 0x000fe40000000f00 */
[----:B------:R-:W-:Y:S02]  /*24c0*/  MOV R4, R3 ;  /* 0x0000000300047202 */ /* 0x000fe40000000f00 */
[----:B------:R-:W-:Y:S02]  /*24d0*/  PRMT R30, R7, 0x5410, R6 ;  /* 0x00005410071e7816 */ /* 0x000fe40000000006 */
[----:B------:R-:W-:Y:S01]  /*24e0*/  PRMT R22, R5, 0x5410, R4 ;  /* 0x0000541005167816 */ /* 0x000fe20000000004 */
[----:B------:R-:W-:-:S05]  /*24f0*/  @P5 BRA `(.L_x_62) ;  /* 0x0000014000005947 */ /* 0x000fca0003800000 */
[----:B------:R-:W-:Y:S01]  /*2500*/  IADD3 R4, P1, P0, R108, R72, R173 ;  /* 0x000000486c047210 */ /* 0x000fe2000783e0ad */
[----:B------:R-:W-:Y:S01]  /*2510*/  CS2R R48, SRZ ;  /* 0x0000000000307805 */ /* 0x000fe2000001ff00 */
[----:B------:R-:W-:Y:S01]  /*2520*/  CS2R R14, SRZ ;  /* 0x00000000000e7805 */ /* 0x000fe2000001ff00 */
[----:B------:R-:W-:Y:S01]  /*2530*/  CS2R R50, SRZ ;  /* 0x0000000000327805 */ /* 0x000fe2000001ff00 */
[----:B------:R-:W-:Y:S01]  /*2540*/  IADD3.X R7, R114, R39, R154, P1, P0 ;  /* 0x0000002772077210 */ /* 0x000fe20000fe049a */
[----:B------:R-:W-:Y:S01]  /*2550*/  CS2R R16, SRZ ;  /* 0x0000000000107805 */ /* 0x000fe2000001ff00 */
[----:B------:R-:W-:Y:S04]  /*2560*/  IADD3 R5, P1, P0, R106, R74, R171 ;  /* 0x0000004a6a057210 */ /* 0x000fe8000783e0ab */
[----:B------:R-:W-:Y:S02]  /*2570*/  IADD3.X R8, R113, R43, R155, P1, P0 ;  /* 0x0000002b71087210 */ /* 0x000fe40000fe049b */
[C---:B------:R-:W-:Y:S04]  /*2580*/  LEA R6, P0, R4.reuse, c[0x0][0x270], 0x1 ;  /* 0x00009c0004067a11 */ /* 0x040fe800078008ff */
[----:B------:R-:W-:Y:S02]  /*2590*/  LEA.HI.X R7, R4, c[0x0][0x274], R7, 0x1, P0 ;  /* 0x00009d0004077a11 */ /* 0x000fe400000f0c07 */
[C---:B------:R-:W-:Y:S04]  /*25a0*/  LEA R4, P0, R5.reuse, c[0x0][0x288], 0x1 ;  /* 0x0000a20005047a11 */ /* 0x040fe800078008ff */
[----:B------:R-:W-:Y:S02]  /*25b0*/  LEA.HI.X R5, R5, c[0x0][0x28c], R8, 0x1, P0 ;  /* 0x0000a30005057a11 */ /* 0x000fe400000f0c08 */
[----:B------:R-:W-:Y:S11]  /*25c0*/  ISETP.GE.AND P0, PT, R36, c[0x0][0x27c], PT ;  /* 0x00009f0024007a0c */ /* 0x000ff60003f06270 */
[----:B------:R-:W-:Y:S02]  /*25d0*/  @!UPT UIADD3 URZ, URZ, URZ, URZ ;  /* 0x0000003f3f3ff290 */ /* 0x000fe4000fffe03f */
[----:B------:R1:W5:Y:S04]  /*25e0*/  @!P0 LDG.E.64 R48, [R6.64] ;  /* 0x0000001606308981 */ /* 0x000368000c1e1b00 */
[----:B------:R1:W5:Y:S01]  /*25f0*/  @!P0 LDG.E.64 R14, [R4.64] ;  /* 0x00000016040e8981 */ /* 0x000362000c1e1b00 */
[----:B------:R-:W-:Y:S11]  /*2600*/  ISETP.GE.AND P0, PT, R23, c[0x0][0x27c], PT ;  /* 0x00009f0017007a0c */ /* 0x000ff60003f06270 */
[----:B------:R-:W-:Y:S02]  /*2610*/  @!UPT UIADD3 URZ, URZ, URZ, URZ ;  /* 0x0000003f3f3ff290 */ /* 0x000fe4000fffe03f */
[----:B------:R1:W5:Y:S04]  /*2620*/  @!P0 LDG.E.64 R50, [R6.64+0x20] ;  /* 0x0000201606328981 */ /* 0x000368000c1e1b00 */
[----:B------:R1:W5:Y:S02]  /*2630*/  @!P0 LDG.E.64 R16, [R4.64+0x20] ;  /* 0x0000201604108981 */ /* 0x000364000c1e1b00 */
.L_x_62:
[----:B------:R-:W-:Y:S05]  /*2640*/  BSYNC B0 ;  /* 0x0000000000007941 */ /* 0x000fea0003800000 */
.L_x_61:
[----:B------:R-:W-:Y:S01]  /*2650*/  ISETP.GE.AND P3, PT, R157, UR9, PT ;  /* 0x000000099d007c0c */ /* 0x000fe2000bf66270 */
[----:B-1---5:R-:W-:Y:S01]  /*2660*/  IMAD.MOV.U32 R7, RZ, RZ, R50 ;  /* 0x000000ffff077224 */ /* 0x022fe200078e0032 */
[----:B------:R-:W-:Y:S01]  /*2670*/  MOV R5, R48 ;  /* 0x0000003000057202 */ /* 0x000fe20000000f00 */
[----:B------:R-:W-:Y:S01]  /*2680*/  IMAD.MOV.U32 R6, RZ, RZ, R51 ;  /* 0x000000ffff067224 */ /* 0x000fe200078e0033 */
[----:B------:R-:W-:Y:S01]  /*2690*/  BSSY B0, `(.L_x_63) ;  /* 0x0000024000007945 */ /* 0x000fe20003800000 */
[----:B------:R-:W-:Y:S01]  /*26a0*/  IMAD.MOV.U32 R4, RZ, RZ, R49 ;  /* 0x000000ffff047224 */ /* 0x000fe200078e0031 */
[----:B------:R-:W-:Y:S01]  /*26b0*/  CS2R R58, SRZ ;  /* 0x00000000003a7805 */ /* 0x000fe2000001ff00 */
[----:B------:R-:W-:Y:S01]  /*26c0*/  CS2R R54, SRZ ;  /* 0x0000000000367805 */ /* 0x000fe2000001ff00 */
[----:B------:R-:W-:Y:S01]  /*26d0*/  PRMT R62, R7, 0x5410, R6 ;  /* 0x00005410073e7816 */ /* 0x000fe20000000006 */
[----:B------:R-:W-:Y:S01]  /*26e0*/  IMAD.MOV.U32 R7, RZ, RZ, R16 ;  /* 0x000000ffff077224 */ /* 0x000fe200078e0010 */
[----:B------:R-:W-:Y:S01]  /*26f0*/  PRMT R61, R5, 0x5410, R4 ;  /* 0x00005410053d7816 */ /* 0x000fe20000000004 */
[----:B------:R-:W-:Y:S01]  /*2700*/  IMAD.MOV.U32 R5, RZ, RZ, R14 ;  /* 0x000000ffff057224 */ /* 0x000fe200078e000e */
[----:B------:R-:W-:Y:S01]  /*2710*/  MOV R6, R17 ;  /* 0x0000001100067202 */ /* 0x000fe20000000f00 */
[----:B------:R-:W-:Y:S01]  /*2720*/  CS2R R52, SRZ ;  /* 0x0000000000347805 */ /* 0x000fe2000001ff00 */
[----:B------:R-:W-:Y:S01]  /*2730*/  MOV R4, R15 ;  /* 0x0000000f00047202 */ /* 0x000fe20000000f00 */
[----:B------:R-:W-:Y:S01]  /*2740*/  CS2R R24, SRZ ;  /* 0x0000000000187805 */ /* 0x000fe2000001ff00 */
[----:B------:R-:W-:Y:S01]  /*2750*/  PRMT R32, R7, 0x5410, R6 ;  /* 0x0000541007207816 */ /* 0x000fe20000000006 */
[----:B------:R-:W-:Y:S01]  /*2760*/  CS2R R18, SRZ ;  /* 0x0000000000127805 */ /* 0x000fe2000001ff00 */
        /* <DEDUP_REMOVED lines=22> */
.L_x_64:
[----:B------:R-:W-:Y:S05]  /*28d0*/  BSYNC B0 ;  /* 0x0000000000007941 */ /* 0x000fea0003800000 */
.L_x_63:
        /* <DEDUP_REMOVED lines=38> */
.L_x_66:
[----:B------:R-:W-:Y:S05]  /*2b40*/  BSYNC B0 ;  /* 0x0000000000007941 */ /* 0x000fea0003800000 */
.L_x_65:
[----:B-1---5:R-:W-:Y:S01]  /*2b50*/  MOV R5, R56 ;  /* 0x0000003800057202 */ /* 0x022fe20000000f00 */
[----:B------:R1:W2:Y:S01]  /*2b60*/  SHFL.IDX PT, R70, R88, RZ, 0x1c1f ;  /* 0x001c1fff58467589 */ /* 0x0002a200000e0000 */
[----:B------:R-:W-:Y:S01]  /*2b70*/  IMAD.MOV.U32 R7, RZ, RZ, R58 ;  /* 0x000000ffff077224 */ /* 0x000fe200078e003a */
[----:B------:R-:W-:Y:S01]  /*2b80*/  BSSY B1, `(.L_x_67) ;  /* 0x0000081000017945 */ /* 0x000fe20003800000 */
[----:B------:R-:W-:Y:S02]  /*2b90*/  IMAD.MOV.U32 R6, RZ, RZ, R59 ;  /* 0x000000ffff067224 */ /* 0x000fe400078e003b */
[----:B------:R-:W-:Y:S01]  /*2ba0*/  IMAD.MOV.U32 R4, RZ, RZ, R57 ;  /* 0x000000ffff047224 */ /* 0x000fe200078e0039 */
[----:B------:R1:W3:Y:S02]  /*2bb0*/  SHFL.IDX PT, R67, R89, RZ, 0x1c1f ;  /* 0x001c1fff59437589 */ /* 0x0002e400000e0000 */
[----:B------:R-:W-:Y:S01]  /*2bc0*/  PRMT R66, R7, 0x5410, R6 ;  /* 0x0000541007427816 */ /* 0x000fe20000000006 */
[----:B------:R-:W-:Y:S01]  /*2bd0*/  IMAD.MOV.U32 R7, RZ, RZ, R28 ;  /* 0x000000ffff077224 */ /* 0x000fe200078e001c */
[----:B------:R-:W-:Y:S01]  /*2be0*/  PRMT R65, R5, 0x5410, R4 ;  /* 0x0000541005417816 */ /* 0x000fe20000000004 */
[----:B------:R-:W-:Y:S01]  /*2bf0*/  IMAD.MOV.U32 R5, RZ, RZ, R26 ;  /* 0x000000ffff057224 */ /* 0x000fe200078e001a */
[----:B------:R-:W-:Y:S02]  /*2c00*/  MOV R6, R29 ;  /* 0x0000001d00067202 */ /* 0x000fe40000000f00 */
[----:B------:R-:W-:Y:S02]  /*2c10*/  MOV R4, R27 ;  /* 0x0000001b00047202 */ /* 0x000fe40000000f00 */
[----:B------:R-:W-:Y:S02]  /*2c20*/  PRMT R39, R7, 0x5410, R6 ;  /* 0x0000541007277816 */ /* 0x000fe40000000006 */
[----:B------:R-:W-:Y:S01]  /*2c30*/  PRMT R35, R5, 0x5410, R4 ;  /* 0x0000541005237816 */ /* 0x000fe20000000004 */
[----:B------:R-:W-:-:S05]  /*2c40*/  @P4 BRA `(.L_x_68) ;  /* 0x0000074000004947 */ /* 0x000fca0003800000 */
[----:B------:R-:W-:Y:S01]  /*2c50*/  ISETP.NE.AND P0, PT, R101, RZ, PT ;  /* 0x000000ff6500720c */ /* 0x000fe20003f05270 */
[----:B------:R-:W-:Y:S01]  /*2c60*/  @!UPT UIADD3 URZ, URZ, URZ, URZ ;  /* 0x0000003f3f3ff290 */ /* 0x000fe2000fffe03f */
[----:B------:R-:W-:Y:S11]  /*2c70*/  BSSY B0, `(.L_x_69) ;  /* 0x0000038000007945 */ /* 0x000ff60003800000 */
[----:B------:R-:W-:-:S05]  /*2c80*/  @P0 BRA `(.L_x_70) ;  /* 0x0000036000000947 */ /* 0x000fca0003800000 */
[C---:B---3--:R-:W-:Y:S01]  /*2c90*/  LEA R68, P0, R20.reuse, R67, 0x1 ;  /* 0x0000004314447211 */ /* 0x048fe200078008ff */
[----:B------:R-:W3:Y:S03]  /*2ca0*/  LDS.128 R8, [R91+0x3800] ;  /* 0x003800005b087984 */ /* 0x000ee60000000c00 */
[----:B--2---:R-:W-:Y:S02]  /*2cb0*/  LEA.HI.X R69, R20, R70, R21, 0x1, P0 ;  /* 0x0000004614457211 */ /* 0x004fe400000f0c15 */
[----:B------:R-:W-:Y:S11]  /*2cc0*/  ISETP.GE.AND P0, PT, R36, c[0x0][0x27c], PT ;  /* 0x00009f0024007a0c */ /* 0x000ff60003f06270 */
[----:B------:R-:W-:Y:S02]  /*2cd0*/  @!UPT UIADD3 URZ, URZ, URZ, URZ ;  /* 0x0000003f3f3ff290 */ /* 0x000fe4000fffe03f */
[----:B------:R-:W-:Y:S01]  /*2ce0*/  @!P0 SHF.R.U64 R6, R2, 0x10, R3 ;  /* 0x0000001002068819 */ /* 0x000fe20000001203 */
[----:B------:R-:W-:Y:S01]  /*2cf0*/  @!P0 HADD2.F32 R2, -RZ, R22.H0_H0 ;  /* 0x20000016ff028230 */ /* 0x000fe20000004100 */
[----:B------:R-:W-:Y:S02]  /*2d00*/  @!P0 SHF.R.U64 R43, R40, 0x10, R41 ;  /* 0x00000010282b8819 */ /* 0x000fe40000001229 */
[----:B------:R-:W-:Y:S02]  /*2d10*/  @!P0 SHF.R.U32.HI R7, RZ, 0x10, R3 ;  /* 0x00000010ff078819 */ /* 0x000fe40000011603 */
[----:B------:R-:W-:Y:S01]  /*2d20*/  @!P0 SHF.R.U32.HI R45, RZ, 0x10, R41 ;  /* 0x00000010ff2d8819 */ /* 0x000fe20000011629 */
[----:B------:R-:W-:Y:S02]  /*2d30*/  @!P0 HADD2.F32 R41, -RZ, R42.H0_H0 ;  /* 0x2000002aff298230 */ /* 0x000fe40000004100 */
[----:B------:R-:W-:Y:S02]  /*2d40*/  @!P0 HADD2.F32 R43, -RZ, R43.H0_H0 ;  /* 0x2000002bff2b8230 */ /* 0x000fe40000004100 */
[----:B------:R-:W-:Y:S01]  /*2d50*/  @!P0 HADD2.F32 R45, -RZ, R45.H0_H0 ;  /* 0x2000002dff2d8230 */ /* 0x000fe20000004100 */
[----:B---3--:R-:W-:Y:S02]  /*2d60*/  @!P0 MOV R5, R8 ;  /* 0x0000000800058202 */ /* 0x008fe40000000f00 */
[----:B------:R-:W-:Y:S03]  /*2d70*/  @!P0 MOV R4, R9 ;  /* 0x0000000900048202 */ /* 0x000fe60000000f00 */
[--C-:B------:R-:W-:Y:S02]  /*2d80*/  @!P0 HADD2.F32 R40, -RZ, R5.reuse.H1_H1 ;  /* 0x30000005ff288230 */ /* 0x100fe40000004100 */
[----:B------:R-:W-:Y:S02]  /*2d90*/  @!P0 HADD2.F32 R3, -RZ, R5.H0_H0 ;  /* 0x20000005ff038230 */ /* 0x000fe40000004100 */
[----:B------:R-:W-:Y:S01]  /*2da0*/  @!P0 HADD2.F32 R5, -RZ, R6.H0_H0 ;  /* 0x20000006ff058230 */ /* 0x000fe20000004100 */
[-C--:B------:R-:W-:Y:S01]  /*2db0*/  @!P0 FMUL.FTZ R71, R40, R2.reuse ;  /* 0x0000000228478220 */ /* 0x080fe20000410000 */
[--C-:B------:R-:W-:Y:S01]  /*2dc0*/  @!P0 HADD2.F32 R42, -RZ, R4.reuse.H1_H1 ;  /* 0x30000004ff2a8230 */ /* 0x100fe20000004100 */
[C---:B------:R-:W-:Y:S01]  /*2dd0*/  @!P0 FMUL.FTZ R2, R3.reuse, R2 ;  /* 0x0000000203028220 */ /* 0x040fe20000410000 */
[----:B------:R-:W-:Y:S01]  /*2de0*/  @!P0 HADD2.F32 R4, -RZ, R4.H0_H0 ;  /* 0x20000004ff048230 */ /* 0x000fe20000004100 */
[----:B------:R-:W-:Y:S01]  /*2df0*/  @!P0 FFMA.FTZ R73, R3, R41, -R71 ;  /* 0x0000002903498223 */ /* 0x000fe20000010847 */
[----:B------:R-:W-:Y:S01]  /*2e00*/  @!P0 MOV R6, R10 ;  /* 0x0000000a00068202 */ /* 0x000fe20000000f00 */
[-C--:B------:R-:W-:Y:S02]  /*2e10*/  @!P0 FMUL.FTZ R71, R42, R5.reuse ;  /* 0x000000052a478220 */ /* 0x080fe40000410000 */
[----:B------:R-:W-:Y:S01]  /*2e20*/  @!P0 FMUL.FTZ R3, R4, R5 ;  /* 0x0000000504038220 */ /* 0x000fe20000410000 */
[----:B------:R-:W-:Y:S01]  /*2e30*/  @!P0 MOV R5, R11 ;  /* 0x0000000b00058202 */ /* 0x000fe20000000f00 */
[----:B------:R-:W-:Y:S01]  /*2e40*/  @!P0 FFMA.FTZ R2, R40, R41, R2 ;  /* 0x0000002928028223 */ /* 0x000fe20000010002 */
[----:B------:R-:W-:Y:S01]  /*2e50*/  @!P0 HADD2.F32 R40, -RZ, R6.H1_H1 ;  /* 0x30000006ff288230 */ /* 0x000fe20000004100 */
[-C--:B------:R-:W-:Y:S01]  /*2e60*/  @!P0 FFMA.FTZ R72, R4, R43.reuse, -R71 ;  /* 0x0000002b04488223 */ /* 0x080fe20000010847 */
[----:B------:R-:W-:Y:S01]  /*2e70*/  @!P0 HADD2.F32 R4, -RZ, R22.H1_H1 ;  /* 0x30000016ff048230 */ /* 0x000fe20000004100 */
[----:B------:R-:W-:Y:S01]  /*2e80*/  @!P0 FFMA.FTZ R3, R42, R43, R3 ;  /* 0x0000002b2a038223 */ /* 0x000fe20000010003 */
[----:B------:R-:W-:Y:S01]  /*2e90*/  @!P0 F2FP.PACK_AB R2, R2, R73 ;  /* 0x000000490202823e */ /* 0x000fe200000000ff */
[----:B------:R-:W-:Y:S02]  /*2ea0*/  @!P0 HADD2.F32 R22, -RZ, R7.H0_H0 ;  /* 0x20000007ff168230 */ /* 0x000fe40000004100 */
[----:B------:R-:W-:Y:S01]  /*2eb0*/  @!P0 HADD2.F32 R7, -RZ, R6.H0_H0 ;  /* 0x20000006ff078230 */ /* 0x000fe20000004100 */
[----:B------:R-:W-:Y:S01]  /*2ec0*/  @!P0 F2FP.PACK_AB R3, R3, R72 ;  /* 0x000000480303823e */ /* 0x000fe200000000ff */
[----:B------:R-:W-:Y:S01]  /*2ed0*/  @!P0 HADD2.F32 R41, -RZ, R44.H0_H0 ;  /* 0x2000002cff298230 */ /* 0x000fe20000004100 */
[----:B------:R-:W-:Y:S01]  /*2ee0*/  @!P0 MOV R8, R2 ;  /* 0x0000000200088202 */ /* 0x000fe20000000f00 */
[--C-:B------:R-:W-:Y:S01]  /*2ef0*/  @!P0 HADD2.F32 R44, -RZ, R5.reuse.H1_H1 ;  /* 0x30000005ff2c8230 */ /* 0x100fe20000004100 */
[----:B------:R-:W-:Y:S01]  /*2f00*/  @!P0 MOV R9, R3 ;  /* 0x0000000300098202 */ /* 0x000fe20000000f00 */
[----:B------:R-:W-:Y:S01]  /*2f10*/  @!P0 HADD2.F32 R6, -RZ, R5.H0_H0 ;  /* 0x20000005ff068230 */ /* 0x000fe20000004100 */
[-C--:B------:R-:W-:Y:S02]  /*2f20*/  @!P0 FMUL.FTZ R5, R40, R4.reuse ;  /* 0x0000000428058220 */ /* 0x080fe40000410000 */
[C---:B------:R-:W-:Y:S02]  /*2f30*/  @!P0 FMUL.FTZ R4, R7.reuse, R4 ;  /* 0x0000000407048220 */ /* 0x040fe40000410000 */
[-C--:B------:R-:W-:Y:S02]  /*2f40*/  @!P0 FMUL.FTZ R71, R44, R22.reuse ;  /* 0x000000162c478220 */ /* 0x080fe40000410000 */
[-C--:B------:R-:W-:Y:S02]  /*2f50*/  @!P0 FFMA.FTZ R7, R7, R41.reuse, -R5 ;  /* 0x0000002907078223 */ /* 0x080fe40000010805 */
[----:B------:R-:W-:Y:S02]  /*2f60*/  @!P0 FMUL.FTZ R5, R6, R22 ;  /* 0x0000001606058220 */ /* 0x000fe40000410000 */
[----:B------:R-:W-:Y:S02]  /*2f70*/  @!P0 FFMA.FTZ R4, R40, R41, R4 ;  /* 0x0000002928048223 */ /* 0x000fe40000010004 */
[-C--:B------:R-:W-:Y:S02]  /*2f80*/  @!P0 FFMA.FTZ R71, R6, R45.reuse, -R71 ;  /* 0x0000002d06478223 */ /* 0x080fe40000010847 */
[----:B------:R-:W-:Y:S01]  /*2f90*/  @!P0 FFMA.FTZ R5, R44, R45, R5 ;  /* 0x0000002d2c058223 */ /* 0x000fe20000010005 */
[----:B------:R-:W-:Y:S04]  /*2fa0*/  @!P0 F2FP.PACK_AB R4, R4, R7 ;  /* 0x000000070404823e */ /* 0x000fe800000000ff */
[----:B------:R-:W-:Y:S02]  /*2fb0*/  @!P0 F2FP.PACK_AB R5, R5, R71 ;  /* 0x000000470505823e */ /* 0x000fe400000000ff */
[----:B------:R-:W-:Y:S02]  /*2fc0*/  @!P0 MOV R10, R4 ;  /* 0x00000004000a8202 */ /* 0x000fe40000000f00 */
[----:B------:R-:W-:Y:S05]  /*2fd0*/  @!P0 MOV R11, R5 ;  /* 0x00000005000b8202 */ /* 0x000fea0000000f00 */
[----:B------:R2:W-:Y:S02]  /*2fe0*/  ST.E.128 [R68.64], R8 ;  /* 0x0000000844007985 */ /* 0x0005e4000c101d16 */
.L_x_70:
[----:B------:R-:W-:Y:S05]  /*2ff0*/  BSYNC B0 ;  /* 0x0000000000007941 */ /* 0x000fea0003800000 */
.L_x_69:
[----:B------:R-:W-:Y:S11]  /*3000*/  ISETP.NE.AND P0, PT, R116, RZ, PT ;  /* 0x000000ff7400720c */ /* 0x000ff60003f05270 */
[----:B------:R-:W-:Y:S02]  /*3010*/  @!UPT UIADD3 URZ, URZ, URZ, URZ ;  /* 0x0000003f3f3ff290 */ /* 0x000fe4000fffe03f */
[----:B------:R-:W-:-:S05]  /*3020*/  @P0 BRA `(.L_x_68) ;  /* 0x0000036000000947 */ /* 0x000fca0003800000 */
[C---:B---3--:R-:W-:Y:S01]  /*3030*/  LEA R44, P0, R83.reuse, R67, 0x1 ;  /* 0x00000043532c7211 */ /* 0x048fe200078008ff */
[----:B--2---:R-:W2:Y:S03]  /*3040*/  LDS.128 R8, [R92+0x3800] ;  /* 0x003800005c087984 */ /* 0x004ea60000000c00 */
[----:B------:R-:W-:Y:S02]  /*3050*/  LEA.HI.X R45, R83, R70, R93, 0x1, P0 ;  /* 0x00000046532d7211 */ /* 0x000fe400000f0c5d */
[----:B------:R-:W-:Y:S11]  /*3060*/  ISETP.GE.AND P0, PT, R23, c[0x0][0x27c], PT ;  /* 0x00009f0017007a0c */ /* 0x000ff60003f06270 */
[----:B------:R-:W-:Y:S02]  /*3070*/  @!UPT UIADD3 URZ, URZ, URZ, URZ ;  /* 0x0000003f3f3ff290 */ /* 0x000fe4000fffe03f */
[----:B------:R-:W-:Y:S01]  /*3080*/  @!P0 HADD2.F32 R2, -RZ, R30.H0_H0 ;  /* 0x2000001eff028230 */ /* 0x000fe20000004100 */
[----:B------:R-:W-:Y:S01]  /*3090*/  @!P0 SHF.R.U64 R5, R12, 0x10, R13 ;  /* 0x000000100c058819 */ /* 0x000fe2000000120d */
[----:B------:R-:W-:Y:S01]  /*30a0*/  @!P0 HADD2.F32 R7, -RZ, R60.H0_H0 ;  /* 0x2000003cff078230 */ /* 0x000fe20000004100 */
[----:B------:R-:W-:Y:S02]  /*30b0*/  @!P0 SHF.R.U64 R22, R46, 0x10, R47 ;  /* 0x000000102e168819 */ /* 0x000fe4000000122f */
[----:B------:R-:W-:Y:S01]  /*30c0*/  @!P0 SHF.R.U32.HI R12, RZ, 0x10, R13 ;  /* 0x00000010ff0c8819 */ /* 0x000fe2000001160d */
[----:B------:R-:W-:Y:S01]  /*30d0*/  @!P0 HADD2.F32 R5, -RZ, R5.H0_H0 ;  /* 0x20000005ff058230 */ /* 0x000fe20000004100 */
[----:B------:R-:W-:Y:S01]  /*30e0*/  @!P0 SHF.R.U32.HI R42, RZ, 0x10, R47 ;  /* 0x00000010ff2a8819 */ /* 0x000fe2000001162f */
[----:B------:R-:W-:Y:S02]  /*30f0*/  @!P0 HADD2.F32 R22, -RZ, R22.H0_H0 ;  /* 0x20000016ff168230 */ /* 0x000fe40000004100 */
[----:B------:R-:W-:Y:S02]  /*3100*/  @!P0 HADD2.F32 R12, -RZ, R12.H0_H0 ;  /* 0x2000000cff0c8230 */ /* 0x000fe40000004100 */
[----:B------:R-:W-:Y:S01]  /*3110*/  @!P0 HADD2.F32 R42, -RZ, R42.H0_H0 ;  /* 0x2000002aff2a8230 */ /* 0x000fe20000004100 */
[----:B--2---:R-:W-:Y:S02]  /*3120*/  @!P0 MOV R3, R8 ;  /* 0x0000000800038202 */ /* 0x004fe40000000f00 */
[----:B------:R-:W-:Y:S03]  /*3130*/  @!P0 MOV R4, R9 ;  /* 0x0000000900048202 */ /* 0x000fe60000000f00 */
[--C-:B------:R-:W-:Y:S02]  /*3140*/  @!P0 HADD2.F32 R6, -RZ, R3.reuse.H1_H1 ;  /* 0x30000003ff068230 */ /* 0x100fe40000004100 */
[----:B------:R-:W-:Y:S02]  /*3150*/  @!P0 HADD2.F32 R3, -RZ, R3.H0_H0 ;  /* 0x20000003ff038230 */ /* 0x000fe40000004100 */
[--C-:B------:R-:W-:Y:S01]  /*3160*/  @!P0 HADD2.F32 R13, -RZ, R4.reuse.H1_H1 ;  /* 0x30000004ff0d8230 */ /* 0x100fe20000004100 */
[CC--:B------:R-:W-:Y:S01]  /*3170*/  @!P0 FMUL.FTZ R40, R6.reuse, R2.reuse ;  /* 0x0000000206288220 */ /* 0x0c0fe20000410000 */
[----:B------:R-:W-:Y:S01]  /*3180*/  @!P0 HADD2.F32 R4, -RZ, R4.H0_H0 ;  /* 0x20000004ff048230 */ /* 0x000fe20000004100 */
[C---:B------:R-:W-:Y:S02]  /*3190*/  @!P0 FMUL.FTZ R2, R3.reuse, R2 ;  /* 0x0000000203028220 */ /* 0x040fe40000410000 */
[-C--:B------:R-:W-:Y:S02]  /*31a0*/  @!P0 FFMA.FTZ R47, R3, R7.reuse, -R40 ;  /* 0x00000007032f8223 */ /* 0x080fe40000010828 */
[----:B------:R-:W-:Y:S01]  /*31b0*/  @!P0 FFMA.FTZ R2, R6, R7, R2 ;  /* 0x0000000706028223 */ /* 0x000fe20000010002 */
[----:B------:R-:W-:Y:S01]  /*31c0*/  @!P0 MOV R6, R10 ;  /* 0x0000000a00068202 */ /* 0x000fe20000000f00 */
[CC--:B------:R-:W-:Y:S02]  /*31d0*/  @!P0 FMUL.FTZ R40, R13.reuse, R5.reuse ;  /* 0x000000050d288220 */ /* 0x0c0fe40000410000 */
[C---:B------:R-:W-:Y:S01]  /*31e0*/  @!P0 FMUL.FTZ R3, R4.reuse, R5 ;  /* 0x0000000504038220 */ /* 0x040fe20000410000 */
[----:B------:R-:W-:Y:S01]  /*31f0*/  @!P0 MOV R5, R11 ;  /* 0x0000000b00058202 */ /* 0x000fe20000000f00 */
[-C--:B------:R-:W-:Y:S01]  /*3200*/  @!P0 FFMA.FTZ R46, R4, R22.reuse, -R40 ;  /* 0x00000016042e8223 */ /* 0x080fe20000010828 */
[----:B------:R-:W-:Y:S01]  /*3210*/  @!P0 HADD2.F32 R4, -RZ, R30.H1_H1 ;  /* 0x3000001eff048230 */ /* 0x000fe20000004100 */
[----:B------:R-:W-:Y:S01]  /*3220*/  @!P0 FFMA.FTZ R3, R13, R22, R3 ;  /* 0x000000160d038223 */ /* 0x000fe20000010003 */
[----:B------:R-:W-:Y:S01]  /*3230*/  @!P0 F2FP.PACK_AB R2, R2, R47 ;  /* 0x0000002f0202823e */ /* 0x000fe200000000ff */
[--C-:B------:R-:W-:Y:S02]  /*3240*/  @!P0 HADD2.F32 R30, -RZ, R6.reuse.H1_H1 ;  /* 0x30000006ff1e8230 */ /* 0x100fe40000004100 */
[----:B------:R-:W-:Y:S01]  /*3250*/  @!P0 HADD2.F32 R7, -RZ, R6.H0_H0 ;  /* 0x20000006ff078230 */ /* 0x000fe20000004100 */
[----:B------:R-:W-:Y:S01]  /*3260*/  @!P0 F2FP.PACK_AB R3, R3, R46 ;  /* 0x0000002e0303823e */ /* 0x000fe200000000ff */
[----:B------:R-:W-:Y:S01]  /*3270*/  @!P0 HADD2.F32 R40, -RZ, R60.H1_H1 ;  /* 0x3000003cff288230 */ /* 0x000fe20000004100 */
[----:B------:R-:W-:Y:S01]  /*3280*/  @!P0 MOV R8, R2 ;  /* 0x0000000200088202 */ /* 0x000fe20000000f00 */
[--C-:B------:R-:W-:Y:S01]  /*3290*/  @!P0 HADD2.F32 R41, -RZ, R5.reuse.H1_H1 ;  /* 0x30000005ff298230 */ /* 0x100fe20000004100 */
[----:B------:R-:W-:Y:S01]  /*32a0*/  @!P0 MOV R9, R3 ;  /* 0x0000000300098202 */ /* 0x000fe20000000f00 */
[----:B------:R-:W-:Y:S01]  /*32b0*/  @!P0 HADD2.F32 R6, -RZ, R5.H0_H0 ;  /* 0x20000005ff068230 */ /* 0x000fe20000004100 */
[-C--:B------:R-:W-:Y:S02]  /*32c0*/  @!P0 FMUL.FTZ R5, R30, R4.reuse ;  /* 0x000000041e058220 */ /* 0x080fe40000410000 */
[----:B------:R-:W-:Y:S02]  /*32d0*/  @!P0 FMUL.FTZ R4, R7, R4 ;  /* 0x0000000407048220 */ /* 0x000fe40000410000 */
[----:B------:R-:W-:Y:S02]  /*32e0*/  @!P0 FMUL.FTZ R43, R41, R12 ;  /* 0x0000000c292b8220 */ /* 0x000fe40000410000 */
[----:B------:R-:W-:Y:S02]  /*32f0*/  @!P0 FFMA.FTZ R7, R7, R40, -R5 ;  /* 0x0000002807078223 */ /* 0x000fe40000010805 */
        /* <DEDUP_REMOVED lines=9> */
.L_x_68:
[----:B------:R-:W-:Y:S05]  /*3390*/  BSYNC B1 ;  /* 0x0000000000017941 */ /* 0x000fea0003800000 */
.L_x_67:
[----:B------:R4:W1:Y:S01]  /*33a0*/  SHFL.IDX PT, R43, R88, 0x1, 0x1c1f ;  /* 0x003c1f00582b7f89 */ /* 0x00086200000e0000 */
[----:B------:R-:W-:Y:S03]  /*33b0*/  BSSY B1, `(.L_x_71) ;  /* 0x0000077000017945 */ /* 0x000fe60003800000 */
[----:B------:R4:W3:Y:S01]  /*33c0*/  SHFL.IDX PT, R42, R89, 0x1, 0x1c1f ;  /* 0x003c1f00592a7f89 */ /* 0x0008e200000e0000 */
[----:B------:R-:W-:-:S05]  /*33d0*/  @P5 BRA `(.L_x_72) ;  /* 0x0000074000005947 */ /* 0x000fca0003800000 */
[----:B------:R-:W-:Y:S01]  /*33e0*/  ISETP.NE.AND P0, PT, R101, RZ, PT ;  /* 0x000000ff6500720c */ /* 0x000fe20003f05270 */
[----:B------:R-:W-:Y:S01]  /*33f0*/  @!UPT UIADD3 URZ, URZ, URZ, URZ ;  /* 0x0000003f3f3ff290 */ /* 0x000fe2000fffe03f */
[----:B------:R-:W-:Y:S11]  /*3400*/  BSSY B0, `(.L_x_73) ;  /* 0x0000038000007945 */ /* 0x000ff60003800000 */
[----:B------:R-:W-:-:S05]  /*3410*/  @P0 BRA `(.L_x_74) ;  /* 0x0000036000000947 */ /* 0x000fca0003800000 */
[C---:B---3--:R-:W-:Y:S01]  /*3420*/  LEA R40, P0, R20.reuse, R42, 0x1 ;  /* 0x0000002a14287211 */ /* 0x048fe200078008ff */
[----:B--2---:R-:W2:Y:S03]  /*3430*/  LDS.128 R8, [R91+0x4800] ;  /* 0x004800005b087984 */ /* 0x004ea60000000c00 */
[----:B-1----:R-:W-:Y:S02]  /*3440*/  LEA.HI.X R41, R20, R43, R21, 0x1, P0 ;  /* 0x0000002b14297211 */ /* 0x002fe400000f0c15 */
[----:B------:R-:W-:Y:S11]  /*3450*/  ISETP.GE.AND P0, PT, R36, c[0x0][0x27c], PT ;  /* 0x00009f0024007a0c */ /* 0x000ff60003f06270 */
[----:B------:R-:W-:Y:S02]  /*3460*/  @!UPT UIADD3 URZ, URZ, URZ, URZ ;  /* 0x0000003f3f3ff290 */ /* 0x000fe4000fffe03f */
[----:B------:R-:W-:Y:S01]  /*3470*/  @!P0 HADD2.F32 R2, -RZ, R31.H0_H0 ;  /* 0x2000001fff028230 */ /* 0x000fe20000004100 */
[----:B------:R-:W-:Y:S01]  /*3480*/  @!P0 SHF.R.U64 R5, R14, 0x10, R15 ;  /* 0x000000100e058819 */ /* 0x000fe2000000120f */
[--C-:B------:R-:W-:Y:S01]  /*3490*/  @!P0 HADD2.F32 R7, -RZ, R61.reuse.H0_H0 ;  /* 0x2000003dff078230 */ /* 0x100fe20000004100 */
[----:B------:R-:W-:Y:S01]  /*34a0*/  @!P0 SHF.R.U64 R13, R48, 0x10, R49 ;  /* 0x00000010300d8819 */ /* 0x000fe20000001231 */
[----:B------:R-:W-:Y:S01]  /*34b0*/  @!P0 HADD2.F32 R22, -RZ, R61.H1_H1 ;  /* 0x3000003dff168230 */ /* 0x000fe20000004100 */
[----:B------:R-:W-:Y:S01]  /*34c0*/  @!P0 SHF.R.U32.HI R14, RZ, 0x10, R15 ;  /* 0x00000010ff0e8819 */ /* 0x000fe2000001160f */
[----:B------:R-:W-:Y:S01]  /*34d0*/  @!P0 HADD2.F32 R5, -RZ, R5.H0_H0 ;  /* 0x20000005ff058230 */ /* 0x000fe20000004100 */
[----:B------:R-:W-:Y:S01]  /*34e0*/  @!P0 SHF.R.U32.HI R48, RZ, 0x10, R49 ;  /* 0x00000010ff308819 */ /* 0x000fe20000011631 */
        /* <DEDUP_REMOVED lines=13> */
[-C--:B------:R-:W-:Y:S02]  /*35c0*/  @!P0 FMUL.FTZ R15, R12, R5.reuse ;  /* 0x000000050c0f8220 */ /* 0x080fe40000410000 */
[C---:B------:R-:W-:Y:S01]  /*35d0*/  @!P0 FMUL.FTZ R3, R4.reuse, R5 ;  /* 0x0000000504038220 */ /* 0x040fe20000410000 */
[----:B------:R-:W-:Y:S01]  /*35e0*/  @!P0 MOV R5, R11 ;  /* 0x0000000b00058202 */ /* 0x000fe20000000f00 */
[-C--:B------:R-:W-:Y:S01]  /*35f0*/  @!P0 FFMA.FTZ R45, R4, R13.reuse, -R15 ;  /* 0x0000000d042d8223 */ /* 0x080fe2000001080f */
[--C-:B------:R-:W-:Y:S01]  /*3600*/  @!P0 HADD2.F32 R15, -RZ, R6.reuse.H1_H1 ;  /* 0x30000006ff0f8230 */ /* 0x100fe20000004100 */
[----:B------:R-:W-:Y:S01]  /*3610*/  @!P0 FFMA.FTZ R3, R12, R13, R3 ;  /* 0x0000000d0c038223 */ /* 0x000fe20000010003 */
[----:B------:R-:W-:Y:S01]  /*3620*/  @!P0 F2FP.PACK_AB R2, R2, R46 ;  /* 0x0000002e0202823e */ /* 0x000fe200000000ff */
[----:B------:R-:W-:Y:S02]  /*3630*/  @!P0 HADD2.F32 R4, -RZ, R31.H1_H1 ;  /* 0x3000001fff048230 */ /* 0x000fe40000004100 */
[----:B------:R-:W-:Y:S01]  /*3640*/  @!P0 HADD2.F32 R7, -RZ, R6.H0_H0 ;  /* 0x20000006ff078230 */ /* 0x000fe20000004100 */
[----:B------:R-:W-:Y:S01]  /*3650*/  @!P0 F2FP.PACK_AB R3, R3, R45 ;  /* 0x0000002d0303823e */ /* 0x000fe200000000ff */
[--C-:B------:R-:W-:Y:S01]  /*3660*/  @!P0 HADD2.F32 R30, -RZ, R5.reuse.H1_H1 ;  /* 0x30000005ff1e8230 */ /* 0x100fe20000004100 */
[----:B------:R-:W-:Y:S01]  /*3670*/  @!P0 MOV R8, R2 ;  /* 0x0000000200088202 */ /* 0x000fe20000000f00 */
[----:B------:R-:W-:Y:S01]  /*3680*/  @!P0 HADD2.F32 R6, -RZ, R5.H0_H0 ;  /* 0x20000005ff068230 */ /* 0x000fe20000004100 */
[-C--:B------:R-:W-:Y:S01]  /*3690*/  @!P0 FMUL.FTZ R5, R15, R4.reuse ;  /* 0x000000040f058220 */ /* 0x080fe20000410000 */
[----:B------:R-:W-:Y:S01]  /*36a0*/  @!P0 MOV R9, R3 ;  /* 0x0000000300098202 */ /* 0x000fe20000000f00 */
[C---:B------:R-:W-:Y:S01]  /*36b0*/  @!P0 FMUL.FTZ R4, R7.reuse, R4 ;  /* 0x0000000407048220 */ /* 0x040fe20000410000 */
[----:B------:R-:W-:Y:S01]  /*36c0*/  @!P0 HADD2.F32 R31, -RZ, R48.H0_H0 ;  /* 0x20000030ff1f8230 */ /* 0x000fe20000004100 */
[----:B------:R-:W-:Y:S02]  /*36d0*/  @!P0 FMUL.FTZ R44, R30, R14 ;  /* 0x0000000e1e2c8220 */ /* 0x000fe40000410000 */
[----:B------:R-:W-:Y:S02]  /*36e0*/  @!P0 FFMA.FTZ R7, R7, R22, -R5 ;  /* 0x0000001607078223 */ /* 0x000fe40000010805 */
[C---:B------:R-:W-:Y:S02]  /*36f0*/  @!P0 FMUL.FTZ R5, R6.reuse, R14 ;  /* 0x0000000e06058220 */ /* 0x040fe40000410000 */
        /* <DEDUP_REMOVED lines=8> */
.L_x_74:
[----:B------:R-:W-:Y:S05]  /*3780*/  BSYNC B0 ;  /* 0x0000000000007941 */ /* 0x000fea0003800000 */
.L_x_73:
[----:B------:R-:W-:Y:S11]  /*3790*/  ISETP.NE.AND P0, PT, R116, RZ, PT ;  /* 0x000000ff7400720c */ /* 0x000ff60003f05270 */
[----:B------:R-:W-:Y:S02]  /*37a0*/  @!UPT UIADD3 URZ, URZ, URZ, URZ ;  /* 0x0000003f3f3ff290 */ /* 0x000fe4000fffe03f */
[----:B------:R-:W-:-:S05]  /*37b0*/  @P0 BRA `(.L_x_72) ;  /* 0x0000036000000947 */ /* 0x000fca0003800000 */
[C---:B---3--:R-:W-:Y:S01]  /*37c0*/  LEA R30, P0, R83.reuse, R42, 0x1 ;  /* 0x0000002a531e7211 */ /* 0x048fe200078008ff */
[----:B-12---:R-:W1:Y:S03]  /*37d0*/  LDS.128 R8, [R92+0x4800] ;  /* 0x004800005c087984 */ /* 0x006e660000000c00 */
[----:B------:R-:W-:Y:S02]  /*37e0*/  LEA.HI.X R31, R83, R43, R93, 0x1, P0 ;  /* 0x0000002b531f7211 */ /* 0x000fe400000f0c5d */
        /* <DEDUP_REMOVED lines=11> */
[----:B------:R-:W-:Y:S02]  /*38a0*/  @!P0 HADD2.F32 R12, -RZ, R12.H0_H0 ;  /* 0x2000000cff0c8230 */ /* 0x000fe40000004100 */
[----:B------:R-:W-:Y:S01]  /*38b0*/  @!P0 HADD2.F32 R22, -RZ, R22.H0_H0 ;  /* 0x20000016ff168230 */ /* 0x000fe20000004100 */
[----:B-1----:R-:W-:Y:S02]  /*38c0*/  @!P0 MOV R3, R8 ;  /* 0x0000000800038202 */ /* 0x002fe40000000f00 */
        /* <DEDUP_REMOVED lines=25> */
[----:B------:R-:W-:Y:S02]  /*3a60*/  @!P0 FMUL.FTZ R4, R7, R4 ;  /* 0x0000000407048220 */ /* 0x000fe40000410000 */
        /* <DEDUP_REMOVED lines=11> */
.L_x_72:
[----:B------:R-:W-:Y:S05]  /*3b20*/  BSYNC B1 ;  /* 0x0000000000017941 */ /* 0x000fea0003800000 */
.L_x_71:
[----:B------:R4:W3:Y:S01]  /*3b30*/  SHFL.IDX PT, R32, R88, 0x2, 0x1c1f ;  /* 0x005c1f0058207f89 */ /* 0x0008e200000e0000 */
[----:B------:R-:W-:Y:S03]  /*3b40*/  BSSY B1, `(.L_x_75) ;  /* 0x0000077000017945 */ /* 0x000fe60003800000 */
[----:B------:R4:W2:Y:S01]  /*3b50*/  SHFL.IDX PT, R22, R89, 0x2, 0x1c1f ;  /* 0x005c1f0059167f89 */ /* 0x0008a200000e0000 */
[----:B------:R-:W-:-:S05]  /*3b60*/  @P3 BRA `(.L_x_76) ;  /* 0x0000074000003947 */ /* 0x000fca0003800000 */
[----:B------:R-:W-:Y:S01]  /*3b70*/  ISETP.NE.AND P0, PT, R101, RZ, PT ;  /* 0x000000ff6500720c */ /* 0x000fe20003f05270 */
[----:B------:R-:W-:Y:S01]  /*3b80*/  @!UPT UIADD3 URZ, URZ, URZ, URZ ;  /* 0x0000003f3f3ff290 */ /* 0x000fe2000fffe03f */
[----:B------:R-:W-:Y:S11]  /*3b90*/  BSSY B0, `(.L_x_77) ;  /* 0x0000038000007945 */ /* 0x000ff60003800000 */
[----:B------:R-:W-:-:S05]  /*3ba0*/  @P0 BRA `(.L_x_78) ;  /* 0x0000036000000947 */ /* 0x000fca0003800000 */
[C---:B-12---:R-:W-:Y:S01]  /*3bb0*/  LEA R30, P0, R20.reuse, R22, 0x1 ;  /* 0x00000016141e7211 */ /* 0x046fe200078008ff */
[----:B------:R-:W1:Y:S03]  /*3bc0*/  LDS.128 R8, [R91+0x5800] ;  /* 0x005800005b087984 */ /* 0x000e660000000c00 */
[----:B---3--:R-:W-:Y:S02]  /*3bd0*/  LEA.HI.X R31, R20, R32, R21, 0x1, P0 ;  /* 0x00000020141f7211 */ /* 0x008fe400000f0c15 */
        /* <DEDUP_REMOVED lines=51> */
.L_x_78:
[----:B------:R-:W-:Y:S05]  /*3f10*/  BSYNC B0 ;  /* 0x0000000000007941 */ /* 0x000fea0003800000 */
.L_x_77:
[----:B------:R-:W-:Y:S11]  /*3f20*/  ISETP.NE.AND P0, PT, R116, RZ, PT ;  /* 0x000000ff7400720c */ /* 0x000ff60003f05270 */
[----:B------:R-:W-:Y:S02]  /*3f30*/  @!UPT UIADD3 URZ, URZ, URZ, URZ ;  /* 0x0000003f3f3ff290 */ /* 0x000fe4000fffe03f */
        /* <DEDUP_REMOVED lines=55> */
.L_x_76:
[----:B------:R-:W-:Y:S05]  /*42b0*/  BSYNC B1 ;  /* 0x0000000000017941 */ /* 0x000fea0003800000 */
.L_x_75:
[----:B-1----:R1:W4:Y:S04]  /*42c0*/  SHFL.IDX PT, R31, R88, 0x3, 0x1c1f ;  /* 0x007c1f00581f7f89 */ /* 0x00232800000e0000 */
        /* <DEDUP_REMOVED lines=8> */
[----:B----4-:R-:W-:Y:S02]  /*4350*/  LEA.HI.X R25, R20, R31, R21, 0x1, P0 ;  /* 0x0000001f14197211 */ /* 0x010fe400000f0c15 */
        /* <DEDUP_REMOVED lines=51> */
.L_x_81:
[----:B------:R-:W-:Y:S05]  /*4690*/  BSYNC B0 ;  /* 0x0000000000007941 */ /* 0x000fea0003800000 */
.L_x_80:
[----:B------:R-:W-:Y:S11]  /*46a0*/  ISETP.NE.AND P0, PT, R116, RZ, PT ;  /* 0x000000ff7400720c */ /* 0x000ff60003f05270 */
[----:B------:R-:W-:Y:S02]  /*46b0*/  @!UPT UIADD3 URZ, URZ, URZ, URZ ;  /* 0x0000003f3f3ff290 */ /* 0x000fe4000fffe03f */
[----:B------:R-:W-:-:S05]  /*46c0*/  @P0 BRA `(.L_x_79) ;  /* 0x00002d1000000947 */ /* 0x000fca0003800000 */
[C---:B--23--:R-:W-:Y:S01]  /*46d0*/  LEA R24, P0, R83.reuse, R30, 0x1 ;  /* 0x0000001e53187211 */ /* 0x04cfe200078008ff */
[----:B------:R-:W2:Y:S03]  /*46e0*/  LDS.128 R8, [R92+0x6800] ;  /* 0x006800005c087984 */ /* 0x000ea60000000c00 */
        /* <DEDUP_REMOVED lines=51> */
[----:B------:R2:W-:Y:S01]  /*4a20*/  ST.E.128 [R24.64], R8 ;  /* 0x0000000818007985 */ /* 0x0005e2000c101d16 */
[----:B------:R-:W-:-:S05]  /*4a30*/  BRA `(.L_x_79) ;  /* 0x000029a000007947 */ /* 0x000fca0003800000 */
.L_x_58:
[----:B------:R-:W-:Y:S01]  /*4a40*/  ISETP.GE.AND P0, PT, R158, UR9, PT ;  /* 0x000000099e007c0c */ /* 0x000fe2000bf06270 */
[----:B------:R-:W-:Y:S01]  /*4a50*/  CS2R R66, SRZ ;  /* 0x0000000000427805 */ /* 0x000fe2000001ff00 */
[----:B------:R-:W-:Y:S01]  /*4a60*/  ISETP.NE.AND P6, PT, R101, RZ, PT ;  /* 0x000000ff6500720c */ /* 0x000fe20003fc5270 */
[----:B------:R-:W-:Y:S01]  /*4a70*/  CS2R R64, SRZ ;  /* 0x0000000000407805 */ /* 0x000fe2000001ff00 */
[----:B------:R-:W-:Y:S01]  /*4a80*/  ISETP.GE.OR P4, PT, R20, c[0x0][0x27c], P0 ;  /* 0x00009f0014007a0c */ /* 0x000fe20000786670 */
[----:B------:R-:W-:Y:S01]  /*4a90*/  CS2R R26, SRZ ;  /* 0x00000000001a7805 */ /* 0x000fe2000001ff00 */
[----:B------:R-:W-:Y:S01]  /*4aa0*/  ISETP.NE.AND P5, PT, R147, RZ, PT ;  /* 0x000000ff9300720c */ /* 0x000fe20003fa5270 */
[----:B------:R-:W-:Y:S01]  /*4ab0*/  CS2R R24, SRZ ;  /* 0x0000000000187805 */ /* 0x000fe2000001ff00 */
[----:B------:R-:W-:Y:S01]  /*4ac0*/  IADD3 R132, -R151, c[0x0][0x1d4], RZ ;  /* 0x0000750097847a10 */ /* 0x000fe20007ffe1ff */
[----:B------:R-:W-:Y:S01]  /*4ad0*/  CS2R R62, SRZ ;  /* 0x00000000003e7805 */ /* 0x000fe2000001ff00 */
[----:B------:R-:W-:Y:S01]  /*4ae0*/  CS2R R60, SRZ ;  /* 0x00000000003c7805 */ /* 0x000fe2000001ff00 */
[----:B------:R-:W-:Y:S01]  /*4af0*/  CS2R R30, SRZ ;  /* 0x00000000001e7805 */ /* 0x000fe2000001ff00 */
[----:B------:R-:W-:Y:S01]  /*4b00*/  CS2R R28, SRZ ;  /* 0x00000000001c7805 */ /* 0x000fe2000001ff00 */
[----:B------:R-:W-:Y:S01]  /*4b10*/  CS2R R70, SRZ ;  /* 0x0000000000467805 */ /* 0x000fe2000001ff00 */
[----:B------:R-:W-:Y:S01]  /*4b20*/  CS2R R68, SRZ ;  /* 0x0000000000447805 */ /* 0x000fe2000001ff00 */
[----:B------:R-:W-:Y:S01]  /*4b30*/  CS2R R34, SRZ ;  /* 0x0000000000227805 */ /* 0x000fe2000001ff00 */
[----:B------:R-:W-:Y:S01]  /*4b40*/  CS2R R32, SRZ ;  /* 0x0000000000207805 */ /* 0x000fe2000001ff00 */
[----:B------:R-:W-:Y:S01]  /*4b50*/  @!P4 IADD3 R2, P1, P0, R104, R72, R173 ;  /* 0x000000486802c210 */ /* 0x000fe2000783e0ad */
[----:B------:R-:W-:Y:S01]  /*4b60*/  CS2R R46, SRZ ;  /* 0x00000000002e7805 */ /* 0x000fe2000001ff00 */
[----:B------:R-:W-:Y:S01]  /*4b70*/  CS2R R44, SRZ ;  /* 0x00000000002c7805 */ /* 0x000fe2000001ff00 */
[----:B------:R1:W2:Y:S01]  /*4b80*/  SHFL.IDX PT, R77, R88, RZ, 0x1c1f ;  /* 0x001c1fff584d7589 */ /* 0x0002a200000e0000 */
[----:B------:R-:W-:Y:S01]  /*4b90*/  @!P4 IADD3.X R5, R112, R39, R154, P1, P0 ;  /* 0x000000277005c210 */ /* 0x000fe20000fe049a */
[----:B------:R-:W-:Y:S01]  /*4ba0*/  BSSY B0, `(.L_x_82) ;  /* 0x00000d2000007945 */ /* 0x000fe20003800000 */
[----:B------:R-:W-:Y:S04]  /*4bb0*/  @!P4 IADD3 R3, P1, P0, R102, R74, R171 ;  /* 0x0000004a6603c210 */ /* 0x000fe8000783e0ab */
[----:B------:R-:W-:Y:S01]  /*4bc0*/  @!P4 IADD3.X R8, R111, R43, R155, P1, P0 ;  /* 0x0000002b6f08c210 */ /* 0x000fe20000fe049b */
[----:B------:R1:W3:Y:S01]  /*4bd0*/  SHFL.IDX PT, R76, R89, RZ, 0x1c1f ;  /* 0x001c1fff594c7589 */ /* 0x0002e200000e0000 */
[----:B------:R-:W-:Y:S04]  /*4be0*/  ISETP.GE.AND P0, PT, R157, UR9, PT ;  /* 0x000000099d007c0c */ /* 0x000fe8000bf06270 */
[----:B------:R-:W-:Y:S11]  /*4bf0*/  ISETP.GE.OR P2, PT, R20, c[0x0][0x27c], P0 ;  /* 0x00009f0014007a0c */ /* 0x000ff60000746670 */
[----:B------:R-:W-:Y:S02]  /*4c00*/  @!UPT UIADD3 URZ, URZ, URZ, URZ ;  /* 0x0000003f3f3ff290 */ /* 0x000fe4000fffe03f */
[----:B------:R-:W-:Y:S04]  /*4c10*/  @!P2 IADD3 R6, P1, P0, R104, R172, R72 ;  /* 0x000000ac6806a210 */ /* 0x000fe8000783e048 */
[----:B------:R-:W-:Y:S02]  /*4c20*/  @!P2 IADD3.X R9, R112, R152, R39, P1, P0 ;  /* 0x000000987009a210 */ /* 0x000fe40000fe0427 */
[----:B------:R-:W-:Y:S04]  /*4c30*/  @!P2 IADD3 R7, P1, P0, R102, R170, R74 ;  /* 0x000000aa6607a210 */ /* 0x000fe8000783e04a */
[C---:B------:R-:W-:Y:S02]  /*4c40*/  @!P2 IADD3.X R12, R111.reuse, R153, R43, P1, P0 ;  /* 0x000000996f0ca210 */ /* 0x040fe40000fe042b */
[----:B------:R-:W-:Y:S04]  /*4c50*/  ISETP.GE.AND P0, PT, R156, UR9, PT ;  /* 0x000000099c007c0c */ /* 0x000fe8000bf06270 */
[----:B------:R-:W-:Y:S11]  /*4c60*/  ISETP.GE.OR P1, PT, R20, c[0x0][0x27c], P0 ;  /* 0x00009f0014007a0c */ /* 0x000ff60000726670 */
[----:B------:R-:W-:Y:S02]  /*4c70*/  @!UPT UIADD3 URZ, URZ, URZ, URZ ;  /* 0x0000003f3f3ff290 */ /* 0x000fe4000fffe03f */
[----:B------:R-:W-:Y:S04]  /*4c80*/  @!P1 IADD3 R10, P3, P0, R104, R168, R72 ;  /* 0x000000a8680a9210 */ /* 0x000fe8000787e048 */
[----:B------:R-:W-:Y:S02]  /*4c90*/  @!P1 IADD3.X R13, R112, R119, R39, P3, P0 ;  /* 0x00000077700d9210 */ /* 0x000fe40001fe0427 */
[----:B------:R-:W-:Y:S04]  /*4ca0*/  @!P1 IADD3 R11, P3, P0, R102, R166, R74 ;  /* 0x000000a6660b9210 */ /* 0x000fe8000787e04a */
[----:B------:R-:W-:Y:S02]  /*4cb0*/  @!P1 IADD3.X R14, R111, R120, R43, P3, P0 ;  /* 0x000000786f0e9210 */ /* 0x000fe40001fe042b */
[C---:B------:R-:W-:Y:S04]  /*4cc0*/  @!P4 LEA R4, P0, R2.reuse, c[0x0][0x270], 0x1 ;  /* 0x00009c000204ca11 */ /* 0x040fe800078008ff */
[----:B------:R-:W-:Y:S02]  /*4cd0*/  @!P4 LEA.HI.X R5, R2, c[0x0][0x274], R5, 0x1, P0 ;  /* 0x00009d000205ca11 */ /* 0x000fe400000f0c05 */
[C---:B------:R-:W-:Y:S03]  /*4ce0*/  @!P4 LEA R2, P0, R3.reuse, c[0x0][0x288], 0x1 ;  /* 0x0000a2000302ca11 */ /* 0x040fe600078008ff */
[----:B------:R4:W2:Y:S01]  /*4cf0*/  @!P4 LDG.E.128 R60, [R4.64] ;  /* 0x00000016043cc981 */ /* 0x0008a2000c1e1d00 */
[----:B------:R-:W-:Y:S02]  /*4d00*/  @!P4 LEA.HI.X R3, R3, c[0x0][0x28c], R8, 0x1, P0 ;  /* 0x0000a3000303ca11 */ /* 0x000fe400000f0c08 */
[C---:B------:R-:W-:Y:S04]  /*4d10*/  @!P2 LEA R8, P0, R6.reuse, c[0x0][0x270], 0x1 ;  /* 0x00009c000608aa11 */ /* 0x040fe800078008ff */
[----:B------:R-:W-:Y:S01]  /*4d20*/  @!P2 LEA.HI.X R9, R6, c[0x0][0x274], R9, 0x1, P0 ;  /* 0x00009d000609aa11 */ /* 0x000fe200000f0c09 */
[----:B------:R1:W3:Y:S01]  /*4d30*/  @!P4 LDG.E.128 R24, [R2.64] ;  /* 0x000000160218c981 */ /* 0x0002e2000c1e1d00 */
[C---:B------:R-:W-:Y:S04]  /*4d40*/  @!P2 LEA R6, P0, R7.reuse, c[0x0][0x288], 0x1 ;  /* 0x0000a2000706aa11 */ /* 0x040fe800078008ff */
[----:B------:R-:W-:Y:S02]  /*4d50*/  @!P2 LEA.HI.X R7, R7, c[0x0][0x28c], R12, 0x1, P0 ;  /* 0x0000a3000707aa11 */ /* 0x000fe400000f0c0c */
[C---:B------:R-:W-:Y:S01]  /*4d60*/  @!P1 LEA R12, P0, R10.reuse, c[0x0][0x270], 0x1 ;  /* 0x00009c000a0c9a11 */ /* 0x040fe200078008ff */
[----:B------:R1:W3:Y:S03]  /*4d70*/  @!P2 LDG.E.128 R64, [R8.64] ;  /* 0x000000160840a981 */ /* 0x0002e6000c1e1d00 */
[----:B------:R-:W-:Y:S02]  /*4d80*/  @!P1 LEA.HI.X R13, R10, c[0x0][0x274], R13, 0x1, P0 ;  /* 0x00009d000a0d9a11 */ /* 0x000fe400000f0c0d */
[C---:B------:R-:W-:Y:S03]  /*4d90*/  @!P1 LEA R10, P0, R11.reuse, c[0x0][0x288], 0x1 ;  /* 0x0000a2000b0a9a11 */ /* 0x040fe600078008ff */
[----:B------:R1:W3:Y:S01]  /*4da0*/  @!P2 LDG.E.128 R28, [R6.64] ;  /* 0x00000016061ca981 */ /* 0x0002e2000c1e1d00 */
[----:B------:R-:W-:Y:S01]  /*4db0*/  @!P1 LEA.HI.X R11, R11, c[0x0][0x28c], R14, 0x1, P0 ;  /* 0x0000a3000b0b9a11 */ /* 0x000fe200000f0c0e */
[----:B----4-:R-:W-:Y:S01]  /*4dc0*/  CS2R R4, SRZ ;  /* 0x0000000000047805 */ /* 0x010fe2000001ff00 */
[----:B------:R-:W-:Y:S04]  /*4dd0*/  ISETP.GE.AND P0, PT, R38, UR9, PT ;  /* 0x0000000926007c0c */ /* 0x000fe8000bf06270 */
[----:B------:R-:W-:Y:S01]  /*4de0*/  ISETP.GE.OR P0, PT, R20, c[0x0][0x27c], P0 ;  /* 0x00009f0014007a0c */ /* 0x000fe20000706670 */
[----:B------:R-:W4:Y:S08]  /*4df0*/  @!P1 LDG.E.128 R68, [R12.64] ;  /* 0x000000160c449981 */ /* 0x000f30000c1e1d00 */
[----:B------:R-:W4:Y:S04]  /*4e00*/  @!P1 LDG.E.128 R32, [R10.64] ;  /* 0x000000160a209981 */ /* 0x000f28000c1e1d00 */
[----:B------:R-:W-:Y:S05]  /*4e10*/  @!P0 IADD3 R72, P1, R104, R72, RZ ;  /* 0x0000004868488210 */ /* 0x000fea0007f3e0ff */
[----:B------:R-:W-:Y:S01]  /*4e20*/  @!P0 IMAD.X R39, R112, 0x1, R39, P1 ;  /* 0x0000000170278824 */ /* 0x000fe200008e0627 */
[C---:B-1----:R-:W-:Y:S01]  /*4e30*/  @!P0 LEA R8, P1, R72.reuse, c[0x0][0x270], 0x1 ;  /* 0x00009c0048088a11 */ /* 0x042fe200078208ff */
[----:B------:R-:W-:Y:S03]  /*4e40*/  CS2R R6, SRZ ;  /* 0x0000000000067805 */ /* 0x000fe6000001ff00 */
[----:B------:R-:W-:Y:S02]  /*4e50*/  @!P0 LEA.HI.X R9, R72, c[0x0][0x274], R39, 0x1, P1 ;  /* 0x00009d0048098a11 */ /* 0x000fe400008f0c27 */
[----:B------:R-:W-:Y:S03]  /*4e60*/  @!P0 IADD3 R74, P1, R102, R74, RZ ;  /* 0x0000004a664a8210 */ /* 0x000fe60007f3e0ff */
[----:B------:R2:W5:Y:S02]  /*4e70*/  @!P0 LDG.E.128 R44, [R8.64] ;  /* 0x00000016082c8981 */ /* 0x000564000c1e1d00 */
[----:B------:R-:W-:Y:S01]  /*4e80*/  @!P0 IMAD.X R3, R111, 0x1, R43, P1 ;  /* 0x000000016f038824 */ /* 0x000fe200008e062b */
[C---:B------:R-:W-:Y:S04]  /*4e90*/  @!P0 LEA R2, P1, R74.reuse, c[0x0][0x288], 0x1 ;  /* 0x0000a2004a028a11 */ /* 0x040fe800078208ff */
[----:B------:R-:W-:Y:S02]  /*4ea0*/  @!P0 LEA.HI.X R3, R74, c[0x0][0x28c], R3, 0x1, P1 ;  /* 0x0000a3004a038a11 */ /* 0x000fe400008f0c03 */
[----:B------:R-:W-:Y:S03]  /*4eb0*/  ISETP.GE.AND P1, PT, R20, c[0x0][0x27c], PT ;  /* 0x00009f0014007a0c */ /* 0x000fe60003f26270 */
[----:B------:R1:W5:Y:S01]  /*4ec0*/  @!P0 LDG.E.128 R4, [R2.64] ;  /* 0x0000001602048981 */ /* 0x000362000c1e1d00 */
[----:B------:R-:W-:Y:S01]  /*4ed0*/  ISETP.GE.OR P0, PT, R38, UR9, P6 ;  /* 0x0000000926007c0c */ /* 0x000fe2000b706670 */
[----:B--2---:R-:W-:Y:S02]  /*4ee0*/  IMAD.MOV.U32 R9, RZ, RZ, R62 ;  /* 0x000000ffff097224 */ /* 0x004fe400078e003e */
[----:B------:R-:W-:Y:S02]  /*4ef0*/  IMAD.MOV.U32 R8, RZ, RZ, R63 ;  /* 0x000000ffff087224 */ /* 0x000fe400078e003f */
[----:B-1----:R-:W-:Y:S02]  /*4f00*/  IMAD.MOV.U32 R3, RZ, RZ, R60 ;  /* 0x000000ffff037224 */ /* 0x002fe400078e003c */
[----:B------:R-:W-:Y:S01]  /*4f10*/  IMAD.MOV.U32 R2, RZ, RZ, R61 ;  /* 0x000000ffff027224 */ /* 0x000fe200078e003d */
[----:B------:R-:W-:Y:S01]  /*4f20*/  PRMT R55, R8, 0x5410, R9 ;  /* 0x0000541008377816 */ /* 0x000fe20000000009 */
[----:B---3--:R-:W-:Y:S02]  /*4f30*/  IMAD.MOV.U32 R9, RZ, RZ, R26 ;  /* 0x000000ffff097224 */ /* 0x008fe400078e001a */
[----:B------:R-:W-:Y:S01]  /*4f40*/  IMAD.MOV.U32 R8, RZ, RZ, R27 ;  /* 0x000000ffff087224 */ /* 0x000fe200078e001b */
[----:B------:R-:W-:Y:S01]  /*4f50*/  PRMT R54, R3, 0x5410, R2 ;  /* 0x0000541003367816 */ /* 0x000fe20000000002 */
[----:B------:R-:W-:Y:S02]  /*4f60*/  IMAD.MOV.U32 R3, RZ, RZ, R24 ;  /* 0x000000ffff037224 */ /* 0x000fe400078e0018 */
        /* <DEDUP_REMOVED lines=14> */
[----:B----4-:R-:W-:Y:S02]  /*5050*/  IMAD.MOV.U32 R9, RZ, RZ, R70 ;  /* 0x000000ffff097224 */ /* 0x010fe400078e0046 */
        /* <DEDUP_REMOVED lines=10> */
[----:B------:R-:W-:Y:S04]  /*5100*/  PRMT R42, R8, 0x5410, R9 ;  /* 0x00005410082a7816 */ /* 0x000fe80000000009 */
[----:B------:R-:W-:Y:S01]  /*5110*/  PRMT R41, R2, 0x5410, R3 ;  /* 0x0000541002297816 */ /* 0x000fe20000000003 */
[----:B------:R-:W-:-:S05]  /*5120*/  @P0 BRA `(.L_x_83) ;  /* 0x0000079000000947 */ /* 0x000fca0003800000 */
[----:B-----5:R-:W-:Y:S01]  /*5130*/  IMAD.MOV.U32 R10, RZ, RZ, R5 ;  /* 0x000000ffff0a7224 */ /* 0x020fe200078e0005 */
[----:B------:R-:W-:Y:S01]  /*5140*/  SEL R2, R151, R132, !P5 ;  /* 0x0000008497027207 */ /* 0x000fe20006800000 */
[----:B------:R-:W-:Y:S01]  /*5150*/  LDS.128 R16, [R139+0x3900] ;  /* 0x003900008b107984 */ /* 0x000fe20000000c00 */
[----:B------:R-:W-:Y:S01]  /*5160*/  MOV R3, R4 ;  /* 0x0000000400037202 */ /* 0x000fe20000000f00 */
[----:B------:R-:W-:Y:S01]  /*5170*/  IMAD.MOV.U32 R48, RZ, RZ, R45 ;  /* 0x000000ffff307224 */ /* 0x000fe200078e002d */
[----:B------:R-:W-:Y:S01]  /*5180*/  SHF.R.S32.HI R78, RZ, 0x1f, R2 ;  /* 0x0000001fff4e7819 */ /* 0x000fe20000011402 */
[----:B------:R-:W-:Y:S01]  /*5190*/  IMAD.MOV.U32 R50, RZ, RZ, R46 ;  /* 0x000000ffff327224 */ /* 0x000fe200078e002e */
[--C-:B------:R-:W-:Y:S01]  /*51a0*/  @!P1 SHF.R.U64 R8, R4, 0x10, R5.reuse ;  /* 0x0000001004089819 */ /* 0x100fe20000001205 */
[----:B------:R-:W-:Y:S01]  /*51b0*/  @!P1 HADD2.F32 R4, -RZ, R3.H0_H0 ;  /* 0x20000003ff049230 */ /* 0x000fe20000004100 */
[----:B------:R-:W-:Y:S02]  /*51c0*/  LEA.HI R78, R78, R2, RZ, 0x4 ;  /* 0x000000024e4e7211 */ /* 0x000fe400078f20ff */
[----:B------:R-:W-:Y:S01]  /*51d0*/  @!P1 SHF.R.U32.HI R9, RZ, 0x10, R5 ;  /* 0x00000010ff099819 */ /* 0x000fe20000011605 */
[----:B------:R-:W-:Y:S01]  /*51e0*/  @!P1 HADD2.F32 R3, -RZ, R8.H0_H0 ;  /* 0x20000008ff039230 */ /* 0x000fe20000004100 */
[----:B------:R-:W-:Y:S02]  /*51f0*/  LEA.HI.SX32 R78, R78, R115, 0x1c ;  /* 0x000000734e4e7211 */ /* 0x000fe400078fe2ff */
[----:B------:R-:W-:Y:S02]  /*5200*/  MOV R43, R44 ;  /* 0x0000002c002b7202 */ /* 0x000fe40000000f00 */
[----:B------:R-:W-:Y:S02]  /*5210*/  SHF.L.U32 R78, R78, 0x3, RZ ;  /* 0x000000034e4e7819 */ /* 0x000fe400000006ff */
[----:B------:R-:W-:Y:S01]  /*5220*/  MOV R11, R6 ;  /* 0x00000006000b7202 */ /* 0x000fe20000000f00 */
[----:B------:R-:W-:Y:S01]  /*5230*/  @!P1 HADD2.F32 R8, -RZ, R43.H0_H0 ;  /* 0x2000002bff089230 */ /* 0x000fe20000004100 */
[----:B------:R-:W-:Y:S02]  /*5240*/  LOP3.LUT R56, R133, 0x38, R78, 0xf8, !PT ;  /* 0x0000003885387812 */ /* 0x000fe400078ef84e */
[----:B------:R-:W-:Y:S02]  /*5250*/  @!P1 SHF.R.U64 R12, R6, 0x10, R7 ;  /* 0x00000010060c9819 */ /* 0x000fe40000001207 */
[----:B------:R-:W-:Y:S02]  /*5260*/  LOP3.LUT R56, R56, R134, RZ, 0x3c, !PT ;  /* 0x0000008638387212 */ /* 0x000fe400078e3cff */
[----:B------:R-:W-:Y:S02]  /*5270*/  @!P1 SHF.R.U64 R44, R44, 0x10, R45 ;  /* 0x000000102c2c9819 */ /* 0x000fe4000000122d */
[----:B------:R-:W-:Y:S02]  /*5280*/  IADD3 R56, R56, R135, RZ ;  /* 0x0000008738387210 */ /* 0x000fe40007ffe0ff */
[C---:B------:R-:W-:Y:S01]  /*5290*/  LEA R80, P0, R95.reuse, R76, 0x1 ;  /* 0x0000004c5f507211 */ /* 0x040fe200078008ff */
[----:B------:R-:W-:Y:S01]  /*52a0*/  @!P1 HADD2.F32 R44, -RZ, R44.H0_H0 ;  /* 0x2000002cff2c9230 */ /* 0x000fe20000004100 */
[----:B------:R-:W-:Y:S01]  /*52b0*/  MOV R13, R7 ;  /* 0x00000007000d7202 */ /* 0x000fe20000000f00 */
[----:B------:R-:W-:Y:S01]  /*52c0*/  IMAD.SHL.U32 R56, R56, 0x2, RZ ;  /* 0x0000000238387824 */ /* 0x000fe200078e00ff */
[----:B------:R-:W-:Y:S02]  /*52d0*/  @!P1 SHF.R.U32.HI R14, RZ, 0x10, R7 ;  /* 0x00000010ff0e9819 */ /* 0x000fe40000011607 */
[----:B------:R-:W-:Y:S02]  /*52e0*/  @!P1 SHF.R.U32.HI R49, RZ, 0x10, R45 ;  /* 0x00000010ff319819 */ /* 0x000fe4000001162d */
[----:B------:R-:W-:Y:S01]  /*52f0*/  LEA.HI.X R81, R95, R77, R110, 0x1, P0 ;  /* 0x0000004d5f517211 */ /* 0x000fe200000f0c6e */
[----:B------:R-:W1:Y:S01]  /*5300*/  LDS.128 R56, [R56+0x3900] ;  /* 0x0039000038387984 */ /* 0x000e620000000c00 */
[----:B------:R-:W-:Y:S02]  /*5310*/  ISETP.GE.AND P0, PT, R78, c[0x0][0x1d4], PT ;  /* 0x000075004e007a0c */ /* 0x000fe40003f06270 */
[--C-:B------:R-:W-:Y:S02]  /*5320*/  @!P1 SHF.R.U32.HI R53, RZ, 0x10, R47.reuse ;  /* 0x00000010ff359819 */ /* 0x100fe4000001162f */
[----:B------:R-:W-:Y:S01]  /*5330*/  @!P1 SHF.R.U64 R51, R46, 0x10, R47 ;  /* 0x000000102e339819 */ /* 0x000fe2000000122f */
[----:B------:R-:W-:Y:S01]  /*5340*/  @!P1 HADD2.F32 R46, -RZ, R49.H0_H0 ;  /* 0x20000031ff2e9230 */ /* 0x000fe20000004100 */
[----:B------:R-:W-:Y:S07]  /*5350*/  MOV R52, R47 ;  /* 0x0000002f00347202 */ /* 0x000fee0000000f00 */
[----:B------:R-:W-:Y:S04]  /*5360*/  @!P0 IMAD.WIDE R76, R78, 0x2, R76 ;  /* 0x000000024e4c8825 */ /* 0x000fe800078e024c */
[----:B-1----:R-:W-:Y:S01]  /*5370*/  @!P1 IMAD.MOV.U32 R5, RZ, RZ, R56 ;  /* 0x000000ffff059224 */ /* 0x002fe200078e0038 */
[----:B------:R-:W-:Y:S04]  /*5380*/  @!P1 MOV R2, R16 ;  /* 0x0000001000029202 */ /* 0x000fe80000000f00 */
[--C-:B------:R-:W-:Y:S02]  /*5390*/  @!P1 HADD2.F32 R7, -RZ, R5.reuse.H0_H0 ;  /* 0x20000005ff079230 */ /* 0x100fe40000004100 */
[--C-:B------:R-:W-:Y:S02]  /*53a0*/  @!P1 HADD2.F32 R6, -RZ, R2.reuse.H0_H0 ;  /* 0x20000002ff069230 */ /* 0x100fe40000004100 */
[----:B------:R-:W-:Y:S01]  /*53b0*/  @!P1 HADD2.F32 R43, -RZ, R5.H1_H1 ;  /* 0x30000005ff2b9230 */ /* 0x000fe20000004100 */
[-C--:B------:R-:W-:Y:S01]  /*53c0*/  @!P1 FMUL.FTZ R45, R7, R4.reuse ;  /* 0x00000004072d9220 */ /* 0x080fe20000410000 */
[----:B------:R-:W-:Y:S01]  /*53d0*/  @!P1 HADD2.F32 R5, -RZ, R2.H1_H1 ;  /* 0x30000002ff059230 */ /* 0x000fe20000004100 */
[C---:B------:R-:W-:Y:S02]  /*53e0*/  @!P1 FMUL.FTZ R2, R6.reuse, R4 ;  /* 0x0000000406029220 */ /* 0x040fe40000410000 */
[----:B------:R-:W-:Y:S02]  /*53f0*/  @!P1 FMUL.FTZ R4, R43, R3 ;  /* 0x000000032b049220 */ /* 0x000fe40000410000 */
[----:B------:R-:W-:Y:S01]  /*5400*/  @!P1 FFMA.FTZ R2, R7, R8, R2 ;  /* 0x0000000807029223 */ /* 0x000fe20000010002 */
[----:B------:R-:W-:Y:S01]  /*5410*/  @!P1 MOV R7, R57 ;  /* 0x0000003900079202 */ /* 0x000fe20000000f00 */
[C---:B------:R-:W-:Y:S02]  /*5420*/  @!P1 FMUL.FTZ R3, R5.reuse, R3 ;  /* 0x0000000305039220 */ /* 0x040fe40000410000 */
[----:B------:R-:W-:Y:S01]  /*5430*/  @!P1 FFMA.FTZ R86, R5, R44, -R4 ;  /* 0x0000002c05569223 */ /* 0x000fe20000010804 */
[----:B------:R-:W-:Y:S01]  /*5440*/  @!P1 MOV R5, R17 ;  /* 0x0000001100059202 */ /* 0x000fe20000000f00 */
[----:B------:R-:W-:Y:S01]  /*5450*/  @!P1 FFMA.FTZ R87, R6, R8, -R45 ;  /* 0x0000000806579223 */ /* 0x000fe2000001082d */
[----:B------:R-:W-:Y:S01]  /*5460*/  @!P1 HADD2.F32 R6, -RZ, R9.H0_H0 ;  /* 0x20000009ff069230 */ /* 0x000fe20000004100 */
[----:B------:R-:W-:Y:S01]  /*5470*/  @!P1 FFMA.FTZ R3, R43, R44, R3 ;  /* 0x0000002c2b039223 */ /* 0x000fe20000010003 */
[--C-:B------:R-:W-:Y:S01]  /*5480*/  @!P1 HADD2.F32 R43, -RZ, R7.reuse.H0_H0 ;  /* 0x20000007ff2b9230 */ /* 0x100fe20000004100 */
[----:B------:R-:W-:Y:S01]  /*5490*/  @!P1 IMAD.MOV.U32 R9, RZ, RZ, R58 ;  /* 0x000000ffff099224 */ /* 0x000fe200078e003a */
[----:B------:R-:W-:Y:S02]  /*54a0*/  @!P1 HADD2.F32 R4, -RZ, R10.H0_H0 ;  /* 0x2000000aff049230 */ /* 0x000fe40000004100 */
[----:B------:R-:W-:Y:S01]  /*54b0*/  @!P1 HADD2.F32 R45, -RZ, R7.H1_H1 ;  /* 0x30000007ff2d9230 */ /* 0x000fe20000004100 */
[----:B------:R-:W-:Y:S01]  /*54c0*/  @!P1 F2FP.PACK_AB R2, R3, R2 ;  /* 0x000000020302923e */ /* 0x000fe200000000ff */
[--C-:B------:R-:W-:Y:S02]  /*54d0*/  @!P1 HADD2.F32 R7, -RZ, R5.reuse.H1_H1 ;  /* 0x30000005ff079230 */ /* 0x100fe40000004100 */
[----:B------:R-:W-:Y:S01]  /*54e0*/  @!P1 HADD2.F32 R44, -RZ, R48.H0_H0 ;  /* 0x20000030ff2c9230 */ /* 0x000fe20000004100 */
[----:B------:R-:W-:Y:S01]  /*54f0*/  @!P1 FMUL.FTZ R10, R45, R6 ;  /* 0x000000062d0a9220 */ /* 0x000fe20000410000 */
[----:B------:R-:W-:Y:S01]  /*5500*/  @!P1 HADD2.F32 R8, -RZ, R5.H0_H0 ;  /* 0x20000005ff089230 */ /* 0x000fe20000004100 */
[----:B------:R-:W-:Y:S01]  /*5510*/  @!P1 FMUL.FTZ R5, R43, R4 ;  /* 0x000000042b059220 */ /* 0x000fe20000410000 */
[----:B------:R-:W-:Y:S01]  /*5520*/  @!P1 MOV R56, R2 ;  /* 0x0000000200389202 */ /* 0x000fe20000000f00 */
[C---:B------:R-:W-:Y:S01]  /*5530*/  @!P1 FFMA.FTZ R84, R7.reuse, R46, -R10 ;  /* 0x0000002e07549223 */ /* 0x040fe2000001080a */
[--C-:B------:R-:W-:Y:S01]  /*5540*/  @!P1 HADD2.F32 R47, -RZ, R9.reuse.H0_H0 ;  /* 0x20000009ff2f9230 */ /* 0x100fe20000004100 */
[C---:B------:R-:W-:Y:S01]  /*5550*/  @!P1 FFMA.FTZ R85, R8.reuse, R44, -R5 ;  /* 0x0000002c08559223 */ /* 0x040fe20000010805 */
[----:B------:R-:W-:Y:S01]  /*5560*/  @!P1 HADD2.F32 R49, -RZ, R9.H1_H1 ;  /* 0x30000009ff319230 */ /* 0x000fe20000004100 */
[----:B------:R-:W-:Y:S01]  /*5570*/  @!P1 FMUL.FTZ R5, R7, R6 ;  /* 0x0000000607059220 */ /* 0x000fe20000410000 */
[----:B------:R-:W-:Y:S01]  /*5580*/  @!P1 MOV R7, R18 ;  /* 0x0000001200079202 */ /* 0x000fe20000000f00 */
[----:B------:R-:W-:Y:S01]  /*5590*/  @!P1 FMUL.FTZ R4, R8, R4 ;  /* 0x0000000408049220 */ /* 0x000fe20000410000 */
[----:B------:R-:W-:Y:S01]  /*55a0*/  @!P1 HADD2.F32 R6, -RZ, R11.H0_H0 ;  /* 0x2000000bff069230 */ /* 0x000fe20000004100 */
[----:B------:R-:W-:Y:S01]  /*55b0*/  @!P1 MOV R11, R59 ;  /* 0x0000003b000b9202 */ /* 0x000fe20000000f00 */
[----:B------:R-:W-:Y:S01]  /*55c0*/  @!P1 HADD2.F32 R8, -RZ, R12.H0_H0 ;  /* 0x2000000cff089230 */ /* 0x000fe20000004100 */
[----:B------:R-:W-:Y:S01]  /*55d0*/  @!P1 FFMA.FTZ R4, R43, R44, R4 ;  /* 0x0000002c2b049223 */ /* 0x000fe20000010004 */
[--C-:B------:R-:W-:Y:S01]  /*55e0*/  @!P1 HADD2.F32 R9, -RZ, R7.reuse.H1_H1 ;  /* 0x30000007ff099230 */ /* 0x100fe20000004100 */
[----:B------:R-:W-:Y:S01]  /*55f0*/  @!P1 FFMA.FTZ R5, R45, R46, R5 ;  /* 0x0000002e2d059223 */ /* 0x000fe20000010005 */
[----:B------:R-:W-:Y:S01]  /*5600*/  @!P1 HADD2.F32 R48, -RZ, R50.H0_H0 ;  /* 0x20000032ff309230 */ /* 0x000fe20000004100 */
[----:B------:R-:W-:Y:S01]  /*5610*/  @!P1 FMUL.FTZ R12, R49, R8 ;  /* 0x00000008310c9220 */ /* 0x000fe20000410000 */
[----:B------:R-:W-:Y:S01]  /*5620*/  @!P1 HADD2.F32 R10, -RZ, R7.H0_H0 ;  /* 0x20000007ff0a9230 */ /* 0x000fe20000004100 */
[----:B------:R-:W-:Y:S01]  /*5630*/  @!P1 FMUL.FTZ R7, R47, R6 ;  /* 0x000000062f079220 */ /* 0x000fe20000410000 */
[----:B------:R-:W-:Y:S01]  /*5640*/  @!P1 HADD2.F32 R50, -RZ, R51.H0_H0 ;  /* 0x20000033ff329230 */ /* 0x000fe20000004100 */
[----:B------:R-:W-:Y:S01]  /*5650*/  @!P1 F2FP.PACK_AB R4, R5, R4 ;  /* 0x000000040504923e */ /* 0x000fe200000000ff */
[----:B------:R-:W-:Y:S01]  /*5660*/  @!P1 HADD2.F32 R51, -RZ, R11.H1_H1 ;  /* 0x3000000bff339230 */ /* 0x000fe20000004100 */
[C---:B------:R-:W-:Y:S02]  /*5670*/  @!P1 FFMA.FTZ R82, R10.reuse, R48, -R7 ;  /* 0x000000300a529223 */ /* 0x040fe40000010807 */
[C---:B------:R-:W-:Y:S01]  /*5680*/  @!P1 FMUL.FTZ R7, R9.reuse, R8 ;  /* 0x0000000809079220 */ /* 0x040fe20000410000 */
[----:B------:R-:W-:Y:S01]  /*5690*/  @!P1 HADD2.F32 R8, -RZ, R13.H0_H0 ;  /* 0x2000000dff089230 */ /* 0x000fe20000004100 */
[----:B------:R-:W-:Y:S01]  /*56a0*/  @!P1 FFMA.FTZ R79, R9, R50, -R12 ;  /* 0x00000032094f9223 */ /* 0x000fe2000001080c */
[----:B------:R-:W-:Y:S01]  /*56b0*/  @!P1 HADD2.F32 R13, -RZ, R11.H0_H0 ;  /* 0x2000000bff0d9230 */ /* 0x000fe20000004100 */
[----:B------:R-:W-:Y:S02]  /*56c0*/  @!P1 IMAD.MOV.U32 R9, RZ, RZ, R19 ;  /* 0x000000ffff099224 */ /* 0x000fe400078e0013 */
[----:B------:R-:W-:Y:S01]  /*56d0*/  @!P1 FMUL.FTZ R6, R10, R6 ;  /* 0x000000060a069220 */ /* 0x000fe20000410000 */
[----:B------:R-:W-:Y:S01]  /*56e0*/  @!P1 HADD2.F32 R10, -RZ, R14.H0_H0 ;  /* 0x2000000eff0a9230 */ /* 0x000fe20000004100 */
[----:B------:R-:W-:Y:S01]  /*56f0*/  @!P1 IMAD.MOV.U32 R57, RZ, RZ, R4 ;  /* 0x000000ffff399224 */ /* 0x000fe200078e0004 */
[--C-:B------:R-:W-:Y:S01]  /*5700*/  @!P1 HADD2.F32 R12, -RZ, R9.reuse.H0_H0 ;  /* 0x20000009ff0c9230 */ /* 0x100fe20000004100 */
[----:B------:R-:W-:Y:S01]  /*5710*/  @!P1 FFMA.FTZ R6, R47, R48, R6 ;  /* 0x000000302f069223 */ /* 0x000fe20000010006 */
[----:B------:R-:W-:Y:S01]  /*5720*/  @!P1 HADD2.F32 R11, -RZ, R9.H1_H1 ;  /* 0x30000009ff0b9230 */ /* 0x000fe20000004100 */
[-C--:B------:R-:W-:Y:S01]  /*5730*/  @!P1 FMUL.FTZ R9, R13, R8.reuse ;  /* 0x000000080d099220 */ /* 0x080fe20000410000 */
[----:B------:R-:W-:Y:S01]  /*5740*/  @!P1 HADD2.F32 R14, -RZ, R52.H0_H0 ;  /* 0x20000034ff0e9230 */ /* 0x000fe20000004100 */
[C---:B------:R-:W-:Y:S01]  /*5750*/  @!P1 FMUL.FTZ R8, R12.reuse, R8 ;  /* 0x000000080c089220 */ /* 0x040fe20000410000 */
[----:B------:R-:W-:Y:S01]  /*5760*/  @!P1 HADD2.F32 R52, -RZ, R53.H0_H0 ;  /* 0x20000035ff349230 */ /* 0x000fe20000004100 */
[----:B------:R-:W-:Y:S02]  /*5770*/  @!P1 FMUL.FTZ R53, R51, R10 ;  /* 0x0000000a33359220 */ /* 0x000fe40000410000 */
[----:B------:R-:W-:Y:S01]  /*5780*/  @!P1 FFMA.FTZ R78, R12, R14, -R9 ;  /* 0x0000000e0c4e9223 */ /* 0x000fe20000010809 */
[----:B------:R-:W-:Y:S01]  /*5790*/  @!P1 F2FP.PACK_AB R12, R79, R82 ;  /* 0x000000524f0c923e */ /* 0x000fe200000000ff */
[C---:B------:R-:W-:Y:S02]  /*57a0*/  @!P1 FFMA.FTZ R53, R11.reuse, R52, -R53 ;  /* 0x000000340b359223 */ /* 0x040fe40000010835 */
[----:B------:R-:W-:Y:S01]  /*57b0*/  @!P1 FMUL.FTZ R9, R11, R10 ;  /* 0x0000000a0b099220 */ /* 0x000fe20000410000 */
[----:B------:R-:W-:Y:S01]  /*57c0*/  @!P1 F2FP.PACK_AB R11, R84, R85 ;  /* 0x00000055540b923e */ /* 0x000fe200000000ff */
[----:B------:R-:W-:Y:S01]  /*57d0*/  @!P1 FFMA.FTZ R7, R49, R50, R7 ;  /* 0x0000003231079223 */ /* 0x000fe20000010007 */
[----:B------:R-:W-:Y:S01]  /*57e0*/  @!P1 F2FP.PACK_AB R10, R86, R87 ;  /* 0x00000057560a923e */ /* 0x000fe200000000ff */
[----:B------:R-:W-:Y:S01]  /*57f0*/  @!P1 FFMA.FTZ R8, R13, R14, R8 ;  /* 0x0000000e0d089223 */ /* 0x000fe20000010008 */
[----:B------:R-:W-:Y:S01]  /*5800*/  @!P1 F2FP.PACK_AB R43, R53, R78 ;  /* 0x0000004e352b923e */ /* 0x000fe200000000ff */
[----:B------:R-:W-:Y:S01]  /*5810*/  @!P1 FFMA.FTZ R9, R51, R52, R9 ;  /* 0x0000003433099223 */ /* 0x000fe20000010009 */
[----:B------:R-:W-:Y:S01]  /*5820*/  @!P1 MOV R16, R10 ;  /* 0x0000000a00109202 */ /* 0x000fe20000000f00 */
[----:B------:R-:W-:Y:S01]  /*5830*/  @!P1 IMAD.MOV.U32 R18, RZ, RZ, R12 ;  /* 0x000000ffff129224 */ /* 0x000fe200078e000c */
[----:B------:R-:W-:Y:S02]  /*5840*/  @!P1 MOV R17, R11 ;  /* 0x0000000b00119202 */ /* 0x000fe40000000f00 */
[----:B------:R-:W-:Y:S02]  /*5850*/  @!P1 MOV R19, R43 ;  /* 0x0000002b00139202 */ /* 0x000fe40000000f00 */
[----:B------:R-:W-:Y:S02]  /*5860*/  @!P1 F2FP.PACK_AB R6, R7, R6 ;  /* 0x000000060706923e */ /* 0x000fe400000000ff */
[----:B------:R-:W-:Y:S01]  /*5870*/  @!P1 F2FP.PACK_AB R8, R9, R8 ;  /* 0x000000080908923e */ /* 0x000fe200000000ff */
[----:B------:R1:W-:Y:S01]  /*5880*/  ST.E.128 [R80.64], R16 ;  /* 0x0000001050007985 */ /* 0x0003e2000c101d16 */
[----:B------:R-:W-:Y:S02]  /*5890*/  @!P1 MOV R58, R6 ;  /* 0x00000006003a9202 */ /* 0x000fe40000000f00 */
[----:B------:R-:W-:Y:S05]  /*58a0*/  @!P1 MOV R59, R8 ;  /* 0x00000008003b9202 */ /* 0x000fea0000000f00 */
[----:B------:R1:W-:Y:S02]  /*58b0*/  @!P0 ST.E.128 [R76.64], R56 ;  /* 0x000000384c008985 */ /* 0x0003e4000c101d16 */
.L_x_83:
[----:B------:R-:W-:Y:S05]  /*58c0*/  BSYNC B0 ;  /* 0x0000000000007941 */ /* 0x000fea0003800000 */
.L_x_82:
[----:B-----5:R2:W3:Y:S01]  /*58d0*/  SHFL.IDX PT, R5, R88, 0x1, 0x1c1f ;  /* 0x003c1f0058057f89 */ /* 0x0204e200000e0000 */
[----:B------:R-:W-:Y:S01]  /*58e0*/  ISETP.GE.OR P0, PT, R158, UR9, P6 ;  /* 0x000000099e007c0c */ /* 0x000fe2000b706670 */
[----:B------:R-:W-:Y:S02]  /*58f0*/  BSSY B0, `(.L_x_84) ;  /* 0x0000074000007945 */ /* 0x000fe40003800000 */
[----:B------:R2:W4:Y:S10]  /*5900*/  SHFL.IDX PT, R4, R89, 0x1, 0x1c1f ;  /* 0x003c1f0059047f89 */ /* 0x00053400000e0000 */
[----:B------:R-:W-:-:S05]  /*5910*/  @P0 BRA `(.L_x_85) ;  /* 0x0000071000000947 */ /* 0x000fca0003800000 */
[----:B------:R-:W-:Y:S01]  /*5920*/  SEL R2, R151, R132, !P5 ;  /* 0x0000008497027207 */ /* 0x000fe20006800000 */
[----:B-1----:R-:W-:Y:S01]  /*5930*/  LDS.128 R16, [R142+0x3900] ;  /* 0x003900008e107984 */ /* 0x002fe20000000c00 */
[C---:B----4-:R-:W-:Y:S01]  /*5940*/  LEA R56, P0, R95.reuse, R4, 0x1 ;  /* 0x000000045f387211 */ /* 0x050fe200078008ff */
[----:B------:R-:W-:Y:S01]  /*5950*/  @!P1 HADD2.F32 R10, -RZ, R54.H0_H0 ;  /* 0x20000036ff0a9230 */ /* 0x000fe20000004100 */
[----:B------:R-:W-:Y:S01]  /*5960*/  SHF.R.S32.HI R6, RZ, 0x1f, R2 ;  /* 0x0000001fff067819 */ /* 0x000fe20000011402 */
[----:B------:R-:W-:Y:S01]  /*5970*/  @!P1 HADD2.F32 R44, -RZ, R55.H0_H0 ;  /* 0x20000037ff2c9230 */ /* 0x000fe20000004100 */
[----:B---3--:R-:W-:Y:S02]  /*5980*/  LEA.HI.X R57, R95, R5, R110, 0x1, P0 ;  /* 0x000000055f397211 */ /* 0x008fe400000f0c6e */
[----:B------:R-:W-:Y:S02]  /*5990*/  LEA.HI R6, R6, R2, RZ, 0x4 ;  /* 0x0000000206067211 */ /* 0x000fe400078f20ff */
[--C-:B------:R-:W-:Y:S02]  /*59a0*/  @!P1 SHF.R.U64 R3, R24, 0x10, R25.reuse ;  /* 0x0000001018039819 */ /* 0x100fe40000001219 */
[----:B------:R-:W-:Y:S02]  /*59b0*/  LEA.HI.SX32 R6, R6, R115, 0x1c ;  /* 0x0000007306067211 */ /* 0x000fe400078fe2ff */
[----:B------:R-:W-:Y:S01]  /*59c0*/  @!P1 SHF.R.U32.HI R7, RZ, 0x10, R25 ;  /* 0x00000010ff079819 */ /* 0x000fe20000011619 */
[----:B------:R-:W-:Y:S01]  /*59d0*/  @!P1 HADD2.F32 R3, -RZ, R3.H0_H0 ;  /* 0x20000003ff039230 */ /* 0x000fe20000004100 */
[----:B------:R-:W-:Y:S02]  /*59e0*/  SHF.L.U32 R6, R6, 0x3, RZ ;  /* 0x0000000306067819 */ /* 0x000fe400000006ff */
[----:B------:R-:W-:Y:S02]  /*59f0*/  @!P1 SHF.R.U32.HI R25, RZ, 0x10, R63 ;  /* 0x00000010ff199819 */ /* 0x000fe4000001163f */
[----:B------:R-:W-:Y:S02]  /*5a00*/  LOP3.LUT R48, R124, 0x38, R6, 0xf8, !PT ;  /* 0x000000387c307812 */ /* 0x000fe400078ef806 */
[----:B------:R-:W-:Y:S01]  /*5a10*/  ISETP.GE.AND P0, PT, R6, c[0x0][0x1d4], PT ;  /* 0x0000750006007a0c */ /* 0x000fe20003f06270 */
[----:B------:R-:W-:Y:S01]  /*5a20*/  @!P1 HADD2.F32 R46, -RZ, R25.H0_H0 ;  /* 0x20000019ff2e9230 */ /* 0x000fe20000004100 */
[----:B------:R-:W-:Y:S01]  /*5a30*/  LOP3.LUT R48, R48, R161, RZ, 0x3c, !PT ;  /* 0x000000a130307212 */ /* 0x000fe200078e3cff */
[----:B------:R-:W-:Y:S01]  /*5a40*/  @!P1 HADD2.F32 R25, -RZ, R55.H1_H1 ;  /* 0x30000037ff199230 */ /* 0x000fe20000004100 */
[--C-:B------:R-:W-:Y:S02]  /*5a50*/  @!P1 SHF.R.U32.HI R9, RZ, 0x10, R27.reuse ;  /* 0x00000010ff099819 */ /* 0x100fe4000001161b */
[----:B------:R-:W-:Y:S02]  /*5a60*/  IADD3 R48, R138, R48, RZ ;  /* 0x000000308a307210 */ /* 0x000fe40007ffe0ff */
[----:B------:R-:W-:Y:S01]  /*5a70*/  @!P1 SHF.R.U64 R11, R26, 0x10, R27 ;  /* 0x000000101a0b9819 */ /* 0x000fe2000000121b */
[----:B------:R-:W-:Y:S01]  /*5a80*/  @!P1 HADD2.F32 R9, -RZ, R9.H0_H0 ;  /* 0x20000009ff099230 */ /* 0x000fe20000004100 */
[----:B------:R-:W-:Y:S01]  /*5a90*/  @!P1 SHF.R.U64 R27, R62, 0x10, R63 ;  /* 0x000000103e1b9819 */ /* 0x000fe2000000123f */
[----:B------:R-:W-:Y:S01]  /*5aa0*/  IMAD.SHL.U32 R48, R48, 0x2, RZ ;  /* 0x0000000230307824 */ /* 0x000fe200078e00ff */
[----:B------:R-:W-:Y:S01]  /*5ab0*/  @!P1 SHF.R.U64 R13, R60, 0x10, R61 ;  /* 0x000000103c0d9819 */ /* 0x000fe2000000123d */
[----:B------:R-:W-:Y:S01]  /*5ac0*/  @!P0 IMAD.WIDE R62, R6, 0x2, R4 ;  /* 0x00000002063e8825 */ /* 0x000fe200078e0204 */
[----:B------:R-:W-:Y:S01]  /*5ad0*/  @!P1 HADD2.F32 R5, -RZ, R15.H0_H0 ;  /* 0x2000000fff059230 */ /* 0x000fe20000004100 */
[----:B------:R-:W-:Y:S01]  /*5ae0*/  @!P1 SHF.R.U32.HI R24, RZ, 0x10, R61 ;  /* 0x00000010ff189819 */ /* 0x000fe2000001163d */
[----:B------:R-:W-:Y:S01]  /*5af0*/  @!P1 HADD2.F32 R27, -RZ, R27.H0_H0 ;  /* 0x2000001bff1b9230 */ /* 0x000fe20000004100 */
[----:B------:R-:W1:Y:S01]  /*5b00*/  LDS.128 R48, [R48+0x3900] ;  /* 0x0039000030307984 */ /* 0x000e620000000c00 */
[----:B------:R-:W-:Y:S02]  /*5b10*/  @!P1 HADD2.F32 R13, -RZ, R13.H0_H0 ;  /* 0x2000000dff0d9230 */ /* 0x000fe40000004100 */
[----:B------:R-:W-:Y:S01]  /*5b20*/  @!P1 HADD2.F32 R24, -RZ, R24.H0_H0 ;  /* 0x20000018ff189230 */ /* 0x000fe20000004100 */
[----:B-1----:R-:W-:Y:S02]  /*5b30*/  @!P1 MOV R4, R48 ;  /* 0x0000003000049202 */ /* 0x002fe40000000f00 */
[----:B------:R-:W-:Y:S03]  /*5b40*/  @!P1 MOV R2, R16 ;  /* 0x0000001000029202 */ /* 0x000fe60000000f00 */
[----:B------:R-:W-:Y:S02]  /*5b50*/  @!P1 HADD2.F32 R8, -RZ, R4.H0_H0 ;  /* 0x20000004ff089230 */ /* 0x000fe40000004100 */
[----:B------:R-:W-:Y:S02]  /*5b60*/  @!P1 HADD2.F32 R6, -RZ, R2.H0_H0 ;  /* 0x20000002ff069230 */ /* 0x000fe40000004100 */
[----:B------:R-:W-:Y:S01]  /*5b70*/  @!P1 HADD2.F32 R12, -RZ, R4.H1_H1 ;  /* 0x30000004ff0c9230 */ /* 0x000fe20000004100 */
[-C--:B------:R-:W-:Y:S01]  /*5b80*/  @!P1 FMUL.FTZ R14, R8, R5.reuse ;  /* 0x00000005080e9220 */ /* 0x080fe20000410000 */
[----:B------:R-:W-:Y:S01]  /*5b90*/  @!P1 HADD2.F32 R4, -RZ, R2.H1_H1 ;  /* 0x30000002ff049230 */ /* 0x000fe20000004100 */
[----:B------:R-:W-:Y:S02]  /*5ba0*/  @!P1 FMUL.FTZ R2, R6, R5 ;  /* 0x0000000506029220 */ /* 0x000fe40000410000 */
[-C--:B------:R-:W-:Y:S02]  /*5bb0*/  @!P1 FMUL.FTZ R5, R12, R3.reuse ;  /* 0x000000030c059220 */ /* 0x080fe40000410000 */
[-C--:B------:R-:W-:Y:S02]  /*5bc0*/  @!P1 FFMA.FTZ R2, R8, R10.reuse, R2 ;  /* 0x0000000a08029223 */ /* 0x080fe40000010002 */
[----:B------:R-:W-:Y:S01]  /*5bd0*/  @!P1 FFMA.FTZ R61, R6, R10, -R14 ;  /* 0x0000000a063d9223 */ /* 0x000fe2000001080e */
[----:B------:R-:W-:Y:S01]  /*5be0*/  @!P1 HADD2.F32 R6, -RZ, R7.H0_H0 ;  /* 0x20000007ff069230 */ /* 0x000fe20000004100 */
[----:B------:R-:W-:Y:S01]  /*5bf0*/  @!P1 IMAD.MOV.U32 R10, RZ, RZ, R49 ;  /* 0x000000ffff0a9224 */ /* 0x000fe200078e0031 */
[----:B------:R-:W-:Y:S01]  /*5c00*/  @!P1 HADD2.F32 R14, -RZ, R54.H1_H1 ;  /* 0x30000036ff0e9230 */ /* 0x000fe20000004100 */
[C---:B------:R-:W-:Y:S02]  /*5c10*/  @!P1 FMUL.FTZ R3, R4.reuse, R3 ;  /* 0x0000000304039220 */ /* 0x040fe40000410000 */
[----:B------:R-:W-:Y:S01]  /*5c20*/  @!P1 FFMA.FTZ R60, R4, R13, -R5 ;  /* 0x0000000d043c9223 */ /* 0x000fe20000010805 */
[----:B------:R-:W-:Y:S01]  /*5c30*/  @!P1 MOV R5, R17 ;  /* 0x0000001100059202 */ /* 0x000fe20000000f00 */
[----:B------:R-:W-:Y:S01]  /*5c40*/  @!P1 FFMA.FTZ R3, R12, R13, R3 ;  /* 0x0000000d0c039223 */ /* 0x000fe20000010003 */
[--C-:B------:R-:W-:Y:S02]  /*5c50*/  @!P1 HADD2.F32 R13, -RZ, R10.reuse.H0_H0 ;  /* 0x2000000aff0d9230 */ /* 0x100fe40000004100 */
[----:B------:R-:W-:Y:S02]  /*5c60*/  @!P1 HADD2.F32 R4, -RZ, R15.H1_H1 ;  /* 0x3000000fff049230 */ /* 0x000fe40000004100 */
[----:B------:R-:W-:Y:S01]  /*5c70*/  @!P1 HADD2.F32 R15, -RZ, R10.H1_H1 ;  /* 0x3000000aff0f9230 */ /* 0x000fe20000004100 */
[----:B------:R-:W-:Y:S01]  /*5c80*/  @!P1 F2FP.PACK_AB R2, R3, R2 ;  /* 0x000000020302923e */ /* 0x000fe200000000ff */
[--C-:B------:R-:W-:Y:S02]  /*5c90*/  @!P1 HADD2.F32 R8, -RZ, R5.reuse.H0_H0 ;  /* 0x20000005ff089230 */ /* 0x100fe40000004100 */
[----:B------:R-:W-:Y:S01]  /*5ca0*/  @!P1 HADD2.F32 R7, -RZ, R5.H1_H1 ;  /* 0x30000005ff079230 */ /* 0x000fe20000004100 */
[----:B------:R-:W-:Y:S02]  /*5cb0*/  @!P1 FMUL.FTZ R5, R13, R4 ;  /* 0x000000040d059220 */ /* 0x000fe40000410000 */
[----:B------:R-:W-:Y:S02]  /*5cc0*/  @!P1 FMUL.FTZ R10, R15, R6 ;  /* 0x000000060f0a9220 */ /* 0x000fe40000410000 */
[C---:B------:R-:W-:Y:S02]  /*5cd0*/  @!P1 FMUL.FTZ R4, R8.reuse, R4 ;  /* 0x0000000408049220 */ /* 0x040fe40000410000 */
[----:B------:R-:W-:Y:S01]  /*5ce0*/  @!P1 FFMA.FTZ R59, R8, R14, -R5 ;  /* 0x0000000e083b9223 */ /* 0x000fe20000010805 */
[----:B------:R-:W-:Y:S01]  /*5cf0*/  @!P1 MOV R8, R51 ;  /* 0x0000003300089202 */ /* 0x000fe20000000f00 */
[C---:B------:R-:W-:Y:S01]  /*5d00*/  @!P1 FMUL.FTZ R5, R7.reuse, R6 ;  /* 0x0000000607059220 */ /* 0x040fe20000410000 */
[----:B------:R-:W-:Y:S01]  /*5d10*/  @!P1 HADD2.F32 R6, -RZ, R22.H0_H0 ;  /* 0x20000016ff069230 */ /* 0x000fe20000004100 */
[----:B------:R-:W-:Y:S02]  /*5d20*/  @!P1 FFMA.FTZ R58, R7, R24, -R10 ;  /* 0x00000018073a9223 */ /* 0x000fe4000001080a */
[----:B------:R-:W-:Y:S01]  /*5d30*/  @!P1 IMAD.MOV.U32 R7, RZ, RZ, R19 ;  /* 0x000000ffff079224 */ /* 0x000fe200078e0013 */
[--C-:B------:R-:W-:Y:S01]  /*5d40*/  @!P1 HADD2.F32 R43, -RZ, R8.reuse.H0_H0 ;  /* 0x20000008ff2b9230 */ /* 0x100fe20000004100 */
[----:B------:R-:W-:Y:S01]  /*5d50*/  @!P1 FFMA.FTZ R4, R13, R14, R4 ;  /* 0x0000000e0d049223 */ /* 0x000fe20000010004 */
[----:B------:R-:W-:Y:S01]  /*5d60*/  @!P1 HADD2.F32 R45, -RZ, R8.H1_H1 ;  /* 0x30000008ff2d9230 */ /* 0x000fe20000004100 */
[----:B------:R-:W-:Y:S01]  /*5d70*/  @!P1 FFMA.FTZ R5, R15, R24, R5 ;  /* 0x000000180f059223 */ /* 0x000fe20000010005 */
[--C-:B------:R-:W-:Y:S01]  /*5d80*/  @!P1 HADD2.F32 R10, -RZ, R7.reuse.H0_H0 ;  /* 0x20000007ff0a9230 */ /* 0x100fe20000004100 */
[----:B------:R-:W-:Y:S01]  /*5d90*/  @!P1 FMUL.FTZ R12, R43, R6 ;  /* 0x000000062b0c9220 */ /* 0x000fe20000410000 */
[----:B------:R-:W-:Y:S01]  /*5da0*/  @!P1 HADD2.F32 R7, -RZ, R7.H1_H1 ;  /* 0x30000007ff079230 */ /* 0x000fe20000004100 */
[----:B------:R-:W-:Y:S01]  /*5db0*/  @!P1 IMAD.MOV.U32 R48, RZ, RZ, R2 ;  /* 0x000000ffff309224 */ /* 0x000fe200078e0002 */
[----:B------:R-:W-:Y:S01]  /*5dc0*/  @!P1 F2FP.PACK_AB R4, R5, R4 ;  /* 0x000000040504923e */ /* 0x000fe200000000ff */
[C---:B------:R-:W-:Y:S02]  /*5dd0*/  @!P1 FMUL.FTZ R8, R10.reuse, R6 ;  /* 0x000000060a089220 */ /* 0x040fe40000410000 */
[-C--:B------:R-:W-:Y:S01]  /*5de0*/  @!P1 FMUL.FTZ R6, R45, R9.reuse ;  /* 0x000000092d069220 */ /* 0x080fe20000410000 */
[----:B------:R-:W-:Y:S01]  /*5df0*/  @!P1 MOV R49, R4 ;  /* 0x0000000400319202 */ /* 0x000fe20000000f00 */
[----:B------:R-:W-:Y:S01]  /*5e00*/  @!P1 FFMA.FTZ R54, R10, R44, -R12 ;  /* 0x0000002c0a369223 */ /* 0x000fe2000001080c */
[----:B------:R-:W-:Y:S01]  /*5e10*/  @!P1 MOV R12, R50 ;  /* 0x00000032000c9202 */ /* 0x000fe20000000f00 */
[C---:B------:R-:W-:Y:S01]  /*5e20*/  @!P1 FMUL.FTZ R9, R7.reuse, R9 ;  /* 0x0000000907099220 */ /* 0x040fe20000410000 */
[----:B------:R-:W-:Y:S01]  /*5e30*/  @!P1 HADD2.F32 R10, -RZ, R11.H0_H0 ;  /* 0x2000000bff0a9230 */ /* 0x000fe20000004100 */
[----:B------:R-:W-:Y:S01]  /*5e40*/  @!P1 FFMA.FTZ R53, R7, R46, -R6 ;  /* 0x0000002e07359223 */ /* 0x000fe20000010806 */
[----:B------:R-:W-:Y:S01]  /*5e50*/  @!P1 MOV R7, R18 ;  /* 0x0000001200079202 */ /* 0x000fe20000000f00 */
[----:B------:R-:W-:Y:S02]  /*5e60*/  @!P1 HADD2.F32 R26, -RZ, R12.H1_H1 ;  /* 0x3000000cff1a9230 */ /* 0x000fe40000004100 */
[----:B------:R-:W-:Y:S01]  /*5e70*/  @!P1 HADD2.F32 R6, -RZ, R22.H1_H1 ;  /* 0x30000016ff069230 */ /* 0x000fe20000004100 */
[----:B------:R-:W-:Y:S01]  /*5e80*/  @!P1 F2FP.PACK_AB R13, R53, R54 ;  /* 0x00000036350d923e */ /* 0x000fe200000000ff */
[----:B------:R-:W-:Y:S01]  /*5e90*/  @!P1 HADD2.F32 R22, -RZ, R12.H0_H0 ;  /* 0x2000000cff169230 */ /* 0x000fe20000004100 */
[----:B------:R-:W-:Y:S01]  /*5ea0*/  @!P1 FMUL.FTZ R47, R26, R10 ;  /* 0x0000000a1a2f9220 */ /* 0x000fe20000410000 */
[--C-:B------:R-:W-:Y:S01]  /*5eb0*/  @!P1 HADD2.F32 R12, -RZ, R7.reuse.H0_H0 ;  /* 0x20000007ff0c9230 */ /* 0x100fe20000004100 */
[----:B------:R-:W-:Y:S01]  /*5ec0*/  @!P1 MOV R19, R13 ;  /* 0x0000000d00139202 */ /* 0x000fe20000000f00 */
[----:B------:R-:W-:Y:S01]  /*5ed0*/  @!P1 HADD2.F32 R11, -RZ, R7.H1_H1 ;  /* 0x30000007ff0b9230 */ /* 0x000fe20000004100 */
[-C--:B------:R-:W-:Y:S02]  /*5ee0*/  @!P1 FMUL.FTZ R7, R22, R6.reuse ;  /* 0x0000000616079220 */ /* 0x080fe40000410000 */
[C---:B------:R-:W-:Y:S02]  /*5ef0*/  @!P1 FMUL.FTZ R6, R12.reuse, R6 ;  /* 0x000000060c069220 */ /* 0x040fe40000410000 */
[----:B------:R-:W-:Y:S02]  /*5f00*/  @!P1 FFMA.FTZ R52, R12, R25, -R7 ;  /* 0x000000190c349223 */ /* 0x000fe40000010807 */
[C---:B------:R-:W-:Y:S01]  /*5f10*/  @!P1 FMUL.FTZ R7, R11.reuse, R10 ;  /* 0x0000000a0b079220 */ /* 0x040fe20000410000 */
[----:B------:R-:W-:Y:S01]  /*5f20*/  @!P1 F2FP.PACK_AB R10, R60, R61 ;  /* 0x0000003d3c0a923e */ /* 0x000fe200000000ff */
[----:B------:R-:W-:Y:S01]  /*5f30*/  @!P1 FFMA.FTZ R12, R11, R27, -R47 ;  /* 0x0000001b0b0c9223 */ /* 0x000fe2000001082f */
[----:B------:R-:W-:Y:S01]  /*5f40*/  @!P1 F2FP.PACK_AB R11, R58, R59 ;  /* 0x0000003b3a0b923e */ /* 0x000fe200000000ff */
[----:B------:R-:W-:Y:S02]  /*5f50*/  @!P1 FFMA.FTZ R6, R22, R25, R6 ;  /* 0x0000001916069223 */ /* 0x000fe40000010006 */
[----:B------:R-:W-:Y:S01]  /*5f60*/  @!P1 FFMA.FTZ R7, R26, R27, R7 ;  /* 0x0000001b1a079223 */ /* 0x000fe20000010007 */
[----:B------:R-:W-:Y:S01]  /*5f70*/  @!P1 F2FP.PACK_AB R12, R12, R52 ;  /* 0x000000340c0c923e */ /* 0x000fe200000000ff */
[----:B------:R-:W-:Y:S01]  /*5f80*/  @!P1 FFMA.FTZ R8, R43, R44, R8 ;  /* 0x0000002c2b089223 */ /* 0x000fe20000010008 */
[----:B------:R-:W-:Y:S01]  /*5f90*/  @!P1 MOV R17, R11 ;  /* 0x0000000b00119202 */ /* 0x000fe20000000f00 */
[----:B------:R-:W-:Y:S01]  /*5fa0*/  @!P1 FFMA.FTZ R9, R45, R46, R9 ;  /* 0x0000002e2d099223 */ /* 0x000fe20000010009 */
[----:B------:R-:W-:Y:S01]  /*5fb0*/  @!P1 MOV R18, R12 ;  /* 0x0000000c00129202 */ /* 0x000fe20000000f00 */
[----:B------:R-:W-:Y:S01]  /*5fc0*/  @!P1 IMAD.MOV.U32 R16, RZ, RZ, R10 ;  /* 0x000000ffff109224 */ /* 0x000fe200078e000a */
[----:B------:R-:W-:Y:S02]  /*5fd0*/  @!P1 F2FP.PACK_AB R6, R7, R6 ;  /* 0x000000060706923e */ /* 0x000fe400000000ff */
[----:B------:R-:W-:Y:S02]  /*5fe0*/  @!P1 F2FP.PACK_AB R8, R9, R8 ;  /* 0x000000080908923e */ /* 0x000fe400000000ff */
[----:B------:R1:W-:Y:S01]  /*5ff0*/  ST.E.128 [R56.64], R16 ;  /* 0x0000001038007985 */ /* 0x0003e2000c101d16 */
[----:B------:R-:W-:Y:S02]  /*6000*/  @!P1 MOV R50, R6 ;  /* 0x0000000600329202 */ /* 0x000fe40000000f00 */
[----:B------:R-:W-:Y:S05]  /*6010*/  @!P1 MOV R51, R8 ;  /* 0x0000000800339202 */ /* 0x000fea0000000f00 */
[----:B------:R1:W-:Y:S02]  /*6020*/  @!P0 ST.E.128 [R62.64], R48 ;  /* 0x000000303e008985 */ /* 0x0003e4000c101d16 */
.L_x_85:
[----:B------:R-:W-:Y:S05]  /*6030*/  BSYNC B0 ;  /* 0x0000000000007941 */ /* 0x000fea0003800000 */
.L_x_84:
[----:B---3--:R3:W1:Y:S01]  /*6040*/  SHFL.IDX PT, R5, R88, 0x2, 0x1c1f ;  /* 0x005c1f0058057f89 */ /* 0x00866200000e0000 */
[----:B------:R-:W-:Y:S01]  /*6050*/  ISETP.GE.OR P0, PT, R157, UR9, P6 ;  /* 0x000000099d007c0c */ /* 0x000fe2000b706670 */
[----:B------:R-:W-:Y:S02]  /*6060*/  BSSY B0, `(.L_x_86) ;  /* 0x0000074000007945 */ /* 0x000fe40003800000 */
[----:B----4-:R3:W4:Y:S10]  /*6070*/  SHFL.IDX PT, R4, R89, 0x2, 0x1c1f ;  /* 0x005c1f0059047f89 */ /* 0x01073400000e0000 */
[----:B------:R-:W-:-:S05]  /*6080*/  @P0 BRA `(.L_x_87) ;  /* 0x0000071000000947 */ /* 0x000fca0003800000 */
[----:B------:R-:W-:Y:S01]  /*6090*/  SEL R2, R151, R132, !P5 ;  /* 0x0000008497027207 */ /* 0x000fe20006800000 */
[----:B-1----:R-:W-:Y:S01]  /*60a0*/  LDS.128 R16, [R141+0x3900] ;  /* 0x003900008d107984 */ /* 0x002fe20000000c00 */
[C---:B----4-:R-:W-:Y:S01]  /*60b0*/  LEA R50, P0, R95.reuse, R4, 0x1 ;  /* 0x000000045f327211 */ /* 0x050fe200078008ff */
[----:B------:R-:W-:Y:S01]  /*60c0*/  @!P1 HADD2.F32 R10, -RZ, R72.H0_H0 ;  /* 0x20000048ff0a9230 */ /* 0x000fe20000004100 */
[----:B------:R-:W-:Y:S01]  /*60d0*/  SHF.R.S32.HI R6, RZ, 0x1f, R2 ;  /* 0x0000001fff067819 */ /* 0x000fe20000011402 */
[----:B------:R-:W-:Y:S01]  /*60e0*/  @!P1 HADD2.F32 R25, -RZ, R73.H1_H1 ;  /* 0x30000049ff199230 */ /* 0x000fe20000004100 */
[----:B------:R-:W-:Y:S02]  /*60f0*/  LEA.HI.X R51, R95, R5, R110, 0x1, P0 ;  /* 0x000000055f337211 */ /* 0x000fe400000f0c6e */
[----:B------:R-:W-:Y:S02]  /*6100*/  LEA.HI R6, R6, R2, RZ, 0x4 ;  /* 0x0000000206067211 */ /* 0x000fe400078f20ff */
[----:B------:R-:W-:Y:S02]  /*6110*/  @!P1 SHF.R.U64 R3, R28, 0x10, R29 ;  /* 0x000000101c039819 */ /* 0x000fe4000000121d */
[----:B------:R-:W-:Y:S02]  /*6120*/  LEA.HI.SX32 R6, R6, R115, 0x1c ;  /* 0x0000007306067211 */ /* 0x000fe400078fe2ff */
[----:B------:R-:W-:Y:S01]  /*6130*/  @!P1 SHF.R.U64 R13, R64, 0x10, R65 ;  /* 0x00000010400d9819 */ /* 0x000fe20000001241 */
[----:B------:R-:W-:Y:S01]  /*6140*/  @!P1 HADD2.F32 R3, -RZ, R3.H0_H0 ;  /* 0x20000003ff039230 */ /* 0x000fe20000004100 */
[----:B------:R-:W-:Y:S02]  /*6150*/  SHF.L.U32 R6, R6, 0x3, RZ ;  /* 0x0000000306067819 */ /* 0x000fe400000006ff */
[----:B------:R-:W-:Y:S01]  /*6160*/  @!P1 SHF.R.U32.HI R7, RZ, 0x10, R29 ;  /* 0x00000010ff079819 */ /* 0x000fe2000001161d */
[----:B------:R-:W-:Y:S01]  /*6170*/  @!P1 HADD2.F32 R13, -RZ, R13.H0_H0 ;  /* 0x2000000dff0d9230 */ /* 0x000fe20000004100 */
[----:B------:R-:W-:Y:S01]  /*6180*/  LOP3.LUT R44, R123, 0x38, R6, 0xf8, !PT ;  /* 0x000000387b2c7812 */ /* 0x000fe200078ef806 */
[----:B------:R-:W-:Y:S01]  /*6190*/  @!P1 HADD2.F32 R29, -RZ, R73.H0_H0 ;  /* 0x20000049ff1d9230 */ /* 0x000fe20000004100 */
[----:B------:R-:W-:Y:S02]  /*61a0*/  ISETP.GE.AND P0, PT, R6, c[0x0][0x1d4], PT ;  /* 0x0000750006007a0c */ /* 0x000fe40003f06270 */
[----:B------:R-:W-:Y:S02]  /*61b0*/  LOP3.LUT R44, R44, R160, RZ, 0x3c, !PT ;  /* 0x000000a02c2c7212 */ /* 0x000fe400078e3cff */
[----:B------:R-:W-:Y:S02]  /*61c0*/  @!P1 SHF.R.U64 R11, R30, 0x10, R31 ;  /* 0x000000101e0b9819 */ /* 0x000fe4000000121f */
[----:B------:R-:W-:Y:S02]  /*61d0*/  IADD3 R44, R137, R44, RZ ;  /* 0x0000002c892c7210 */ /* 0x000fe40007ffe0ff */
[----:B------:R-:W-:Y:S02]  /*61e0*/  @!P1 SHF.R.U32.HI R22, RZ, 0x10, R65 ;  /* 0x00000010ff169819 */ /* 0x000fe40000011641 */
[----:B------:R-:W-:Y:S01]  /*61f0*/  @!P1 SHF.R.U32.HI R9, RZ, 0x10, R31 ;  /* 0x00000010ff099819 */ /* 0x000fe2000001161f */
[----:B------:R-:W-:Y:S01]  /*6200*/  IMAD.SHL.U32 R44, R44, 0x2, RZ ;  /* 0x000000022c2c7824 */ /* 0x000fe200078e00ff */
[----:B------:R-:W-:Y:S01]  /*6210*/  @!P1 SHF.R.U32.HI R24, RZ, 0x10, R67 ;  /* 0x00000010ff189819 */ /* 0x000fe20000011643 */
[----:B------:R-:W-:Y:S01]  /*6220*/  @!P0 IMAD.WIDE R56, R6, 0x2, R4 ;  /* 0x0000000206388825 */ /* 0x000fe200078e0204 */
[----:B------:R-:W-:Y:S01]  /*6230*/  @!P1 HADD2.F32 R5, -RZ, R39.H0_H0 ;  /* 0x20000027ff059230 */ /* 0x000fe20000004100 */
[----:B------:R-:W-:Y:S01]  /*6240*/  @!P1 SHF.R.U64 R27, R66, 0x10, R67 ;  /* 0x00000010421b9819 */ /* 0x000fe20000001243 */
[----:B------:R-:W-:Y:S01]  /*6250*/  @!P1 HADD2.F32 R22, -RZ, R22.H0_H0 ;  /* 0x20000016ff169230 */ /* 0x000fe20000004100 */
[----:B------:R-:W1:Y:S01]  /*6260*/  LDS.128 R44, [R44+0x3900] ;  /* 0x003900002c2c7984 */ /* 0x000e620000000c00 */
[----:B------:R-:W-:Y:S02]  /*6270*/  @!P1 HADD2.F32 R9, -RZ, R9.H0_H0 ;  /* 0x20000009ff099230 */ /* 0x000fe40000004100 */
        /* <DEDUP_REMOVED lines=44> */
[----:B------:R-:W-:Y:S02]  /*6540*/  @!P1 FMUL.FTZ R8, R10, R6 ;  /* 0x000000060a089220 */ /* 0x000fe40000410000 */
[----:B------:R-:W-:Y:S01]  /*6550*/  @!P1 FMUL.FTZ R6, R30, R9 ;  /* 0x000000091e069220 */ /* 0x000fe20000410000 */
        /* <DEDUP_REMOVED lines=8> */
[--C-:B------:R-:W-:Y:S01]  /*65e0*/  @!P1 HADD2.F32 R24, -RZ, R12.reuse.H0_H0 ;  /* 0x2000000cff189230 */ /* 0x100fe20000004100 */
[----:B------:R-:W-:Y:S01]  /*65f0*/  @!P1 F2FP.PACK_AB R13, R43, R48 ;  /* 0x000000302b0d923e */ /* 0x000fe200000000ff */
[----:B------:R-:W-:Y:S02]  /*6600*/  @!P1 HADD2.F32 R26, -RZ, R12.H1_H1 ;  /* 0x3000000cff1a9230 */ /* 0x000fe40000004100 */
[--C-:B------:R-:W-:Y:S01]  /*6610*/  @!P1 HADD2.F32 R12, -RZ, R7.reuse.H0_H0 ;  /* 0x20000007ff0c9230 */ /* 0x100fe20000004100 */
[----:B------:R-:W-:Y:S01]  /*6620*/  @!P1 MOV R19, R13 ;  /* 0x0000000d00139202 */ /* 0x000fe20000000f00 */
[----:B------:R-:W-:Y:S01]  /*6630*/  @!P1 HADD2.F32 R11, -RZ, R7.H1_H1 ;  /* 0x30000007ff0b9230 */ /* 0x000fe20000004100 */
[----:B------:R-:W-:Y:S02]  /*6640*/  @!P1 FMUL.FTZ R7, R24, R6 ;  /* 0x0000000618079220 */ /* 0x000fe40000410000 */
[----:B------:R-:W-:Y:S02]  /*6650*/  @!P1 FMUL.FTZ R39, R26, R10 ;  /* 0x0000000a1a279220 */ /* 0x000fe40000410000 */
[C---:B------:R-:W-:Y:S02]  /*6660*/  @!P1 FMUL.FTZ R6, R12.reuse, R6 ;  /* 0x000000060c069220 */ /* 0x040fe40000410000 */
[----:B------:R-:W-:Y:S02]  /*6670*/  @!P1 FFMA.FTZ R40, R12, R25, -R7 ;  /* 0x000000190c289223 */ /* 0x000fe40000010807 */
[----:B------:R-:W-:Y:S01]  /*6680*/  @!P1 FMUL.FTZ R7, R11, R10 ;  /* 0x0000000a0b079220 */ /* 0x000fe20000410000 */
        /* <DEDUP_REMOVED lines=17> */
.L_x_87:
[----:B------:R-:W-:Y:S05]  /*67a0*/  BSYNC B0 ;  /* 0x0000000000007941 */ /* 0x000fea0003800000 */
.L_x_86:
[----:B-1----:R1:W2:Y:S01]  /*67b0*/  SHFL.IDX PT, R49, R88, 0x3, 0x1c1f ;  /* 0x007c1f0058317f89 */ /* 0x0022a200000e0000 */
[----:B------:R-:W-:Y:S03]  /*67c0*/  ISETP.GE.OR P0, PT, R156, UR9, P6 ;  /* 0x000000099c007c0c */ /* 0x000fe6000b706670 */
[----:B------:R1:W3:Y:S10]  /*67d0*/  SHFL.IDX PT, R48, R89, 0x3, 0x1c1f ;  /* 0x007c1f0059307f89 */ /* 0x0002f400000e0000 */
[----:B------:R-:W-:-:S05]  /*67e0*/  @P0 BRA `(.L_x_79) ;  /* 0x00000bf000000947 */ /* 0x000fca0003800000 */
[----:B------:R-:W-:Y:S01]  /*67f0*/  SEL R2, R151, R132, !P5 ;  /* 0x0000008497027207 */ /* 0x000fe20006800000 */
[----:B------:R-:W5:Y:S01]  /*6800*/  LDS.128 R16, [R140+0x3900] ;  /* 0x003900008c107984 */ /* 0x000f620000000c00 */
[C---:B---3--:R-:W-:Y:S01]  /*6810*/  LEA R52, P0, R95.reuse, R48, 0x1 ;  /* 0x000000305f347211 */ /* 0x048fe200078008ff */
[--C-:B------:R-:W-:Y:S01]  /*6820*/  @!P1 HADD2.F32 R26, -RZ, R74.reuse.H0_H0 ;  /* 0x2000004aff1a9230 */ /* 0x100fe20000004100 */
[----:B------:R-:W-:Y:S01]  /*6830*/  SHF.R.S32.HI R3, RZ, 0x1f, R2 ;  /* 0x0000001fff037819 */ /* 0x000fe20000011402 */
[----:B------:R-:W-:Y:S01]  /*6840*/  @!P1 HADD2.F32 R15, -RZ, R74.H1_H1 ;  /* 0x3000004aff0f9230 */ /* 0x000fe20000004100 */
[----:B--2---:R-:W-:Y:S01]  /*6850*/  LEA.HI.X R53, R95, R49, R110, 0x1, P0 ;  /* 0x000000315f357211 */ /* 0x004fe200000f0c6e */
[----:B------:R-:W-:Y:S01]  /*6860*/  @!P1 HADD2.F32 R30, -RZ, R75.H1_H1 ;  /* 0x3000004bff1e9230 */ /* 0x000fe20000004100 */
[----:B------:R-:W-:Y:S02]  /*6870*/  LEA.HI R2, R3, R2, RZ, 0x4 ;  /* 0x0000000203027211 */ /* 0x000fe400078f20ff */
[----:B------:R-:W-:Y:S02]  /*6880*/  @!P1 SHF.R.U32.HI R10, RZ, 0x10, R69 ;  /* 0x00000010ff0a9819 */ /* 0x000fe40000011645 */
[----:B------:R-:W-:Y:S02]  /*6890*/  LEA.HI.SX32 R2, R2, R115, 0x1c ;  /* 0x0000007302027211 */ /* 0x000fe400078fe2ff */
[--C-:B------:R-:W-:Y:S01]  /*68a0*/  @!P1 SHF.R.U32.HI R11, RZ, 0x10, R35.reuse ;  /* 0x00000010ff0b9819 */ /* 0x100fe20000011623 */
[----:B------:R-:W-:Y:S01]  /*68b0*/  @!P1 HADD2.F32 R28, -RZ, R10.H0_H0 ;  /* 0x2000000aff1c9230 */ /* 0x000fe20000004100 */
[----:B------:R-:W-:Y:S01]  /*68c0*/  SHF.L.U32 R43, R2, 0x3, RZ ;  /* 0x00000003022b7819 */ /* 0x000fe200000006ff */
[----:B------:R-:W-:Y:S01]  /*68d0*/  @!P1 HADD2.F32 R2, -RZ, R41.H0_H0 ;  /* 0x20000029ff029230 */ /* 0x000fe20000004100 */
[----:B------:R-:W-:Y:S01]  /*68e0*/  @!P1 SHF.R.U64 R12, R34, 0x10, R35 ;  /* 0x00000010220c9819 */ /* 0x000fe20000001223 */
[----:B------:R-:W-:Y:S01]  /*68f0*/  @!P1 HADD2.F32 R34, -RZ, R75.H0_H0 ;  /* 0x2000004bff229230 */ /* 0x000fe20000004100 */
[----:B------:R-:W-:Y:S02]  /*6900*/  LOP3.LUT R44, R122, 0x38, R43, 0xf8, !PT ;  /* 0x000000387a2c7812 */ /* 0x000fe400078ef82b */
[--C-:B------:R-:W-:Y:S02]  /*6910*/  @!P1 SHF.R.U32.HI R6, RZ, 0x10, R33.reuse ;  /* 0x00000010ff069819 */ /* 0x100fe40000011621 */
[----:B------:R-:W-:Y:S02]  /*6920*/  LOP3.LUT R44, R44, R159, RZ, 0x3c, !PT ;  /* 0x0000009f2c2c7212 */ /* 0x000fe400078e3cff */
[----:B------:R-:W-:Y:S02]  /*6930*/  @!P1 SHF.R.U64 R9, R32, 0x10, R33 ;  /* 0x0000001020099819 */ /* 0x000fe40000001221 */
[----:B------:R-:W-:Y:S02]  /*6940*/  IADD3 R44, R136, R44, RZ ;  /* 0x0000002c882c7210 */ /* 0x000fe40007ffe0ff */
[----:B------:R-:W-:Y:S02]  /*6950*/  @!P1 SHF.R.U64 R24, R68, 0x10, R69 ;  /* 0x0000001044189819 */ /* 0x000fe40000001245 */
[--C-:B------:R-:W-:Y:S01]  /*6960*/  @!P1 SHF.R.U64 R32, R70, 0x10, R71.reuse ;  /* 0x0000001046209819 */ /* 0x100fe20000001247 */
[----:B------:R-:W-:Y:S01]  /*6970*/  IMAD.SHL.U32 R44, R44, 0x2, RZ ;  /* 0x000000022c2c7824 */ /* 0x000fe200078e00ff */
[----:B------:R-:W-:Y:S01]  /*6980*/  @!P1 SHF.R.U32.HI R39, RZ, 0x10, R71 ;  /* 0x00000010ff279819 */ /* 0x000fe20000011647 */
[----:B------:R-:W-:Y:S01]  /*6990*/  @!P1 HADD2.F32 R24, -RZ, R24.H0_H0 ;  /* 0x20000018ff189230 */ /* 0x000fe20000004100 */
[----:B------:R-:W-:Y:S01]  /*69a0*/  ISETP.GE.AND P0, PT, R43, c[0x0][0x1d4], PT ;  /* 0x000075002b007a0c */ /* 0x000fe20003f06270 */
[----:B------:R-:W-:Y:S02]  /*69b0*/  @!P1 HADD2.F32 R32, -RZ, R32.H0_H0 ;  /* 0x20000020ff209230 */ /* 0x000fe40000004100 */
[----:B------:R-:W2:Y:S01]  /*69c0*/  LDS.128 R44, [R44+0x3900] ;  /* 0x003900002c2c7984 */ /* 0x000ea20000000c00 */
[----:B------:R-:W-:Y:S01]  /*69d0*/  @!P1 HADD2.F32 R39, -RZ, R39.H0_H0 ;  /* 0x20000027ff279230 */ /* 0x000fe20000004100 */
[----:B-----5:R-:W-:Y:S05]  /*69e0*/  @!P1 IMAD.MOV.U32 R5, RZ, RZ, R17 ;  /* 0x000000ffff059224 */ /* 0x020fea00078e0011 */
[----:B------:R-:W-:Y:S05]  /*69f0*/  @!P1 HADD2.F32 R3, -RZ, R5.H0_H0 ;  /* 0x20000005ff039230 */ /* 0x000fea0000004100 */
[----:B----4-:R-:W-:Y:S02]  /*6a00*/  @!P1 FMUL.FTZ R4, R3, R2 ;  /* 0x0000000203049220 */ /* 0x010fe40000410000 */
[----:B--2---:R-:W-:Y:S01]  /*6a10*/  @!P1 IMAD.MOV.U32 R35, RZ, RZ, R47 ;  /* 0x000000ffff239224 */ /* 0x004fe200078e002f */
[----:B------:R-:W-:Y:S01]  /*6a20*/  @!P1 MOV R7, R45 ;  /* 0x0000002d00079202 */ /* 0x000fe20000000f00 */
[----:B------:R-:W-:Y:S01]  /*6a30*/  @!P1 IMAD.MOV.U32 R31, RZ, RZ, R46 ;  /* 0x000000ffff1f9224 */ /* 0x000fe200078e002e */
[----:B------:R-:W-:Y:S02]  /*6a40*/  @!P1 MOV R13, R44 ;  /* 0x0000002c000d9202 */ /* 0x000fe40000000f00 */
[----:B------:R-:W-:Y:S02]  /*6a50*/  @!P1 HADD2.F32 R33, -RZ, R35.H0_H0 ;  /* 0x20000023ff219230 */ /* 0x000fe40000004100 */
[--C-:B------:R-:W-:Y:S02]  /*6a60*/  @!P1 HADD2.F32 R25, -RZ, R7.reuse.H0_H0 ;  /* 0x20000007ff199230 */ /* 0x100fe40000004100 */
[----:B------:R-:W-:Y:S02]  /*6a70*/  @!P1 HADD2.F32 R27, -RZ, R7.H1_H1 ;  /* 0x30000007ff1b9230 */ /* 0x000fe40000004100 */
[----:B------:R-:W-:Y:S01]  /*6a80*/  @!P1 HADD2.F32 R35, -RZ, R35.H1_H1 ;  /* 0x30000023ff239230 */ /* 0x000fe20000004100 */
[----:B------:R-:W-:Y:S01]  /*6a90*/  @!P1 FMUL.FTZ R8, R25, R2 ;  /* 0x0000000219089220 */ /* 0x000fe20000410000 */
[----:B------:R-:W-:Y:S02]  /*6aa0*/  @!P1 HADD2.F32 R2, -RZ, R6.H0_H0 ;  /* 0x20000006ff029230 */ /* 0x000fe40000004100 */
[----:B------:R-:W-:Y:S01]  /*6ab0*/  @!P1 HADD2.F32 R6, -RZ, R5.H1_H1 ;  /* 0x30000005ff069230 */ /* 0x000fe20000004100 */
[----:B------:R-:W-:Y:S01]  /*6ac0*/  @!P1 FFMA.FTZ R56, R3, R26, -R8 ;  /* 0x0000001a03389223 */ /* 0x000fe20000010808 */
[----:B------:R-:W-:Y:S01]  /*6ad0*/  @!P1 MOV R8, R16 ;  /* 0x0000001000089202 */ /* 0x000fe20000000f00 */
[-C--:B------:R-:W-:Y:S01]  /*6ae0*/  @!P1 FMUL.FTZ R10, R27, R2.reuse ;  /* 0x000000021b0a9220 */ /* 0x080fe20000410000 */
[----:B------:R-:W-:Y:S01]  /*6af0*/  @!P1 HADD2.F32 R3, -RZ, R41.H1_H1 ;  /* 0x30000029ff039230 */ /* 0x000fe20000004100 */
[C---:B------:R-:W-:Y:S01]  /*6b00*/  @!P1 FMUL.FTZ R5, R6.reuse, R2 ;  /* 0x0000000206059220 */ /* 0x040fe20000410000 */
[----:B------:R-:W-:Y:S01]  /*6b10*/  @!P1 HADD2.F32 R14, -RZ, R13.H0_H0 ;  /* 0x2000000dff0e9230 */ /* 0x000fe20000004100 */
[----:B------:R-:W-:Y:S01]  /*6b20*/  @!P1 FFMA.FTZ R55, R6, R28, -R10 ;  /* 0x0000001c06379223 */ /* 0x000fe2000001080a */
[----:B------:R-:W-:Y:S01]  /*6b30*/  @!P1 HADD2.F32 R7, -RZ, R8.H0_H0 ;  /* 0x20000008ff079230 */ /* 0x000fe20000004100 */
[----:B------:R-:W-:Y:S01]  /*6b40*/  @!P1 MOV R10, R19 ;  /* 0x00000013000a9202 */ /* 0x000fe20000000f00 */
[----:B------:R-:W-:Y:S01]  /*6b50*/  @!P1 HADD2.F32 R6, -RZ, R42.H0_H0 ;  /* 0x2000002aff069230 */ /* 0x000fe20000004100 */
[CC--:B------:R-:W-:Y:S01]  /*6b60*/  @!P1 FMUL.FTZ R22, R14.reuse, R3.reuse ;  /* 0x000000030e169220 */ /* 0x0c0fe20000410000 */
[----:B------:R-:W-:Y:S01]  /*6b70*/  @!P1 HADD2.F32 R29, -RZ, R31.H0_H0 ;  /* 0x2000001fff1d9230 */ /* 0x000fe20000004100 */
[C---:B------:R-:W-:Y:S01]  /*6b80*/  @!P1 FMUL.FTZ R2, R7.reuse, R3 ;  /* 0x0000000307029220 */ /* 0x040fe20000410000 */
[----:B------:R-:W-:Y:S01]  /*6b90*/  @!P1 HADD2.F32 R3, -RZ, R9.H0_H0 ;  /* 0x20000009ff039230 */ /* 0x000fe20000004100 */
[-C--:B------:R-:W-:Y:S01]  /*6ba0*/  @!P1 FFMA.FTZ R54, R7, R15.reuse, -R22 ;  /* 0x0000000f07369223 */ /* 0x080fe20000010816 */
[----:B------:R-:W-:Y:S01]  /*6bb0*/  @!P1 HADD2.F32 R22, -RZ, R13.H1_H1 ;  /* 0x3000000dff169230 */ /* 0x000fe20000004100 */
[----:B------:R-:W-:Y:S01]  /*6bc0*/  @!P1 FMUL.FTZ R13, R33, R6 ;  /* 0x00000006210d9220 */ /* 0x000fe20000410000 */
[----:B------:R-:W-:Y:S01]  /*6bd0*/  @!P1 HADD2.F32 R7, -RZ, R8.H1_H1 ;  /* 0x30000008ff079230 */ /* 0x000fe20000004100 */
[----:B------:R-:W-:Y:S01]  /*6be0*/  @!P1 FFMA.FTZ R2, R14, R15, R2 ;  /* 0x0000000f0e029223 */ /* 0x000fe20000010002 */
[--C-:B------:R-:W-:Y:S01]  /*6bf0*/  @!P1 HADD2.F32 R9, -RZ, R10.reuse.H0_H0 ;  /* 0x2000000aff099230 */ /* 0x100fe20000004100 */
[CC--:B------:R-:W-:Y:S01]  /*6c00*/  @!P1 FMUL.FTZ R8, R22.reuse, R3.reuse ;  /* 0x0000000316089220 */ /* 0x0c0fe20000410000 */
[----:B------:R-:W-:Y:S01]  /*6c10*/  @!P1 HADD2.F32 R10, -RZ, R10.H1_H1 ;  /* 0x3000000aff0a9230 */ /* 0x000fe20000004100 */
[C---:B------:R-:W-:Y:S01]  /*6c20*/  @!P1 FMUL.FTZ R3, R7.reuse, R3 ;  /* 0x0000000307039220 */ /* 0x040fe20000410000 */
[----:B------:R-:W-:Y:S01]  /*6c30*/  @!P1 HADD2.F32 R31, -RZ, R31.H1_H1 ;  /* 0x3000001fff1f9230 */ /* 0x000fe20000004100 */
[----:B------:R-:W-:Y:S01]  /*6c40*/  @!P1 FFMA.FTZ R51, R7, R24, -R8 ;  /* 0x0000001807339223 */ /* 0x000fe20000010808 */
[----:B------:R-:W-:Y:S01]  /*6c50*/  @!P1 MOV R7, R18 ;  /* 0x0000001200079202 */ /* 0x000fe20000000f00 */
[C---:B------:R-:W-:Y:S01]  /*6c60*/  @!P1 FMUL.FTZ R8, R9.reuse, R6 ;  /* 0x0000000609089220 */ /* 0x040fe20000410000 */
[----:B------:R-:W-:Y:S01]  /*6c70*/  @!P1 HADD2.F32 R6, -RZ, R42.H1_H1 ;  /* 0x3000002aff069230 */ /* 0x000fe20000004100 */
[----:B------:R-:W-:Y:S01]  /*6c80*/  @!P1 FFMA.FTZ R50, R9, R34, -R13 ;  /* 0x0000002209329223 */ /* 0x000fe2000001080d */
[----:B------:R-:W-:Y:S01]  /*6c90*/  @!P1 HADD2.F32 R9, -RZ, R12.H0_H0 ;  /* 0x2000000cff099230 */ /* 0x000fe20000004100 */
[----:B------:R-:W-:Y:S01]  /*6ca0*/  @!P1 FFMA.FTZ R3, R22, R24, R3 ;  /* 0x0000001816039223 */ /* 0x000fe20000010003 */
[----:B------:R-:W-:Y:S01]  /*6cb0*/  @!P1 HADD2.F32 R13, -RZ, R11.H0_H0 ;  /* 0x2000000bff0d9230 */ /* 0x000fe20000004100 */
[----:B------:R-:W-:Y:S01]  /*6cc0*/  @!P1 FFMA.FTZ R4, R25, R26, R4 ;  /* 0x0000001a19049223 */ /* 0x000fe20000010004 */
[--C-:B------:R-:W-:Y:S01]  /*6cd0*/  @!P1 HADD2.F32 R12, -RZ, R7.reuse.H0_H0 ;  /* 0x20000007ff0c9230 */ /* 0x100fe20000004100 */
[----:B------:R-:W-:Y:S01]  /*6ce0*/  @!P1 FMUL.FTZ R41, R31, R9 ;  /* 0x000000091f299220 */ /* 0x000fe20000410000 */
[----:B------:R-:W-:Y:S01]  /*6cf0*/  @!P1 HADD2.F32 R11, -RZ, R7.H1_H1 ;  /* 0x30000007ff0b9230 */ /* 0x000fe20000004100 */
[----:B------:R-:W-:Y:S01]  /*6d00*/  @!P1 FMUL.FTZ R7, R29, R6 ;  /* 0x000000061d079220 */ /* 0x000fe20000410000 */
[----:B------:R-:W-:Y:S01]  /*6d10*/  @!P1 F2FP.PACK_AB R2, R3, R2 ;  /* 0x000000020302923e */ /* 0x000fe200000000ff */
[----:B------:R-:W-:Y:S02]  /*6d20*/  @!P1 FMUL.FTZ R40, R35, R13 ;  /* 0x0000000d23289220 */ /* 0x000fe40000410000 */
[----:B------:R-:W-:Y:S01]  /*6d30*/  @!P1 FFMA.FTZ R42, R12, R30, -R7 ;  /* 0x0000001e0c2a9223 */ /* 0x000fe20000010807 */
[----:B------:R-:W-:Y:S01]  /*6d40*/  @!P1 MOV R44, R2 ;  /* 0x00000002002c9202 */ /* 0x000fe20000000f00 */
[C---:B------:R-:W-:Y:S02]  /*6d50*/  @!P1 FFMA.FTZ R41, R11.reuse, R32, -R41 ;  /* 0x000000200b299223 */ /* 0x040fe40000010829 */
[C---:B------:R-:W-:Y:S02]  /*6d60*/  @!P1 FFMA.FTZ R40, R10.reuse, R39, -R40 ;  /* 0x000000270a289223 */ /* 0x040fe40000010828 */
[----:B------:R-:W-:Y:S02]  /*6d70*/  @!P1 FMUL.FTZ R7, R11, R9 ;  /* 0x000000090b079220 */ /* 0x000fe40000410000 */
[----:B------:R-:W-:Y:S01]  /*6d80*/  @!P1 FMUL.FTZ R9, R10, R13 ;  /* 0x0000000d0a099220 */ /* 0x000fe20000410000 */
[----:B------:R-:W-:Y:S01]  /*6d90*/  @!P1 F2FP.PACK_AB R10, R41, R42 ;  /* 0x0000002a290a923e */ /* 0x000fe200000000ff */
[----:B------:R-:W-:Y:S01]  /*6da0*/  @!P1 FMUL.FTZ R6, R12, R6 ;  /* 0x000000060c069220 */ /* 0x000fe20000410000 */
[----:B------:R-:W-:Y:S01]  /*6db0*/  @!P1 F2FP.PACK_AB R13, R55, R56 ;  /* 0x00000038370d923e */ /* 0x000fe200000000ff */
[----:B------:R-:W-:Y:S01]  /*6dc0*/  @!P1 FFMA.FTZ R5, R27, R28, R5 ;  /* 0x0000001c1b059223 */ /* 0x000fe20000010005 */
[----:B------:R-:W-:Y:S01]  /*6dd0*/  @!P1 F2FP.PACK_AB R12, R51, R54 ;  /* 0x00000036330c923e */ /* 0x000fe200000000ff */
[----:B------:R-:W-:Y:S01]  /*6de0*/  @!P1 IMAD.MOV.U32 R18, RZ, RZ, R10 ;  /* 0x000000ffff129224 */ /* 0x000fe200078e000a */
[----:B------:R-:W-:Y:S01]  /*6df0*/  @!P1 F2FP.PACK_AB R11, R40, R50 ;  /* 0x00000032280b923e */ /* 0x000fe200000000ff */
[----:B------:R-:W-:Y:S01]  /*6e00*/  @!P1 FFMA.FTZ R6, R29, R30, R6 ;  /* 0x0000001e1d069223 */ /* 0x000fe20000010006 */
[----:B------:R-:W-:Y:S01]  /*6e10*/  @!P1 MOV R16, R12 ;  /* 0x0000000c00109202 */ /* 0x000fe20000000f00 */
[----:B------:R-:W-:Y:S01]  /*6e20*/  @!P1 FFMA.FTZ R7, R31, R32, R7 ;  /* 0x000000201f079223 */ /* 0x000fe20000010007 */
[----:B------:R-:W-:Y:S01]  /*6e30*/  @!P1 MOV R17, R13 ;  /* 0x0000000d00119202 */ /* 0x000fe20000000f00 */
[----:B------:R-:W-:Y:S01]  /*6e40*/  @!P1 FFMA.FTZ R8, R33, R34, R8 ;  /* 0x0000002221089223 */ /* 0x000fe20000010008 */
[----:B------:R-:W-:Y:S01]  /*6e50*/  @!P1 MOV R19, R11 ;  /* 0x0000000b00139202 */ /* 0x000fe20000000f00 */
[----:B------:R-:W-:Y:S01]  /*6e60*/  @!P1 FFMA.FTZ R9, R35, R39, R9 ;  /* 0x0000002723099223 */ /* 0x000fe20000010009 */
[----:B------:R-:W-:Y:S02]  /*6e70*/  @!P1 F2FP.PACK_AB R4, R5, R4 ;  /* 0x000000040504923e */ /* 0x000fe400000000ff */
[----:B------:R-:W-:Y:S01]  /*6e80*/  @!P1 F2FP.PACK_AB R6, R7, R6 ;  /* 0x000000060706923e */ /* 0x000fe200000000ff */
[----:B------:R2:W-:Y:S01]  /*6e90*/  ST.E.128 [R52.64], R16 ;  /* 0x0000001034007985 */ /* 0x0005e2000c101d16 */
[----:B------:R-:W-:Y:S01]  /*6ea0*/  @!P1 F2FP.PACK_AB R8, R9, R8 ;  /* 0x000000080908923e */ /* 0x000fe200000000ff */
[----:B------:R-:W-:Y:S01]  /*6eb0*/  @!P1 IMAD.MOV.U32 R45, RZ, RZ, R4 ;  /* 0x000000ffff2d9224 */ /* 0x000fe200078e0004 */
[----:B------:R-:W-:Y:S02]  /*6ec0*/  @!P1 MOV R46, R6 ;  /* 0x00000006002e9202 */ /* 0x000fe40000000f00 */
[----:B------:R-:W-:Y:S01]  /*6ed0*/  @!P1 MOV R47, R8 ;  /* 0x00000008002f9202 */ /* 0x000fe20000000f00 */
[----:B------:R-:W-:-:S05]  /*6ee0*/  @P0 BRA `(.L_x_79) ;  /* 0x000004f000000947 */ /* 0x000fca0003800000 */
[C---:B------:R-:W-:Y:S04]  /*6ef0*/  LEA R2, P0, R43.reuse, R48, 0x1 ;  /* 0x000000302b027211 */ /* 0x040fe800078008ff */
[----:B------:R-:W-:Y:S05]  /*6f00*/  LEA.HI.X.SX32 R3, R43, R49, 0x1, P0 ;  /* 0x000000312b037211 */ /* 0x000fea00000f0eff */
[----:B------:R3:W-:Y:S01]  /*6f10*/  ST.E.128 [R2.64], R44 ;  /* 0x0000002c02007985 */ /* 0x0007e2000c101d16 */
[----:B------:R-:W-:-:S05]  /*6f20*/  BRA `(.L_x_79) ;  /* 0x000004b000007947 */ /* 0x000fca0003800000 */
.L_x_57:
[----:B------:R1:W2:Y:S01]  /*6f30*/  SHFL.IDX PT, R3, R88, RZ, 0x1c1f ;  /* 0x001c1fff58037589 */ /* 0x0002a200000e0000 */
[----:B------:R-:W-:Y:S01]  /*6f40*/  UIMAD UR5, UR6, -0x70, UR4 ;  /* 0xffffff90060578a4 */ /* 0x000fe2000f8e0204 */
[----:B------:R-:W-:Y:S02]  /*6f50*/  BSSY B0, `(.L_x_88) ;  /* 0x0000014000007945 */ /* 0x000fe40003800000 */
[----:B------:R1:W3:Y:S01]  /*6f60*/  SHFL.IDX PT, R2, R89, RZ, 0x1c1f ;  /* 0x001c1fff59027589 */ /* 0x0002e200000e0000 */
[----:B------:R-:W-:Y:S04]  /*6f70*/  UISETP.LT.AND UP0, UPT, UR5, 0x70, UPT ;  /* 0x000000700500788c */ /* 0x000fe8000bf01270 */
[----:B------:R-:W-:Y:S06]  /*6f80*/  USEL UR9, UR5, 0x70, UP0 ;  /* 0x0000007005097887 */ /* 0x000fec0008000000 */
[----:B------:R-:W-:Y:S04]  /*6f90*/  IADD3 R12, -R38, UR9, RZ ;  /* 0x00000009260c7c10 */ /* 0x000fe8000fffe1ff */
[----:B------:R-:W-:Y:S11]  /*6fa0*/  ISETP.GE.AND P0, PT, R12, 0x1, PT ;  /* 0x000000010c00780c */ /* 0x000ff60003f06270 */
[----:B------:R-:W-:Y:S02]  /*6fb0*/  @!UPT UIADD3 URZ, URZ, URZ, URZ ;  /* 0x0000003f3f3ff290 */ /* 0x000fe4000fffe03f */
[----:B------:R-:W-:-:S05]  /*6fc0*/  @!P0 BRA `(.L_x_89) ;  /* 0x000000c000008947 */ /* 0x000fca0003800000 */
[C---:B-123--:R-:W-:Y:S11]  /*6fd0*/  ISETP.GE.AND P1, PT, R20.reuse, c[0x0][0x1d4], PT ;  /* 0x0000750014007a0c */ /* 0x04eff60003f26270 */
[----:B------:R-:W-:Y:S02]  /*6fe0*/  @!UPT UIADD3 URZ, URZ, URZ, URZ ;  /* 0x0000003f3f3ff290 */ /* 0x000fe4000fffe03f */
[----:B------:R-:W1:Y:S01]  /*6ff0*/  @!P1 LDS.128 R8, [R91+0x3800] ;  /* 0x003800005b089984 */ /* 0x000e620000000c00 */
[CC--:B------:R-:W-:Y:S04]  /*7000*/  @!P1 LEA R4, P0, R20.reuse, R2.reuse, 0x1 ;  /* 0x0000000214049211 */ /* 0x0c0fe800078008ff */
[-C--:B------:R-:W-:Y:S02]  /*7010*/  @!P1 LEA.HI.X R5, R20, R3.reuse, R21, 0x1, P0 ;  /* 0x0000000314059211 */ /* 0x080fe400000f0c15 */
[----:B------:R-:W-:Y:S11]  /*7020*/  ISETP.GE.AND P0, PT, R94, c[0x0][0x1d4], PT ;  /* 0x000075005e007a0c */ /* 0x000ff60003f06270 */
[----:B------:R-:W-:Y:S02]  /*7030*/  @!UPT UIADD3 URZ, URZ, URZ, URZ ;  /* 0x0000003f3f3ff290 */ /* 0x000fe4000fffe03f */
[C---:B------:R-:W-:Y:S04]  /*7040*/  @!P0 LEA R2, P2, R83.reuse, R2, 0x1 ;  /* 0x0000000253028211 */ /* 0x040fe800078408ff */
[----:B------:R-:W-:Y:S01]  /*7050*/  @!P0 LEA.HI.X R3, R83, R3, R93, 0x1, P2 ;  /* 0x0000000353038211 */ /* 0x000fe200010f0c5d */
[----:B-1----:R-:W-:Y:S04]  /*7060*/  @!P1 ST.E.128 [R4.64], R8 ;  /* 0x0000000804009985 */ /* 0x002fe8000c101d16 */
[----:B------:R-:W1:Y:S04]  /*7070*/  @!P0 LDS.128 R4, [R92+0x3800] ;  /* 0x003800005c048984 */ /* 0x000e680000000c00 */
[----:B-1----:R1:W-:Y:S02]  /*7080*/  @!P0 ST.E.128 [R2.64], R4 ;  /* 0x0000000402008985 */ /* 0x0023e4000c101d16 */
.L_x_89:
[----:B-123--:R-:W-:Y:S05]  /*7090*/  BSYNC B0 ;  /* 0x0000000000007941 */ /* 0x00efea0003800000 */
.L_x_88:
[----:B------:R1:W2:Y:S01]  /*70a0*/  SHFL.IDX PT, R3, R88, 0x1, 0x1c1f ;  /* 0x003c1f0058037f89 */ /* 0x0002a200000e0000 */
[----:B------:R-:W-:Y:S01]  /*70b0*/  ISETP.GE.AND P0, PT, R12, 0x21, PT ;  /* 0x000000210c00780c */ /* 0x000fe20003f06270 */
[----:B------:R-:W-:Y:S02]  /*70c0*/  BSSY B0, `(.L_x_90) ;  /* 0x000000f000007945 */ /* 0x000fe40003800000 */
[----:B------:R1:W3:Y:S10]  /*70d0*/  SHFL.IDX PT, R2, R89, 0x1, 0x1c1f ;  /* 0x003c1f0059027f89 */ /* 0x0002f400000e0000 */
[----:B------:R-:W-:-:S05]  /*70e0*/  @!P0 BRA `(.L_x_91) ;  /* 0x000000c000008947 */ /* 0x000fca0003800000 */
[C---:B------:R-:W-:Y:S11]  /*70f0*/  ISETP.GE.AND P1, PT, R20.reuse, c[0x0][0x1d4], PT ;  /* 0x0000750014007a0c */ /* 0x040ff60003f26270 */
[----:B------:R-:W-:Y:S02]  /*7100*/  @!UPT UIADD3 URZ, URZ, URZ, URZ ;  /* 0x0000003f3f3ff290 */ /* 0x000fe4000fffe03f */
[----:B------:R-:W4:Y:S01]  /*7110*/  @!P1 LDS.128 R8, [R91+0x4800] ;  /* 0x004800005b089984 */ /* 0x000f220000000c00 */
[CC--:B---3--:R-:W-:Y:S04]  /*7120*/  @!P1 LEA R4, P0, R20.reuse, R2.reuse, 0x1 ;  /* 0x0000000214049211 */ /* 0x0c8fe800078008ff */
[-C--:B--2---:R-:W-:Y:S02]  /*7130*/  @!P1 LEA.HI.X R5, R20, R3.reuse, R21, 0x1, P0 ;  /* 0x0000000314059211 */ /* 0x084fe400000f0c15 */
[----:B------:R-:W-:Y:S11]  /*7140*/  ISETP.GE.AND P0, PT, R94, c[0x0][0x1d4], PT ;  /* 0x000075005e007a0c */ /* 0x000ff60003f06270 */
[----:B------:R-:W-:Y:S02]  /*7150*/  @!UPT UIADD3 URZ, URZ, URZ, URZ ;  /* 0x0000003f3f3ff290 */ /* 0x000fe4000fffe03f */
[C---:B------:R-:W-:Y:S04]  /*7160*/  @!P0 LEA R2, P2, R83.reuse, R2, 0x1 ;  /* 0x0000000253028211 */ /* 0x040fe800078408ff */
[----:B------:R-:W-:Y:S01]  /*7170*/  @!P0 LEA.HI.X R3, R83, R3, R93, 0x1, P2 ;  /* 0x0000000353038211 */ /* 0x000fe200010f0c5d */
[----:B----4-:R-:W-:Y:S04]  /*7180*/  @!P1 ST.E.128 [R4.64], R8 ;  /* 0x0000000804009985 */ /* 0x010fe8000c101d16 */
[----:B------:R-:W2:Y:S04]  /*7190*/  @!P0 LDS.128 R4, [R92+0x4800] ;  /* 0x004800005c048984 */ /* 0x000ea80000000c00 */
[----:B--2---:R2:W-:Y:S02]  /*71a0*/  @!P0 ST.E.128 [R2.64], R4 ;  /* 0x0000000402008985 */ /* 0x0045e4000c101d16 */
.L_x_91:
[----:B------:R-:W-:Y:S05]  /*71b0*/  BSYNC B0 ;  /* 0x0000000000007941 */ /* 0x000fea0003800000 */
.L_x_90:
[----:B--2---:R2:W4:Y:S01]  /*71c0*/  SHFL.IDX PT, R3, R88, 0x2, 0x1c1f ;  /* 0x005c1f0058037f89 */ /* 0x00452200000e0000 */
[----:B------:R-:W-:Y:S01]  /*71d0*/  ISETP.GE.AND P0, PT, R12, 0x41, PT ;  /* 0x000000410c00780c */ /* 0x000fe20003f06270 */
[----:B------:R-:W-:Y:S02]  /*71e0*/  BSSY B0, `(.L_x_92) ;  /* 0x000000f000007945 */ /* 0x000fe40003800000 */
[----:B---3--:R2:W3:Y:S10]  /*71f0*/  SHFL.IDX PT, R2, R89, 0x2, 0x1c1f ;  /* 0x005c1f0059027f89 */ /* 0x0084f400000e0000 */
[----:B------:R-:W-:-:S05]  /*7200*/  @!P0 BRA `(.L_x_93) ;  /* 0x000000c000008947 */ /* 0x000fca0003800000 */
[C---:B------:R-:W-:Y:S11]  /*7210*/  ISETP.GE.AND P1, PT, R20.reuse, c[0x0][0x1d4], PT ;  /* 0x0000750014007a0c */ /* 0x040ff60003f26270 */
[----:B------:R-:W-:Y:S02]  /*7220*/  @!UPT UIADD3 URZ, URZ, URZ, URZ ;  /* 0x0000003f3f3ff290 */ /* 0x000fe4000fffe03f */
[----:B------:R-:W5:Y:S01]  /*7230*/  @!P1 LDS.128 R8, [R91+0x5800] ;  /* 0x005800005b089984 */ /* 0x000f620000000c00 */
[CC--:B---3--:R-:W-:Y:S04]  /*7240*/  @!P1 LEA R4, P0, R20.reuse, R2.reuse, 0x1 ;  /* 0x0000000214049211 */ /* 0x0c8fe800078008ff */
[-C--:B----4-:R-:W-:Y:S02]  /*7250*/  @!P1 LEA.HI.X R5, R20, R3.reuse, R21, 0x1, P0 ;  /* 0x0000000314059211 */ /* 0x090fe400000f0c15 */
[----:B------:R-:W-:Y:S11]  /*7260*/  ISETP.GE.AND P0, PT, R94, c[0x0][0x1d4], PT ;  /* 0x000075005e007a0c */ /* 0x000ff60003f06270 */
[----:B------:R-:W-:Y:S02]  /*7270*/  @!UPT UIADD3 URZ, URZ, URZ, URZ ;  /* 0x0000003f3f3ff290 */ /* 0x000fe4000fffe03f */
[C---:B------:R-:W-:Y:S04]  /*7280*/  @!P0 LEA R2, P2, R83.reuse, R2, 0x1 ;  /* 0x0000000253028211 */ /* 0x040fe800078408ff */
[----:B------:R-:W-:Y:S01]  /*7290*/  @!P0 LEA.HI.X R3, R83, R3, R93, 0x1, P2 ;  /* 0x0000000353038211 */ /* 0x000fe200010f0c5d */
[----:B-----5:R-:W-:Y:S04]  /*72a0*/  @!P1 ST.E.128 [R4.64], R8 ;  /* 0x0000000804009985 */ /* 0x020fe8000c101d16 */
[----:B------:R-:W3:Y:S04]  /*72b0*/  @!P0 LDS.128 R4, [R92+0x5800] ;  /* 0x005800005c048984 */ /* 0x000ee80000000c00 */
[----:B---3--:R3:W-:Y:S02]  /*72c0*/  @!P0 ST.E.128 [R2.64], R4 ;  /* 0x0000000402008985 */ /* 0x0087e4000c101d16 */
.L_x_93:
[----:B------:R-:W-:Y:S05]  /*72d0*/  BSYNC B0 ;  /* 0x0000000000007941 */ /* 0x000fea0003800000 */
.L_x_92:
[----:B---34-:R3:W4:Y:S01]  /*72e0*/  SHFL.IDX PT, R3, R88, 0x3, 0x1c1f ;  /* 0x007c1f0058037f89 */ /* 0x01872200000e0000 */
[----:B------:R-:W-:Y:S03]  /*72f0*/  ISETP.GE.AND P0, PT, R12, 0x61, PT ;  /* 0x000000610c00780c */ /* 0x000fe60003f06270 */
[----:B------:R3:W1:Y:S10]  /*7300*/  SHFL.IDX PT, R2, R89, 0x3, 0x1c1f ;  /* 0x007c1f0059027f89 */ /* 0x00067400000e0000 */
[----:B------:R-:W-:-:S05]  /*7310*/  @!P0 BRA `(.L_x_79) ;  /* 0x000000c000008947 */ /* 0x000fca0003800000 */
[C---:B------:R-:W-:Y:S11]  /*7320*/  ISETP.GE.AND P1, PT, R20.reuse, c[0x0][0x1d4], PT ;  /* 0x0000750014007a0c */ /* 0x040ff60003f26270 */
[----:B------:R-:W-:Y:S02]  /*7330*/  @!UPT UIADD3 URZ, URZ, URZ, URZ ;  /* 0x0000003f3f3ff290 */ /* 0x000fe4000fffe03f */
[----:B------:R-:W5:Y:S01]  /*7340*/  @!P1 LDS.128 R8, [R91+0x6800] ;  /* 0x006800005b089984 */ /* 0x000f620000000c00 */
[CC--:B-1----:R-:W-:Y:S04]  /*7350*/  @!P1 LEA R4, P0, R20.reuse, R2.reuse, 0x1 ;  /* 0x0000000214049211 */ /* 0x0c2fe800078008ff */
[-C--:B----4-:R-:W-:Y:S02]  /*7360*/  @!P1 LEA.HI.X R5, R20, R3.reuse, R21, 0x1, P0 ;  /* 0x0000000314059211 */ /* 0x090fe400000f0c15 */
[----:B------:R-:W-:Y:S11]  /*7370*/  ISETP.GE.AND P0, PT, R94, c[0x0][0x1d4], PT ;  /* 0x000075005e007a0c */ /* 0x000ff60003f06270 */
[----:B------:R-:W-:Y:S02]  /*7380*/  @!UPT UIADD3 URZ, URZ, URZ, URZ ;  /* 0x0000003f3f3ff290 */ /* 0x000fe4000fffe03f */
[C---:B------:R-:W-:Y:S04]  /*7390*/  @!P0 LEA R2, P2, R83.reuse, R2, 0x1 ;  /* 0x0000000253028211 */ /* 0x040fe800078408ff */
[----:B------:R-:W-:Y:S01]  /*73a0*/  @!P0 LEA.HI.X R3, R83, R3, R93, 0x1, P2 ;  /* 0x0000000353038211 */ /* 0x000fe200010f0c5d */
[----:B-----5:R-:W-:Y:S04]  /*73b0*/  @!P1 ST.E.128 [R4.64], R8 ;  /* 0x0000000804009985 */ /* 0x020fe8000c101d16 */
[----:B------:R-:W1:Y:S04]  /*73c0*/  @!P0 LDS.128 R4, [R92+0x6800] ;  /* 0x006800005c048984 */ /* 0x000e680000000c00 */
[----:B-1----:R1:W-:Y:S02]  /*73d0*/  @!P0 ST.E.128 [R2.64], R4 ;  /* 0x0000000402008985 */ /* 0x0023e4000c101d16 */
.L_x_79:
[----:B------:R-:W-:Y:S05]  /*73e0*/  BSYNC B2 ;  /* 0x0000000000027941 */ /* 0x000fea0003800000 */
.L_x_56:
[----:B-1-3--:R-:W-:Y:S01]  /*73f0*/  IMAD.U32 R2, RZ, RZ, UR6 ;  /* 0x00000006ff027e24 */ /* 0x00afe2000f8e00ff */
[----:B------:R-:W-:Y:S01]  /*7400*/  UIMAD UR5, UR6, -0x70, URZ ;  /* 0xffffff90060578a4 */ /* 0x000fe2000f8e023f */
[----:B------:R-:W-:Y:S02]  /*7410*/  BSSY B0, `(.L_x_94) ;  /* 0x0000085000007945 */ /* 0x000fe40003800000 */
[----:B----4-:R-:W-:Y:S03]  /*7420*/  IMAD.WIDE R2, R2, 0x70, R128 ;  /* 0x0000007002027825 */ /* 0x010fe600078e0280 */
[----:B------:R-:W-:Y:S01]  /*7430*/  IADD3 R4, R125, UR5, RZ ;  /* 0x000000057d047c10 */ /* 0x000fe2000fffe0ff */
[----:B------:R-:W-:Y:S03]  /*7440*/  UIADD3 UR5, UR5, UR4, URZ ;  /* 0x0000000405057290 */ /* 0x000fe6000fffe03f */
[C---:B------:R-:W-:Y:S01]  /*7450*/  ISETP.GE.AND P5, PT, R4.reuse, 0x11, PT ;  /* 0x000000110400780c */ /* 0x040fe20003fa6270 */
[----:B------:R-:W-:Y:S01]  /*7460*/  UISETP.LT.AND UP0, UPT, UR5, 0x70, UPT ;  /* 0x000000700500788c */ /* 0x000fe2000bf01270 */
[C---:B------:R-:W-:Y:S02]  /*7470*/  ISETP.GE.AND P4, PT, R4.reuse, 0x21, PT ;  /* 0x000000210400780c */ /* 0x040fe40003f86270 */
[C---:B------:R-:W-:Y:S01]  /*7480*/  ISETP.GE.AND P3, PT, R4.reuse, 0x31, PT ;  /* 0x000000310400780c */ /* 0x040fe20003f66270 */
[----:B------:R-:W-:Y:S01]  /*7490*/  USEL UR5, UR5, 0x70, UP0 ;  /* 0x0000007005057887 */ /* 0x000fe20008000000 */
[C---:B------:R-:W-:Y:S02]  /*74a0*/  ISETP.GE.AND P2, PT, R4.reuse, 0x41, PT ;  /* 0x000000410400780c */ /* 0x040fe40003f46270 */
[----:B------:R-:W-:Y:S02]  /*74b0*/  ISETP.GE.AND P1, PT, R4, 0x51, PT ;  /* 0x000000510400780c */ /* 0x000fe40003f26270 */
[----:B--2---:R-:W-:Y:S03]  /*74c0*/  P2R R8, PR, RZ, 0x20 ;  /* 0x00000020ff087803 */ /* 0x004fe60000000000 */
[C---:B------:R-:W-:Y:S05]  /*74d0*/  @P5 IADD3 R6, P0, R2.reuse, 0x10, RZ ;  /* 0x0000001002065810 */ /* 0x040fea0007f1e0ff */
[--C-:B------:R-:W-:Y:S01]  /*74e0*/  @P5 IMAD.X R7, RZ, RZ, R3.reuse, P0 ;  /* 0x000000ffff075224 */ /* 0x100fe200000e0603 */
[C---:B------:R-:W-:Y:S05]  /*74f0*/  @P4 IADD3 R9, P0, R2.reuse, 0x20, RZ ;  /* 0x0000002002094810 */ /* 0x040fea0007f1e0ff */
[--C-:B------:R-:W-:Y:S01]  /*7500*/  @P4 IMAD.X R11, RZ, RZ, R3.reuse, P0 ;  /* 0x000000ffff0b4224 */ /* 0x100fe200000e0603 */
[C---:B------:R-:W-:Y:S04]  /*7510*/  @P3 IADD3 R10, P0, R2.reuse, 0x30, RZ ;  /* 0x00000030020a3810 */ /* 0x040fe80007f1e0ff */
[-C--:B------:R-:W-:Y:S02]  /*7520*/  @P3 IADD3.X R19, RZ, R3.reuse, RZ, P0, !PT ;  /* 0x00000003ff133210 */ /* 0x080fe400007fe4ff */
[C---:B------:R-:W-:Y:S05]  /*7530*/  @P2 IADD3 R18, P0, R2.reuse, 0x40, RZ ;  /* 0x0000004002122810 */ /* 0x040fea0007f1e0ff */
[--C-:B------:R-:W-:Y:S01]  /*7540*/  @P2 IMAD.X R25, RZ, RZ, R3.reuse, P0 ;  /* 0x000000ffff192224 */ /* 0x100fe200000e0603 */
[----:B------:R-:W-:Y:S05]  /*7550*/  @P1 IADD3 R22, P0, R2, 0x50, RZ ;  /* 0x0000005002161810 */ /* 0x000fea0007f1e0ff */
[----:B------:R-:W-:Y:S01]  /*7560*/  @P1 IMAD.X R27, RZ, RZ, R3, P0 ;  /* 0x000000ffff1b1224 */ /* 0x000fe200000e0603 */
[----:B------:R-:W-:Y:S11]  /*7570*/  ISETP.GE.AND P0, PT, R4, 0x61, PT ;  /* 0x000000610400780c */ /* 0x000ff60003f06270 */
[----:B------:R-:W-:Y:S02]  /*7580*/  @!UPT UIADD3 URZ, URZ, URZ, URZ ;  /* 0x0000003f3f3ff290 */ /* 0x000fe4000fffe03f */
[----:B------:R-:W-:Y:S04]  /*7590*/  @P0 IADD3 R24, P6, R2, 0x60, RZ ;  /* 0x0000006002180810 */ /* 0x000fe80007fde0ff */
[----:B------:R-:W-:Y:S02]  /*75a0*/  @P0 IADD3.X R29, RZ, R3, RZ, P6, !PT ;  /* 0x00000003ff1d0210 */ /* 0x000fe400037fe4ff */
[----:B------:R-:W-:Y:S04]  /*75b0*/  ISETP.GE.AND P6, PT, R4, 0x1, PT ;  /* 0x000000010400780c */ /* 0x000fe80003fc6270 */
[----:B------:R-:W-:Y:S09]  /*75c0*/  P2R R28, PR, RZ, 0x40 ;  /* 0x00000040ff1c7803 */ /* 0x000ff20000000000 */
[----:B------:R-:W-:Y:S02]  /*75d0*/  @P6 IMAD R3, R3, c[0x0][0x258], RZ ;  /* 0x0000960003036a24 */ /* 0x000fe400078e02ff */
[----:B------:R-:W-:Y:S02]  /*75e0*/  @P6 IMAD.MOV.U32 R4, RZ, RZ, R96 ;  /* 0x000000ffff046224 */ /* 0x000fe400078e0060 */
[----:B------:R-:W-:Y:S04]  /*75f0*/  @P6 IMAD.MOV.U32 R5, RZ, RZ, R98 ;  /* 0x000000ffff056224 */ /* 0x000fe800078e0062 */
[C---:B------:R-:W-:Y:S04]  /*7600*/  @P6 IMAD.WIDE.U32 R4, R2.reuse, c[0x0][0x258], R4 ;  /* 0x0000960002046a25 */ /* 0x040fe800078e0004 */
[----:B------:R-:W-:Y:S01]  /*7610*/  @P6 IMAD R2, R2, c[0x0][0x25c], R3 ;  /* 0x0000970002026a24 */ /* 0x000fe200078e0203 */
[C---:B------:R-:W-:Y:S04]  /*7620*/  @P6 LEA R16, P5, R4.reuse, c[0x0][0x250], 0x1 ;  /* 0x0000940004106a11 */ /* 0x040fe800078a08ff */
[----:B------:R-:W-:Y:S04]  /*7630*/  @P6 IADD3 R2, R5, R2, RZ ;  /* 0x0000000205026210 */ /* 0x000fe80007ffe0ff */
[----:B------:R-:W-:Y:S02]  /*7640*/  @P6 LEA.HI.X R17, R4, c[0x0][0x254], R2, 0x1, P5 ;  /* 0x0000950004116a11 */ /* 0x000fe400028f0c02 */
[----:B------:R-:W-:Y:S04]  /*7650*/  ISETP.NE.AND P5, PT, R8, RZ, PT ;  /* 0x000000ff0800720c */ /* 0x000fe80003fa5270 */
[----:B------:R-:W-:Y:S09]  /*7660*/  P2R R26, PR, RZ, 0x20 ;  /* 0x00000020ff1a7803 */ /* 0x000ff20000000000 */
[----:B------:R-:W-:Y:S02]  /*7670*/  @P5 IMAD R4, R7, c[0x0][0x258], RZ ;  /* 0x0000960007045a24 */ /* 0x000fe400078e02ff */
[----:B------:R-:W-:Y:S02]  /*7680*/  @P5 IMAD.MOV.U32 R2, RZ, RZ, R96 ;  /* 0x000000ffff025224 */ /* 0x000fe400078e0060 */
[----:B------:R-:W-:Y:S02]  /*7690*/  @P5 IMAD.MOV.U32 R3, RZ, RZ, R98 ;  /* 0x000000ffff035224 */ /* 0x000fe400078e0062 */
[C---:B------:R-:W-:Y:S02]  /*76a0*/  @P5 IMAD R4, R6.reuse, c[0x0][0x25c], R4 ;  /* 0x0000970006045a24 */ /* 0x040fe400078e0204 */
[----:B------:R-:W-:Y:S04]  /*76b0*/  @P5 IMAD.WIDE.U32 R2, R6, c[0x0][0x258], R2 ;  /* 0x0000960006025a25 */ /* 0x000fe800078e0002 */
[----:B------:R-:W-:Y:S01]  /*76c0*/  @P0 IMAD R6, R29, c[0x0][0x258], RZ ;  /* 0x000096001d060a24 */ /* 0x000fe200078e02ff */
[----:B------:R-:W-:Y:S02]  /*76d0*/  @P5 LEA R14, P6, R2, c[0x0][0x250], 0x1 ;  /* 0x00009400020e5a11 */ /* 0x000fe400078c08ff */
[----:B------:R-:W-:Y:S01]  /*76e0*/  @P5 IADD3 R4, R3, R4, RZ ;  /* 0x0000000403045210 */ /* 0x000fe20007ffe0ff */
[----:B------:R-:W-:Y:S02]  /*76f0*/  @P4 IMAD.MOV.U32 R3, RZ, RZ, R98 ;  /* 0x000000ffff034224 */ /* 0x000fe400078e0062 */
[----:B------:R-:W-:Y:S01]  /*7700*/  @P0 IMAD R6, R24, c[0x0][0x25c], R6 ;  /* 0x0000970018060a24 */ /* 0x000fe200078e0206 */
[----:B------:R-:W-:Y:S01]  /*7710*/  @P5 LEA.HI.X R15, R2, c[0x0][0x254], R4, 0x1, P6 ;  /* 0x00009500020f5a11 */ /* 0x000fe200030f0c04 */
[----:B------:R-:W-:Y:S02]  /*7720*/  @P4 IMAD R4, R11, c[0x0][0x258], RZ ;  /* 0x000096000b044a24 */ /* 0x000fe400078e02ff */
[----:B------:R-:W-:Y:S02]  /*7730*/  @P4 IMAD.MOV.U32 R2, RZ, RZ, R96 ;  /* 0x000000ffff024224 */ /* 0x000fe400078e0060 */
[C---:B------:R-:W-:Y:S02]  /*7740*/  @P4 IMAD R4, R9.reuse, c[0x0][0x25c], R4 ;  /* 0x0000970009044a24 */ /* 0x040fe400078e0204 */
[----:B------:R-:W-:Y:S05]  /*7750*/  @P4 IMAD.WIDE.U32 R2, R9, c[0x0][0x258], R2 ;  /* 0x0000960009024a25 */ /* 0x000fea00078e0002 */
[C---:B------:R-:W-:Y:S02]  /*7760*/  @P4 LEA R12, P6, R2.reuse, c[0x0][0x250], 0x1 ;  /* 0x00009400020c4a11 */ /* 0x040fe400078c08ff */
[----:B------:R-:W-:Y:S01]  /*7770*/  @P4 IADD3 R4, R3, R4, RZ ;  /* 0x0000000403044210 */ /* 0x000fe20007ffe0ff */
[----:B------:R-:W-:Y:S03]  /*7780*/  @P3 IMAD.MOV.U32 R3, RZ, RZ, R98 ;  /* 0x000000ffff033224 */ /* 0x000fe600078e0062 */
        /* <DEDUP_REMOVED lines=9> */
[----:B------:R-:W-:Y:S01]  /*7820*/  @P2 IMAD.MOV.U32 R2, RZ, RZ, R96 ;  /* 0x000000ffff022224 */ /* 0x000fe200078e0060 */
[----:B------:R-:W-:Y:S01]  /*7830*/  ISETP.NE.AND P5, PT, R121, RZ, PT ;  /* 0x000000ff7900720c */ /* 0x000fe20003fa5270 */
[----:B------:R-:W-:Y:S02]  /*7840*/  @P2 IMAD R4, R25, c[0x0][0x258], RZ ;  /* 0x0000960019042a24 */ /* 0x000fe400078e02ff */
[C---:B------:R-:W-:Y:S04]  /*7850*/  @P2 IMAD.WIDE.U32 R2, R18.reuse, c[0x0][0x258], R2 ;  /* 0x0000960012022a25 */ /* 0x040fe800078e0002 */
[----:B------:R-:W-:Y:S01]  /*7860*/  @P2 IMAD R4, R18, c[0x0][0x25c], R4 ;  /* 0x0000970012042a24 */ /* 0x000fe200078e0204 */
[C---:B------:R-:W-:Y:S04]  /*7870*/  @P2 LEA R8, P6, R2.reuse, c[0x0][0x250], 0x1 ;  /* 0x0000940002082a11 */ /* 0x040fe800078c08ff */
[----:B------:R-:W-:Y:S01]  /*7880*/  @P2 IADD3 R4, R3, R4, RZ ;  /* 0x0000000403042210 */ /* 0x000fe20007ffe0ff */
[----:B------:R-:W-:Y:S03]  /*7890*/  @P1 IMAD.MOV.U32 R3, RZ, RZ, R98 ;  /* 0x000000ffff031224 */ /* 0x000fe600078e0062 */
[----:B------:R-:W-:Y:S01]  /*78a0*/  @P2 LEA.HI.X R9, R2, c[0x0][0x254], R4, 0x1, P6 ;  /* 0x0000950002092a11 */ /* 0x000fe200030f0c04 */
[----:B------:R-:W-:Y:S02]  /*78b0*/  @P1 IMAD R4, R27, c[0x0][0x258], RZ ;  /* 0x000096001b041a24 */ /* 0x000fe400078e02ff */
[----:B------:R-:W-:Y:S02]  /*78c0*/  @P1 IMAD.MOV.U32 R2, RZ, RZ, R96 ;  /* 0x000000ffff021224 */ /* 0x000fe400078e0060 */
[C---:B------:R-:W-:Y:S02]  /*78d0*/  @P1 IMAD R4, R22.reuse, c[0x0][0x25c], R4 ;  /* 0x0000970016041a24 */ /* 0x040fe400078e0204 */
[----:B------:R-:W-:Y:S05]  /*78e0*/  @P1 IMAD.WIDE.U32 R2, R22, c[0x0][0x258], R2 ;  /* 0x0000960016021a25 */ /* 0x000fea00078e0002 */
[----:B------:R-:W-:Y:S02]  /*78f0*/  @P1 IADD3 R3, R3, R4, RZ ;  /* 0x0000000403031210 */ /* 0x000fe40007ffe0ff */
[C---:B------:R-:W-:Y:S04]  /*7900*/  @P1 LEA R4, P6, R2.reuse, c[0x0][0x250], 0x1 ;  /* 0x0000940002041a11 */ /* 0x040fe800078c08ff */
[----:B------:R-:W-:Y:S01]  /*7910*/  @P1 LEA.HI.X R5, R2, c[0x0][0x254], R3, 0x1, P6 ;  /* 0x0000950002051a11 */ /* 0x000fe200030f0c03 */
[----:B------:R-:W-:Y:S02]  /*7920*/  @P0 IMAD.MOV.U32 R2, RZ, RZ, R96 ;  /* 0x000000ffff020224 */ /* 0x000fe400078e0060 */
[----:B------:R-:W-:Y:S04]  /*7930*/  @P0 IMAD.MOV.U32 R3, RZ, RZ, R98 ;  /* 0x000000ffff030224 */ /* 0x000fe800078e0062 */
[----:B------:R-:W-:Y:S05]  /*7940*/  @P0 IMAD.WIDE.U32 R2, R24, c[0x0][0x258], R2 ;  /* 0x0000960018020a25 */ /* 0x000fea00078e0002 */
[----:B------:R-:W-:Y:S02]  /*7950*/  @P0 IADD3 R3, R3, R6, RZ ;  /* 0x0000000603030210 */ /* 0x000fe40007ffe0ff */
[C---:B------:R-:W-:Y:S04]  /*7960*/  @P0 LEA R6, P6, R2.reuse, c[0x0][0x250], 0x1 ;  /* 0x0000940002060a11 */ /* 0x040fe800078c08ff */
[----:B------:R-:W-:Y:S01]  /*7970*/  @P0 LEA.HI.X R7, R2, c[0x0][0x254], R3, 0x1, P6 ;  /* 0x0000950002070a11 */ /* 0x000fe200030f0c03 */
[----:B------:R-:W-:Y:S01]  /*7980*/  IMAD R2, R117, c[0x0][0x208], RZ ;  /* 0x0000820075027a24 */ /* 0x000fe200078e02ff */
[----:B------:R-:W-:Y:S11]  /*7990*/  ISETP.NE.AND P6, PT, R28, RZ, PT ;  /* 0x000000ff1c00720c */ /* 0x000ff60003fc5270 */
[----:B------:R-:W-:Y:S02]  /*79a0*/  @!UPT UIADD3 URZ, URZ, URZ, URZ ;  /* 0x0000003f3f3ff290 */ /* 0x000fe4000fffe03f */
[----:B------:R-:W-:Y:S01]  /*79b0*/  @!PT LDS RZ, [RZ] ;  /* 0x00000000fffff984 */ /* 0x000fe20000000800 */
[----:B------:R-:W-:Y:S01]  /*79c0*/  @!PT LDS RZ, [RZ] ;  /* 0x00000000fffff984 */ /* 0x000fe20000000800 */
[----:B------:R-:W-:Y:S01]  /*79d0*/  @!PT LDS RZ, [RZ] ;  /* 0x00000000fffff984 */ /* 0x000fe20000000800 */
[----:B------:R1:W-:Y:S01]  /*79e0*/  @P6 LDGSTS.E.BYPASS.LTC128B.128 [R90+0x100], [R16.64], !P5 ;  /* 0x00100000105a6fae */ /* 0x0003e2000e901d56 */
[----:B------:R-:W-:Y:S02]  /*79f0*/  ISETP.NE.AND P5, PT, R26, RZ, PT ;  /* 0x000000ff1a00720c */ /* 0x000fe40003fa5270 */
[----:B------:R-:W-:Y:S11]  /*7a00*/  ISETP.NE.AND P6, PT, R121, RZ, PT ;  /* 0x000000ff7900720c */ /* 0x000ff60003fc5270 */
[----:B------:R-:W-:Y:S02]  /*7a10*/  @!UPT UIADD3 URZ, URZ, URZ, URZ ;  /* 0x0000003f3f3ff290 */ /* 0x000fe4000fffe03f */
[----:B------:R2:W-:Y:S08]  /*7a20*/  @P5 LDGSTS.E.BYPASS.LTC128B.128 [R90+0x900], [R14.64], !P6 ;  /* 0x009000000e5a5fae */ /* 0x0005f0000f101d56 */
[----:B------:R3:W-:Y:S08]  /*7a30*/  @P4 LDGSTS.E.BYPASS.LTC128B.128 [R90+0x1100], [R12.64], !P6 ;  /* 0x011000000c5a4fae */ /* 0x0007f0000f101d56 */
[----:B------:R1:W-:Y:S08]  /*7a40*/  @P3 LDGSTS.E.BYPASS.LTC128B.128 [R90+0x1900], [R10.64], !P6 ;  /* 0x019000000a5a3fae */ /* 0x0003f0000f101d56 */
[----:B------:R1:W-:Y:S08]  /*7a50*/  @P2 LDGSTS.E.BYPASS.LTC128B.128 [R90+0x2100], [R8.64], !P6 ;  /* 0x02100000085a2fae */ /* 0x0003f0000f101d56 */
[----:B------:R4:W-:Y:S01]  /*7a60*/  @P1 LDGSTS.E.BYPASS.LTC128B.128 [R90+0x2900], [R4.64], !P6 ;  /* 0x02900000045a1fae */ /* 0x0009e2000f101d56 */
[----:B---3--:R-:W-:Y:S07]  /*7a70*/  IADD3 R12, -R38, UR5, RZ ;  /* 0x00000005260c7c10 */ /* 0x008fee000fffe1ff */
[----:B------:R1:W-:Y:S08]  /*7a80*/  @P0 LDGSTS.E.BYPASS.LTC128B.128 [R90+0x3100], [R6.64], !P6 ;  /* 0x03100000065a0fae */ /* 0x0003f0000f101d56 */
[----:B------:R-:W0:Y:S01]  /*7a90*/  LDGDEPBAR ;  /* 0x00000000000079af */ /* 0x000e220000000000 */
[C---:B----4-:R-:W-:Y:S02]  /*7aa0*/  IMAD R4, R100.reuse, c[0x0][0x20c], R2 ;  /* 0x0000830064047a24 */ /* 0x050fe400078e0202 */
[----:B------:R-:W-:Y:S04]  /*7ab0*/  IMAD.WIDE.U32 R2, R100, c[0x0][0x208], RZ ;  /* 0x0000820064027a25 */ /* 0x000fe800078e00ff */
[----:B------:R-:W-:Y:S02]  /*7ac0*/  IMAD.IADD R3, R3, 0x1, R4 ;  /* 0x0000000103037824 */ /* 0x000fe400078e0204 */
[----:B------:R-:W-:Y:S02]  /*7ad0*/  IMAD R4, R118, c[0x0][0x218], RZ ;  /* 0x0000860076047a24 */ /* 0x000fe400078e02ff */
[C---:B------:R-:W-:Y:S01]  /*7ae0*/  IMAD.WIDE.U32 R2, R99.reuse, c[0x0][0x218], R2 ;  /* 0x0000860063027a25 */ /* 0x040fe200078e0002 */
[----:B------:R-:W-:Y:S04]  /*7af0*/  DEPBAR.LE SB0, 0x0 ;  /* 0x000080000000791a */ /* 0x000fe80000000000 */
[----:B------:R-:W-:Y:S01]  /*7b00*/  BAR.SYNC.DEFER_BLOCKING 0x0 ;  /* 0x0000000000007b1d */ /* 0x000fe20000010000 */
[----:B------:R-:W-:Y:S01]  /*7b10*/  IMAD R4, R99, c[0x0][0x21c], R4 ;  /* 0x0000870063047a24 */ /* 0x000fe200078e0204 */
[----:B------:R-:W-:Y:S04]  /*7b20*/  IADD3 R2, P0, R2, UR30, RZ ;  /* 0x0000001e02027c10 */ /* 0x000fe8000ff1e0ff */
[----:B------:R-:W-:Y:S02]  /*7b30*/  IADD3.X R3, R3, UR29, R4, P0, !PT ;  /* 0x0000001d03037c10 */ /* 0x000fe400087fe404 */
[C---:B--2---:R-:W-:Y:S04]  /*7b40*/  LEA R14, P0, R2.reuse, c[0x0][0x1f8], 0x1 ;  /* 0x00007e00020e7a11 */ /* 0x044fe800078008ff */
[----:B------:R-:W-:Y:S02]  /*7b50*/  LEA.HI.X R13, R2, c[0x0][0x1fc], R3, 0x1, P0 ;  /* 0x00007f00020d7a11 */ /* 0x000fe400000f0c03 */
[----:B------:R1:W2:Y:S01]  /*7b60*/  SHFL.IDX PT, R2, R14, RZ, 0x1c1f ;  /* 0x001c1fff0e027589 */ /* 0x0002a200000e0000 */
[----:B------:R-:W-:Y:S07]  /*7b70*/  ISETP.GE.AND P0, PT, R12, 0x1, PT ;  /* 0x000000010c00780c */ /* 0x000fee0003f06270 */
[----:B------:R1:W3:Y:S06]  /*7b80*/  SHFL.IDX PT, R3, R13, RZ, 0x1c1f ;  /* 0x001c1fff0d037589 */ /* 0x0002ec00000e0000 */
[----:B------:R-:W-:-:S05]  /*7b90*/  @!P0 BRA `(.L_x_95) ;  /* 0x000000c000008947 */ /* 0x000fca0003800000 */
[C---:B------:R-:W-:Y:S11]  /*7ba0*/  ISETP.GE.AND P1, PT, R20.reuse, c[0x0][0x1d4], PT ;  /* 0x0000750014007a0c */ /* 0x040ff60003f26270 */
[----:B------:R-:W-:Y:S02]  /*7bb0*/  @!UPT UIADD3 URZ, URZ, URZ, URZ ;  /* 0x0000003f3f3ff290 */ /* 0x000fe4000fffe03f */
[----:B-1----:R-:W1:Y:S01]  /*7bc0*/  @!P1 LDS.128 R8, [R91] ;  /* 0x000000005b089984 */ /* 0x002e620000000c00 */
[CC--:B--2---:R-:W-:Y:S04]  /*7bd0*/  @!P1 LEA R4, P0, R20.reuse, R2.reuse, 0x1 ;  /* 0x0000000214049211 */ /* 0x0c4fe800078008ff */
[-C--:B---3--:R-:W-:Y:S02]  /*7be0*/  @!P1 LEA.HI.X R5, R20, R3.reuse, R21, 0x1, P0 ;  /* 0x0000000314059211 */ /* 0x088fe400000f0c15 */
[----:B------:R-:W-:Y:S11]  /*7bf0*/  ISETP.GE.AND P0, PT, R94, c[0x0][0x1d4], PT ;  /* 0x000075005e007a0c */ /* 0x000ff60003f06270 */
[----:B------:R-:W-:Y:S02]  /*7c00*/  @!UPT UIADD3 URZ, URZ, URZ, URZ ;  /* 0x0000003f3f3ff290 */ /* 0x000fe4000fffe03f */
[C---:B------:R-:W-:Y:S04]  /*7c10*/  @!P0 LEA R2, P2, R83.reuse, R2, 0x1 ;  /* 0x0000000253028211 */ /* 0x040fe800078408ff */
[----:B------:R-:W-:Y:S01]  /*7c20*/  @!P0 LEA.HI.X R3, R83, R3, R93, 0x1, P2 ;  /* 0x0000000353038211 */ /* 0x000fe200010f0c5d */
[----:B-1----:R-:W-:Y:S04]  /*7c30*/  @!P1 ST.E.128 [R4.64], R8 ;  /* 0x0000000804009985 */ /* 0x002fe8000c101d16 */
[----:B------:R-:W1:Y:S04]  /*7c40*/  @!P0 LDS.128 R4, [R92] ;  /* 0x000000005c048984 */ /* 0x000e680000000c00 */
[----:B-1----:R1:W-:Y:S02]  /*7c50*/  @!P0 ST.E.128 [R2.64], R4 ;  /* 0x0000000402008985 */ /* 0x0023e4000c101d16 */
.L_x_95:
[----:B------:R-:W-:Y:S05]  /*7c60*/  BSYNC B0 ;  /* 0x0000000000007941 */ /* 0x000fea0003800000 */
.L_x_94:
[----:B-1-3--:R1:W3:Y:S01]  /*7c70*/  SHFL.IDX PT, R3, R13, 0x1, 0x1c1f ;  /* 0x003c1f000d037f89 */ /* 0x00a2e200000e0000 */
[----:B------:R-:W-:Y:S01]  /*7c80*/  ISETP.GE.AND P0, PT, R12, 0x21, PT ;  /* 0x000000210c00780c */ /* 0x000fe20003f06270 */
[----:B------:R-:W-:Y:S02]  /*7c90*/  BSSY B0, `(.L_x_96) ;  /* 0x000000f000007945 */ /* 0x000fe40003800000 */
[----:B--2---:R1:W2:Y:S10]  /*7ca0*/  SHFL.IDX PT, R2, R14, 0x1, 0x1c1f ;  /* 0x003c1f000e027f89 */ /* 0x0042b400000e0000 */
[----:B------:R-:W-:-:S05]  /*7cb0*/  @!P0 BRA `(.L_x_97) ;  /* 0x000000c000008947 */ /* 0x000fca0003800000 */
[C---:B------:R-:W-:Y:S11]  /*7cc0*/  ISETP.GE.AND P1, PT, R20.reuse, c[0x0][0x1d4], PT ;  /* 0x0000750014007a0c */ /* 0x040ff60003f26270 */
[----:B------:R-:W-:Y:S02]  /*7cd0*/  @!UPT UIADD3 URZ, URZ, URZ, URZ ;  /* 0x0000003f3f3ff290 */ /* 0x000fe4000fffe03f */
[----:B------:R-:W4:Y:S01]  /*7ce0*/  @!P1 LDS.128 R8, [R91+0x1000] ;  /* 0x001000005b089984 */ /* 0x000f220000000c00 */
[CC--:B--2---:R-:W-:Y:S04]  /*7cf0*/  @!P1 LEA R4, P0, R20.reuse, R2.reuse, 0x1 ;  /* 0x0000000214049211 */ /* 0x0c4fe800078008ff */
[-C--:B---3--:R-:W-:Y:S02]  /*7d00*/  @!P1 LEA.HI.X R5, R20, R3.reuse, R21, 0x1, P0 ;  /* 0x0000000314059211 */ /* 0x088fe400000f0c15 */
[----:B------:R-:W-:Y:S11]  /*7d10*/  ISETP.GE.AND P0, PT, R94, c[0x0][0x1d4], PT ;  /* 0x000075005e007a0c */ /* 0x000ff60003f06270 */
[----:B------:R-:W-:Y:S02]  /*7d20*/  @!UPT UIADD3 URZ, URZ, URZ, URZ ;  /* 0x0000003f3f3ff290 */ /* 0x000fe4000fffe03f */
[C---:B------:R-:W-:Y:S04]  /*7d30*/  @!P0 LEA R2, P2, R83.reuse, R2, 0x1 ;  /* 0x0000000253028211 */ /* 0x040fe800078408ff */
[----:B------:R-:W-:Y:S01]  /*7d40*/  @!P0 LEA.HI.X R3, R83, R3, R93, 0x1, P2 ;  /* 0x0000000353038211 */ /* 0x000fe200010f0c5d */
[----:B----4-:R-:W-:Y:S04]  /*7d50*/  @!P1 ST.E.128 [R4.64], R8 ;  /* 0x0000000804009985 */ /* 0x010fe8000c101d16 */
[----:B------:R-:W2:Y:S04]  /*7d60*/  @!P0 LDS.128 R4, [R92+0x1000] ;  /* 0x001000005c048984 */ /* 0x000ea80000000c00 */
[----:B--2---:R2:W-:Y:S02]  /*7d70*/  @!P0 ST.E.128 [R2.64], R4 ;  /* 0x0000000402008985 */ /* 0x0045e4000c101d16 */
.L_x_97:
[----:B------:R-:W-:Y:S05]  /*7d80*/  BSYNC B0 ;  /* 0x0000000000007941 */ /* 0x000fea0003800000 */
.L_x_96:
[----:B--23--:R2:W3:Y:S01]  /*7d90*/  SHFL.IDX PT, R3, R13, 0x2, 0x1c1f ;  /* 0x005c1f000d037f89 */ /* 0x00c4e200000e0000 */
[----:B------:R-:W-:Y:S01]  /*7da0*/  ISETP.GE.AND P0, PT, R12, 0x41, PT ;  /* 0x000000410c00780c */ /* 0x000fe20003f06270 */
[----:B------:R-:W-:Y:S02]  /*7db0*/  BSSY B0, `(.L_x_98) ;  /* 0x000000f000007945 */ /* 0x000fe40003800000 */
[----:B------:R2:W4:Y:S10]  /*7dc0*/  SHFL.IDX PT, R2, R14, 0x2, 0x1c1f ;  /* 0x005c1f000e027f89 */ /* 0x00053400000e0000 */
[----:B------:R-:W-:-:S05]  /*7dd0*/  @!P0 BRA `(.L_x_99) ;  /* 0x000000c000008947 */ /* 0x000fca0003800000 */
[C---:B------:R-:W-:Y:S11]  /*7de0*/  ISETP.GE.AND P1, PT, R20.reuse, c[0x0][0x1d4], PT ;  /* 0x0000750014007a0c */ /* 0x040ff60003f26270 */
[----:B------:R-:W-:Y:S02]  /*7df0*/  @!UPT UIADD3 URZ, URZ, URZ, URZ ;  /* 0x0000003f3f3ff290 */ /* 0x000fe4000fffe03f */
[----:B------:R-:W5:Y:S01]  /*7e00*/  @!P1 LDS.128 R8, [R91+0x2000] ;  /* 0x002000005b089984 */ /* 0x000f620000000c00 */
[CC--:B----4-:R-:W-:Y:S04]  /*7e10*/  @!P1 LEA R4, P0, R20.reuse, R2.reuse, 0x1 ;  /* 0x0000000214049211 */ /* 0x0d0fe800078008ff */
[-C--:B---3--:R-:W-:Y:S02]  /*7e20*/  @!P1 LEA.HI.X R5, R20, R3.reuse, R21, 0x1, P0 ;  /* 0x0000000314059211 */ /* 0x088fe400000f0c15 */
[----:B------:R-:W-:Y:S11]  /*7e30*/  ISETP.GE.AND P0, PT, R94, c[0x0][0x1d4], PT ;  /* 0x000075005e007a0c */ /* 0x000ff60003f06270 */
[----:B------:R-:W-:Y:S02]  /*7e40*/  @!UPT UIADD3 URZ, URZ, URZ, URZ ;  /* 0x0000003f3f3ff290 */ /* 0x000fe4000fffe03f */
[C---:B------:R-:W-:Y:S04]  /*7e50*/  @!P0 LEA R2, P2, R83.reuse, R2, 0x1 ;  /* 0x0000000253028211 */ /* 0x040fe800078408ff */
[----:B------:R-:W-:Y:S01]  /*7e60*/  @!P0 LEA.HI.X R3, R83, R3, R93, 0x1, P2 ;  /* 0x0000000353038211 */ /* 0x000fe200010f0c5d */
[----:B-----5:R-:W-:Y:S04]  /*7e70*/  @!P1 ST.E.128 [R4.64], R8 ;  /* 0x0000000804009985 */ /* 0x020fe8000c101d16 */
[----:B------:R-:W3:Y:S04]  /*7e80*/  @!P0 LDS.128 R4, [R92+0x2000] ;  /* 0x002000005c048984 */ /* 0x000ee80000000c00 */
[----:B---3--:R3:W-:Y:S02]  /*7e90*/  @!P0 ST.E.128 [R2.64], R4 ;  /* 0x0000000402008985 */ /* 0x0087e4000c101d16 */
.L_x_99:
[----:B------:R-:W-:Y:S05]  /*7ea0*/  BSYNC B0 ;  /* 0x0000000000007941 */ /* 0x000fea0003800000 */
.L_x_98:
[----:B---3--:R3:W1:Y:S01]  /*7eb0*/  SHFL.IDX PT, R3, R13, 0x3, 0x1c1f ;  /* 0x007c1f000d037f89 */ /* 0x00866200000e0000 */
[----:B------:R-:W-:Y:S01]  /*7ec0*/  ISETP.GE.AND P0, PT, R12, 0x61, PT ;  /* 0x000000610c00780c */ /* 0x000fe20003f06270 */
[----:B------:R-:W-:Y:S02]  /*7ed0*/  BSSY B0, `(.L_x_100) ;  /* 0x000000f000007945 */ /* 0x000fe40003800000 */
[----:B----4-:R3:W4:Y:S10]  /*7ee0*/  SHFL.IDX PT, R2, R14, 0x3, 0x1c1f ;  /* 0x007c1f000e027f89 */ /* 0x01073400000e0000 */
[----:B------:R-:W-:-:S05]  /*7ef0*/  @!P0 BRA `(.L_x_101) ;  /* 0x000000c000008947 */ /* 0x000fca0003800000 */
[C---:B------:R-:W-:Y:S11]  /*7f00*/  ISETP.GE.AND P1, PT, R20.reuse, c[0x0][0x1d4], PT ;  /* 0x0000750014007a0c */ /* 0x040ff60003f26270 */
[----:B------:R-:W-:Y:S02]  /*7f10*/  @!UPT UIADD3 URZ, URZ, URZ, URZ ;  /* 0x0000003f3f3ff290 */ /* 0x000fe4000fffe03f */
[----:B------:R-:W5:Y:S01]  /*7f20*/  @!P1 LDS.128 R8, [R91+0x3000] ;  /* 0x003000005b089984 */ /* 0x000f620000000c00 */
[CC--:B----4-:R-:W-:Y:S04]  /*7f30*/  @!P1 LEA R4, P0, R20.reuse, R2.reuse, 0x1 ;  /* 0x0000000214049211 */ /* 0x0d0fe800078008ff */
[-C--:B-1----:R-:W-:Y:S02]  /*7f40*/  @!P1 LEA.HI.X R5, R20, R3.reuse, R21, 0x1, P0 ;  /* 0x0000000314059211 */ /* 0x082fe400000f0c15 */
[----:B------:R-:W-:Y:S11]  /*7f50*/  ISETP.GE.AND P0, PT, R94, c[0x0][0x1d4], PT ;  /* 0x000075005e007a0c */ /* 0x000ff60003f06270 */
[----:B------:R-:W-:Y:S02]  /*7f60*/  @!UPT UIADD3 URZ, URZ, URZ, URZ ;  /* 0x0000003f3f3ff290 */ /* 0x000fe4000fffe03f */
[C---:B------:R-:W-:Y:S04]  /*7f70*/  @!P0 LEA R2, P2, R83.reuse, R2, 0x1 ;  /* 0x0000000253028211 */ /* 0x040fe800078408ff */
[----:B------:R-:W-:Y:S01]  /*7f80*/  @!P0 LEA.HI.X R3, R83, R3, R93, 0x1, P2 ;  /* 0x0000000353038211 */ /* 0x000fe200010f0c5d */
[----:B-----5:R-:W-:Y:S04]  /*7f90*/  @!P1 ST.E.128 [R4.64], R8 ;  /* 0x0000000804009985 */ /* 0x020fe8000c101d16 */
[----:B------:R-:W1:Y:S04]  /*7fa0*/  @!P0 LDS.128 R4, [R92+0x3000] ;  /* 0x003000005c048984 */ /* 0x000e680000000c00 */
[----:B-1----:R1:W-:Y:S02]  /*7fb0*/  @!P0 ST.E.128 [R2.64], R4 ;  /* 0x0000000402008985 */ /* 0x0023e4000c101d16 */
.L_x_101:
[----:B------:R-:W-:Y:S05]  /*7fc0*/  BSYNC B0 ;  /* 0x0000000000007941 */ /* 0x000fea0003800000 */
.L_x_100:
[----:B------:R-:W-:Y:S02]  /*7fd0*/  UISETP.GT.AND UP0, UPT, UR6, UR7, UPT ;  /* 0x000000070600728c */ /* 0x000fe4000bf04270 */
[----:B------:R-:W-:Y:S04]  /*7fe0*/  UIADD3 UR6, UR6, -0x1, URZ ;  /* 0xffffffff06067890 */ /* 0x000fe8000fffe03f */
[----:B------:R-:W-:Y:S05]  /*7ff0*/  PLOP3.LUT P0, PT, PT, PT, UP0, 0x80, 0x0 ;  /* 0x000000000000781c */ /* 0x000fea0003f0f008 */
[----:B------:R-:W-:Y:S02]  /*8000*/  @UP0 USHF.R.S32.HI UR9, URZ, 0x1f, UR6 ;  /* 0x0000001f3f090899 */ /* 0x000fe40008011406 */
[----:B------:R-:W-:Y:S04]  /*8010*/  @UP0 UIMAD UR5, UR11, UR6, URZ ;  /* 0x000000060b0502a4 */ /* 0x000fe8000f8e023f */
[----:B------:R-:W-:Y:S02]  /*8020*/  @UP0 UIMAD UR5, UR9, UR24, UR5 ;  /* 0x00000018090502a4 */ /* 0x000fe4000f8e0205 */
[----:B-1--4-:R-:W-:Y:S02]  /*8030*/  @P0 IMAD.MOV.U32 R2, RZ, RZ, R130 ;  /* 0x000000ffff020224 */ /* 0x012fe400078e0082 */
[----:B------:R-:W-:Y:S04]  /*8040*/  @P0 IMAD.MOV.U32 R3, RZ, RZ, R127 ;  /* 0x000000ffff030224 */ /* 0x000fe800078e007f */
[----:B------:R-:W-:Y:S05]  /*8050*/  @P0 IMAD.WIDE.U32 R2, R145, UR6, R2 ;  /* 0x0000000691020c25 */ /* 0x000fea000f8e0002 */
[C---:B------:R-:W-:Y:S02]  /*8060*/  @P0 LEA R12, P1, R2.reuse, c[0x0][0x220], 0x1 ;  /* 0x00008800020c0a11 */ /* 0x040fe400078208ff */
[----:B------:R-:W-:Y:S04]  /*8070*/  @P0 IADD3 R3, R3, UR5, RZ ;  /* 0x0000000503030c10 */ /* 0x000fe8000fffe0ff */
[----:B--23--:R-:W-:Y:S02]  /*8080*/  @P0 LEA.HI.X R13, R2, c[0x0][0x224], R3, 0x1, P1 ;  /* 0x00008900020d0a11 */ /* 0x00cfe400008f0c03 */
[-C--:B------:R-:W-:Y:S03]  /*8090*/  @P0 IADD3 R10, P1, R12, R150.reuse, RZ ;  /* 0x000000960c0a0210 */ /* 0x080fe60007f3e0ff */
[----:B------:R-:W-:Y:S01]  /*80a0*/  @!PT LDS RZ, [RZ] ;  /* 0x00000000fffff984 */ /* 0x000fe20000000800 */
[----:B------:R-:W-:Y:S01]  /*80b0*/  @!PT LDS RZ, [RZ] ;  /* 0x00000000fffff984 */ /* 0x000fe20000000800 */
[----:B------:R-:W-:Y:S01]  /*80c0*/  @!PT LDS RZ, [RZ] ;  /* 0x00000000fffff984 */ /* 0x000fe20000000800 */
[----:B------:R1:W-:Y:S02]  /*80d0*/  @P0 LDGSTS.E.BYPASS.LTC128B.128 [R90+0x3900], [R12.64], !P6 ;  /* 0x039000000c5a0fae */ /* 0x0003e4000f101d56 */
[--C-:B------:R-:W-:Y:S01]  /*80e0*/  @P0 IMAD.X R11, R13, 0x1, R148.reuse, P1 ;  /* 0x000000010d0b0824 */ /* 0x100fe200008e0694 */
[-C--:B------:R-:W-:Y:S04]  /*80f0*/  @P0 IADD3 R8, P1, R10, R150.reuse, RZ ;  /* 0x000000960a080210 */ /* 0x080fe80007f3e0ff */
[----:B------:R1:W-:Y:S01]  /*8100*/  @P0 LDGSTS.E.BYPASS.LTC128B.128 [R90+0x4100], [R10.64], !P6 ;  /* 0x041000000a5a0fae */ /* 0x0003e2000f101d56 */
        /* <DEDUP_REMOVED lines=10> */
[----:B------:R-:W-:Y:S04]  /*81b0*/  @P0 IADD3 R14, P1, R2, R150, RZ ;  /* 0x00000096020e0210 */ /* 0x000fe80007f3e0ff */
[----:B------:R1:W-:Y:S01]  /*81c0*/  @P0 LDGSTS.E.BYPASS.LTC128B.128 [R90+0x6100], [R2.64], !P6 ;  /* 0x06100000025a0fae */ /* 0x0003e2000f101d56 */
[----:B------:R-:W-:Y:S05]  /*81d0*/  @P0 IMAD.X R15, R3, 0x1, R148, P1 ;  /* 0x00000001030f0824 */ /* 0x000fea00008e0694 */
[----:B------:R1:W-:Y:S04]  /*81e0*/  @P0 LDGSTS.E.BYPASS.LTC128B.128 [R90+0x6900], [R14.64], !P6 ;  /* 0x069000000e5a0fae */ /* 0x0003e8000f101d56 */
[----:B------:R-:W0:Y:S01]  /*81f0*/  LDGDEPBAR ;  /* 0x00000000000079af */ /* 0x000e220000000000 */
[----:B------:R-:W-:-:S05]  /*8200*/  @P0 BRA `(.L_x_102) ;  /* 0xffff9ce000000947 */ /* 0x000fca000383ffff */
[----:B------:R-:W-:Y:S06]  /*8210*/  BAR.SYNC.DEFER_BLOCKING 0x0 ;  /* 0x0000000000007b1d */ /* 0x000fec0000010000 */
.L_x_55:
[----:B------:R-:W-:Y:S01]  /*8220*/  UISETP.GE.AND UP0, UPT, UR13, 0x1, UPT ;  /* 0x000000010d00788c */ /* 0x000fe2000bf06270 */
[----:B------:R-:W-:Y:S01]  /*8230*/  PLOP3.LUT P4, PT, PT, PT, PT, 0x80, 0x0 ;  /* 0x000000000000781c */ /* 0x000fe20003f8f070 */
[----:B------:R-:W-:Y:S01]  /*8240*/  CS2R R178, SRZ ;  /* 0x0000000000b27805 */ /* 0x000fe2000001ff00 */
[----:B------:R-:W-:Y:S01]  /*8250*/  CS2R R176, SRZ ;  /* 0x0000000000b07805 */ /* 0x000fe2000001ff00 */
[----:B------:R-:W-:Y:S01]  /*8260*/  CS2R R182, SRZ ;  /* 0x0000000000b67805 */ /* 0x000fe2000001ff00 */
[----:B------:R-:W-:Y:S01]  /*8270*/  CS2R R180, SRZ ;  /* 0x0000000000b47805 */ /* 0x000fe2000001ff00 */
[----:B------:R-:W-:Y:S01]  /*8280*/  PLOP3.LUT P0, PT, PT, PT, UP0, 0x80, 0x0 ;  /* 0x000000000000781c */ /* 0x000fe20003f0f008 */
[----:B-1----:R-:W-:Y:S01]  /*8290*/  IMAD.MOV.U32 R15, RZ, RZ, RZ ;  /* 0x000000ffff0f7224 */ /* 0x002fe200078e00ff */
[----:B------:R-:W-:Y:S01]  /*82a0*/  CS2R R172, SRZ ;  /* 0x0000000000ac7805 */ /* 0x000fe2000001ff00 */
[----:B------:R-:W-:Y:S01]  /*82b0*/  IMAD.MOV.U32 R174, RZ, RZ, RZ ;  /* 0x000000ffffae7224 */ /* 0x000fe200078e00ff */
        /* <DEDUP_REMOVED lines=10> */
[----:B-----5:R-:W-:Y:S01]  /*8360*/  CS2R R22, SRZ ;  /* 0x0000000000167805 */ /* 0x020fe2000001ff00 */
[----:B------:R-:W-:Y:S01]  /*8370*/  MOV R156, RZ ;  /* 0x000000ff009c7202 */ /* 0x000fe20000000f00 */
[----:B------:R-:W-:Y:S01]  /*8380*/  IMAD.MOV.U32 R154, RZ, RZ, RZ ;  /* 0x000000ffff9a7224 */ /* 0x000fe200078e00ff */
[----:B------:R-:W-:Y:S01]  /*8390*/  CS2R R24, SRZ ;  /* 0x0000000000187805 */ /* 0x000fe2000001ff00 */
        /* <DEDUP_REMOVED lines=26> */
[----:B------:R-:W-:-:S02]  /*8540*/  UISETP.NE.U32.AND UP1, UPT, URZ, UR4, UPT ;  /* 0x000000043f00728c */ /* 0x000fc4000bf25070 */
[----:B------:R-:W-:Y:S02]  /*8550*/  ULDC.64 UR6, c[0x0][0x340] ;  /* 0x0000d00000067ab9 */ /* 0x000fe40000000a00 */
[----:B------:R-:W-:-:S06]  /*8560*/  UISETP.NE.AND.EX UP1, UPT, URZ, UR5, UPT, UP1 ;  /* 0x000000053f00728c */ /* 0x000fcc000bf25310 */
[----:B------:R-:W-:-:S05]  /*8570*/  PLOP3.LUT P6, PT, PT, PT, UP1, 0x80, 0x0 ;  /* 0x000000000000781c */ /* 0x000fca0003fcf018 */
[----:B------:R-:W-:Y:S02]  /*8580*/  @UP1 UMOV UR4, 0x4 ;  /* 0x0000000400041882 */ /* 0x000fe40000000000 */
[----:B------:R-:W-:-:S06]  /*8590*/  @UP1 UIMAD.WIDE UR4, UR20, UR4, UR6 ;  /* 0x00000004140412a5 */ /* 0x000fcc000f8e0206 */
[----:B------:R-:W-:Y:S02]  /*85a0*/  IMAD.U32 R2, RZ, RZ, UR4 ;  /* 0x00000004ff027e24 */ /* 0x000fe4000f8e00ff */
[----:B------:R-:W-:Y:S01]  /*85b0*/  IMAD.U32 R3, RZ, RZ, UR5 ;  /* 0x00000005ff037e24 */ /* 0x000fe2000f8e00ff */
[----:B------:R-:W1:Y:S01]  /*85c0*/  S2R R20, SR_CTAID.X ;  /* 0x0000000000147919 */ /* 0x000e620000002500 */
[----:B------:R-:W-:Y:S01]  /*85d0*/  SHF.R.S32.HI R17, RZ, 0x1f, R194 ;  /* 0x0000001fff117819 */ /* 0x000fe200000114c2 */
[----:B------:R-:W-:Y:S02]  /*85e0*/  USHF.R.S32.HI UR6, URZ, 0x1f, UR18 ;  /* 0x0000001f3f067899 */ /* 0x000fe40008011412 */
[----:B------:R3:W4:Y:S01]  /*85f0*/  @P6 LDG.E R16, [R2.64] ;  /* 0x0000001602106981 */ /* 0x000722000c1e1900 */
[----:B------:R-:W-:Y:S01]  /*8600*/  ULDC.64 UR4, c[0x0][0x178] ;  /* 0x00005e0000047ab9 */ /* 0x000fe20000000a00 */
[----:B------:R-:W-:Y:S01]  /*8610*/  LEA.HI R9, R17, R194, RZ, 0x6 ;  /* 0x000000c211097211 */ /* 0x000fe200078f30ff */
[----:B------:R-:W-:Y:S01]  /*8620*/  UIMAD UR6, UR6, UR4, URZ ;  /* 0x00000004060672a4 */ /* 0x000fe2000f8e023f */
[----:B------:R-:W-:Y:S01]  /*8630*/  IMAD.MOV.U32 R197, RZ, RZ, c[0x0][0x2b8] ;  /* 0x0000ae00ffc57624 */ /* 0x000fe200078e00ff */
[----:B------:R-:W-:Y:S01]  /*8640*/  UIMAD.WIDE.U32 UR8, UR18, UR4, URZ ;  /* 0x00000004120872a5 */ /* 0x000fe2000f8e003f */
[----:B------:R-:W-:Y:S01]  /*8650*/  IMAD.MOV.U32 R50, RZ, RZ, RZ ;  /* 0x000000ffff327224 */ /* 0x000fe200078e00ff */
[----:B------:R-:W-:-:S03]  /*8660*/  UIMAD UR18, UR18, UR5, UR6 ;  /* 0x00000005121272a4 */ /* 0x000fc6000f8e0206 */
[----:B------:R-:W-:Y:S02]  /*8670*/  ULDC.64 UR6, c[0x0][0x348] ;  /* 0x0000d20000067ab9 */ /* 0x000fe40000000a00 */
[----:B------:R-:W-:Y:S02]  /*8680*/  UISETP.NE.U32.AND UP0, UPT, URZ, UR6, UPT ;  /* 0x000000063f00728c */ /* 0x000fe4000bf05070 */
[----:B------:R-:W-:Y:S02]  /*8690*/  ULDC.64 UR4, c[0x0][0x1b8] ;  /* 0x00006e0000047ab9 */ /* 0x000fe40000000a00 */
[----:B------:R-:W-:Y:S02]  /*86a0*/  UISETP.NE.AND.EX UP0, UPT, URZ, UR7, UPT, UP0 ;  /* 0x000000073f00728c */ /* 0x000fe4000bf05300 */
[----:B------:R-:W-:Y:S02]  /*86b0*/  USHF.R.S32.HI UR7, URZ, 0x1f, UR20 ;  /* 0x0000001f3f077899 */ /* 0x000fe40008011414 */
[----:B------:R-:W-:-:S02]  /*86c0*/  UIMAD UR6, UR14, UR4, URZ ;  /* 0x000000040e0672a4 */ /* 0x000fc4000f8e023f */
[----:B------:R-:W-:Y:S02]  /*86d0*/  UIADD3 UR9, UR9, UR18, URZ ;  /* 0x0000001209097290 */ /* 0x000fe4000fffe03f */
[----:B------:R-:W-:Y:S01]  /*86e0*/  USEL UR7, UR7, URZ, !UP0 ;  /* 0x0000003f07077287 */ /* 0x000fe2000c000000 */
[----:B---3--:R-:W-:Y:S01]  /*86f0*/  LEA.HI R2, R17, R194, RZ, 0x3 ;  /* 0x000000c211027211 */ /* 0x008fe200078f18ff */
[----:B------:R-:W-:Y:S01]  /*8700*/  IMAD.MOV.U32 R3, RZ, RZ, c[0x0][0x2c4] ;  /* 0x0000b100ff037624 */ /* 0x000fe200078e00ff */
[----:B------:R-:W-:Y:S02]  /*8710*/  UIMAD UR6, UR15, UR5, UR6 ;  /* 0x000000050f0672a4 */ /* 0x000fe4000f8e0206 */
[----:B------:R-:W-:Y:S01]  /*8720*/  LOP3.LUT R0, R2, 0xfffffff8, RZ, 0xc0, !PT ;  /* 0xfffffff802007812 */ /* 0x000fe200078ec0ff */
[----:B------:R-:W-:Y:S01]  /*8730*/  UIMAD.WIDE.U32 UR10, UR15, UR4, UR8 ;  /* 0x000000040f0a72a5 */ /* 0x000fe2000f8e0008 */
[----:B------:R-:W-:Y:S01]  /*8740*/  ISETP.NE.AND P0, PT, R3, 0x1, PT ;  /* 0x000000010300780c */ /* 0x000fe20003f05270 */
[----:B------:R-:W-:Y:S01]  /*8750*/  USEL UR8, UR20, URZ, !UP0 ;  /* 0x0000003f14087287 */ /* 0x000fe2000c000000 */
[----:B------:R-:W-:Y:S01]  /*8760*/  SHF.R.S32.HI R42, RZ, 0x3, R2 ;  /* 0x00000003ff2a7819 */ /* 0x000fe20000011402 */
[----:B------:R-:W-:Y:S01]  /*8770*/  IMAD.IADD R43, R194, 0x1, -R0 ;  /* 0x00000001c22b7824 */ /* 0x000fe200078e0a00 */
[----:B------:R-:W-:-:S02]  /*8780*/  ULDC.64 UR4, c[0x0][0x1c0] ;  /* 0x0000700000047ab9 */ /* 0x000fc40000000a00 */
[----:B------:R-:W-:Y:S01]  /*8790*/  UIMAD UR7, UR7, UR4, URZ ;  /* 0x00000004070772a4 */ /* 0x000fe2000f8e023f */
[C-C-:B------:R-:W-:Y:S01]  /*87a0*/  IMAD R196, R43.reuse, 0x10, R42.reuse ;  /* 0x000000102bc47824 */ /* 0x140fe200078e022a */
[----:B------:R-:W-:Y:S01]  /*87b0*/  UIADD3 UR11, UR11, UR6, URZ ;  /* 0x000000060b0b7290 */ /* 0x000fe2000fffe03f */
[C---:B-1----:R-:W-:Y:S01]  /*87c0*/  IMAD R15, R20.reuse, 0x80, R42 ;  /* 0x00000080140f7824 */ /* 0x042fe200078e022a */
[----:B------:R-:W-:Y:S01]  /*87d0*/  UIMAD UR5, UR8, UR5, UR7 ;  /* 0x00000005080572a4 */ /* 0x000fe2000f8e0207 */
[----:B------:R-:W-:Y:S01]  /*87e0*/  IMAD R4, R20, 0x80, R196 ;  /* 0x0000008014047824 */ /* 0x000fe200078e02c4 */
[----:B------:R-:W-:Y:S01]  /*87f0*/  UIMAD.WIDE.U32 UR8, UR8, UR4, UR10 ;  /* 0x00000004080872a5 */ /* 0x000fe2000f8e000a */
[----:B------:R-:W-:Y:S01]  /*8800*/  IMAD.SHL.U32 R242, R43, 0x8, RZ ;  /* 0x000000082bf27824 */ /* 0x000fe200078e00ff */
[----:B------:R-:W-:Y:S01]  /*8810*/  UMOV UR6, 0x70 ;  /* 0x0000007000067882 */ /* 0x000fe20000000000 */
[----:B------:R-:W-:Y:S01]  /*8820*/  @P0 IMAD.HI.U32 R2, R4, c[0x0][0x2c8], RZ ;  /* 0x0000b20004020a27 */ /* 0x000fe200078e00ff */
[----:B------:R-:W-:Y:S01]  /*8830*/  UIADD3 UR5, UR9, UR5, URZ ;  /* 0x0000000509057290 */ /* 0x000fe2000fffe03f */
[----:B------:R-:W-:Y:S01]  /*8840*/  LEA.HI R48, R17, R194, RZ, 0x4 ;  /* 0x000000c211307211 */ /* 0x000fe200078f20ff */
[----:B------:R-:W-:Y:S01]  /*8850*/  ULDC UR4, c[0x0][0x2c4] ;  /* 0x0000b10000047ab9 */ /* 0x000fe20000000800 */
[----:B------:R-:W-:Y:S01]  /*8860*/  IMAD.MOV.U32 R0, RZ, RZ, R4 ;  /* 0x000000ffff007224 */ /* 0x000fe200078e0004 */
[----:B------:R-:W-:Y:S01]  /*8870*/  @P0 SHF.R.U32.HI R0, RZ, c[0x0][0x2cc], R2 ;  /* 0x0000b300ff000a19 */ /* 0x000fe20000011602 */
[----:B------:R-:W-:Y:S01]  /*8880*/  IMAD.U32 R3, RZ, RZ, UR9 ;  /* 0x00000009ff037e24 */ /* 0x000fe2000f8e00ff */
[----:B--2---:R-:W-:Y:S01]  /*8890*/  UIMAD UR19, UR19, UR4, URZ ;  /* 0x00000004131372a4 */ /* 0x004fe2000f8e023f */
[----:B------:R-:W-:Y:S01]  /*88a0*/  IMAD.U32 R2, RZ, RZ, UR8 ;  /* 0x00000008ff027e24 */ /* 0x000fe2000f8e00ff */
[--C-:B------:R-:W-:Y:S01]  /*88b0*/  SHF.R.S32.HI R6, RZ, 0x1f, R0.reuse ;  /* 0x0000001fff067819 */ /* 0x100fe20000011400 */
[----:B------:R-:W-:Y:S01]  /*88c0*/  IMAD.MOV R5, RZ, RZ, -R0 ;  /* 0x000000ffff057224 */ /* 0x000fe200078e0a00 */
[----:B------:R-:W-:Y:S01]  /*88d0*/  ISETP.GE.AND P4, PT, R242, c[0x0][0x198], PT ;  /* 0x00006600f2007a0c */ /* 0x000fe20003f86270 */
[----:B------:R-:W-:Y:S01]  /*88e0*/  IMAD.U32 R3, RZ, RZ, UR5 ;  /* 0x00000005ff037e24 */ /* 0x000fe2000f8e00ff */
[----:B------:R-:W-:Y:S01]  /*88f0*/  ISETP.GE.AND P2, PT, R15, UR19, PT ;  /* 0x000000130f007c0c */ /* 0x000fe2000bf46270 */
[----:B------:R-:W-:Y:S01]  /*8900*/  IMAD R4, R5, c[0x0][0x2c4], R4 ;  /* 0x0000b10005047a24 */ /* 0x000fe200078e0204 */
[----:B------:R-:W-:Y:S01]  /*8910*/  SHF.R.S32.HI R241, RZ, 0x1f, R242 ;  /* 0x0000001ffff17819 */ /* 0x000fe200000114f2 */
[----:B------:R-:W-:Y:S01]  /*8920*/  IMAD R5, R6, c[0x0][0x1b0], RZ ;  /* 0x00006c0006057a24 */ /* 0x000fe200078e02ff */
[----:B------:R-:W-:Y:S01]  /*8930*/  UIMAD UR6, UR12, UR6, -0x70 ;  /* 0xffffff900c0674a4 */ /* 0x000fe2000f8e0206 */
[C---:B------:R-:W-:Y:S01]  /*8940*/  IMAD.WIDE.U32 R2, R0.reuse, c[0x0][0x1b0], R2 ;  /* 0x00006c0000027a25 */ /* 0x040fe200078e0002 */
[----:B------:R-:W-:Y:S01]  /*8950*/  ULDC.64 UR4, c[0x0][0x2b0] ;  /* 0x0000ac0000047ab9 */ /* 0x000fe20000000a00 */
[----:B------:R-:W-:Y:S02]  /*8960*/  STL [R1+0x20], R196 ;  /* 0x000020c401007387 */ /* 0x000fe40000100800 */
[----:B------:R-:W-:Y:S01]  /*8970*/  IMAD R6, R0, c[0x0][0x1b4], R5 ;  /* 0x00006d0000067a24 */ /* 0x000fe200078e0205 */
[----:B------:R-:W-:-:S03]  /*8980*/  SHF.R.S32.HI R5, RZ, 0x1f, R4 ;  /* 0x0000001fff057819 */ /* 0x000fc60000011404 */
[----:B------:R-:W-:Y:S02]  /*8990*/  IMAD.IADD R3, R3, 0x1, R6 ;  /* 0x0000000103037824 */ /* 0x000fe400078e0206 */
[----:B------:R-:W-:Y:S02]  /*89a0*/  IMAD R0, R5, c[0x0][0x1a8], RZ ;  /* 0x00006a0005007a24 */ /* 0x000fe400078e02ff */
[----:B------:R-:W-:-:S04]  /*89b0*/  IMAD.WIDE.U32 R2, R4, c[0x0][0x1a8], R2 ;  /* 0x00006a0004027a25 */ /* 0x000fc800078e0002 */
[----:B------:R-:W-:Y:S01]  /*89c0*/  IMAD R0, R4, c[0x0][0x1ac], R0 ;  /* 0x00006b0004007a24 */ /* 0x000fe200078e0200 */
[----:B------:R-:W-:-:S03]  /*89d0*/  LEA R7, P0, R2, c[0x0][0x160], 0x1 ;  /* 0x0000580002077a11 */ /* 0x000fc600078008ff */
[----:B------:R-:W-:Y:S01]  /*89e0*/  IMAD.IADD R6, R3, 0x1, R0 ;  /* 0x0000000103067824 */ /* 0x000fe200078e0200 */
[----:B------:R-:W-:Y:S01]  /*89f0*/  IADD3 R3, R15, 0x10, RZ ;  /* 0x000000100f037810 */ /* 0x000fe20007ffe0ff */
[----:B------:R-:W1:Y:S01]  /*8a00*/  SHFL.IDX PT, R4, R7, RZ, 0x181f ;  /* 0x00181fff07047589 */ /* 0x000e6200000e0000 */
[----:B------:R-:W-:Y:S02]  /*8a10*/  IMAD.SHL.U32 R0, R42, 0x40, RZ ;  /* 0x000000402a007824 */ /* 0x000fe400078e00ff */
[----:B------:R-:W-:Y:S01]  /*8a20*/  LEA.HI.X R6, R2, c[0x0][0x164], R6, 0x1, P0 ;  /* 0x0000590002067a11 */ /* 0x000fe200000f0c06 */
[----:B------:R-:W-:Y:S01]  /*8a30*/  SHFL.IDX PT, R5, R7, 0x1, 0x181f ;  /* 0x00381f0007057f89 */ /* 0x000fe200000e0000 */
[----:B------:R-:W-:Y:S02]  /*8a40*/  ISETP.GE.AND P1, PT, R3, UR19, PT ;  /* 0x0000001303007c0c */ /* 0x000fe4000bf26270 */
[----:B------:R-:W-:Y:S01]  /*8a50*/  LOP3.LUT R0, R0, 0x1c0, RZ, 0xc0, !PT ;  /* 0x000001c000007812 */ /* 0x000fe200078ec0ff */
[----:B------:R-:W2:Y:S03]  /*8a60*/  SHFL.IDX PT, R8, R6, RZ, 0x181f ;  /* 0x00181fff06087589 */ /* 0x000ea600000e0000 */
[----:B------:R-:W-:Y:S01]  /*8a70*/  SHF.R.U32.HI R2, RZ, 0x3, R0 ;  /* 0x00000003ff027819 */ /* 0x000fe20000011600 */
[----:B------:R-:W3:Y:S01]  /*8a80*/  SHFL.IDX PT, R11, R6, 0x1, 0x181f ;  /* 0x00381f00060b7f89 */ /* 0x000ee200000e0000 */
[----:B------:R-:W-:-:S03]  /*8a90*/  LOP3.LUT R0, R0, 0x38, R242, 0xf8, !PT ;  /* 0x0000003800007812 */ /* 0x000fc600078ef8f2 */
[----:B------:R-:W5:Y:S01]  /*8aa0*/  SHFL.IDX PT, R12, R7, 0x2, 0x181f ;  /* 0x00581f00070c7f89 */ /* 0x000f6200000e0000 */
[----:B------:R-:W-:Y:S01]  /*8ab0*/  LOP3.LUT R3, R0, R2, RZ, 0x3c, !PT ;  /* 0x0000000200037212 */ /* 0x000fe200078e3cff */
[----:B------:R-:W-:Y:S01]  /*8ac0*/  IMAD.SHL.U32 R0, R9, 0x8, RZ ;  /* 0x0000000809007824 */ /* 0x000fe200078e00ff */
[----:B------:R-:W-:Y:S01]  /*8ad0*/  IADD3 R9, R15, 0x20, RZ ;  /* 0x000000200f097810 */ /* 0x000fe20007ffe0ff */
[----:B------:R-:W3:Y:S03]  /*8ae0*/  SHFL.IDX PT, R13, R6, 0x2, 0x181f ;  /* 0x00581f00060d7f89 */ /* 0x000ee600000e0000 */
[----:B------:R-:W-:Y:S01]  /*8af0*/  LOP3.LUT R32, R3, 0xfffffe00, R0, 0xf8, !PT ;  /* 0xfffffe0003207812 */ /* 0x000fe200078ef800 */
[----:B------:R-:W5:Y:S01]  /*8b00*/  SHFL.IDX PT, R10, R7, 0x3, 0x181f ;  /* 0x00781f00070a7f89 */ /* 0x000f6200000e0000 */
[----:B-1----:R-:W-:Y:S02]  /*8b10*/  @!P2 LEA R2, P0, R242, R4, 0x1 ;  /* 0x00000004f202a211 */ /* 0x002fe400078008ff */
[----:B------:R-:W-:Y:S01]  /*8b20*/  IADD3 R4, R15, 0x30, RZ ;  /* 0x000000300f047810 */ /* 0x000fe20007ffe0ff */
[----:B------:R-:W-:Y:S01]  /*8b30*/  @!P2 IMAD.SHL.U32 R0, R32, 0x2, RZ ;  /* 0x000000022000a824 */ /* 0x000fe200078e00ff */
[----:B------:R-:W-:Y:S02]  /*8b40*/  SHFL.IDX PT, R14, R6, 0x5, 0x181f ;  /* 0x00b81f00060e7f89 */ /* 0x000fe400000e0000 */
[----:B------:R-:W-:-:S02]  /*8b50*/  ISETP.GE.AND P3, PT, R4, UR19, PT ;  /* 0x0000001304007c0c */ /* 0x000fc4000bf66270 */
[C---:B--2---:R-:W-:Y:S02]  /*8b60*/  @!P2 LEA.HI.X R3, R242.reuse, R8, R241, 0x1, P0 ;  /* 0x00000008f203a211 */ /* 0x044fe400000f0cf1 */
[----:B------:R-:W-:Y:S01]  /*8b70*/  ISETP.GE.AND P0, PT, R9, UR19, PT ;  /* 0x0000001309007c0c */ /* 0x000fe2000bf06270 */
[----:B------:R-:W-:Y:S04]  /*8b80*/  SHFL.IDX PT, R8, R7, 0x4, 0x181f ;  /* 0x00981f0007087f89 */ /* 0x000fe800000e0000 */
[----:B------:R1:W-:Y:S01]  /*8b90*/  @!P2 LDGSTS.E.BYPASS.LTC128B.128 [R0+0x7100], [R2.64], !P4 ;  /* 0x071000000200afae */ /* 0x0003e2000e101d56 */
[----:B------:R-:W-:-:S03]  /*8ba0*/  @!P1 LEA R4, P2, R242, R5, 0x1 ;  /* 0x00000005f2049211 */ /* 0x000fc600078408ff */
[----:B------:R-:W2:Y:S01]  /*8bb0*/  SHFL.IDX PT, R9, R6, 0x3, 0x181f ;  /* 0x00781f0006097f89 */ /* 0x000ea200000e0000 */
[----:B---3--:R-:W-:-:S03]  /*8bc0*/  @!P1 LEA.HI.X R5, R242, R11, R241, 0x1, P2 ;  /* 0x0000000bf2059211 */ /* 0x008fc600010f0cf1 */
[----:B------:R-:W-:Y:S01]  /*8bd0*/  SHFL.IDX PT, R11, R6, 0x4, 0x181f ;  /* 0x00981f00060b7f89 */ /* 0x000fe200000e0000 */
[----:B-1----:R-:W-:Y:S01]  /*8be0*/  IADD3 R2, R15, 0x40, RZ ;  /* 0x000000400f027810 */ /* 0x002fe20007ffe0ff */
[----:B------:R-:W-:-:S03]  /*8bf0*/  @!P1 IMAD.SHL.U32 R0, R32, 0x2, RZ ;  /* 0x0000000220009824 */ /* 0x000fc600078e00ff */
[----:B------:R-:W-:Y:S02]  /*8c00*/  ISETP.GE.AND P2, PT, R2, UR19, PT ;  /* 0x0000001302007c0c */ /* 0x000fe4000bf46270 */
[C---:B-----5:R-:W-:Y:S01]  /*8c10*/  @!P0 LEA R2, P5, R242.reuse, R12, 0x1 ;  /* 0x0000000cf2028211 */ /* 0x060fe200078a08ff */
[----:B------:R1:W-:Y:S01]  /*8c20*/  @!P1 LDGSTS.E.BYPASS.LTC128B.128 [R0+0x7900], [R4.64], !P4 ;  /* 0x0790000004009fae */ /* 0x0003e2000e101d56 */
[----:B------:R-:W-:Y:S02]  /*8c30*/  ISETP.NE.AND P1, PT, R197, 0x1, PT ;  /* 0x00000001c500780c */ /* 0x000fe40003f25270 */
[----:B------:R-:W-:Y:S01]  /*8c40*/  @!P0 LEA.HI.X R3, R242, R13, R241, 0x1, P5 ;  /* 0x0000000df2038211 */ /* 0x000fe200028f0cf1 */
[----:B------:R-:W-:Y:S04]  /*8c50*/  SHFL.IDX PT, R12, R7, 0x7, 0x181f ;  /* 0x00f81f00070c7f89 */ /* 0x000fe800000e0000 */
[----:B------:R-:W3:Y:S01]  /*8c60*/  SHFL.IDX PT, R13, R7, 0x5, 0x181f ;  /* 0x00b81f00070d7f89 */ /* 0x000ee200000e0000 */
[----:B-1----:R-:W-:Y:S01]  /*8c70*/  @!P0 IMAD.SHL.U32 R0, R32, 0x2, RZ ;  /* 0x0000000220008824 */ /* 0x002fe200078e00ff */
[----:B------:R-:W-:-:S04]  /*8c80*/  IADD3 R4, R15, 0x50, RZ ;  /* 0x000000500f047810 */ /* 0x000fc80007ffe0ff */
[----:B------:R1:W-:Y:S01]  /*8c90*/  @!P0 LDGSTS.E.BYPASS.LTC128B.128 [R0+0x8100], [R2.64], !P4 ;  /* 0x0810000002008fae */ /* 0x0003e2000e101d56 */
[----:B------:R-:W-:Y:S02]  /*8ca0*/  ISETP.GE.AND P5, PT, R4, UR19, PT ;  /* 0x0000001304007c0c */ /* 0x000fe4000bfa6270 */
[----:B------:R-:W-:Y:S02]  /*8cb0*/  IADD3 R4, R15, 0x60, RZ ;  /* 0x000000600f047810 */ /* 0x000fe40007ffe0ff */
[----:B-1----:R-:W-:Y:S01]  /*8cc0*/  @!P3 LEA R2, P0, R242, R10, 0x1 ;  /* 0x0000000af202b211 */ /* 0x002fe200078008ff */
[----:B------:R-:W-:Y:S01]  /*8cd0*/  @!P3 IMAD.SHL.U32 R0, R32, 0x2, RZ ;  /* 0x000000022000b824 */ /* 0x000fe200078e00ff */
[----:B------:R-:W1:Y:S02]  /*8ce0*/  SHFL.IDX PT, R10, R7, 0x6, 0x181f ;  /* 0x00d81f00070a7f89 */ /* 0x000e6400000e0000 */
[----:B--2---:R-:W-:-:S05]  /*8cf0*/  @!P3 LEA.HI.X R3, R242, R9, R241, 0x1, P0 ;  /* 0x00000009f203b211 */ /* 0x004fca00000f0cf1 */
[----:B------:R2:W-:Y:S01]  /*8d00*/  @!P3 LDGSTS.E.BYPASS.LTC128B.128 [R0+0x8900], [R2.64], !P4 ;  /* 0x089000000200bfae */ /* 0x0005e2000e101d56 */
[----:B------:R-:W-:Y:S02]  /*8d10*/  ISETP.NE.AND P3, PT, R197, 0x1, PT ;  /* 0x00000001c500780c */ /* 0x000fe40003f65270 */
[----:B--2---:R-:W-:Y:S02]  /*8d20*/  IADD3 R0, R196, UR6, RZ ;  /* 0x00000006c4007c10 */ /* 0x004fe4000fffe0ff */
[----:B---3--:R-:W-:Y:S02]  /*8d30*/  @!P5 LEA R2, P1, R242, R13, 0x1 ;  /* 0x0000000df202d211 */ /* 0x008fe400078208ff */
[----:B------:R-:W-:Y:S01]  /*8d40*/  SHFL.IDX PT, R13, R6, 0x7, 0x181f ;  /* 0x00f81f00060d7f89 */ /* 0x000fe200000e0000 */
[----:B------:R-:W-:Y:S02]  /*8d50*/  IADD3 R9, R0, UR17, RZ ;  /* 0x0000001100097c10 */ /* 0x000fe4000fffe0ff */
[----:B------:R-:W-:Y:S01]  /*8d60*/  @!P5 LEA.HI.X R3, R242, R14, R241, 0x1, P1 ;  /* 0x0000000ef203d211 */ /* 0x000fe200008f0cf1 */
[----:B----4-:R2:W3:Y:S01]  /*8d70*/  @P6 R2UR UR10, R16 ;  /* 0x00000000100a63c2 */ /* 0x0104e200000e0000 */
[----:B------:R-:W-:Y:S01]  /*8d80*/  ISETP.GE.AND P6, PT, R4, UR19, PT ;  /* 0x0000001304007c0c */ /* 0x000fe2000bfc6270 */
[----:B---3--:R-:W-:Y:S01]  /*8d90*/  @!UP1 UMOV UR10, UR20 ;  /* 0x00000014000a9c82 */ /* 0x008fe20008000000 */
[----:B------:R-:W-:Y:S01]  /*8da0*/  @!P2 LEA R4, P0, R242, R8, 0x1 ;  /* 0x00000008f204a211 */ /* 0x000fe200078008ff */
[----:B------:R-:W-:Y:S01]  /*8db0*/  @!P2 IMAD.SHL.U32 R8, R32, 0x2, RZ ;  /* 0x000000022008a824 */ /* 0x000fe200078e00ff */
[----:B------:R-:W-:-:S02]  /*8dc0*/  USHF.R.S32.HI UR7, URZ, 0x1f, UR10 ;  /* 0x0000001f3f077899 */ /* 0x000fc4000801140a */
[----:B------:R-:W-:Y:S01]  /*8dd0*/  @!P2 LEA.HI.X R5, R242, R11, R241, 0x1, P0 ;  /* 0x0000000bf205a211 */ /* 0x000fe200000f0cf1 */
[----:B------:R-:W-:Y:S01]  /*8de0*/  UIMAD.WIDE.U32 UR8, UR10, UR4, URZ ;  /* 0x000000040a0872a5 */ /* 0x000fe2000f8e003f */
[----:B------:R1:W3:Y:S01]  /*8df0*/  SHFL.IDX PT, R11, R6, 0x6, 0x181f ;  /* 0x00d81f00060b7f89 */ /* 0x0002e200000e0000 */
[----:B------:R-:W-:Y:S01]  /*8e00*/  ISETP.GE.AND P0, PT, R0, UR13, PT ;  /* 0x0000000d00007c0c */ /* 0x000fe2000bf06270 */
[----:B------:R-:W-:Y:S01]  /*8e10*/  UIMAD UR7, UR7, UR4, URZ ;  /* 0x00000004070772a4 */ /* 0x000fe2000f8e023f */
[----:B------:R-:W-:Y:S01]  /*8e20*/  @!P5 IMAD.SHL.U32 R0, R32, 0x2, RZ ;  /* 0x000000022000d824 */ /* 0x000fe200078e00ff */
[----:B------:R4:W-:Y:S01]  /*8e30*/  @!P2 LDGSTS.E.BYPASS.LTC128B.128 [R8+0x9100], [R4.64], !P4 ;  /* 0x091000000408afae */ /* 0x0009e2000e101d56 */
[----:B------:R-:W-:Y:S01]  /*8e40*/  ISETP.GT.OR P0, PT, R196, 0x6f, P0 ;  /* 0x0000006fc400780c */ /* 0x000fe20000704670 */
[----:B------:R-:W-:Y:S02]  /*8e50*/  UIMAD UR7, UR10, UR5, UR7 ;  /* 0x000000050a0772a4 */ /* 0x000fe4000f8e0207 */
[----:B------:R5:W-:Y:S01]  /*8e60*/  @!P5 LDGSTS.E.BYPASS.LTC128B.128 [R0+0x9900], [R2.64], !P4 ;  /* 0x099000000200dfae */ /* 0x000be2000e101d56 */
[----:B------:R-:W-:-:S02]  /*8e70*/  ULDC.64 UR4, c[0x0][0x1e8] ;  /* 0x00007a0000047ab9 */ /* 0x000fc40000000a00 */
[----:B------:R-:W-:Y:S01]  /*8e80*/  UIADD3 UR7, UR9, UR7, URZ ;  /* 0x0000000709077290 */ /* 0x000fe2000fffe03f */
[----:B-1----:R-:W-:Y:S01]  /*8e90*/  @!P6 LEA R6, P2, R242, R10, 0x1 ;  /* 0x0000000af206e211 */ /* 0x002fe200078408ff */
[----:B------:R-:W-:-:S03]  /*8ea0*/  @!P6 IMAD.SHL.U32 R10, R32, 0x2, RZ ;  /* 0x00000002200ae824 */ /* 0x000fc600078e00ff */
[----:B---3--:R-:W-:Y:S02]  /*8eb0*/  @!P6 LEA.HI.X R7, R242, R11, R241, 0x1, P2 ;  /* 0x0000000bf207e211 */ /* 0x008fe400010f0cf1 */
[----:B----4-:R-:W-:Y:S01]  /*8ec0*/  IADD3 R5, R15, 0x70, RZ ;  /* 0x000000700f057810 */ /* 0x010fe20007ffe0ff */
[----:B------:R-:W-:Y:S02]  /*8ed0*/  @P3 IMAD.HI.U32 R4, R9, c[0x0][0x2bc], RZ ;  /* 0x0000af0009043a27 */ /* 0x000fe400078e00ff */
[----:B------:R1:W-:Y:S01]  /*8ee0*/  @!P6 LDGSTS.E.BYPASS.LTC128B.128 [R10+0xa100], [R6.64], !P4 ;  /* 0x0a100000060aefae */ /* 0x0003e2000e101d56 */
[----:B------:R-:W-:Y:S01]  /*8ef0*/  ISETP.GE.AND P1, PT, R5, UR19, PT ;  /* 0x0000001305007c0c */ /* 0x000fe2000bf26270 */
[----:B------:R-:W-:Y:S01]  /*8f00*/  IMAD.MOV.U32 R8, RZ, RZ, R9 ;  /* 0x000000ffff087224 */ /* 0x000fe200078e0009 */
[----:B------:R-:W-:-:S04]  /*8f10*/  @P3 SHF.R.U32.HI R8, RZ, c[0x0][0x2c0], R4 ;  /* 0x0000b000ff083a19 */ /* 0x000fc80000011604 */
[----:B-----5:R-:W-:-:S04]  /*8f20*/  @!P0 IADD3 R0, P3, R8, UR8, RZ ;  /* 0x0000000808008c10 */ /* 0x020fc8000ff7e0ff */
[----:B------:R-:W-:Y:S02]  /*8f30*/  @!P0 LEA R2, P2, R0, c[0x0][0x2a0], 0x2 ;  /* 0x0000a80000028a11 */ /* 0x000fe400078410ff */
[----:B------:R-:W-:Y:S02]  /*8f40*/  @!P0 LEA.HI.X.SX32 R3, R8, UR7, 0x1, P3 ;  /* 0x0000000708038c11 */ /* 0x000fe400098f0eff */
[----:B------:R-:W-:Y:S02]  /*8f50*/  @!P1 LEA R4, P3, R242, R12, 0x1 ;  /* 0x0000000cf2049211 */ /* 0x000fe400078608ff */
[----:B------:R-:W-:Y:S01]  /*8f60*/  @!P0 LEA.HI.X R3, R0, c[0x0][0x2a4], R3, 0x2, P2 ;  /* 0x0000a90000038a11 */ /* 0x000fe200010f1403 */
[----:B------:R-:W-:Y:S01]  /*8f70*/  @!P1 IMAD.SHL.U32 R0, R32, 0x2, RZ ;  /* 0x0000000220009824 */ /* 0x000fe200078e00ff */
[----:B------:R-:W-:-:S05]  /*8f80*/  @!P1 LEA.HI.X R5, R242, R13, R241, 0x1, P3 ;  /* 0x0000000df2059211 */ /* 0x000fca00018f0cf1 */
[----:B------:R3:W-:Y:S04]  /*8f90*/  @!P1 LDGSTS.E.BYPASS.LTC128B.128 [R0+0xa900], [R4.64], !P4 ;  /* 0x0a90000004009fae */ /* 0x0007e8000e101d56 */
[----:B------:R-:W0:Y:S04]  /*8fa0*/  LDGDEPBAR ;  /* 0x00000000000079af */ /* 0x000e280000000000 */
[----:B------:R-:W-:Y:S06]  /*8fb0*/  BAR.SYNC.DEFER_BLOCKING 0x0 ;  /* 0x0000000000007b1d */ /* 0x000fec0000010000 */
[----:B------:R4:W5:Y:S01]  /*8fc0*/  @!P0 LDG.E R50, [R2.64] ;  /* 0x0000001602328981 */ /* 0x000962000c1e1900 */
[----:B---3--:R-:W-:Y:S01]  /*8fd0*/  IMAD.MOV R0, RZ, RZ, -R8 ;  /* 0x000000ffff007224 */ /* 0x008fe200078e0a08 */
[----:B------:R-:W-:Y:S01]  /*8fe0*/  UIMAD UR10, UR14, UR4, URZ ;  /* 0x000000040e0a72a4 */ /* 0x000fe2000f8e023f */
[----:B------:R-:W-:Y:S01]  /*8ff0*/  ISETP.GE.AND P3, PT, R242, c[0x0][0x1d4], PT ;  /* 0x00007500f2007a0c */ /* 0x000fe20003f66270 */
[----:B------:R-:W-:Y:S01]  /*9000*/  UIMAD.WIDE.U32 UR24, UR15, UR4, URZ ;  /* 0x000000040f1872a5 */ /* 0x000fe2000f8e003f */
[----:B------:R-:W-:Y:S01]  /*9010*/  IMAD R51, R0, c[0x0][0x2b8], R9 ;  /* 0x0000ae0000337a24 */ /* 0x000fe200078e0209 */
[----:B------:R-:W-:Y:S01]  /*9020*/  UIMAD UR10, UR15, UR5, UR10 ;  /* 0x000000050f0a72a4 */ /* 0x000fe2000f8e020a */
[----:B------:R-:W-:Y:S01]  /*9030*/  IMAD.U32 R9, RZ, RZ, UR15 ;  /* 0x0000000fff097e24 */ /* 0x000fe2000f8e00ff */
[----:B------:R-:W-:Y:S01]  /*9040*/  UIADD3 UR11, UR12, -0x1, URZ ;  /* 0xffffffff0c0b7890 */ /* 0x000fe2000fffe03f */
[----:B------:R-:W-:Y:S01]  /*9050*/  LEA.HI R193, R17, R194, RZ, 0x5 ;  /* 0x000000c211c17211 */ /* 0x000fe200078f28ff */
[----:B------:R-:W-:Y:S01]  /*9060*/  UIADD3 UR10, UR25, UR10, URZ ;  /* 0x0000000a190a7290 */ /* 0x000fe2000fffe03f */
[----:B------:R-:W-:Y:S01]  /*9070*/  SHF.R.S32.HI R45, RZ, 0x1f, R51 ;  /* 0x0000001fff2d7819 */ /* 0x000fe20000011433 */
[----:B------:R-:W-:Y:S01]  /*9080*/  UIMAD UR11, UR11, -0x70, UR13 ;  /* 0xffffff900b0b78a4 */ /* 0x000fe2000f8e020d */
[----:B------:R-:W-:Y:S01]  /*9090*/  STL [R1+0xc], R51 ;  /* 0x00000c3301007387 */ /* 0x000fe20000100800 */
[----:B------:R-:W-:Y:S01]  /*90a0*/  ULDC.64 UR4, c[0x0][0x210] ;  /* 0x0000840000047ab9 */ /* 0x000fe20000000a00 */
[----:B------:R-:W-:Y:S01]  /*90b0*/  SHF.R.S32.HI R49, RZ, 0x5, R193 ;  /* 0x00000005ff317819 */ /* 0x000fe200000114c1 */
[----:B------:R-:W-:Y:S01]  /*90c0*/  IMAD R0, R45, c[0x0][0x1e0], RZ ;  /* 0x000078002d007a24 */ /* 0x000fe200078e02ff */
[----:B------:R-:W-:Y:S01]  /*90d0*/  UIMAD UR14, UR14, UR4, URZ ;  /* 0x000000040e0e72a4 */ /* 0x000fe2000f8e023f */
[----:B------:R-:W-:Y:S01]  /*90e0*/  IADD3 R40, -R42, UR11, RZ ;  /* 0x0000000b2a287c10 */ /* 0x000fe2000fffe1ff */
[----:B------:R-:W-:Y:S01]  /*90f0*/  UIMAD.WIDE.U32 UR26, UR15, UR4, URZ ;  /* 0x000000040f1a72a5 */ /* 0x000fe2000f8e003f */
[----:B------:R-:W-:Y:S01]  /*9100*/  IMAD R0, R51, c[0x0][0x1e4], R0 ;  /* 0x0000790033007a24 */ /* 0x000fe200078e0200 */
[----:B------:R-:W-:Y:S01]  /*9110*/  UIMAD UR5, UR15, UR5, UR14 ;  /* 0x000000050f0572a4 */ /* 0x000fe2000f8e020e */
[----:B------:R-:W-:-:S02]  /*9120*/  ISETP.GE.AND P4, PT, R40, 0x11, PT ;  /* 0x000000112800780c */ /* 0x000fc40003f86270 */
[C---:B------:R-:W-:Y:S01]  /*9130*/  ISETP.GE.AND P2, PT, R40.reuse, 0x21, PT ;  /* 0x000000212800780c */ /* 0x040fe20003f46270 */
[----:B----4-:R-:W-:Y:S01]  /*9140*/  IMAD.WIDE.U32 R2, R51, c[0x0][0x1e0], RZ ;  /* 0x0000780033027a25 */ /* 0x010fe200078e00ff */
[C---:B------:R-:W-:Y:S01]  /*9150*/  ISETP.GE.AND P5, PT, R40.reuse, 0x31, PT ;  /* 0x000000312800780c */ /* 0x040fe20003fa6270 */
[----:B------:R-:W-:Y:S01]  /*9160*/  UIADD3 UR5, UR27, UR5, URZ ;  /* 0x000000051b057290 */ /* 0x000fe2000fffe03f */
[----:B------:R-:W-:Y:S01]  /*9170*/  ISETP.GE.AND P6, PT, R40, 0x41, PT ;  /* 0x000000412800780c */ /* 0x000fe20003fc6270 */
[----:B------:R-:W-:Y:S01]  /*9180*/  IMAD.IADD R3, R3, 0x1, R0 ;  /* 0x0000000103037824 */ /* 0x000fe200078e0200 */
[----:B-----5:R-:W-:-:S03]  /*9190*/  SHF.R.S32.HI R47, RZ, 0x1f, R50 ;  /* 0x0000001fff2f7819 */ /* 0x020fc60000011432 */
[----:B------:R-:W-:Y:S01]  /*91a0*/  IMAD.WIDE.U32 R2, R50, c[0x0][0x1f0], R2 ;  /* 0x00007c0032027a25 */ /* 0x000fe200078e0002 */
[----:B------:R-:W-:Y:S03]  /*91b0*/  STL [R1+0x8], R50 ;  /* 0x0000083201007387 */ /* 0x000fe60000100800 */
[----:B------:R-:W-:Y:S01]  /*91c0*/  IMAD R0, R47, c[0x0][0x1f0], RZ ;  /* 0x00007c002f007a24 */ /* 0x000fe200078e02ff */
[----:B------:R-:W-:-:S03]  /*91d0*/  IADD3 R4, P1, R2, UR24, RZ ;  /* 0x0000001802047c10 */ /* 0x000fc6000ff3e0ff */
[----:B------:R-:W-:Y:S01]  /*91e0*/  IMAD R0, R50, c[0x0][0x1f4], R0 ;  /* 0x00007d0032007a24 */ /* 0x000fe200078e0200 */
[----:B------:R-:W-:-:S04]  /*91f0*/  LEA R2, P0, R4, c[0x0][0x1c8], 0x1 ;  /* 0x0000720004027a11 */ /* 0x000fc800078008ff */
[----:B------:R-:W-:Y:S01]  /*9200*/  IADD3.X R0, R3, UR10, R0, P1, !PT ;  /* 0x0000000a03007c10 */ /* 0x000fe20008ffe400 */
[----:B------:R-:W3:Y:S01]  /*9210*/  SHFL.IDX PT, R5, R2, RZ, 0x181f ;  /* 0x00181fff02057589 */ /* 0x000ee200000e0000 */
[----:B------:R-:W-:Y:S02]  /*9220*/  IMAD R3, R51, c[0x0][0x1e0], RZ ;  /* 0x0000780033037a24 */ /* 0x000fe400078e02ff */
[----:B------:R-:W-:Y:S01]  /*9230*/  LEA.HI.X R0, R4, c[0x0][0x1cc], R0, 0x1, P0 ;  /* 0x0000730004007a11 */ /* 0x000fe200000f0c00 */
[----:B-1----:R-:W-:Y:S01]  /*9240*/  SHFL.IDX PT, R7, R2, 0x1, 0x181f ;  /* 0x00381f0002077f89 */ /* 0x002fe200000e0000 */
[----:B------:R-:W-:Y:S01]  /*9250*/  ISETP.GE.AND P0, PT, R40, 0x1, PT ;  /* 0x000000012800780c */ /* 0x000fe20003f06270 */
[----:B------:R-:W-:Y:S02]  /*9260*/  IMAD R3, R50, c[0x0][0x1f0], R3 ;  /* 0x00007c0032037a24 */ /* 0x000fe400078e0203 */
[----:B------:R-:W1:Y:S02]  /*9270*/  SHFL.IDX PT, R6, R0, RZ, 0x181f ;  /* 0x00181fff00067589 */ /* 0x000e6400000e0000 */
[----:B------:R-:W-:-:S02]  /*9280*/  IMAD R12, R9, c[0x0][0x1e8], R3 ;  /* 0x00007a00090c7a24 */ /* 0x000fc400078e0203 */
[----:B------:R-:W4:Y:S04]  /*9290*/  SHFL.IDX PT, R8, R0, 0x1, 0x181f ;  /* 0x00381f0000087f89 */ /* 0x000f2800000e0000 */
[----:B------:R-:W5:Y:S02]  /*92a0*/  SHFL.IDX PT, R10, R2, 0x2, 0x181f ;  /* 0x00581f00020a7f89 */ /* 0x000f6400000e0000 */
[----:B------:R-:W-:Y:S02]  /*92b0*/  @P0 IMAD.SHL.U32 R3, R32, 0x2, RZ ;  /* 0x0000000220030824 */ /* 0x000fe400078e00ff */
[----:B------:R-:W2:Y:S04]  /*92c0*/  SHFL.IDX PT, R11, R0, 0x2, 0x181f ;  /* 0x00581f00000b7f89 */ /* 0x000ea800000e0000 */
[----:B------:R-:W5:Y:S01]  /*92d0*/  SHFL.IDX PT, R9, R2, 0x3, 0x181f ;  /* 0x00781f0002097f89 */ /* 0x000f6200000e0000 */
[----:B---3--:R-:W-:-:S03]  /*92e0*/  @P0 LEA R4, P1, R242, R5, 0x1 ;  /* 0x00000005f2040211 */ /* 0x008fc600078208ff */
[----:B------:R-:W-:Y:S04]  /*92f0*/  SHFL.IDX PT, R15, R0, 0x3, 0x181f ;  /* 0x00781f00000f7f89 */ /* 0x000fe800000e0000 */
[----:B------:R-:W3:Y:S01]  /*9300*/  SHFL.IDX PT, R13, R2, 0x4, 0x181f ;  /* 0x00981f00020d7f89 */ /* 0x000ee200000e0000 */
[----:B-1----:R-:W-:Y:S02]  /*9310*/  @P0 LEA.HI.X R5, R242, R6, R241, 0x1, P1 ;  /* 0x00000006f2050211 */ /* 0x002fe400008f0cf1 */
[----:B------:R-:W-:Y:S01]  /*9320*/  ISETP.GE.AND P1, PT, R40, 0x51, PT ;  /* 0x000000512800780c */ /* 0x000fe20003f26270 */
[----:B------:R-:W1:Y:S04]  /*9330*/  SHFL.IDX PT, R14, R0, 0x4, 0x181f ;  /* 0x00981f00000e7f89 */ /* 0x000e6800000e0000 */
[----:B------:R1:W-:Y:S01]  /*9340*/  @P0 LDGSTS.E.BYPASS.LTC128B.128 [R3+0x3900], [R4.64], !P3 ;  /* 0x0390000004030fae */ /* 0x0003e2000d901d56 */
[----:B------:R-:W-:-:S03]  /*9350*/  @P4 LEA R6, P0, R242, R7, 0x1 ;  /* 0x00000007f2064211 */ /* 0x000fc600078008ff */
[----:B--2---:R-:W-:Y:S01]  /*9360*/  SHFL.IDX PT, R16, R0, 0x5, 0x181f ;  /* 0x00b81f0000107f89 */ /* 0x004fe200000e0000 */
[----:B----4-:R-:W-:Y:S02]  /*9370*/  @P4 LEA.HI.X R7, R242, R8, R241, 0x1, P0 ;  /* 0x00000008f2074211 */ /* 0x010fe400000f0cf1 */
[----:B-1----:R-:W-:Y:S02]  /*9380*/  LEA R3, R12, c[0x0][0x1c8], 0x1 ;  /* 0x000072000c037a11 */ /* 0x002fe400078e08ff */
[----:B------:R1:W2:Y:S01]  /*9390*/  SHFL.IDX PT, R12, R2, 0x5, 0x181f ;  /* 0x00b81f00020c7f89 */ /* 0x0002a200000e0000 */
[----:B-----5:R-:W-:-:S03]  /*93a0*/  @P2 LEA R4, P0, R242, R10, 0x1 ;  /* 0x0000000af2042211 */ /* 0x020fc600078008ff */
[----:B------:R4:W5:Y:S01]  /*93b0*/  SHFL.IDX PT, R8, R3, 0x6, 0x181f ;  /* 0x00d81f0003087f89 */ /* 0x00096200000e0000 */
[----:B------:R-:W-:Y:S02]  /*93c0*/  @P2 LEA.HI.X R5, R242, R11, R241, 0x1, P0 ;  /* 0x0000000bf2052211 */ /* 0x000fe400000f0cf1 */
[----:B------:R-:W-:Y:S01]  /*93d0*/  ISETP.GE.AND P0, PT, R40, 0x61, PT ;  /* 0x000000612800780c */ /* 0x000fe20003f06270 */
[----:B------:R2:W3:Y:S01]  /*93e0*/  SHFL.IDX PT, R10, R0, 0x6, 0x181f ;  /* 0x00d81f00000a7f89 */ /* 0x0004e200000e0000 */
[C---:B-1----:R-:W-:Y:S02]  /*93f0*/  @P4 IMAD.SHL.U32 R2, R32.reuse, 0x2, RZ ;  /* 0x0000000220024824 */ /* 0x042fe400078e00ff */
[----:B----4-:R-:W-:-:S03]  /*9400*/  @P2 IMAD.SHL.U32 R3, R32, 0x2, RZ ;  /* 0x0000000220032824 */ /* 0x010fc600078e00ff */
[----:B------:R1:W-:Y:S01]  /*9410*/  @P4 LDGSTS.E.BYPASS.LTC128B.128 [R2+0x4100], [R6.64], !P3 ;  /* 0x0410000006024fae */ /* 0x0003e2000d901d56 */
[----:B--2---:R-:W-:-:S03]  /*9420*/  @P5 IMAD.SHL.U32 R0, R32, 0x2, RZ ;  /* 0x0000000220005824 */ /* 0x004fc600078e00ff */
[----:B------:R2:W-:Y:S01]  /*9430*/  @P2 LDGSTS.E.BYPASS.LTC128B.128 [R3+0x4900], [R4.64], !P3 ;  /* 0x0490000004032fae */ /* 0x0005e2000d901d56 */
[C---:B-1----:R-:W-:Y:S02]  /*9440*/  @P5 LEA R2, P4, R242.reuse, R9, 0x1 ;  /* 0x00000009f2025211 */ /* 0x042fe400078808ff */
[C---:B---3--:R-:W-:Y:S02]  /*9450*/  @P6 LEA R6, P2, R242.reuse, R13, 0x1 ;  /* 0x0000000df2066211 */ /* 0x048fe400078408ff */
[--C-:B--2---:R-:W-:Y:S01]  /*9460*/  @P5 LEA.HI.X R3, R242, R15, R241.reuse, 0x1, P4 ;  /* 0x0000000ff2035211 */ /* 0x104fe200020f0cf1 */
[----:B------:R-:W-:Y:S01]  /*9470*/  @P6 IMAD.SHL.U32 R5, R32, 0x2, RZ ;  /* 0x0000000220056824 */ /* 0x000fe200078e00ff */
[C---:B------:R-:W-:Y:S02]  /*9480*/  @P6 LEA.HI.X R7, R242.reuse, R14, R241, 0x1, P2 ;  /* 0x0000000ef2076211 */ /* 0x040fe400010f0cf1 */
[----:B------:R-:W-:Y:S01]  /*9490*/  @P1 LEA R4, P4, R242, R12, 0x1 ;  /* 0x0000000cf2041211 */ /* 0x000fe200078808ff */
[----:B------:R1:W-:Y:S01]  /*94a0*/  @P5 LDGSTS.E.BYPASS.LTC128B.128 [R0+0x5100], [R2.64], !P3 ;  /* 0x0510000002005fae */ /* 0x0003e2000d901d56 */
[----:B------:R-:W-:-:S03]  /*94b0*/  ISETP.GT.AND P5, PT, R196, 0x6f, PT ;  /* 0x0000006fc400780c */ /* 0x000fc60003fa4270 */
[----:B------:R2:W-:Y:S01]  /*94c0*/  @P6 LDGSTS.E.BYPASS.LTC128B.128 [R5+0x5900], [R6.64], !P3 ;  /* 0x0590000006056fae */ /* 0x0005e2000d901d56 */
[----:B-1----:R-:W-:Y:S02]  /*94d0*/  LOP3.LUT R0, R48, 0xfffffff0, RZ, 0xc0, !PT ;  /* 0xfffffff030007812 */ /* 0x002fe400078ec0ff */
[C---:B-----5:R-:W-:Y:S02]  /*94e0*/  @P0 LEA R2, P2, R242.reuse, R8, 0x1 ;  /* 0x00000008f2020211 */ /* 0x060fe400078408ff */
[--C-:B--2---:R-:W-:Y:S01]  /*94f0*/  @P1 LEA.HI.X R5, R242, R16, R241.reuse, 0x1, P4 ;  /* 0x00000010f2051211 */ /* 0x104fe200020f0cf1 */
[----:B------:R-:W-:Y:S01]  /*9500*/  IMAD.IADD R6, R194, 0x1, -R0 ;  /* 0x00000001c2067824 */ /* 0x000fe200078e0a00 */
[----:B------:R-:W-:Y:S01]  /*9510*/  @P0 LEA.HI.X R3, R242, R10, R241, 0x1, P2 ;  /* 0x0000000af2030211 */ /* 0x000fe200010f0cf1 */
[C---:B------:R-:W-:Y:S02]  /*9520*/  @P1 IMAD.SHL.U32 R7, R32.reuse, 0x2, RZ ;  /* 0x0000000220071824 */ /* 0x040fe400078e00ff */
[----:B------:R-:W-:Y:S01]  /*9530*/  @P0 IMAD.SHL.U32 R0, R32, 0x2, RZ ;  /* 0x0000000220000824 */ /* 0x000fe200078e00ff */
[----:B------:R-:W-:-:S02]  /*9540*/  SHF.R.S32.HI R8, RZ, 0x1f, R6 ;  /* 0x0000001fff087819 */ /* 0x000fc40000011406 */
[----:B------:R1:W-:Y:S02]  /*9550*/  @P1 LDGSTS.E.BYPASS.LTC128B.128 [R7+0x6100], [R4.64], !P3 ;  /* 0x0610000004071fae */ /* 0x0003e4000d901d56 */
[----:B------:R-:W-:Y:S02]  /*9560*/  LEA.HI R46, R8, R6, RZ, 0x3 ;  /* 0x00000006082e7211 */ /* 0x000fe400078f18ff */
[----:B------:R2:W-:Y:S01]  /*9570*/  @P0 LDGSTS.E.BYPASS.LTC128B.128 [R0+0x6900], [R2.64], !P3 ;  /* 0x0690000002000fae */ /* 0x0005e2000d901d56 */
[----:B------:R-:W-:-:S03]  /*9580*/  ISETP.LT.AND P0, PT, RZ, c[0x0][0x27c], PT ;  /* 0x00009f00ff007a0c */ /* 0x000fc60003f01270 */
[----:B------:R-:W0:Y:S01]  /*9590*/  LDGDEPBAR ;  /* 0x00000000000079af */ /* 0x000e220000000000 */
[----:B-1----:R-:W-:Y:S01]  /*95a0*/  IMAD.MOV.U32 R4, RZ, RZ, 0x20 ;  /* 0x00000020ff047424 */ /* 0x002fe200078e00ff */
[----:B--2---:R-:W-:Y:S01]  /*95b0*/  LOP3.LUT R0, R46, 0xfffffff8, RZ, 0xc0, !PT ;  /* 0xfffffff82e007812 */ /* 0x004fe200078ec0ff */
[----:B------:R-:W-:-:S04]  /*95c0*/  IMAD.MOV.U32 R3, RZ, RZ, 0x10 ;  /* 0x00000010ff037424 */ /* 0x000fc800078e00ff */
[----:B------:R-:W-:-:S05]  /*95d0*/  IMAD.IADD R44, R6, 0x1, -R0 ;  /* 0x00000001062c7824 */ /* 0x000fca00078e0a00 */
[----:B------:R-:W-:-:S05]  /*95e0*/  R2P PR, R44, 0x6 ;  /* 0x000000062c007804 */ /* 0x000fca0000000000 */
[----:B------:R-:W-:Y:S02]  /*95f0*/  SEL R3, R3, 0xfffffff0, !P1 ;  /* 0xfffffff003037807 */ /* 0x000fe40004800000 */
[----:B------:R-:W-:Y:S01]  /*9600*/  SEL R4, R4, 0xffffffe0, !P2 ;  /* 0xffffffe004047807 */ /* 0x000fe20005000000 */
[----:B------:R-:W-:Y:S05]  /*9610*/  @P0 BRA `(.L_x_104) ;  /* 0x0000002000000947 */ /* 0x000fea0003800000 */
[----:B------:R-:W-:-:S04]  /*9620*/  DEPBAR.LE SB0, 0x1 ;  /* 0x000080400000791a */ /* 0x000fc80000000000 */
[----:B------:R-:W-:Y:S05]  /*9630*/  BRA `(.L_x_105) ;  /* 0x000035e000007947 */ /* 0x000fea0003800000 */
.L_x_104:
[----:B------:R-:W-:Y:S01]  /*9640*/  SHF.R.S32.HI R0, RZ, 0x1f, R149 ;  /* 0x0000001fff007819 */ /* 0x000fe20000011495 */
[----:B------:R-:W-:Y:S01]  /*9650*/  ULDC.U8 UR4, c[0x0][0x298] ;  /* 0x0000a60000047ab9 */ /* 0x000fe20000000000 */
[----:B------:R-:W-:Y:S01]  /*9660*/  LEA.HI R10, R17, R194, RZ, 0x2 ;  /* 0x000000c2110a7211 */ /* 0x000fe200078f10ff */
[C---:B------:R-:W-:Y:S01]  /*9670*/  IMAD.WIDE.U32 R6, R149.reuse, c[0x0][0x290], RZ ;  /* 0x0000a40095067a25 */ /* 0x040fe200078e00ff */
[----:B------:R-:W-:Y:S01]  /*9680*/  ISETP.NE.AND P2, PT, RZ, UR4, PT ;  /* 0x00000004ff007c0c */ /* 0x000fe2000bf45270 */
[----:B------:R-:W-:Y:S01]  /*9690*/  BSSY B2, `(.L_x_105) ;  /* 0x0000358000027945 */ /* 0x000fe20003800000 */
[----:B------:R-:W-:Y:S01]  /*96a0*/  SHF.R.S32.HI R31, RZ, 0x2, R10 ;  /* 0x00000002ff1f7819 */ /* 0x000fe2000001140a */
[----:B------:R-:W-:Y:S01]  /*96b0*/  IMAD R2, R0, c[0x0][0x280], RZ ;  /* 0x0000a00000027a24 */ /* 0x000fe200078e02ff */
[----:B------:R-:W-:Y:S01]  /*96c0*/  LEA R16, P0, R6, c[0x0][0x288], 0x1 ;  /* 0x0000a20006107a11 */ /* 0x000fe200078008ff */
[----:B------:R-:W-:Y:S02]  /*96d0*/  IMAD R0, R0, c[0x0][0x290], RZ ;  /* 0x0000a40000007a24 */ /* 0x000fe400078e02ff */
[----:B------:R-:W-:-:S02]  /*96e0*/  IMAD R5, R149, c[0x0][0x284], R2 ;  /* 0x0000a10095057a24 */ /* 0x000fc400078e0202 */
[C---:B------:R-:W-:Y:S01]  /*96f0*/  IMAD R2, R149.reuse, c[0x0][0x294], R0 ;  /* 0x0000a50095027a24 */ /* 0x040fe200078e0200 */
[----:B------:R-:W-:Y:S01]  /*9700*/  LOP3.LUT R0, R10, 0xfffffffc, RZ, 0xc0, !PT ;  /* 0xfffffffc0a007812 */ /* 0x000fe200078ec0ff */
[----:B------:R-:W-:-:S03]  /*9710*/  IMAD.WIDE.U32 R8, R149, c[0x0][0x280], RZ ;  /* 0x0000a00095087a25 */ /* 0x000fc600078e00ff */
[----:B------:R-:W-:Y:S01]  /*9720*/  IADD3 R0, -R0, R194, RZ ;  /* 0x000000c200007210 */ /* 0x000fe20007ffe1ff */
[----:B------:R-:W-:Y:S01]  /*9730*/  IMAD.IADD R2, R2, 0x1, R7 ;  /* 0x0000000102027824 */ /* 0x000fe200078e0207 */
[----:B------:R-:W-:Y:S01]  /*9740*/  LEA R18, P1, R8, c[0x0][0x270], 0x1 ;  /* 0x00009c0008127a11 */ /* 0x000fe200078208ff */
[----:B------:R-:W-:Y:S01]  /*9750*/  IMAD.IADD R5, R5, 0x1, R9 ;  /* 0x0000000105057824 */ /* 0x000fe200078e0209 */
[----:B------:R-:W-:Y:S02]  /*9760*/  SHF.L.U32 R24, R0, 0x3, RZ ;  /* 0x0000000300187819 */ /* 0x000fe400000006ff */
[----:B------:R-:W-:Y:S01]  /*9770*/  LEA.HI.X R17, R6, c[0x0][0x28c], R2, 0x1, P0 ;  /* 0x0000a30006117a11 */ /* 0x000fe200000f0c02 */
[----:B------:R-:W-:Y:S01]  /*9780*/  IMAD R2, R20, 0x80, R31 ;  /* 0x0000008014027824 */ /* 0x000fe200078e021f */
[----:B------:R-:W-:Y:S01]  /*9790*/  LEA.HI.X R19, R8, c[0x0][0x274], R5, 0x1, P1 ;  /* 0x00009d0008137a11 */ /* 0x000fe200008f0c05 */
[----:B------:R-:W-:Y:S05]  /*97a0*/  @!P2 BRA `(.L_x_106) ;  /* 0x00001a300000a947 */ /* 0x000fea0003800000 */
[----:B------:R-:W-:Y:S01]  /*97b0*/  ISETP.GE.AND P0, PT, R2, UR19, PT ;  /* 0x0000001302007c0c */ /* 0x000fe2000bf06270 */
[----:B------:R-:W-:Y:S01]  /*97c0*/  BSSY B0, `(.L_x_107) ;  /* 0x0000017000007945 */ /* 0x000fe20003800000 */
[----:B------:R-:W-:Y:S01]  /*97d0*/  SHF.L.U32 R22, R0, 0x2, RZ ;  /* 0x0000000200167819 */ /* 0x000fe200000006ff */
[----:B------:R-:W-:Y:S01]  /*97e0*/  CS2R R8, SRZ ;  /* 0x0000000000087805 */ /* 0x000fe2000001ff00 */
[----:B------:R-:W-:Y:S01]  /*97f0*/  CS2R R12, SRZ ;  /* 0x00000000000c7805 */ /* 0x000fe2000001ff00 */
[----:B------:R-:W-:Y:S01]  /*9800*/  CS2R R6, SRZ ;  /* 0x0000000000067805 */ /* 0x000fe2000001ff00 */
[----:B------:R-:W-:-:S07]  /*9810*/  CS2R R10, SRZ ;  /* 0x00000000000a7805 */ /* 0x000fce000001ff00 */
[----:B------:R-:W-:Y:S05]  /*9820*/  @P0 BRA `(.L_x_108) ;  /* 0x0000010000000947 */ /* 0x000fea0003800000 */
[C---:B------:R-:W-:Y:S01]  /*9830*/  IADD3 R2, R22.reuse, 0x10, RZ ;  /* 0x0000001016027810 */ /* 0x040fe20007ffe0ff */
[----:B------:R-:W-:Y:S01]  /*9840*/  CS2R R8, SRZ ;  /* 0x0000000000087805 */ /* 0x000fe2000001ff00 */
[----:B------:R-:W-:Y:S01]  /*9850*/  ISETP.GE.AND P1, PT, R22, c[0x0][0x27c], PT ;  /* 0x00009f0016007a0c */ /* 0x000fe20003f26270 */
[----:B------:R-:W-:Y:S01]  /*9860*/  CS2R R6, SRZ ;  /* 0x0000000000067805 */ /* 0x000fe2000001ff00 */
[----:B------:R-:W-:-:S11]  /*9870*/  ISETP.GE.AND P0, PT, R2, c[0x0][0x27c], PT ;  /* 0x00009f0002007a0c */ /* 0x000fd60003f06270 */
[----:B------:R-:W-:Y:S02]  /*9880*/  @!P1 IMAD.WIDE R20, R22, 0x2, R18 ;  /* 0x0000000216149825 */ /* 0x000fe400078e0212 */
[----:B------:R-:W-:-:S03]  /*9890*/  @!P0 SHF.R.S32.HI R0, RZ, 0x1f, R2 ;  /* 0x0000001fff008819 */ /* 0x000fc60000011402 */
[----:B------:R1:W5:Y:S01]  /*98a0*/  @!P1 LD.E.64 R12, [R20.64] ;  /* 0x00000016140c9980 */ /* 0x000362000c101b00 */
[----:B------:R-:W-:-:S04]  /*98b0*/  @!P0 LEA.HI R0, R0, R2, RZ, 0x2 ;  /* 0x0000000200008211 */ /* 0x000fc800078f10ff */
[----:B------:R-:W-:-:S05]  /*98c0*/  @!P0 LOP3.LUT R0, R0, 0xfffffffc, RZ, 0xc0, !PT ;  /* 0xfffffffc00008812 */ /* 0x000fca00078ec0ff */
[----:B------:R-:W-:-:S04]  /*98d0*/  @!P0 IMAD.WIDE R14, R0, 0x2, R16 ;  /* 0x00000002000e8825 */ /* 0x000fc800078e0210 */
[----:B------:R-:W-:Y:S01]  /*98e0*/  @!P0 IMAD.WIDE R18, R0, 0x2, R18 ;  /* 0x0000000200128825 */ /* 0x000fe200078e0212 */
[----:B------:R1:W5:Y:S03]  /*98f0*/  @!P0 LD.E.64 R6, [R14.64] ;  /* 0x000000160e068980 */ /* 0x000366000c101b00 */
[----:B------:R-:W-:Y:S01]  /*9900*/  @!P1 IMAD.WIDE R16, R22, 0x2, R16 ;  /* 0x0000000216109825 */ /* 0x000fe200078e0210 */
[----:B------:R1:W5:Y:S04]  /*9910*/  @!P0 LD.E.64 R8, [R18.64] ;  /* 0x0000001612088980 */ /* 0x000368000c101b00 */
[----:B------:R1:W5:Y:S02]  /*9920*/  @!P1 LD.E.64 R10, [R16.64] ;  /* 0x00000016100a9980 */ /* 0x000364000c101b00 */
.L_x_108:
[----:B------:R-:W-:Y:S05]  /*9930*/  BSYNC B0 ;  /* 0x0000000000007941 */ /* 0x000fea0003800000 */
.L_x_107:
[----:B------:R-:W-:Y:S01]  /*9940*/  SHF.R.S32.HI R2, RZ, 0x1f, R31 ;  /* 0x0000001fff027819 */ /* 0x000fe2000001141f */
[----:B-1---5:R-:W-:Y:S01]  /*9950*/  IMAD.MOV.U32 R17, RZ, RZ, R12 ;  /* 0x000000ffff117224 */ /* 0x022fe200078e000c */
[--C-:B------:R-:W-:Y:S01]  /*9960*/  SHF.R.U64 R0, R12, 0x10, R13.reuse ;  /* 0x000000100c007819 */ /* 0x100fe2000000120d */
[----:B------:R-:W-:Y:S01]  /*9970*/  UIMAD UR4, UR16, -0x80, UR19 ;  /* 0xffffff80100478a4 */ /* 0x000fe2000f8e0213 */
[----:B------:R-:W-:Y:S01]  /*9980*/  LEA.HI R2, R2, R31, RZ, 0x3 ;  /* 0x0000001f02027211 */ /* 0x000fe200078f18ff */
[----:B------:R-:W-:Y:S01]  /*9990*/  IMAD.MOV.U32 R16, RZ, RZ, R13 ;  /* 0x000000ffff107224 */ /* 0x000fe200078e000d */
[----:B------:R-:W-:Y:S01]  /*99a0*/  PRMT R23, R0, 0x5410, R17 ;  /* 0x0000541000177816 */ /* 0x000fe20000000011 */
[----:B------:R-:W-:Y:S01]  /*99b0*/  UISETP.LT.AND UP0, UPT, UR4, 0x80, UPT ;  /* 0x000000800400788c */ /* 0x000fe2000bf01270 */
[----:B------:R-:W-:Y:S01]  /*99c0*/  LOP3.LUT R2, R2, 0xfffffff8, RZ, 0xc0, !PT ;  /* 0xfffffff802027812 */ /* 0x000fe200078ec0ff */
[----:B------:R-:W-:Y:S01]  /*99d0*/  IMAD.MOV.U32 R19, RZ, RZ, R10 ;  /* 0x000000ffff137224 */ /* 0x000fe200078e000a */
[----:B------:R-:W-:Y:S01]  /*99e0*/  SHF.R.U32.HI R12, RZ, 0x10, R13 ;  /* 0x00000010ff0c7819 */ /* 0x000fe2000001160d */
[----:B------:R-:W-:Y:S01]  /*99f0*/  USEL UR4, UR4, 0x80, UP0 ;  /* 0x0000008004047887 */ /* 0x000fe20008000000 */
[--C-:B------:R-:W-:Y:S01]  /*9a00*/  IMAD.MOV.U32 R13, RZ, RZ, R9.reuse ;  /* 0x000000ffff0d7224 */ /* 0x100fe200078e0009 */
[--C-:B------:R-:W-:Y:S01]  /*9a10*/  SHF.R.U64 R15, R8, 0x10, R9.reuse ;  /* 0x00000010080f7819 */ /* 0x100fe20000001209 */
[C---:B------:R-:W-:Y:S01]  /*9a20*/  IMAD.IADD R2, R31.reuse, 0x1, -R2 ;  /* 0x000000011f027824 */ /* 0x040fe200078e0a02 */
[----:B------:R-:W-:Y:S01]  /*9a30*/  SHF.R.U32.HI R18, RZ, 0x10, R9 ;  /* 0x00000010ff127819 */ /* 0x000fe20000011609 */
[----:B------:R-:W-:Y:S01]  /*9a40*/  IMAD.MOV.U32 R14, RZ, RZ, R8 ;  /* 0x000000ffff0e7224 */ /* 0x000fe200078e0008 */
[----:B------:R-:W-:Y:S01]  /*9a50*/  ISETP.GE.AND P0, PT, R31, UR4, PT ;  /* 0x000000041f007c0c */ /* 0x000fe2000bf06270 */
[C---:B------:R-:W-:Y:S01]  /*9a60*/  IMAD.SHL.U32 R0, R2.reuse, 0x40, RZ ;  /* 0x0000004002007824 */ /* 0x040fe200078e00ff */
[----:B------:R-:W-:Y:S01]  /*9a70*/  LOP3.LUT P1, RZ, R2, 0x4, RZ, 0xc0, !PT ;  /* 0x0000000402ff7812 */ /* 0x000fe2000782c0ff */
[--C-:B------:R-:W-:Y:S01]  /*9a80*/  IMAD.MOV.U32 R21, RZ, RZ, R11.reuse ;  /* 0x000000ffff157224 */ /* 0x100fe200078e000b */
[----:B------:R-:W-:Y:S01]  /*9a90*/  SHF.R.U64 R20, R10, 0x10, R11 ;  /* 0x000000100a147819 */ /* 0x000fe2000000120b */
[----:B------:R-:W-:Y:S01]  /*9aa0*/  IMAD.MOV.U32 R10, RZ, RZ, R6 ;  /* 0x000000ffff0a7224 */ /* 0x000fe200078e0006 */
[----:B------:R-:W-:Y:S01]  /*9ab0*/  LOP3.LUT R0, R0, 0x1c0, RZ, 0xc0, !PT ;  /* 0x000001c000007812 */ /* 0x000fe200078ec0ff */
[----:B------:R-:W-:Y:S01]  /*9ac0*/  IMAD.MOV.U32 R9, RZ, RZ, R7 ;  /* 0x000000ffff097224 */ /* 0x000fe200078e0007 */
[----:B------:R-:W-:Y:S01]  /*9ad0*/  SHF.R.U32.HI R8, RZ, 0x10, R11 ;  /* 0x00000010ff087819 */ /* 0x000fe2000001160b */
[----:B------:R-:W-:-:S04]  /*9ae0*/  DEPBAR.LE SB0, 0x1 ;  /* 0x000080400000791a */ /* 0x000fc80000000000 */
[----:B------:R-:W-:Y:S01]  /*9af0*/  LOP3.LUT R2, R0, 0x18, R24, 0xf8, !PT ;  /* 0x0000001800027812 */ /* 0x000fe200078ef818 */
[----:B------:R-:W-:Y:S01]  /*9b00*/  BSSY B1, `(.L_x_109) ;  /* 0x0000066000017945 */ /* 0x000fe20003800000 */
[----:B------:R-:W-:Y:S02]  /*9b10*/  SHF.R.U32.HI R0, RZ, 0x3, R0 ;  /* 0x00000003ff007819 */ /* 0x000fe40000011600 */
[--C-:B------:R-:W-:Y:S02]  /*9b20*/  SHF.R.U64 R6, R6, 0x10, R7.reuse ;  /* 0x0000001006067819 */ /* 0x100fe40000001207 */
[----:B------:R-:W-:Y:S02]  /*9b30*/  LOP3.LUT R0, R2, R0, RZ, 0x3c, !PT ;  /* 0x0000000002007212 */ /* 0x000fe400078e3cff */
[----:B------:R-:W-:Y:S02]  /*9b40*/  SHF.R.U32.HI R5, RZ, 0x10, R7 ;  /* 0x00000010ff057819 */ /* 0x000fe40000011607 */
[----:B------:R-:W-:Y:S01]  /*9b50*/  PRMT R28, R18, 0x5410, R13 ;  /* 0x00005410121c7816 */ /* 0x000fe2000000000d */
[----:B------:R-:W-:Y:S01]  /*9b60*/  IMAD R0, R49, 0x200, R0 ;  /* 0x0000020031007824 */ /* 0x000fe200078e0200 */
[----:B------:R-:W-:-:S02]  /*9b70*/  PRMT R20, R20, 0x5410, R19 ;  /* 0x0000541014147816 */ /* 0x000fc40000000013 */
[----:B------:R-:W-:Y:S02]  /*9b80*/  PRMT R25, R12, 0x5410, R16 ;  /* 0x000054100c197816 */ /* 0x000fe40000000010 */
[C---:B------:R-:W-:Y:S02]  /*9b90*/  IADD3 R2, R0.reuse, 0x20, RZ ;  /* 0x0000002000027810 */ /* 0x040fe40007ffe0ff */
[----:B------:R-:W-:Y:S02]  /*9ba0*/  @P1 IADD3 R2, R0, -0x20, RZ ;  /* 0xffffffe000021810 */ /* 0x000fe40007ffe0ff */
[----:B------:R-:W-:Y:S02]  /*9bb0*/  PRMT R27, R15, 0x5410, R14 ;  /* 0x000054100f1b7816 */ /* 0x000fe4000000000e */
[----:B------:R-:W-:Y:S02]  /*9bc0*/  PRMT R21, R8, 0x5410, R21 ;  /* 0x0000541008157816 */ /* 0x000fe40000000015 */
[----:B------:R-:W-:-:S02]  /*9bd0*/  PRMT R24, R10, 0x5410, R6 ;  /* 0x000054100a187816 */ /* 0x000fc40000000006 */
[----:B------:R-:W-:Y:S02]  /*9be0*/  PRMT R26, R5, 0x5410, R9 ;  /* 0x00005410051a7816 */ /* 0x000fe40000000009 */
[----:B------:R-:W-:Y:S02]  /*9bf0*/  LEA R18, R0, 0x7100, 0x1 ;  /* 0x0000710000127811 */ /* 0x000fe400078e08ff */
[----:B------:R-:W-:Y:S01]  /*9c00*/  LEA R19, R2, 0x7100, 0x1 ;  /* 0x0000710002137811 */ /* 0x000fe200078e08ff */
[----:B------:R-:W-:Y:S06]  /*9c10*/  BAR.SYNC.DEFER_BLOCKING 0x0 ;  /* 0x0000000000007b1d */ /* 0x000fec0000010000 */
[----:B------:R-:W-:Y:S05]  /*9c20*/  @P0 BRA `(.L_x_110) ;  /* 0x0000053000000947 */ /* 0x000fea0003800000 */
[----:B------:R-:W-:Y:S01]  /*9c30*/  ISETP.GE.AND P0, PT, R22, c[0x0][0x27c], PT ;  /* 0x00009f0016007a0c */ /* 0x000fe20003f06270 */
[----:B------:R-:W-:-:S12]  /*9c40*/  BSSY B0, `(.L_x_111) ;  /* 0x0000028000007945 */ /* 0x000fd80003800000 */
[----:B------:R-:W-:Y:S05]  /*9c50*/  @P0 BRA `(.L_x_112) ;  /* 0x0000026000000947 */ /* 0x000fea0003800000 */
[----:B------:R-:W1:Y:S01]  /*9c60*/  LDS.128 R8, [R18] ;  /* 0x0000000012087984 */ /* 0x000e620000000c00 */
[--C-:B------:R-:W-:Y:S02]  /*9c70*/  HADD2.F32 R7, -RZ, R20.reuse.H1_H1 ;  /* 0x30000014ff077230 */ /* 0x100fe40000004100 */
[----:B------:R-:W-:Y:S02]  /*9c80*/  HADD2.F32 R0, -RZ, R20.H0_H0 ;  /* 0x20000014ff007230 */ /* 0x000fe40000004100 */
[--C-:B------:R-:W-:Y:S02]  /*9c90*/  HADD2.F32 R5, -RZ, R23.reuse.H1_H1 ;  /* 0x30000017ff057230 */ /* 0x100fe40000004100 */
[----:B------:R-:W-:Y:S02]  /*9ca0*/  HADD2.F32 R2, -RZ, R23.H0_H0 ;  /* 0x20000017ff027230 */ /* 0x000fe40000004100 */
[--C-:B-1----:R-:W-:Y:S02]  /*9cb0*/  HADD2.F32 R12, -RZ, R8.reuse.H0_H0 ;  /* 0x20000008ff0c7230 */ /* 0x102fe40000004100 */
[----:B------:R-:W-:-:S02]  /*9cc0*/  HADD2.F32 R8, -RZ, R8.H1_H1 ;  /* 0x30000008ff087230 */ /* 0x000fc40000004100 */
[--C-:B------:R-:W-:Y:S02]  /*9cd0*/  HADD2.F32 R6, -RZ, R9.reuse.H0_H0 ;  /* 0x20000009ff067230 */ /* 0x100fe40000004100 */
[----:B------:R-:W-:Y:S02]  /*9ce0*/  HADD2.F32 R9, -RZ, R9.H1_H1 ;  /* 0x30000009ff097230 */ /* 0x000fe40000004100 */
[--C-:B------:R-:W-:Y:S02]  /*9cf0*/  HADD2.F32 R14, -RZ, R10.reuse.H0_H0 ;  /* 0x2000000aff0e7230 */ /* 0x100fe40000004100 */
[----:B------:R-:W-:Y:S01]  /*9d00*/  HADD2.F32 R13, -RZ, R10.H1_H1 ;  /* 0x3000000aff0d7230 */ /* 0x000fe20000004100 */
[-C--:B------:R-:W-:Y:S01]  /*9d10*/  FMUL.FTZ R10, R12, R7.reuse ;  /* 0x000000070c0a7220 */ /* 0x080fe20000410000 */
[--C-:B------:R-:W-:Y:S02]  /*9d20*/  HADD2.F32 R16, -RZ, R11.reuse.H0_H0 ;  /* 0x2000000bff107230 */ /* 0x100fe40000004100 */
[----:B------:R-:W-:Y:S01]  /*9d30*/  HADD2.F32 R15, -RZ, R11.H1_H1 ;  /* 0x3000000bff0f7230 */ /* 0x000fe20000004100 */
[----:B------:R-:W-:-:S02]  /*9d40*/  FMUL.FTZ R11, R8, R7 ;  /* 0x00000007080b7220 */ /* 0x000fc40000410000 */
[CC--:B------:R-:W-:Y:S02]  /*9d50*/  FMUL.FTZ R7, R9.reuse, R0.reuse ;  /* 0x0000000009077220 */ /* 0x0c0fe40000410000 */
[----:B------:R-:W-:Y:S02]  /*9d60*/  FMUL.FTZ R0, R6, R0 ;  /* 0x0000000006007220 */ /* 0x000fe40000410000 */
[-C--:B------:R-:W-:Y:S02]  /*9d70*/  FFMA.FTZ R17, R12, R5.reuse, -R11 ;  /* 0x000000050c117223 */ /* 0x080fe4000001080b */
[-C--:B------:R-:W-:Y:S01]  /*9d80*/  FFMA.FTZ R11, R6, R2.reuse, -R7 ;  /* 0x00000002060b7223 */ /* 0x080fe20000010807 */
[--C-:B------:R-:W-:Y:S01]  /*9d90*/  HADD2.F32 R6, -RZ, R21.reuse.H1_H1 ;  /* 0x30000015ff067230 */ /* 0x100fe20000004100 */
[----:B------:R-:W-:Y:S01]  /*9da0*/  FFMA.FTZ R9, R9, R2, R0 ;  /* 0x0000000209097223 */ /* 0x000fe20000010000 */
[----:B------:R-:W-:Y:S01]  /*9db0*/  HADD2.F32 R0, -RZ, R21.H0_H0 ;  /* 0x20000015ff007230 */ /* 0x000fe20000004100 */
[----:B------:R-:W-:Y:S01]  /*9dc0*/  FFMA.FTZ R12, R8, R5, R10 ;  /* 0x00000005080c7223 */ /* 0x000fe2000001000a */
[--C-:B------:R-:W-:Y:S01]  /*9dd0*/  HADD2.F32 R5, -RZ, R25.reuse.H1_H1 ;  /* 0x30000019ff057230 */ /* 0x100fe20000004100 */
[-C--:B------:R-:W-:Y:S01]  /*9de0*/  FMUL.FTZ R8, R13, R6.reuse ;  /* 0x000000060d087220 */ /* 0x080fe20000410000 */
[----:B------:R-:W-:Y:S01]  /*9df0*/  HADD2.F32 R2, -RZ, R25.H0_H0 ;  /* 0x20000019ff027230 */ /* 0x000fe20000004100 */
[----:B------:R-:W-:Y:S01]  /*9e00*/  FMUL.FTZ R7, R14, R6 ;  /* 0x000000060e077220 */ /* 0x000fe20000410000 */
[----:B------:R-:W-:Y:S01]  /*9e10*/  F2FP.PACK_AB R9, R9, R11 ;  /* 0x0000000b0909723e */ /* 0x000fe200000000ff */
[----:B------:R-:W-:-:S02]  /*9e20*/  FMUL.FTZ R6, R15, R0 ;  /* 0x000000000f067220 */ /* 0x000fc40000410000 */
[----:B------:R-:W-:Y:S02]  /*9e30*/  FMUL.FTZ R0, R16, R0 ;  /* 0x0000000010007220 */ /* 0x000fe40000410000 */
[----:B------:R-:W-:Y:S01]  /*9e40*/  FFMA.FTZ R10, R14, R5, -R8 ;  /* 0x000000050e0a7223 */ /* 0x000fe20000010808 */
[----:B------:R-:W-:Y:S01]  /*9e50*/  F2FP.PACK_AB R8, R12, R17 ;  /* 0x000000110c08723e */ /* 0x000fe200000000ff */
[----:B------:R-:W-:Y:S02]  /*9e60*/  FFMA.FTZ R7, R13, R5, R7 ;  /* 0x000000050d077223 */ /* 0x000fe40000010007 */
[-C--:B------:R-:W-:Y:S02]  /*9e70*/  FFMA.FTZ R6, R16, R2.reuse, -R6 ;  /* 0x0000000210067223 */ /* 0x080fe40000010806 */
[----:B------:R-:W-:Y:S01]  /*9e80*/  FFMA.FTZ R0, R15, R2, R0 ;  /* 0x000000020f007223 */ /* 0x000fe20000010000 */
[----:B------:R-:W-:-:S04]  /*9e90*/  F2FP.PACK_AB R10, R7, R10 ;  /* 0x0000000a070a723e */ /* 0x000fc800000000ff */
[----:B------:R-:W-:-:S05]  /*9ea0*/  F2FP.PACK_AB R11, R0, R6 ;  /* 0x00000006000b723e */ /* 0x000fca00000000ff */
[----:B------:R1:W-:Y:S02]  /*9eb0*/  STS.128 [R18], R8 ;  /* 0x0000000812007388 */ /* 0x0003e40000000c00 */
.L_x_112:
[----:B------:R-:W-:Y:S05]  /*9ec0*/  BSYNC B0 ;  /* 0x0000000000007941 */ /* 0x000fea0003800000 */
.L_x_111:
[----:B------:R-:W-:-:S04]  /*9ed0*/  IADD3 R0, R22, 0x10, RZ ;  /* 0x0000001016007810 */ /* 0x000fc80007ffe0ff */
[----:B------:R-:W-:-:S13]  /*9ee0*/  ISETP.GE.AND P0, PT, R0, c[0x0][0x27c], PT ;  /* 0x00009f0000007a0c */ /* 0x000fda0003f06270 */
[----:B------:R-:W-:Y:S05]  /*9ef0*/  @P0 BRA `(.L_x_110) ;  /* 0x0000026000000947 */ /* 0x000fea0003800000 */
[----:B-1----:R-:W1:Y:S01]  /*9f00*/  LDS.128 R8, [R19] ;  /* 0x0000000013087984 */ /* 0x002e620000000c00 */
[--C-:B------:R-:W-:Y:S02]  /*9f10*/  HADD2.F32 R7, -RZ, R24.reuse.H0_H0 ;  /* 0x20000018ff077230 */ /* 0x100fe40000004100 */
[----:B------:R-:W-:Y:S02]  /*9f20*/  HADD2.F32 R0, -RZ, R24.H1_H1 ;  /* 0x30000018ff007230 */ /* 0x000fe40000004100 */
        /* <DEDUP_REMOVED lines=35> */
.L_x_110:
[----:B------:R-:W-:Y:S05]  /*a160*/  BSYNC B1 ;  /* 0x0000000000017941 */ /* 0x000fea0003800000 */
.L_x_109:
[----:B------:R-:W-:Y:S01]  /*a170*/  IADD3 R0, R31, 0x20, RZ ;  /* 0x000000201f007810 */ /* 0x000fe20007ffe0ff */
[----:B------:R-:W-:Y:S03]  /*a180*/  BSSY B1, `(.L_x_113) ;  /* 0x0000056000017945 */ /* 0x000fe60003800000 */
[----:B------:R-:W-:-:S13]  /*a190*/  ISETP.GE.AND P0, PT, R0, UR4, PT ;  /* 0x0000000400007c0c */ /* 0x000fda000bf06270 */
[----:B------:R-:W-:Y:S05]  /*a1a0*/  @P0 BRA `(.L_x_114) ;  /* 0x0000053000000947 */ /* 0x000fea0003800000 */
[----:B------:R-:W-:Y:S01]  /*a1b0*/  ISETP.GE.AND P0, PT, R22, c[0x0][0x27c], PT ;  /* 0x00009f0016007a0c */ /* 0x000fe20003f06270 */
[----:B------:R-:W-:-:S12]  /*a1c0*/  BSSY B0, `(.L_x_115) ;  /* 0x0000028000007945 */ /* 0x000fd80003800000 */
[----:B------:R-:W-:Y:S05]  /*a1d0*/  @P0 BRA `(.L_x_116) ;  /* 0x0000026000000947 */ /* 0x000fea0003800000 */
[----:B-1----:R-:W1:Y:S01]  /*a1e0*/  LDS.128 R8, [R18+0x1000] ;  /* 0x0010000012087984 */ /* 0x002e620000000c00 */
        /* <DEDUP_REMOVED lines=10> */
[C---:B------:R-:W-:Y:S01]  /*a290*/  FMUL.FTZ R10, R7.reuse, R12 ;  /* 0x0000000c070a7220 */ /* 0x040fe20000410000 */
[--C-:B------:R-:W-:Y:S02]  /*a2a0*/  HADD2.F32 R16, -RZ, R11.reuse.H0_H0 ;  /* 0x2000000bff107230 */ /* 0x100fe40000004100 */
[----:B------:R-:W-:Y:S01]  /*a2b0*/  HADD2.F32 R15, -RZ, R11.H1_H1 ;  /* 0x3000000bff0f7230 */ /* 0x000fe20000004100 */
[----:B------:R-:W-:-:S02]  /*a2c0*/  FMUL.FTZ R11, R7, R8 ;  /* 0x00000008070b7220 */ /* 0x000fc40000410000 */
[CC--:B------:R-:W-:Y:S02]  /*a2d0*/  FMUL.FTZ R7, R0.reuse, R9.reuse ;  /* 0x0000000900077220 */ /* 0x0c0fe40000410000 */
[----:B------:R-:W-:Y:S02]  /*a2e0*/  FMUL.FTZ R0, R0, R6 ;  /* 0x0000000600007220 */ /* 0x000fe40000410000 */
[C---:B------:R-:W-:Y:S02]  /*a2f0*/  FFMA.FTZ R17, R5.reuse, R12, -R11 ;  /* 0x0000000c05117223 */ /* 0x040fe4000001080b */
[C---:B------:R-:W-:Y:S01]  /*a300*/  FFMA.FTZ R11, R2.reuse, R6, -R7 ;  /* 0x00000006020b7223 */ /* 0x040fe20000010807 */
[--C-:B------:R-:W-:Y:S01]  /*a310*/  HADD2.F32 R6, -RZ, R21.reuse.H1_H1 ;  /* 0x30000015ff067230 */ /* 0x100fe20000004100 */
[----:B------:R-:W-:Y:S01]  /*a320*/  FFMA.FTZ R9, R2, R9, R0 ;  /* 0x0000000902097223 */ /* 0x000fe20000010000 */
[----:B------:R-:W-:Y:S01]  /*a330*/  HADD2.F32 R0, -RZ, R21.H0_H0 ;  /* 0x20000015ff007230 */ /* 0x000fe20000004100 */
[----:B------:R-:W-:Y:S01]  /*a340*/  FFMA.FTZ R12, R5, R8, R10 ;  /* 0x00000008050c7223 */ /* 0x000fe2000001000a */
[--C-:B------:R-:W-:Y:S01]  /*a350*/  HADD2.F32 R5, -RZ, R25.reuse.H1_H1 ;  /* 0x30000019ff057230 */ /* 0x100fe20000004100 */
[C---:B------:R-:W-:Y:S01]  /*a360*/  FMUL.FTZ R8, R6.reuse, R13 ;  /* 0x0000000d06087220 */ /* 0x040fe20000410000 */
[----:B------:R-:W-:Y:S01]  /*a370*/  HADD2.F32 R2, -RZ, R25.H0_H0 ;  /* 0x20000019ff027230 */ /* 0x000fe20000004100 */
[----:B------:R-:W-:Y:S01]  /*a380*/  FMUL.FTZ R7, R6, R14 ;  /* 0x0000000e06077220 */ /* 0x000fe20000410000 */
[----:B------:R-:W-:Y:S01]  /*a390*/  F2FP.PACK_AB R9, R9, R11 ;  /* 0x0000000b0909723e */ /* 0x000fe200000000ff */
[----:B------:R-:W-:-:S02]  /*a3a0*/  FMUL.FTZ R6, R0, R15 ;  /* 0x0000000f00067220 */ /* 0x000fc40000410000 */
[----:B------:R-:W-:Y:S02]  /*a3b0*/  FMUL.FTZ R0, R0, R16 ;  /* 0x0000001000007220 */ /* 0x000fe40000410000 */
[C---:B------:R-:W-:Y:S01]  /*a3c0*/  FFMA.FTZ R10, R5.reuse, R14, -R8 ;  /* 0x0000000e050a7223 */ /* 0x040fe20000010808 */
[----:B------:R-:W-:Y:S01]  /*a3d0*/  F2FP.PACK_AB R8, R12, R17 ;  /* 0x000000110c08723e */ /* 0x000fe200000000ff */
[----:B------:R-:W-:Y:S02]  /*a3e0*/  FFMA.FTZ R7, R5, R13, R7 ;  /* 0x0000000d05077223 */ /* 0x000fe40000010007 */
[C---:B------:R-:W-:Y:S02]  /*a3f0*/  FFMA.FTZ R6, R2.reuse, R16, -R6 ;  /* 0x0000001002067223 */ /* 0x040fe40000010806 */
[----:B------:R-:W-:Y:S01]  /*a400*/  FFMA.FTZ R0, R2, R15, R0 ;  /* 0x0000000f02007223 */ /* 0x000fe20000010000 */
[----:B------:R-:W-:-:S04]  /*a410*/  F2FP.PACK_AB R10, R7, R10 ;  /* 0x0000000a070a723e */ /* 0x000fc800000000ff */
[----:B------:R-:W-:-:S05]  /*a420*/  F2FP.PACK_AB R11, R0, R6 ;  /* 0x00000006000b723e */ /* 0x000fca00000000ff */
[----:B------:R1:W-:Y:S02]  /*a430*/  STS.128 [R18+0x1000], R8 ;  /* 0x0010000812007388 */ /* 0x0003e40000000c00 */
.L_x_116:
[----:B------:R-:W-:Y:S05]  /*a440*/  BSYNC B0 ;  /* 0x0000000000007941 */ /* 0x000fea0003800000 */
.L_x_115:
[----:B------:R-:W-:-:S04]  /*a450*/  IADD3 R0, R22, 0x10, RZ ;  /* 0x0000001016007810 */ /* 0x000fc80007ffe0ff */
[----:B------:R-:W-:-:S13]  /*a460*/  ISETP.GE.AND P0, PT, R0, c[0x0][0x27c], PT ;  /* 0x00009f0000007a0c */ /* 0x000fda0003f06270 */
[----:B------:R-:W-:Y:S05]  /*a470*/  @P0 BRA `(.L_x_114) ;  /* 0x0000026000000947 */ /* 0x000fea0003800000 */
[----:B-1----:R-:W1:Y:S01]  /*a480*/  LDS.128 R8, [R19+0x1000] ;  /* 0x0010000013087984 */ /* 0x002e620000000c00 */
        /* <DEDUP_REMOVED lines=37> */
.L_x_114:
[----:B------:R-:W-:Y:S05]  /*a6e0*/  BSYNC B1 ;  /* 0x0000000000017941 */ /* 0x000fea0003800000 */
.L_x_113:
        /* <DEDUP_REMOVED lines=45> */
.L_x_120:
[----:B------:R-:W-:Y:S05]  /*a9c0*/  BSYNC B0 ;  /* 0x0000000000007941 */ /* 0x000fea0003800000 */
.L_x_119:
        /* <DEDUP_REMOVED lines=41> */
.L_x_118:
[----:B------:R-:W-:Y:S05]  /*ac60*/  BSYNC B1 ;  /* 0x0000000000017941 */ /* 0x000fea0003800000 */
.L_x_117:
[----:B------:R-:W-:-:S04]  /*ac70*/  IADD3 R0, R31, 0x60, RZ ;  /* 0x000000601f007810 */ /* 0x000fc80007ffe0ff */
        /* <DEDUP_REMOVED lines=43> */
.L_x_123:
[----:B------:R-:W-:Y:S05]  /*af30*/  BSYNC B0 ;  /* 0x0000000000007941 */ /* 0x000fea0003800000 */
.L_x_122:
        /* <DEDUP_REMOVED lines=40> */
[----:B------:R1:W-:Y:S01]  /*b1c0*/  STS.128 [R19+0x3000], R8 ;  /* 0x0030000813007388 */ /* 0x0003e20000000c00 */
[----:B------:R-:W-:Y:S05]  /*b1d0*/  BRA `(.L_x_121) ;  /* 0x00001a3000007947 */ /* 0x000fea0003800000 */
.L_x_106:
[----:B------:R-:W-:Y:S01]  /*b1e0*/  ISETP.GE.AND P0, PT, R2, UR19, PT ;  /* 0x0000001302007c0c */ /* 0x000fe2000bf06270 */
[----:B------:R-:W-:Y:S01]  /*b1f0*/  BSSY B0, `(.L_x_124) ;  /* 0x000000d000007945 */ /* 0x000fe20003800000 */
[----:B------:R-:W-:Y:S01]  /*b200*/  CS2R R10, SRZ ;  /* 0x00000000000a7805 */ /* 0x000fe2000001ff00 */
[----:B------:R-:W-:Y:S01]  /*b210*/  CS2R R8, SRZ ;  /* 0x0000000000087805 */ /* 0x000fe2000001ff00 */
[----:B------:R-:W-:Y:S01]  /*b220*/  CS2R R14, SRZ ;  /* 0x00000000000e7805 */ /* 0x000fe2000001ff00 */
[----:B------:R-:W-:-:S08]  /*b230*/  CS2R R12, SRZ ;  /* 0x00000000000c7805 */ /* 0x000fd0000001ff00 */
[----:B------:R-:W-:Y:S05]  /*b240*/  @P0 BRA `(.L_x_125) ;  /* 0x0000007000000947 */ /* 0x000fea0003800000 */
[----:B------:R-:W-:Y:S01]  /*b250*/  ISETP.GE.AND P0, PT, R24, c[0x0][0x27c], PT ;  /* 0x00009f0018007a0c */ /* 0x000fe20003f06270 */
[----:B------:R-:W-:-:S12]  /*b260*/  CS2R R10, SRZ ;  /* 0x00000000000a7805 */ /* 0x000fd8000001ff00 */
[----:B------:R-:W-:Y:S05]  /*b270*/  @P0 BRA `(.L_x_125) ;  /* 0x0000004000000947 */ /* 0x000fea0003800000 */
[----:B------:R-:W-:-:S04]  /*b280*/  IMAD.WIDE R12, R24, 0x2, R18 ;  /* 0x00000002180c7825 */ /* 0x000fc800078e0212 */
[----:B------:R-:W-:Y:S02]  /*b290*/  IMAD.WIDE R8, R24, 0x2, R16 ;  /* 0x0000000218087825 */ /* 0x000fe400078e0210 */
[----:B------:R-:W5:Y:S04]  /*b2a0*/  LD.E.128 R12, [R12.64] ;  /* 0x000000160c0c7980 */ /* 0x000f68000c101d00 */
[----:B------:R-:W5:Y:S02]  /*b2b0*/  LD.E.128 R8, [R8.64] ;  /* 0x0000001608087980 */ /* 0x000f64000c101d00 */
.L_x_125:
[----:B------:R-:W-:Y:S05]  /*b2c0*/  BSYNC B0 ;  /* 0x0000000000007941 */ /* 0x000fea0003800000 */
.L_x_124:
[----:B------:R-:W-:Y:S01]  /*b2d0*/  UIMAD UR4, UR16, -0x80, UR19 ;  /* 0xffffff80100478a4 */ /* 0x000fe2000f8e0213 */
[----:B------:R-:W-:Y:S01]  /*b2e0*/  ISETP.GE.AND P0, PT, R24, c[0x0][0x27c], PT ;  /* 0x00009f0018007a0c */ /* 0x000fe20003f06270 */
[--C-:B-----5:R-:W-:Y:S01]  /*b2f0*/  IMAD.MOV.U32 R21, RZ, RZ, R13.reuse ;  /* 0x000000ffff157224 */ /* 0x120fe200078e000d */
[--C-:B------:R-:W-:Y:S01]  /*b300*/  SHF.R.U64 R20, R12, 0x10, R13.reuse ;  /* 0x000000100c147819 */ /* 0x100fe2000000120d */
[----:B------:R-:W-:Y:S01]  /*b310*/  UISETP.LT.AND UP0, UPT, UR4, 0x80, UPT ;  /* 0x000000800400788c */ /* 0x000fe2000bf01270 */
[----:B------:R-:W-:Y:S01]  /*b320*/  SHF.R.U32.HI R17, RZ, 0x10, R13 ;  /* 0x00000010ff117819 */ /* 0x000fe2000001160d */
[----:B------:R-:W-:Y:S01]  /*b330*/  IMAD.MOV.U32 R19, RZ, RZ, R14 ;  /* 0x000000ffff137224 */ /* 0x000fe200078e000e */
[--C-:B------:R-:W-:Y:S01]  /*b340*/  SHF.R.U64 R16, R14, 0x10, R15.reuse ;  /* 0x000000100e107819 */ /* 0x100fe2000000120f */
[----:B------:R-:W-:Y:S01]  /*b350*/  USEL UR4, UR4, 0x80, UP0 ;  /* 0x0000008004047887 */ /* 0x000fe20008000000 */
[----:B------:R-:W-:Y:S01]  /*b360*/  IMAD.MOV.U32 R22, RZ, RZ, R12 ;  /* 0x000000ffff167224 */ /* 0x000fe200078e000c */
[--C-:B------:R-:W-:Y:S01]  /*b370*/  SHF.R.U32.HI R12, RZ, 0x10, R15.reuse ;  /* 0x00000010ff0c7819 */ /* 0x100fe2000001160f */
[----:B------:R-:W-:Y:S01]  /*b380*/  IMAD.MOV.U32 R18, RZ, RZ, R15 ;  /* 0x000000ffff127224 */ /* 0x000fe200078e000f */
[--C-:B------:R-:W-:Y:S01]  /*b390*/  SHF.R.U32.HI R5, RZ, 0x10, R9.reuse ;  /* 0x00000010ff057819 */ /* 0x100fe20000011609 */
[----:B------:R-:W-:Y:S01]  /*b3a0*/  IMAD.MOV.U32 R14, RZ, RZ, R8 ;  /* 0x000000ffff0e7224 */ /* 0x000fe200078e0008 */
[----:B------:R-:W-:Y:S01]  /*b3b0*/  ISETP.GE.OR P1, PT, R31, UR4, P0 ;  /* 0x000000041f007c0c */ /* 0x000fe20008726670 */
[--C-:B------:R-:W-:Y:S01]  /*b3c0*/  IMAD.MOV.U32 R13, RZ, RZ, R9.reuse ;  /* 0x000000ffff0d7224 */ /* 0x100fe200078e0009 */
[----:B------:R-:W-:Y:S01]  /*b3d0*/  SHF.R.U64 R8, R8, 0x10, R9 ;  /* 0x0000001008087819 */ /* 0x000fe20000001209 */
[----:B------:R-:W-:Y:S01]  /*b3e0*/  IMAD.MOV.U32 R7, RZ, RZ, R10 ;  /* 0x000000ffff077224 */ /* 0x000fe200078e000a */
[--C-:B------:R-:W-:Y:S01]  /*b3f0*/  SHF.R.U64 R2, R10, 0x10, R11.reuse ;  /* 0x000000100a027819 */ /* 0x100fe2000000120b */
[--C-:B------:R-:W-:Y:S01]  /*b400*/  IMAD.MOV.U32 R6, RZ, RZ, R11.reuse ;  /* 0x000000ffff067224 */ /* 0x100fe200078e000b */
[----:B------:R-:W-:Y:S01]  /*b410*/  SHF.R.U32.HI R0, RZ, 0x10, R11 ;  /* 0x00000010ff007819 */ /* 0x000fe2000001160b */
[----:B------:R-:W-:-:S04]  /*b420*/  DEPBAR.LE SB0, 0x1 ;  /* 0x000080400000791a */ /* 0x000fc80000000000 */
[----:B------:R-:W-:Y:S01]  /*b430*/  BSSY B0, `(.L_x_126) ;  /* 0x0000062000007945 */ /* 0x000fe20003800000 */
[----:B------:R-:W-:Y:S02]  /*b440*/  PRMT R34, R22, 0x5410, R13 ;  /* 0x0000541016227816 */ /* 0x000fe4000000000d */
[----:B------:R-:W-:Y:S02]  /*b450*/  PRMT R37, R21, 0x5410, R17 ;  /* 0x0000541015257816 */ /* 0x000fe40000000011 */
[----:B------:R-:W-:Y:S02]  /*b460*/  PRMT R35, R5, 0x5410, R20 ;  /* 0x0000541005237816 */ /* 0x000fe40000000014 */
[----:B------:R-:W-:Y:S02]  /*b470*/  PRMT R39, R19, 0x5410, R6 ;  /* 0x0000541013277816 */ /* 0x000fe40000000006 */
[----:B------:R-:W-:Y:S02]  /*b480*/  PRMT R41, R12, 0x5410, R18 ;  /* 0x000054100c297816 */ /* 0x000fe40000000012 */
[----:B------:R-:W-:-:S02]  /*b490*/  PRMT R38, R0, 0x5410, R16 ;  /* 0x0000541000267816 */ /* 0x000fc40000000010 */
[----:B------:R-:W-:Y:S02]  /*b4a0*/  PRMT R33, R8, 0x5410, R14 ;  /* 0x0000541008217816 */ /* 0x000fe4000000000e */
[----:B------:R-:W-:Y:S01]  /*b4b0*/  PRMT R36, R7, 0x5410, R2 ;  /* 0x0000541007247816 */ /* 0x000fe20000000002 */
[----:B------:R-:W-:Y:S06]  /*b4c0*/  BAR.SYNC.DEFER_BLOCKING 0x0 ;  /* 0x0000000000007b1d */ /* 0x000fec0000010000 */
[----:B------:R-:W-:Y:S05]  /*b4d0*/  @P1 BRA `(.L_x_127) ;  /* 0x0000057000001947 */ /* 0x000fea0003800000 */
[----:B------:R-:W-:Y:S02]  /*b4e0*/  SHF.L.U32 R0, R31, 0x6, RZ ;  /* 0x000000061f007819 */ /* 0x000fe400000006ff */
[----:B------:R-:W-:-:S02]  /*b4f0*/  IADD3 R5, R24, c[0x0][0x27c], RZ ;  /* 0x00009f0018057a10 */ /* 0x000fc40007ffe0ff */
[----:B------:R-:W-:Y:S02]  /*b500*/  LOP3.LUT R0, R0, 0x1c0, RZ, 0xc0, !PT ;  /* 0x000001c000007812 */ /* 0x000fe400078ec0ff */
[----:B------:R-:W-:Y:S02]  /*b510*/  SHF.L.U32 R7, R49, 0x9, RZ ;  /* 0x0000000931077819 */ /* 0x000fe400000006ff */
[C---:B------:R-:W-:Y:S02]  /*b520*/  LOP3.LUT R2, R0.reuse, 0x38, R24, 0xf8, !PT ;  /* 0x0000003800027812 */ /* 0x040fe400078ef818 */
[----:B------:R-:W-:Y:S02]  /*b530*/  SHF.R.U32.HI R6, RZ, 0x3, R0 ;  /* 0x00000003ff067819 */ /* 0x000fe40000011600 */
[----:B------:R-:W-:Y:S02]  /*b540*/  LOP3.LUT R0, R0, 0x38, R5, 0xf8, !PT ;  /* 0x0000003800007812 */ /* 0x000fe400078ef805 */
[----:B------:R-:W-:-:S02]  /*b550*/  LOP3.LUT R2, R7, R2, R6, 0xf6, !PT ;  /* 0x0000000207027212 */ /* 0x000fc400078ef606 */
[----:B------:R-:W-:Y:S01]  /*b560*/  LOP3.LUT R0, R7, R0, R6, 0xf6, !PT ;  /* 0x0000000007007212 */ /* 0x000fe200078ef606 */
[--C-:B------:R-:W-:Y:S01]  /*b570*/  HADD2.F32 R7, -RZ, R33.reuse.H0_H0 ;  /* 0x20000021ff077230 */ /* 0x100fe20000004100 */
[----:B------:R-:W-:Y:S01]  /*b580*/  SHF.L.U32 R28, R2, 0x1, RZ ;  /* 0x00000001021c7819 */ /* 0x000fe200000006ff */
[----:B------:R-:W-:Y:S01]  /*b590*/  HADD2.F32 R2, -RZ, R33.H1_H1 ;  /* 0x30000021ff027230 */ /* 0x000fe20000004100 */
[----:B------:R-:W-:-:S03]  /*b5a0*/  SHF.L.U32 R26, R0, 0x1, RZ ;  /* 0x00000001001a7819 */ /* 0x000fc600000006ff */
[----:B------:R-:W1:Y:S04]  /*b5b0*/  LDS.128 R12, [R28+0x7100] ;  /* 0x007100001c0c7984 */ /* 0x000e680000000c00 */
[----:B------:R-:W2:Y:S01]  /*b5c0*/  LDS.128 R8, [R26+0x7100] ;  /* 0x007100001a087984 */ /* 0x000ea20000000c00 */
[--C-:B-1----:R-:W-:Y:S02]  /*b5d0*/  HADD2.F32 R17, -RZ, R13.reuse.H0_H0 ;  /* 0x2000000dff117230 */ /* 0x102fe40000004100 */
[----:B------:R-:W-:Y:S02]  /*b5e0*/  HADD2.F32 R18, -RZ, R13.H1_H1 ;  /* 0x3000000dff127230 */ /* 0x000fe40000004100 */
[----:B--2---:R-:W-:Y:S02]  /*b5f0*/  HADD2.F32 R13, -RZ, R8.H0_H0 ;  /* 0x20000008ff0d7230 */ /* 0x004fe40000004100 */
[----:B------:R-:W-:-:S02]  /*b600*/  HADD2.F32 R5, -RZ, R12.H0_H0 ;  /* 0x2000000cff057230 */ /* 0x000fc40000004100 */
[----:B------:R-:W-:Y:S01]  /*b610*/  HADD2.F32 R16, -RZ, R12.H1_H1 ;  /* 0x3000000cff107230 */ /* 0x000fe20000004100 */
[-C--:B------:R-:W-:Y:S01]  /*b620*/  FMUL.FTZ R0, R13, R2.reuse ;  /* 0x000000020d007220 */ /* 0x080fe20000410000 */
[--C-:B------:R-:W-:Y:S01]  /*b630*/  HADD2.F32 R20, -RZ, R14.reuse.H0_H0 ;  /* 0x2000000eff147230 */ /* 0x100fe20000004100 */
[C---:B------:R-:W-:Y:S01]  /*b640*/  FMUL.FTZ R6, R5.reuse, R2 ;  /* 0x0000000205067220 */ /* 0x040fe20000410000 */
[----:B------:R-:W-:Y:S02]  /*b650*/  HADD2.F32 R21, -RZ, R14.H1_H1 ;  /* 0x3000000eff157230 */ /* 0x000fe40000004100 */
[----:B------:R-:W-:Y:S02]  /*b660*/  HADD2.F32 R12, -RZ, R34.H0_H0 ;  /* 0x20000022ff0c7230 */ /* 0x000fe40000004100 */
[----:B------:R-:W-:Y:S01]  /*b670*/  HADD2.F32 R14, -RZ, R8.H1_H1 ;  /* 0x30000008ff0e7230 */ /* 0x000fe20000004100 */
[-C--:B------:R-:W-:Y:S01]  /*b680*/  FMUL.FTZ R8, R16, R7.reuse ;  /* 0x0000000710087220 */ /* 0x080fe20000410000 */
[--C-:B------:R-:W-:Y:S01]  /*b690*/  HADD2.F32 R23, -RZ, R15.reuse.H0_H0 ;  /* 0x2000000fff177230 */ /* 0x100fe20000004100 */
[-C--:B------:R-:W-:Y:S01]  /*b6a0*/  FFMA.FTZ R30, R5, R12.reuse, -R0 ;  /* 0x0000000c051e7223 */ /* 0x080fe20000010800 */
[----:B------:R-:W-:Y:S01]  /*b6b0*/  HADD2.F32 R25, -RZ, R15.H1_H1 ;  /* 0x3000000fff197230 */ /* 0x000fe20000004100 */
[----:B------:R-:W-:Y:S01]  /*b6c0*/  FMUL.FTZ R5, R14, R7 ;  /* 0x000000070e057220 */ /* 0x000fe20000410000 */
[----:B------:R-:W-:Y:S01]  /*b6d0*/  HADD2.F32 R2, -RZ, R35.H1_H1 ;  /* 0x30000023ff027230 */ /* 0x000fe20000004100 */
[----:B------:R-:W-:Y:S01]  /*b6e0*/  FFMA.FTZ R29, R13, R12, R6 ;  /* 0x0000000c0d1d7223 */ /* 0x000fe20000010006 */
[----:B------:R-:W-:-:S02]  /*b6f0*/  HADD2.F32 R15, -RZ, R9.H0_H0 ;  /* 0x20000009ff0f7230 */ /* 0x000fc40000004100 */
[----:B------:R-:W-:Y:S01]  /*b700*/  HADD2.F32 R0, -RZ, R34.H1_H1 ;  /* 0x30000022ff007230 */ /* 0x000fe20000004100 */
[-C--:B------:R-:W-:Y:S01]  /*b710*/  FFMA.FTZ R12, R16, R2.reuse, -R5 ;  /* 0x00000002100c7223 */ /* 0x080fe20000010805 */
[----:B------:R-:W-:Y:S01]  /*b720*/  HADD2.F32 R6, -RZ, R37.H0_H0 ;  /* 0x20000025ff067230 */ /* 0x000fe20000004100 */
[----:B------:R-:W-:Y:S01]  /*b730*/  FFMA.FTZ R27, R14, R2, R8 ;  /* 0x000000020e1b7223 */ /* 0x000fe20000010008 */
[----:B------:R-:W-:Y:S01]  /*b740*/  HADD2.F32 R9, -RZ, R9.H1_H1 ;  /* 0x30000009ff097230 */ /* 0x000fe20000004100 */
[-C--:B------:R-:W-:Y:S01]  /*b750*/  FMUL.FTZ R7, R15, R0.reuse ;  /* 0x000000000f077220 */ /* 0x080fe20000410000 */
[----:B------:R-:W-:Y:S01]  /*b760*/  HADD2.F32 R5, -RZ, R35.H0_H0 ;  /* 0x20000023ff057230 */ /* 0x000fe20000004100 */
[C---:B------:R-:W-:Y:S01]  /*b770*/  FMUL.FTZ R8, R17.reuse, R0 ;  /* 0x0000000011087220 */ /* 0x040fe20000410000 */
[----:B------:R-:W-:Y:S01]  /*b780*/  HADD2.F32 R0, -RZ, R37.H1_H1 ;  /* 0x30000025ff007230 */ /* 0x000fe20000004100 */
[----:B------:R-:W-:Y:S01]  /*b790*/  FFMA.FTZ R17, R17, R6, -R7 ;  /* 0x0000000611117223 */ /* 0x000fe20000010807 */
[--C-:B------:R-:W-:Y:S01]  /*b7a0*/  HADD2.F32 R19, -RZ, R10.reuse.H0_H0 ;  /* 0x2000000aff137230 */ /* 0x100fe20000004100 */
[CC--:B------:R-:W-:Y:S01]  /*b7b0*/  FMUL.FTZ R7, R9.reuse, R5.reuse ;  /* 0x0000000509077220 */ /* 0x0c0fe20000410000 */
[----:B------:R-:W-:Y:S01]  /*b7c0*/  HADD2.F32 R10, -RZ, R10.H1_H1 ;  /* 0x3000000aff0a7230 */ /* 0x000fe20000004100 */
[C---:B------:R-:W-:Y:S01]  /*b7d0*/  FMUL.FTZ R2, R18.reuse, R5 ;  /* 0x0000000512027220 */ /* 0x040fe20000410000 */
[--C-:B------:R-:W-:Y:S01]  /*b7e0*/  HADD2.F32 R5, -RZ, R36.reuse.H0_H0 ;  /* 0x20000024ff057230 */ /* 0x100fe20000004100 */
[-C--:B------:R-:W-:Y:S01]  /*b7f0*/  FFMA.FTZ R13, R18, R0.reuse, -R7 ;  /* 0x00000000120d7223 */ /* 0x080fe20000010807 */
[----:B------:R-:W-:Y:S01]  /*b800*/  HADD2.F32 R22, -RZ, R11.H0_H0 ;  /* 0x2000000bff167230 */ /* 0x000fe20000004100 */
[----:B------:R-:W-:Y:S01]  /*b810*/  FFMA.FTZ R9, R9, R0, R2 ;  /* 0x0000000009097223 */ /* 0x000fe20000010002 */
[----:B------:R-:W-:Y:S01]  /*b820*/  HADD2.F32 R0, -RZ, R36.H1_H1 ;  /* 0x30000024ff007230 */ /* 0x000fe20000004100 */
[----:B------:R-:W-:Y:S01]  /*b830*/  FFMA.FTZ R16, R15, R6, R8 ;  /* 0x000000060f107223 */ /* 0x000fe20000010008 */
[----:B------:R-:W-:Y:S01]  /*b840*/  HADD2.F32 R2, -RZ, R39.H0_H0 ;  /* 0x20000027ff027230 */ /* 0x000fe20000004100 */
[-C--:B------:R-:W-:Y:S01]  /*b850*/  FMUL.FTZ R8, R19, R5.reuse ;  /* 0x0000000513087220 */ /* 0x080fe20000410000 */
[--C-:B------:R-:W-:Y:S01]  /*b860*/  HADD2.F32 R6, -RZ, R38.reuse.H1_H1 ;  /* 0x30000026ff067230 */ /* 0x100fe20000004100 */
[----:B------:R-:W-:Y:S01]  /*b870*/  FMUL.FTZ R7, R20, R5 ;  /* 0x0000000514077220 */ /* 0x000fe20000410000 */
[----:B------:R-:W-:Y:S01]  /*b880*/  HADD2.F32 R11, -RZ, R11.H1_H1 ;  /* 0x3000000bff0b7230 */ /* 0x000fe20000004100 */
[----:B------:R-:W-:Y:S01]  /*b890*/  FMUL.FTZ R5, R10, R0 ;  /* 0x000000000a057220 */ /* 0x000fe20000410000 */
[----:B------:R-:W-:Y:S01]  /*b8a0*/  F2FP.PACK_AB R12, R12, R30 ;  /* 0x0000001e0c0c723e */ /* 0x000fe200000000ff */
[----:B------:R-:W-:Y:S01]  /*b8b0*/  FMUL.FTZ R0, R21, R0 ;  /* 0x0000000015007220 */ /* 0x000fe20000410000 */
[----:B------:R-:W-:Y:S01]  /*b8c0*/  F2FP.PACK_AB R13, R13, R17 ;  /* 0x000000110d0d723e */ /* 0x000fe200000000ff */
[----:B------:R-:W-:Y:S01]  /*b8d0*/  FFMA.FTZ R20, R20, R2, -R8 ;  /* 0x0000000214147223 */ /* 0x000fe20000010808 */
[----:B------:R-:W-:Y:S01]  /*b8e0*/  F2FP.PACK_AB R9, R9, R16 ;  /* 0x000000100909723e */ /* 0x000fe200000000ff */
[----:B------:R-:W-:Y:S01]  /*b8f0*/  FFMA.FTZ R19, R19, R2, R7 ;  /* 0x0000000213137223 */ /* 0x000fe20000010007 */
[----:B------:R-:W-:Y:S01]  /*b900*/  HADD2.F32 R2, -RZ, R39.H1_H1 ;  /* 0x30000027ff027230 */ /* 0x000fe20000004100 */
[-C--:B------:R-:W-:Y:S01]  /*b910*/  FFMA.FTZ R10, R10, R6.reuse, R0 ;  /* 0x000000060a0a7223 */ /* 0x080fe20000010000 */
[----:B------:R-:W-:Y:S01]  /*b920*/  HADD2.F32 R0, -RZ, R38.H0_H0 ;  /* 0x20000026ff007230 */ /* 0x000fe20000004100 */
[----:B------:R-:W-:Y:S01]  /*b930*/  FFMA.FTZ R14, R21, R6, -R5 ;  /* 0x00000006150e7223 */ /* 0x000fe20000010805 */
[--C-:B------:R-:W-:Y:S01]  /*b940*/  HADD2.F32 R6, -RZ, R41.reuse.H1_H1 ;  /* 0x30000029ff067230 */ /* 0x100fe20000004100 */
[-C--:B------:R-:W-:Y:S01]  /*b950*/  FMUL.FTZ R8, R22, R2.reuse ;  /* 0x0000000216087220 */ /* 0x080fe20000410000 */
[----:B------:R-:W-:Y:S01]  /*b960*/  HADD2.F32 R5, -RZ, R41.H0_H0 ;  /* 0x20000029ff057230 */ /* 0x000fe20000004100 */
[----:B------:R-:W-:Y:S01]  /*b970*/  FMUL.FTZ R7, R23, R2 ;  /* 0x0000000217077220 */ /* 0x000fe20000410000 */
[----:B------:R-:W-:Y:S01]  /*b980*/  F2FP.PACK_AB R14, R14, R20 ;  /* 0x000000140e0e723e */ /* 0x000fe200000000ff */
[-C--:B------:R-:W-:Y:S01]  /*b990*/  FMUL.FTZ R2, R11, R0.reuse ;  /* 0x000000000b027220 */ /* 0x080fe20000410000 */
[----:B------:R-:W-:Y:S01]  /*b9a0*/  F2FP.PACK_AB R10, R10, R19 ;  /* 0x000000130a0a723e */ /* 0x000fe200000000ff */
[----:B------:R-:W-:-:S02]  /*b9b0*/  FMUL.FTZ R0, R25, R0 ;  /* 0x0000000019007220 */ /* 0x000fc40000410000 */
[-C--:B------:R-:W-:Y:S01]  /*b9c0*/  FFMA.FTZ R15, R23, R6.reuse, -R8 ;  /* 0x00000006170f7223 */ /* 0x080fe20000010808 */
[----:B------:R-:W-:Y:S01]  /*b9d0*/  F2FP.PACK_AB R8, R27, R29 ;  /* 0x0000001d1b08723e */ /* 0x000fe200000000ff */
[-C--:B------:R-:W-:Y:S02]  /*b9e0*/  FFMA.FTZ R2, R25, R5.reuse, -R2 ;  /* 0x0000000519027223 */ /* 0x080fe40000010802 */
[----:B------:R-:W-:Y:S02]  /*b9f0*/  FFMA.FTZ R7, R22, R6, R7 ;  /* 0x0000000616077223 */ /* 0x000fe40000010007 */
[----:B------:R-:W-:Y:S01]  /*ba00*/  FFMA.FTZ R0, R11, R5, R0 ;  /* 0x000000050b007223 */ /* 0x000fe20000010000 */
[----:B------:R-:W-:-:S04]  /*ba10*/  F2FP.PACK_AB R15, R2, R15 ;  /* 0x0000000f020f723e */ /* 0x000fc800000000ff */
[----:B------:R-:W-:Y:S01]  /*ba20*/  F2FP.PACK_AB R11, R0, R7 ;  /* 0x00000007000b723e */ /* 0x000fe200000000ff */
[----:B------:R1:W-:Y:S04]  /*ba30*/  STS.128 [R28+0x7100], R12 ;  /* 0x0071000c1c007388 */ /* 0x0003e80000000c00 */
[----:B------:R1:W-:Y:S02]  /*ba40*/  STS.128 [R26+0x7100], R8 ;  /* 0x007100081a007388 */ /* 0x0003e40000000c00 */
.L_x_127:
[----:B------:R-:W-:Y:S05]  /*ba50*/  BSYNC B0 ;  /* 0x0000000000007941 */ /* 0x000fea0003800000 */
.L_x_126:
[----:B------:R-:W-:Y:S01]  /*ba60*/  IADD3 R0, R31, 0x20, RZ ;  /* 0x000000201f007810 */ /* 0x000fe20007ffe0ff */
[----:B------:R-:W-:Y:S03]  /*ba70*/  BSSY B0, `(.L_x_128) ;  /* 0x000005d000007945 */ /* 0x000fe60003800000 */
[----:B------:R-:W-:-:S13]  /*ba80*/  ISETP.GE.OR P1, PT, R0, UR4, P0 ;  /* 0x0000000400007c0c */ /* 0x000fda0008726670 */
[----:B------:R-:W-:Y:S05]  /*ba90*/  @P1 BRA `(.L_x_129) ;  /* 0x000005a000001947 */ /* 0x000fea0003800000 */
[----:B------:R-:W-:Y:S02]  /*baa0*/  SHF.R.S32.HI R2, RZ, 0x1f, R0 ;  /* 0x0000001fff027819 */ /* 0x000fe40000011400 */
[----:B------:R-:W-:Y:S02]  /*bab0*/  SHF.L.U32 R5, R0, 0x6, RZ ;  /* 0x0000000600057819 */ /* 0x000fe400000006ff */
[----:B------:R-:W-:Y:S02]  /*bac0*/  LEA.HI R2, R2, R0, RZ, 0x3 ;  /* 0x0000000002027211 */ /* 0x000fe400078f18ff */
[----:B------:R-:W-:Y:S02]  /*bad0*/  LOP3.LUT R0, R5, 0x1c0, RZ, 0xc0, !PT ;  /* 0x000001c005007812 */ /* 0x000fe400078ec0ff */
[----:B------:R-:W-:Y:S02]  /*bae0*/  SHF.L.U32 R2, R2, 0x6, RZ ;  /* 0x0000000602027819 */ /* 0x000fe400000006ff */
[----:B------:R-:W-:-:S02]  /*baf0*/  IADD3 R6, R24, c[0x0][0x27c], RZ ;  /* 0x00009f0018067a10 */ /* 0x000fc40007ffe0ff */
[----:B------:R-:W-:Y:S02]  /*bb00*/  LOP3.LUT R5, R0, 0x38, R24, 0xf8, !PT ;  /* 0x0000003800057812 */ /* 0x000fe400078ef818 */
[----:B------:R-:W-:Y:S02]  /*bb10*/  SHF.R.U32.HI R7, RZ, 0x3, R0 ;  /* 0x00000003ff077819 */ /* 0x000fe40000011600 */
[----:B------:R-:W-:Y:S02]  /*bb20*/  LOP3.LUT R2, R2, 0xfffffe00, RZ, 0xc0, !PT ;  /* 0xfffffe0002027812 */ /* 0x000fe400078ec0ff */
[----:B------:R-:W-:Y:S02]  /*bb30*/  LOP3.LUT R0, R0, 0x38, R6, 0xf8, !PT ;  /* 0x0000003800007812 */ /* 0x000fe400078ef806 */
[C-C-:B------:R-:W-:Y:S02]  /*bb40*/  LOP3.LUT R5, R2.reuse, R5, R7.reuse, 0xf6, !PT ;  /* 0x0000000502057212 */ /* 0x140fe400078ef607 */
[----:B------:R-:W-:Y:S01]  /*bb50*/  LOP3.LUT R2, R2, R0, R7, 0xf6, !PT ;  /* 0x0000000002027212 */ /* 0x000fe200078ef607 */
[----:B------:R-:W-:Y:S01]  /*bb60*/  HADD2.F32 R7, -RZ, R33.H0_H0 ;  /* 0x20000021ff077230 */ /* 0x000fe20000004100 */
[----:B-1----:R-:W-:-:S02]  /*bb70*/  SHF.L.U32 R28, R5, 0x1, RZ ;  /* 0x00000001051c7819 */ /* 0x002fc400000006ff */
[----:B------:R-:W-:Y:S01]  /*bb80*/  SHF.L.U32 R26, R2, 0x1, RZ ;  /* 0x00000001021a7819 */ /* 0x000fe200000006ff */
[----:B------:R-:W-:Y:S02]  /*bb90*/  HADD2.F32 R2, -RZ, R33.H1_H1 ;  /* 0x30000021ff027230 */ /* 0x000fe40000004100 */
[----:B------:R-:W1:Y:S04]  /*bba0*/  LDS.128 R12, [R28+0x7100] ;  /* 0x007100001c0c7984 */ /* 0x000e680000000c00 */
[----:B------:R-:W2:Y:S01]  /*bbb0*/  LDS.128 R8, [R26+0x7100] ;  /* 0x007100001a087984 */ /* 0x000ea20000000c00 */
[--C-:B-1----:R-:W-:Y:S02]  /*bbc0*/  HADD2.F32 R17, -RZ, R13.reuse.H0_H0 ;  /* 0x2000000dff117230 */ /* 0x102fe40000004100 */
[----:B------:R-:W-:-:S02]  /*bbd0*/  HADD2.F32 R18, -RZ, R13.H1_H1 ;  /* 0x3000000dff127230 */ /* 0x000fc40000004100 */
[----:B--2---:R-:W-:Y:S02]  /*bbe0*/  HADD2.F32 R13, -RZ, R8.H0_H0 ;  /* 0x20000008ff0d7230 */ /* 0x004fe40000004100 */
[--C-:B------:R-:W-:Y:S02]  /*bbf0*/  HADD2.F32 R5, -RZ, R12.reuse.H0_H0 ;  /* 0x2000000cff057230 */ /* 0x100fe40000004100 */
[----:B------:R-:W-:Y:S01]  /*bc00*/  HADD2.F32 R16, -RZ, R12.H1_H1 ;  /* 0x3000000cff107230 */ /* 0x000fe20000004100 */
[C---:B------:R-:W-:Y:S01]  /*bc10*/  FMUL.FTZ R0, R2.reuse, R13 ;  /* 0x0000000d02007220 */ /* 0x040fe20000410000 */
[--C-:B------:R-:W-:Y:S01]  /*bc20*/  HADD2.F32 R20, -RZ, R14.reuse.H0_H0 ;  /* 0x2000000eff147230 */ /* 0x100fe20000004100 */
[----:B------:R-:W-:Y:S01]  /*bc30*/  FMUL.FTZ R6, R2, R5 ;  /* 0x0000000502067220 */ /* 0x000fe20000410000 */
[----:B------:R-:W-:Y:S02]  /*bc40*/  HADD2.F32 R21, -RZ, R14.H1_H1 ;  /* 0x3000000eff157230 */ /* 0x000fe40000004100 */
[----:B------:R-:W-:-:S02]  /*bc50*/  HADD2.F32 R12, -RZ, R34.H0_H0 ;  /* 0x20000022ff0c7230 */ /* 0x000fc40000004100 */
[----:B------:R-:W-:Y:S01]  /*bc60*/  HADD2.F32 R14, -RZ, R8.H1_H1 ;  /* 0x30000008ff0e7230 */ /* 0x000fe20000004100 */
[C---:B------:R-:W-:Y:S01]  /*bc70*/  FMUL.FTZ R8, R7.reuse, R16 ;  /* 0x0000001007087220 */ /* 0x040fe20000410000 */
[--C-:B------:R-:W-:Y:S01]  /*bc80*/  HADD2.F32 R23, -RZ, R15.reuse.H0_H0 ;  /* 0x2000000fff177230 */ /* 0x100fe20000004100 */
[C---:B------:R-:W-:Y:S01]  /*bc90*/  FFMA.FTZ R30, R12.reuse, R5, -R0 ;  /* 0x000000050c1e7223 */ /* 0x040fe20000010800 */
[----:B------:R-:W-:Y:S01]  /*bca0*/  HADD2.F32 R25, -RZ, R15.H1_H1 ;  /* 0x3000000fff197230 */ /* 0x000fe20000004100 */
[----:B------:R-:W-:Y:S01]  /*bcb0*/  FMUL.FTZ R5, R7, R14 ;  /* 0x0000000e07057220 */ /* 0x000fe20000410000 */
[----:B------:R-:W-:Y:S01]  /*bcc0*/  HADD2.F32 R2, -RZ, R35.H1_H1 ;  /* 0x30000023ff027230 */ /* 0x000fe20000004100 */
[----:B------:R-:W-:Y:S01]  /*bcd0*/  FFMA.FTZ R29, R12, R13, R6 ;  /* 0x0000000d0c1d7223 */ /* 0x000fe20000010006 */
[----:B------:R-:W-:Y:S02]  /*bce0*/  HADD2.F32 R15, -RZ, R9.H0_H0 ;  /* 0x20000009ff0f7230 */ /* 0x000fe40000004100 */
[----:B------:R-:W-:Y:S01]  /*bcf0*/  HADD2.F32 R0, -RZ, R34.H1_H1 ;  /* 0x30000022ff007230 */ /* 0x000fe20000004100 */
[C---:B------:R-:W-:Y:S01]  /*bd00*/  FFMA.FTZ R12, R2.reuse, R16, -R5 ;  /* 0x00000010020c7223 */ /* 0x040fe20000010805 */
[----:B------:R-:W-:Y:S01]  /*bd10*/  HADD2.F32 R6, -RZ, R37.H0_H0 ;  /* 0x20000025ff067230 */ /* 0x000fe20000004100 */
[----:B------:R-:W-:Y:S01]  /*bd20*/  FFMA.FTZ R27, R2, R14, R8 ;  /* 0x0000000e021b7223 */ /* 0x000fe20000010008 */
[----:B------:R-:W-:Y:S01]  /*bd30*/  HADD2.F32 R9, -RZ, R9.H1_H1 ;  /* 0x30000009ff097230 */ /* 0x000fe20000004100 */
[C---:B------:R-:W-:Y:S01]  /*bd40*/  FMUL.FTZ R7, R0.reuse, R15 ;  /* 0x0000000f00077220 */ /* 0x040fe20000410000 */
[----:B------:R-:W-:Y:S01]  /*bd50*/  HADD2.F32 R5, -RZ, R35.H0_H0 ;  /* 0x20000023ff057230 */ /* 0x000fe20000004100 */
[-C--:B------:R-:W-:Y:S01]  /*bd60*/  FMUL.FTZ R8, R0, R17.reuse ;  /* 0x0000001100087220 */ /* 0x080fe20000410000 */
[----:B------:R-:W-:Y:S01]  /*bd70*/  HADD2.F32 R0, -RZ, R37.H1_H1 ;  /* 0x30000025ff007230 */ /* 0x000fe20000004100 */
[----:B------:R-:W-:Y:S01]  /*bd80*/  FFMA.FTZ R17, R6, R17, -R7 ;  /* 0x0000001106117223 */ /* 0x000fe20000010807 */
[--C-:B------:R-:W-:Y:S01]  /*bd90*/  HADD2.F32 R19, -RZ, R10.reuse.H0_H0 ;  /* 0x2000000aff137230 */ /* 0x100fe20000004100 */
[CC--:B------:R-:W-:Y:S01]  /*bda0*/  FMUL.FTZ R7, R5.reuse, R9.reuse ;  /* 0x0000000905077220 */ /* 0x0c0fe20000410000 */
[----:B------:R-:W-:Y:S01]  /*bdb0*/  HADD2.F32 R10, -RZ, R10.H1_H1 ;  /* 0x3000000aff0a7230 */ /* 0x000fe20000004100 */
[-C--:B------:R-:W-:Y:S01]  /*bdc0*/  FMUL.FTZ R2, R5, R18.reuse ;  /* 0x0000001205027220 */ /* 0x080fe20000410000 */
[--C-:B------:R-:W-:Y:S01]  /*bdd0*/  HADD2.F32 R5, -RZ, R36.reuse.H0_H0 ;  /* 0x20000024ff057230 */ /* 0x100fe20000004100 */
[C---:B------:R-:W-:Y:S01]  /*bde0*/  FFMA.FTZ R13, R0.reuse, R18, -R7 ;  /* 0x00000012000d7223 */ /* 0x040fe20000010807 */
[----:B------:R-:W-:Y:S01]  /*bdf0*/  HADD2.F32 R22, -RZ, R11.H0_H0 ;  /* 0x2000000bff167230 */ /* 0x000fe20000004100 */
[----:B------:R-:W-:Y:S01]  /*be00*/  FFMA.FTZ R9, R0, R9, R2 ;  /* 0x0000000900097223 */ /* 0x000fe20000010002 */
[----:B------:R-:W-:Y:S01]  /*be10*/  HADD2.F32 R0, -RZ, R36.H1_H1 ;  /* 0x30000024ff007230 */ /* 0x000fe20000004100 */
[----:B------:R-:W-:Y:S01]  /*be20*/  FFMA.FTZ R16, R6, R15, R8 ;  /* 0x0000000f06107223 */ /* 0x000fe20000010008 */
[----:B------:R-:W-:Y:S01]  /*be30*/  HADD2.F32 R2, -RZ, R39.H0_H0 ;  /* 0x20000027ff027230 */ /* 0x000fe20000004100 */
[C---:B------:R-:W-:Y:S01]  /*be40*/  FMUL.FTZ R8, R5.reuse, R19 ;  /* 0x0000001305087220 */ /* 0x040fe20000410000 */
[--C-:B------:R-:W-:Y:S01]  /*be50*/  HADD2.F32 R6, -RZ, R38.reuse.H1_H1 ;  /* 0x30000026ff067230 */ /* 0x100fe20000004100 */
[----:B------:R-:W-:Y:S01]  /*be60*/  FMUL.FTZ R7, R5, R20 ;  /* 0x0000001405077220 */ /* 0x000fe20000410000 */
[----:B------:R-:W-:Y:S01]  /*be70*/  HADD2.F32 R11, -RZ, R11.H1_H1 ;  /* 0x3000000bff0b7230 */ /* 0x000fe20000004100 */
[----:B------:R-:W-:Y:S01]  /*be80*/  FMUL.FTZ R5, R0, R10 ;  /* 0x0000000a00057220 */ /* 0x000fe20000410000 */
[----:B------:R-:W-:Y:S01]  /*be90*/  F2FP.PACK_AB R12, R12, R30 ;  /* 0x0000001e0c0c723e */ /* 0x000fe200000000ff */
[----:B------:R-:W-:Y:S01]  /*bea0*/  FMUL.FTZ R0, R0, R21 ;  /* 0x0000001500007220 */ /* 0x000fe20000410000 */
[----:B------:R-:W-:Y:S01]  /*beb0*/  F2FP.PACK_AB R13, R13, R17 ;  /* 0x000000110d0d723e */ /* 0x000fe200000000ff */
[C---:B------:R-:W-:Y:S01]  /*bec0*/  FFMA.FTZ R20, R2.reuse, R20, -R8 ;  /* 0x0000001402147223 */ /* 0x040fe20000010808 */
[----:B------:R-:W-:Y:S01]  /*bed0*/  F2FP.PACK_AB R9, R9, R16 ;  /* 0x000000100909723e */ /* 0x000fe200000000ff */
[----:B------:R-:W-:Y:S01]  /*bee0*/  FFMA.FTZ R19, R2, R19, R7 ;  /* 0x0000001302137223 */ /* 0x000fe20000010007 */
[----:B------:R-:W-:Y:S01]  /*bef0*/  HADD2.F32 R2, -RZ, R39.H1_H1 ;  /* 0x30000027ff027230 */ /* 0x000fe20000004100 */
[C---:B------:R-:W-:Y:S01]  /*bf00*/  FFMA.FTZ R10, R6.reuse, R10, R0 ;  /* 0x0000000a060a7223 */ /* 0x040fe20000010000 */
[----:B------:R-:W-:Y:S01]  /*bf10*/  HADD2.F32 R0, -RZ, R38.H0_H0 ;  /* 0x20000026ff007230 */ /* 0x000fe20000004100 */
[----:B------:R-:W-:Y:S01]  /*bf20*/  FFMA.FTZ R14, R6, R21, -R5 ;  /* 0x00000015060e7223 */ /* 0x000fe20000010805 */
[--C-:B------:R-:W-:Y:S01]  /*bf30*/  HADD2.F32 R6, -RZ, R41.reuse.H1_H1 ;  /* 0x30000029ff067230 */ /* 0x100fe20000004100 */
[C---:B------:R-:W-:Y:S01]  /*bf40*/  FMUL.FTZ R8, R2.reuse, R22 ;  /* 0x0000001602087220 */ /* 0x040fe20000410000 */
[----:B------:R-:W-:Y:S01]  /*bf50*/  HADD2.F32 R5, -RZ, R41.H0_H0 ;  /* 0x20000029ff057230 */ /* 0x000fe20000004100 */
[----:B------:R-:W-:Y:S01]  /*bf60*/  FMUL.FTZ R7, R2, R23 ;  /* 0x0000001702077220 */ /* 0x000fe20000410000 */
[----:B------:R-:W-:Y:S01]  /*bf70*/  F2FP.PACK_AB R14, R14, R20 ;  /* 0x000000140e0e723e */ /* 0x000fe200000000ff */
[----:B------:R-:W-:Y:S01]  /*bf80*/  FMUL.FTZ R2, R0, R11 ;  /* 0x0000000b00027220 */ /* 0x000fe20000410000 */
[----:B------:R-:W-:Y:S01]  /*bf90*/  F2FP.PACK_AB R10, R10, R19 ;  /* 0x000000130a0a723e */ /* 0x000fe200000000ff */
[----:B------:R-:W-:-:S02]  /*bfa0*/  FMUL.FTZ R0, R0, R25 ;  /* 0x0000001900007220 */ /* 0x000fc40000410000 */
[C---:B------:R-:W-:Y:S01]  /*bfb0*/  FFMA.FTZ R15, R6.reuse, R23, -R8 ;  /* 0x00000017060f7223 */ /* 0x040fe20000010808 */
[----:B------:R-:W-:Y:S01]  /*bfc0*/  F2FP.PACK_AB R8, R27, R29 ;  /* 0x0000001d1b08723e */ /* 0x000fe200000000ff */
[C---:B------:R-:W-:Y:S02]  /*bfd0*/  FFMA.FTZ R2, R5.reuse, R25, -R2 ;  /* 0x0000001905027223 */ /* 0x040fe40000010802 */
[----:B------:R-:W-:Y:S02]  /*bfe0*/  FFMA.FTZ R7, R6, R22, R7 ;  /* 0x0000001606077223 */ /* 0x000fe40000010007 */
[----:B------:R-:W-:Y:S01]  /*bff0*/  FFMA.FTZ R0, R5, R11, R0 ;  /* 0x0000000b05007223 */ /* 0x000fe20000010000 */
[----:B------:R-:W-:-:S04]  /*c000*/  F2FP.PACK_AB R15, R2, R15 ;  /* 0x0000000f020f723e */ /* 0x000fc800000000ff */
[----:B------:R-:W-:Y:S01]  /*c010*/  F2FP.PACK_AB R11, R0, R7 ;  /* 0x00000007000b723e */ /* 0x000fe200000000ff */
[----:B------:R1:W-:Y:S04]  /*c020*/  STS.128 [R28+0x7100], R12 ;  /* 0x0071000c1c007388 */ /* 0x0003e80000000c00 */
[----:B------:R1:W-:Y:S02]  /*c030*/  STS.128 [R26+0x7100], R8 ;  /* 0x007100081a007388 */ /* 0x0003e40000000c00 */
.L_x_129:
[----:B------:R-:W-:Y:S05]  /*c040*/  BSYNC B0 ;  /* 0x0000000000007941 */ /* 0x000fea0003800000 */
.L_x_128:
        /* <DEDUP_REMOVED lines=94> */
.L_x_131:
[----:B------:R-:W-:Y:S05]  /*c630*/  BSYNC B0 ;  /* 0x0000000000007941 */ /* 0x000fea0003800000 */
.L_x_130:
[----:B------:R-:W-:-:S04]  /*c640*/  IADD3 R0, R31, 0x60, RZ ;  /* 0x000000601f007810 */ /* 0x000fc80007ffe0ff */
        /* <DEDUP_REMOVED lines=15> */
[----:B------:R-:W-:-:S02]  /*c740*/  SHF.L.U32 R27, R5, 0x1, RZ ;  /* 0x00000001051b7819 */ /* 0x000fc400000006ff */
[----:B------:R-:W-:Y:S01]  /*c750*/  SHF.L.U32 R25, R2, 0x1, RZ ;  /* 0x0000000102197819 */ /* 0x000fe200000006ff */
[----:B------:R-:W-:Y:S02]  /*c760*/  HADD2.F32 R2, -RZ, R33.H1_H1 ;  /* 0x30000021ff027230 */ /* 0x000fe40000004100 */
[----:B-1----:R-:W1:Y:S04]  /*c770*/  LDS.128 R12, [R27+0x7100] ;  /* 0x007100001b0c7984 */ /* 0x002e680000000c00 */
        /* <DEDUP_REMOVED lines=64> */
[----:B------:R-:W-:Y:S01]  /*cb80*/  FFMA.FTZ R15, R6, R23, -R8 ;  /* 0x00000017060f7223 */ /* 0x000fe20000010808 */
        /* <DEDUP_REMOVED lines=8> */
.L_x_121:
[----:B------:R-:W-:Y:S05]  /*cc10*/  BSYNC B2 ;  /* 0x0000000000027941 */ /* 0x000fea0003800000 */
.L_x_105:
[----:B------:R-:W-:Y:S01]  /*cc20*/  IMAD R0, R45, c[0x0][0x208], RZ ;  /* 0x000082002d007a24 */ /* 0x000fe200078e02ff */
[----:B------:R-:W-:Y:S01]  /*cc30*/  SHF.L.U32 R5, R43, 0x6, RZ ;  /* 0x000000062b057819 */ /* 0x000fe200000006ff */
[----:B------:R-:W-:Y:S01]  /*cc40*/  IMAD.WIDE.U32 R6, R51, c[0x0][0x208], RZ ;  /* 0x0000820033067a25 */ /* 0x000fe200078e00ff */
[----:B-1----:R-:W-:Y:S01]  /*cc50*/  SHF.R.S32.HI R10, RZ, 0x4, R48 ;  /* 0x00000004ff0a7819 */ /* 0x002fe20000011430 */
[----:B------:R-:W-:-:S04]  /*cc60*/  DEPBAR.LE SB0, 0x0 ;  /* 0x000080000000791a */ /* 0x000fc80000000000 */
[----:B------:R-:W-:Y:S01]  /*cc70*/  IMAD R2, R51, c[0x0][0x20c], R0 ;  /* 0x0000830033027a24 */ /* 0x000fe200078e0200 */
[----:B------:R-:W-:Y:S01]  /*cc80*/  SHF.L.U32 R9, R42, 0x3, RZ ;  /* 0x000000032a097819 */ /* 0x000fe200000006ff */
[----:B------:R-:W-:Y:S01]  /*cc90*/  IMAD R8, R47, c[0x0][0x218], RZ ;  /* 0x000086002f087a24 */ /* 0x000fe200078e02ff */
[----:B------:R-:W-:Y:S01]  /*cca0*/  LOP3.LUT R0, R5, 0x1c0, RZ, 0xc0, !PT ;  /* 0x000001c005007812 */ /* 0x000fe200078ec0ff */
[----:B------:R-:W-:Y:S01]  /*ccb0*/  UISETP.GE.AND UP0, UPT, UR13, 0x71, UPT ;  /* 0x000000710d00788c */ /* 0x000fe2000bf06270 */
[----:B------:R-:W-:Y:S02]  /*ccc0*/  LEA.HI R5, R48, R10, RZ, 0x1 ;  /* 0x0000000a30057211 */ /* 0x000fe400078f08ff */
[----:B------:R-:W-:Y:S02]  /*ccd0*/  IADD3 R7, R7, R2, RZ ;  /* 0x0000000207077210 */ /* 0x000fe40007ffe0ff */
[----:B------:R-:W-:Y:S02]  /*cce0*/  LOP3.LUT R9, R0, 0x8, R9, 0xf8, !PT ;  /* 0x0000000800097812 */ /* 0x000fe400078ef809 */
[----:B------:R-:W-:Y:S01]  /*ccf0*/  SHF.R.U32.HI R0, RZ, 0x3, R0 ;  /* 0x00000003ff007819 */ /* 0x000fe20000011600 */
[----:B------:R-:W-:Y:S01]  /*cd00*/  IMAD.WIDE.U32 R6, R50, c[0x0][0x218], R6 ;  /* 0x0000860032067a25 */ /* 0x000fe200078e0006 */
[----:B------:R-:W-:-:S02]  /*cd10*/  LOP3.LUT R5, R5, 0xfffffffe, RZ, 0xc0, !PT ;  /* 0xfffffffe05057812 */ /* 0x000fc400078ec0ff */
[----:B------:R-:W-:Y:S02]  /*cd20*/  LOP3.LUT R9, R9, R0, RZ, 0x3c, !PT ;  /* 0x0000000009097212 */ /* 0x000fe400078e3cff */
[----:B------:R-:W-:Y:S02]  /*cd30*/  SHF.L.U32 R2, R44, 0x6, RZ ;  /* 0x000000062c027819 */ /* 0x000fe400000006ff */
[----:B------:R-:W-:Y:S01]  /*cd40*/  IADD3 R0, R10, -R5, RZ ;  /* 0x800000050a007210 */ /* 0x000fe20007ffe0ff */
[----:B------:R-:W-:Y:S01]  /*cd50*/  IMAD R5, R50, c[0x0][0x21c], R8 ;  /* 0x0000870032057a24 */ /* 0x000fe200078e0208 */
[----:B------:R-:W-:Y:S01]  /*cd60*/  BAR.SYNC.DEFER_BLOCKING 0x0 ;  /* 0x0000000000007b1d */ /* 0x000fe20000010000 */
[----:B------:R-:W-:Y:S02]  /*cd70*/  IADD3 R6, P0, R6, UR26, RZ ;  /* 0x0000001a06067c10 */ /* 0x000fe4000ff1e0ff */
[----:B------:R-:W-:Y:S02]  /*cd80*/  LOP3.LUT R2, R2, 0x1c0, RZ, 0xc0, !PT ;  /* 0x000001c002027812 */ /* 0x000fe400078ec0ff */
[----:B------:R-:W-:-:S02]  /*cd90*/  SHF.L.U32 R8, R0, 0x3, RZ ;  /* 0x0000000300087819 */ /* 0x000fc400000006ff */
[----:B------:R-:W-:Y:S02]  /*cda0*/  LEA R0, R0, R9, 0x9 ;  /* 0x0000000900007211 */ /* 0x000fe400078e48ff */
[----:B------:R-:W-:Y:S02]  /*cdb0*/  LOP3.LUT P1, RZ, R43, 0x2, RZ, 0xc0, !PT ;  /* 0x000000022bff7812 */ /* 0x000fe4000782c0ff */
[----:B------:R-:W-:Y:S02]  /*cdc0*/  IADD3.X R7, R7, UR5, R5, P0, !PT ;  /* 0x0000000507077c10 */ /* 0x000fe400087fe405 */
[----:B------:R-:W-:Y:S02]  /*cdd0*/  LOP3.LUT R8, R2, 0x8, R8, 0xf8, !PT ;  /* 0x0000000802087812 */ /* 0x000fe400078ef808 */
[----:B------:R-:W-:Y:S02]  /*cde0*/  SHF.R.U32.HI R5, RZ, 0x3, R2 ;  /* 0x00000003ff057819 */ /* 0x000fe40000011602 */
[----:B------:R-:W-:-:S02]  /*cdf0*/  LEA R2, P0, R6, c[0x0][0x1f8], 0x1 ;  /* 0x00007e0006027a11 */ /* 0x000fc400078008ff */
[----:B------:R-:W-:Y:S02]  /*ce00*/  SHF.L.U32 R119, R0, 0x1, RZ ;  /* 0x0000000100777819 */ /* 0x000fe400000006ff */
[----:B------:R-:W-:Y:S01]  /*ce10*/  LOP3.LUT R117, R8, R5, RZ, 0x3c, !PT ;  /* 0x0000000508757212 */ /* 0x000fe200078e3cff */
[----:B------:R-:W1:Y:S01]  /*ce20*/  SHFL.IDX PT, R11, R2, 0x1, 0x181f ;  /* 0x00381f00020b7f89 */ /* 0x000e6200000e0000 */
[----:B------:R-:W-:Y:S02]  /*ce30*/  LEA.HI.X R5, R6, c[0x0][0x1fc], R7, 0x1, P0 ;  /* 0x00007f0006057a11 */ /* 0x000fe400000f0c07 */
[C---:B------:R-:W-:Y:S01]  /*ce40*/  IADD3 R0, R119.reuse, 0x3900, RZ ;  /* 0x0000390077007810 */ /* 0x040fe20007ffe0ff */
[----:B------:R-:W2:Y:S01]  /*ce50*/  SHFL.IDX PT, R12, R2, RZ, 0x181f ;  /* 0x00181fff020c7589 */ /* 0x000ea200000e0000 */
[----:B------:R-:W-:Y:S02]  /*ce60*/  IADD3 R234, R119, 0x3920, RZ ;  /* 0x0000392077ea7810 */ /* 0x000fe40007ffe0ff */
[----:B------:R-:W-:Y:S01]  /*ce70*/  @P1 IADD3 R234, R0, -0x20, RZ ;  /* 0xffffffe000ea1810 */ /* 0x000fe20007ffe0ff */
[----:B------:R-:W3:Y:S01]  /*ce80*/  SHFL.IDX PT, R8, R5, 0x1, 0x181f ;  /* 0x00381f0005087f89 */ /* 0x000ee200000e0000 */
[----:B------:R-:W-:-:S02]  /*ce90*/  SHF.L.U64.HI R241, R242, 0x1, R241 ;  /* 0x00000001f2f17819 */ /* 0x000fc400000102f1 */
[C---:B------:R-:W-:Y:S01]  /*cea0*/  ISETP.GE.AND P0, PT, R242.reuse, c[0x0][0x1d4], PT ;  /* 0x00007500f2007a0c */ /* 0x040fe20003f06270 */
[----:B------:R-:W4:Y:S01]  /*ceb0*/  SHFL.IDX PT, R13, R5, RZ, 0x181f ;  /* 0x00181fff050d7589 */ /* 0x000f2200000e0000 */
[----:B------:R-:W-:Y:S02]  /*cec0*/  SHF.L.U32 R242, R242, 0x1, RZ ;  /* 0x00000001f2f27819 */ /* 0x000fe400000006ff */
[----:B------:R-:W-:Y:S01]  /*ced0*/  SHF.L.U32 R9, R46, 0x6, RZ ;  /* 0x000000062e097819 */ /* 0x000fe200000006ff */
[----:B------:R-:W5:Y:S01]  /*cee0*/  SHFL.IDX PT, R6, R2, 0x3, 0x181f ;  /* 0x00781f0002067f89 */ /* 0x000f6200000e0000 */
[----:B------:R-:W-:Y:S02]  /*cef0*/  ISETP.LT.OR P6, PT, R40, 0x1, P0 ;  /* 0x000000012800780c */ /* 0x000fe400007c1670 */
[----:B------:R-:W-:Y:S01]  /*cf00*/  LOP3.LUT R116, R9, 0xfffffe00, RZ, 0xc0, !PT ;  /* 0xfffffe0009747812 */ /* 0x000fe200078ec0ff */
[----:B------:R-:W5:Y:S01]  /*cf10*/  SHFL.IDX PT, R0, R2, 0x4, 0x181f ;  /* 0x00981f0002007f89 */ /* 0x000f6200000e0000 */
[----:B------:R-:W-:-:S02]  /*cf20*/  SHF.L.U32 R195, R32, 0x1, RZ ;  /* 0x0000000120c37819 */ /* 0x000fc400000006ff */
[C---:B------:R-:W-:Y:S01]  /*cf30*/  IADD3 R240, R234.reuse, 0x800, RZ ;  /* 0x00000800eaf07810 */ /* 0x040fe20007ffe0ff */
[----:B------:R-:W5:Y:S01]  /*cf40*/  SHFL.IDX PT, R10, R2, 0x2, 0x181f ;  /* 0x00581f00020a7f89 */ /* 0x000f6200000e0000 */
[-C--:B-1----:R-:W-:Y:S02]  /*cf50*/  IADD3 R14, P1, R11, R242.reuse, RZ ;  /* 0x000000f20b0e7210 */ /* 0x082fe40007f3e0ff */
[----:B------:R-:W-:Y:S01]  /*cf60*/  IADD3 R239, R234, 0x1000, RZ ;  /* 0x00001000eaef7810 */ /* 0x000fe20007ffe0ff */
[----:B------:R-:W1:Y:S01]  /*cf70*/  SHFL.IDX PT, R19, R5, 0x3, 0x181f ;  /* 0x00781f0005137f89 */ /* 0x000e6200000e0000 */
[----:B--2---:R-:W-:Y:S02]  /*cf80*/  IADD3 R16, P2, R12, R242, RZ ;  /* 0x000000f20c107210 */ /* 0x004fe40007f5e0ff */
[----:B------:R-:W-:Y:S01]  /*cf90*/  IADD3 R238, R234, 0x1800, RZ ;  /* 0x00001800eaee7810 */ /* 0x000fe20007ffe0ff */
[----:B------:R-:W2:Y:S01]  /*cfa0*/  SHFL.IDX PT, R18, R2, 0x5, 0x181f ;  /* 0x00b81f0002127f89 */ /* 0x000ea200000e0000 */
[----:B---3--:R-:W-:-:S02]  /*cfb0*/  IADD3.X R15, R8, R241, RZ, P1, !PT ;  /* 0x000000f1080f7210 */ /* 0x008fc40000ffe4ff */
[C---:B------:R-:W-:Y:S01]  /*cfc0*/  IADD3 R237, R234.reuse, 0x2000, RZ ;  /* 0x00002000eaed7810 */ /* 0x040fe20007ffe0ff */
[----:B------:R-:W3:Y:S01]  /*cfd0*/  SHFL.IDX PT, R7, R5, 0x2, 0x181f ;  /* 0x00581f0005077f89 */ /* 0x000ee200000e0000 */
[----:B----4-:R-:W-:Y:S02]  /*cfe0*/  IADD3.X R17, R13, R241, RZ, P2, !PT ;  /* 0x000000f10d117210 */ /* 0x010fe400017fe4ff */
[----:B------:R-:W-:Y:S01]  /*cff0*/  IADD3 R236, R234, 0x2800, RZ ;  /* 0x00002800eaec7810 */ /* 0x000fe20007ffe0ff */
[----:B------:R-:W4:Y:S01]  /*d000*/  SHFL.IDX PT, R20, R5, 0x4, 0x181f ;  /* 0x00981f0005147f89 */ /* 0x000f2200000e0000 */
[-C--:B-----5:R-:W-:Y:S02]  /*d010*/  IADD3 R8, P1, R6, R242.reuse, RZ ;  /* 0x000000f206087210 */ /* 0x0a0fe40007f3e0ff */
[----:B------:R-:W-:Y:S01]  /*d020*/  IADD3 R235, R234, 0x3000, RZ ;  /* 0x00003000eaeb7810 */ /* 0x000fe20007ffe0ff */
[----:B------:R-:W5:Y:S01]  /*d030*/  SHFL.IDX PT, R21, R5, 0x5, 0x181f ;  /* 0x00b81f0005157f89 */ /* 0x000f6200000e0000 */
[----:B------:R-:W-:-:S02]  /*d040*/  IADD3 R6, P2, R0, R242, RZ ;  /* 0x000000f200067210 */ /* 0x000fc40007f5e0ff */
[----:B------:R-:W-:Y:S01]  /*d050*/  LEA R0, R49, R116, 0xa ;  /* 0x0000007431007211 */ /* 0x000fe200078e50ff */
[----:B------:R-:W-:Y:S01]  /*d060*/  SHFL.IDX PT, R2, R2, 0x6, 0x181f ;  /* 0x00d81f0002027f89 */ /* 0x000fe200000e0000 */
[----:B------:R-:W-:Y:S02]  /*d070*/  IADD3 R12, P4, R10, R242, RZ ;  /* 0x000000f20a0c7210 */ /* 0x000fe40007f9e0ff */
[----:B------:R-:W-:Y:S01]  /*d080*/  IADD3 R0, R117, R0, RZ ;  /* 0x0000000075007210 */ /* 0x000fe20007ffe0ff */
[----:B------:R-:W-:Y:S01]  /*d090*/  LDSM.16.M88.4 R48, [R119+0x3900] ;  /* 0x003900007730783b */ /* 0x000fe20000000200 */
[----:B-1----:R-:W-:Y:S02]  /*d0a0*/  IADD3.X R9, R19, R241, RZ, P1, !PT ;  /* 0x000000f113097210 */ /* 0x002fe40000ffe4ff */
[----:B------:R-:W-:Y:S01]  /*d0b0*/  SHF.L.U32 R230, R0, 0x1, RZ ;  /* 0x0000000100e67819 */ /* 0x000fe200000006ff */
[----:B------:R-:W-:Y:S01]  /*d0c0*/  SHFL.IDX PT, R5, R5, 0x6, 0x181f ;  /* 0x00d81f0005057f89 */ /* 0x000fe200000e0000 */
[----:B--2---:R-:W-:-:S02]  /*d0d0*/  IADD3 R10, P1, R18, R242, RZ ;  /* 0x000000f2120a7210 */ /* 0x004fc40007f3e0ff */
[----:B------:R-:W-:Y:S01]  /*d0e0*/  LEA R233, R3, R230, 0x1 ;  /* 0x000000e603e97211 */ /* 0x000fe200078e08ff */
[----:B------:R-:W1:Y:S01]  /*d0f0*/  LDSM.16.M88.4 R36, [R230+0x7100] ;  /* 0x00710000e624783b */ /* 0x000e620000000200 */
[-C--:B---3--:R-:W-:Y:S02]  /*d100*/  IADD3.X R13, R7, R241.reuse, RZ, P4, !PT ;  /* 0x000000f1070d7210 */ /* 0x088fe400027fe4ff */
[----:B------:R-:W-:Y:S01]  /*d110*/  ISETP.LT.OR P4, PT, R40, 0x11, P0 ;  /* 0x000000112800780c */ /* 0x000fe20000781670 */
[----:B------:R-:W2:Y:S01]  /*d120*/  LDSM.16.M88.4 R32, [R230+0x9100] ;  /* 0x00910000e620783b */ /* 0x000ea20000000200 */
[-C--:B----4-:R-:W-:Y:S02]  /*d130*/  IADD3.X R7, R20, R241.reuse, RZ, P2, !PT ;  /* 0x000000f114077210 */ /* 0x090fe400017fe4ff */
[----:B------:R-:W-:Y:S01]  /*d140*/  ISETP.LT.OR P2, PT, R40, 0x21, P0 ;  /* 0x000000212800780c */ /* 0x000fe20000741670 */
[----:B------:R-:W-:Y:S01]  /*d150*/  LDSM.16.M88.4 R80, [R119+0x4100] ;  /* 0x004100007750783b */ /* 0x000fe20000000200 */
[----:B-----5:R-:W-:-:S02]  /*d160*/  IADD3.X R11, R21, R241, RZ, P1, !PT ;  /* 0x000000f1150b7210 */ /* 0x020fc40000ffe4ff */
[----:B------:R-:W-:Y:S01]  /*d170*/  ISETP.LT.OR P1, PT, R40, 0x31, P0 ;  /* 0x000000312800780c */ /* 0x000fe20000721670 */
[----:B------:R-:W-:Y:S01]  /*d180*/  LDSM.16.M88.4 R88, [R119+0x4900] ;  /* 0x004900007758783b */ /* 0x000fe20000000200 */
[----:B------:R-:W-:Y:S02]  /*d190*/  MOV R0, 0x40 ;  /* 0x0000004000007802 */ /* 0x000fe40000000f00 */
[----:B------:R-:W-:Y:S01]  /*d1a0*/  LEA R231, R4, R230, 0x1 ;  /* 0x000000e604e77211 */ /* 0x000fe200078e08ff */
[----:B------:R-:W-:Y:S03]  /*d1b0*/  LDSM.16.M88.4 R96, [R119+0x5100] ;  /* 0x005100007760783b */ /* 0x000fe60000000200 */
[----:B------:R-:W-:Y:S01]  /*d1c0*/  LEA R232, R3, R231, 0x1 ;  /* 0x000000e703e87211 */ /* 0x000fe200078e08ff */
[----:B------:R-:W-:Y:S04]  /*d1d0*/  LDSM.16.M88.4 R104, [R119+0x5900] ;  /* 0x005900007768783b */ /* 0x000fe80000000200 */
[----:B------:R-:W-:Y:S04]  /*d1e0*/  LDSM.16.M88.4 R112, [R119+0x6100] ;  /* 0x006100007770783b */ /* 0x000fe80000000200 */
[----:B------:R-:W-:Y:S04]  /*d1f0*/  LDSM.16.M88.4 R124, [R119+0x6900] ;  /* 0x00690000777c783b */ /* 0x000fe80000000200 */
[----:B------:R-:W-:Y:S04]  /*d200*/  LDSM.16.M88.4 R52, [R234] ;  /* 0x00000000ea34783b */ /* 0x000fe80000000200 */
[----:B------:R-:W-:Y:S04]  /*d210*/  LDSM.16.M88.4 R84, [R234+0x800] ;  /* 0x00080000ea54783b */ /* 0x000fe80000000200 */
[----:B------:R-:W-:Y:S01]  /*d220*/  LDSM.16.M88.4 R92, [R234+0x1000] ;  /* 0x00100000ea5c783b */ /* 0x000fe20000000200 */
[----:B-1----:R-:W-:Y:S03]  /*d230*/  HMMA.16816.F32 R68, R36, R50, RZ ;  /* 0x000000322444723c */ /* 0x002fe600000018ff */
[----:B------:R-:W-:Y:S04]  /*d240*/  LDSM.16.M88.4 R100, [R234+0x1800] ;  /* 0x00180000ea64783b */ /* 0x000fe80000000200 */
[----:B------:R-:W-:Y:S01]  /*d250*/  LDSM.16.M88.4 R108, [R234+0x2000] ;  /* 0x00200000ea6c783b */ /* 0x000fe20000000200 */
[----:B--2---:R-:W-:Y:S03]  /*d260*/  HMMA.16816.F32 R56, R32, R48, RZ ;  /* 0x000000302038723c */ /* 0x004fe600000018ff */
[----:B------:R-:W-:Y:S04]  /*d270*/  LDSM.16.M88.4 R120, [R234+0x2800] ;  /* 0x00280000ea78783b */ /* 0x000fe80000000200 */
[----:B------:R-:W-:Y:S04]  /*d280*/  LDSM.16.M88.4 R128, [R234+0x3000] ;  /* 0x00300000ea80783b */ /* 0x000fe80000000200 */
[----:B------:R-:W-:Y:S04]  /*d290*/  LDSM.16.M88.4 R28, [R233+0x7100] ;  /* 0x00710000e91c783b */ /* 0x000fe80000000200 */
[----:B------:R-:W1:Y:S04]  /*d2a0*/  LDSM.16.M88.4 R24, [R233+0x9100] ;  /* 0x00910000e918783b */ /* 0x000e680000000200 */
        /* <DEDUP_REMOVED lines=8> */
[----:B------:R-:W-:Y:S02]  /*d330*/  ISETP.LT.OR P2, PT, R40, 0x51, P0 ;  /* 0x000000512800780c */ /* 0x000fe40000741670 */
[----:B------:R-:W-:Y:S01]  /*d340*/  SEL R0, R0, 0xffffffc0, !P4 ;  /* 0xffffffc000007807 */ /* 0x000fe20006000000 */
[----:B------:R4:W-:Y:S01]  /*d350*/  LDGSTS.E.BYPASS.LTC128B.128 [R195+0x1900], [R8.64], !P1 ;  /* 0x0190000008c37fae */ /* 0x0009e2000c901d56 */
[----:B------:R-:W-:Y:S02]  /*d360*/  ISETP.LT.OR P1, PT, R40, 0x61, P0 ;  /* 0x000000612800780c */ /* 0x000fe40000721670 */
[----:B------:R-:W-:Y:S01]  /*d370*/  IADD3 R229, R119, R0, RZ ;  /* 0x0000000077e57210 */ /* 0x000fe20007ffe0ff */
[----:B------:R5:W-:Y:S01]  /*d380*/  LDGSTS.E.BYPASS.LTC128B.128 [R195+0x2100], [R6.64], !P6 ;  /* 0x0210000006c37fae */ /* 0x000be2000f101d56 */
[----:B------:R-:W-:Y:S02]  /*d390*/  IADD3 R228, R0, R234, RZ ;  /* 0x000000ea00e47210 */ /* 0x000fe40007ffe0ff */
[----:B------:R-:W-:Y:S01]  /*d3a0*/  PLOP3.LUT P6, PT, PT, PT, UP0, 0x80, 0x0 ;  /* 0x000000000000781c */ /* 0x000fe20003fcf008 */
[----:B------:R-:W-:Y:S04]  /*d3b0*/  STL [R1], R195 ;  /* 0x000000c301007387 */ /* 0x000fe80000100800 */
[----:B------:R4:W-:Y:S01]  /*d3c0*/  LDGSTS.E.BYPASS.LTC128B.128 [R195+0x2900], [R10.64], !P2 ;  /* 0x029000000ac37fae */ /* 0x0009e2000d101d56 */
[----:B---3--:R-:W-:Y:S01]  /*d3d0*/  HMMA.16816.F32 R12, R36, R48, RZ ;  /* 0x00000030240c723c */ /* 0x008fe200000018ff */
[----:B-----5:R-:W-:-:S07]  /*d3e0*/  IADD3 R6, P0, R2, R242, RZ ;  /* 0x000000f202067210 */ /* 0x020fce0007f1e0ff */
[----:B-1----:R-:W-:Y:S01]  /*d3f0*/  HMMA.16816.F32 R56, R24, R52, R56 ;  /* 0x000000341838723c */ /* 0x002fe20000001838 */
[----:B------:R-:W-:-:S05]  /*d400*/  IADD3.X R7, R5, R241, RZ, P0, !PT ;  /* 0x000000f105077210 */ /* 0x000fca00007fe4ff */
[----:B------:R1:W-:Y:S04]  /*d410*/  LDGSTS.E.BYPASS.LTC128B.128 [R195+0x3100], [R6.64], !P1 ;  /* 0x0310000006c37fae */ /* 0x0003e8000c901d56 */
[----:B------:R-:W-:Y:S06]  /*d420*/  LDSM.16.M88.4 R40, [R229+0x3900] ;  /* 0x00390000e528783b */ /* 0x000fec0000000200 */
[----:B------:R-:W-:Y:S01]  /*d430*/  HMMA.16816.F32 R60, R28, R52, R12 ;  /* 0x000000341c3c723c */ /* 0x000fe2000000180c */
[----:B------:R-:W3:Y:S04]  /*d440*/  LDSM.16.M88.4 R20, [R231+0x7100] ;  /* 0x00710000e714783b */ /* 0x000ee80000000200 */
[----:B--2---:R-:W2:Y:S04]  /*d450*/  LDSM.16.M88.4 R16, [R231+0x9100] ;  /* 0x00910000e710783b */ /* 0x004ea80000000200 */
[----:B------:R-:W-:Y:S04]  /*d460*/  LDSM.16.M88.4 R44, [R228] ;  /* 0x00000000e42c783b */ /* 0x000fe80000000200 */
[----:B------:R-:W5:Y:S04]  /*d470*/  LDSM.16.M88.4 R12, [R232+0x7100] ;  /* 0x00710000e80c783b */ /* 0x000f680000000200 */
[----:B----4-:R-:W4:Y:S04]  /*d480*/  LDSM.16.M88.4 R8, [R232+0x9100] ;  /* 0x00910000e808783b */ /* 0x010f280000000200 */
[----:B------:R-:W0:Y:S03]  /*d490*/  LDGDEPBAR ;  /* 0x00000000000079af */ /* 0x000e260000000000 */
[----:B---3--:R-:W-:Y:S08]  /*d4a0*/  HMMA.16816.F32 R64, R20, R40, R60 ;  /* 0x000000281440723c */ /* 0x008ff0000000183c */
[----:B------:R-:W-:Y:S08]  /*d4b0*/  HMMA.16816.F32 R60, R32, R50, RZ ;  /* 0x00000032203c723c */ /* 0x000ff000000018ff */
[----:B--2---:R-:W-:Y:S08]  /*d4c0*/  HMMA.16816.F32 R48, R16, R40, R56 ;  /* 0x000000281030723c */ /* 0x004ff00000001838 */
[----:B------:R-:W-:Y:S08]  /*d4d0*/  HMMA.16816.F32 R56, R28, R54, R68 ;  /* 0x000000361c38723c */ /* 0x000ff00000001844 */
[----:B-----5:R-:W-:Y:S08]  /*d4e0*/  HMMA.16816.F32 R68, R12, R44, R64 ;  /* 0x0000002c0c44723c */ /* 0x020ff00000001840 */
[----:B------:R-:W-:Y:S08]  /*d4f0*/  HMMA.16816.F32 R64, R24, R54, R60 ;  /* 0x000000361840723c */ /* 0x000ff0000000183c */
[----:B------:R-:W-:Y:S08]  /*d500*/  HMMA.16816.F32 R60, R36, R80, RZ ;  /* 0x00000050243c723c */ /* 0x000ff000000018ff */
[----:B----4-:R-:W-:Y:S01]  /*d510*/  HMMA.16816.F32 R76, R8, R44, R48 ;  /* 0x0000002c084c723c */ /* 0x010fe20000001830 */
[----:B------:R-:W2:Y:S01]  /*d520*/  LDSM.16.M88.4 R48, [R229+0x4100] ;  /* 0x00410000e530783b */ /* 0x000ea20000000200 */
        /* <DEDUP_REMOVED lines=10> */
[----:B------:R3:W1:Y:S10]  /*d5d0*/  MUFU.TANH R190, R0 ;  /* 0x0000000000be7308 */ /* 0x0006740000002400 */
[----:B--2---:R-:W-:Y:S08]  /*d5e0*/  HMMA.16816.F32 R60, R20, R48, R60 ;  /* 0x00000030143c723c */ /* 0x004ff0000000183c */
[----:B------:R-:W-:Y:S01]  /*d5f0*/  HMMA.16816.F32 R72, R8, R46, R64 ;  /* 0x0000002e0848723c */ /* 0x000fe20000001840 */
[----:B---3--:R-:W-:-:S07]  /*d600*/  FMUL.FTZ R0, R71, c[0x0][0x320] ;  /* 0x0000c80047007a20 */ /* 0x008fce0000410000 */
[----:B------:R-:W-:Y:S01]  /*d610*/  HMMA.16816.F32 R68, R12, R46, R52 ;  /* 0x0000002e0c44723c */ /* 0x000fe20000001834 */
[----:B------:R2:W3:Y:S07]  /*d620*/  MUFU.TANH R189, R0 ;  /* 0x0000000000bd7308 */ /* 0x0004ee0000002400 */
[----:B------:R-:W-:Y:S08]  /*d630*/  HMMA.16816.F32 R52, R24, R84, R56 ;  /* 0x000000541834723c */ /* 0x000ff00000001838 */
[----:B------:R-:W-:Y:S01]  /*d640*/  HMMA.16816.F32 R56, R36, R82, RZ ;  /* 0x000000522438723c */ /* 0x000fe200000018ff */
[----:B--2---:R-:W-:-:S04]  /*d650*/  FMUL.FTZ R0, R76, c[0x0][0x320] ;  /* 0x0000c8004c007a20 */ /* 0x004fc80000410000 */
[----:B------:R2:W1:Y:S03]  /*d660*/  MUFU.TANH R188, R0 ;  /* 0x0000000000bc7308 */ /* 0x0004660000002400 */
[----:B------:R-:W-:Y:S08]  /*d670*/  HMMA.16816.F32 R64, R32, R82, RZ ;  /* 0x000000522040723c */ /* 0x000ff000000018ff */
[----:B------:R-:W-:Y:S01]  /*d680*/  HMMA.16816.F32 R44, R16, R48, R52 ;  /* 0x00000030102c723c */ /* 0x000fe20000001834 */
[----:B--2---:R-:W-:-:S07]  /*d690*/  FMUL.FTZ R0, R77, c[0x0][0x320] ;  /* 0x0000c8004d007a20 */ /* 0x004fce0000410000 */
[-C--:B------:R-:W-:Y:S01]  /*d6a0*/  HMMA.16816.F32 R52, R28, R86.reuse, R56 ;  /* 0x000000561c34723c */ /* 0x080fe20000001838 */
[----:B------:R2:W1:Y:S07]  /*d6b0*/  MUFU.TANH R187, R0 ;  /* 0x0000000000bb7308 */ /* 0x00046e0000002400 */
[----:B------:R-:W-:Y:S08]  /*d6c0*/  HMMA.16816.F32 R64, R24, R86, R64 ;  /* 0x000000561840723c */ /* 0x000ff00000001840 */
[----:B------:R-:W-:Y:S01]  /*d6d0*/  HMMA.16816.F32 R56, R32, R88, RZ ;  /* 0x000000582038723c */ /* 0x000fe200000018ff */
[----:B--2---:R-:W-:-:S04]  /*d6e0*/  FMUL.FTZ R0, R78, c[0x0][0x320] ;  /* 0x0000c8004e007a20 */ /* 0x004fc80000410000 */
[----:B------:R2:W1:Y:S03]  /*d6f0*/  MUFU.TANH R183, R0 ;  /* 0x0000000000b77308 */ /* 0x0004660000002400 */
[-C--:B------:R-:W-:Y:S08]  /*d700*/  HMMA.16816.F32 R52, R20, R50.reuse, R52 ;  /* 0x000000321434723c */ /* 0x080ff00000001834 */
[----:B------:R-:W-:Y:S01]  /*d710*/  HMMA.16816.F32 R64, R16, R50, R64 ;  /* 0x000000321040723c */ /* 0x000fe20000001840 */
[----:B------:R-:W-:Y:S01]  /*d720*/  LDSM.16.M88.4 R48, [R228+0x1000] ;  /* 0x00100000e430783b */ /* 0x000fe20000000200 */
[----:B--2---:R-:W-:-:S06]  /*d730*/  FMUL.FTZ R0, R79, c[0x0][0x320] ;  /* 0x0000c8004f007a20 */ /* 0x004fcc0000410000 */
[----:B-----5:R-:W-:Y:S01]  /*d740*/  HMMA.16816.F32 R76, R8, R40, R44 ;  /* 0x00000028084c723c */ /* 0x020fe2000000182c */
[----:B------:R-:W2:Y:S01]  /*d750*/  LDSM.16.M88.4 R44, [R229+0x4900] ;  /* 0x00490000e52c783b */ /* 0x000ea20000000200 */
        /* <DEDUP_REMOVED lines=18> */
[----:B--2---:R-:W-:Y:S01]  /*d880*/  HMMA.16816.F32 R60, R20, R44, R60 ;  /* 0x0000002c143c723c */ /* 0x004fe2000000183c */
[----:B-----5:R-:W-:-:S04]  /*d890*/  FMUL.FTZ R0, R74, c[0x0][0x320] ;  /* 0x0000c8004a007a20 */ /* 0x020fc80000410000 */
[----:B------:R2:W1:Y:S02]  /*d8a0*/  MUFU.TANH R175, R0 ;  /* 0x0000000000af7308 */ /* 0x0004640000002400 */
[----:B--2---:R-:W-:Y:S02]  /*d8b0*/  FMUL.FTZ R0, R75, c[0x0][0x320] ;  /* 0x0000c8004b007a20 */ /* 0x004fe40000410000 */
[----:B------:R-:W-:Y:S04]  /*d8c0*/  HMMA.16816.F32 R72, R8, R42, R64 ;  /* 0x0000002a0848723c */ /* 0x000fe80000001840 */
[----:B------:R2:W1:Y:S04]  /*d8d0*/  MUFU.TANH R176, R0 ;  /* 0x0000000000b07308 */ /* 0x0004680000002400 */
[----:B------:R-:W-:Y:S01]  /*d8e0*/  HMMA.16816.F32 R64, R32, R90, RZ ;  /* 0x0000005a2040723c */ /* 0x000fe200000018ff */
[----:B--2---:R-:W-:-:S04]  /*d8f0*/  FMUL.FTZ R0, R68, c[0x0][0x320] ;  /* 0x0000c80044007a20 */ /* 0x004fc80000410000 */
[----:B------:R2:W1:Y:S11]  /*d900*/  MUFU.TANH R178, R0 ;  /* 0x0000000000b27308 */ /* 0x0004760000002400 */
[----:B------:R-:W-:Y:S08]  /*d910*/  @!UPT UIADD3 URZ, URZ, URZ, URZ ;  /* 0x0000003f3f3ff290 */ /* 0x000ff0000fffe03f */
[----:B------:R-:W-:Y:S01]  /*d920*/  HMMA.16816.F32 R64, R24, R94, R64 ;  /* 0x0000005e1840723c */ /* 0x000fe20000001840 */
[----:B--2---:R-:W-:-:S04]  /*d930*/  FMUL.FTZ R0, R69, c[0x0][0x320] ;  /* 0x0000c80045007a20 */ /* 0x004fc80000410000 */
[----:B------:R2:W1:Y:S11]  /*d940*/  MUFU.TANH R177, R0 ;  /* 0x0000000000b17308 */ /* 0x0004760000002400 */
[----:B------:R-:W-:Y:S08]  /*d950*/  @!UPT UIADD3 URZ, URZ, URZ, URZ ;  /* 0x0000003f3f3ff290 */ /* 0x000ff0000fffe03f */
[----:B------:R-:W-:Y:S01]  /*d960*/  HMMA.16816.F32 R64, R16, R46, R64 ;  /* 0x0000002e1040723c */ /* 0x000fe20000001840 */
[----:B--2---:R-:W-:-:S04]  /*d970*/  FMUL.FTZ R0, R70, c[0x0][0x320] ;  /* 0x0000c80046007a20 */ /* 0x004fc80000410000 */
[----:B------:R2:W1:Y:S02]  /*d980*/  MUFU.TANH R174, R0 ;  /* 0x0000000000ae7308 */ /* 0x0004640000002400 */
[----:B--2---:R-:W-:Y:S02]  /*d990*/  FMUL.FTZ R0, R71, c[0x0][0x320] ;  /* 0x0000c80047007a20 */ /* 0x004fe40000410000 */
[----:B------:R-:W-:Y:S04]  /*d9a0*/  HMMA.16816.F32 R68, R12, R42, R52 ;  /* 0x0000002a0c44723c */ /* 0x000fe80000001834 */
[----:B------:R2:W1:Y:S04]  /*d9b0*/  MUFU.TANH R173, R0 ;  /* 0x0000000000ad7308 */ /* 0x0004680000002400 */
[----:B------:R-:W-:Y:S08]  /*d9c0*/  HMMA.16816.F32 R52, R24, R92, R56 ;  /* 0x0000005c1834723c */ /* 0x000ff00000001838 */
[----:B------:R-:W-:Y:S01]  /*d9d0*/  HMMA.16816.F32 R56, R36, R90, RZ ;  /* 0x0000005a2438723c */ /* 0x000fe200000018ff */
[----:B--2---:R-:W-:-:S04]  /*d9e0*/  FMUL.FTZ R0, R76, c[0x0][0x320] ;  /* 0x0000c8004c007a20 */ /* 0x004fc80000410000 */
[----:B------:R2:W1:Y:S11]  /*d9f0*/  MUFU.TANH R172, R0 ;  /* 0x0000000000ac7308 */ /* 0x0004760000002400 */
[----:B------:R-:W-:Y:S01]  /*da00*/  HMMA.16816.F32 R40, R16, R44, R52 ;  /* 0x0000002c1028723c */ /* 0x000fe20000001834 */
[----:B--2---:R-:W-:-:S07]  /*da10*/  FMUL.FTZ R0, R77, c[0x0][0x320] ;  /* 0x0000c8004d007a20 */ /* 0x004fce0000410000 */
[----:B------:R-:W-:Y:S01]  /*da20*/  HMMA.16816.F32 R52, R28, R94, R56 ;  /* 0x0000005e1c34723c */ /* 0x000fe20000001838 */
[----:B------:R2:W1:Y:S07]  /*da30*/  MUFU.TANH R171, R0 ;  /* 0x0000000000ab7308 */ /* 0x00046e0000002400 */
[----:B------:R-:W-:Y:S01]  /*da40*/  HMMA.16816.F32 R56, R32, R96, RZ ;  /* 0x000000602038723c */ /* 0x000fe200000018ff */
[----:B--2---:R-:W-:-:S04]  /*da50*/  FMUL.FTZ R0, R78, c[0x0][0x320] ;  /* 0x0000c8004e007a20 */ /* 0x004fc80000410000 */
[----:B------:R2:W1:Y:S02]  /*da60*/  MUFU.TANH R93, R0 ;  /* 0x00000000005d7308 */ /* 0x0004640000002400 */
[----:B--2---:R-:W-:Y:S02]  /*da70*/  FMUL.FTZ R0, R79, c[0x0][0x320] ;  /* 0x0000c8004f007a20 */ /* 0x004fe40000410000 */
[----:B------:R-:W-:Y:S04]  /*da80*/  HMMA.16816.F32 R76, R8, R48, R40 ;  /* 0x00000030084c723c */ /* 0x000fe80000001828 */
[----:B------:R2:W1:Y:S04]  /*da90*/  MUFU.TANH R168, R0 ;  /* 0x0000000000a87308 */ /* 0x0004680000002400 */
[----:B------:R-:W-:Y:S01]  /*daa0*/  HMMA.16816.F32 R40, R20, R46, R52 ;  /* 0x0000002e1428723c */ /* 0x000fe20000001834 */
[----:B------:R-:W5:Y:S07]  /*dab0*/  LDSM.16.M88.4 R52, [R229+0x5100] ;  /* 0x00510000e534783b */ /* 0x000f6e0000000200 */
[----:B------:R-:W-:Y:S01]  /*dac0*/  HMMA.16816.F32 R44, R24, R100, R56 ;  /* 0x00000064182c723c */ /* 0x000fe20000001838 */
[----:B--2---:R-:W-:-:S04]  /*dad0*/  FMUL.FTZ R0, R68, c[0x0][0x320] ;  /* 0x0000c80044007a20 */ /* 0x004fc80000410000 */
[----:B------:R2:W1:Y:S02]  /*dae0*/  MUFU.TANH R170, R0 ;  /* 0x0000000000aa7308 */ /* 0x0004640000002400 */
[----:B--2---:R-:W-:-:S06]  /*daf0*/  FMUL.FTZ R0, R69, c[0x0][0x320] ;  /* 0x0000c80045007a20 */ /* 0x004fcc0000410000 */
[----:B------:R2:W1:Y:S11]  /*db00*/  MUFU.TANH R169, R0 ;  /* 0x0000000000a97308 */ /* 0x0004760000002400 */
[----:B-----5:R-:W-:Y:S01]  /*db10*/  HMMA.16816.F32 R44, R16, R52, R44 ;  /* 0x00000034102c723c */ /* 0x020fe2000000182c */
[----:B--2---:R-:W-:-:S04]  /*db20*/  FMUL.FTZ R0, R70, c[0x0][0x320] ;  /* 0x0000c80046007a20 */ /* 0x004fc80000410000 */
        /* <DEDUP_REMOVED lines=14> */
[----:B------:R2:W1:Y:S03]  /*dc10*/  MUFU.TANH R92, R0 ;  /* 0x00000000005c7308 */ /* 0x0004660000002400 */
[----:B------:R-:W-:Y:S01]  /*dc20*/  HMMA.16816.F32 R60, R32, R98, RZ ;  /* 0x00000062203c723c */ /* 0x000fe200000018ff */
[----:B--2---:R-:W-:-:S07]  /*dc30*/  FMUL.FTZ R0, R75, c[0x0][0x320] ;  /* 0x0000c8004b007a20 */ /* 0x004fce0000410000 */
[----:B------:R-:W-:Y:S01]  /*dc40*/  HMMA.16816.F32 R72, R8, R50, R64 ;  /* 0x000000320848723c */ /* 0x000fe20000001840 */
[----:B------:R2:W1:Y:S11]  /*dc50*/  MUFU.TANH R118, R0 ;  /* 0x0000000000767308 */ /* 0x0004760000002400 */
[----:B------:R-:W-:Y:S04]  /*dc60*/  @!UPT UIADD3 URZ, URZ, URZ, URZ ;  /* 0x0000003f3f3ff290 */ /* 0x000fe8000fffe03f */
[----:B------:R-:W-:Y:S08]  /*dc70*/  HMMA.16816.F32 R64, R24, R102, R60 ;  /* 0x000000661840723c */ /* 0x000ff0000000183c */
[----:B------:R-:W-:Y:S01]  /*dc80*/  HMMA.16816.F32 R60, R36, R104, RZ ;  /* 0x00000068243c723c */ /* 0x000fe200000018ff */
[----:B--2---:R-:W-:-:S04]  /*dc90*/  FMUL.FTZ R0, R68, c[0x0][0x320] ;  /* 0x0000c80044007a20 */ /* 0x004fc80000410000 */
[----:B------:R2:W1:Y:S11]  /*dca0*/  MUFU.TANH R161, R0 ;  /* 0x0000000000a17308 */ /* 0x0004760000002400 */
[----:B------:R-:W-:Y:S01]  /*dcb0*/  HMMA.16816.F32 R64, R16, R54, R64 ;  /* 0x000000361040723c */ /* 0x000fe20000001840 */
[----:B--2---:R-:W-:-:S07]  /*dcc0*/  FMUL.FTZ R0, R69, c[0x0][0x320] ;  /* 0x0000c80045007a20 */ /* 0x004fce0000410000 */
[----:B------:R-:W-:Y:S01]  /*dcd0*/  HMMA.16816.F32 R60, R28, R108, R60 ;  /* 0x0000006c1c3c723c */ /* 0x000fe2000000183c */
[----:B------:R2:W1:Y:S02]  /*dce0*/  MUFU.TANH R158, R0 ;  /* 0x00000000009e7308 */ /* 0x0004640000002400 */
[----:B--2---:R-:W-:-:S06]  /*dcf0*/  FMUL.FTZ R0, R70, c[0x0][0x320] ;  /* 0x0000c80046007a20 */ /* 0x004fcc0000410000 */
[----:B------:R2:W1:Y:S02]  /*dd00*/  MUFU.TANH R157, R0 ;  /* 0x00000000009d7308 */ /* 0x0004640000002400 */
[----:B--2---:R-:W-:Y:S02]  /*dd10*/  FMUL.FTZ R0, R71, c[0x0][0x320] ;  /* 0x0000c80047007a20 */ /* 0x004fe40000410000 */
[----:B------:R-:W-:Y:S01]  /*dd20*/  HMMA.16816.F32 R68, R12, R50, R40 ;  /* 0x000000320c44723c */ /* 0x000fe20000001828 */
[----:B------:R-:W2:Y:S03]  /*dd30*/  LDSM.16.M88.4 R40, [R228+0x1800] ;  /* 0x00180000e428783b */ /* 0x000ea60000000200 */
        /* <DEDUP_REMOVED lines=13> */
[----:B--2---:R-:W-:Y:S01]  /*de10*/  HMMA.16816.F32 R76, R8, R40, R44 ;  /* 0x00000028084c723c */ /* 0x004fe2000000182c */
[----:B------:R-:W2:Y:S03]  /*de20*/  LDSM.16.M88.4 R44, [R229+0x5900] ;  /* 0x00590000e52c783b */ /* 0x000ea60000000200 */
[----:B------:R5:W1:Y:S02]  /*de30*/  MUFU.TANH R134, R0 ;  /* 0x0000000000867308 */ /* 0x000a640000002400 */
[----:B-----5:R-:W-:-:S06]  /*de40*/  FMUL.FTZ R0, R68, c[0x0][0x320] ;  /* 0x0000c80044007a20 */ /* 0x020fcc0000410000 */
[----:B------:R5:W1:Y:S02]  /*de50*/  MUFU.TANH R153, R0 ;  /* 0x0000000000997308 */ /* 0x000a640000002400 */
[----:B-----5:R-:W-:Y:S01]  /*de60*/  FMUL.FTZ R0, R69, c[0x0][0x320] ;  /* 0x0000c80045007a20 */ /* 0x020fe20000410000 */
[----:B--2---:R-:W-:Y:S05]  /*de70*/  HMMA.16816.F32 R60, R20, R44, R60 ;  /* 0x0000002c143c723c */ /* 0x004fea000000183c */
[----:B------:R2:W1:Y:S02]  /*de80*/  MUFU.TANH R139, R0 ;  /* 0x00000000008b7308 */ /* 0x0004640000002400 */
[----:B--2---:R-:W-:-:S06]  /*de90*/  FMUL.FTZ R0, R70, c[0x0][0x320] ;  /* 0x0000c80046007a20 */ /* 0x004fcc0000410000 */
        /* <DEDUP_REMOVED lines=9> */
[----:B--2---:R-:W-:-:S07]  /*df30*/  FMUL.FTZ R0, R73, c[0x0][0x320] ;  /* 0x0000c80049007a20 */ /* 0x004fce0000410000 */
[----:B------:R-:W-:Y:S01]  /*df40*/  HMMA.16816.F32 R56, R36, R106, RZ ;  /* 0x0000006a2438723c */ /* 0x000fe200000018ff */
        /* <DEDUP_REMOVED lines=18> */
[----:B------:R-:W-:Y:S01]  /*e070*/  HMMA.16816.F32 R68, R12, R42, R48 ;  /* 0x0000002a0c44723c */ /* 0x000fe20000001830 */
[----:B------:R-:W2:Y:S03]  /*e080*/  LDSM.16.M88.4 R48, [R228+0x2000] ;  /* 0x00200000e430783b */ /* 0x000ea60000000200 */
        /* <DEDUP_REMOVED lines=11> */
[----:B--2---:R-:W-:Y:S04]  /*e140*/  HMMA.16816.F32 R76, R8, R48, R40 ;  /* 0x00000030084c723c */ /* 0x004fe80000001828 */
        /* <DEDUP_REMOVED lines=33> */
[----:B------:R2:W1:Y:S02]  /*e360*/  MUFU.TANH R156, R0 ;  /* 0x00000000009c7308 */ /* 0x0004640000002400 */
[----:B--2---:R-:W-:Y:S11]  /*e370*/  FMUL.FTZ R0, R69, c[0x0][0x320] ;  /* 0x0000c80045007a20 */ /* 0x004ff60000410000 */
[----:B------:R-:W-:Y:S06]  /*e380*/  @!UPT UIADD3 URZ, URZ, URZ, URZ ;  /* 0x0000003f3f3ff290 */ /* 0x000fec000fffe03f */
        /* <DEDUP_REMOVED lines=22> */
[C---:B--2---:R-:W-:Y:S01]  /*e4f0*/  HMMA.16816.F32 R76, R8.reuse, R40, R44 ;  /* 0x00000028084c723c */ /* 0x044fe2000000182c */
[----:B------:R-:W2:Y:S01]  /*e500*/  LDSM.16.M88.4 R44, [R229+0x6900] ;  /* 0x00690000e52c783b */ /* 0x000ea20000000200 */
        /* <DEDUP_REMOVED lines=32> */
[----:B------:R5:W1:Y:S11]  /*e710*/  MUFU.TANH R85, R0 ;  /* 0x0000000000557308 */ /* 0x000a760000002400 */
[----:B------:R-:W-:Y:S08]  /*e720*/  @!UPT UIADD3 URZ, URZ, URZ, URZ ;  /* 0x0000003f3f3ff290 */ /* 0x000ff0000fffe03f */
[----:B--2---:R-:W-:Y:S01]  /*e730*/  HMMA.16816.F32 R32, R16, R44, R56 ;  /* 0x0000002c1020723c */ /* 0x004fe20000001838 */
[----:B-----5:R-:W-:-:S07]  /*e740*/  FMUL.FTZ R0, R74, c[0x0][0x320] ;  /* 0x0000c8004a007a20 */ /* 0x020fce0000410000 */
[----:B------:R-:W-:Y:S01]  /*e750*/  HMMA.16816.F32 R16, R16, R46, R36 ;  /* 0x0000002e1010723c */ /* 0x000fe20000001824 */
[----:B------:R2:W1:Y:S02]  /*e760*/  MUFU.TANH R84, R0 ;  /* 0x0000000000547308 */ /* 0x0004640000002400 */
[----:B--2---:R-:W-:-:S06]  /*e770*/  FMUL.FTZ R0, R75, c[0x0][0x320] ;  /* 0x0000c8004b007a20 */ /* 0x004fcc0000410000 */
[----:B------:R2:W1:Y:S02]  /*e780*/  MUFU.TANH R83, R0 ;  /* 0x0000000000537308 */ /* 0x0004640000002400 */
[----:B--2---:R-:W-:-:S06]  /*e790*/  FMUL.FTZ R0, R68, c[0x0][0x320] ;  /* 0x0000c80044007a20 */ /* 0x004fcc0000410000 */
[----:B------:R2:W1:Y:S02]  /*e7a0*/  MUFU.TANH R82, R0 ;  /* 0x0000000000527308 */ /* 0x0004640000002400 */
[----:B--2---:R-:W-:-:S06]  /*e7b0*/  FMUL.FTZ R0, R69, c[0x0][0x320] ;  /* 0x0000c80045007a20 */ /* 0x004fcc0000410000 */
[----:B------:R2:W1:Y:S02]  /*e7c0*/  MUFU.TANH R81, R0 ;  /* 0x0000000000517308 */ /* 0x0004640000002400 */
[----:B--2---:R-:W-:-:S06]  /*e7d0*/  FMUL.FTZ R0, R70, c[0x0][0x320] ;  /* 0x0000c80046007a20 */ /* 0x004fcc0000410000 */
[----:B------:R2:W1:Y:S02]  /*e7e0*/  MUFU.TANH R80, R0 ;  /* 0x0000000000507308 */ /* 0x0004640000002400 */
[----:B--2---:R-:W-:Y:S02]  /*e7f0*/  FMUL.FTZ R0, R71, c[0x0][0x320] ;  /* 0x0000c80047007a20 */ /* 0x004fe40000410000 */
[----:B------:R-:W-:Y:S01]  /*e800*/  HMMA.16816.F32 R68, R12, R42, R48 ;  /* 0x0000002a0c44723c */ /* 0x000fe20000001830 */
[----:B------:R-:W2:Y:S03]  /*e810*/  LDSM.16.M88.4 R48, [R228+0x3000] ;  /* 0x00300000e430783b */ /* 0x000ea60000000200 */
        /* <DEDUP_REMOVED lines=10> */
[----:B------:R-:W1:Y:S01]  /*e8c0*/  MUFU.TANH R62, R68 ;  /* 0x00000044003e7308 */ /* 0x000e620000002400 */
[----:B-----5:R-:W-:-:S07]  /*e8d0*/  FMUL.FTZ R0, R67, c[0x0][0x320] ;  /* 0x0000c80043007a20 */ /* 0x020fce0000410000 */
[----:B------:R-:W1:Y:S01]  /*e8e0*/  MUFU.TANH R61, R69 ;  /* 0x00000045003d7308 */ /* 0x000e620000002400 */
[-C--:B--2---:R-:W-:Y:S07]  /*e8f0*/  HMMA.16816.F32 R40, R12, R48.reuse, R40 ;  /* 0x000000300c28723c */ /* 0x084fee0000001828 */
[----:B------:R-:W2:Y:S01]  /*e900*/  MUFU.TANH R60, R70 ;  /* 0x00000046003c7308 */ /* 0x000ea20000002400 */
        /* <DEDUP_REMOVED lines=10> */
[----:B------:R-:W-:Y:S01]  /*e9b0*/  FMUL.FTZ R24, R24, c[0x0][0x320] ;  /* 0x0000c80018187a20 */ /* 0x000fe20000410000 */
[----:B------:R-:W-:Y:S01]  /*e9c0*/  P2R R19, PR, RZ, 0x40 ;  /* 0x00000040ff137803 */ /* 0x000fe20000000000 */
        /* <DEDUP_REMOVED lines=14> */
[----:B------:R1:W1:Y:S08]  /*eab0*/  MUFU.TANH R48, R41 ;  /* 0x0000002900307308 */ /* 0x0002700000002400 */
[----:B------:R-:W1:Y:S08]  /*eac0*/  MUFU.TANH R43, R43 ;  /* 0x0000002b002b7308 */ /* 0x000e700000002400 */
[----:B------:R-:W1:Y:S08]  /*ead0*/  MUFU.TANH R24, R24 ;  /* 0x0000001800187308 */ /* 0x000e700000002400 */
        /* <DEDUP_REMOVED lines=12> */
[----:B--234-:R-:W-:Y:S01]  /*eba0*/  IMAD.U32 R2, RZ, RZ, UR17 ;  /* 0x00000011ff027e24 */ /* 0x01cfe2000f8e00ff */
[----:B------:R-:W-:Y:S01]  /*ebb0*/  ISETP.NE.AND P6, PT, R197, 0x1, PT ;  /* 0x00000001c500780c */ /* 0x000fe20003fc5270 */
[----:B-1----:R-:W-:-:S03]  /*ebc0*/  IMAD.MOV.U32 R9, RZ, RZ, RZ ;  /* 0x000000ffff097224 */ /* 0x002fc600078e00ff */
[----:B------:R-:W-:-:S04]  /*ebd0*/  IADD3 R2, R196, UR6, R2 ;  /* 0x00000006c4027c10 */ /* 0x000fc8000fffe002 */
[----:B------:R-:W-:-:S05]  /*ebe0*/  IADD3 R5, R2, -0x70, RZ ;  /* 0xffffff9002057810 */ /* 0x000fca0007ffe0ff */
[----:B------:R-:W-:-:S04]  /*ebf0*/  @P6 IMAD.HI.U32 R6, R5, c[0x0][0x2bc], RZ ;  /* 0x0000af0005066a27 */ /* 0x000fc800078e00ff */
[----:B------:R-:W-:Y:S01]  /*ec00*/  IMAD.MOV.U32 R2, RZ, RZ, R5 ;  /* 0x000000ffff027224 */ /* 0x000fe200078e0005 */
[----:B------:R-:W-:-:S04]  /*ec10*/  @P6 SHF.R.U32.HI R2, RZ, c[0x0][0x2c0], R6 ;  /* 0x0000b000ff026a19 */ /* 0x000fc80000011606 */
[----:B------:R-:W-:-:S04]  /*ec20*/  @!P5 IADD3 R7, P0, R2, UR8, RZ ;  /* 0x000000080207dc10 */ /* 0x000fc8000ff1e0ff */
[----:B------:R-:W-:Y:S02]  /*ec30*/  @!P5 LEA.HI.X.SX32 R8, R2, UR7, 0x1, P0 ;  /* 0x000000070208dc11 */ /* 0x000fe400080f0eff */
        /* <DEDUP_REMOVED lines=12> */
[----:B------:R-:W-:Y:S01]  /*ed00*/  IMAD.WIDE.U32 R6, R9, c[0x0][0x1f0], R6 ;  /* 0x00007c0009067a25 */ /* 0x000fe200078e0006 */
[----:B------:R-:W-:Y:S03]  /*ed10*/  STL [R1+0x8], R9 ;  /* 0x0000080901007387 */ /* 0x000fe60000100800 */
        /* <DEDUP_REMOVED lines=18> */
[----:B---3--:R-:W-:-:S03]  /*ee40*/  IMAD.X R9, R9, 0x1, R241, P1 ;  /* 0x0000000109097824 */ /* 0x008fc600008e06f1 */
[----:B------:R-:W-:Y:S01]  /*ee50*/  SHFL.IDX PT, R18, R2, 0x3, 0x181f ;  /* 0x00781f0002127f89 */ /* 0x000fe200000e0000 */
[----:B----4-:R-:W-:Y:S01]  /*ee60*/  IMAD.X R7, R7, 0x1, R241, P0 ;  /* 0x0000000107077824 */ /* 0x010fe200000e06f1 */
[-C--:B------:R-:W-:Y:S02]  /*ee70*/  IADD3 R14, P0, R14, R242.reuse, RZ ;  /* 0x000000f20e0e7210 */ /* 0x080fe40007f1e0ff */
[----:B------:R-:W2:Y:S01]  /*ee80*/  SHFL.IDX PT, R17, R2, 0x4, 0x181f ;  /* 0x00981f0002117f89 */ /* 0x000ea200000e0000 */
[----:B-----5:R-:W-:-:S03]  /*ee90*/  IADD3 R12, P4, R12, R242, RZ ;  /* 0x000000f20c0c7210 */ /* 0x020fc60007f9e0ff */
[----:B------:R-:W3:Y:S01]  /*eea0*/  SHFL.IDX PT, R16, R2, 0x5, 0x181f ;  /* 0x00b81f0002107f89 */ /* 0x000ee200000e0000 */
[----:B------:R-:W-:-:S03]  /*eeb0*/  IADD3 R10, P2, R10, R242, RZ ;  /* 0x000000f20a0a7210 */ /* 0x000fc60007f5e0ff */
[----:B------:R-:W4:Y:S01]  /*eec0*/  SHFL.IDX PT, R2, R2, 0x6, 0x181f ;  /* 0x00d81f0002027f89 */ /* 0x000f2200000e0000 */
[----:B-1----:R-:W-:-:S03]  /*eed0*/  IMAD.X R15, R11, 0x1, R241, P0 ;  /* 0x000000010b0f7824 */ /* 0x002fc600000e06f1 */
        /* <DEDUP_REMOVED lines=13> */
.L_x_132:
        /* <DEDUP_REMOVED lines=13> */
[C---:B------:R-:W-:Y:S02]  /*f080*/  ISETP.GT.AND P0, PT, R2.reuse, RZ, PT ;  /* 0x000000ff0200720c */ /* 0x040fe40003f04270 */
[C---:B------:R-:W-:Y:S02]  /*f090*/  ISETP.GT.AND P1, PT, R2.reuse, 0x1, PT ;  /* 0x000000010200780c */ /* 0x040fe40003f24270 */
[----:B------:R-:W-:Y:S02]  /*f0a0*/  ISETP.GT.AND P2, PT, R2, 0x8, PT ;  /* 0x000000080200780c */ /* 0x000fe40003f44270 */
[----:B------:R-:W-:Y:S02]  /*f0b0*/  FSEL R10, R192, -INF , P0 ;  /* 0xff800000c00a7808 */ /* 0x000fe40000000000 */
[----:B------:R-:W-:Y:S02]  /*f0c0*/  FSEL R29, R191, -INF , P1 ;  /* 0xff800000bf1d7808 */ /* 0x000fe40000800000 */
[----:B------:R-:W-:-:S02]  /*f0d0*/  FSEL R16, R183, -INF , P0 ;  /* 0xff800000b7107808 */ /* 0x000fc40000000000 */
[----:B------:R-:W-:Y:S02]  /*f0e0*/  FSEL R12, R188, -INF , P0 ;  /* 0xff800000bc0c7808 */ /* 0x000fe40000000000 */
[----:B------:R-:W-:Y:S02]  /*f0f0*/  FSEL R32, R190, -INF , P0 ;  /* 0xff800000be207808 */ /* 0x000fe40000000000 */
[----:B------:R-:W-:Y:S02]  /*f100*/  ISETP.GT.AND P0, PT, R2, 0x9, PT ;  /* 0x000000090200780c */ /* 0x000fe40003f04270 */
[----:B------:R-:W-:Y:S02]  /*f110*/  FSEL R13, R187, -INF , P1 ;  /* 0xff800000bb0d7808 */ /* 0x000fe40000800000 */
[----:B------:R-:W-:Y:S02]  /*f120*/  FSEL R30, R186, -INF , P2 ;  /* 0xff800000ba1e7808 */ /* 0x000fe40001000000 */
[----:B------:R-:W-:-:S02]  /*f130*/  FMNMX.FTZ R5, R10, R29, !PT ;  /* 0x0000001d0a057209 */ /* 0x000fc40007810000 */
[----:B------:R-:W-:Y:S02]  /*f140*/  FSEL R17, R184, -INF , P1 ;  /* 0xff800000b8117808 */ /* 0x000fe40000800000 */
[----:B------:R-:W-:Y:S02]  /*f150*/  FSEL R33, R189, -INF , P1 ;  /* 0xff800000bd217808 */ /* 0x000fe40000800000 */
[----:B------:R-:W-:Y:S02]  /*f160*/  ISETP.GT.AND P1, PT, R2, 0x10, PT ;  /* 0x000000100200780c */ /* 0x000fe40003f24270 */
[----:B------:R-:W-:Y:S02]  /*f170*/  FSEL R14, R180, -INF , P2 ;  /* 0xff800000b40e7808 */ /* 0x000fe40001000000 */
[----:B------:R-:W-:Y:S02]  /*f180*/  FSEL R31, R185, -INF , P0 ;  /* 0xff800000b91f7808 */ /* 0x000fe40000000000 */
[----:B------:R-:W-:-:S02]  /*f190*/  FMNMX.FTZ R6, R12, R13, !PT ;  /* 0x0000000d0c067209 */ /* 0x000fc40007810000 */
[----:B------:R-:W-:Y:S02]  /*f1a0*/  FMNMX.FTZ R5, R30, R5, !PT ;  /* 0x000000051e057209 */ /* 0x000fe40007810000 */
[----:B------:R-:W-:Y:S02]  /*f1b0*/  FSEL R18, R175, -INF , P2 ;  /* 0xff800000af127808 */ /* 0x000fe40001000000 */
[----:B------:R-:W-:Y:S02]  /*f1c0*/  FSEL R34, R182, -INF , P2 ;  /* 0xff800000b6227808 */ /* 0x000fe40001000000 */
[----:B------:R-:W-:Y:S02]  /*f1d0*/  FSEL R70, R93, -INF , P1 ;  /* 0xff8000005d467808 */ /* 0x000fe40000800000 */
[----:B------:R-:W-:Y:S02]  /*f1e0*/  ISETP.GT.AND P2, PT, R2, 0x11, PT ;  /* 0x000000110200780c */ /* 0x000fe40003f44270 */
[----:B------:R-:W-:-:S02]  /*f1f0*/  FSEL R15, R179, -INF , P0 ;  /* 0xff800000b30f7808 */ /* 0x000fc40000000000 */
[----:B------:R-:W-:Y:S02]  /*f200*/  FSEL R93, R178, -INF , P1 ;  /* 0xff800000b25d7808 */ /* 0x000fe40000800000 */
[----:B------:R-:W-:Y:S02]  /*f210*/  FMNMX.FTZ R6, R14, R6, !PT ;  /* 0x000000060e067209 */ /* 0x000fe40007810000 */
[----:B------:R-:W-:Y:S02]  /*f220*/  FMNMX.FTZ R5, R31, R5, !PT ;  /* 0x000000051f057209 */ /* 0x000fe40007810000 */
[----:B------:R-:W-:Y:S02]  /*f230*/  FSEL R28, R176, -INF , P0 ;  /* 0xff800000b01c7808 */ /* 0x000fe40000000000 */
[----:B------:R-:W-:Y:S02]  /*f240*/  FSEL R35, R181, -INF , P0 ;  /* 0xff800000b5237808 */ /* 0x000fe40000000000 */
[----:B------:R-:W-:-:S02]  /*f250*/  ISETP.GT.AND P0, PT, R2, 0x18, PT ;  /* 0x000000180200780c */ /* 0x000fc40003f04270 */
[----:B------:R-:W-:Y:S02]  /*f260*/  FSEL R40, R172, -INF , P1 ;  /* 0xff800000ac287808 */ /* 0x000fe40000800000 */
[----:B------:R-:W-:Y:S02]  /*f270*/  FSEL R94, R177, -INF , P2 ;  /* 0xff800000b15e7808 */ /* 0x000fe40001000000 */
[----:B------:R-:W-:Y:S02]  /*f280*/  FMNMX.FTZ R6, R15, R6, !PT ;  /* 0x000000060f067209 */ /* 0x000fe40007810000 */
[----:B------:R-:W-:Y:S02]  /*f290*/  FMNMX.FTZ R5, R93, R5, !PT ;  /* 0x000000055d057209 */ /* 0x000fe40007810000 */
[----:B------:R-:W-:Y:S02]  /*f2a0*/  FSEL R97, R174, -INF , P1 ;  /* 0xff800000ae617808 */ /* 0x000fe40000800000 */
[----:B------:R-:W-:-:S02]  /*f2b0*/  ISETP.GT.AND P1, PT, R2, 0x19, PT ;  /* 0x000000190200780c */ /* 0x000fc40003f24270 */
[----:B------:R-:W-:Y:S02]  /*f2c0*/  FSEL R41, R171, -INF , P2 ;  /* 0xff800000ab297808 */ /* 0x000fe40001000000 */
[----:B------:R-:W-:Y:S02]  /*f2d0*/  FSEL R95, R170, -INF , P0 ;  /* 0xff800000aa5f7808 */ /* 0x000fe40000000000 */
[----:B------:R-:W-:Y:S02]  /*f2e0*/  FMNMX.FTZ R6, R40, R6, !PT ;  /* 0x0000000628067209 */ /* 0x000fe40007810000 */
[----:B------:R-:W-:Y:S02]  /*f2f0*/  FMNMX.FTZ R5, R94, R5, !PT ;  /* 0x000000055e057209 */ /* 0x000fe40007810000 */
[----:B------:R-:W-:Y:S02]  /*f300*/  FSEL R74, R168, -INF , P2 ;  /* 0xff800000a84a7808 */ /* 0x000fe40001000000 */
[----:B------:R-:W-:-:S02]  /*f310*/  FSEL R116, R173, -INF , P2 ;  /* 0xff800000ad747808 */ /* 0x000fc40001000000 */
[----:B------:R-:W-:Y:S02]  /*f320*/  ISETP.GT.AND P2, PT, R2, 0x20, PT ;  /* 0x000000200200780c */ /* 0x000fe40003f44270 */
[----:B------:R-:W-:Y:S02]  /*f330*/  FSEL R68, R165, -INF , P0 ;  /* 0xff800000a5447808 */ /* 0x000fe40000000000 */
[----:B------:R-:W-:Y:S02]  /*f340*/  FSEL R96, R169, -INF , P1 ;  /* 0xff800000a9607808 */ /* 0x000fe40000800000 */
[----:B------:R-:W-:Y:S02]  /*f350*/  FMNMX.FTZ R6, R41, R6, !PT ;  /* 0x0000000629067209 */ /* 0x000fe40007810000 */
[----:B------:R-:W-:Y:S02]  /*f360*/  FMNMX.FTZ R5, R95, R5, !PT ;  /* 0x000000055f057209 */ /* 0x000fe40007810000 */
[----:B------:R-:W-:-:S02]  /*f370*/  FSEL R75, R92, -INF , P0 ;  /* 0xff8000005c4b7808 */ /* 0x000fc40000000000 */
[----:B------:R-:W-:Y:S02]  /*f380*/  FSEL R117, R167, -INF , P0 ;  /* 0xff800000a7757808 */ /* 0x000fe40000000000 */
[----:B------:R-:W-:Y:S02]  /*f390*/  ISETP.GT.AND P0, PT, R2, 0x21, PT ;  /* 0x000000210200780c */ /* 0x000fe40003f04270 */
[----:B------:R-:W-:Y:S02]  /*f3a0*/  FSEL R69, R164, -INF , P1 ;  /* 0xff800000a4457808 */ /* 0x000fe40000800000 */
[----:B------:R-:W-:Y:S02]  /*f3b0*/  FSEL R128, R161, -INF , P2 ;  /* 0xff800000a1807808 */ /* 0x000fe40001000000 */
[----:B------:R-:W-:Y:S02]  /*f3c0*/  FMNMX.FTZ R6, R68, R6, !PT ;  /* 0x0000000644067209 */ /* 0x000fe40007810000 */
[----:B------:R-:W-:-:S02]  /*f3d0*/  FMNMX.FTZ R5, R96, R5, !PT ;  /* 0x0000000560057209 */ /* 0x000fc40007810000 */
[----:B------:R-:W-:Y:S02]  /*f3e0*/  FSEL R92, R118, -INF , P1 ;  /* 0xff800000765c7808 */ /* 0x000fe40000800000 */
[----:B------:R-:W-:Y:S02]  /*f3f0*/  FSEL R118, R166, -INF , P1 ;  /* 0xff800000a6767808 */ /* 0x000fe40000800000 */
[----:B------:R-:W-:Y:S02]  /*f400*/  ISETP.GT.AND P1, PT, R2, 0x28, PT ;  /* 0x000000280200780c */ /* 0x000fe40003f24270 */
[----:B------:R-:W-:Y:S02]  /*f410*/  FSEL R130, R137, -INF , P0 ;  /* 0xff80000089827808 */ /* 0x000fe40000000000 */
[----:B------:R-:W-:Y:S02]  /*f420*/  FSEL R129, R141, -INF , P2 ;  /* 0xff8000008d817808 */ /* 0x000fe40001000000 */
[----:B------:R-:W-:-:S02]  /*f430*/  FSEL R137, R158, -INF , P0 ;  /* 0xff8000009e897808 */ /* 0x000fc40000000000 */
[----:B------:R-:W-:Y:S02]  /*f440*/  FMNMX.FTZ R6, R69, R6, !PT ;  /* 0x0000000645067209 */ /* 0x000fe40007810000 */
[----:B------:R-:W-:Y:S02]  /*f450*/  FMNMX.FTZ R5, R128, R5, !PT ;  /* 0x0000000580057209 */ /* 0x000fe40007810000 */
[----:B------:R-:W-:Y:S02]  /*f460*/  FSEL R134, R134, -INF , P0 ;  /* 0xff80000086867808 */ /* 0x000fe40000000000 */
[----:B------:R-:W-:Y:S02]  /*f470*/  FSEL R142, R142, -INF , P0 ;  /* 0xff8000008e8e7808 */ /* 0x000fe40000000000 */
[----:B------:R-:W-:Y:S02]  /*f480*/  FMNMX.FTZ R7, R16, R17, !PT ;  /* 0x0000001110077209 */ /* 0x000fe40007810000 */
[----:B------:R-:W-:-:S02]  /*f490*/  FSEL R133, R133, -INF , P2 ;  /* 0xff80000085857808 */ /* 0x000fc40001000000 */
[----:B------:R-:W-:Y:S02]  /*f4a0*/  FSEL R141, R157, -INF , P2 ;  /* 0xff8000009d8d7808 */ /* 0x000fe40001000000 */
[----:B------:R-:W-:Y:S02]  /*f4b0*/  ISETP.GT.AND P0, PT, R2, 0x30, PT ;  /* 0x000000300200780c */ /* 0x000fe40003f04270 */
[----:B------:R-:W-:Y:S02]  /*f4c0*/  FSEL R131, R138, -INF , P1 ;  /* 0xff8000008a837808 */ /* 0x000fe40000800000 */
[----:B------:R-:W-:Y:S02]  /*f4d0*/  ISETP.GT.AND P2, PT, R2, 0x29, PT ;  /* 0x000000290200780c */ /* 0x000fe40003f44270 */
[----:B------:R-:W-:Y:S02]  /*f4e0*/  FSEL R138, R153, -INF , P1 ;  /* 0xff800000998a7808 */ /* 0x000fe40000800000 */
        /* <DEDUP_REMOVED lines=26> */
[----:B------:R-:W-:Y:S02]  /*f690*/  FMNMX.FTZ R6, R131, R6, !PT ;  /* 0x0000000683067209 */ /* 0x000fe40007810000 */
[----:B------:R-:W-:Y:S02]  /*f6a0*/  FMNMX.FTZ R5, R139, R5, !PT ;  /* 0x000000058b057209 */ /* 0x000fe40007810000 */
[C---:B------:R-:W-:Y:S02]  /*f6b0*/  ISETP.GT.AND P2, PT, R2.reuse, 0x38, PT ;  /* 0x000000380200780c */ /* 0x040fe40003f44270 */
[C---:B------:R-:W-:Y:S02]  /*f6c0*/  ISETP.GT.AND P1, PT, R2.reuse, 0x40, PT ;  /* 0x000000400200780c */ /* 0x040fe40003f24270 */
[----:B------:R-:W-:-:S02]  /*f6d0*/  ISETP.GT.AND P4, PT, R2, 0x41, PT ;  /* 0x000000410200780c */ /* 0x000fc40003f84270 */
[----:B------:R-:W-:Y:S02]  /*f6e0*/  ISETP.GT.AND P0, PT, R2, 0x48, PT ;  /* 0x000000480200780c */ /* 0x000fe40003f04270 */
[----:B------:R-:W-:Y:S02]  /*f6f0*/  FMNMX.FTZ R7, R70, R7, !PT ;  /* 0x0000000746077209 */ /* 0x000fe40007810000 */
        /* <DEDUP_REMOVED lines=18> */
[C---:B------:R-:W-:Y:S02]  /*f820*/  ISETP.GT.AND P2, PT, R2.reuse, 0x49, PT ;  /* 0x000000490200780c */ /* 0x040fe40003f44270 */
[C---:B------:R-:W-:Y:S02]  /*f830*/  ISETP.GT.AND P4, PT, R2.reuse, 0x50, PT ;  /* 0x000000500200780c */ /* 0x040fe40003f84270 */
        /* <DEDUP_REMOVED lines=22> */
[C---:B------:R-:W-:Y:S02]  /*f9a0*/  ISETP.GT.AND P6, PT, R2.reuse, 0x59, PT ;  /* 0x000000590200780c */ /* 0x040fe40003fc4270 */
[C---:B------:R-:W-:Y:S02]  /*f9b0*/  ISETP.GT.AND P4, PT, R2.reuse, 0x60, PT ;  /* 0x000000600200780c */ /* 0x040fe40003f84270 */
[C---:B------:R-:W-:Y:S02]  /*f9c0*/  ISETP.GT.AND P2, PT, R2.reuse, 0x61, PT ;  /* 0x000000610200780c */ /* 0x040fe40003f44270 */
[----:B------:R-:W-:-:S02]  /*f9d0*/  ISETP.GT.AND P1, PT, R2, 0x68, PT ;  /* 0x000000680200780c */ /* 0x000fc40003f24270 */
[----:B------:R-:W-:Y:S02]  /*f9e0*/  ISETP.GT.AND P0, PT, R2, 0x69, PT ;  /* 0x000000690200780c */ /* 0x000fe40003f04270 */
        /* <DEDUP_REMOVED lines=41> */
[----:B------:R-:W-:Y:S01]  /*fc80*/  FMNMX.FTZ R5, R185, R5, !PT ;  /* 0x00000005b9057209 */ /* 0x000fe20007810000 */
[----:B------:R-:W-:Y:S01]  /*fc90*/  IMAD.MOV.U32 R4, RZ, RZ, R110 ;  /* 0x000000ffff047224 */ /* 0x000fe200078e006e */
        /* <DEDUP_REMOVED lines=25> */
[----:B------:R-:W-:-:S02]  /*fe30*/  FSEL R181, R44, -INF , P6 ;  /* 0xff8000002cb57808 */ /* 0x000fc40003000000 */
[----:B------:R-:W-:Y:S02]  /*fe40*/  FMNMX.FTZ R6, R182, R6, !PT ;  /* 0x00000006b6067209 */ /* 0x000fe40007810000 */
[----:B------:R-:W-:Y:S02]  /*fe50*/  FMNMX.FTZ R7, R144, R7, !PT ;  /* 0x0000000790077209 */ /* 0x000fe40007810000 */
[----:B------:R-:W-:Y:S02]  /*fe60*/  FSEL R107, R26, -INF , P4 ;  /* 0xff8000001a6b7808 */ /* 0x000fe40002000000 */
[----:B------:R-:W-:Y:S02]  /*fe70*/  FMNMX.FTZ R6, R181, R6, !PT ;  /* 0x00000006b5067209 */ /* 0x000fe40007810000 */
[----:B------:R-:W-:Y:S02]  /*fe80*/  FMNMX.FTZ R7, R159, R7, !PT ;  /* 0x000000079f077209 */ /* 0x000fe40007810000 */
[----:B------:R-:W-:-:S02]  /*fe90*/  FSEL R211, R37, -INF , P2 ;  /* 0xff80000025d37808 */ /* 0x000fc40001000000 */
[----:B------:R-:W-:Y:S02]  /*fea0*/  FMNMX.FTZ R6, R107, R6, !PT ;  /* 0x000000066b067209 */ /* 0x000fe40007810000 */
[----:B------:R-:W-:Y:S02]  /*feb0*/  FMNMX.FTZ R7, R160, R7, !PT ;  /* 0x00000007a0077209 */ /* 0x000fe40007810000 */
[----:B------:R-:W-:Y:S02]  /*fec0*/  FSEL R217, R36, -INF , P1 ;  /* 0xff80000024d97808 */ /* 0x000fe40000800000 */
[----:B------:R-:W-:Y:S02]  /*fed0*/  FMNMX.FTZ R6, R211, R6, !PT ;  /* 0x00000006d3067209 */ /* 0x000fe40007810000 */
[----:B------:R-:W-:Y:S02]  /*fee0*/  FMNMX.FTZ R7, R162, R7, !PT ;  /* 0x00000007a2077209 */ /* 0x000fe40007810000 */
[----:B------:R-:W-:-:S02]  /*fef0*/  FSEL R213, R27, -INF , P0 ;  /* 0xff8000001bd57808 */ /* 0x000fc40000000000 */
[----:B------:R-:W-:Y:S01]  /*ff00*/  FMNMX.FTZ R6, R217, R6, !PT ;  /* 0x00000006d9067209 */ /* 0x000fe20007810000 */
[----:B------:R-:W-:Y:S01]  /*ff10*/  LDSM.16.MT88.4 R24, [R225+0x100] ;  /* 0x00010000e118783b */ /* 0x000fe20000004200 */
[----:B------:R-:W-:Y:S02]  /*ff20*/  FMNMX.FTZ R7, R163, R7, !PT ;  /* 0x00000007a3077209 */ /* 0x000fe40007810000 */
[----:B-1----:R-:W-:Y:S02]  /*ff30*/  FMNMX.FTZ R5, R5, R8, !PT ;  /* 0x0000000805057209 */ /* 0x002fe40007810000 */
[----:B------:R-:W-:Y:S02]  /*ff40*/  FMNMX.FTZ R6, R213, R6, !PT ;  /* 0x00000006d5067209 */ /* 0x000fe40007810000 */
[----:B------:R-:W-:Y:S01]  /*ff50*/  FMNMX.FTZ R7, R173, R7, !PT ;  /* 0x00000007ad077209 */ /* 0x000fe20007810000 */
[----:B------:R-:W1:Y:S01]  /*ff60*/  SHFL.BFLY PT, R73, R5, 0x1, 0x1f ;  /* 0x0c201f0005497f89 */ /* 0x000e6200000e0000 */
[----:B--2---:R-:W-:-:S02]  /*ff70*/  FMNMX.FTZ R2, R2, R9, !PT ;  /* 0x0000000902027209 */ /* 0x004fc40007810000 */
[----:B------:R-:W-:Y:S01]  /*ff80*/  FMNMX.FTZ R7, R172, R7, !PT ;  /* 0x00000007ac077209 */ /* 0x000fe20007810000 */
[----:B------:R-:W2:Y:S01]  /*ff90*/  SHFL.BFLY PT, R9, R6, 0x2, 0x1f ;  /* 0x0c401f0006097f89 */ /* 0x000ea200000e0000 */
[----:B------:R-:W-:Y:S02]  /*ffa0*/  FSEL R184, R71, -INF , P6 ;  /* 0xff80000047b87808 */ /* 0x000fe40003000000 */
[----:B------:R-:W-:Y:S01]  /*ffb0*/  FMNMX.FTZ R7, R174, R7, !PT ;  /* 0x00000007ae077209 */ /* 0x000fe20007810000 */
[----:B------:R-:W3:Y:S01]  /*ffc0*/  SHFL.BFLY PT, R71, R2, 0x1, 0x1f ;  /* 0x0c201f0002477f89 */ /* 0x000ee200000e0000 */
[----:B------:R-:W-:Y:S02]  /*ffd0*/  FSEL R190, R42, -INF , P4 ;  /* 0xff8000002abe7808 */ /* 0x000fe40002000000 */
[----:B------:R-:W-:Y:S02]  /*ffe0*/  FMNMX.FTZ R7, R175, R7, !PT ;  /* 0x00000007af077209 */ /* 0x000fe40007810000 */
[----:B------:R-:W-:-:S02]  /*fff0*/  FSEL R251, R43, -INF , P2 ;  /* 0xff8000002bfb7808 */ /* 0x000fc40001000000 */
[----:B------:R-:W-:Y:S02]  /*10000*/  FMNMX.FTZ R7, R194, R7, !PT ;  /* 0x00000007c2077209 */ /* 0x000fe40007810000 */
[----:B------:R-:W-:Y:S02]  /*10010*/  FSEL R199, R38, -INF , P1 ;  /* 0xff80000026c77808 */ /* 0x000fe40000800000 */
[----:B------:R-:W-:Y:S02]  /*10020*/  FMNMX.FTZ R7, R187, R7, !PT ;  /* 0x00000007bb077209 */ /* 0x000fe40007810000 */
[----:B------:R-:W-:Y:S02]  /*10030*/  FSEL R109, R39, -INF , P0 ;  /* 0xff800000276d7808 */ /* 0x000fe40000000000 */
[----:B------:R-:W-:Y:S01]  /*10040*/  FMNMX.FTZ R7, R192, R7, !PT ;  /* 0x00000007c0077209 */ /* 0x000fe20007810000 */
[----:B------:R-:W-:Y:S01]  /*10050*/  LDSM.16.MT88.4 R36, [R226+0x100] ;  /* 0x00010000e224783b */ /* 0x000fe20000004200 */
[----:B-1----:R-:W-:-:S02]  /*10060*/  FMNMX.FTZ R73, R5, R73, !PT ;  /* 0x0000004905497209 */ /* 0x002fc40007810000 */
[----:B------:R-:W-:Y:S02]  /*10070*/  FMNMX.FTZ R5, R184, R7, !PT ;  /* 0x00000007b8057209 */ /* 0x000fe40007810000 */
[----:B--2---:R-:W-:Y:S01]  /*10080*/  FMNMX.FTZ R9, R6, R9, !PT ;  /* 0x0000000906097209 */ /* 0x004fe20007810000 */
[C---:B------:R-:W-:Y:S01]  /*10090*/  FMUL.FTZ R7, R73.reuse, c[0x0][0x2d0] ;  /* 0x0000b40049077a20 */ /* 0x040fe20000410000 */
[----:B------:R-:W-:Y:S02]  /*100a0*/  FSETP.NEU.FTZ.AND P2, PT, R73, -INF , PT ;  /* 0xff8000004900780b */ /* 0x000fe40003f5d000 */
[----:B---3--:R-:W-:Y:S01]  /*100b0*/  FMNMX.FTZ R71, R2, R71, !PT ;  /* 0x0000004702477209 */ /* 0x008fe20007810000 */
[----:B------:R-:W-:Y:S01]  /*100c0*/  SHFL.BFLY PT, R11, R9, 0x1, 0x1f ;  /* 0x0c201f00090b7f89 */ /* 0x000fe200000e0000 */
[----:B------:R-:W-:Y:S02]  /*100d0*/  FMNMX.FTZ R2, R190, R5, !PT ;  /* 0x00000005be027209 */ /* 0x000fe40007810000 */
[----:B------:R-:W-:Y:S01]  /*100e0*/  FSEL R7, R7, RZ, P2 ;  /* 0x000000ff07077208 */ /* 0x000fe20001000000 */
[----:B------:R-:W-:Y:S01]  /*100f0*/  FMUL.FTZ R6, R71, c[0x0][0x2d0] ;  /* 0x0000b40047067a20 */ /* 0x000fe20000410000 */
[----:B------:R-:W-:-:S02]  /*10100*/  FMNMX.FTZ R2, R251, R2, !PT ;  /* 0x00000002fb027209 */ /* 0x000fc40007810000 */
[----:B------:R-:W-:Y:S02]  /*10110*/  FSETP.NEU.FTZ.AND P1, PT, R71, -INF , PT ;  /* 0xff8000004700780b */ /* 0x000fe40003f3d000 */
[----:B------:R-:W-:Y:S01]  /*10120*/  FMNMX.FTZ R8, R199, R2, !PT ;  /* 0x00000002c7087209 */ /* 0x000fe20007810000 */
[----:B------:R-:W-:Y:S01]  /*10130*/  FFMA.FTZ R2, R10, c[0x0][0x2d0], -R7 ;  /* 0x0000b4000a027a23 */ /* 0x000fe20000010807 */
[----:B------:R-:W-:Y:S02]  /*10140*/  FSEL R6, R6, RZ, P1 ;  /* 0x000000ff06067208 */ /* 0x000fe40000800000 */
[----:B------:R-:W-:Y:S01]  /*10150*/  FMNMX.FTZ R8, R109, R8, !PT ;  /* 0x000000086d087209 */ /* 0x000fe20007810000 */
[----:B------:R1:W-:Y:S01]  /*10160*/  MUFU.EX2 R106, R2 ;  /* 0x00000002006a7308 */ /* 0x0003e20000000800 */
[----:B------:R-:W-:Y:S01]  /*10170*/  ISETP.NE.AND P6, PT, R19, RZ, PT ;  /* 0x000000ff1300720c */ /* 0x000fe20003fc5270 */
[--C-:B------:R-:W-:Y:S02]  /*10180*/  FFMA.FTZ R5, R13, c[0x0][0x2d0], -R6.reuse ;  /* 0x0000b4000d057a23 */ /* 0x100fe40000010806 */
[----:B------:R-:W2:Y:S04]  /*10190*/  SHFL.BFLY PT, R10, R8, 0x2, 0x1f ;  /* 0x0c401f00080a7f89 */ /* 0x000ea800000e0000 */
[----:B------:R-:W-:Y:S01]  /*101a0*/  MUFU.EX2 R105, R5 ;  /* 0x0000000500697308 */ /* 0x000fe20000000800 */
[----:B-1----:R-:W-:-:S07]  /*101b0*/  FFMA.FTZ R2, R12, c[0x0][0x2d0], -R6 ;  /* 0x0000b4000c027a23 */ /* 0x002fce0000010806 */
[----:B------:R1:W-:Y:S01]  /*101c0*/  MUFU.EX2 R111, R2 ;  /* 0x00000002006f7308 */ /* 0x0003e20000000800 */
[----:B--2---:R-:W-:Y:S02]  /*101d0*/  FMNMX.FTZ R8, R8, R10, !PT ;  /* 0x0000000a08087209 */ /* 0x004fe40007810000 */
[----:B-1----:R-:W-:Y:S01]  /*101e0*/  FMNMX.FTZ R2, R11, R9, !PT ;  /* 0x000000090b027209 */ /* 0x002fe20007810000 */
[----:B------:R-:W-:-:S03]  /*101f0*/  FFMA.FTZ R9, R14, c[0x0][0x2d0], -R6 ;  /* 0x0000b4000e097a23 */ /* 0x000fc60000010806 */
[C---:B------:R-:W-:Y:S01]  /*10200*/  FSETP.NEU.FTZ.AND P0, PT, R2.reuse, -INF , PT ;  /* 0xff8000000200780b */ /* 0x040fe20003f1d000 */
[----:B------:R-:W-:Y:S01]  /*10210*/  FMUL.FTZ R5, R2, c[0x0][0x2d0] ;  /* 0x0000b40002057a20 */ /* 0x000fe20000410000 */
[----:B------:R1:W-:Y:S04]  /*10220*/  MUFU.EX2 R201, R9 ;  /* 0x0000000900c97308 */ /* 0x0003e80000000800 */
[----:B------:R-:W-:-:S05]  /*10230*/  FSEL R5, R5, RZ, P0 ;  /* 0x000000ff05057208 */ /* 0x000fca0000000000 */
[----:B------:R-:W-:-:S04]  /*10240*/  FFMA.FTZ R0, R17, c[0x0][0x2d0], -R5 ;  /* 0x0000b40011007a23 */ /* 0x000fc80000010805 */
[----:B------:R2:W-:Y:S01]  /*10250*/  MUFU.EX2 R246, R0 ;  /* 0x0000000000f67308 */ /* 0x0005e20000000800 */
[----:B-1----:R-:W-:-:S07]  /*10260*/  FFMA.FTZ R9, R15, c[0x0][0x2d0], -R6 ;  /* 0x0000b4000f097a23 */ /* 0x002fce0000010806 */
[----:B------:R1:W3:Y:S01]  /*10270*/  MUFU.EX2 R197, R9 ;  /* 0x0000000900c57308 */ /* 0x0002e20000000800 */
[----:B--2---:R-:W-:-:S07]  /*10280*/  FFMA.FTZ R0, R18, c[0x0][0x2d0], -R5 ;  /* 0x0000b40012007a23 */ /* 0x004fce0000010805 */
[----:B------:R2:W-:Y:S01]  /*10290*/  MUFU.EX2 R108, R0 ;  /* 0x00000000006c7308 */ /* 0x0005e20000000800 */
[--C-:B-1----:R-:W-:Y:S01]  /*102a0*/  FFMA.FTZ R9, R16, c[0x0][0x2d0], -R5.reuse ;  /* 0x0000b40010097a23 */ /* 0x102fe20000010805 */
[----:B---3--:R-:W-:Y:S01]  /*102b0*/  F2FP.PACK_AB R10, R197, R201 ;  /* 0x000000c9c50a723e */ /* 0x008fe200000000ff */
[----:B------:R-:W-:Y:S05]  /*102c0*/  LDSM.16.MT88.4 R16, [R227+0x100] ;  /* 0x00010000e310783b */ /* 0x000fea0000004200 */
[----:B------:R1:W-:Y:S01]  /*102d0*/  MUFU.EX2 R202, R9 ;  /* 0x0000000900ca7308 */ /* 0x0003e20000000800 */
[----:B--2---:R-:W-:-:S07]  /*102e0*/  FFMA.FTZ R0, R28, c[0x0][0x2d0], -R5 ;  /* 0x0000b4001c007a23 */ /* 0x004fce0000010805 */
[----:B------:R2:W3:Y:S01]  /*102f0*/  MUFU.EX2 R198, R0 ;  /* 0x0000000000c67308 */ /* 0x0004e20000000800 */
[----:B-1----:R-:W1:Y:S01]  /*10300*/  SHFL.BFLY PT, R9, R8, 0x1, 0x1f ;  /* 0x0c201f0008097f89 */ /* 0x002e6200000e0000 */
[----:B--2---:R-:W-:Y:S01]  /*10310*/  FFMA.FTZ R0, R29, c[0x0][0x2d0], -R7 ;  /* 0x0000b4001d007a23 */ /* 0x004fe20000010807 */
[----:B---3--:R-:W-:-:S05]  /*10320*/  F2FP.PACK_AB R11, R198, R108 ;  /* 0x0000006cc60b723e */ /* 0x008fca00000000ff */
[----:B------:R2:W3:Y:S01]  /*10330*/  MUFU.EX2 R245, R0 ;  /* 0x0000000000f57308 */ /* 0x0004e20000000800 */
[----:B-1----:R-:W-:Y:S02]  /*10340*/  FMNMX.FTZ R72, R8, R9, !PT ;  /* 0x0000000908487209 */ /* 0x002fe40007810000 */
[----:B------:R-:W-:Y:S02]  /*10350*/  F2FP.PACK_AB R8, R105, R111 ;  /* 0x0000006f6908723e */ /* 0x000fe400000000ff */
[C---:B------:R-:W-:Y:S01]  /*10360*/  FSETP.NEU.FTZ.AND P0, PT, R72.reuse, -INF , PT ;  /* 0xff8000004800780b */ /* 0x040fe20003f1d000 */
[----:B------:R-:W-:Y:S01]  /*10370*/  FMUL.FTZ R3, R72, c[0x0][0x2d0] ;  /* 0x0000b40048037a20 */ /* 0x000fe20000410000 */
[----:B------:R-:W-:Y:S01]  /*10380*/  F2FP.PACK_AB R9, R246, R202 ;  /* 0x000000caf609723e */ /* 0x000fe200000000ff */
[----:B--2---:R-:W-:Y:S01]  /*10390*/  FFMA.FTZ R0, R30, c[0x0][0x2d0], -R7 ;  /* 0x0000b4001e007a23 */ /* 0x004fe20000010807 */
[----:B---3--:R-:W-:-:S03]  /*103a0*/  F2FP.PACK_AB R12, R245, R106 ;  /* 0x0000006af50c723e */ /* 0x008fc600000000ff */
[----:B------:R1:W-:Y:S02]  /*103b0*/  MUFU.EX2 R244, R0 ;  /* 0x0000000000f47308 */ /* 0x0003e40000000800 */
        /* <DEDUP_REMOVED lines=11> */
[----:B------:R1:W-:Y:S03]  /*10470*/  MUFU.EX2 R220, R3 ;  /* 0x0000000300dc7308 */ /* 0x0003e60000000800 */
[C---:B------:R-:W-:Y:S08]  /*10480*/  HMMA.16816.F32 R52, R8.reuse, R24, RZ ;  /* 0x000000180834723c */ /* 0x040ff000000018ff */
        /* <DEDUP_REMOVED lines=11> */
[----:B------:R1:W2:Y:S02]  /*10540*/  MUFU.EX2 R113, R3 ;  /* 0x0000000300717308 */ /* 0x0002a40000000800 */
[C---:B------:R-:W-:Y:S08]  /*10550*/  HMMA.16816.F32 R88, R12.reuse, R20, RZ ;  /* 0x000000140c58723c */ /* 0x040ff000000018ff */
[----:B------:R-:W-:Y:S01]  /*10560*/  HMMA.16816.F32 R100, R12, R22, RZ ;  /* 0x000000160c64723c */ /* 0x000fe200000018ff */
[----:B------:R-:W3:Y:S01]  /*10570*/  LDSM.16.MT88.4 R20, [R224+0x900] ;  /* 0x00090000e014783b */ /* 0x000ee20000004200 */
[----:B-1----:R-:W-:-:S04]  /*10580*/  FFMA.FTZ R3, R41, c[0x0][0x2d0], -R6 ;  /* 0x0000b40029037a23 */ /* 0x002fc80000010806 */
[----:B------:R1:W4:Y:S02]  /*10590*/  MUFU.EX2 R112, R3 ;  /* 0x0000000300707308 */ /* 0x0003240000000800 */
[----:B------:R-:W-:Y:S08]  /*105a0*/  HMMA.16816.F32 R84, R12, R16, RZ ;  /* 0x000000100c54723c */ /* 0x000ff000000018ff */
[----:B------:R-:W-:Y:S01]  /*105b0*/  HMMA.16816.F32 R40, R8, R38, RZ ;  /* 0x000000260828723c */ /* 0x000fe200000018ff */
[----:B-1----:R-:W-:-:S07]  /*105c0*/  FFMA.FTZ R3, R68, c[0x0][0x2d0], -R6 ;  /* 0x0000b40044037a23 */ /* 0x002fce0000010806 */
[C---:B------:R-:W-:Y:S01]  /*105d0*/  HMMA.16816.F32 R80, R12.reuse, R24, RZ ;  /* 0x000000180c50723c */ /* 0x040fe200000018ff */
[----:B--2---:R-:W-:Y:S01]  /*105e0*/  IMAD.MOV.U32 R68, RZ, RZ, R113 ;  /* 0x000000ffff447224 */ /* 0x004fe200078e0071 */
[----:B------:R1:W-:Y:S06]  /*105f0*/  MUFU.EX2 R200, R3 ;  /* 0x0000000300c87308 */ /* 0x0003ec0000000800 */
[C---:B------:R-:W-:Y:S08]  /*10600*/  HMMA.16816.F32 R124, R12.reuse, R26, RZ ;  /* 0x0000001a0c7c723c */ /* 0x040ff000000018ff */
[----:B------:R-:W-:Y:S01]  /*10610*/  HMMA.16816.F32 R24, R12, R36, RZ ;  /* 0x000000240c18723c */ /* 0x000fe200000018ff */
[----:B-1----:R-:W-:-:S04]  /*10620*/  FFMA.FTZ R3, R69, c[0x0][0x2d0], -R6 ;  /* 0x0000b40045037a23 */ /* 0x002fc80000010806 */
[----:B------:R1:W2:Y:S02]  /*10630*/  MUFU.EX2 R196, R3 ;  /* 0x0000000300c47308 */ /* 0x0002a40000000800 */
[----:B------:R-:W-:Y:S02]  /*10640*/  IMAD.MOV.U32 R37, RZ, RZ, R109 ;  /* 0x000000ffff257224 */ /* 0x000fe400078e006d */
[----:B------:R-:W-:Y:S02]  /*10650*/  IMAD.MOV.U32 R36, RZ, RZ, R107 ;  /* 0x000000ffff247224 */ /* 0x000fe400078e006b */
[----:B-1----:R-:W-:Y:S01]  /*10660*/  FFMA.FTZ R3, R70, c[0x0][0x2d0], -R5 ;  /* 0x0000b40046037a23 */ /* 0x002fe20000010805 */
[----:B----4-:R-:W-:Y:S02]  /*10670*/  MOV R70, R112 ;  /* 0x0000007000467202 */ /* 0x010fe40000000f00 */
[----:B------:R-:W-:Y:S01]  /*10680*/  HMMA.16816.F32 R112, R12, R18, RZ ;  /* 0x000000120c70723c */ /* 0x000fe200000018ff */
[----:B------:R1:W-:Y:S01]  /*10690*/  MUFU.EX2 R249, R3 ;  /* 0x0000000300f97308 */ /* 0x0003e20000000800 */
[----:B------:R-:W4:Y:S01]  /*106a0*/  LDSM.16.MT88.4 R16, [R225+0x900] ;  /* 0x00090000e110783b */ /* 0x000f220000004200 */
[----:B------:R-:W-:-:S02]  /*106b0*/  F2FP.PACK_AB R8, R70, R68 ;  /* 0x000000444608723e */ /* 0x000fc400000000ff */
[----:B--2---:R-:W-:Y:S01]  /*106c0*/  F2FP.PACK_AB R10, R196, R200 ;  /* 0x000000c8c40a723e */ /* 0x004fe200000000ff */
[----:B-1----:R-:W-:Y:S02]  /*106d0*/  FFMA.FTZ R3, R74, c[0x0][0x2d0], -R5 ;  /* 0x0000b4004a037a23 */ /* 0x002fe40000010805 */
[----:B------:R-:W-:Y:S02]  /*106e0*/  IMAD.MOV.U32 R74, RZ, RZ, R111 ;  /* 0x000000ffff4a7224 */ /* 0x000fe400078e006f */
[----:B------:R1:W2:Y:S02]  /*106f0*/  MUFU.EX2 R248, R3 ;  /* 0x0000000300f87308 */ /* 0x0002a40000000800 */
[----:B-1----:R-:W-:Y:S01]  /*10700*/  FFMA.FTZ R3, R75, c[0x0][0x2d0], -R5 ;  /* 0x0000b4004b037a23 */ /* 0x002fe20000010805 */
[----:B--2---:R-:W-:Y:S01]  /*10710*/  F2FP.PACK_AB R9, R248, R249 ;  /* 0x000000f9f809723e */ /* 0x004fe200000000ff */
[----:B------:R-:W-:-:S04]  /*10720*/  IMAD.MOV.U32 R75, RZ, RZ, R108 ;  /* 0x000000ffff4b7224 */ /* 0x000fc800078e006c */
[----:B------:R1:W-:Y:S01]  /*10730*/  MUFU.EX2 R69, R3 ;  /* 0x0000000300457308 */ /* 0x0003e20000000800 */
[----:B------:R-:W-:Y:S01]  /*10740*/  HMMA.16816.F32 R108, R12, R38, RZ ;  /* 0x000000260c6c723c */ /* 0x000fe200000018ff */
[----:B------:R-:W2:Y:S06]  /*10750*/  LDSM.16.MT88.4 R12, [R224+0x1100] ;  /* 0x00110000e00c783b */ /* 0x000eac0000004200 */
[----:B------:R-:W-:Y:S02]  /*10760*/  IMAD.MOV.U32 R39, RZ, RZ, R106 ;  /* 0x000000ffff277224 */ /* 0x000fe400078e006a */
[----:B------:R-:W-:-:S02]  /*10770*/  IMAD.MOV.U32 R38, RZ, RZ, R105 ;  /* 0x000000ffff267224 */ /* 0x000fc400078e0069 */
[----:B-1----:R-:W-:-:S04]  /*10780*/  FFMA.FTZ R3, R92, c[0x0][0x2d0], -R5 ;  /* 0x0000b4005c037a23 */ /* 0x002fc80000010805 */
[----:B------:R1:W5:Y:S02]  /*10790*/  MUFU.EX2 R193, R3 ;  /* 0x0000000300c17308 */ /* 0x0003640000000800 */
[----:B-1----:R-:W-:Y:S01]  /*107a0*/  FFMA.FTZ R3, R93, c[0x0][0x2d0], -R7 ;  /* 0x0000b4005d037a23 */ /* 0x002fe20000010807 */
[----:B-----5:R-:W-:-:S05]  /*107b0*/  F2FP.PACK_AB R11, R193, R69 ;  /* 0x00000045c10b723e */ /* 0x020fca00000000ff */
[----:B------:R1:W-:Y:S02]  /*107c0*/  MUFU.EX2 R216, R3 ;  /* 0x0000000300d87308 */ /* 0x0003e40000000800 */
[C---:B---3--:R-:W-:Y:S08]  /*107d0*/  HMMA.16816.F32 R120, R8.reuse, R20, R76 ;  /* 0x000000140878723c */ /* 0x048ff0000000184c */
[----:B------:R-:W-:Y:S01]  /*107e0*/  HMMA.16816.F32 R104, R8, R32, R60 ;  /* 0x000000200868723c */ /* 0x000fe2000000183c */
[----:B-1----:R-:W-:-:S04]  /*107f0*/  FFMA.FTZ R3, R94, c[0x0][0x2d0], -R7 ;  /* 0x0000b4005e037a23 */ /* 0x002fc80000010807 */
[----:B------:R1:W3:Y:S03]  /*10800*/  MUFU.EX2 R215, R3 ;  /* 0x0000000300d77308 */ /* 0x0002e60000000800 */
[C---:B------:R-:W-:Y:S08]  /*10810*/  HMMA.16816.F32 R76, R8.reuse, R22, R64 ;  /* 0x00000016084c723c */ /* 0x040ff00000001840 */
[----:B------:R-:W-:Y:S01]  /*10820*/  HMMA.16816.F32 R64, R8, R34, R56 ;  /* 0x000000220840723c */ /* 0x000fe20000001838 */
[----:B-1----:R-:W-:-:S07]  /*10830*/  FFMA.FTZ R3, R95, c[0x0][0x2d0], -R7 ;  /* 0x0000b4005f037a23 */ /* 0x002fce0000010807 */
[C---:B----4-:R-:W-:Y:S01]  /*10840*/  HMMA.16816.F32 R60, R8.reuse, R18, R48 ;  /* 0x00000012083c723c */ /* 0x050fe20000001830 */
[----:B------:R1:W-:Y:S07]  /*10850*/  MUFU.EX2 R212, R3 ;  /* 0x0000000300d47308 */ /* 0x0003ee0000000800 */
[C---:B------:R-:W-:Y:S08]  /*10860*/  HMMA.16816.F32 R92, R8.reuse, R28, R44 ;  /* 0x0000001c085c723c */ /* 0x040ff0000000182c */
[----:B------:R-:W-:Y:S01]  /*10870*/  HMMA.16816.F32 R44, R8, R30, R40 ;  /* 0x0000001e082c723c */ /* 0x000fe20000001828 */
[----:B-1----:R-:W-:-:S04]  /*10880*/  FFMA.FTZ R3, R96, c[0x0][0x2d0], -R7 ;  /* 0x0000b40060037a23 */ /* 0x002fc80000010807 */
[----:B------:R1:W4:Y:S02]  /*10890*/  MUFU.EX2 R214, R3 ;  /* 0x0000000300d67308 */ /* 0x0003240000000800 */
[----:B-1----:R-:W-:Y:S02]  /*108a0*/  FFMA.FTZ R3, R97, c[0x0][0x2d0], -R0 ;  /* 0x0000b40061037a23 */ /* 0x002fe40000010800 */
[----:B------:R-:W-:Y:S04]  /*108b0*/  HMMA.16816.F32 R96, R8, R16, R52 ;  /* 0x000000100860723c */ /* 0x000fe80000001834 */
[----:B------:R1:W-:Y:S03]  /*108c0*/  MUFU.EX2 R206, R3 ;  /* 0x0000000300ce7308 */ /* 0x0003e60000000800 */
[----:B---3--:R-:W-:-:S02]  /*108d0*/  F2FP.PACK_AB R8, R215, R216 ;  /* 0x000000d8d708723e */ /* 0x008fc400000000ff */
[----:B----4-:R-:W-:Y:S01]  /*108e0*/  F2FP.PACK_AB R10, R214, R212 ;  /* 0x000000d4d60a723e */ /* 0x010fe200000000ff */
[--C-:B-1----:R-:W-:Y:S02]  /*108f0*/  FFMA.FTZ R3, R116, c[0x0][0x2d0], -R0.reuse ;  /* 0x0000b40074037a23 */ /* 0x102fe40000010800 */
[----:B------:R-:W-:Y:S02]  /*10900*/  IMAD.MOV.U32 R116, RZ, RZ, R37 ;  /* 0x000000ffff747224 */ /* 0x000fe400078e0025 */
[----:B------:R1:W3:Y:S02]  /*10910*/  MUFU.EX2 R208, R3 ;  /* 0x0000000300d07308 */ /* 0x0002e40000000800 */
[----:B-1----:R-:W-:Y:S01]  /*10920*/  FFMA.FTZ R3, R117, c[0x0][0x2d0], -R0 ;  /* 0x0000b40075037a23 */ /* 0x002fe20000010800 */
[----:B---3--:R-:W-:Y:S01]  /*10930*/  F2FP.PACK_AB R9, R208, R206 ;  /* 0x000000ced009723e */ /* 0x008fe200000000ff */
[----:B------:R-:W-:-:S04]  /*10940*/  IMAD.MOV.U32 R117, RZ, RZ, R202 ;  /* 0x000000ffff757224 */ /* 0x000fc800078e00ca */
[----:B------:R1:W-:Y:S02]  /*10950*/  MUFU.EX2 R210, R3 ;  /* 0x0000000300d27308 */ /* 0x0003e40000000800 */
[----:B-1----:R-:W-:Y:S02]  /*10960*/  FFMA.FTZ R3, R118, c[0x0][0x2d0], -R0 ;  /* 0x0000b40076037a23 */ /* 0x002fe40000010800 */
[----:B------:R-:W-:-:S04]  /*10970*/  IMAD.MOV.U32 R118, RZ, RZ, R201 ;  /* 0x000000ffff767224 */ /* 0x000fc800078e00c9 */
[----:B------:R1:W3:Y:S02]  /*10980*/  MUFU.EX2 R207, R3 ;  /* 0x0000000300cf7308 */ /* 0x0002e40000000800 */
[----:B-1----:R-:W-:Y:S01]  /*10990*/  FFMA.FTZ R3, R128, c[0x0][0x2d0], -R7 ;  /* 0x0000b40080037a23 */ /* 0x002fe20000010807 */
[----:B---3--:R-:W-:-:S05]  /*109a0*/  F2FP.PACK_AB R11, R207, R210 ;  /* 0x000000d2cf0b723e */ /* 0x008fca00000000ff */
[----:B------:R1:W-:Y:S02]  /*109b0*/  MUFU.EX2 R209, R3 ;  /* 0x0000000300d17308 */ /* 0x0003e40000000800 */
[C---:B------:R-:W-:Y:S07]  /*109c0*/  HMMA.16816.F32 R52, R8.reuse, R32, R84 ;  /* 0x000000200834723c */ /* 0x040fee0000001854 */
[----:B------:R-:W-:Y:S01]  /*109d0*/  IMAD.MOV.U32 R84, RZ, RZ, R200 ;  /* 0x000000ffff547224 */ /* 0x000fe200078e00c8 */
[----:B------:R-:W-:Y:S01]  /*109e0*/  HMMA.16816.F32 R80, R8, R16, R80 ;  /* 0x000000100850723c */ /* 0x000fe20000001850 */
[----:B------:R-:W-:Y:S01]  /*109f0*/  MOV R87, R38 ;  /* 0x0000002600577202 */ /* 0x000fe20000000f00 */
[----:B------:R-:W-:-:S02]  /*10a00*/  IMAD.MOV.U32 R86, RZ, RZ, R39 ;  /* 0x000000ffff567224 */ /* 0x000fc400078e0027 */
[----:B-1----:R-:W-:Y:S02]  /*10a10*/  FFMA.FTZ R3, R129, c[0x0][0x2d0], -R6 ;  /* 0x0000b40081037a23 */ /* 0x002fe40000010806 */
[----:B------:R-:W-:Y:S01]  /*10a20*/  IMAD.MOV.U32 R85, RZ, RZ, R36 ;  /* 0x000000ffff557224 */ /* 0x000fe200078e0024 */
[----:B------:R-:W-:Y:S01]  /*10a30*/  MOV R16, R198 ;  /* 0x000000c600107202 */ /* 0x000fe20000000f00 */
[----:B------:R1:W-:Y:S01]  /*10a40*/  MUFU.EX2 R204, R3 ;  /* 0x0000000300cc7308 */ /* 0x0003e20000000800 */
[----:B------:R-:W-:Y:S01]  /*10a50*/  IMAD.MOV.U32 R17, RZ, RZ, R197 ;  /* 0x000000ffff117224 */ /* 0x000fe200078e00c5 */
[C---:B------:R-:W-:Y:S01]  /*10a60*/  HMMA.16816.F32 R36, R8.reuse, R34, R112 ;  /* 0x000000220824723c */ /* 0x040fe20000001870 */
[----:B------:R-:W-:Y:S06]  /*10a70*/  LDSM.16.MT88.4 R32, [R226+0x1100] ;  /* 0x00110000e220783b */ /* 0x000fec0000004200 */
[----:B------:R-:W-:Y:S01]  /*10a80*/  IMAD.MOV.U32 R114, RZ, RZ, R196 ;  /* 0x000000ffff727224 */ /* 0x000fe200078e00c4 */
[----:B------:R-:W-:Y:S01]  /*10a90*/  MOV R113, R195 ;  /* 0x000000c300717202 */ /* 0x000fe20000000f00 */
[----:B------:R-:W-:Y:S01]  /*10aa0*/  HMMA.16816.F32 R48, R8, R20, R88 ;  /* 0x000000140830723c */ /* 0x000fe20000001858 */
[----:B------:R-:W-:-:S02]  /*10ab0*/  IMAD.MOV.U32 R115, RZ, RZ, R193 ;  /* 0x000000ffff737224 */ /* 0x000fc400078e00c1 */
[----:B-1----:R-:W-:-:S05]  /*10ac0*/  FFMA.FTZ R3, R130, c[0x0][0x2d0], -R6 ;  /* 0x0000b40082037a23 */ /* 0x002fca0000010806 */
[C---:B------:R-:W-:Y:S01]  /*10ad0*/  HMMA.16816.F32 R40, R8.reuse, R22, R100 ;  /* 0x000000160828723c */ /* 0x040fe20000001864 */
[----:B------:R1:W3:Y:S01]  /*10ae0*/  MUFU.EX2 R205, R3 ;  /* 0x0000000300cd7308 */ /* 0x0002e20000000800 */
[----:B------:R-:W4:Y:S06]  /*10af0*/  LDSM.16.MT88.4 R20, [R227+0x1100] ;  /* 0x00110000e314783b */ /* 0x000f2c0000004200 */
[C---:B------:R-:W-:Y:S07]  /*10b00*/  HMMA.16816.F32 R88, R8.reuse, R30, R108 ;  /* 0x0000001e0858723c */ /* 0x040fee000000186c */
[----:B------:R-:W-:Y:S01]  /*10b10*/  IMAD.MOV.U32 R110, RZ, RZ, R16 ;  /* 0x000000ffff6e7224 */ /* 0x000fe200078e0010 */
[----:B------:R-:W-:Y:S01]  /*10b20*/  HMMA.16816.F32 R56, R8, R18, R124 ;  /* 0x000000120838723c */ /* 0x000fe2000000187c */
[----:B-1----:R-:W-:-:S02]  /*10b30*/  FFMA.FTZ R3, R131, c[0x0][0x2d0], -R6 ;  /* 0x0000b40083037a23 */ /* 0x002fc40000010806 */
[----:B------:R-:W-:Y:S02]  /*10b40*/  IMAD.MOV.U32 R16, RZ, RZ, R85 ;  /* 0x000000ffff107224 */ /* 0x000fe400078e0055 */
[----:B------:R1:W-:Y:S01]  /*10b50*/  MUFU.EX2 R203, R3 ;  /* 0x0000000300cb7308 */ /* 0x0003e20000000800 */
[----:B------:R-:W-:Y:S02]  /*10b60*/  IMAD.MOV.U32 R108, RZ, RZ, R17 ;  /* 0x000000ffff6c7224 */ /* 0x000fe400078e0011 */
[----:B------:R-:W-:Y:S01]  /*10b70*/  HMMA.16816.F32 R128, R8, R28, R24 ;  /* 0x0000001c0880723c */ /* 0x000fe20000001818 */
[----:B------:R-:W5:Y:S01]  /*10b80*/  LDSM.16.MT88.4 R24, [R225+0x1100] ;  /* 0x00110000e118783b */ /* 0x000f620000004200 */
[----:B------:R-:W-:Y:S02]  /*10b90*/  IMAD.MOV.U32 R127, RZ, RZ, R115 ;  /* 0x000000ffff7f7224 */ /* 0x000fe400078e0073 */
[----:B------:R-:W-:-:S03]  /*10ba0*/  IMAD.MOV.U32 R17, RZ, RZ, R84 ;  /* 0x000000ffff117224 */ /* 0x000fc600078e0054 */
[----:B------:R-:W-:Y:S01]  /*10bb0*/  MOV R28, R74 ;  /* 0x0000004a001c7202 */ /* 0x000fe20000000f00 */
[----:B------:R-:W-:Y:S01]  /*10bc0*/  IMAD.MOV.U32 R74, RZ, RZ, R191 ;  /* 0x000000ffff4a7224 */ /* 0x000fe200078e00bf */
[----:B---3--:R-:W-:Y:S01]  /*10bd0*/  F2FP.PACK_AB R8, R205, R204 ;  /* 0x000000cccd08723e */ /* 0x008fe200000000ff */
[----:B------:R-:W-:Y:S02]  /*10be0*/  IMAD.MOV.U32 R29, RZ, RZ, R87 ;  /* 0x000000ffff1d7224 */ /* 0x000fe400078e0057 */
[----:B-1----:R-:W-:Y:S02]  /*10bf0*/  FFMA.FTZ R3, R132, c[0x0][0x2d0], -R6 ;  /* 0x0000b40084037a23 */ /* 0x002fe40000010806 */
        /* <DEDUP_REMOVED lines=8> */
[----:B------:R1:W3:Y:S01]  /*10c80*/  MUFU.EX2 R200, R3 ;  /* 0x0000000300c87308 */ /* 0x0002e20000000800 */
[----:B------:R-:W-:Y:S01]  /*10c90*/  IMAD.MOV.U32 R70, RZ, RZ, R192 ;  /* 0x000000ffff467224 */ /* 0x000fe200078e00c0 */
[----:B------:R-:W-:Y:S01]  /*10ca0*/  MOV R115, R134 ;  /* 0x0000008600737202 */ /* 0x000fe20000000f00 */
[----:B------:R-:W-:Y:S02]  /*10cb0*/  IMAD.MOV.U32 R134, RZ, RZ, R29 ;  /* 0x000000ffff867224 */ /* 0x000fe400078e001d */
[----:B------:R-:W-:Y:S02]  /*10cc0*/  IMAD.MOV.U32 R29, RZ, RZ, R16 ;  /* 0x000000ffff1d7224 */ /* 0x000fe400078e0010 */
[----:B------:R-:W-:Y:S01]  /*10cd0*/  IMAD.MOV.U32 R16, RZ, RZ, R132 ;  /* 0x000000ffff107224 */ /* 0x000fe200078e0084 */
[----:B------:R-:W-:Y:S01]  /*10ce0*/  MOV R132, R117 ;  /* 0x0000007500847202 */ /* 0x000fe20000000f00 */
[----:B------:R-:W-:Y:S02]  /*10cf0*/  IMAD.MOV.U32 R117, RZ, RZ, R75 ;  /* 0x000000ffff757224 */ /* 0x000fe400078e004b */
[----:B------:R-:W-:-:S02]  /*10d00*/  IMAD.MOV.U32 R75, RZ, RZ, R188 ;  /* 0x000000ffff4b7224 */ /* 0x000fc400078e00bc */
[----:B------:R-:W-:Y:S02]  /*10d10*/  IMAD.MOV.U32 R124, RZ, RZ, R16 ;  /* 0x000000ffff7c7224 */ /* 0x000fe400078e0010 */
[--C-:B-1----:R-:W-:Y:S01]  /*10d20*/  FFMA.FTZ R3, R135, c[0x0][0x2d0], -R5.reuse ;  /* 0x0000b40087037a23 */ /* 0x102fe20000010805 */
[----:B---3--:R-:W-:Y:S01]  /*10d30*/  F2FP.PACK_AB R9, R200, R201 ;  /* 0x000000c9c809723e */ /* 0x008fe200000000ff */
[----:B------:R-:W-:Y:S02]  /*10d40*/  IMAD.MOV.U32 R135, RZ, RZ, R68 ;  /* 0x000000ffff877224 */ /* 0x000fe400078e0044 */
[----:B------:R1:W-:Y:S01]  /*10d50*/  MUFU.EX2 R199, R3 ;  /* 0x0000000300c77308 */ /* 0x0003e20000000800 */
[----:B------:R-:W-:Y:S02]  /*10d60*/  IMAD.MOV.U32 R68, RZ, RZ, R194 ;  /* 0x000000ffff447224 */ /* 0x000fe400078e00c2 */
[----:B-1----:R-:W-:Y:S02]  /*10d70*/  FFMA.FTZ R3, R136, c[0x0][0x2d0], -R5 ;  /* 0x0000b40088037a23 */ /* 0x002fe40000010805 */
[----:B------:R-:W-:-:S03]  /*10d80*/  IMAD.MOV.U32 R136, RZ, RZ, R114 ;  /* 0x000000ffff887224 */ /* 0x000fc600078e0072 */
[----:B------:R-:W1:Y:S01]  /*10d90*/  MUFU.EX2 R198, R3 ;  /* 0x0000000300c67308 */ /* 0x000e620000000800 */
[----:B------:R-:W-:Y:S02]  /*10da0*/  IMAD.MOV.U32 R114, RZ, RZ, R135 ;  /* 0x000000ffff727224 */ /* 0x000fe400078e0087 */
[----:B------:R-:W-:Y:S02]  /*10db0*/  IMAD.MOV.U32 R135, RZ, RZ, R28 ;  /* 0x000000ffff877224 */ /* 0x000fe400078e001c */
[----:B------:R-:W-:Y:S02]  /*10dc0*/  IMAD.MOV.U32 R28, RZ, RZ, R133 ;  /* 0x000000ffff1c7224 */ /* 0x000fe400078e0085 */
[----:B------:R-:W-:Y:S02]  /*10dd0*/  IMAD.MOV.U32 R133, RZ, RZ, R17 ;  /* 0x000000ffff857224 */ /* 0x000fe400078e0011 */
[----:B------:R-:W-:Y:S02]  /*10de0*/  IMAD.MOV.U32 R17, RZ, RZ, R118 ;  /* 0x000000ffff117224 */ /* 0x000fe400078e0076 */
[----:B------:R-:W-:-:S02]  /*10df0*/  IMAD.MOV.U32 R118, RZ, RZ, R116 ;  /* 0x000000ffff767224 */ /* 0x000fc400078e0074 */
[----:B------:R-:W-:Y:S02]  /*10e00*/  IMAD.MOV.U32 R116, RZ, RZ, R186 ;  /* 0x000000ffff747224 */ /* 0x000fe400078e00ba */
[----:B------:R-:W-:Y:S01]  /*10e10*/  IMAD.MOV.U32 R125, RZ, RZ, R133 ;  /* 0x000000ffff7d7224 */ /* 0x000fe200078e0085 */
[----:B-1----:R-:W-:Y:S01]  /*10e20*/  F2FP.PACK_AB R11, R198, R199 ;  /* 0x000000c7c60b723e */ /* 0x002fe200000000ff */
[----:B------:R-:W-:Y:S02]  /*10e30*/  FFMA.FTZ R3, R137, c[0x0][0x2d0], -R7 ;  /* 0x0000b40089037a23 */ /* 0x000fe40000010807 */
[----:B------:R-:W-:Y:S02]  /*10e40*/  IMAD.MOV.U32 R133, RZ, RZ, R117 ;  /* 0x000000ffff857224 */ /* 0x000fe400078e0075 */
[----:B------:R1:W3:Y:S01]  /*10e50*/  MUFU.EX2 R197, R3 ;  /* 0x0000000300c57308 */ /* 0x0002e20000000800 */
[----:B------:R-:W-:Y:S01]  /*10e60*/  IMAD.MOV.U32 R137, RZ, RZ, R29 ;  /* 0x000000ffff897224 */ /* 0x000fe200078e001d */
[----:B--2---:R-:W-:Y:S01]  /*10e70*/  HMMA.16816.F32 R84, R8, R14, R76 ;  /* 0x0000000e0854723c */ /* 0x004fe2000000184c */
[----:B------:R-:W-:-:S02]  /*10e80*/  IMAD.MOV.U32 R126, RZ, RZ, R17 ;  /* 0x000000ffff7e7224 */ /* 0x000fc400078e0011 */
[----:B------:R-:W-:Y:S05]  /*10e90*/  LDSM.16.MT88.4 R16, [R224+0x1900] ;  /* 0x00190000e010783b */ /* 0x000fea0000004200 */
[----:B----4-:R-:W-:Y:S01]  /*10ea0*/  HMMA.16816.F32 R76, R8, R22, R64 ;  /* 0x00000016084c723c */ /* 0x010fe20000001840 */
[----:B-1----:R-:W-:Y:S01]  /*10eb0*/  FFMA.FTZ R3, R138, c[0x0][0x2d0], -R7 ;  /* 0x0000b4008a037a23 */ /* 0x002fe20000010807 */
[----:B------:R-:W-:-:S06]  /*10ec0*/  MOV R138, R115 ;  /* 0x00000073008a7202 */ /* 0x000fcc0000000f00 */
[C---:B-----5:R-:W-:Y:S01]  /*10ed0*/  HMMA.16816.F32 R64, R8.reuse, R26, R60 ;  /* 0x0000001a0840723c */ /* 0x060fe2000000183c */
[----:B------:R1:W-:Y:S07]  /*10ee0*/  MUFU.EX2 R196, R3 ;  /* 0x0000000300c47308 */ /* 0x0003ee0000000800 */
[C---:B------:R-:W-:Y:S08]  /*10ef0*/  HMMA.16816.F32 R120, R8.reuse, R12, R120 ;  /* 0x0000000c0878723c */ /* 0x040ff00000001878 */
[----:B------:R-:W-:Y:S01]  /*10f00*/  HMMA.16816.F32 R104, R8, R20, R104 ;  /* 0x000000140868723c */ /* 0x000fe20000001868 */
[----:B-1----:R-:W-:-:S02]  /*10f10*/  FFMA.FTZ R3, R139, c[0x0][0x2d0], -R7 ;  /* 0x0000b4008b037a23 */ /* 0x002fc40000010807 */
[----:B------:R-:W-:Y:S01]  /*10f20*/  IMAD.MOV.U32 R139, RZ, RZ, R135 ;  /* 0x000000ffff8b7224 */ /* 0x000fe200078e0087 */
[----:B------:R-:W-:Y:S01]  /*10f30*/  MOV R135, R132 ;  /* 0x0000008400877202 */ /* 0x000fe20000000f00 */
[----:B------:R1:W2:Y:S01]  /*10f40*/  MUFU.EX2 R195, R3 ;  /* 0x0000000300c37308 */ /* 0x0002a20000000800 */
[----:B------:R-:W-:Y:S02]  /*10f50*/  IMAD.MOV.U32 R132, RZ, RZ, R116 ;  /* 0x000000ffff847224 */ /* 0x000fe400078e0074 */
[C---:B------:R-:W-:Y:S08]  /*10f60*/  HMMA.16816.F32 R96, R8.reuse, R24, R96 ;  /* 0x000000180860723c */ /* 0x040ff00000001860 */
[----:B------:R-:W-:Y:S01]  /*10f70*/  HMMA.16816.F32 R100, R8, R32, R92 ;  /* 0x000000200864723c */ /* 0x000fe2000000185c */
[----:B-1----:R-:W-:-:S07]  /*10f80*/  FFMA.FTZ R3, R140, c[0x0][0x2d0], -R7 ;  /* 0x0000b4008c037a23 */ /* 0x002fce0000010807 */
[----:B------:R-:W-:Y:S01]  /*10f90*/  HMMA.16816.F32 R60, R8, R34, R44 ;  /* 0x00000022083c723c */ /* 0x000fe2000000182c */
[----:B------:R1:W-:Y:S06]  /*10fa0*/  MUFU.EX2 R194, R3 ;  /* 0x0000000300c27308 */ /* 0x0003ec0000000800 */
[----:B---3--:R-:W-:Y:S02]  /*10fb0*/  F2FP.PACK_AB R8, R197, R209 ;  /* 0x000000d1c508723e */ /* 0x008fe400000000ff */
        /* <DEDUP_REMOVED lines=8> */
[----:B-1----:R-:W-:Y:S02]  /*11040*/  FFMA.FTZ R3, R144, c[0x0][0x2d0], -R0 ;  /* 0x0000b40090037a23 */ /* 0x002fe40000010800 */
[----:B------:R-:W-:Y:S02]  /*11050*/  IMAD.MOV.U32 R144, RZ, RZ, R4 ;  /* 0x000000ffff907224 */ /* 0x000fe400078e0004 */
[----:B------:R-:W-:Y:S02]  /*11060*/  IMAD.MOV.U32 R4, RZ, RZ, R189 ;  /* 0x000000ffff047224 */ /* 0x000fe400078e00bd */
[----:B------:R1:W2:Y:S02]  /*11070*/  MUFU.EX2 R189, R3 ;  /* 0x0000000300bd7308 */ /* 0x0002a40000000800 */
[----:B------:R-:W-:-:S02]  /*11080*/  FFMA.FTZ R4, R4, c[0x0][0x2d0], -R7 ;  /* 0x0000b40004047a23 */ /* 0x000fc40000010807 */
[--C-:B-1----:R-:W-:Y:S01]  /*11090*/  FFMA.FTZ R3, R145, c[0x0][0x2d0], -R7.reuse ;  /* 0x0000b40091037a23 */ /* 0x102fe20000010807 */
[----:B--2---:R-:W-:Y:S01]  /*110a0*/  F2FP.PACK_AB R11, R189, R191 ;  /* 0x000000bfbd0b723e */ /* 0x004fe200000000ff */
[----:B------:R-:W-:Y:S02]  /*110b0*/  IMAD.MOV.U32 R145, RZ, RZ, R190 ;  /* 0x000000ffff917224 */ /* 0x000fe400078e00be */
[----:B------:R1:W-:Y:S04]  /*110c0*/  MUFU.EX2 R190, R3 ;  /* 0x0000000300be7308 */ /* 0x0003e80000000800 */
[C---:B------:R-:W-:Y:S08]  /*110d0*/  HMMA.16816.F32 R44, R8.reuse, R14, R40 ;  /* 0x0000000e082c723c */ /* 0x040ff00000001828 */
[----:B------:R-:W-:Y:S01]  /*110e0*/  HMMA.16816.F32 R40, R8, R20, R52 ;  /* 0x000000140828723c */ /* 0x000fe20000001834 */
[----:B-1----:R-:W-:-:S02]  /*110f0*/  FFMA.FTZ R3, R146, c[0x0][0x2d0], -R7 ;  /* 0x0000b40092037a23 */ /* 0x002fc40000010807 */
[----:B------:R-:W-:Y:S02]  /*11100*/  IMAD.MOV.U32 R146, RZ, RZ, R113 ;  /* 0x000000ffff927224 */ /* 0x000fe400078e0071 */
[----:B------:R1:W-:Y:S02]  /*11110*/  MUFU.EX2 R188, R3 ;  /* 0x0000000300bc7308 */ /* 0x0003e40000000800 */
[----:B------:R-:W-:Y:S01]  /*11120*/  IMAD.MOV.U32 R53, RZ, RZ, R184 ;  /* 0x000000ffff357224 */ /* 0x000fe200078e00b8 */
[----:B------:R-:W-:Y:S01]  /*11130*/  HMMA.16816.F32 R48, R8, R12, R48 ;  /* 0x0000000c0830723c */ /* 0x000fe20000001830 */
[----:B------:R-:W-:Y:S01]  /*11140*/  IMAD.MOV.U32 R55, RZ, RZ, R134 ;  /* 0x000000ffff377224 */ /* 0x000fe200078e0086 */
[----:B------:R-:W2:Y:S01]  /*11150*/  LDSM.16.MT88.4 R12, [R227+0x1900] ;  /* 0x00190000e30c783b */ /* 0x000ea20000004200 */
[----:B------:R-:W-:Y:S02]  /*11160*/  IMAD.MOV.U32 R134, RZ, RZ, R118 ;  /* 0x000000ffff867224 */ /* 0x000fe400078e0076 */
[----:B------:R-:W-:-:S02]  /*11170*/  IMAD.MOV.U32 R54, RZ, RZ, R114 ;  /* 0x000000ffff367224 */ /* 0x000fc400078e0072 */
[----:B------:R-:W-:Y:S01]  /*11180*/  IMAD.MOV.U32 R52, RZ, RZ, R110 ;  /* 0x000000ffff347224 */ /* 0x000fe200078e006e */
[----:B------:R-:W-:Y:S01]  /*11190*/  HMMA.16816.F32 R56, R8, R26, R56 ;  /* 0x0000001a0838723c */ /* 0x000fe20000001838 */
[----:B-1----:R-:W-:Y:S02]  /*111a0*/  FFMA.FTZ R3, R147, c[0x0][0x2d0], -R6 ;  /* 0x0000b40093037a23 */ /* 0x002fe40000010806 */
[----:B------:R-:W-:-:S05]  /*111b0*/  IMAD.MOV.U32 R147, RZ, RZ, R187 ;  /* 0x000000ffff937224 */ /* 0x000fca00078e00bb */
[C---:B------:R-:W-:Y:S01]  /*111c0*/  HMMA.16816.F32 R36, R8.reuse, R22, R36 ;  /* 0x000000160824723c */ /* 0x040fe20000001824 */
[----:B------:R1:W-:Y:S01]  /*111d0*/  MUFU.EX2 R187, R3 ;  /* 0x0000000300bb7308 */ /* 0x0003e20000000800 */
[----:B------:R-:W-:Y:S06]  /*111e0*/  LDSM.16.MT88.4 R20, [R225+0x1900] ;  /* 0x00190000e114783b */ /* 0x000fec0000004200 */
[C---:B------:R-:W-:Y:S08]  /*111f0*/  HMMA.16816.F32 R92, R8.reuse, R32, R128 ;  /* 0x00000020085c723c */ /* 0x040ff00000001880 */
[----:B------:R-:W-:Y:S01]  /*11200*/  HMMA.16816.F32 R88, R8, R34, R88 ;  /* 0x000000220858723c */ /* 0x000fe20000001858 */
[----:B-1----:R-:W-:-:S02]  /*11210*/  FFMA.FTZ R3, R148, c[0x0][0x2d0], -R6 ;  /* 0x0000b40094037a23 */ /* 0x002fc40000010806 */
[----:B------:R-:W-:Y:S02]  /*11220*/  IMAD.MOV.U32 R148, RZ, RZ, R28 ;  /* 0x000000ffff947224 */ /* 0x000fe400078e001c */
[----:B------:R1:W3:Y:S03]  /*11230*/  MUFU.EX2 R186, R3 ;  /* 0x0000000300ba7308 */ /* 0x0002e60000000800 */
[----:B------:R-:W-:Y:S01]  /*11240*/  HMMA.16816.F32 R28, R8, R24, R80 ;  /* 0x00000018081c723c */ /* 0x000fe20000001850 */
[----:B------:R-:W4:Y:S01]  /*11250*/  LDSM.16.MT88.4 R24, [R226+0x1900] ;  /* 0x00190000e218783b */ /* 0x000f220000004200 */
[----:B-1----:R-:W-:-:S05]  /*11260*/  FFMA.FTZ R3, R149, c[0x0][0x2d0], -R6 ;  /* 0x0000b40095037a23 */ /* 0x002fca0000010806 */
[----:B---3--:R-:W-:Y:S01]  /*11270*/  F2FP.PACK_AB R8, R186, R187 ;  /* 0x000000bbba08723e */ /* 0x008fe200000000ff */
[----:B------:R-:W-:Y:S02]  /*11280*/  IMAD.MOV.U32 R149, RZ, RZ, R185 ;  /* 0x000000ffff957224 */ /* 0x000fe400078e00b9 */
[----:B------:R1:W-:Y:S02]  /*11290*/  MUFU.EX2 R185, R3 ;  /* 0x0000000300b97308 */ /* 0x0003e40000000800 */
[----:B-1----:R-:W-:Y:S02]  /*112a0*/  FFMA.FTZ R3, R150, c[0x0][0x2d0], -R6 ;  /* 0x0000b40096037a23 */ /* 0x002fe40000010806 */
[----:B------:R-:W-:-:S04]  /*112b0*/  IMAD.MOV.U32 R150, RZ, RZ, R145 ;  /* 0x000000ffff967224 */ /* 0x000fc800078e0091 */
        /* <DEDUP_REMOVED lines=19> */
[C---:B--2---:R-:W-:Y:S08]  /*113f0*/  HMMA.16816.F32 R140, R8.reuse, R12, R104 ;  /* 0x0000000c088c723c */ /* 0x044ff00000001868 */
[----:B----4-:R-:W-:Y:S01]  /*11400*/  HMMA.16816.F32 R80, R8, R24, R100 ;  /* 0x000000180850723c */ /* 0x010fe20000001864 */
[----:B-1----:R-:W-:-:S04]  /*11410*/  FFMA.FTZ R3, R156, c[0x0][0x2d0], -R7 ;  /* 0x0000b4009c037a23 */ /* 0x002fc80000010807 */
[----:B------:R1:W-:Y:S03]  /*11420*/  MUFU.EX2 R113, R3 ;  /* 0x0000000300717308 */ /* 0x0003e60000000800 */
[C---:B------:R-:W-:Y:S08]  /*11430*/  HMMA.16816.F32 R128, R8.reuse, R18, R84 ;  /* 0x000000120880723c */ /* 0x040ff00000001854 */
[----:B------:R-:W-:Y:S01]  /*11440*/  HMMA.16816.F32 R120, R8, R16, R120 ;  /* 0x000000100878723c */ /* 0x000fe20000001878 */
[----:B-1----:R-:W-:-:S07]  /*11450*/  FFMA.FTZ R3, R157, c[0x0][0x2d0], -R7 ;  /* 0x0000b4009d037a23 */ /* 0x002fce0000010807 */
[----:B------:R-:W-:Y:S01]  /*11460*/  HMMA.16816.F32 R84, R8, R22, R64 ;  /* 0x000000160854723c */ /* 0x000fe20000001840 */
[----:B------:R1:W-:Y:S02]  /*11470*/  MUFU.EX2 R112, R3 ;  /* 0x0000000300707308 */ /* 0x0003e40000000800 */
[----:B-1----:R-:W-:-:S06]  /*11480*/  FFMA.FTZ R3, R158, c[0x0][0x2d0], -R7 ;  /* 0x0000b4009e037a23 */ /* 0x002fcc0000010807 */
[----:B------:R1:W-:Y:S02]  /*11490*/  MUFU.EX2 R111, R3 ;  /* 0x00000003006f7308 */ /* 0x0003e40000000800 */
[--C-:B-1----:R-:W-:Y:S02]  /*114a0*/  FFMA.FTZ R3, R159, c[0x0][0x2d0], -R0.reuse ;  /* 0x0000b4009f037a23 */ /* 0x102fe40000010800 */
[----:B------:R-:W-:Y:S04]  /*114b0*/  HMMA.16816.F32 R156, R8, R20, R96 ;  /* 0x00000014089c723c */ /* 0x000fe80000001860 */
[----:B------:R1:W-:Y:S02]  /*114c0*/  MUFU.EX2 R109, R3 ;  /* 0x00000003006d7308 */ /* 0x0003e40000000800 */
[----:B-1----:R-:W-:-:S02]  /*114d0*/  FFMA.FTZ R3, R160, c[0x0][0x2d0], -R0 ;  /* 0x0000b400a0037a23 */ /* 0x002fc40000010800 */
[----:B------:R-:W-:-:S04]  /*114e0*/  IMAD.MOV.U32 R160, RZ, RZ, R53 ;  /* 0x000000ffffa07224 */ /* 0x000fc800078e0035 */
[----:B------:R1:W2:Y:S01]  /*114f0*/  MUFU.EX2 R108, R3 ;  /* 0x00000003006c7308 */ /* 0x0002a20000000800 */
[----:B------:R-:W-:Y:S01]  /*11500*/  IMAD.MOV.U32 R53, RZ, RZ, R149 ;  /* 0x000000ffff357224 */ /* 0x000fe200078e0095 */
[----:B------:R-:W-:Y:S02]  /*11510*/  MOV R149, R146 ;  /* 0x0000009200957202 */ /* 0x000fe40000000f00 */
[C---:B------:R-:W-:Y:S08]  /*11520*/  HMMA.16816.F32 R144, R8.reuse, R14, R76 ;  /* 0x0000000e0890723c */ /* 0x040ff0000000184c */
[----:B------:R-:W-:Y:S01]  /*11530*/  HMMA.16816.F32 R76, R8, R26, R60 ;  /* 0x0000001a084c723c */ /* 0x000fe2000000183c */
[----:B-1----:R-:W-:-:S02]  /*11540*/  FFMA.FTZ R3, R162, c[0x0][0x2d0], -R0 ;  /* 0x0000b400a2037a23 */ /* 0x002fc40000010800 */
[----:B------:R-:W-:-:S04]  /*11550*/  IMAD.MOV.U32 R162, RZ, RZ, R152 ;  /* 0x000000ffffa27224 */ /* 0x000fc800078e0098 */
[----:B------:R-:W-:Y:S01]  /*11560*/  F2FP.PACK_AB R8, R190, R194 ;  /* 0x000000c2be08723e */ /* 0x000fe200000000ff */
[----:B------:R1:W-:Y:S01]  /*11570*/  MUFU.EX2 R107, R3 ;  /* 0x00000003006b7308 */ /* 0x0003e20000000800 */
[----:B--2---:R-:W-:Y:S01]  /*11580*/  F2FP.PACK_AB R9, R108, R109 ;  /* 0x0000006d6c09723e */ /* 0x004fe200000000ff */
[----:B------:R-:W-:Y:S01]  /*11590*/  IMAD.MOV.U32 R152, RZ, RZ, R55 ;  /* 0x000000ffff987224 */ /* 0x000fe200078e0037 */
[----:B------:R-:W-:Y:S01]  /*115a0*/  F2FP.PACK_AB R10, R114, R188 ;  /* 0x000000bc720a723e */ /* 0x000fe200000000ff */
[----:B-1----:R-:W-:Y:S01]  /*115b0*/  FFMA.FTZ R3, R163, c[0x0][0x2d0], -R0 ;  /* 0x0000b400a3037a23 */ /* 0x002fe20000010800 */
[----:B------:R-:W-:-:S03]  /*115c0*/  MOV R163, R53 ;  /* 0x0000003500a37202 */ /* 0x000fc60000000f00 */
[----:B------:R1:W2:Y:S02]  /*115d0*/  MUFU.EX2 R106, R3 ;  /* 0x00000003006a7308 */ /* 0x0002a40000000800 */
[----:B-1----:R-:W-:Y:S01]  /*115e0*/  FFMA.FTZ R3, R161, c[0x0][0x2d0], -R7 ;  /* 0x0000b400a1037a23 */ /* 0x002fe20000010807 */
[----:B--2---:R-:W-:Y:S01]  /*115f0*/  F2FP.PACK_AB R11, R106, R107 ;  /* 0x0000006b6a0b723e */ /* 0x004fe200000000ff */
[----:B------:R-:W-:Y:S01]  /*11600*/  IMAD.MOV.U32 R161, RZ, RZ, R137 ;  /* 0x000000ffffa17224 */ /* 0x000fe200078e0089 */
[----:B------:R-:W-:-:S03]  /*11610*/  MOV R137, R135 ;  /* 0x0000008700897202 */ /* 0x000fc60000000f00 */
[----:B------:R1:W-:Y:S01]  /*11620*/  MUFU.EX2 R110, R3 ;  /* 0x00000003006e7308 */ /* 0x0003e20000000800 */
[----:B------:R-:W-:Y:S02]  /*11630*/  IMAD.MOV.U32 R135, RZ, RZ, R134 ;  /* 0x000000ffff877224 */ /* 0x000fe400078e0086 */
[----:B------:R-:W-:Y:S01]  /*11640*/  IMAD.MOV.U32 R134, RZ, RZ, R133 ;  /* 0x000000ffff867224 */ /* 0x000fe200078e0085 */
[----:B------:R-:W-:Y:S01]  /*11650*/  HMMA.16816.F32 R60, R8, R18, R44 ;  /* 0x00000012083c723c */ /* 0x000fe2000000182c */
[----:B------:R-:W-:Y:S02]  /*11660*/  IMAD.MOV.U32 R133, RZ, RZ, R132 ;  /* 0x000000ffff857224 */ /* 0x000fe400078e0084 */
[----:B------:R-:W-:-:S05]  /*11670*/  IMAD.MOV.U32 R132, RZ, RZ, R75 ;  /* 0x000000ffff847224 */ /* 0x000fca00078e004b */
[C---:B------:R-:W-:Y:S01]  /*11680*/  HMMA.16816.F32 R44, R8.reuse, R24, R92 ;  /* 0x00000018082c723c */ /* 0x040fe2000000185c */
[----:B-1----:R-:W-:Y:S02]  /*11690*/  FFMA.FTZ R3, R164, c[0x0][0x2d0], -R6 ;  /* 0x0000b400a4037a23 */ /* 0x002fe40000010806 */
[----:B------:R-:W-:Y:S02]  /*116a0*/  IMAD.MOV.U32 R164, RZ, RZ, R74 ;  /* 0x000000ffffa47224 */ /* 0x000fe400078e004a */
[----:B------:R1:W-:Y:S03]  /*116b0*/  MUFU.EX2 R104, R3 ;  /* 0x0000000300687308 */ /* 0x0003e60000000800 */
[C---:B------:R-:W-:Y:S01]  /*116c0*/  HMMA.16816.F32 R64, R8.reuse, R16, R48 ;  /* 0x000000100840723c */ /* 0x040fe20000001830 */
[----:B------:R-:W2:Y:S07]  /*116d0*/  LDSM.16.MT88.4 R16, [R224+0x2100] ;  /* 0x00210000e010783b */ /* 0x000eae0000004200 */
[----:B------:R-:W-:Y:S01]  /*116e0*/  HMMA.16816.F32 R48, R8, R14, R36 ;  /* 0x0000000e0830723c */ /* 0x000fe20000001824 */
[----:B-1----:R-:W-:-:S07]  /*116f0*/  FFMA.FTZ R3, R165, c[0x0][0x2d0], -R6 ;  /* 0x0000b400a5037a23 */ /* 0x002fce0000010806 */
[C---:B------:R-:W-:Y:S01]  /*11700*/  HMMA.16816.F32 R52, R8.reuse, R12, R40 ;  /* 0x0000000c0834723c */ /* 0x040fe20000001828 */
[----:B------:R-:W1:Y:S01]  /*11710*/  LDSM.16.MT88.4 R12, [R227+0x2100] ;  /* 0x00210000e30c783b */ /* 0x000e620000004200 */
[----:B------:R-:W-:Y:S01]  /*11720*/  IMAD.MOV.U32 R165, RZ, RZ, R70 ;  /* 0x000000ffffa57224 */ /* 0x000fe200078e0046 */
[----:B------:R3:W4:Y:S05]  /*11730*/  MUFU.EX2 R105, R3 ;  /* 0x0000000300697308 */ /* 0x00072a0000000800 */
[C---:B------:R-:W-:Y:S01]  /*11740*/  HMMA.16816.F32 R32, R8.reuse, R20, R28 ;  /* 0x000000140820723c */ /* 0x040fe2000000181c */
[----:B------:R-:W-:Y:S07]  /*11750*/  LDSM.16.MT88.4 R28, [R226+0x2100] ;  /* 0x00210000e21c783b */ /* 0x000fee0000004200 */
[----:B------:R-:W-:Y:S01]  /*11760*/  HMMA.16816.F32 R36, R8, R22, R56 ;  /* 0x000000160824723c */ /* 0x000fe20000001838 */
[----:B------:R-:W5:Y:S01]  /*11770*/  LDSM.16.MT88.4 R20, [R225+0x2100] ;  /* 0x00210000e114783b */ /* 0x000f620000004200 */
[----:B---3--:R-:W-:-:S02]  /*11780*/  FFMA.FTZ R3, R166, c[0x0][0x2d0], -R6 ;  /* 0x0000b400a6037a23 */ /* 0x008fc40000010806 */
[----:B------:R-:W-:Y:S02]  /*11790*/  IMAD.MOV.U32 R166, RZ, RZ, R153 ;  /* 0x000000ffffa67224 */ /* 0x000fe400078e0099 */
[----:B------:R3:W-:Y:S02]  /*117a0*/  MUFU.EX2 R103, R3 ;  /* 0x0000000300677308 */ /* 0x0007e40000000800 */
[----:B------:R-:W-:Y:S01]  /*117b0*/  HMMA.16816.F32 R40, R8, R26, R88 ;  /* 0x0000001a0828723c */ /* 0x000fe20000001858 */
[----:B------:R-:W-:Y:S01]  /*117c0*/  IMAD.MOV.U32 R153, RZ, RZ, R148 ;  /* 0x000000ffff997224 */ /* 0x000fe200078e0094 */
[----:B------:R-:W1:Y:S01]  /*117d0*/  LDSM.16.MT88.4 R24, [R224+0x2900] ;  /* 0x00290000e018783b */ /* 0x000e620000004200 */
[----:B------:R-:W-:Y:S02]  /*117e0*/  IMAD.MOV.U32 R148, RZ, RZ, R124 ;  /* 0x000000ffff947224 */ /* 0x000fe400078e007c */
[----:B------:R-:W-:Y:S01]  /*117f0*/  IMAD.MOV.U32 R124, RZ, RZ, R126 ;  /* 0x000000ffff7c7224 */ /* 0x000fe200078e007e */
[----:B------:R-:W-:-:S02]  /*11800*/  MOV R126, R69 ;  /* 0x00000045007e7202 */ /* 0x000fc40000000f00 */
[----:B----4-:R-:W-:Y:S01]  /*11810*/  F2FP.PACK_AB R8, R105, R104 ;  /* 0x000000686908723e */ /* 0x010fe200000000ff */
[----:B---3--:R-:W-:Y:S02]  /*11820*/  FFMA.FTZ R3, R167, c[0x0][0x2d0], -R6 ;  /* 0x0000b400a7037a23 */ /* 0x008fe40000010806 */
[----:B------:R-:W-:Y:S02]  /*11830*/  IMAD.MOV.U32 R167, RZ, RZ, R68 ;  /* 0x000000ffffa77224 */ /* 0x000fe400078e0044 */
[----:B------:R3:W4:Y:S02]  /*11840*/  MUFU.EX2 R102, R3 ;  /* 0x0000000300667308 */ /* 0x0007240000000800 */
[----:B---3--:R-:W-:Y:S01]  /*11850*/  FFMA.FTZ R3, R168, c[0x0][0x2d0], -R5 ;  /* 0x0000b400a8037a23 */ /* 0x008fe20000010805 */
[----:B----4-:R-:W-:-:S05]  /*11860*/  F2FP.PACK_AB R10, R102, R103 ;  /* 0x00000067660a723e */ /* 0x010fca00000000ff */
[----:B------:R3:W-:Y:S02]  /*11870*/  MUFU.EX2 R101, R3 ;  /* 0x0000000300657308 */ /* 0x0007e40000000800 */
[----:B---3--:R-:W-:Y:S02]  /*11880*/  FFMA.FTZ R3, R169, c[0x0][0x2d0], -R5 ;  /* 0x0000b400a9037a23 */ /* 0x008fe40000010805 */
[----:B------:R-:W-:-:S04]  /*11890*/  IMAD.MOV.U32 R169, RZ, RZ, R132 ;  /* 0x000000ffffa97224 */ /* 0x000fc800078e0084 */
[----:B------:R3:W4:Y:S02]  /*118a0*/  MUFU.EX2 R100, R3 ;  /* 0x0000000300647308 */ /* 0x0007240000000800 */
[----:B---3--:R-:W-:Y:S01]  /*118b0*/  FFMA.FTZ R3, R170, c[0x0][0x2d0], -R5 ;  /* 0x0000b400aa037a23 */ /* 0x008fe20000010805 */
[----:B----4-:R-:W-:Y:S02]  /*118c0*/  F2FP.PACK_AB R9, R100, R101 ;  /* 0x000000656409723e */ /* 0x010fe400000000ff */
[----:B------:R-:W-:-:S03]  /*118d0*/  MOV R170, R133 ;  /* 0x0000008500aa7202 */ /* 0x000fc60000000f00 */
[----:B------:R3:W-:Y:S02]  /*118e0*/  MUFU.EX2 R99, R3 ;  /* 0x0000000300637308 */ /* 0x0007e40000000800 */
[----:B---3--:R-:W-:Y:S02]  /*118f0*/  FFMA.FTZ R3, R171, c[0x0][0x2d0], -R5 ;  /* 0x0000b400ab037a23 */ /* 0x008fe40000010805 */
[----:B------:R-:W-:-:S04]  /*11900*/  IMAD.MOV.U32 R171, RZ, RZ, R134 ;  /* 0x000000ffffab7224 */ /* 0x000fc800078e0086 */
[----:B------:R3:W4:Y:S02]  /*11910*/  MUFU.EX2 R98, R3 ;  /* 0x0000000300627308 */ /* 0x0007240000000800 */
[----:B---3--:R-:W-:Y:S01]  /*11920*/  FFMA.FTZ R3, R173, c[0x0][0x2d0], -R0 ;  /* 0x0000b400ad037a23 */ /* 0x008fe20000010800 */
[----:B----4-:R-:W-:Y:S01]  /*11930*/  F2FP.PACK_AB R11, R98, R99 ;  /* 0x00000063620b723e */ /* 0x010fe200000000ff */
[----:B------:R-:W-:-:S04]  /*11940*/  IMAD.MOV.U32 R173, RZ, RZ, R135 ;  /* 0x000000ffffad7224 */ /* 0x000fc800078e0087 */
[----:B------:R3:W-:Y:S01]  /*11950*/  MUFU.EX2 R97, R3 ;  /* 0x0000000300617308 */ /* 0x0007e20000000800 */
[----:B------:R-:W-:Y:S01]  /*11960*/  LDSM.16.MT88.4 R132, [R224+0x3100] ;  /* 0x00310000e084783b */ /* 0x000fe20000004200 */
[C---:B--2---:R-:W-:Y:S08]  /*11970*/  HMMA.16816.F32 R120, R8.reuse, R16, R120 ;  /* 0x000000100878723c */ /* 0x044ff00000001878 */
[----:B------:R-:W-:Y:S01]  /*11980*/  HMMA.16816.F32 R128, R8, R18, R128 ;  /* 0x000000120880723c */ /* 0x000fe20000001880 */
[----:B---3--:R-:W-:-:S02]  /*11990*/  FFMA.FTZ R3, R172, c[0x0][0x2d0], -R0 ;  /* 0x0000b400ac037a23 */ /* 0x008fc40000010800 */
[----:B------:R-:W-:Y:S02]  /*119a0*/  IMAD.MOV.U32 R172, RZ, RZ, R148 ;  /* 0x000000ffffac7224 */ /* 0x000fe400078e0094 */
[----:B------:R2:W3:Y:S03]  /*119b0*/  MUFU.EX2 R96, R3 ;  /* 0x0000000300607308 */ /* 0x0004e60000000800 */
[C---:B-1----:R-:W-:Y:S08]  /*119c0*/  HMMA.16816.F32 R140, R8.reuse, R12, R140 ;  /* 0x0000000c088c723c */ /* 0x042ff0000000188c */
[----:B------:R-:W-:Y:S01]  /*119d0*/  HMMA.16816.F32 R144, R8, R14, R144 ;  /* 0x0000000e0890723c */ /* 0x000fe20000001890 */
[----:B--2---:R-:W-:-:S07]  /*119e0*/  FFMA.FTZ R3, R174, c[0x0][0x2d0], -R0 ;  /* 0x0000b400ae037a23 */ /* 0x004fce0000010800 */
[C---:B-----5:R-:W-:Y:S01]  /*119f0*/  HMMA.16816.F32 R156, R8.reuse, R20, R156 ;  /* 0x00000014089c723c */ /* 0x060fe2000000189c */
[----:B------:R-:W-:Y:S01]  /*11a00*/  IMAD.MOV.U32 R174, RZ, RZ, R150 ;  /* 0x000000ffffae7224 */ /* 0x000fe200078e0096 */
[----:B------:R1:W-:Y:S06]  /*11a10*/  MUFU.EX2 R95, R3 ;  /* 0x00000003005f7308 */ /* 0x0003ec0000000800 */
[C---:B------:R-:W-:Y:S08]  /*11a20*/  HMMA.16816.F32 R84, R8.reuse, R22, R84 ;  /* 0x000000160854723c */ /* 0x040ff00000001854 */
[----:B------:R-:W-:Y:S01]  /*11a30*/  HMMA.16816.F32 R80, R8, R28, R80 ;  /* 0x0000001c0850723c */ /* 0x000fe20000001850 */
[----:B-1----:R-:W-:-:S02]  /*11a40*/  FFMA.FTZ R3, R175, c[0x0][0x2d0], -R0 ;  /* 0x0000b400af037a23 */ /* 0x002fc40000010800 */
[----:B------:R-:W-:Y:S02]  /*11a50*/  IMAD.MOV.U32 R175, RZ, RZ, R149 ;  /* 0x000000ffffaf7224 */ /* 0x000fe400078e0095 */
[----:B------:R1:W2:Y:S03]  /*11a60*/  MUFU.EX2 R94, R3 ;  /* 0x00000003005e7308 */ /* 0x0002a60000000800 */
[----:B------:R-:W-:Y:S07]  /*11a70*/  HMMA.16816.F32 R76, R8, R30, R76 ;  /* 0x0000001e084c723c */ /* 0x000fee000000184c */
[----:B------:R-:W-:-:S02]  /*11a80*/  F2FP.PACK_AB R8, R112, R113 ;  /* 0x000000717008723e */ /* 0x000fc400000000ff */
[----:B---3--:R-:W-:Y:S02]  /*11a90*/  F2FP.PACK_AB R9, R96, R97 ;  /* 0x000000616009723e */ /* 0x008fe400000000ff */
[----:B------:R-:W-:Y:S01]  /*11aa0*/  F2FP.PACK_AB R10, R110, R111 ;  /* 0x0000006f6e0a723e */ /* 0x000fe200000000ff */
[--C-:B-1----:R-:W-:Y:S01]  /*11ab0*/  FFMA.FTZ R3, R178, c[0x0][0x2d0], -R6.reuse ;  /* 0x0000b400b2037a23 */ /* 0x102fe20000010806 */
[----:B--2---:R-:W-:Y:S01]  /*11ac0*/  F2FP.PACK_AB R11, R94, R95 ;  /* 0x0000005f5e0b723e */ /* 0x004fe200000000ff */
[----:B------:R-:W-:Y:S02]  /*11ad0*/  IMAD.MOV.U32 R178, RZ, RZ, R151 ;  /* 0x000000ffffb27224 */ /* 0x000fe400078e0097 */
[----:B------:R1:W-:Y:S01]  /*11ae0*/  MUFU.EX2 R93, R3 ;  /* 0x00000003005d7308 */ /* 0x0003e20000000800 */
[----:B------:R-:W-:Y:S03]  /*11af0*/  LDSM.16.MT88.4 R148, [R227+0x3100] ;  /* 0x00310000e394783b */ /* 0x000fe60000004200 */
[C---:B------:R-:W-:Y:S08]  /*11b00*/  HMMA.16816.F32 R64, R8.reuse, R16, R64 ;  /* 0x000000100840723c */ /* 0x040ff00000001840 */
[----:B------:R-:W-:Y:S01]  /*11b10*/  HMMA.16816.F32 R60, R8, R18, R60 ;  /* 0x00000012083c723c */ /* 0x000fe2000000183c */
[----:B------:R-:W-:Y:S01]  /*11b20*/  LDSM.16.MT88.4 R16, [R225+0x2900] ;  /* 0x00290000e110783b */ /* 0x000fe20000004200 */
[----:B-1----:R-:W-:-:S04]  /*11b30*/  FFMA.FTZ R3, R179, c[0x0][0x2d0], -R6 ;  /* 0x0000b400b3037a23 */ /* 0x002fc80000010806 */
[----:B------:R1:W2:Y:S02]  /*11b40*/  MUFU.EX2 R92, R3 ;  /* 0x00000003005c7308 */ /* 0x0002a40000000800 */
[C---:B------:R-:W-:Y:S08]  /*11b50*/  HMMA.16816.F32 R52, R8.reuse, R12, R52 ;  /* 0x0000000c0834723c */ /* 0x040ff00000001834 */
[----:B------:R-:W-:Y:S01]  /*11b60*/  HMMA.16816.F32 R48, R8, R14, R48 ;  /* 0x0000000e0830723c */ /* 0x000fe20000001830 */
[----:B------:R-:W-:Y:S01]  /*11b70*/  LDSM.16.MT88.4 R12, [R226+0x2900] ;  /* 0x00290000e20c783b */ /* 0x000fe20000004200 */
[----:B-1----:R-:W-:-:S06]  /*11b80*/  FFMA.FTZ R3, R177, c[0x0][0x2d0], -R6 ;  /* 0x0000b400b1037a23 */ /* 0x002fcc0000010806 */
[C---:B------:R-:W-:Y:S01]  /*11b90*/  HMMA.16816.F32 R32, R8.reuse, R20, R32 ;  /* 0x000000140820723c */ /* 0x040fe20000001820 */
[----:B------:R1:W-:Y:S07]  /*11ba0*/  MUFU.EX2 R91, R3 ;  /* 0x00000003005b7308 */ /* 0x0003ee0000000800 */
[C---:B------:R-:W-:Y:S01]  /*11bb0*/  HMMA.16816.F32 R36, R8.reuse, R22, R36 ;  /* 0x000000160824723c */ /* 0x040fe20000001824 */
[----:B------:R-:W3:Y:S07]  /*11bc0*/  LDSM.16.MT88.4 R20, [R227+0x2900] ;  /* 0x00290000e314783b */ /* 0x000eee0000004200 */
[----:B------:R-:W-:Y:S01]  /*11bd0*/  HMMA.16816.F32 R40, R8, R30, R40 ;  /* 0x0000001e0828723c */ /* 0x000fe20000001828 */
[----:B-1----:R-:W-:-:S04]  /*11be0*/  FFMA.FTZ R3, R176, c[0x0][0x2d0], -R6 ;  /* 0x0000b400b0037a23 */ /* 0x002fc80000010806 */
[----:B------:R1:W4:Y:S03]  /*11bf0*/  MUFU.EX2 R90, R3 ;  /* 0x00000003005a7308 */ /* 0x0003260000000800 */
[----:B------:R-:W-:Y:S07]  /*11c00*/  HMMA.16816.F32 R44, R8, R28, R44 ;  /* 0x0000001c082c723c */ /* 0x000fee000000182c */
[----:B--2---:R-:W-:Y:S01]  /*11c10*/  F2FP.PACK_AB R8, R92, R93 ;  /* 0x0000005d5c08723e */ /* 0x004fe200000000ff */
[----:B-1----:R-:W-:Y:S01]  /*11c20*/  FFMA.FTZ R3, R180, c[0x0][0x2d0], -R5 ;  /* 0x0000b400b4037a23 */ /* 0x002fe20000010805 */
[----:B----4-:R-:W-:-:S03]  /*11c30*/  F2FP.PACK_AB R10, R90, R91 ;  /* 0x0000005b5a0a723e */ /* 0x010fc600000000ff */
        /* <DEDUP_REMOVED lines=16> */
[----:B------:R1:W2:Y:S03]  /*11d40*/  MUFU.EX2 R69, R3 ;  /* 0x0000000300457308 */ /* 0x0002a60000000800 */
[C---:B---3--:R-:W-:Y:S08]  /*11d50*/  HMMA.16816.F32 R140, R8.reuse, R20, R140 ;  /* 0x00000014088c723c */ /* 0x048ff0000000188c */
        /* <DEDUP_REMOVED lines=11> */
[----:B------:R-:W-:-:S04]  /*11e10*/  IMAD.MOV.U32 R167, RZ, RZ, R164 ;  /* 0x000000ffffa77224 */ /* 0x000fc800078e00a4 */
[----:B------:R1:W-:Y:S01]  /*11e20*/  MUFU.EX2 R58, R3 ;  /* 0x00000003003a7308 */ /* 0x0003e20000000800 */
[----:B------:R-:W-:-:S05]  /*11e30*/  IMAD.MOV.U32 R164, RZ, RZ, R162 ;  /* 0x000000ffffa47224 */ /* 0x000fca00078e00a2 */
[----:B------:R-:W-:Y:S01]  /*11e40*/  MOV R168, R164 ;  /* 0x000000a400a87202 */ /* 0x000fe20000000f00 */
[--C-:B-1----:R-:W-:Y:S02]  /*11e50*/  FFMA.FTZ R3, R166, c[0x0][0x2d0], -R0.reuse ;  /* 0x0000b400a6037a23 */ /* 0x102fe40000010800 */
[----:B------:R-:W-:Y:S02]  /*11e60*/  IMAD.MOV.U32 R166, RZ, RZ, R161 ;  /* 0x000000ffffa67224 */ /* 0x000fe400078e00a1 */
[----:B------:R1:W3:Y:S02]  /*11e70*/  MUFU.EX2 R57, R3 ;  /* 0x0000000300397308 */ /* 0x0002e40000000800 */
[----:B-1----:R-:W-:Y:S02]  /*11e80*/  FFMA.FTZ R3, R165, c[0x0][0x2d0], -R0 ;  /* 0x0000b400a5037a23 */ /* 0x002fe40000010800 */
[----:B------:R-:W-:-:S04]  /*11e90*/  IMAD.MOV.U32 R165, RZ, RZ, R163 ;  /* 0x000000ffffa57224 */ /* 0x000fc800078e00a3 */
[----:B------:R1:W-:Y:S01]  /*11ea0*/  MUFU.EX2 R56, R3 ;  /* 0x0000000300387308 */ /* 0x0003e20000000800 */
[----:B------:R-:W-:Y:S02]  /*11eb0*/  IMAD.MOV.U32 R179, RZ, RZ, R165 ;  /* 0x000000ffffb37224 */ /* 0x000fe400078e00a5 */
[----:B-1----:R-:W-:Y:S02]  /*11ec0*/  FFMA.FTZ R3, R160, c[0x0][0x2d0], -R0 ;  /* 0x0000b400a0037a23 */ /* 0x002fe40000010800 */
[----:B------:R-:W-:Y:S03]  /*11ed0*/  HMMA.16816.F32 R160, R8, R18, R84 ;  /* 0x0000001208a0723c */ /* 0x000fe60000001854 */
[----:B------:R1:W4:Y:S04]  /*11ee0*/  MUFU.EX2 R31, R3 ;  /* 0x00000003001f7308 */ /* 0x0003280000000800 */
[----:B--2---:R-:W-:Y:S01]  /*11ef0*/  F2FP.PACK_AB R8, R69, R70 ;  /* 0x000000464508723e */ /* 0x004fe200000000ff */
[----:B------:R-:W-:Y:S01]  /*11f00*/  IMAD.MOV.U32 R85, RZ, RZ, R171 ;  /* 0x000000ffff557224 */ /* 0x000fe200078e00ab */
[----:B---3--:R-:W-:Y:S01]  /*11f10*/  F2FP.PACK_AB R9, R57, R58 ;  /* 0x0000003a3909723e */ /* 0x008fe200000000ff */
[----:B------:R-:W-:Y:S01]  /*11f20*/  IMAD.MOV.U32 R86, RZ, RZ, R170 ;  /* 0x000000ffff567224 */ /* 0x000fe200078e00aa */
[----:B------:R-:W-:Y:S01]  /*11f30*/  F2FP.PACK_AB R10, R59, R68 ;  /* 0x000000443b0a723e */ /* 0x000fe200000000ff */
[----:B------:R-:W-:Y:S01]  /*11f40*/  IMAD.MOV.U32 R87, RZ, RZ, R169 ;  /* 0x000000ffff577224 */ /* 0x000fe200078e00a9 */
[----:B------:R-:W-:Y:S01]  /*11f50*/  MOV R169, R154 ;  /* 0x0000009a00a97202 */ /* 0x000fe20000000f00 */
[----:B------:R-:W-:-:S02]  /*11f60*/  IMAD.MOV.U32 R171, RZ, RZ, R168 ;  /* 0x000000ffffab7224 */ /* 0x000fc400078e00a8 */
[----:B------:R-:W-:Y:S02]  /*11f70*/  IMAD.MOV.U32 R170, RZ, RZ, R155 ;  /* 0x000000ffffaa7224 */ /* 0x000fe400078e009b */
[----:B-1----:R-:W-:Y:S01]  /*11f80*/  FFMA.FTZ R3, R167, c[0x0][0x2d0], -R6 ;  /* 0x0000b400a7037a23 */ /* 0x002fe20000010806 */
[----:B----4-:R-:W-:Y:S01]  /*11f90*/  F2FP.PACK_AB R11, R31, R56 ;  /* 0x000000381f0b723e */ /* 0x010fe200000000ff */
[----:B------:R-:W-:Y:S02]  /*11fa0*/  IMAD.MOV.U32 R168, RZ, RZ, R138 ;  /* 0x000000ffffa87224 */ /* 0x000fe400078e008a */
[----:B------:R1:W-:Y:S04]  /*11fb0*/  MUFU.EX2 R29, R3 ;  /* 0x00000003001d7308 */ /* 0x0003e80000000800 */
[C---:B------:R-:W-:Y:S08]  /*11fc0*/  HMMA.16816.F32 R64, R8.reuse, R24, R64 ;  /* 0x000000180840723c */ /* 0x040ff00000001840 */
[----:B------:R-:W-:Y:S01]  /*11fd0*/  HMMA.16816.F32 R48, R8, R22, R48 ;  /* 0x000000160830723c */ /* 0x000fe20000001830 */
[----:B-1----:R-:W-:-:S04]  /*11fe0*/  FFMA.FTZ R3, R252, c[0x0][0x2d0], -R6 ;  /* 0x0000b400fc037a23 */ /* 0x002fc80000010806 */
[----:B------:R1:W2:Y:S03]  /*11ff0*/  MUFU.EX2 R30, R3 ;  /* 0x00000003001e7308 */ /* 0x0002a60000000800 */
[C---:B------:R-:W-:Y:S08]  /*12000*/  HMMA.16816.F32 R52, R8.reuse, R20, R52 ;  /* 0x000000140834723c */ /* 0x040ff00000001834 */
[----:B------:R-:W-:Y:S01]  /*12010*/  HMMA.16816.F32 R40, R8, R14, R40 ;  /* 0x0000000e0828723c */ /* 0x000fe20000001828 */
[----:B------:R3:W-:Y:S01]  /*12020*/  MUFU.EX2 R14, R4 ;  /* 0x00000004000e7308 */ /* 0x0007e20000000800 */
[----:B-1----:R-:W-:-:S06]  /*12030*/  FFMA.FTZ R3, R250, c[0x0][0x2d0], -R6 ;  /* 0x0000b400fa037a23 */ /* 0x002fcc0000010806 */
[C---:B------:R-:W-:Y:S01]  /*12040*/  HMMA.16816.F32 R60, R8.reuse, R26, R60 ;  /* 0x0000001a083c723c */ /* 0x040fe2000000183c */
[----:B--2---:R-:W-:Y:S01]  /*12050*/  F2FP.PACK_AB R176, R30, R29 ;  /* 0x0000001d1eb0723e */ /* 0x004fe200000000ff */
[----:B------:R1:W-:Y:S06]  /*12060*/  MUFU.EX2 R28, R3 ;  /* 0x00000003001c7308 */ /* 0x0003ec0000000800 */
[----:B------:R-:W-:Y:S01]  /*12070*/  HMMA.16816.F32 R32, R8, R16, R32 ;  /* 0x000000100820723c */ /* 0x000fe20000001820 */
[----:B---3--:R-:W-:-:S07]  /*12080*/  FADD.FTZ R4, R153, R245 ;  /* 0x000000f599047221 */ /* 0x008fce0000010000 */
[----:B------:R-:W-:Y:S01]  /*12090*/  HMMA.16816.F32 R36, R8, R18, R36 ;  /* 0x000000120824723c */ /* 0x000fe20000001824 */
[----:B------:R-:W-:Y:S01]  /*120a0*/  LDSM.16.MT88.4 R16, [R226+0x3100] ;  /* 0x00310000e210783b */ /* 0x000fe20000004200 */
[----:B-1----:R-:W-:-:S04]  /*120b0*/  FFMA.FTZ R3, R247, c[0x0][0x2d0], -R6 ;  /* 0x0000b400f7037a23 */ /* 0x002fc80000010806 */
[----:B------:R1:W-:Y:S02]  /*120c0*/  MUFU.EX2 R25, R3 ;  /* 0x0000000300197308 */ /* 0x0003e40000000800 */
[----:B------:R-:W-:Y:S07]  /*120d0*/  HMMA.16816.F32 R44, R8, R12, R44 ;  /* 0x0000000c082c723c */ /* 0x000fee000000182c */
[----:B------:R-:W-:Y:S02]  /*120e0*/  FADD.FTZ R8, R137, R246 ;  /* 0x000000f689087221 */ /* 0x000fe40000010000 */
[----:B-1----:R-:W-:-:S02]  /*120f0*/  FFMA.FTZ R3, R166, c[0x0][0x2d0], -R5 ;  /* 0x0000b400a6037a23 */ /* 0x002fc40000010805 */
[----:B------:R-:W1:Y:S02]  /*12100*/  LDSM.16.MT88.4 R164, [R225+0x3100] ;  /* 0x00310000e1a4783b */ /* 0x000e640000004200 */
[----:B------:R2:W-:Y:S02]  /*12110*/  MUFU.EX2 R24, R3 ;  /* 0x0000000300187308 */ /* 0x0005e40000000800 */
[----:B--2---:R-:W-:-:S06]  /*12120*/  FFMA.FTZ R3, R211, c[0x0][0x2d0], -R5 ;  /* 0x0000b400d3037a23 */ /* 0x004fcc0000010805 */
[----:B------:R2:W3:Y:S02]  /*12130*/  MUFU.EX2 R23, R3 ;  /* 0x0000000300177308 */ /* 0x0004e40000000800 */
[----:B--2---:R-:W-:Y:S01]  /*12140*/  FFMA.FTZ R3, R217, c[0x0][0x2d0], -R5 ;  /* 0x0000b400d9037a23 */ /* 0x004fe20000010805 */
[----:B---3--:R-:W-:-:S05]  /*12150*/  F2FP.PACK_AB R177, R23, R24 ;  /* 0x0000001817b1723e */ /* 0x008fca00000000ff */
[----:B------:R2:W-:Y:S02]  /*12160*/  MUFU.EX2 R22, R3 ;  /* 0x0000000300167308 */ /* 0x0005e40000000800 */
[----:B--2---:R-:W-:-:S06]  /*12170*/  FFMA.FTZ R3, R213, c[0x0][0x2d0], -R5 ;  /* 0x0000b400d5037a23 */ /* 0x004fcc0000010805 */
[----:B------:R2:W3:Y:S02]  /*12180*/  MUFU.EX2 R21, R3 ;  /* 0x0000000300157308 */ /* 0x0004e40000000800 */
[----:B--2---:R-:W-:Y:S01]  /*12190*/  FFMA.FTZ R3, R179, c[0x0][0x2d0], -R7 ;  /* 0x0000b400b3037a23 */ /* 0x004fe20000010807 */
[----:B---3--:R-:W-:-:S05]  /*121a0*/  F2FP.PACK_AB R179, R21, R22 ;  /* 0x0000001615b3723e */ /* 0x008fca00000000ff */
[----:B------:R2:W-:Y:S02]  /*121b0*/  MUFU.EX2 R20, R3 ;  /* 0x0000000300147308 */ /* 0x0005e40000000800 */
[--C-:B--2---:R-:W-:Y:S01]  /*121c0*/  FFMA.FTZ R3, R178, c[0x0][0x2d0], -R7.reuse ;  /* 0x0000b400b2037a23 */ /* 0x104fe20000010807 */
[----:B------:R-:W-:Y:S01]  /*121d0*/  F2FP.PACK_AB R178, R25, R28 ;  /* 0x0000001c19b2723e */ /* 0x000fe200000000ff */
[----:B------:R-:W-:-:S04]  /*121e0*/  FFMA.FTZ R7, R175, c[0x0][0x2d0], -R7 ;  /* 0x0000b400af077a23 */ /* 0x000fc80000010807 */
[----:B------:R2:W3:Y:S02]  /*121f0*/  MUFU.EX2 R15, R3 ;  /* 0x00000003000f7308 */ /* 0x0004e40000000800 */
[C---:B------:R-:W-:Y:S06]  /*12200*/  HMMA.16816.F32 R120, R176.reuse, R132, R120 ;  /* 0x00000084b078723c */ /* 0x040fec0000001878 */
[----:B------:R4:W5:Y:S02]  /*12210*/  MUFU.EX2 R13, R7 ;  /* 0x00000007000d7308 */ /* 0x0009640000000800 */
[----:B------:R-:W-:Y:S01]  /*12220*/  HMMA.16816.F32 R128, R176, R134, R128 ;  /* 0x00000086b080723c */ /* 0x000fe20000001880 */
[----:B--2---:R-:W-:Y:S01]  /*12230*/  FFMA.FTZ R3, R174, c[0x0][0x2d0], -R0 ;  /* 0x0000b400ae037a23 */ /* 0x004fe20000010800 */
[----:B---3--:R-:W-:-:S04]  /*12240*/  F2FP.PACK_AB R180, R15, R20 ;  /* 0x000000140fb4723e */ /* 0x008fc800000000ff */
[----:B------:R2:W-:Y:S02]  /*12250*/  MUFU.EX2 R10, R3 ;  /* 0x00000003000a7308 */ /* 0x0005e40000000800 */
[----:B------:R-:W-:Y:S01]  /*12260*/  HMMA.16816.F32 R140, R176, R148, R140 ;  /* 0x00000094b08c723c */ /* 0x000fe2000000188c */
[----:B----4-:R-:W-:Y:S01]  /*12270*/  FADD.FTZ R7, R244, R4 ;  /* 0x00000004f4077221 */ /* 0x010fe20000010000 */
[----:B-----5:R-:W-:Y:S01]  /*12280*/  F2FP.PACK_AB R182, R13, R14 ;  /* 0x0000000e0db6723e */ /* 0x020fe200000000ff */
[----:B------:R-:W-:-:S05]  /*12290*/  FADD.FTZ R4, R85, R8 ;  /* 0x0000000855047221 */ /* 0x000fca0000010000 */
[----:B------:R-:W-:Y:S01]  /*122a0*/  HMMA.16816.F32 R144, R176, R150, R144 ;  /* 0x00000096b090723c */ /* 0x000fe20000001890 */
[----:B--2---:R-:W-:-:S07]  /*122b0*/  FFMA.FTZ R3, R251, c[0x0][0x2d0], -R0 ;  /* 0x0000b400fb037a23 */ /* 0x004fce0000010800 */
[C---:B-1----:R-:W-:Y:S01]  /*122c0*/  HMMA.16816.F32 R156, R176.reuse, R164, R156 ;  /* 0x000000a4b09c723c */ /* 0x042fe2000000189c */
[----:B------:R1:W2:Y:S07]  /*122d0*/  MUFU.EX2 R9, R3 ;  /* 0x0000000300097308 */ /* 0x0002ae0000000800 */
[----:B------:R-:W-:Y:S01]  /*122e0*/  HMMA.16816.F32 R160, R176, R166, R160 ;  /* 0x000000a6b0a0723c */ /* 0x000fe200000018a0 */
[--C-:B-1----:R-:W-:Y:S01]  /*122f0*/  FFMA.FTZ R3, R172, c[0x0][0x2d0], -R0.reuse ;  /* 0x0000b400ac037a23 */ /* 0x102fe20000010800 */
[----:B--2---:R-:W-:Y:S01]  /*12300*/  F2FP.PACK_AB R181, R9, R10 ;  /* 0x0000000a09b5723e */ /* 0x004fe200000000ff */
[----:B------:R-:W-:-:S02]  /*12310*/  FFMA.FTZ R0, R173, c[0x0][0x2d0], -R0 ;  /* 0x0000b400ad007a23 */ /* 0x000fc40000010800 */
[----:B------:R1:W-:Y:S03]  /*12320*/  MUFU.EX2 R11, R3 ;  /* 0x00000003000b7308 */ /* 0x0003e60000000800 */
[C---:B------:R-:W-:Y:S05]  /*12330*/  HMMA.16816.F32 R172, R176.reuse, R16, R80 ;  /* 0x00000010b0ac723c */ /* 0x040fea0000001850 */
[----:B------:R2:W3:Y:S03]  /*12340*/  MUFU.EX2 R12, R0 ;  /* 0x00000000000c7308 */ /* 0x0004e60000000800 */
[----:B------:R-:W-:Y:S01]  /*12350*/  HMMA.16816.F32 R176, R176, R18, R76 ;  /* 0x00000012b0b0723c */ /* 0x000fe2000000184c */
[----:B-1----:R-:W-:-:S04]  /*12360*/  FADD.FTZ R3, R220, R218 ;  /* 0x000000dadc037221 */ /* 0x002fc80000010000 */
[----:B------:R-:W-:Y:S02]  /*12370*/  FADD.FTZ R6, R219, R3 ;  /* 0x00000003db067221 */ /* 0x000fe40000010000 */
[----:B------:R-:W-:Y:S02]  /*12380*/  FADD.FTZ R3, R86, R7 ;  /* 0x0000000756037221 */ /* 0x000fe40000010000 */
[----:B--2---:R-:W-:Y:S01]  /*12390*/  FADD.FTZ R0, R139, R152 ;  /* 0x000000988b007221 */ /* 0x004fe20000010000 */
[----:B---3--:R-:W-:Y:S01]  /*123a0*/  F2FP.PACK_AB R183, R12, R11 ;  /* 0x0000000b0cb7723e */ /* 0x008fe200000000ff */
        /* <DEDUP_REMOVED lines=113> */
[----:B------:R-:W2:Y:S01]  /*12ac0*/  LDL R223, [R1] ;  /* 0x0000000001df7983 */ /* 0x000ea20000100800 */
[----:B------:R-:W-:Y:S01]  /*12ad0*/  IMAD.MOV.U32 R116, RZ, RZ, R72 ;  /* 0x000000ffff747224 */ /* 0x000fe200078e0048 */
[----:B------:R-:W-:Y:S01]  /*12ae0*/  MOV R118, R2 ;  /* 0x0000000200767202 */ /* 0x000fe20000000f00 */
[----:B-1----:R-:W-:Y:S01]  /*12af0*/  IMAD.MOV.U32 R3, RZ, RZ, R73 ;  /* 0x000000ffff037224 */ /* 0x002fe200078e0049 */
[----:B------:R-:W-:Y:S01]  /*12b00*/  MOV R117, R71 ;  /* 0x0000004700757202 */ /* 0x000fe20000000f00 */
[----:B------:R-:W-:-:S02]  /*12b10*/  ULDC UR6, c[0x0][0x210] ;  /* 0x0000840000067ab9 */ /* 0x000fc40000000800 */
[----:B------:R-:W-:Y:S02]  /*12b20*/  ULDC UR4, c[0x0][0x1e8] ;  /* 0x00007a0000047ab9 */ /* 0x000fe40000000800 */
[----:B------:R-:W-:Y:S02]  /*12b30*/  UIADD3 UR12, UR12, -0x2, URZ ;  /* 0xfffffffe0c0c7890 */ /* 0x000fe4000fffe03f */
[----:B------:R-:W-:Y:S02]  /*12b40*/  UIMAD UR6, UR15, UR6, URZ ;  /* 0x000000060f0672a4 */ /* 0x000fe4000f8e023f */
[----:B------:R-:W-:Y:S02]  /*12b50*/  UIMAD UR4, UR15, UR4, URZ ;  /* 0x000000040f0472a4 */ /* 0x000fe4000f8e023f */
[----:B------:R-:W-:Y:S02]  /*12b60*/  ULDC.64 UR22, c[0x0][0x118] ;  /* 0x0000460000167ab9 */ /* 0x000fe40000000a00 */
[----:B------:R-:W-:Y:S01]  /*12b70*/  ULDC.64 UR18, c[0x0][0x118] ;  /* 0x0000460000127ab9 */ /* 0x000fe20000000a00 */
[----:B--2---:R-:W-:Y:S01]  /*12b80*/  IADD3 R251, R223, 0x100, RZ ;  /* 0x00000100dffb7810 */ /* 0x004fe20007ffe0ff */
[----:B------:R-:W-:Y:S05]  /*12b90*/  BRA `(.L_x_134) ;  /* 0x0000045000007947 */ /* 0x000fea0003800000 */
.L_x_136:
[----:B------:R-:W2:Y:S01]  /*12ba0*/  LDL R4, [R1+0x20] ;  /* 0x0000200001047983 */ /* 0x000ea20000100800 */
[----:B------:R-:W-:Y:S01]  /*12bb0*/  IMAD.MOV.U32 R2, RZ, RZ, c[0x0][0x2b8] ;  /* 0x0000ae00ff027624 */ /* 0x000fe200078e00ff */
[----:B------:R-:W-:Y:S01]  /*12bc0*/  UIMAD UR11, UR12, 0x70, UR17 ;  /* 0x000000700c0b78a4 */ /* 0x000fe2000f8e0211 */
[----:B------:R-:W-:Y:S01]  /*12bd0*/  IMAD.MOV.U32 R7, RZ, RZ, RZ ;  /* 0x000000ffff077224 */ /* 0x000fe200078e00ff */
[----:B------:R-:W3:Y:S02]  /*12be0*/  LDL R65, [R1] ;  /* 0x0000000001417983 */ /* 0x000ee40000100800 */
[----:B------:R-:W-:Y:S02]  /*12bf0*/  ISETP.NE.AND P2, PT, R2, 0x1, PT ;  /* 0x000000010200780c */ /* 0x000fe40003f45270 */
[----:B------:R-:W-:Y:S05]  /*12c00*/  IMAD.U32 R2, RZ, RZ, UR11 ;  /* 0x0000000bff027e24 */ /* 0x000fea000f8e00ff */
[----:B--2---:R-:W-:Y:S06]  /*12c10*/  IADD3 R2, R2, -0x70, R4 ;  /* 0xffffff9002027810 */ /* 0x004fec0007ffe004 */
        /* <DEDUP_REMOVED lines=16> */
[----:B--2---:R-:W-:Y:S01]  /*12d20*/  STL [R1+0x8], R7 ;  /* 0x0000080701007387 */ /* 0x004fe20000100800 */
[----:B------:R-:W-:Y:S02]  /*12d30*/  SHF.R.S32.HI R2, RZ, 0x1f, R7 ;  /* 0x0000001fff027819 */ /* 0x000fe40000011407 */
        /* <DEDUP_REMOVED lines=17> */
[-C--:B--2---:R-:W-:Y:S03]  /*12e50*/  IADD3.X R7, R7, R241.reuse, RZ, P1, !PT ;  /* 0x000000f107077210 */ /* 0x084fe60000ffe4ff */
[----:B------:R-:W2:Y:S01]  /*12e60*/  SHFL.IDX PT, R16, R0, 0x3, 0x181f ;  /* 0x00781f0000107f89 */ /* 0x000ea200000e0000 */
[-C--:B----4-:R-:W-:Y:S03]  /*12e70*/  IADD3 R4, P0, R4, R242.reuse, RZ ;  /* 0x000000f204047210 */ /* 0x090fe60007f1e0ff */
[----:B---3--:R3:W-:Y:S02]  /*12e80*/  LDGSTS.E.BYPASS.LTC128B.128 [R65+0x3900], [R6.64], !P3 ;  /* 0x0390000006417fae */ /* 0x0087e4000d901d52 */
[--C-:B-----5:R-:W-:Y:S01]  /*12e90*/  IMAD.X R5, R5, 0x1, R241.reuse, P0 ;  /* 0x0000000105057824 */ /* 0x120fe200000e06f1 */
        /* <DEDUP_REMOVED lines=11> */
[--C-:B--2---:R-:W-:Y:S01]  /*12f50*/  IMAD.X R11, R16, 0x1, R241.reuse, P4 ;  /* 0x00000001100b7824 */ /* 0x104fe200020e06f1 */
[----:B----4-:R-:W-:Y:S04]  /*12f60*/  IADD3.X R9, R15, R241, RZ, P2, !PT ;  /* 0x000000f10f097210 */ /* 0x010fe800017fe4ff */
[----:B------:R2:W-:Y:S01]  /*12f70*/  LDGSTS.E.BYPASS.LTC128B.128 [R65+0x5100], [R10.64], !P3 ;  /* 0x051000000a417fae */ /* 0x0005e2000d901d52 */
[----:B-----5:R-:W-:Y:S03]  /*12f80*/  IADD3 R4, P0, R2, R242, RZ ;  /* 0x000000f202047210 */ /* 0x020fe60007f1e0ff */
[----:B------:R2:W-:Y:S01]  /*12f90*/  LDGSTS.E.BYPASS.LTC128B.128 [R65+0x5900], [R8.64], !P3 ;  /* 0x0590000008417fae */ /* 0x0005e2000d901d52 */
[--C-:B-1----:R-:W-:Y:S02]  /*12fa0*/  IMAD.X R7, R14, 0x1, R241.reuse, P1 ;  /* 0x000000010e077824 */ /* 0x102fe400008e06f1 */
[----:B------:R-:W-:Y:S03]  /*12fb0*/  IMAD.X R5, R0, 0x1, R241, P0 ;  /* 0x0000000100057824 */ /* 0x000fe600000e06f1 */
[----:B------:R2:W-:Y:S04]  /*12fc0*/  LDGSTS.E.BYPASS.LTC128B.128 [R65+0x6100], [R6.64], !P3 ;  /* 0x0610000006417fae */ /* 0x0005e8000d901d52 */
[----:B------:R2:W-:Y:S01]  /*12fd0*/  LDGSTS.E.BYPASS.LTC128B.128 [R65+0x6900], [R4.64], !P3 ;  /* 0x0690000004417fae */ /* 0x0005e2000d901d52 */
[----:B------:R-:W-:-:S05]  /*12fe0*/  BRA `(.L_x_135) ;  /* 0x00001b0000007947 */ /* 0x000fca0003800000 */
.L_x_134:
        /* <DEDUP_REMOVED lines=36> */
[----:B--2---:R-:W-:Y:S03]  /*13230*/  SHF.R.S32.HI R0, RZ, 0x1f, R56 ;  /* 0x0000001fff007819 */ /* 0x004fe60000011438 */
[----:B------:R-:W-:Y:S04]  /*13240*/  IMAD.WIDE.U32 R68, R56, c[0x0][0x208], RZ ;  /* 0x0000820038447a25 */ /* 0x000fe800078e00ff */
[----:B------:R-:W-:Y:S04]  /*13250*/  IMAD R0, R0, c[0x0][0x208], RZ ;  /* 0x0000820000007a24 */ /* 0x000fe800078e02ff */
[----:B------:R-:W-:Y:S02]  /*13260*/  IMAD R0, R56, c[0x0][0x20c], R0 ;  /* 0x0000830038007a24 */ /* 0x000fe400078e0200 */
[C---:B------:R-:W-:Y:S07]  /*13270*/  HMMA.16816.F32 R56, R108.reuse, R64, RZ ;  /* 0x000000406c38723c */ /* 0x040fee00000018ff */
[----:B------:R-:W-:Y:S01]  /*13280*/  IADD3 R65, R69, R0, RZ ;  /* 0x0000000045417210 */ /* 0x000fe20007ffe0ff */
[-C--:B------:R-:W-:Y:S01]  /*13290*/  HMMA.16816.F32 R60, R108, R66.reuse, RZ ;  /* 0x000000426c3c723c */ /* 0x080fe200000018ff */
[----:B------:R-:W-:Y:S03]  /*132a0*/  MOV R64, R68 ;  /* 0x0000004400407202 */ /* 0x000fe60000000f00 */
[----:B---3--:R-:W-:Y:S02]  /*132b0*/  SHF.R.S32.HI R0, RZ, 0x1f, R2 ;  /* 0x0000001fff007819 */ /* 0x008fe40000011402 */
[----:B------:R-:W-:Y:S02]  /*132c0*/  IMAD.WIDE.U32 R72, R2, c[0x0][0x218], R64 ;  /* 0x0000860002487a25 */ /* 0x000fe400078e0040 */
[C---:B------:R-:W-:Y:S04]  /*132d0*/  HMMA.16816.F32 R64, R112.reuse, R66, RZ ;  /* 0x000000427040723c */ /* 0x040fe800000018ff */
[----:B------:R-:W-:Y:S04]  /*132e0*/  IMAD R0, R0, c[0x0][0x218], RZ ;  /* 0x0000860000007a24 */ /* 0x000fe800078e02ff */
[-C--:B------:R-:W-:Y:S01]  /*132f0*/  HMMA.16816.F32 R68, R112, R80.reuse, RZ ;  /* 0x000000507044723c */ /* 0x080fe200000018ff */
[----:B------:R-:W-:Y:S03]  /*13300*/  IMAD R2, R2, c[0x0][0x21c], R0 ;  /* 0x0000870002027a24 */ /* 0x000fe600078e0200 */
[----:B------:R-:W-:Y:S04]  /*13310*/  IADD3 R0, P0, R72, UR6, RZ ;  /* 0x0000000648007c10 */ /* 0x000fe8000ff1e0ff */
[----:B------:R-:W-:Y:S04]  /*13320*/  IADD3.X R72, R73, UR5, R2, P0, !PT ;  /* 0x0000000549487c10 */ /* 0x000fe800087fe402 */
[C---:B------:R-:W-:Y:S04]  /*13330*/  LEA R2, P0, R0.reuse, c[0x0][0x1f8], 0x1 ;  /* 0x00007e0000027a11 */ /* 0x040fe800078008ff */
[----:B------:R-:W-:Y:S01]  /*13340*/  LEA.HI.X R0, R0, c[0x0][0x1fc], R72, 0x1, P0 ;  /* 0x00007f0000007a11 */ /* 0x000fe200000f0c48 */
[----:B------:R-:W1:Y:S01]  /*13350*/  SHFL.IDX PT, R94, R2, RZ, 0x181f ;  /* 0x00181fff025e7589 */ /* 0x000e6200000e0000 */
[C---:B------:R-:W-:Y:S07]  /*13360*/  HMMA.16816.F32 R72, R108.reuse, R80, RZ ;  /* 0x000000506c48723c */ /* 0x040fee00000018ff */
[----:B------:R-:W2:Y:S01]  /*13370*/  SHFL.IDX PT, R88, R0, RZ, 0x181f ;  /* 0x00181fff00587589 */ /* 0x000ea200000e0000 */
[-C--:B------:R-:W-:Y:S07]  /*13380*/  HMMA.16816.F32 R76, R108, R82.reuse, RZ ;  /* 0x000000526c4c723c */ /* 0x080fee00000018ff */
[----:B------:R-:W3:Y:S01]  /*13390*/  SHFL.IDX PT, R92, R2, 0x1, 0x181f ;  /* 0x00381f00025c7f89 */ /* 0x000ee200000e0000 */
[C---:B------:R-:W-:Y:S04]  /*133a0*/  HMMA.16816.F32 R80, R112.reuse, R82, RZ ;  /* 0x000000527050723c */ /* 0x040fe800000018ff */
[-C--:B-1----:R-:W-:Y:S03]  /*133b0*/  IADD3 R94, P0, R94, R242.reuse, RZ ;  /* 0x000000f25e5e7210 */ /* 0x082fe60007f1e0ff */
[----:B------:R-:W1:Y:S01]  /*133c0*/  SHFL.IDX PT, R93, R0, 0x1, 0x181f ;  /* 0x00381f00005d7f89 */ /* 0x000e6200000e0000 */
[-C--:B------:R-:W-:Y:S01]  /*133d0*/  HMMA.16816.F32 R84, R112, R96.reuse, RZ ;  /* 0x000000607054723c */ /* 0x080fe200000018ff */
[-C--:B--2---:R-:W-:Y:S06]  /*133e0*/  IADD3.X R95, R88, R241.reuse, RZ, P0, !PT ;  /* 0x000000f1585f7210 */ /* 0x084fec00007fe4ff */
[----:B------:R-:W2:Y:S01]  /*133f0*/  SHFL.IDX PT, R100, R2, 0x2, 0x181f ;  /* 0x00581f0002647f89 */ /* 0x000ea200000e0000 */
[C---:B------:R-:W-:Y:S04]  /*13400*/  HMMA.16816.F32 R88, R108.reuse, R96, RZ ;  /* 0x000000606c58723c */ /* 0x040fe800000018ff */
[-C--:B---3--:R-:W-:Y:S03]  /*13410*/  IADD3 R92, P1, R92, R242.reuse, RZ ;  /* 0x000000f25c5c7210 */ /* 0x088fe60007f3e0ff */
[----:B------:R3:W-:Y:S01]  /*13420*/  LDGSTS.E.BYPASS.LTC128B.128 [R251], [R94.64], !P3 ;  /* 0x000000005efb7fae */ /* 0x0007e2000d901d56 */
[-C--:B-1----:R-:W-:Y:S07]  /*13430*/  IADD3.X R93, R93, R241.reuse, RZ, P1, !PT ;  /* 0x000000f15d5d7210 */ /* 0x082fee0000ffe4ff */
        /* <DEDUP_REMOVED lines=363> */
.L_x_135:
        /* <DEDUP_REMOVED lines=872> */
.L_x_133:
        /* <DEDUP_REMOVED lines=121> */
.L_x_103:
[----:B------:R-:W-:Y:S02]  /*18900*/  USHF.R.S32.HI UR8, URZ, 0x1f, UR15 ;  /* 0x0000001f3f087899 */ /* 0x000fe4000801140f */
[----:B------:R-:W-:Y:S01]  /*18910*/  ULDC.64 UR10, c[0x0][0x118] ;  /* 0x00004600000a7ab9 */ /* 0x000fe20000000a00 */
[----:B------:R-:W-:Y:S05]  /*18920*/  @P4 BRA `(.L_x_137) ;  /* 0x0000149000004947 */ /* 0x000fea0003800000 */
[----:B------:R-:W1:Y:S01]  /*18930*/  S2R R40, SR_TID.X ;  /* 0x0000000000287919 */ /* 0x000e620000002100 */
[----:B------:R-:W-:Y:S01]  /*18940*/  F2FP.PACK_AB R6, R125, R124 ;  /* 0x0000007c7d06723e */ /* 0x000fe200000000ff */
[----:B------:R-:W-:Y:S01]  /*18950*/  IMAD.MOV.U32 R5, RZ, RZ, -0x10 ;  /* 0xfffffff0ff057424 */ /* 0x000fe200078e00ff */
[----:B------:R-:W-:Y:S01]  /*18960*/  F2FP.PACK_AB R27, R27, R126 ;  /* 0x0000007e1b1b723e */ /* 0x000fe200000000ff */
[----:B------:R-:W-:Y:S01]  /*18970*/  BAR.SYNC.DEFER_BLOCKING 0x1, 0x80 ;  /* 0x0042000000007b1d */ /* 0x000fe20000010000 */
[----:B------:R-:W-:Y:S02]  /*18980*/  F2FP.PACK_AB R26, R26, R132 ;  /* 0x000000841a1a723e */ /* 0x000fe400000000ff */
[----:B------:R-:W-:-:S02]  /*18990*/  F2FP.PACK_AB R31, R31, R134 ;  /* 0x000000861f1f723e */ /* 0x000fc400000000ff */
        /* <DEDUP_REMOVED lines=8> */
[----:B------:R-:W-:Y:S02]  /*18a20*/  F2FP.PACK_AB R30, R30, R136 ;  /* 0x000000881e1e723e */ /* 0x000fe400000000ff */
[----:B------:R-:W-:Y:S01]  /*18a30*/  F2FP.PACK_AB R29, R29, R138 ;  /* 0x0000008a1d1d723e */ /* 0x000fe200000000ff */
[----:B------:R-:W-:Y:S01]  /*18a40*/  ULDC.64 UR4, c[0x0][0x500] ;  /* 0x0001400000047ab9 */ /* 0x000fe20000000a00 */
[----:B------:R-:W-:Y:S01]  /*18a50*/  F2FP.PACK_AB R21, R21, R148 ;  /* 0x000000941515723e */ /* 0x000fe200000000ff */
[----:B------:R-:W-:Y:S01]  /*18a60*/  UIMAD.WIDE UR4, UR20, UR6, UR4 ;  /* 0x00000006140472a5 */ /* 0x000fe2000f8e0204 */
[----:B------:R-:W-:-:S02]  /*18a70*/  F2FP.PACK_AB R20, R20, R150 ;  /* 0x000000961414723e */ /* 0x000fc400000000ff */
[----:B-1----:R-:W-:Y:S02]  /*18a80*/  SHF.R.S32.HI R41, RZ, 0x1f, R40 ;  /* 0x0000001fff297819 */ /* 0x002fe40000011428 */
[----:B------:R-:W-:Y:S02]  /*18a90*/  F2FP.PACK_AB R28, R28, R140 ;  /* 0x0000008c1c1c723e */ /* 0x000fe400000000ff */
[CC--:B------:R-:W-:Y:S02]  /*18aa0*/  LEA.HI R2, R41.reuse, R40.reuse, RZ, 0x2 ;  /* 0x0000002829027211 */ /* 0x0c0fe400078f10ff */
[----:B------:R-:W-:Y:S02]  /*18ab0*/  LEA.HI R35, R41, R40, RZ, 0x5 ;  /* 0x0000002829237211 */ /* 0x000fe400078f28ff */
[--C-:B------:R-:W-:Y:S02]  /*18ac0*/  SHF.R.S32.HI R3, RZ, 0x2, R2.reuse ;  /* 0x00000002ff037819 */ /* 0x100fe40000011402 */
[----:B------:R-:W-:-:S02]  /*18ad0*/  SHF.R.S32.HI R0, RZ, 0x1f, R2 ;  /* 0x0000001fff007819 */ /* 0x000fc40000011402 */
[----:B------:R-:W-:Y:S02]  /*18ae0*/  SHF.R.S32.HI R34, RZ, 0x5, R35 ;  /* 0x00000005ff227819 */ /* 0x000fe40000011423 */
[----:B------:R-:W-:Y:S02]  /*18af0*/  LEA.HI R0, R0, R3, RZ, 0x3 ;  /* 0x0000000300007211 */ /* 0x000fe400078f18ff */
[----:B------:R-:W-:Y:S02]  /*18b00*/  F2FP.PACK_AB R142, R143, R142 ;  /* 0x0000008e8f8e723e */ /* 0x000fe400000000ff */
[----:B------:R-:W-:Y:S02]  /*18b10*/  LOP3.LUT R0, R0, 0xfffffff8, RZ, 0xc0, !PT ;  /* 0xfffffff800007812 */ /* 0x000fe400078ec0ff */
[----:B------:R-:W-:Y:S02]  /*18b20*/  F2FP.PACK_AB R25, R25, R144 ;  /* 0x000000901919723e */ /* 0x000fe400000000ff */
[----:B------:R-:W-:Y:S01]  /*18b30*/  F2FP.PACK_AB R146, R147, R146 ;  /* 0x000000929392723e */ /* 0x000fe200000000ff */
[----:B------:R-:W-:Y:S01]  /*18b40*/  IMAD.IADD R3, R3, 0x1, -R0 ;  /* 0x0000000103037824 */ /* 0x000fe200078e0a00 */
[----:B------:R-:W-:-:S02]  /*18b50*/  LOP3.LUT R0, R2, 0xfffffffc, RZ, 0xc0, !PT ;  /* 0xfffffffc02007812 */ /* 0x000fc400078ec0ff */
[----:B------:R-:W-:Y:S01]  /*18b60*/  F2FP.PACK_AB R24, R24, R152 ;  /* 0x000000981818723e */ /* 0x000fe200000000ff */
[C---:B------:R-:W-:Y:S01]  /*18b70*/  IMAD.SHL.U32 R2, R3.reuse, 0x40, RZ ;  /* 0x0000004003027824 */ /* 0x040fe200078e00ff */
[----:B------:R-:W-:Y:S01]  /*18b80*/  LOP3.LUT R4, R3, 0x1, RZ, 0xc0, !PT ;  /* 0x0000000103047812 */ /* 0x000fe200078ec0ff */
[----:B------:R-:W-:Y:S01]  /*18b90*/  IMAD.IADD R14, R40, 0x1, -R0 ;  /* 0x00000001280e7824 */ /* 0x000fe200078e0a00 */
[----:B------:R-:W-:Y:S02]  /*18ba0*/  F2FP.PACK_AB R23, R23, R154 ;  /* 0x0000009a1717723e */ /* 0x000fe400000000ff */
[----:B------:R-:W-:Y:S01]  /*18bb0*/  LOP3.LUT R0, R2, 0x1c0, RZ, 0xc0, !PT ;  /* 0x000001c002007812 */ /* 0x000fe200078ec0ff */
[----:B------:R-:W-:Y:S01]  /*18bc0*/  IMAD R2, R34, 0x200, R14 ;  /* 0x0000020022027824 */ /* 0x000fe200078e020e */
[----:B------:R-:W-:Y:S02]  /*18bd0*/  ISETP.NE.U32.AND P0, PT, R4, 0x1, PT ;  /* 0x000000010400780c */ /* 0x000fe40003f05070 */
[----:B------:R-:W-:-:S02]  /*18be0*/  LEA.HI R0, R0, R0, RZ, 0x1d ;  /* 0x0000000000007211 */ /* 0x000fc400078fe8ff */
[----:B------:R-:W-:Y:S02]  /*18bf0*/  R2P PR, R3, 0x6 ;  /* 0x0000000603007804 */ /* 0x000fe40000000000 */
[----:B------:R-:W-:Y:S01]  /*18c00*/  SEL R5, R5, 0x10, !P0 ;  /* 0x0000001005057807 */ /* 0x000fe20004000000 */
[----:B------:R-:W-:Y:S01]  /*18c10*/  IMAD.U32 R0, R2, 0x2, R0 ;  /* 0x0000000202007824 */ /* 0x000fe200078e0000 */
[----:B------:R-:W-:Y:S02]  /*18c20*/  F2FP.PACK_AB R18, R18, R164 ;  /* 0x000000a41212723e */ /* 0x000fe400000000ff */
[----:B------:R-:W-:Y:S01]  /*18c30*/  F2FP.PACK_AB R13, R13, R166 ;  /* 0x000000a60d0d723e */ /* 0x000fe200000000ff */
[----:B------:R-:W-:Y:S01]  /*18c40*/  IMAD.SHL.U32 R0, R0, 0x2, RZ ;  /* 0x0000000200007824 */ /* 0x000fe200078e00ff */
[----:B------:R-:W-:Y:S02]  /*18c50*/  F2FP.PACK_AB R22, R22, R156 ;  /* 0x0000009c1616723e */ /* 0x000fe400000000ff */
[----:B------:R-:W-:Y:S01]  /*18c60*/  F2FP.PACK_AB R158, R159, R158 ;  /* 0x0000009e9f9e723e */ /* 0x000fe200000000ff */
[C---:B------:R-:W-:Y:S01]  /*18c70*/  IMAD.IADD R3, R0.reuse, 0x1, R5 ;  /* 0x0000000100037824 */ /* 0x040fe200078e0205 */
[----:B------:R1:W-:Y:S01]  /*18c80*/  STS [R0+0x80], R6 ;  /* 0x0000800600007388 */ /* 0x0003e20000000800 */
[----:B------:R-:W-:-:S02]  /*18c90*/  IADD3 R4, R0, 0x80, RZ ;  /* 0x0000008000047810 */ /* 0x000fc40007ffe0ff */
[----:B------:R-:W-:Y:S01]  /*18ca0*/  IADD3 R2, R0, 0xc0, RZ ;  /* 0x000000c000027810 */ /* 0x000fe20007ffe0ff */
[----:B------:R-:W-:Y:S01]  /*18cb0*/  STS [R0+0x480], R27 ;  /* 0x0004801b00007388 */ /* 0x000fe20000000800 */
[----:B------:R-:W-:Y:S02]  /*18cc0*/  @P2 IADD3 R2, R4, -0x40, RZ ;  /* 0xffffffc004022810 */ /* 0x000fe40007ffe0ff */
[----:B------:R-:W-:Y:S01]  /*18cd0*/  F2FP.PACK_AB R12, R12, R160 ;  /* 0x000000a00c0c723e */ /* 0x000fe200000000ff */
[----:B------:R-:W-:Y:S01]  /*18ce0*/  STS [R3+0x80], R26 ;  /* 0x0000801a03007388 */ /* 0x000fe20000000800 */
[----:B------:R-:W-:Y:S02]  /*18cf0*/  F2FP.PACK_AB R19, R19, R162 ;  /* 0x000000a21313723e */ /* 0x000fe400000000ff */
[----:B------:R-:W-:Y:S01]  /*18d00*/  F2FP.PACK_AB R17, R17, R168 ;  /* 0x000000a81111723e */ /* 0x000fe200000000ff */
[----:B------:R-:W-:Y:S01]  /*18d10*/  STS [R3+0x480], R31 ;  /* 0x0004801f03007388 */ /* 0x000fe20000000800 */
[----:B------:R-:W-:-:S02]  /*18d20*/  F2FP.PACK_AB R16, R16, R170 ;  /* 0x000000aa1010723e */ /* 0x000fc400000000ff */
[----:B------:R-:W-:Y:S01]  /*18d30*/  F2FP.PACK_AB R9, R181, R180 ;  /* 0x000000b4b509723e */ /* 0x000fe200000000ff */
[----:B------:R-:W-:Y:S01]  /*18d40*/  STS [R0+0x2080], R33 ;  /* 0x0020802100007388 */ /* 0x000fe20000000800 */
[----:B------:R-:W-:Y:S02]  /*18d50*/  F2FP.PACK_AB R8, R183, R182 ;  /* 0x000000b6b708723e */ /* 0x000fe400000000ff */
[----:B------:R-:W-:Y:S01]  /*18d60*/  F2FP.PACK_AB R11, R173, R172 ;  /* 0x000000acad0b723e */ /* 0x000fe200000000ff */
[----:B------:R3:W-:Y:S01]  /*18d70*/  STS [R0+0x2480], R122 ;  /* 0x0024807a00007388 */ /* 0x0007e20000000800 */
[----:B------:R-:W-:Y:S02]  /*18d80*/  F2FP.PACK_AB R15, R15, R174 ;  /* 0x000000ae0f0f723e */ /* 0x000fe400000000ff */
[----:B------:R-:W-:Y:S01]  /*18d90*/  F2FP.PACK_AB R10, R177, R176 ;  /* 0x000000b0b10a723e */ /* 0x000fe200000000ff */
[----:B------:R-:W-:Y:S01]  /*18da0*/  STS [R3+0x2080], R32 ;  /* 0x0020802003007388 */ /* 0x000fe20000000800 */
[----:B-1----:R-:W-:Y:S01]  /*18db0*/  IMAD.MOV.U32 R6, RZ, RZ, 0x20 ;  /* 0x00000020ff067424 */ /* 0x002fe200078e00ff */
[----:B------:R-:W-:-:S02]  /*18dc0*/  F2FP.PACK_AB R7, R179, R178 ;  /* 0x000000b2b307723e */ /* 0x000fc400000000ff */
[----:B------:R1:W-:Y:S01]  /*18dd0*/  STS [R3+0x2480], R130 ;  /* 0x0024808203007388 */ /* 0x0003e20000000800 */
[----:B------:R-:W-:Y:S02]  /*18de0*/  PLOP3.LUT P0, PT, PT, PT, UP1, 0x80, 0x0 ;  /* 0x000000000000781c */ /* 0x000fe40003f0f018 */
[----:B------:R-:W-:-:S05]  /*18df0*/  SEL R6, R6, 0xffffffe0, !P1 ;  /* 0xffffffe006067807 */ /* 0x000fca0004800000 */
[----:B------:R-:W-:-:S05]  /*18e00*/  IMAD.IADD R4, R0, 0x1, R6 ;  /* 0x0000000100047824 */ /* 0x000fca00078e0206 */
[----:B------:R-:W-:Y:S01]  /*18e10*/  STS [R4+0x80], R30 ;  /* 0x0000801e04007388 */ /* 0x000fe20000000800 */
[----:B---3--:R-:W-:-:S03]  /*18e20*/  IMAD.IADD R0, R6, 0x1, R3 ;  /* 0x0000000106007824 */ /* 0x008fc600078e0203 */
[----:B------:R-:W-:Y:S04]  /*18e30*/  STS [R4+0x480], R29 ;  /* 0x0004801d04007388 */ /* 0x000fe80000000800 */
        /* <DEDUP_REMOVED lines=10> */
[----:B---3--:R-:W-:-:S04]  /*18ee0*/  IMAD.IADD R0, R5, 0x1, R2 ;  /* 0x0000000105007824 */ /* 0x008fc800078e0202 */
        /* <DEDUP_REMOVED lines=17> */
[----:B---3--:R-:W-:Y:S01]  /*19000*/  IMAD.U32 R8, RZ, RZ, UR4 ;  /* 0x00000004ff087e24 */ /* 0x008fe2000f8e00ff */
[----:B------:R-:W-:Y:S06]  /*19010*/  BAR.SYNC.DEFER_BLOCKING 0x1, 0x80 ;  /* 0x0042000000007b1d */ /* 0x000fec0000010000 */
[----:B------:R-:W-:Y:S02]  /*19020*/  ULDC.64 UR4, c[0x0][0x508] ;  /* 0x0001420000047ab9 */ /* 0x000fe40000000a00 */
[----:B------:R-:W-:Y:S01]  /*19030*/  UISETP.NE.U32.AND UP0, UPT, URZ, UR4, UPT ;  /* 0x000000043f00728c */ /* 0x000fe2000bf05070 */
[----:B------:R-:W3:Y:S03]  /*19040*/  @P0 LDG.E R0, [R8.64] ;  /* 0x0000000a08000981 */ /* 0x000ee6000c1e1900 */
[----:B------:R-:W-:Y:S01]  /*19050*/  UISETP.NE.AND.EX UP0, UPT, URZ, UR5, UPT, UP0 ;  /* 0x000000053f00728c */ /* 0x000fe2000bf05300 */
[----:B------:R-:W-:-:S02]  /*19060*/  IMAD.MOV.U32 R12, RZ, RZ, c[0x0][0x388] ;  /* 0x0000e200ff0c7624 */ /* 0x000fc400078e00ff */
[----:B------:R-:W-:-:S03]  /*19070*/  ULDC.64 UR4, c[0x0][0x508] ;  /* 0x0001420000047ab9 */ /* 0x000fc60000000a00 */
[----:B------:R-:W-:-:S05]  /*19080*/  PLOP3.LUT P1, PT, PT, PT, UP0, 0x80, 0x0 ;  /* 0x000000000000781c */ /* 0x000fca0003f2f008 */
[----:B------:R-:W-:-:S06]  /*19090*/  @UP0 UIMAD.WIDE UR4, UR20, UR6, UR4 ;  /* 0x00000006140402a5 */ /* 0x000fcc000f8e0204 */
[----:B----4-:R-:W-:Y:S02]  /*190a0*/  IMAD.U32 R2, RZ, RZ, UR4 ;  /* 0x00000004ff027e24 */ /* 0x010fe4000f8e00ff */
[----:B--2---:R-:W-:-:S05]  /*190b0*/  IMAD.U32 R3, RZ, RZ, UR5 ;  /* 0x00000005ff037e24 */ /* 0x004fca000f8e00ff */
[----:B------:R1:W5:Y:S01]  /*190c0*/  @P1 LDG.E R12, [R2.64] ;  /* 0x0000000a020c1981 */ /* 0x000362000c1e1900 */
[----:B------:R-:W-:Y:S02]  /*190d0*/  UMOV UR6, URZ ;  /* 0x0000003f00067c82 */ /* 0x000fe40008000000 */
[----:B------:R-:W-:Y:S01]  /*190e0*/  UMOV UR7, URZ ;  /* 0x0000003f00077c82 */ /* 0x000fe20008000000 */
[----:B---3--:R-:W2:Y:S02]  /*190f0*/  @P0 R2UR UR5, R0 ;  /* 0x00000000000503c2 */ /* 0x008ea400000e0000 */
        /* <DEDUP_REMOVED lines=8> */
.L_x_138:
        /* <DEDUP_REMOVED lines=25> */
[----:B------:R-:W-:Y:S01]  /*19310*/  USEL UR9, UR9, URZ, !UP1 ;  /* 0x0000003f09097287 */ /* 0x000fe2000c800000 */
[----:B------:R-:W-:Y:S01]  /*19320*/  LEA.HI R0, R3, R5, RZ, 0x2 ;  /* 0x0000000503007211 */ /* 0x000fe200078f10ff */
[----:B------:R-:W-:-:S02]  /*19330*/  UMOV UR18, UR6 ;  /* 0x0000000600127c82 */ /* 0x000fc40008000000 */
[----:B------:R-:W-:Y:S01]  /*19340*/  IMAD.IADD R2, R34, 0x1, -R2 ;  /* 0x0000000122027824 */ /* 0x000fe200078e0a02 */
[----:B------:R-:W-:Y:S01]  /*19350*/  SHF.R.S32.HI R0, RZ, 0x2, R0 ;  /* 0x00000002ff007819 */ /* 0x000fe20000011400 */
[----:B------:R-:W-:Y:S02]  /*19360*/  UMOV UR19, UR7 ;  /* 0x0000000700137c82 */ /* 0x000fe40008000000 */
[----:B------:R-:W-:Y:S02]  /*19370*/  UIMAD.WIDE.U32 UR22, UR6, UR4, URZ ;  /* 0x00000004061672a5 */ /* 0x000fe4000f8e003f */
[----:B------:R-:W-:Y:S01]  /*19380*/  IMAD R11, R2, 0x10, R0 ;  /* 0x00000010020b7824 */ /* 0x000fe200078e0200 */
[----:B------:R-:W-:Y:S01]  /*19390*/  LOP3.LUT R0, R6, 0xfffffff8, RZ, 0xc0, !PT ;  /* 0xfffffff806007812 */ /* 0x000fe200078ec0ff */
[----:B------:R-:W-:Y:S02]  /*193a0*/  UIMAD UR16, UR6, UR5, UR16 ;  /* 0x00000005061072a4 */ /* 0x000fe4000f8e0210 */
[----:B------:R-:W-:Y:S01]  /*193b0*/  IMAD.IADD R3, R11, 0x1, R4 ;  /* 0x000000010b037824 */ /* 0x000fe200078e0204 */
[----:B------:R-:W-:Y:S01]  /*193c0*/  ULDC.64 UR6, c[0x0][0x498] ;  /* 0x0001260000067ab9 */ /* 0x000fe20000000a00 */
[----:B------:R-:W-:Y:S01]  /*193d0*/  IMAD.IADD R0, R40, 0x1, -R0 ;  /* 0x0000000128007824 */ /* 0x000fe200078e0a00 */
[----:B------:R-:W-:Y:S01]  /*193e0*/  UIMAD.WIDE.U32 UR18, UR15, UR12, UR18 ;  /* 0x0000000c0f1272a5 */ /* 0x000fe2000f8e0012 */
[----:B-1----:R-:W-:Y:S01]  /*193f0*/  IMAD R3, R22, 0x80, R3 ;  /* 0x0000008016037824 */ /* 0x002fe200078e0203 */
[----:B------:R-:W-:Y:S01]  /*19400*/  USEL UR12, UR20, URZ, !UP1 ;  /* 0x0000003f140c7287 */ /* 0x000fe2000c800000 */
[----:B------:R-:W-:Y:S01]  /*19410*/  IMAD R6, R0, 0x10, R19 ;  /* 0x0000001000067824 */ /* 0x000fe200078e0213 */
[----:B------:R-:W-:Y:S01]  /*19420*/  UIMAD UR17, UR9, UR6, URZ ;  /* 0x00000006091172a4 */ /* 0x000fe2000f8e023f */
[----:B------:R-:W-:Y:S01]  /*19430*/  @P0 IMAD.HI.U32 R4, R3, c[0x0][0x4ec], RZ ;  /* 0x00013b0003040a27 */ /* 0x000fe200078e00ff */
[----:B------:R-:W-:-:S02]  /*19440*/  ULDC.64 UR4, c[0x0][0x3e8] ;  /* 0x0000fa0000047ab9 */ /* 0x000fc40000000a00 */
[----:B------:R-:W-:Y:S01]  /*19450*/  UIADD3 UR19, UR19, UR13, URZ ;  /* 0x0000000d13137290 */ /* 0x000fe2000fffe03f */
[----:B------:R-:W-:Y:S01]  /*19460*/  IMAD R9, R22, 0x80, R6 ;  /* 0x0000008016097824 */ /* 0x000fe200078e0206 */
[----:B------:R-:W-:Y:S01]  /*19470*/  UIMAD UR7, UR12, UR7, UR17 ;  /* 0x000000070c0772a4 */ /* 0x000fe2000f8e0211 */
[----:B------:R-:W-:Y:S01]  /*19480*/  IMAD.MOV.U32 R2, RZ, RZ, R3 ;  /* 0x000000ffff027224 */ /* 0x000fe200078e0003 */
[----:B------:R-:W-:Y:S01]  /*19490*/  @P0 SHF.R.U32.HI R2, RZ, c[0x0][0x4f0], R4 ;  /* 0x00013c00ff020a19 */ /* 0x000fe20000011604 */
[----:B------:R-:W-:Y:S01]  /*194a0*/  @P0 IMAD.HI.U32 R4, R9, c[0x0][0x4ec], RZ ;  /* 0x00013b0009040a27 */ /* 0x000fe200078e00ff */
[----:B------:R-:W-:Y:S02]  /*194b0*/  UIMAD UR14, UR8, UR4, URZ ;  /* 0x00000004080e72a4 */ /* 0x000fe4000f8e023f */
[----:B------:R-:W-:Y:S01]  /*194c0*/  UIADD3 UR17, UR23, UR16, URZ ;  /* 0x0000001017117290 */ /* 0x000fe2000fffe03f */
[----:B------:R-:W-:Y:S01]  /*194d0*/  IMAD.MOV.U32 R7, RZ, RZ, R9 ;  /* 0x000000ffff077224 */ /* 0x000fe200078e0009 */
[----:B------:R-:W-:Y:S01]  /*194e0*/  @P0 SHF.R.U32.HI R7, RZ, c[0x0][0x4f0], R4 ;  /* 0x00013c00ff070a19 */ /* 0x000fe20000011604 */
[----:B------:R-:W-:Y:S01]  /*194f0*/  IMAD.SHL.U32 R4, R19, 0x40, RZ ;  /* 0x0000004013047824 */ /* 0x000fe200078e00ff */
[----:B------:R-:W-:Y:S01]  /*19500*/  UMOV UR16, UR22 ;  /* 0x0000001600107c82 */ /* 0x000fe20008000000 */
[--C-:B------:R-:W-:Y:S01]  /*19510*/  IMAD.MOV R6, RZ, RZ, -R2.reuse ;  /* 0x000000ffff067224 */ /* 0x100fe200078e0a02 */
[----:B------:R-:W-:Y:S01]  /*19520*/  UIMAD.WIDE.U32 UR18, UR12, UR6, UR18 ;  /* 0x000000060c1272a5 */ /* 0x000fe2000f8e0012 */
[----:B------:R-:W-:Y:S01]  /*19530*/  IMAD.SHL.U32 R0, R0, 0x8, RZ ;  /* 0x0000000800007824 */ /* 0x000fe200078e00ff */
[----:B------:R-:W-:Y:S01]  /*19540*/  UIMAD UR14, UR15, UR5, UR14 ;  /* 0x000000050f0e72a4 */ /* 0x000fe2000f8e020e */
[----:B------:R-:W-:Y:S01]  /*19550*/  LOP3.LUT R4, R4, 0x1c0, RZ, 0xc0, !PT ;  /* 0x000001c004047812 */ /* 0x000fe200078ec0ff */
[----:B------:R-:W-:Y:S01]  /*19560*/  UIMAD.WIDE.U32 UR16, UR15, UR4, UR16 ;  /* 0x000000040f1072a5 */ /* 0x000fe2000f8e0010 */
[----:B------:R-:W-:Y:S01]  /*19570*/  IMAD R6, R6, c[0x0][0x4e8], R3 ;  /* 0x00013a0006067a24 */ /* 0x000fe200078e0203 */
[----:B------:R-:W-:Y:S01]  /*19580*/  SHF.R.S32.HI R8, RZ, 0x1f, R2 ;  /* 0x0000001fff087819 */ /* 0x000fe20000011402 */
[----:B------:R-:W-:Y:S01]  /*19590*/  ULDC.64 UR4, c[0x0][0x3f0] ;  /* 0x0000fc0000047ab9 */ /* 0x000fe20000000a00 */
[----:B------:R-:W-:Y:S01]  /*195a0*/  LOP3.LUT R10, R4, 0x38, R0, 0xf8, !PT ;  /* 0x00000038040a7812 */ /* 0x000fe200078ef800 */
[----:B------:R-:W-:Y:S01]  /*195b0*/  UIMAD UR9, UR9, UR4, URZ ;  /* 0x00000004090972a4 */ /* 0x000fe2000f8e023f */
[----:B------:R-:W-:Y:S01]  /*195c0*/  SHF.R.U32.HI R5, RZ, 0x3, R4 ;  /* 0x00000003ff057819 */ /* 0x000fe20000011604 */
[----:B------:R-:W-:Y:S01]  /*195d0*/  UIADD3 UR17, UR17, UR14, URZ ;  /* 0x0000000e11117290 */ /* 0x000fe2000fffe03f */
[----:B------:R-:W-:Y:S01]  /*195e0*/  IMAD.U32 R3, RZ, RZ, UR7 ;  /* 0x00000007ff037e24 */ /* 0x000fe2000f8e00ff */
[----:B------:R-:W-:Y:S01]  /*195f0*/  IADD3 R2, P0, R2, UR18, RZ ;  /* 0x0000001202027c10 */ /* 0x000fe2000ff1e0ff */
[----:B------:R-:W-:Y:S01]  /*19600*/  UIMAD UR5, UR12, UR5, UR9 ;  /* 0x000000050c0572a4 */ /* 0x000fe2000f8e0209 */
[----:B------:R-:W-:Y:S01]  /*19610*/  SHF.R.S32.HI R4, RZ, 0x1f, R6 ;  /* 0x0000001fff047819 */ /* 0x000fe20000011406 */
[----:B------:R-:W-:Y:S01]  /*19620*/  UIMAD.WIDE.U32 UR12, UR12, UR4, UR16 ;  /* 0x000000040c0c72a5 */ /* 0x000fe2000f8e0010 */
[----:B------:R-:W-:Y:S01]  /*19630*/  IADD3.X R3, R8, UR19, R3, P0, !PT ;  /* 0x0000001308037c10 */ /* 0x000fe200087fe403 */
[--C-:B------:R-:W-:Y:S01]  /*19640*/  IMAD.MOV R18, RZ, RZ, -R7.reuse ;  /* 0x000000ffff127224 */ /* 0x100fe200078e0a07 */
[----:B------:R-:W-:Y:S01]  /*19650*/  LOP3.LUT R20, R10, R5, RZ, 0x3c, !PT ;  /* 0x000000050a147212 */ /* 0x000fe200078e3cff */
[----:B------:R-:W-:Y:S01]  /*19660*/  IMAD R8, R4, c[0x0][0x488], RZ ;  /* 0x0001220004087a24 */ /* 0x000fe200078e02ff */
[----:B------:R-:W-:Y:S01]  /*19670*/  UIADD3 UR5, UR13, UR5, URZ ;  /* 0x000000050d057290 */ /* 0x000fe2000fffe03f */
[----:B------:R-:W-:Y:S01]  /*19680*/  SHF.R.S32.HI R10, RZ, 0x1f, R7 ;  /* 0x0000001fff0a7819 */ /* 0x000fe20000011407 */
[----:B------:R-:W-:Y:S01]  /*19690*/  IMAD.WIDE.U32 R4, R6, c[0x0][0x488], R2 ;  /* 0x0001220006047a25 */ /* 0x000fe200078e0002 */
[----:B------:R-:W-:-:S03]  /*196a0*/  SHF.R.S32.HI R53, RZ, 0x1f, R0 ;  /* 0x0000001fff357819 */ /* 0x000fc60000011400 */
        /* <DEDUP_REMOVED lines=15> */
[----:B------:R-:W-:Y:S02]  /*197a0*/  IMAD.MOV.U32 R4, RZ, RZ, R6 ;  /* 0x000000ffff047224 */ /* 0x000fe400078e0006 */
[----:B------:R-:W-:Y:S01]  /*197b0*/  IMAD R8, R22, 0x80, R11 ;  /* 0x0000008016087824 */ /* 0x000fe200078e020b */
[----:B------:R-:W-:Y:S01]  /*197c0*/  SHFL.IDX PT, R14, R9, 0x1, 0x1c1f ;  /* 0x003c1f00090e7f89 */ /* 0x000fe200000e0000 */
[----:B------:R-:W-:-:S02]  /*197d0*/  IMAD R6, R10, c[0x0][0x3d8], RZ ;  /* 0x0000f6000a067a24 */ /* 0x000fc400078e02ff */
[----:B------:R-:W-:Y:S01]  /*197e0*/  IMAD.IADD R5, R7, 0x1, R5 ;  /* 0x0000000107057824 */ /* 0x000fe200078e0205 */
[----:B------:R-:W2:Y:S01]  /*197f0*/  SHFL.IDX PT, R15, R3, 0x1, 0x1c1f ;  /* 0x003c1f00030f7f89 */ /* 0x000ea200000e0000 */
[----:B------:R-:W-:Y:S01]  /*19800*/  IADD3 R7, R8, 0x8, RZ ;  /* 0x0000000808077810 */ /* 0x000fe20007ffe0ff */
[----:B------:R-:W-:Y:S01]  /*19810*/  IMAD R6, R18, c[0x0][0x3dc], R6 ;  /* 0x0000f70012067a24 */ /* 0x000fe200078e0206 */
[-C--:B------:R-:W-:Y:S01]  /*19820*/  ISETP.GE.OR P5, PT, R8, R2.reuse, P1 ;  /* 0x000000020800720c */ /* 0x080fe20000fa6670 */
[----:B------:R-:W-:Y:S01]  /*19830*/  SHFL.IDX PT, R12, R9, 0x2, 0x1c1f ;  /* 0x005c1f00090c7f89 */ /* 0x000fe200000e0000 */
[----:B------:R-:W-:Y:S01]  /*19840*/  IMAD.WIDE.U32 R4, R18, c[0x0][0x3d8], R4 ;  /* 0x0000f60012047a25 */ /* 0x000fe200078e0004 */
[----:B------:R-:W-:Y:S02]  /*19850*/  ISETP.GE.OR P4, PT, R7, R2, P1 ;  /* 0x000000020700720c */ /* 0x000fe40000f86670 */
[----:B------:R-:W3:Y:S01]  /*19860*/  SHFL.IDX PT, R13, R3, 0x2, 0x1c1f ;  /* 0x005c1f00030d7f89 */ /* 0x000ee200000e0000 */
[----:B------:R-:W-:Y:S01]  /*19870*/  IMAD.IADD R6, R5, 0x1, R6 ;  /* 0x0000000105067824 */ /* 0x000fe200078e0206 */
[C---:B------:R-:W-:Y:S01]  /*19880*/  LEA R5, P2, R4.reuse, c[0x0][0x380], 0x1 ;  /* 0x0000e00004057a11 */ /* 0x040fe200078408ff */
[----:B------:R-:W-:Y:S01]  /*19890*/  IMAD.SHL.U32 R7, R21, 0x8, RZ ;  /* 0x0000000815077824 */ /* 0x000fe200078e00ff */
[----:B------:R-:W-:Y:S02]  /*198a0*/  SHFL.IDX PT, R10, R9, 0x3, 0x1c1f ;  /* 0x007c1f00090a7f89 */ /* 0x000fe400000e0000 */
[----:B------:R-:W-:-:S02]  /*198b0*/  LEA.HI.X R4, R4, c[0x0][0x384], R6, 0x1, P2 ;  /* 0x0000e10004047a11 */ /* 0x000fc400010f0c06 */
[----:B------:R4:W3:Y:S01]  /*198c0*/  SHFL.IDX PT, R11, R3, 0x3, 0x1c1f ;  /* 0x007c1f00030b7f89 */ /* 0x0008e200000e0000 */
[----:B------:R-:W-:-:S03]  /*198d0*/  LOP3.LUT R7, R20, 0x7ffffe00, R7, 0xf8, !PT ;  /* 0x7ffffe0014077812 */ /* 0x000fc600078ef807 */
[----:B-1----:R-:W-:Y:S02]  /*198e0*/  @!P5 ST.E [R16.64], R36 ;  /* 0x000000241000d985 */ /* 0x002fe4000c10190a */
[----:B------:R-:W-:Y:S02]  /*198f0*/  IMAD.SHL.U32 R6, R7, 0x2, RZ ;  /* 0x0000000207067824 */ /* 0x000fe400078e00ff */
[----:B--2---:R-:W-:Y:S04]  /*19900*/  @!P4 ST.E [R14.64], R37 ;  /* 0x000000250e00c985 */ /* 0x004fe8000c10190a */
[----:B------:R-:W-:Y:S04]  /*19910*/  SHFL.IDX PT, R9, R4, RZ, 0x181f ;  /* 0x00181fff04097589 */ /* 0x000fe800000e0000 */
[----:B------:R-:W-:Y:S04]  /*19920*/  SHFL.IDX PT, R14, R5, 0x2, 0x181f ;  /* 0x00581f00050e7f89 */ /* 0x000fe800000e0000 */
[----:B------:R-:W-:Y:S01]  /*19930*/  SHFL.IDX PT, R44, R4, 0x2, 0x181f ;  /* 0x00581f00042c7f89 */ /* 0x000fe200000e0000 */
[----:B----4-:R-:W-:-:S03]  /*19940*/  IADD3 R3, R8, 0x40, RZ ;  /* 0x0000004008037810 */ /* 0x010fc60007ffe0ff */
[----:B------:R-:W-:Y:S01]  /*19950*/  SHFL.IDX PT, R15, R5, 0x3, 0x181f ;  /* 0x00781f00050f7f89 */ /* 0x000fe200000e0000 */
[----:B------:R-:W-:Y:S02]  /*19960*/  IADD3 R8, R8, 0x48, RZ ;  /* 0x0000004808087810 */ /* 0x000fe40007ffe0ff */
[-C--:B------:R-:W-:Y:S01]  /*19970*/  ISETP.GE.OR P3, PT, R3, R2.reuse, P1 ;  /* 0x000000020300720c */ /* 0x080fe20000f66670 */
[----:B------:R-:W-:Y:S01]  /*19980*/  IMAD R3, R22, 0x80, R19 ;  /* 0x0000008016037824 */ /* 0x000fe200078e0213 */
[----:B------:R-:W-:Y:S01]  /*19990*/  ISETP.GE.OR P0, PT, R8, R2, P1 ;  /* 0x000000020800720c */ /* 0x000fe20000f06670 */
[----:B------:R-:W-:Y:S03]  /*199a0*/  SHFL.IDX PT, R45, R4, 0x3, 0x181f ;  /* 0x00781f00042d7f89 */ /* 0x000fe600000e0000 */
[C---:B------:R-:W-:Y:S01]  /*199b0*/  IADD3 R7, R3.reuse, 0x10, RZ ;  /* 0x0000001003077810 */ /* 0x040fe20007ffe0ff */
[----:B------:R-:W1:Y:S01]  /*199c0*/  SHFL.IDX PT, R8, R5, 0x1, 0x181f ;  /* 0x00381f0005087f89 */ /* 0x000e6200000e0000 */
[----:B------:R-:W-:-:S02]  /*199d0*/  IADD3 R32, R3, 0x40, RZ ;  /* 0x0000004003207810 */ /* 0x000fc40007ffe0ff */
[----:B------:R-:W-:Y:S01]  /*199e0*/  IADD3 R54, R3, 0x60, RZ ;  /* 0x0000006003367810 */ /* 0x000fe20007ffe0ff */
[----:B------:R-:W-:Y:S04]  /*199f0*/  SHFL.IDX PT, R48, R5, 0x4, 0x181f ;  /* 0x00981f0005307f89 */ /* 0x000fe800000e0000 */
[----:B---3--:R-:W-:Y:S04]  /*19a00*/  @!P3 ST.E [R12.64], R38 ;  /* 0x000000260c00b985 */ /* 0x008fe8000c10190a */
[----:B------:R1:W-:Y:S01]  /*19a10*/  @!P0 ST.E [R10.64], R39 ;  /* 0x000000270a008985 */ /* 0x0003e2000c10190a */
[----:B------:R-:W-:-:S03]  /*19a20*/  ISETP.GE.AND P0, PT, R0, c[0x0][0x3c8], PT ;  /* 0x0000f20000007a0c */ /* 0x000fc60003f06270 */
[----:B------:R-:W2:Y:S01]  /*19a30*/  SHFL.IDX PT, R12, R5, RZ, 0x181f ;  /* 0x00181fff050c7589 */ /* 0x000ea200000e0000 */
[-C--:B------:R-:W-:Y:S02]  /*19a40*/  ISETP.GE.OR P4, PT, R7, R2.reuse, P0 ;  /* 0x000000020700720c */ /* 0x080fe40000786670 */
[C---:B------:R-:W-:Y:S01]  /*19a50*/  ISETP.GE.OR P1, PT, R3.reuse, R2, P0 ;  /* 0x000000020300720c */ /* 0x040fe20000726670 */
[----:B------:R-:W-:Y:S01]  /*19a60*/  LDS.128 R24, [R6+0x80] ;  /* 0x0000800006187984 */ /* 0x000fe20000000c00 */
[----:B------:R-:W-:-:S03]  /*19a70*/  IADD3 R7, R3, 0x20, RZ ;  /* 0x0000002003077810 */ /* 0x000fc60007ffe0ff */
[----:B------:R-:W3:Y:S01]  /*19a80*/  SHFL.IDX PT, R11, R4, 0x1, 0x181f ;  /* 0x00381f00040b7f89 */ /* 0x000ee200000e0000 */
[-C--:B------:R-:W-:Y:S02]  /*19a90*/  ISETP.GE.OR P3, PT, R7, R2.reuse, P0 ;  /* 0x000000020700720c */ /* 0x080fe40000766670 */
[----:B------:R-:W-:Y:S01]  /*19aa0*/  IADD3 R7, R3, 0x30, RZ ;  /* 0x0000003003077810 */ /* 0x000fe20007ffe0ff */
[----:B------:R-:W4:Y:S03]  /*19ab0*/  LDS.128 R20, [R6+0x880] ;  /* 0x0008800006147984 */ /* 0x000f260000000c00 */
[----:B------:R-:W-:Y:S01]  /*19ac0*/  ISETP.GE.OR P2, PT, R7, R2, P0 ;  /* 0x000000020700720c */ /* 0x000fe20000746670 */
[----:B------:R-:W4:Y:S04]  /*19ad0*/  LDS.128 R16, [R6+0x1080] ;  /* 0x0010800006107984 */ /* 0x000f280000000c00 */
[----:B------:R-:W4:Y:S01]  /*19ae0*/  LDS.128 R28, [R6+0x1880] ;  /* 0x00188000061c7984 */ /* 0x000f220000000c00 */
[----:B-1----:R-:W-:-:S03]  /*19af0*/  @!P4 LEA R10, P6, R0, R8, 0x1 ;  /* 0x00000008000ac211 */ /* 0x002fc600078c08ff */
[----:B------:R-:W-:Y:S01]  /*19b00*/  LDS.128 R36, [R6+0x2880] ;  /* 0x0028800006247984 */ /* 0x000fe20000000c00 */
[----:B--2---:R-:W-:-:S03]  /*19b10*/  @!P1 LEA R12, P5, R0, R12, 0x1 ;  /* 0x0000000c000c9211 */ /* 0x004fc600078a08ff */
[----:B------:R-:W-:Y:S01]  /*19b20*/  LDS.128 R40, [R6+0x3080] ;  /* 0x0030800006287984 */ /* 0x000fe20000000c00 */
[----:B------:R-:W-:-:S03]  /*19b30*/  @!P1 LEA.HI.X R13, R0, R9, R53, 0x1, P5 ;  /* 0x00000009000d9211 */ /* 0x000fc600028f0c35 */
[----:B------:R-:W1:Y:S02]  /*19b40*/  SHFL.IDX PT, R49, R5, 0x6, 0x181f ;  /* 0x00d81f0005317f89 */ /* 0x000e6400000e0000 */
[----:B------:R-:W-:Y:S02]  /*19b50*/  P2R R7, PR, RZ, 0x40 ;  /* 0x00000040ff077803 */ /* 0x000fe40000000000 */
[----:B------:R-:W-:Y:S01]  /*19b60*/  SHFL.IDX PT, R52, R4, 0x4, 0x181f ;  /* 0x00981f0004347f89 */ /* 0x000fe200000e0000 */
[----:B------:R-:W-:Y:S02]  /*19b70*/  ISETP.GE.OR P6, PT, R32, R2, P0 ;  /* 0x000000022000720c */ /* 0x000fe400007c6670 */
[----:B------:R-:W-:Y:S01]  /*19b80*/  ISETP.NE.AND P5, PT, R7, RZ, PT ;  /* 0x000000ff0700720c */ /* 0x000fe20003fa5270 */
[----:B------:R-:W-:Y:S03]  /*19b90*/  LDS.128 R32, [R6+0x2080] ;  /* 0x0020800006207984 */ /* 0x000fe60000000c00 */
[C---:B---3--:R-:W-:Y:S01]  /*19ba0*/  @!P4 LEA.HI.X R11, R0.reuse, R11, R53, 0x1, P5 ;  /* 0x0000000b000bc211 */ /* 0x048fe200028f0c35 */
[----:B------:R-:W2:Y:S01]  /*19bb0*/  SHFL.IDX PT, R7, R5, 0x5, 0x181f ;  /* 0x00b81f0005077f89 */ /* 0x000ea200000e0000 */
[----:B------:R-:W-:-:S03]  /*19bc0*/  @!P3 LEA R8, P5, R0, R14, 0x1 ;  /* 0x0000000e0008b211 */ /* 0x000fc600078a08ff */
[----:B------:R-:W3:Y:S01]  /*19bd0*/  SHFL.IDX PT, R51, R4, 0x5, 0x181f ;  /* 0x00b81f0004337f89 */ /* 0x000ee200000e0000 */
[C-C-:B------:R-:W-:Y:S02]  /*19be0*/  @!P3 LEA.HI.X R9, R0.reuse, R44, R53.reuse, 0x1, P5 ;  /* 0x0000002c0009b211 */ /* 0x140fe400028f0c35 */
[C---:B------:R-:W-:Y:S01]  /*19bf0*/  @!P2 LEA R14, P5, R0.reuse, R15, 0x1 ;  /* 0x0000000f000ea211 */ /* 0x040fe200078a08ff */
[----:B------:R-:W1:Y:S01]  /*19c00*/  SHFL.IDX PT, R50, R4, 0x6, 0x181f ;  /* 0x00d81f0004327f89 */ /* 0x000e6200000e0000 */
[C---:B------:R-:W-:Y:S02]  /*19c10*/  IADD3 R44, R3.reuse, 0x50, RZ ;  /* 0x00000050032c7810 */ /* 0x040fe40007ffe0ff */
[----:B------:R-:W-:Y:S01]  /*19c20*/  @!P2 LEA.HI.X R15, R0, R45, R53, 0x1, P5 ;  /* 0x0000002d000fa211 */ /* 0x000fe200028f0c35 */
[----:B------:R-:W1:Y:S01]  /*19c30*/  SHFL.IDX PT, R5, R5, 0x7, 0x181f ;  /* 0x00f81f0005057f89 */ /* 0x000e6200000e0000 */
[-C--:B------:R-:W-:Y:S02]  /*19c40*/  ISETP.GE.OR P5, PT, R44, R2.reuse, P0 ;  /* 0x000000022c00720c */ /* 0x080fe400007a6670 */
[----:B------:R-:W-:Y:S01]  /*19c50*/  IADD3 R3, R3, 0x70, RZ ;  /* 0x0000007003037810 */ /* 0x000fe20007ffe0ff */
[----:B------:R1:W2:Y:S04]  /*19c60*/  LDS.128 R44, [R6+0x3880] ;  /* 0x00388000062c7984 */ /* 0x0002a80000000c00 */
[----:B------:R-:W-:Y:S01]  /*19c70*/  @!P1 ST.E.128 [R12.64], R24 ;  /* 0x000000180c009985 */ /* 0x000fe2000c101d0a */
[----:B------:R-:W-:-:S02]  /*19c80*/  ISETP.GE.OR P1, PT, R54, R2, P0 ;  /* 0x000000023600720c */ /* 0x000fc40000726670 */
[----:B------:R-:W-:Y:S01]  /*19c90*/  ISETP.GE.OR P0, PT, R3, R2, P0 ;  /* 0x000000020300720c */ /* 0x000fe20000706670 */
[----:B----4-:R4:W-:Y:S04]  /*19ca0*/  @!P4 ST.E.128 [R10.64], R20 ;  /* 0x000000140a00c985 */ /* 0x0109e8000c101d0a */
[----:B------:R2:W-:Y:S04]  /*19cb0*/  @!P3 ST.E.128 [R8.64], R16 ;  /* 0x000000100800b985 */ /* 0x0005e8000c101d0a */
[----:B------:R3:W-:Y:S04]  /*19cc0*/  @!P2 ST.E.128 [R14.64], R28 ;  /* 0x0000001c0e00a985 */ /* 0x0007e8000c101d0a */
[----:B------:R-:W2:Y:S01]  /*19cd0*/  SHFL.IDX PT, R4, R4, 0x7, 0x181f ;  /* 0x00f81f0004047f89 */ /* 0x000ea200000e0000 */
[----:B-1----:R-:W-:-:S02]  /*19ce0*/  @!P1 LEA R6, P2, R0, R49, 0x1 ;  /* 0x0000003100069211 */ /* 0x002fc400078408ff */
[C---:B----4-:R-:W-:Y:S02]  /*19cf0*/  @!P6 LEA R10, P4, R0.reuse, R48, 0x1 ;  /* 0x00000030000ae211 */ /* 0x050fe400078808ff */
[C---:B--2---:R-:W-:Y:S02]  /*19d00*/  @!P5 LEA R8, P3, R0.reuse, R7, 0x1 ;  /* 0x000000070008d211 */ /* 0x044fe400078608ff */
[C-C-:B------:R-:W-:Y:S02]  /*19d10*/  @!P6 LEA.HI.X R11, R0.reuse, R52, R53.reuse, 0x1, P4 ;  /* 0x00000034000be211 */ /* 0x140fe400020f0c35 */
[C-C-:B---3--:R-:W-:Y:S02]  /*19d20*/  @!P5 LEA.HI.X R9, R0.reuse, R51, R53.reuse, 0x1, P3 ;  /* 0x000000330009d211 */ /* 0x148fe400018f0c35 */
[----:B------:R-:W-:Y:S01]  /*19d30*/  @!P1 LEA.HI.X R7, R0, R50, R53, 0x1, P2 ;  /* 0x0000003200079211 */ /* 0x000fe200010f0c35 */
[----:B------:R1:W-:Y:S04]  /*19d40*/  @!P6 ST.E.128 [R10.64], R32 ;  /* 0x000000200a00e985 */ /* 0x0003e8000c101d0a */
[----:B------:R1:W-:Y:S04]  /*19d50*/  @!P5 ST.E.128 [R8.64], R36 ;  /* 0x000000240800d985 */ /* 0x0003e8000c101d0a */
[----:B------:R1:W-:Y:S01]  /*19d60*/  @!P1 ST.E.128 [R6.64], R40 ;  /* 0x0000002806009985 */ /* 0x0003e2000c101d0a */
[----:B------:R-:W-:Y:S05]  /*19d70*/  @P0 EXIT ;  /* 0x000000000000094d */ /* 0x000fea0003800000 */
[----:B------:R-:W-:-:S04]  /*19d80*/  LEA R2, P0, R0, R5, 0x1 ;  /* 0x0000000500027211 */ /* 0x000fc800078008ff */
[----:B------:R-:W-:-:S05]  /*19d90*/  LEA.HI.X R3, R0, R4, R53, 0x1, P0 ;  /* 0x0000000400037211 */ /* 0x000fca00000f0c35 */
[----:B------:R-:W-:Y:S01]  /*19da0*/  ST.E.128 [R2.64], R44 ;  /* 0x0000002c02007985 */ /* 0x000fe2000c101d0a */
[----:B------:R-:W-:Y:S05]  /*19db0*/  EXIT ;  /* 0x000000000000794d */ /* 0x000fea0003800000 */
.L_x_137:
        /* <DEDUP_REMOVED lines=10> */
[----:B------:R-:W3:Y:S01]  /*19e60*/  @P0 LDG.E R0, [R4.64] ;  /* 0x0000000a04000981 */ /* 0x000ee2000c1e1900 */
        /* <DEDUP_REMOVED lines=11> */
[----:B---3--:R-:W3:Y:S02]  /*19f20*/  @P0 R2UR UR5, R0 ;  /* 0x00000000000503c2 */ /* 0x008ee400000e0000 */
[----:B---3--:R-:W-:Y:S02]  /*19f30*/  @UP1 USHF.R.S32.HI UR4, URZ, 0x1f, UR5 ;  /* 0x0000001f3f041899 */ /* 0x008fe40008011405 */
[----:B------:R-:W-:-:S05]  /*19f40*/  @UP1 UMOV UR12, UR5 ;  /* 0x00000005000c1c82 */ /* 0x000fca0008000000 */
[----:B------:R-:W-:Y:S01]  /*19f50*/  @UP1 UMOV UR13, UR4 ;  /* 0x00000004000d1c82 */ /* 0x000fe20008000000 */
[----:B------:R-:W-:Y:S05]  /*19f60*/  @P1 BRA `(.L_x_139) ;  /* 0x0000004000001947 */ /* 0x000fea0003800000 */
[----:B-1----:R-:W-:Y:S05]  /*19f70*/  @!P0 BRA `(.L_x_139) ;  /* 0x0000003000008947 */ /* 0x002fea0003800000 */
[----:B------:R-:W3:Y:S04]  /*19f80*/  LDG.E R0, [R4.64] ;  /* 0x0000000a04007981 */ /* 0x000ee8000c1e1900 */
[----:B------:R-:W3:Y:S02]  /*19f90*/  LDG.E R2, [R4.64+0x4] ;  /* 0x0000040a04027981 */ /* 0x000ee4000c1e1900 */
[----:B---3-5:R-:W-:Y:S02]  /*19fa0*/  IADD3 R9, -R0, R2, RZ ;  /* 0x0000000200097210 */ /* 0x028fe40007ffe1ff */
.L_x_139:
        /* <DEDUP_REMOVED lines=43> */
.L_x_141:
[----:B------:R-:W-:Y:S05]  /*1a260*/  BSYNC B0 ;  /* 0x0000000000007941 */ /* 0x000fea0003800000 */
.L_x_140:
[----:B------:R-:W3:Y:S01]  /*1a270*/  S2R R10, SR_CTAID.X ;  /* 0x00000000000a7919 */ /* 0x000ee20000002500 */
        /* <DEDUP_REMOVED lines=18> */
[----:B---3--:R-:W-:Y:S02]  /*1a3a0*/  IMAD R0, R10, 0x80, R0 ;  /* 0x000000800a007824 */ /* 0x008fe400078e0200 */
        /* <DEDUP_REMOVED lines=30> */
[----:B------:R-:W3:Y:S01]  /*1a590*/  SHFL.IDX PT, R7, R3, RZ, 0x181f ;  /* 0x00181fff03077589 */ /* 0x000ee200000e0000 */
[----:B------:R-:W-:Y:S02]  /*1a5a0*/  SHF.R.S32.HI R20, RZ, 0x1f, R0 ;  /* 0x0000001fff147819 */ /* 0x000fe40000011400 */
[C---:B------:R-:W-:Y:S01]  /*1a5b0*/  IADD3 R8, R2.reuse, 0x10, RZ ;  /* 0x0000001002087810 */ /* 0x040fe20007ffe0ff */
[----:B------:R-:W4:Y:S01]  /*1a5c0*/  SHFL.IDX PT, R5, R4, 0x1, 0x181f ;  /* 0x00381f0004057f89 */ /* 0x000f2200000e0000 */
[----:B------:R-:W-:-:S02]  /*1a5d0*/  ISETP.GE.OR P1, PT, R2, R19, P0 ;  /* 0x000000130200720c */ /* 0x000fc40000726670 */
[-C--:B------:R-:W-:Y:S01]  /*1a5e0*/  ISETP.GE.OR P5, PT, R8, R19.reuse, P0 ;  /* 0x000000130800720c */ /* 0x080fe200007a6670 */
[----:B------:R-:W2:Y:S01]  /*1a5f0*/  SHFL.IDX PT, R9, R3, 0x1, 0x181f ;  /* 0x00381f0003097f89 */ /* 0x000ea200000e0000 */
[C---:B------:R-:W-:Y:S02]  /*1a600*/  IADD3 R14, R2.reuse, 0x20, RZ ;  /* 0x00000020020e7810 */ /* 0x040fe40007ffe0ff */
[----:B------:R-:W-:Y:S01]  /*1a610*/  IADD3 R10, R2, 0x40, RZ ;  /* 0x00000040020a7810 */ /* 0x000fe20007ffe0ff */
[----:B------:R-:W2:Y:S01]  /*1a620*/  SHFL.IDX PT, R8, R4, 0x2, 0x181f ;  /* 0x00581f0004087f89 */ /* 0x000ea200000e0000 */
[-C--:B------:R-:W-:Y:S02]  /*1a630*/  ISETP.GE.OR P4, PT, R14, R19.reuse, P0 ;  /* 0x000000130e00720c */ /* 0x080fe40000786670 */
[----:B------:R-:W-:Y:S01]  /*1a640*/  IADD3 R13, R2, 0x30, RZ ;  /* 0x00000030020d7810 */ /* 0x000fe20007ffe0ff */
[----:B------:R-:W2:Y:S01]  /*1a650*/  SHFL.IDX PT, R12, R3, 0x2, 0x181f ;  /* 0x00581f00030c7f89 */ /* 0x000ea200000e0000 */
[----:B------:R-:W-:-:S02]  /*1a660*/  ISETP.GE.OR P6, PT, R10, R19, P0 ;  /* 0x000000130a00720c */ /* 0x000fc400007c6670 */
[----:B------:R-:W-:Y:S01]  /*1a670*/  ISETP.GE.OR P3, PT, R13, R19, P0 ;  /* 0x000000130d00720c */ /* 0x000fe20000766670 */
[----:B------:R-:W2:Y:S01]  /*1a680*/  SHFL.IDX PT, R11, R4, 0x3, 0x181f ;  /* 0x00781f00040b7f89 */ /* 0x000ea200000e0000 */
[----:B-1----:R-:W-:-:S03]  /*1a690*/  @!P1 LEA R6, P2, R0, R6, 0x1 ;  /* 0x0000000600069211 */ /* 0x002fc600078408ff */
[----:B------:R-:W1:Y:S01]  /*1a6a0*/  SHFL.IDX PT, R14, R3, 0x3, 0x181f ;  /* 0x00781f00030e7f89 */ /* 0x000e6200000e0000 */
[----:B---3--:R-:W-:-:S03]  /*1a6b0*/  @!P1 LEA.HI.X R7, R0, R7, R20, 0x1, P2 ;  /* 0x0000000700079211 */ /* 0x008fc600010f0c14 */
[----:B------:R-:W3:Y:S04]  /*1a6c0*/  SHFL.IDX PT, R10, R4, 0x4, 0x181f ;  /* 0x00981f00040a7f89 */ /* 0x000ee800000e0000 */
[----:B------:R1:W-:Y:S04]  /*1a6d0*/  @!P1 ST.E.128 [R6.64], RZ ;  /* 0x000000ff06009985 */ /* 0x0003e8000c101d0a */
[----:B------:R-:W-:Y:S04]  /*1a6e0*/  SHFL.IDX PT, R13, R4, 0x5, 0x181f ;  /* 0x00b81f00040d7f89 */ /* 0x000fe800000e0000 */
[----:B------:R-:W-:Y:S04]  /*1a6f0*/  SHFL.IDX PT, R15, R4, 0x6, 0x181f ;  /* 0x00d81f00040f7f89 */ /* 0x000fe800000e0000 */
[----:B------:R-:W3:Y:S04]  /*1a700*/  SHFL.IDX PT, R18, R3, 0x4, 0x181f ;  /* 0x00981f0003127f89 */ /* 0x000ee800000e0000 */
[----:B------:R-:W3:Y:S04]  /*1a710*/  SHFL.IDX PT, R17, R3, 0x5, 0x181f ;  /* 0x00b81f0003117f89 */ /* 0x000ee800000e0000 */
[----:B------:R-:W3:Y:S04]  /*1a720*/  SHFL.IDX PT, R16, R3, 0x6, 0x181f ;  /* 0x00d81f0003107f89 */ /* 0x000ee800000e0000 */
[----:B------:R-:W3:Y:S01]  /*1a730*/  SHFL.IDX PT, R4, R4, 0x7, 0x181f ;  /* 0x00f81f0004047f89 */ /* 0x000ee200000e0000 */
[----:B-1----:R-:W-:-:S02]  /*1a740*/  IADD3 R7, R2, 0x50, RZ ;  /* 0x0000005002077810 */ /* 0x002fc40007ffe0ff */
[C---:B----4-:R-:W-:Y:S01]  /*1a750*/  @!P5 LEA R6, P1, R0.reuse, R5, 0x1 ;  /* 0x000000050006d211 */ /* 0x050fe200078208ff */
[----:B------:R-:W1:Y:S01]  /*1a760*/  SHFL.IDX PT, R3, R3, 0x7, 0x181f ;  /* 0x00f81f0003037f89 */ /* 0x000e6200000e0000 */
[----:B------:R-:W-:Y:S02]  /*1a770*/  ISETP.GE.OR P2, PT, R7, R19, P0 ;  /* 0x000000130700720c */ /* 0x000fe40000746670 */
[C---:B--2---:R-:W-:Y:S02]  /*1a780*/  @!P5 LEA.HI.X R7, R0.reuse, R9, R20, 0x1, P1 ;  /* 0x000000090007d211 */ /* 0x044fe400008f0c14 */
[----:B------:R-:W-:Y:S02]  /*1a790*/  @!P4 LEA R8, P1, R0, R8, 0x1 ;  /* 0x000000080008c211 */ /* 0x000fe400078208ff */
[C---:B------:R-:W-:Y:S01]  /*1a7a0*/  IADD3 R9, R2.reuse, 0x60, RZ ;  /* 0x0000006002097810 */ /* 0x040fe20007ffe0ff */
[----:B------:R2:W-:Y:S01]  /*1a7b0*/  @!P5 ST.E.128 [R6.64], RZ ;  /* 0x000000ff0600d985 */ /* 0x0005e2000c101d0a */
[----:B------:R-:W-:-:S09]  /*1a7c0*/  IADD3 R2, R2, 0x70, RZ ;  /* 0x0000007002027810 */ /* 0x000fd20007ffe0ff */
[----:B------:R-:W-:Y:S02]  /*1a7d0*/  P2R R5, PR, RZ, 0x2 ;  /* 0x00000002ff057803 */ /* 0x000fe40000000000 */
[-C--:B------:R-:W-:Y:S02]  /*1a7e0*/  ISETP.GE.OR P1, PT, R9, R19.reuse, P0 ;  /* 0x000000130900720c */ /* 0x080fe40000726670 */
[----:B------:R-:W-:Y:S02]  /*1a7f0*/  ISETP.NE.AND P5, PT, R5, RZ, PT ;  /* 0x000000ff0500720c */ /* 0x000fe40003fa5270 */
[----:B------:R-:W-:Y:S02]  /*1a800*/  ISETP.GE.OR P0, PT, R2, R19, P0 ;  /* 0x000000130200720c */ /* 0x000fe40000706670 */
[----:B------:R-:W-:-:S05]  /*1a810*/  @!P4 LEA.HI.X R9, R0, R12, R20, 0x1, P5 ;  /* 0x0000000c0009c211 */ /* 0x000fca00028f0c14 */
[----:B------:R4:W-:Y:S01]  /*1a820*/  @!P4 ST.E.128 [R8.64], RZ ;  /* 0x000000ff0800c985 */ /* 0x0009e2000c101d0a */
[----:B--2---:R-:W-:-:S04]  /*1a830*/  @!P3 LEA R6, P5, R0, R11, 0x1 ;  /* 0x0000000b0006b211 */ /* 0x004fc800078a08ff */
[C---:B------:R-:W-:Y:S02]  /*1a840*/  @!P3 LEA.HI.X R7, R0.reuse, R14, R20, 0x1, P5 ;  /* 0x0000000e0007b211 */ /* 0x040fe400028f0c14 */
[----:B---3--:R-:W-:-:S03]  /*1a850*/  @!P6 LEA R10, P5, R0, R10, 0x1 ;  /* 0x0000000a000ae211 */ /* 0x008fc600078a08ff */
[----:B------:R2:W-:Y:S01]  /*1a860*/  @!P3 ST.E.128 [R6.64], RZ ;  /* 0x000000ff0600b985 */ /* 0x0005e2000c101d0a */
[----:B------:R-:W-:-:S05]  /*1a870*/  @!P6 LEA.HI.X R11, R0, R18, R20, 0x1, P5 ;  /* 0x00000012000be211 */ /* 0x000fca00028f0c14 */
[----:B------:R3:W-:Y:S01]  /*1a880*/  @!P6 ST.E.128 [R10.64], RZ ;  /* 0x000000ff0a00e985 */ /* 0x0007e2000c101d0a */
[----:B----4-:R-:W-:-:S04]  /*1a890*/  @!P2 LEA R8, P4, R0, R13, 0x1 ;  /* 0x0000000d0008a211 */ /* 0x010fc800078808ff */
[----:B------:R-:W-:-:S05]  /*1a8a0*/  @!P2 LEA.HI.X R9, R0, R17, R20, 0x1, P4 ;  /* 0x000000110009a211 */ /* 0x000fca00020f0c14 */
[----:B------:R3:W-:Y:S01]  /*1a8b0*/  @!P2 ST.E.128 [R8.64], RZ ;  /* 0x000000ff0800a985 */ /* 0x0007e2000c101d0a */
[----:B--2---:R-:W-:-:S04]  /*1a8c0*/  @!P1 LEA R6, P3, R0, R15, 0x1 ;  /* 0x0000000f00069211 */ /* 0x004fc800078608ff */
[----:B------:R-:W-:-:S05]  /*1a8d0*/  @!P1 LEA.HI.X R7, R0, R16, R20, 0x1, P3 ;  /* 0x0000001000079211 */ /* 0x000fca00018f0c14 */
[----:B------:R3:W-:Y:S01]  /*1a8e0*/  @!P1 ST.E.128 [R6.64], RZ ;  /* 0x000000ff06009985 */ /* 0x0007e2000c101d0a */
[----:B------:R-:W-:Y:S05]  /*1a8f0*/  @P0 EXIT ;  /* 0x000000000000094d */ /* 0x000fea0003800000 */
[----:B-1----:R-:W-:-:S04]  /*1a900*/  LEA R2, P0, R0, R4, 0x1 ;  /* 0x0000000400027211 */ /* 0x002fc800078008ff */
[----:B------:R-:W-:-:S05]  /*1a910*/  LEA.HI.X R3, R0, R3, R20, 0x1, P0 ;  /* 0x0000000300037211 */ /* 0x000fca00000f0c14 */
[----:B------:R-:W-:Y:S01]  /*1a920*/  ST.E.128 [R2.64], RZ ;  /* 0x000000ff02007985 */ /* 0x000fe2000c101d0a */
[----:B------:R-:W-:Y:S05]  /*1a930*/  EXIT ;  /* 0x000000000000794d */ /* 0x000fea0003800000 */
.L_x_142:
        /* <DEDUP_REMOVED lines=12> */
.L_x_1598:


//--------------------- .text._ZN7cutlass13device_kernelIN5flash19enable_sm80_to_sm89INS1_16FlashAttnFwdSm80INS1_25CollectiveMainloopFwdSm80ILi4ELi1ELb0EN4cute5tupleIJNS5_1CILi128EEENS7_ILi96EEENS7_ILi64EEEEEELi64ENS_6half_tEfNS_4arch4Sm80ELb0ELb1ELb1ELb0ELb1ELb0ELb1ELb0EEENS1_21CollectiveEpilogueFwdINS6_IJS8_SA_S9_EEENS6_IJNS7_ILi1EEESI_SI_EEESC_SE_Li128ELb0ELb1ELb0ELb0EEENS1_19SingleTileSchedulerILb0ELb0ELb1ELi128EEEEEEEEEvNT_6ParamsE --------------------------
	.section	.text._ZN7cutlass13device_kernelIN5flash19enable_sm80_to_sm89INS1_16FlashAttnFwdSm80INS1_25CollectiveMainloopFwdSm80ILi4ELi1ELb0EN4cute5tupleIJNS5_1CILi128EEENS7_ILi96EEENS7_ILi64EEEEEELi64ENS_6half_tEfNS_4arch4Sm80ELb0ELb1ELb1ELb0ELb1ELb0ELb1ELb0EEENS1_21CollectiveEpilogueFwdINS6_IJS8_SA_S9_EEENS6_IJNS7_ILi1EEESI_SI_EEESC_SE_Li128ELb0ELb1ELb0ELb0EEENS1_19SingleTileSchedulerILb0ELb0ELb1ELi128EEEEEEEEEvNT_6ParamsE,"ax",@progbits
	.sectioninfo	@"SHI_REGISTERS=255"
	.align	128
.text._ZN7cutlass13device_kernelIN5flash19enable_sm80_to_sm89INS1_16FlashAttnFwdSm80INS1_25CollectiveMainloopFwdSm80ILi4ELi1ELb0EN4cute5tupleIJNS5_1CILi128EEENS7_ILi96EEENS7_ILi64EEEEEELi64ENS_6half_tEfNS_4arch4Sm80ELb0ELb1ELb1ELb0ELb1ELb0ELb1ELb0EEENS1_21CollectiveEpilogueFwdINS6_IJS8_SA_S9_EEENS6_IJNS7_ILi1EEESI_SI_EEESC_SE_Li128ELb0ELb1ELb0ELb0EEENS1_19SingleTileSchedulerILb0ELb0ELb1ELi128EEEEEEEEEvNT_6ParamsE:
        .type           _ZN7cutlass13device_kernelIN5flash19enable_sm80_to_sm89INS1_16FlashAttnFwdSm80INS1_25CollectiveMainloopFwdSm80ILi4ELi1ELb0EN4cute5tupleIJNS5_1CILi128EEENS7_ILi96EEENS7_ILi64EEEEEELi64ENS_6half_tEfNS_4arch4Sm80ELb0ELb1ELb1ELb0ELb1ELb0ELb1ELb0EEENS1_21CollectiveEpilogueFwdINS6_IJS8_SA_S9_EEENS6_IJNS7_ILi1EEESI_SI_EEESC_SE_Li128ELb0ELb1ELb0ELb0EEENS1_19SingleTileSchedulerILb0ELb0ELb1ELi128EEEEEEEEEvNT_6ParamsE,@function
        .size           _ZN7cutlass13device_kernelIN5flash19enable_sm80_to_sm89INS1_16FlashAttnFwdSm80INS1_25CollectiveMainloopFwdSm80ILi4ELi1ELb0EN4cute5tupleIJNS5_1CILi128EEENS7_ILi96EEENS7_ILi64EEEEEELi64ENS_6half_tEfNS_4arch4Sm80ELb0ELb1ELb1ELb0ELb1ELb0ELb1ELb0EEENS1_21CollectiveEpilogueFwdINS6_IJS8_SA_S9_EEENS6_IJNS7_ILi1EEESI_SI_EEESC_SE_Li128ELb0ELb1ELb0ELb0EEENS1_19SingleTileSchedulerILb0ELb0ELb1ELi128EEEEEEEEEvNT_6ParamsE,(.L_x_1599 - _ZN7cutlass13device_kernelIN5flash19enable_sm80_to_sm89INS1_16FlashAttnFwdSm80INS1_25CollectiveMainloopFwdSm80ILi4ELi1ELb0EN4cute5tupleIJNS5_1CILi128EEENS7_ILi96EEENS7_ILi64EEEEEELi64ENS_6half_tEfNS_4arch4Sm80ELb0ELb1ELb1ELb0ELb1ELb0ELb1ELb0EEENS1_21CollectiveEpilogueFwdINS6_IJS8_SA_S9_EEENS6_IJNS7_ILi1EEESI_SI_EEESC_SE_Li128ELb0ELb1ELb0ELb0EEENS1_19SingleTileSchedulerILb0ELb0ELb1ELi128EEEEEEEEEvNT_6ParamsE)
        .other          _ZN7cutlass13device_kernelIN5flash19enable_sm80_to_sm89INS1_16FlashAttnFwdSm80INS1_25CollectiveMainloopFwdSm80ILi4ELi1ELb0EN4cute5tupleIJNS5_1CILi128EEENS7_ILi96EEENS7_ILi64EEEEEELi64ENS_6half_tEfNS_4arch4Sm80ELb0ELb1ELb1ELb0ELb1ELb0ELb1ELb0EEENS1_21CollectiveEpilogueFwdINS6_IJS8_SA_S9_EEENS6_IJNS7_ILi1EEESI_SI_EEESC_SE_Li128ELb0ELb1ELb0ELb0EEENS1_19SingleTileSchedulerILb0ELb0ELb1ELi128EEEEEEEEEvNT_6ParamsE,@"STO_CUDA_ENTRY STV_DEFAULT"
_ZN7cutlass13device_kernelIN5flash19enable_sm80_to_sm89INS1_16FlashAttnFwdSm80INS1_25CollectiveMainloopFwdSm80ILi4ELi1ELb0EN4cute5tupleIJNS5_1CILi128EEENS7_ILi96EEENS7_ILi64EEEEEELi64ENS_6half_tEfNS_4arch4Sm80ELb0ELb1ELb1ELb0ELb1ELb0ELb1ELb0EEENS1_21CollectiveEpilogueFwdINS6_IJS8_SA_S9_EEENS6_IJNS7_ILi1EEESI_SI_EEESC_SE_Li128ELb0ELb1ELb0ELb0EEENS1_19SingleTileSchedulerILb0ELb0ELb1ELi128EEEEEEEEEvNT_6ParamsE:
[----:B------:R-:W-:-:S03]  /*0000*/  MOV R1, c[0x0][0x28] ;  /* 0x00000a0000017a02 */ /* 0x000fc60000000f00 */
[----:B------:R-:W1:Y:S01]  /*0010*/  S2UR UR16, SR_CTAID.Z ;  /* 0x00000000001079c3 */ /* 0x000e620000002700 */
[----:B------:R-:W-:Y:S02]  /*0020*/  IADD3 R1, R1, -0x40, RZ ;  /* 0xffffffc001017810 */ /* 0x000fe40007ffe0ff */
[----:B-1----:R-:W-:-:S13]  /*0030*/  ISETP.LE.AND P0, PT, RZ, UR16, PT ;  /* 0x00000010ff007c0c */ /* 0x002fda000bf03270 */
[----:B------:R-:W-:Y:S05]  /*0040*/  @!P0 EXIT ;  /* 0x000000000000894d */ /* 0x000fea0003800000 */
[----:B------:R-:W-:Y:S01]  /*0050*/  ULDC.64 UR4, c[0x0][0x370] ;  /* 0x0000dc0000047ab9 */ /* 0x000fe20000000a00 */
[----:B------:R-:W-:Y:S01]  /*0060*/  IMAD.MOV.U32 R204, RZ, RZ, RZ ;  /* 0x000000ffffcc7224 */ /* 0x000fe200078e00ff */
[----:B------:R-:W-:Y:S02]  /*0070*/  UISETP.NE.U32.AND UP0, UPT, URZ, UR4, UPT ;  /* 0x000000043f00728c */ /* 0x000fe4000bf05070 */
[----:B------:R-:W-:Y:S02]  /*0080*/  ULDC.64 UR6, c[0x0][0x370] ;  /* 0x0000dc0000067ab9 */ /* 0x000fe40000000a00 */
[----:B------:R-:W-:Y:S02]  /*0090*/  UISETP.NE.AND.EX UP0, UPT, URZ, UR5, UPT, UP0 ;  /* 0x000000053f00728c */ /* 0x000fe4000bf05300 */
[----:B------:R-:W-:-:S04]  /*00a0*/  ULDC.64 UR48, c[0x0][0x118] ;  /* 0x0000460000307ab9 */ /* 0x000fc80000000a00 */
[----:B------:R-:W-:-:S05]  /*00b0*/  PLOP3.LUT P0, PT, PT, PT, UP0, 0x80, 0x0 ;  /* 0x000000000000781c */ /* 0x000fca0003f0f008 */
[----:B------:R-:W-:Y:S02]  /*00c0*/  @UP0 UMOV UR4, 0x4 ;  /* 0x0000000400040882 */ /* 0x000fe40000000000 */
[----:B------:R-:W-:-:S06]  /*00d0*/  @UP0 UIMAD.WIDE UR4, UR16, UR4, UR6 ;  /* 0x00000004100402a5 */ /* 0x000fcc000f8e0206 */
[----:B------:R-:W-:Y:S01]  /*00e0*/  MOV R2, UR4 ;  /* 0x0000000400027c02 */ /* 0x000fe20008000f00 */
[----:B------:R-:W-:Y:S01]  /*00f0*/  IMAD.U32 R3, RZ, RZ, UR5 ;  /* 0x00000005ff037e24 */ /* 0x000fe2000f8e00ff */
[----:B------:R-:W1:Y:S01]  /*0100*/  S2UR UR14, SR_CTAID.X ;  /* 0x00000000000e79c3 */ /* 0x000e620000002500 */
[----:B------:R-:W-:Y:S02]  /*0110*/  ULDC UR12, c[0x0][0x2c4] ;  /* 0x0000b100000c7ab9 */ /* 0x000fe40000000800 */
[----:B------:R-:W-:Y:S01]  /*0120*/  ULDC.64 UR4, c[0x0][0x2c8] ;  /* 0x0000b20000047ab9 */ /* 0x000fe20000000a00 */
[----:B------:R-:W2:Y:S01]  /*0130*/  @P0 LDG.E R204, [R2.64] ;  /* 0x0000003002cc0981 */ /* 0x000ea2000c1e1900 */
[----:B------:R-:W-:Y:S02]  /*0140*/  UISETP.NE.AND UP2, UPT, UR12, 0x1, UPT ;  /* 0x000000010c00788c */ /* 0x000fe4000bf45270 */
[----:B------:R-:W-:Y:S01]  /*0150*/  ULDC UR10, c[0x0][0x1d0] ;  /* 0x00007400000a7ab9 */ /* 0x000fe20000000800 */
[----:B------:R-:W3:Y:S01]  /*0160*/  S2UR UR11, SR_CTAID.Y ;  /* 0x00000000000b79c3 */ /* 0x000ee20000002600 */
[----:B------:R-:W4:Y:S01]  /*0170*/  S2R R200, SR_TID.X ;  /* 0x0000000000c87919 */ /* 0x000f220000002100 */
[----:B-1----:R-:W-:-:S06]  /*0180*/  USHF.L.U32 UR14, UR14, 0x7, URZ ;  /* 0x000000070e0e7899 */ /* 0x002fcc000800063f */
[----:B------:R-:W-:Y:S02]  /*0190*/  @UP2 UIADD3 UR8, UR14, 0x7f, URZ ;  /* 0x0000007f0e082890 */ /* 0x000fe4000fffe03f */
[----:B------:R-:W-:Y:S02]  /*01a0*/  UIADD3 UR6, UR14, 0x7f, URZ ;  /* 0x0000007f0e067890 */ /* 0x000fe4000fffe03f */
[----:B------:R-:W-:Y:S02]  /*01b0*/  UIMAD.WIDE.U32 UR8, UR8, UR4, URZ ;  /* 0x00000004080872a5 */ /* 0x000fe4000f8e003f */
[----:B---3--:R-:W-:-:S05]  /*01c0*/  USHF.R.S32.HI UR15, URZ, 0x1f, UR11 ;  /* 0x0000001f3f0f7899 */ /* 0x008fca000801140b */
[----:B------:R-:W-:Y:S02]  /*01d0*/  @UP2 UMOV UR7, UR9 ;  /* 0x0000000900072c82 */ /* 0x000fe40008000000 */
[----:B------:R-:W-:Y:S02]  /*01e0*/  @UP2 USHF.R.U32.HI UR6, URZ, UR5, UR7 ;  /* 0x000000053f062299 */ /* 0x000fe40008011607 */
[----:B------:R-:W-:Y:S02]  /*01f0*/  UMOV UR8, 0x1 ;  /* 0x0000000100087882 */ /* 0x000fe40000000000 */
[----:B------:R-:W-:Y:S02]  /*0200*/  ULDC.64 UR4, c[0x0][0x328] ;  /* 0x0000ca0000047ab9 */ /* 0x000fe40000000a00 */
[----:B------:R-:W-:Y:S02]  /*0210*/  UISETP.LE.AND UP0, UPT, UR8, UR5, UPT ;  /* 0x000000050800728c */ /* 0x000fe4000bf03270 */
[----:B------:R-:W-:-:S02]  /*0220*/  ULDC UR7, c[0x0][0x2ac] ;  /* 0x0000ab0000077ab9 */ /* 0x000fc40000000800 */
[----:B------:R-:W-:Y:S02]  /*0230*/  UIMAD UR10, UR7, UR10, URZ ;  /* 0x0000000a070a72a4 */ /* 0x000fe4000f8e023f */
[----:B------:R-:W-:Y:S01]  /*0240*/  PLOP3.LUT P0, PT, PT, PT, UP0, 0x40, 0x0 ;  /* 0x000000000000781c */ /* 0x000fe20003f0e808 */
[----:B------:R-:W-:Y:S02]  /*0250*/  ULDC UR9, c[0x0][0x168] ;  /* 0x00005a0000097ab9 */ /* 0x000fe40000000800 */
[----:B------:R-:W-:-:S04]  /*0260*/  UIADD3 UR9, UR10, -UR9, UR8 ;  /* 0x800000090a097290 */ /* 0x000fc8000fffe008 */
[----:B------:R-:W-:-:S04]  /*0270*/  UIADD3 UR5, UR9, UR6, URZ ;  /* 0x0000000609057290 */ /* 0x000fc8000fffe03f */
[----:B------:R-:W-:Y:S01]  /*0280*/  UIADD3 UR6, UR5, UR4, URZ ;  /* 0x0000000405067290 */ /* 0x000fe2000fffe03f */
[----:B--2---:R1:W-:Y:S01]  /*0290*/  STL [R1+0x2c], R204 ;  /* 0x00002ccc01007387 */ /* 0x0043e20000100800 */
[----:B------:R-:W-:Y:S05]  /*02a0*/  @P0 BRA `(.L_x_143) ;  /* 0x0000016000000947 */ /* 0x000fea0003800000 */
[----:B----4-:R-:W-:Y:S01]  /*02b0*/  ISETP.LT.AND P0, PT, RZ, UR5, PT ;  /* 0x00000005ff007c0c */ /* 0x010fe2000bf01270 */
[----:B------:R-:W-:-:S12]  /*02c0*/  UIADD3 UR9, UR5, -0x1, URZ ;  /* 0xffffffff05097890 */ /* 0x000fd8000fffe03f */
[----:B------:R-:W-:Y:S05]  /*02d0*/  @P0 BRA `(.L_x_144) ;  /* 0x0000009000000947 */ /* 0x000fea0003800000 */
[----:B------:R-:W-:Y:S02]  /*02e0*/  ULDC UR4, c[0x0][0x32c] ;  /* 0x0000cb0000047ab9 */ /* 0x000fe40000000800 */
[----:B------:R-:W-:Y:S02]  /*02f0*/  UISETP.NE.AND UP1, UPT, UR8, UR4, UPT ;  /* 0x000000040800728c */ /* 0x000fe4000bf25270 */
[----:B------:R-:W-:-:S03]  /*0300*/  UIADD3 UR9, -UR5, URZ, URZ ;  /* 0x0000003f05097290 */ /* 0x000fc6000fffe13f */
[----:B------:R-:W-:Y:S02]  /*0310*/  ULDC.64 UR4, c[0x0][0x330] ;  /* 0x0000cc0000047ab9 */ /* 0x000fe40000000a00 */
[----:B------:R-:W-:-:S07]  /*0320*/  UIMAD.WIDE.U32 UR18, UR9, UR4, URZ ;  /* 0x00000004091272a5 */ /* 0x000fce000f8e003f */
[----:B------:R-:W-:Y:S02]  /*0330*/  @UP1 UMOV UR13, UR19 ;  /* 0x00000013000d1c82 */ /* 0x000fe40008000000 */
[----:B------:R-:W-:-:S04]  /*0340*/  @UP1 USHF.R.U32.HI UR9, URZ, UR5, UR13 ;  /* 0x000000053f091299 */ /* 0x000fc8000801160d */
[----:B------:R-:W-:Y:S01]  /*0350*/  ULOP3.LUT UR9, URZ, UR9, URZ, 0x33, !UPT ;  /* 0x000000093f097292 */ /* 0x000fe2000f8e333f */
[----:B------:R-:W-:Y:S05]  /*0360*/  BRA `(.L_x_145) ;  /* 0x0000006000007947 */ /* 0x000fea0003800000 */
.L_x_144:
[----:B------:R-:W-:Y:S02]  /*0370*/  ULDC UR4, c[0x0][0x32c] ;  /* 0x0000cb0000047ab9 */ /* 0x000fe40000000800 */
[----:B------:R-:W-:-:S03]  /*0380*/  UISETP.NE.AND UP1, UPT, UR8, UR4, UPT ;  /* 0x000000040800728c */ /* 0x000fc6000bf25270 */
[----:B------:R-:W-:Y:S02]  /*0390*/  ULDC.64 UR4, c[0x0][0x330] ;  /* 0x0000cc0000047ab9 */ /* 0x000fe40000000a00 */
[----:B------:R-:W-:-:S07]  /*03a0*/  UIMAD.WIDE.U32 UR18, UR9, UR4, URZ ;  /* 0x00000004091272a5 */ /* 0x000fce000f8e003f */
[----:B------:R-:W-:Y:S02]  /*03b0*/  @UP1 UMOV UR13, UR19 ;  /* 0x00000013000d1c82 */ /* 0x000fe40008000000 */
[----:B------:R-:W-:Y:S02]  /*03c0*/  @UP1 USHF.R.U32.HI UR9, URZ, UR5, UR13 ;  /* 0x000000053f091299 */ /* 0x000fe4000801160d */
.L_x_145:
[----:B------:R-:W-:Y:S02]  /*03d0*/  ULDC UR4, c[0x0][0x32c] ;  /* 0x0000cb0000047ab9 */ /* 0x000fe40000000800 */
[----:B------:R-:W-:-:S04]  /*03e0*/  UIMAD UR4, UR9, UR4, UR4 ;  /* 0x00000004090472a4 */ /* 0x000fc8000f8e0204 */
[----:B------:R-:W-:-:S04]  /*03f0*/  UISETP.LT.AND UP1, UPT, UR6, UR4, UPT ;  /* 0x000000040600728c */ /* 0x000fc8000bf21270 */
[----:B------:R-:W-:Y:S02]  /*0400*/  USEL UR6, UR6, UR4, UP1 ;  /* 0x0000000406067287 */ /* 0x000fe40008800000 */
.L_x_143:
[----:B----4-:R-:W-:Y:S01]  /*0410*/  UIADD3 UR8, UR10, 0x5f, URZ ;  /* 0x0000005f0a087890 */ /* 0x010fe2000fffe03f */
[----:B------:R-:W-:Y:S01]  /*0420*/  PLOP3.LUT P0, PT, PT, PT, UP0, 0x40, 0x0 ;  /* 0x000000000000781c */ /* 0x000fe20003f0e808 */
[----:B------:R-:W-:Y:S02]  /*0430*/  UIADD3 UR18, UR6, 0x5f, URZ ;  /* 0x0000005f06127890 */ /* 0x000fe4000fffe03f */
[----:B------:R-:W-:Y:S02]  /*0440*/  UIMAD.WIDE UR8, UR8, 0x2aaaaaab, URZ ;  /* 0x2aaaaaab080878a5 */ /* 0x000fe4000f8e023f */
[----:B------:R-:W-:Y:S02]  /*0450*/  UIMAD.WIDE UR18, UR18, 0x2aaaaaab, URZ ;  /* 0x2aaaaaab121278a5 */ /* 0x000fe4000f8e023f */
[----:B------:R-:W-:Y:S02]  /*0460*/  ULDC.64 UR4, c[0x0][0x2c8] ;  /* 0x0000b20000047ab9 */ /* 0x000fe40000000a00 */
[----:B------:R-:W-:-:S02]  /*0470*/  UIMAD.WIDE.U32 UR20, UR14, UR4, URZ ;  /* 0x000000040e1472a5 */ /* 0x000fc4000f8e003f */
[----:B------:R-:W-:Y:S02]  /*0480*/  UMOV UR17, UR9 ;  /* 0x0000000900117c82 */ /* 0x000fe40008000000 */
[----:B------:R-:W-:Y:S02]  /*0490*/  UMOV UR9, UR19 ;  /* 0x0000001300097c82 */ /* 0x000fe40008000000 */
[----:B------:R-:W-:Y:S02]  /*04a0*/  USHF.R.U32.HI UR8, URZ, 0x1f, UR17 ;  /* 0x0000001f3f087899 */ /* 0x000fe40008011611 */
[----:B------:R-:W-:Y:S02]  /*04b0*/  USHF.R.U32.HI UR6, URZ, 0x1f, UR9 ;  /* 0x0000001f3f067899 */ /* 0x000fe40008011609 */
[----:B------:R-:W-:Y:S02]  /*04c0*/  ULDC UR13, c[0x0][0x168] ;  /* 0x00005a00000d7ab9 */ /* 0x000fe40000000800 */
[----:B------:R-:W-:-:S02]  /*04d0*/  UMOV UR4, UR14 ;  /* 0x0000000e00047c82 */ /* 0x000fc40008000000 */
[----:B------:R-:W-:Y:S02]  /*04e0*/  @UP2 USHF.R.U32.HI UR4, URZ, UR5, UR21 ;  /* 0x000000053f042299 */ /* 0x000fe40008011615 */
[----:B------:R-:W-:Y:S02]  /*04f0*/  UIADD3 UR13, UR10, -UR13, URZ ;  /* 0x8000000d0a0d7290 */ /* 0x000fe4000fffe03f */
[----:B------:R-:W-:Y:S02]  /*0500*/  ULEA.HI.SX32 UR17, UR17, UR8, 0x1c ;  /* 0x0000000811117291 */ /* 0x000fe4000f8fe23f */
[----:B------:R-:W-:Y:S02]  /*0510*/  ULEA.HI.SX32 UR6, UR9, UR6, 0x1c ;  /* 0x0000000609067291 */ /* 0x000fe4000f8fe23f */
[----:B------:R-:W-:Y:S02]  /*0520*/  UIADD3 UR4, UR13, UR4, URZ ;  /* 0x000000040d047290 */ /* 0x000fe4000fffe03f */
[----:B------:R-:W-:-:S02]  /*0530*/  UISETP.LT.AND UP1, UPT, UR17, UR6, UPT ;  /* 0x000000061100728c */ /* 0x000fc4000bf21270 */
[----:B------:R-:W-:Y:S02]  /*0540*/  ULDC UR5, c[0x0][0x324] ;  /* 0x0000c90000057ab9 */ /* 0x000fe40000000800 */
[----:B------:R-:W-:Y:S02]  /*0550*/  UIADD3 UR8, UR4, -UR5, URZ ;  /* 0x8000000504087290 */ /* 0x000fe4000fffe03f */
[----:B------:R-:W-:Y:S01]  /*0560*/  USEL UR6, UR17, UR6, UP1 ;  /* 0x0000000611067287 */ /* 0x000fe20008800000 */
[----:B------:R-:W-:Y:S05]  /*0570*/  @P0 BRA `(.L_x_146) ;  /* 0x0000017000000947 */ /* 0x000fea0003800000 */
[----:B------:R-:W-:Y:S02]  /*0580*/  UMOV UR9, UR4 ;  /* 0x0000000400097c82 */ /* 0x000fe40008000000 */
[----:B------:R-:W-:-:S06]  /*0590*/  UISETP.GT.AND UP1, UPT, UR9, -0x1, UPT ;  /* 0xffffffff0900788c */ /* 0x000fcc000bf24270 */
[----:B------:R-:W-:-:S13]  /*05a0*/  PLOP3.LUT P0, PT, PT, PT, UP1, 0x80, 0x0 ;  /* 0x000000000000781c */ /* 0x000fda0003f0f018 */
[----:B------:R-:W-:Y:S05]  /*05b0*/  @P0 BRA `(.L_x_147) ;  /* 0x0000009000000947 */ /* 0x000fea0003800000 */
[----:B------:R-:W-:Y:S02]  /*05c0*/  ULDC UR4, c[0x0][0x32c] ;  /* 0x0000cb0000047ab9 */ /* 0x000fe40000000800 */
[----:B------:R-:W-:Y:S02]  /*05d0*/  UISETP.NE.AND UP1, UPT, UR4, 0x1, UPT ;  /* 0x000000010400788c */ /* 0x000fe4000bf25270 */
[----:B------:R-:W-:Y:S02]  /*05e0*/  ULOP3.LUT UR9, URZ, UR9, URZ, 0x33, !UPT ;  /* 0x000000093f097292 */ /* 0x000fe4000f8e333f */
[----:B------:R-:W-:Y:S02]  /*05f0*/  ULDC.64 UR4, c[0x0][0x330] ;  /* 0x0000cc0000047ab9 */ /* 0x000fe40000000a00 */
[----:B------:R-:W-:-:S07]  /*0600*/  UIMAD.WIDE.U32 UR18, UR9, UR4, URZ ;  /* 0x00000004091272a5 */ /* 0x000fce000f8e003f */
[----:B------:R-:W-:Y:S02]  /*0610*/  @UP1 UMOV UR17, UR19 ;  /* 0x0000001300111c82 */ /* 0x000fe40008000000 */
[----:B------:R-:W-:-:S04]  /*0620*/  @UP1 USHF.R.U32.HI UR9, URZ, UR5, UR17 ;  /* 0x000000053f091299 */ /* 0x000fc80008011611 */
[----:B------:R-:W-:Y:S01]  /*0630*/  ULOP3.LUT UR9, URZ, UR9, URZ, 0x33, !UPT ;  /* 0x000000093f097292 */ /* 0x000fe2000f8e333f */
[----:B------:R-:W-:Y:S05]  /*0640*/  BRA `(.L_x_148) ;  /* 0x0000006000007947 */ /* 0x000fea0003800000 */
.L_x_147:
[----:B------:R-:W-:Y:S02]  /*0650*/  ULDC UR4, c[0x0][0x32c] ;  /* 0x0000cb0000047ab9 */ /* 0x000fe40000000800 */
[----:B------:R-:W-:-:S03]  /*0660*/  UISETP.NE.AND UP1, UPT, UR4, 0x1, UPT ;  /* 0x000000010400788c */ /* 0x000fc6000bf25270 */
[----:B------:R-:W-:Y:S02]  /*0670*/  ULDC.64 UR4, c[0x0][0x330] ;  /* 0x0000cc0000047ab9 */ /* 0x000fe40000000a00 */
[----:B------:R-:W-:-:S07]  /*0680*/  UIMAD.WIDE.U32 UR18, UR9, UR4, URZ ;  /* 0x00000004091272a5 */ /* 0x000fce000f8e003f */
[----:B------:R-:W-:Y:S02]  /*0690*/  @UP1 UMOV UR17, UR19 ;  /* 0x0000001300111c82 */ /* 0x000fe40008000000 */
[----:B------:R-:W-:Y:S02]  /*06a0*/  @UP1 USHF.R.U32.HI UR9, URZ, UR5, UR17 ;  /* 0x000000053f091299 */ /* 0x000fe40008011611 */
.L_x_148:
[----:B------:R-:W-:Y:S02]  /*06b0*/  ULDC UR4, c[0x0][0x32c] ;  /* 0x0000cb0000047ab9 */ /* 0x000fe40000000800 */
[----:B------:R-:W-:-:S04]  /*06c0*/  UIMAD UR4, UR9, UR4, URZ ;  /* 0x00000004090472a4 */ /* 0x000fc8000f8e023f */
[----:B------:R-:W-:-:S04]  /*06d0*/  UISETP.LT.AND UP1, UPT, UR8, UR4, UPT ;  /* 0x000000040800728c */ /* 0x000fc8000bf21270 */
[----:B------:R-:W-:-:S04]  /*06e0*/  USEL UR8, UR8, UR4, !UP1 ;  /* 0x0000000408087287 */ /* 0x000fc8000c800000 */
.L_x_146:
[----:B------:R-:W-:Y:S01]  /*06f0*/  UIMAD.WIDE UR4, UR8, 0x2aaaaaab, URZ ;  /* 0x2aaaaaab080478a5 */ /* 0x000fe2000f8e023f */
[----:B------:R-:W-:Y:S01]  /*0700*/  PLOP3.LUT P4, PT, PT, PT, PT, 0x80, 0x0 ;  /* 0x000000000000781c */ /* 0x000fe20003f8f070 */
[----:B------:R-:W-:Y:S01]  /*0710*/  CS2R R162, SRZ ;  /* 0x0000000000a27805 */ /* 0x000fe2000001ff00 */
[----:B------:R-:W-:Y:S01]  /*0720*/  CS2R R160, SRZ ;  /* 0x0000000000a07805 */ /* 0x000fe2000001ff00 */
[----:B------:R-:W-:Y:S01]  /*0730*/  USHF.R.U32.HI UR4, URZ, 0x1f, UR5 ;  /* 0x0000001f3f047899 */ /* 0x000fe20008011605 */
[----:B------:R-:W-:Y:S01]  /*0740*/  CS2R R166, SRZ ;  /* 0x0000000000a67805 */ /* 0x000fe2000001ff00 */
[----:B------:R-:W-:Y:S01]  /*0750*/  CS2R R164, SRZ ;  /* 0x0000000000a47805 */ /* 0x000fe2000001ff00 */
[----:B------:R-:W-:Y:S01]  /*0760*/  CS2R R158, SRZ ;  /* 0x00000000009e7805 */ /* 0x000fe2000001ff00 */
[----:B------:R-:W-:Y:S01]  /*0770*/  ULEA.HI.SX32 UR4, UR5, UR4, 0x1c ;  /* 0x0000000405047291 */ /* 0x000fe2000f8fe23f */
[----:B------:R-:W-:Y:S01]  /*0780*/  CS2R R156, SRZ ;  /* 0x00000000009c7805 */ /* 0x000fe2000001ff00 */
[----:B------:R-:W-:Y:S01]  /*0790*/  CS2R R154, SRZ ;  /* 0x00000000009a7805 */ /* 0x000fe2000001ff00 */
[----:B------:R-:W-:Y:S01]  /*07a0*/  CS2R R152, SRZ ;  /* 0x0000000000987805 */ /* 0x000fe2000001ff00 */
[----:B------:R-:W-:Y:S01]  /*07b0*/  UISETP.LT.AND UP1, UPT, URZ, UR4, UPT ;  /* 0x000000043f00728c */ /* 0x000fe2000bf21270 */
[----:B------:R-:W-:Y:S01]  /*07c0*/  CS2R R146, SRZ ;  /* 0x0000000000927805 */ /* 0x000fe2000001ff00 */
[----:B------:R-:W-:Y:S01]  /*07d0*/  CS2R R144, SRZ ;  /* 0x0000000000907805 */ /* 0x000fe2000001ff00 */
[----:B------:R-:W-:Y:S01]  /*07e0*/  CS2R R150, SRZ ;  /* 0x0000000000967805 */ /* 0x000fe2000001ff00 */
[----:B------:R-:W-:Y:S01]  /*07f0*/  USEL UR5, URZ, UR4, !UP1 ;  /* 0x000000043f057287 */ /* 0x000fe2000c800000 */
[----:B------:R-:W-:Y:S01]  /*0800*/  CS2R R148, SRZ ;  /* 0x0000000000947805 */ /* 0x000fe2000001ff00 */
[----:B------:R-:W-:Y:S01]  /*0810*/  CS2R R142, SRZ ;  /* 0x00000000008e7805 */ /* 0x000fe2000001ff00 */
[----:B------:R-:W-:Y:S01]  /*0820*/  CS2R R140, SRZ ;  /* 0x00000000008c7805 */ /* 0x000fe2000001ff00 */
[----:B------:R-:W-:Y:S01]  /*0830*/  UISETP.GT.AND UP1, UPT, UR6, UR5, UPT ;  /* 0x000000050600728c */ /* 0x000fe2000bf24270 */
[----:B------:R-:W-:Y:S01]  /*0840*/  CS2R R138, SRZ ;  /* 0x00000000008a7805 */ /* 0x000fe2000001ff00 */
[----:B------:R-:W-:Y:S01]  /*0850*/  CS2R R136, SRZ ;  /* 0x0000000000887805 */ /* 0x000fe2000001ff00 */
[----:B------:R-:W-:Y:S01]  /*0860*/  CS2R R130, SRZ ;  /* 0x0000000000827805 */ /* 0x000fe2000001ff00 */
[----:B------:R-:W-:Y:S01]  /*0870*/  CS2R R128, SRZ ;  /* 0x0000000000807805 */ /* 0x000fe2000001ff00 */
[----:B------:R-:W-:Y:S01]  /*0880*/  CS2R R134, SRZ ;  /* 0x0000000000867805 */ /* 0x000fe2000001ff00 */
[----:B------:R-:W-:Y:S01]  /*0890*/  PLOP3.LUT P0, PT, PT, PT, UP1, 0x80, 0x0 ;  /* 0x000000000000781c */ /* 0x000fe20003f0f018 */
        /* <DEDUP_REMOVED lines=9> */
[----:B------:R-:W-:Y:S01]  /*0930*/  IMAD.MOV.U32 R116, RZ, RZ, RZ ;  /* 0x000000ffff747224 */ /* 0x000fe200078e00ff */
[----:B------:R-:W-:Y:S01]  /*0940*/  CS2R R110, SRZ ;  /* 0x00000000006e7805 */ /* 0x000fe2000001ff00 */
[----:B------:R-:W-:Y:S01]  /*0950*/  CS2R R108, SRZ ;  /* 0x00000000006c7805 */ /* 0x000fe2000001ff00 */
[----:B------:R-:W-:Y:S01]  /*0960*/  CS2R R106, SRZ ;  /* 0x00000000006a7805 */ /* 0x000fe2000001ff00 */
[----:B------:R-:W-:Y:S01]  /*0970*/  CS2R R104, SRZ ;  /* 0x0000000000687805 */ /* 0x000fe2000001ff00 */
[----:B------:R-:W-:Y:S01]  /*0980*/  IMAD.MOV.U32 R28, RZ, RZ, RZ ;  /* 0x000000ffff1c7224 */ /* 0x000fe200078e00ff */
[----:B------:R-:W-:Y:S01]  /*0990*/  CS2R R26, SRZ ;  /* 0x00000000001a7805 */ /* 0x000fe2000001ff00 */
[----:B------:R-:W-:Y:S05]  /*09a0*/  @!P0 BRA `(.L_x_149) ;  /* 0x0001b29000008947 */ /* 0x000fea0003800000 */
[----:B------:R-:W-:Y:S02]  /*09b0*/  ULDC.64 UR8, c[0x0][0x340] ;  /* 0x0000d00000087ab9 */ /* 0x000fe40000000a00 */
[----:B------:R-:W-:-:S04]  /*09c0*/  UISETP.NE.U32.AND UP3, UPT, URZ, UR8, UPT ;  /* 0x000000083f00728c */ /* 0x000fc8000bf65070 */
[----:B------:R-:W-:-:S03]  /*09d0*/  UISETP.NE.AND.EX UP3, UPT, URZ, UR9, UPT, UP3 ;  /* 0x000000093f00728c */ /* 0x000fc6000bf65330 */
[----:B------:R-:W-:-:S03]  /*09e0*/  ULDC.64 UR8, c[0x0][0x340] ;  /* 0x0000d00000087ab9 */ /* 0x000fc60000000a00 */
[----:B------:R-:W-:-:S05]  /*09f0*/  PLOP3.LUT P2, PT, PT, PT, UP3, 0x80, 0x0 ;  /* 0x000000000000781c */ /* 0x000fca0003f4f038 */
[----:B------:R-:W-:Y:S02]  /*0a00*/  @UP3 UMOV UR4, 0x4 ;  /* 0x0000000400043882 */ /* 0x000fe40000000000 */
[----:B------:R-:W-:-:S06]  /*0a10*/  @UP3 UIMAD.WIDE UR8, UR16, UR4, UR8 ;  /* 0x00000004100832a5 */ /* 0x000fcc000f8e0208 */
[----:B------:R-:W-:Y:S02]  /*0a20*/  IMAD.U32 R2, RZ, RZ, UR8 ;  /* 0x00000008ff027e24 */ /* 0x000fe4000f8e00ff */
[----:B------:R-:W-:Y:S01]  /*0a30*/  IMAD.U32 R3, RZ, RZ, UR9 ;  /* 0x00000009ff037e24 */ /* 0x000fe2000f8e00ff */
[----:B------:R-:W-:Y:S01]  /*0a40*/  SHF.R.S32.HI R201, RZ, 0x1f, R200 ;  /* 0x0000001fffc97819 */ /* 0x000fe200000114c8 */
[----:B------:R-:W-:Y:S02]  /*0a50*/  ULDC.64 UR8, c[0x0][0x1b8] ;  /* 0x00006e0000087ab9 */ /* 0x000fe40000000a00 */
[----:B------:R-:W-:Y:S01]  /*0a60*/  UIMAD UR4, UR15, UR8, URZ ;  /* 0x000000080f0472a4 */ /* 0x000fe2000f8e023f */
[----:B------:R2:W3:Y:S01]  /*0a70*/  @P2 LDG.E R16, [R2.64] ;  /* 0x0000003002102981 */ /* 0x0004e2000c1e1900 */
[----:B------:R-:W-:Y:S01]  /*0a80*/  PLOP3.LUT P1, PT, PT, PT, UP2, 0x80, 0x0 ;  /* 0x000000000000781c */ /* 0x000fe20003f2f028 */
[----:B------:R-:W-:Y:S01]  /*0a90*/  UIMAD.WIDE.U32 UR18, UR11, UR8, URZ ;  /* 0x000000080b1272a5 */ /* 0x000fe2000f8e003f */
[----:B------:R-:W-:Y:S01]  /*0aa0*/  PLOP3.LUT P0, PT, PT, PT, UP2, 0x80, 0x0 ;  /* 0x000000000000781c */ /* 0x000fe20003f0f028 */
[----:B------:R-:W-:Y:S01]  /*0ab0*/  UIMAD UR4, UR11, UR9, UR4 ;  /* 0x000000090b0472a4 */ /* 0x000fe2000f8e0204 */
[----:B------:R-:W-:Y:S01]  /*0ac0*/  IMAD.MOV.U32 R228, RZ, RZ, RZ ;  /* 0x000000ffffe47224 */ /* 0x000fe200078e00ff */
[----:B------:R-:W-:-:S02]  /*0ad0*/  USHF.R.S32.HI UR17, URZ, 0x1f, UR16 ;  /* 0x0000001f3f117899 */ /* 0x000fc40008011410 */
[----:B------:R-:W-:Y:S02]  /*0ae0*/  ULDC.64 UR8, c[0x0][0x1c0] ;  /* 0x0000700000087ab9 */ /* 0x000fe40000000a00 */
[----:B------:R-:W-:Y:S02]  /*0af0*/  UIADD3 UR19, UR19, UR4, URZ ;  /* 0x0000000413137290 */ /* 0x000fe4000fffe03f */
[----:B------:R-:W-:Y:S02]  /*0b00*/  UIMAD UR17, UR17, UR8, URZ ;  /* 0x00000008111172a4 */ /* 0x000fe4000f8e023f */
[----:B------:R-:W-:Y:S02]  /*0b10*/  UIMAD.WIDE.U32 UR18, UR16, UR8, UR18 ;  /* 0x00000008101272a5 */ /* 0x000fe4000f8e0012 */
[----:B------:R-:W-:Y:S02]  /*0b20*/  UIMAD UR9, UR16, UR9, UR17 ;  /* 0x00000009100972a4 */ /* 0x000fe4000f8e0211 */
[----:B------:R-:W-:-:S02]  /*0b30*/  ULDC UR4, c[0x0][0x168] ;  /* 0x00005a0000047ab9 */ /* 0x000fc40000000800 */
[----:B------:R-:W-:Y:S02]  /*0b40*/  UIADD3 UR9, UR19, UR9, URZ ;  /* 0x0000000913097290 */ /* 0x000fe4000fffe03f */
[----:B------:R-:W-:Y:S02]  /*0b50*/  UIMAD UR4, UR12, UR4, URZ ;  /* 0x000000040c0472a4 */ /* 0x000fe4000f8e023f */
[----:B------:R-:W-:Y:S01]  /*0b60*/  ULDC UR8, c[0x0][0x2b8] ;  /* 0x0000ae0000087ab9 */ /* 0x000fe20000000800 */
[----:B--2---:R-:W-:Y:S01]  /*0b70*/  LEA.HI R2, R201, R200, RZ, 0x3 ;  /* 0x000000c8c9027211 */ /* 0x004fe200078f18ff */
[----:B------:R-:W-:Y:S01]  /*0b80*/  IMAD.U32 R3, RZ, RZ, UR19 ;  /* 0x00000013ff037e24 */ /* 0x000fe2000f8e00ff */
[----:B------:R-:W-:Y:S01]  /*0b90*/  UMOV UR35, 0x60 ;  /* 0x0000006000237882 */ /* 0x000fe20000000000 */
[----:B------:R-:W-:Y:S01]  /*0ba0*/  IMAD.U32 R3, RZ, RZ, UR9 ;  /* 0x00000009ff037e24 */ /* 0x000fe2000f8e00ff */
[----:B------:R-:W-:Y:S01]  /*0bb0*/  LOP3.LUT R0, R2, 0xfffffff8, RZ, 0xc0, !PT ;  /* 0xfffffff802007812 */ /* 0x000fe200078ec0ff */
[----:B------:R-:W-:Y:S01]  /*0bc0*/  UISETP.NE.AND UP1, UPT, UR8, 0x1, UPT ;  /* 0x000000010800788c */ /* 0x000fe2000bf25270 */
[----:B------:R-:W-:Y:S01]  /*0bd0*/  SHF.R.S32.HI R18, RZ, 0x3, R2 ;  /* 0x00000003ff127819 */ /* 0x000fe20000011402 */
[----:B------:R-:W-:Y:S01]  /*0be0*/  IMAD.U32 R2, RZ, RZ, UR18 ;  /* 0x00000012ff027e24 */ /* 0x000fe2000f8e00ff */
[----:B------:R-:W-:Y:S01]  /*0bf0*/  UIMAD UR12, UR6, UR35, -0x60 ;  /* 0xffffffa0060c74a4 */ /* 0x000fe2000f8e0223 */
[----:B------:R-:W-:Y:S01]  /*0c00*/  IMAD.IADD R28, R200, 0x1, -R0 ;  /* 0x00000001c81c7824 */ /* 0x000fe200078e0a00 */
[----:B------:R-:W-:Y:S01]  /*0c10*/  IADD3 R9, R18, UR14, RZ ;  /* 0x0000000e12097c10 */ /* 0x000fe2000fffe0ff */
[----:B------:R-:W-:-:S02]  /*0c20*/  ULDC.64 UR8, c[0x0][0x2b0] ;  /* 0x0000ac0000087ab9 */ /* 0x000fc40000000a00 */
[C---:B------:R-:W-:Y:S01]  /*0c30*/  IMAD R203, R28.reuse, 0x10, R18 ;  /* 0x000000101ccb7824 */ /* 0x040fe200078e0212 */
[----:B------:R-:W-:Y:S01]  /*0c40*/  ISETP.GE.AND P3, PT, R9, UR4, PT ;  /* 0x0000000409007c0c */ /* 0x000fe2000bf66270 */
[----:B------:R-:W-:-:S03]  /*0c50*/  IMAD.SHL.U32 R24, R28, 0x8, RZ ;  /* 0x000000081c187824 */ /* 0x000fc600078e00ff */
[----:B------:R-:W-:Y:S01]  /*0c60*/  IADD3 R5, R203, UR14, RZ ;  /* 0x0000000ecb057c10 */ /* 0x000fe2000fffe0ff */
[----:B---3--:R2:W3:Y:S04]  /*0c70*/  @P2 R2UR UR17, R16 ;  /* 0x00000000101123c2 */ /* 0x0084e800000e0000 */
[----:B------:R-:W-:Y:S01]  /*0c80*/  @P1 IMAD.HI.U32 R0, R5, c[0x0][0x2c8], RZ ;  /* 0x0000b20005001a27 */ /* 0x000fe200078e00ff */
[----:B------:R-:W-:Y:S01]  /*0c90*/  ISETP.GE.AND P5, PT, R24, c[0x0][0x198], PT ;  /* 0x0000660018007a0c */ /* 0x000fe20003fa6270 */
[----:B---3--:R-:W-:Y:S01]  /*0ca0*/  @!UP3 UMOV UR17, UR16 ;  /* 0x000000100011bc82 */ /* 0x008fe20008000000 */
[----:B------:R-:W-:Y:S01]  /*0cb0*/  SHF.R.S32.HI R30, RZ, 0x1f, R24 ;  /* 0x0000001fff1e7819 */ /* 0x000fe20000011418 */
[----:B------:R-:W-:Y:S01]  /*0cc0*/  IMAD.MOV.U32 R4, RZ, RZ, R5 ;  /* 0x000000ffff047224 */ /* 0x000fe200078e0005 */
[----:B------:R-:W-:Y:S01]  /*0cd0*/  @P0 SHF.R.U32.HI R4, RZ, c[0x0][0x2cc], R0 ;  /* 0x0000b300ff040a19 */ /* 0x000fe20000011600 */
[----:B------:R-:W-:Y:S01]  /*0ce0*/  USHF.R.S32.HI UR16, URZ, 0x1f, UR17 ;  /* 0x0000001f3f107899 */ /* 0x000fe20008011411 */
[----:B------:R-:W-:Y:S01]  /*0cf0*/  LEA.HI R199, R201, R200, RZ, 0x5 ;  /* 0x000000c8c9c77211 */ /* 0x000fe200078f28ff */
[----:B------:R-:W-:Y:S01]  /*0d00*/  UIMAD.WIDE.U32 UR42, UR17, UR8, URZ ;  /* 0x00000008112a72a5 */ /* 0x000fe2000f8e003f */
[--C-:B------:R-:W-:Y:S01]  /*0d10*/  SHF.R.S32.HI R6, RZ, 0x1f, R4.reuse ;  /* 0x0000001fff067819 */ /* 0x100fe20000011404 */
[----:B------:R-:W-:Y:S01]  /*0d20*/  IMAD.MOV R0, RZ, RZ, -R4 ;  /* 0x000000ffff007224 */ /* 0x000fe200078e0a04 */
[----:B------:R-:W-:Y:S01]  /*0d30*/  UIMAD UR16, UR16, UR8, URZ ;  /* 0x00000008101072a4 */ /* 0x000fe2000f8e023f */
[----:B------:R-:W-:Y:S01]  /*0d40*/  IMAD.WIDE.U32 R2, R4, c[0x0][0x1b0], R2 ;  /* 0x00006c0004027a25 */ /* 0x000fe200078e0002 */
[----:B------:R-:W-:Y:S01]  /*0d50*/  UIMAD UR35, UR6, -0x60, UR35 ;  /* 0xffffffa0062378a4 */ /* 0x000fe2000f8e0223 */
[----:B------:R-:W-:Y:S02]  /*0d60*/  STL [R1+0x10], R203 ;  /* 0x000010cb01007387 */ /* 0x000fe40000100800 */
[----:B------:R-:W-:-:S02]  /*0d70*/  IMAD R5, R0, c[0x0][0x2c4], R5 ;  /* 0x0000b10000057a24 */ /* 0x000fc400078e0205 */
[----:B------:R-:W-:-:S03]  /*0d80*/  IMAD R6, R6, c[0x0][0x1b0], RZ ;  /* 0x00006c0006067a24 */ /* 0x000fc600078e02ff */
[----:B------:R-:W-:Y:S01]  /*0d90*/  SHF.R.S32.HI R0, RZ, 0x1f, R5 ;  /* 0x0000001fff007819 */ /* 0x000fe20000011405 */
[----:B------:R-:W-:-:S04]  /*0da0*/  IMAD R4, R4, c[0x0][0x1b4], R6 ;  /* 0x00006d0004047a24 */ /* 0x000fc800078e0206 */
[----:B------:R-:W-:Y:S01]  /*0db0*/  IMAD.IADD R3, R3, 0x1, R4 ;  /* 0x0000000103037824 */ /* 0x000fe200078e0204 */
[----:B------:R-:W-:Y:S01]  /*0dc0*/  IADD3 R4, R9, 0x10, RZ ;  /* 0x0000001009047810 */ /* 0x000fe20007ffe0ff */
[----:B------:R-:W-:Y:S02]  /*0dd0*/  IMAD R0, R0, c[0x0][0x1a8], RZ ;  /* 0x00006a0000007a24 */ /* 0x000fe400078e02ff */
[----:B------:R-:W-:Y:S01]  /*0de0*/  IMAD.WIDE.U32 R2, R5, c[0x0][0x1a8], R2 ;  /* 0x00006a0005027a25 */ /* 0x000fe200078e0002 */
[----:B------:R-:W-:Y:S02]  /*0df0*/  ISETP.GE.AND P6, PT, R4, UR4, PT ;  /* 0x0000000404007c0c */ /* 0x000fe4000bfc6270 */
[----:B------:R-:W-:Y:S01]  /*0e00*/  IADD3 R4, R9, 0x30, RZ ;  /* 0x0000003009047810 */ /* 0x000fe20007ffe0ff */
[----:B------:R-:W-:Y:S01]  /*0e10*/  IMAD R0, R5, c[0x0][0x1ac], R0 ;  /* 0x00006b0005007a24 */ /* 0x000fe200078e0200 */
[----:B------:R-:W-:-:S03]  /*0e20*/  LEA R7, P0, R2, c[0x0][0x160], 0x1 ;  /* 0x0000580002077a11 */ /* 0x000fc600078008ff */
[----:B------:R-:W-:Y:S02]  /*0e30*/  IMAD.IADD R0, R3, 0x1, R0 ;  /* 0x0000000103007824 */ /* 0x000fe400078e0200 */
[----:B------:R-:W-:Y:S01]  /*0e40*/  IMAD.SHL.U32 R3, R18, 0x40, RZ ;  /* 0x0000004012037824 */ /* 0x000fe200078e00ff */
[----:B------:R-:W3:Y:S02]  /*0e50*/  SHFL.IDX PT, R5, R7, RZ, 0x181f ;  /* 0x00181fff07057589 */ /* 0x000ee400000e0000 */
[----:B------:R-:W-:Y:S02]  /*0e60*/  LEA.HI.X R6, R2, c[0x0][0x164], R0, 0x1, P0 ;  /* 0x0000590002067a11 */ /* 0x000fe400000f0c00 */
[----:B------:R-:W-:Y:S01]  /*0e70*/  LOP3.LUT R0, R3, 0x1c0, RZ, 0xc0, !PT ;  /* 0x000001c003007812 */ /* 0x000fe200078ec0ff */
[----:B------:R-:W-:Y:S01]  /*0e80*/  SHFL.IDX PT, R8, R7, 0x1, 0x181f ;  /* 0x00381f0007087f89 */ /* 0x000fe200000e0000 */
[----:B------:R-:W-:Y:S02]  /*0e90*/  IADD3 R3, R9, 0x20, RZ ;  /* 0x0000002009037810 */ /* 0x000fe40007ffe0ff */
[----:B------:R-:W-:Y:S01]  /*0ea0*/  SHF.R.U32.HI R2, RZ, 0x3, R0 ;  /* 0x00000003ff027819 */ /* 0x000fe20000011600 */
[----:B------:R-:W4:Y:S01]  /*0eb0*/  SHFL.IDX PT, R11, R6, RZ, 0x181f ;  /* 0x00181fff060b7589 */ /* 0x000f2200000e0000 */
[----:B------:R-:W-:-:S02]  /*0ec0*/  LOP3.LUT R0, R0, 0x38, R24, 0xf8, !PT ;  /* 0x0000003800007812 */ /* 0x000fc400078ef818 */
[----:B------:R-:W-:Y:S01]  /*0ed0*/  ISETP.GE.AND P1, PT, R3, UR4, PT ;  /* 0x0000000403007c0c */ /* 0x000fe2000bf26270 */
[----:B------:R-:W5:Y:S01]  /*0ee0*/  SHFL.IDX PT, R12, R6, 0x1, 0x181f ;  /* 0x00381f00060c7f89 */ /* 0x000f6200000e0000 */
[----:B------:R-:W-:Y:S02]  /*0ef0*/  LOP3.LUT R0, R0, R2, RZ, 0x3c, !PT ;  /* 0x0000000200007212 */ /* 0x000fe400078e3cff */
[----:B------:R-:W-:Y:S01]  /*0f00*/  LEA.HI R2, R201, R200, RZ, 0x6 ;  /* 0x000000c8c9027211 */ /* 0x000fe200078f30ff */
[----:B------:R-:W1:Y:S04]  /*0f10*/  SHFL.IDX PT, R10, R7, 0x2, 0x181f ;  /* 0x00581f00070a7f89 */ /* 0x000e6800000e0000 */
[----:B------:R-:W-:Y:S01]  /*0f20*/  IMAD.SHL.U32 R2, R2, 0x8, RZ ;  /* 0x0000000802027824 */ /* 0x000fe200078e00ff */
[----:B------:R-:W-:Y:S04]  /*0f30*/  SHFL.IDX PT, R15, R6, 0x2, 0x181f ;  /* 0x00581f00060f7f89 */ /* 0x000fe800000e0000 */
[----:B------:R-:W-:Y:S01]  /*0f40*/  LOP3.LUT R0, R0, 0xfffffe00, R2, 0xf8, !PT ;  /* 0xfffffe0000007812 */ /* 0x000fe200078ef802 */
[----:B------:R-:W-:Y:S01]  /*0f50*/  SHFL.IDX PT, R14, R6, 0x3, 0x181f ;  /* 0x00781f00060e7f89 */ /* 0x000fe200000e0000 */
[----:B---3--:R-:W-:-:S03]  /*0f60*/  @!P3 LEA R2, P0, R24, R5, 0x1 ;  /* 0x000000051802b211 */ /* 0x008fc600078008ff */
[----:B------:R-:W3:Y:S01]  /*0f70*/  SHFL.IDX PT, R5, R7, 0x3, 0x181f ;  /* 0x00781f0007057f89 */ /* 0x000ee200000e0000 */
[----:B------:R-:W-:Y:S01]  /*0f80*/  IMAD.SHL.U32 R202, R0, 0x2, RZ ;  /* 0x0000000200ca7824 */ /* 0x000fe200078e00ff */
[--C-:B----4-:R-:W-:Y:S02]  /*0f90*/  @!P3 LEA.HI.X R3, R24, R11, R30.reuse, 0x1, P0 ;  /* 0x0000000b1803b211 */ /* 0x110fe400000f0c1e */
[----:B------:R-:W-:Y:S01]  /*0fa0*/  SHFL.IDX PT, R11, R7, 0x5, 0x181f ;  /* 0x00b81f00070b7f89 */ /* 0x000fe200000e0000 */
[----:B------:R-:W-:Y:S02]  /*0fb0*/  ISETP.GE.AND P0, PT, R4, UR4, PT ;  /* 0x0000000404007c0c */ /* 0x000fe4000bf06270 */
[C---:B------:R-:W-:Y:S01]  /*0fc0*/  IADD3 R0, R9.reuse, 0x40, RZ ;  /* 0x0000004009007810 */ /* 0x040fe20007ffe0ff */
[----:B------:R4:W-:Y:S03]  /*0fd0*/  @!P3 LDGSTS.E.BYPASS.LTC128B.128 [R202+0x6100], [R2.64], !P5 ;  /* 0x0610000002cabfae */ /* 0x0009e6000e901d70 */
[----:B------:R-:W-:Y:S01]  /*0fe0*/  ISETP.GE.AND P4, PT, R0, UR4, PT ;  /* 0x0000000400007c0c */ /* 0x000fe2000bf86270 */
[----:B------:R-:W-:Y:S01]  /*0ff0*/  SHFL.IDX PT, R13, R6, 0x4, 0x181f ;  /* 0x00981f00060d7f89 */ /* 0x000fe200000e0000 */
[----:B------:R-:W-:Y:S01]  /*1000*/  IADD3 R0, R9, 0x50, RZ ;  /* 0x0000005009007810 */ /* 0x000fe20007ffe0ff */
[----:B------:R-:W-:Y:S01]  /*1010*/  UIADD3 UR18, UR35, UR10, URZ ;  /* 0x0000000a23127290 */ /* 0x000fe2000fffe03f */
[----:B------:R-:W-:Y:S01]  /*1020*/  SHF.R.S32.HI R198, RZ, 0x5, R199 ;  /* 0x00000005ffc67819 */ /* 0x000fe200000114c7 */
[C---:B------:R-:W-:Y:S01]  /*1030*/  IMAD.SHL.U32 R226, R24.reuse, 0x2, RZ ;  /* 0x0000000218e27824 */ /* 0x040fe200078e00ff */
[C---:B------:R-:W-:Y:S01]  /*1040*/  SHF.L.U64.HI R225, R24.reuse, 0x1, R30 ;  /* 0x0000000118e17819 */ /* 0x040fe2000001021e */
[----:B------:R-:W-:Y:S01]  /*1050*/  STL [R1+0x8], R202 ;  /* 0x000008ca01007387 */ /* 0x000fe20000100800 */
[----:B----4-:R-:W-:-:S03]  /*1060*/  @!P6 LEA R2, P3, R24, R8, 0x1 ;  /* 0x000000081802e211 */ /* 0x010fc600078608ff */
[----:B------:R-:W4:Y:S01]  /*1070*/  SHFL.IDX PT, R8, R7, 0x4, 0x181f ;  /* 0x00981f0007087f89 */ /* 0x000f2200000e0000 */
[----:B-----5:R-:W-:-:S03]  /*1080*/  @!P6 LEA.HI.X R3, R24, R12, R30, 0x1, P3 ;  /* 0x0000000c1803e211 */ /* 0x020fc600018f0c1e */
[----:B------:R-:W5:Y:S01]  /*1090*/  SHFL.IDX PT, R12, R6, 0x5, 0x181f ;  /* 0x00b81f00060c7f89 */ /* 0x000f6200000e0000 */
[----:B------:R-:W-:Y:S02]  /*10a0*/  ISETP.GE.AND P3, PT, R0, UR4, PT ;  /* 0x0000000400007c0c */ /* 0x000fe4000bf66270 */
[----:B------:R-:W-:Y:S01]  /*10b0*/  IADD3 R0, R9, 0x60, RZ ;  /* 0x0000006009007810 */ /* 0x000fe20007ffe0ff */
[----:B------:R3:W-:Y:S01]  /*10c0*/  @!P6 LDGSTS.E.BYPASS.LTC128B.128 [R202+0x6900], [R2.64], !P5 ;  /* 0x0690000002caefae */ /* 0x0007e2000e901d70 */
[----:B-1----:R-:W-:-:S03]  /*10d0*/  @!P1 LEA R4, P6, R24, R10, 0x1 ;  /* 0x0000000a18049211 */ /* 0x002fc600078c08ff */
[----:B------:R-:W1:Y:S01]  /*10e0*/  SHFL.IDX PT, R10, R7, 0x6, 0x181f ;  /* 0x00d81f00070a7f89 */ /* 0x000e6200000e0000 */
[C---:B---3--:R-:W-:Y:S02]  /*10f0*/  @!P0 LEA R2, P2, R24.reuse, R5, 0x1 ;  /* 0x0000000518028211 */ /* 0x048fe400078408ff */
[C-C-:B------:R-:W-:Y:S02]  /*1100*/  @!P1 LEA.HI.X R5, R24.reuse, R15, R30.reuse, 0x1, P6 ;  /* 0x0000000f18059211 */ /* 0x140fe400030f0c1e */
[----:B------:R-:W-:Y:S02]  /*1110*/  @!P0 LEA.HI.X R3, R24, R14, R30, 0x1, P2 ;  /* 0x0000000e18038211 */ /* 0x000fe400010f0c1e */
[----:B------:R-:W-:Y:S01]  /*1120*/  ISETP.GE.AND P2, PT, R0, UR4, PT ;  /* 0x0000000400007c0c */ /* 0x000fe2000bf46270 */
[----:B------:R4:W-:Y:S01]  /*1130*/  @!P1 LDGSTS.E.BYPASS.LTC128B.128 [R202+0x7100], [R4.64], !P5 ;  /* 0x0710000004ca9fae */ /* 0x0009e2000e901d70 */
[----:B------:R-:W-:Y:S02]  /*1140*/  PLOP3.LUT P1, PT, PT, PT, UP1, 0x80, 0x0 ;  /* 0x000000000000781c */ /* 0x000fe40003f2f018 */
[----:B------:R-:W-:Y:S01]  /*1150*/  IADD3 R0, R203, UR12, RZ ;  /* 0x0000000ccb007c10 */ /* 0x000fe2000fffe0ff */
[----:B------:R3:W-:Y:S01]  /*1160*/  @!P0 LDGSTS.E.BYPASS.LTC128B.128 [R202+0x7900], [R2.64], !P5 ;  /* 0x0790000002ca8fae */ /* 0x0007e2000e901d70 */
[----:B----4-:R-:W-:-:S03]  /*1170*/  @!P4 LEA R4, P0, R24, R8, 0x1 ;  /* 0x000000081804c211 */ /* 0x010fc600078008ff */
[----:B------:R-:W-:Y:S01]  /*1180*/  IMAD.IADD R8, R0, 0x1, R204 ;  /* 0x0000000100087824 */ /* 0x000fe200078e02cc */
[C---:B---3--:R-:W-:Y:S02]  /*1190*/  @!P3 LEA R2, P6, R24.reuse, R11, 0x1 ;  /* 0x0000000b1802b211 */ /* 0x048fe400078c08ff */
[----:B------:R3:W-:Y:S01]  /*11a0*/  SHFL.IDX PT, R11, R7, 0x7, 0x181f ;  /* 0x00f81f00070b7f89 */ /* 0x0007e200000e0000 */
[C-C-:B------:R-:W-:Y:S02]  /*11b0*/  @!P4 LEA.HI.X R5, R24.reuse, R13, R30.reuse, 0x1, P0 ;  /* 0x0000000d1805c211 */ /* 0x140fe400000f0c1e */
[----:B-----5:R-:W-:Y:S01]  /*11c0*/  @!P3 LEA.HI.X R3, R24, R12, R30, 0x1, P6 ;  /* 0x0000000c1803b211 */ /* 0x020fe200030f0c1e */
[----:B------:R-:W4:Y:S01]  /*11d0*/  SHFL.IDX PT, R13, R6, 0x6, 0x181f ;  /* 0x00d81f00060d7f89 */ /* 0x000f2200000e0000 */
[----:B------:R-:W-:Y:S02]  /*11e0*/  PLOP3.LUT P0, PT, PT, PT, UP1, 0x80, 0x0 ;  /* 0x000000000000781c */ /* 0x000fe40003f0f018 */
[----:B------:R-:W-:Y:S01]  /*11f0*/  ISETP.GE.AND P6, PT, R0, UR10, PT ;  /* 0x0000000a00007c0c */ /* 0x000fe2000bfc6270 */
[----:B------:R5:W1:Y:S01]  /*1200*/  SHFL.IDX PT, R12, R6, 0x7, 0x181f ;  /* 0x00f81f00060c7f89 */ /* 0x000a6200000e0000 */
[----:B------:R-:W-:-:S02]  /*1210*/  IMAD.MOV.U32 R0, RZ, RZ, R8 ;  /* 0x000000ffff007224 */ /* 0x000fc400078e0008 */
[----:B------:R-:W-:Y:S01]  /*1220*/  ISETP.GT.OR P6, PT, R203, 0x5f, P6 ;  /* 0x0000005fcb00780c */ /* 0x000fe200037c4670 */
[----:B------:R2:W-:Y:S04]  /*1230*/  @!P4 LDGSTS.E.BYPASS.LTC128B.128 [R202+0x8100], [R4.64], !P5 ;  /* 0x0810000004cacfae */ /* 0x0005e8000e901d70 */
[----:B------:R4:W-:Y:S01]  /*1240*/  @!P3 LDGSTS.E.BYPASS.LTC128B.128 [R202+0x8900], [R2.64], !P5 ;  /* 0x0890000002cabfae */ /* 0x0009e2000e901d70 */
[----:B---3--:R-:W-:Y:S01]  /*1250*/  IADD3 R7, R9, 0x70, RZ ;  /* 0x0000007009077810 */ /* 0x008fe20007ffe0ff */
[----:B-----5:R-:W-:-:S03]  /*1260*/  @P1 IMAD.HI.U32 R6, R8, c[0x0][0x2bc], RZ ;  /* 0x0000af0008061a27 */ /* 0x020fc600078e00ff */
[----:B------:R-:W-:Y:S01]  /*1270*/  ISETP.GE.AND P1, PT, R7, UR4, PT ;  /* 0x0000000407007c0c */ /* 0x000fe2000bf26270 */
[----:B------:R-:W-:Y:S01]  /*1280*/  UIMAD UR4, UR17, UR9, UR16 ;  /* 0x00000009110472a4 */ /* 0x000fe2000f8e0210 */
[----:B------:R-:W-:-:S03]  /*1290*/  @P0 SHF.R.U32.HI R0, RZ, c[0x0][0x2c0], R6 ;  /* 0x0000b000ff000a19 */ /* 0x000fc60000011606 */
[----:B------:R-:W-:Y:S01]  /*12a0*/  UIADD3 UR4, UR43, UR4, URZ ;  /* 0x000000042b047290 */ /* 0x000fe2000fffe03f */
[----:B-1----:R-:W-:Y:S01]  /*12b0*/  @!P2 LEA R6, P4, R24, R10, 0x1 ;  /* 0x0000000a1806a211 */ /* 0x002fe200078808ff */
[----:B------:R-:W-:Y:S01]  /*12c0*/  ULDC.64 UR8, c[0x0][0x1e8] ;  /* 0x00007a0000087ab9 */ /* 0x000fe20000000a00 */
[----:B--2---:R-:W-:Y:S02]  /*12d0*/  @!P6 IADD3 R5, P0, R0, UR42, RZ ;  /* 0x0000002a0005ec10 */ /* 0x004fe4000ff1e0ff */
[----:B----4-:R-:W-:Y:S02]  /*12e0*/  @!P2 LEA.HI.X R7, R24, R13, R30, 0x1, P4 ;  /* 0x0000000d1807a211 */ /* 0x010fe400020f0c1e */
[----:B------:R-:W-:Y:S02]  /*12f0*/  @!P6 LEA R2, P3, R5, c[0x0][0x2a0], 0x2 ;  /* 0x0000a8000502ea11 */ /* 0x000fe400078610ff */
[----:B------:R-:W-:Y:S01]  /*1300*/  @!P6 LEA.HI.X.SX32 R3, R0, UR4, 0x1, P0 ;  /* 0x000000040003ec11 */ /* 0x000fe200080f0eff */
[----:B------:R1:W-:Y:S01]  /*1310*/  @!P2 LDGSTS.E.BYPASS.LTC128B.128 [R202+0x9100], [R6.64], !P5 ;  /* 0x0910000006caafae */ /* 0x0003e2000e901d70 */
[----:B------:R-:W-:-:S02]  /*1320*/  @!P1 LEA R4, P0, R24, R11, 0x1 ;  /* 0x0000000b18049211 */ /* 0x000fc400078008ff */
[----:B------:R-:W-:Y:S02]  /*1330*/  @!P6 LEA.HI.X R3, R5, c[0x0][0x2a4], R3, 0x2, P3 ;  /* 0x0000a9000503ea11 */ /* 0x000fe400018f1403 */
[----:B------:R-:W-:-:S05]  /*1340*/  @!P1 LEA.HI.X R5, R24, R12, R30, 0x1, P0 ;  /* 0x0000000c18059211 */ /* 0x000fca00000f0c1e */
[----:B------:R2:W-:Y:S04]  /*1350*/  @!P1 LDGSTS.E.BYPASS.LTC128B.128 [R202+0x9900], [R4.64], !P5 ;  /* 0x0990000004ca9fae */ /* 0x0005e8000e901d70 */
[----:B------:R-:W0:Y:S04]  /*1360*/  LDGDEPBAR ;  /* 0x00000000000079af */ /* 0x000e280000000000 */
[----:B------:R-:W-:Y:S06]  /*1370*/  BAR.SYNC.DEFER_BLOCKING 0x0 ;  /* 0x0000000000007b1d */ /* 0x000fec0000010000 */
[----:B------:R3:W4:Y:S01]  /*1380*/  @!P6 LDG.E R228, [R2.64] ;  /* 0x0000003002e4e981 */ /* 0x000722000c1e1900 */
[----:B------:R-:W-:Y:S01]  /*1390*/  IMAD.MOV R0, RZ, RZ, -R0 ;  /* 0x000000ffff007224 */ /* 0x000fe200078e0a00 */
[----:B------:R-:W-:Y:S01]  /*13a0*/  UIMAD UR16, UR15, UR8, URZ ;  /* 0x000000080f1072a4 */ /* 0x000fe2000f8e023f */
[----:B------:R-:W-:Y:S01]  /*13b0*/  IADD3 R29, -R18, UR18, RZ ;  /* 0x00000012121d7c10 */ /* 0x000fe2000fffe1ff */
[----:B------:R-:W-:Y:S01]  /*13c0*/  UIMAD.WIDE.U32 UR46, UR11, UR8, URZ ;  /* 0x000000080b2e72a5 */ /* 0x000fe2000f8e003f */
[----:B------:R-:W-:Y:S01]  /*13d0*/  IMAD R234, R0, c[0x0][0x2b8], R8 ;  /* 0x0000ae0000ea7a24 */ /* 0x000fe200078e0208 */
[----:B------:R-:W-:Y:S01]  /*13e0*/  UIMAD UR8, UR11, UR9, UR16 ;  /* 0x000000090b0872a4 */ /* 0x000fe2000f8e0210 */
[----:B------:R-:W-:-:S02]  /*13f0*/  ISETP.GE.AND P3, PT, R24, c[0x0][0x1d4], PT ;  /* 0x0000750018007a0c */ /* 0x000fc40003f66270 */
[C---:B------:R-:W-:Y:S01]  /*1400*/  ISETP.GE.AND P6, PT, R29.reuse, 0x21, PT ;  /* 0x000000211d00780c */ /* 0x040fe20003fc6270 */
[----:B------:R-:W-:Y:S01]  /*1410*/  UIADD3 UR8, UR47, UR8, URZ ;  /* 0x000000082f087290 */ /* 0x000fe2000fffe03f */
[----:B------:R-:W-:Y:S01]  /*1420*/  SHF.R.S32.HI R26, RZ, 0x1f, R234 ;  /* 0x0000001fff1a7819 */ /* 0x000fe200000114ea */
[----:B------:R-:W-:Y:S01]  /*1430*/  ULDC.64 UR16, c[0x0][0x210] ;  /* 0x0000840000107ab9 */ /* 0x000fe20000000a00 */
[C---:B------:R-:W-:Y:S01]  /*1440*/  ISETP.GE.AND P5, PT, R29.reuse, 0x31, PT ;  /* 0x000000311d00780c */ /* 0x040fe20003fa6270 */
[----:B------:R-:W-:Y:S01]  /*1450*/  UIMAD UR15, UR15, UR16, URZ ;  /* 0x000000100f0f72a4 */ /* 0x000fe2000f8e023f */
[C---:B------:R-:W-:Y:S01]  /*1460*/  ISETP.GE.AND P4, PT, R29.reuse, 0x41, PT ;  /* 0x000000411d00780c */ /* 0x040fe20003f86270 */
[----:B------:R-:W-:Y:S01]  /*1470*/  IMAD R0, R26, c[0x0][0x1e0], RZ ;  /* 0x000078001a007a24 */ /* 0x000fe200078e02ff */
[----:B------:R-:W-:Y:S01]  /*1480*/  ISETP.GE.AND P2, PT, R29, 0x51, PT ;  /* 0x000000511d00780c */ /* 0x000fe20003f46270 */
[----:B------:R-:W-:Y:S02]  /*1490*/  UIMAD.WIDE.U32 UR44, UR11, UR16, URZ ;  /* 0x000000100b2c72a5 */ /* 0x000fe4000f8e003f */
[----:B------:R-:W-:Y:S01]  /*14a0*/  IMAD R0, R234, c[0x0][0x1e4], R0 ;  /* 0x00007900ea007a24 */ /* 0x000fe200078e0200 */
[----:B------:R-:W-:-:S02]  /*14b0*/  UIMAD UR9, UR11, UR17, UR15 ;  /* 0x000000110b0972a4 */ /* 0x000fc4000f8e020f */
[----:B------:R-:W-:Y:S01]  /*14c0*/  UIADD3 UR15, UR6, -0x1, URZ ;  /* 0xffffffff060f7890 */ /* 0x000fe2000fffe03f */
[----:B---3--:R-:W-:Y:S01]  /*14d0*/  IMAD.WIDE.U32 R2, R234, c[0x0][0x1e0], RZ ;  /* 0x00007800ea027a25 */ /* 0x008fe200078e00ff */
[----:B------:R-:W-:Y:S02]  /*14e0*/  UIADD3 UR9, UR45, UR9, URZ ;  /* 0x000000092d097290 */ /* 0x000fe4000fffe03f */
[----:B------:R-:W-:Y:S01]  /*14f0*/  UISETP.GT.AND UP3, UPT, UR15, UR5, UPT ;  /* 0x000000050f00728c */ /* 0x000fe2000bf64270 */
[----:B------:R-:W-:Y:S01]  /*1500*/  IMAD.IADD R3, R3, 0x1, R0 ;  /* 0x0000000103037824 */ /* 0x000fe200078e0200 */
[----:B----4-:R-:W-:-:S03]  /*1510*/  SHF.R.S32.HI R27, RZ, 0x1f, R228 ;  /* 0x0000001fff1b7819 */ /* 0x010fc600000114e4 */
[----:B------:R-:W-:-:S04]  /*1520*/  IMAD.WIDE.U32 R2, R228, c[0x0][0x1f0], R2 ;  /* 0x00007c00e4027a25 */ /* 0x000fc800078e0002 */
[----:B------:R-:W-:Y:S01]  /*1530*/  IMAD R0, R27, c[0x0][0x1f0], RZ ;  /* 0x00007c001b007a24 */ /* 0x000fe200078e02ff */
[----:B--2---:R-:W-:-:S03]  /*1540*/  IADD3 R4, P1, R2, UR46, RZ ;  /* 0x0000002e02047c10 */ /* 0x004fc6000ff3e0ff */
[----:B------:R-:W-:Y:S01]  /*1550*/  IMAD R0, R228, c[0x0][0x1f4], R0 ;  /* 0x00007d00e4007a24 */ /* 0x000fe200078e0200 */
[----:B------:R-:W-:-:S04]  /*1560*/  LEA R2, P0, R4, c[0x0][0x1c8], 0x1 ;  /* 0x0000720004027a11 */ /* 0x000fc800078008ff */
[----:B------:R-:W-:Y:S01]  /*1570*/  IADD3.X R0, R3, UR8, R0, P1, !PT ;  /* 0x0000000803007c10 */ /* 0x000fe20008ffe400 */
[----:B-1----:R-:W-:Y:S01]  /*1580*/  SHFL.IDX PT, R6, R2, 0x1, 0x181f ;  /* 0x00381f0002067f89 */ /* 0x002fe200000e0000 */
[----:B------:R-:W-:Y:S02]  /*1590*/  ISETP.GE.AND P1, PT, R29, 0x1, PT ;  /* 0x000000011d00780c */ /* 0x000fe40003f26270 */
[----:B------:R-:W-:Y:S01]  /*15a0*/  LEA.HI.X R0, R4, c[0x0][0x1cc], R0, 0x1, P0 ;  /* 0x0000730004007a11 */ /* 0x000fe200000f0c00 */
[----:B------:R-:W-:Y:S04]  /*15b0*/  SHFL.IDX PT, R8, R2, 0x2, 0x181f ;  /* 0x00581f0002087f89 */ /* 0x000fe800000e0000 */
[----:B------:R-:W1:Y:S04]  /*15c0*/  SHFL.IDX PT, R4, R2, RZ, 0x181f ;  /* 0x00181fff02047589 */ /* 0x000e6800000e0000 */
[----:B------:R-:W2:Y:S04]  /*15d0*/  SHFL.IDX PT, R3, R0, RZ, 0x181f ;  /* 0x00181fff00037589 */ /* 0x000ea800000e0000 */
[----:B------:R-:W3:Y:S04]  /*15e0*/  SHFL.IDX PT, R7, R0, 0x1, 0x181f ;  /* 0x00381f0000077f89 */ /* 0x000ee800000e0000 */
[----:B------:R-:W4:Y:S04]  /*15f0*/  SHFL.IDX PT, R9, R2, 0x3, 0x181f ;  /* 0x00781f0002097f89 */ /* 0x000f2800000e0000 */
[----:B------:R-:W5:Y:S04]  /*1600*/  SHFL.IDX PT, R14, R0, 0x2, 0x181f ;  /* 0x00581f00000e7f89 */ /* 0x000f6800000e0000 */
[----:B------:R-:W3:Y:S01]  /*1610*/  SHFL.IDX PT, R13, R2, 0x4, 0x181f ;  /* 0x00981f00020d7f89 */ /* 0x000ee200000e0000 */
[----:B-1----:R-:W-:-:S03]  /*1620*/  @P1 LEA R4, P0, R24, R4, 0x1 ;  /* 0x0000000418041211 */ /* 0x002fc600078008ff */
[----:B------:R-:W1:Y:S01]  /*1630*/  SHFL.IDX PT, R16, R0, 0x3, 0x181f ;  /* 0x00781f0000107f89 */ /* 0x000e6200000e0000 */
[----:B--2---:R-:W-:-:S03]  /*1640*/  @P1 LEA.HI.X R5, R24, R3, R30, 0x1, P0 ;  /* 0x0000000318051211 */ /* 0x004fc600000f0c1e */
[----:B------:R2:W-:Y:S01]  /*1650*/  SHFL.IDX PT, R12, R2, 0x5, 0x181f ;  /* 0x00b81f00020c7f89 */ /* 0x0005e200000e0000 */
[----:B------:R-:W-:Y:S02]  /*1660*/  ISETP.GE.AND P0, PT, R29, 0x11, PT ;  /* 0x000000111d00780c */ /* 0x000fe40003f06270 */
[----:B------:R-:W-:Y:S01]  /*1670*/  LEA.HI R3, R201, R200, RZ, 0x4 ;  /* 0x000000c8c9037211 */ /* 0x000fe200078f20ff */
[----:B------:R1:W-:Y:S04]  /*1680*/  @P1 LDGSTS.E.BYPASS.LTC128B.128 [R202+0x3100], [R4.64], !P3 ;  /* 0x0310000004ca1fae */ /* 0x0003e8000d901d70 */
[----:B------:R-:W3:Y:S04]  /*1690*/  SHFL.IDX PT, R17, R0, 0x4, 0x181f ;  /* 0x00981f0000117f89 */ /* 0x000ee800000e0000 */
[----:B------:R3:W3:Y:S02]  /*16a0*/  SHFL.IDX PT, R15, R0, 0x5, 0x181f ;  /* 0x00b81f00000f7f89 */ /* 0x0006e400000e0000 */
[----:B--2---:R-:W-:-:S02]  /*16b0*/  @P0 LEA R2, P1, R24, R6, 0x1 ;  /* 0x0000000618020211 */ /* 0x004fc400078208ff */
[----:B-1----:R-:W-:Y:S02]  /*16c0*/  LOP3.LUT R5, R3, 0xfffffff0, RZ, 0xc0, !PT ;  /* 0xfffffff003057812 */ /* 0x002fe400078ec0ff */
[----:B------:R-:W-:-:S03]  /*16d0*/  SHF.R.S32.HI R4, RZ, 0x4, R3 ;  /* 0x00000004ff047819 */ /* 0x000fc60000011403 */
[----:B------:R-:W-:Y:S01]  /*16e0*/  IMAD.IADD R5, R200, 0x1, -R5 ;  /* 0x00000001c8057824 */ /* 0x000fe200078e0a05 */
[----:B------:R-:W-:-:S04]  /*16f0*/  LEA.HI R3, R3, R4, RZ, 0x1 ;  /* 0x0000000403037211 */ /* 0x000fc800078f08ff */
[----:B---3--:R-:W-:Y:S02]  /*1700*/  LOP3.LUT R0, R3, 0xfffffffe, RZ, 0xc0, !PT ;  /* 0xfffffffe03007812 */ /* 0x008fe400078ec0ff */
[----:B------:R-:W-:Y:S02]  /*1710*/  SHF.R.S32.HI R10, RZ, 0x1f, R5 ;  /* 0x0000001fff0a7819 */ /* 0x000fe40000011405 */
[----:B------:R-:W-:Y:S01]  /*1720*/  @P0 LEA.HI.X R3, R24, R7, R30, 0x1, P1 ;  /* 0x0000000718030211 */ /* 0x000fe200008f0c1e */
[----:B------:R-:W-:Y:S01]  /*1730*/  IMAD.IADD R11, R4, 0x1, -R0 ;  /* 0x00000001040b7824 */ /* 0x000fe200078e0a00 */
[----:B------:R-:W-:Y:S02]  /*1740*/  LEA.HI R10, R10, R5, RZ, 0x3 ;  /* 0x000000050a0a7211 */ /* 0x000fe400078f18ff */
[C---:B------:R-:W-:Y:S01]  /*1750*/  @P6 LEA R8, P1, R24.reuse, R8, 0x1 ;  /* 0x0000000818086211 */ /* 0x040fe200078208ff */
[----:B------:R1:W-:Y:S01]  /*1760*/  @P0 LDGSTS.E.BYPASS.LTC128B.128 [R202+0x3900], [R2.64], !P3 ;  /* 0x0390000002ca0fae */ /* 0x0003e2000d901d70 */
[----:B----4-:R-:W-:-:S02]  /*1770*/  @P5 LEA R6, P0, R24, R9, 0x1 ;  /* 0x0000000918065211 */ /* 0x010fc400078008ff */
[----:B------:R-:W-:Y:S02]  /*1780*/  LOP3.LUT R0, R10, 0xfffffff8, RZ, 0xc0, !PT ;  /* 0xfffffff80a007812 */ /* 0x000fe400078ec0ff */
[C---:B-----5:R-:W-:Y:S02]  /*1790*/  @P6 LEA.HI.X R9, R24.reuse, R14, R30, 0x1, P1 ;  /* 0x0000000e18096211 */ /* 0x060fe400008f0c1e */
[C---:B------:R-:W-:Y:S01]  /*17a0*/  @P4 LEA R4, P1, R24.reuse, R13, 0x1 ;  /* 0x0000000d18044211 */ /* 0x040fe200078208ff */
[----:B------:R-:W-:Y:S01]  /*17b0*/  IMAD.IADD R25, R5, 0x1, -R0 ;  /* 0x0000000105197824 */ /* 0x000fe200078e0a00 */
[C-C-:B------:R-:W-:Y:S01]  /*17c0*/  @P5 LEA.HI.X R7, R24.reuse, R16, R30.reuse, 0x1, P0 ;  /* 0x0000001018075211 */ /* 0x140fe200000f0c1e */
[----:B------:R2:W-:Y:S01]  /*17d0*/  @P6 LDGSTS.E.BYPASS.LTC128B.128 [R202+0x4100], [R8.64], !P3 ;  /* 0x0410000008ca6fae */ /* 0x0005e2000d901d70 */
[----:B------:R-:W-:Y:S01]  /*17e0*/  @P4 LEA.HI.X R5, R24, R17, R30, 0x1, P1 ;  /* 0x0000001118054211 */ /* 0x000fe200008f0c1e */
[----:B------:R-:W-:Y:S02]  /*17f0*/  IMAD.SHL.U32 R0, R28, 0x40, RZ ;  /* 0x000000401c007824 */ /* 0x000fe400078e00ff */
[----:B------:R3:W-:Y:S03]  /*1800*/  @P5 LDGSTS.E.BYPASS.LTC128B.128 [R202+0x4900], [R6.64], !P3 ;  /* 0x0490000006ca5fae */ /* 0x0007e6000d901d70 */
[----:B------:R-:W-:Y:S01]  /*1810*/  LOP3.LUT R0, R0, 0x1c0, RZ, 0xc0, !PT ;  /* 0x000001c000007812 */ /* 0x000fe200078ec0ff */
[----:B------:R4:W-:Y:S01]  /*1820*/  @P4 LDGSTS.E.BYPASS.LTC128B.128 [R202+0x5100], [R4.64], !P3 ;  /* 0x0510000004ca4fae */ /* 0x0009e2000d901d70 */
[----:B-1----:R-:W-:-:S04]  /*1830*/  @P2 LEA R2, P0, R24, R12, 0x1 ;  /* 0x0000000c18022211 */ /* 0x002fc800078008ff */
[----:B------:R-:W-:-:S05]  /*1840*/  @P2 LEA.HI.X R3, R24, R15, R30, 0x1, P0 ;  /* 0x0000000f18032211 */ /* 0x000fca00000f0c1e */
[----:B------:R1:W-:Y:S04]  /*1850*/  @P2 LDGSTS.E.BYPASS.LTC128B.128 [R202+0x5900], [R2.64], !P3 ;  /* 0x0590000002ca2fae */ /* 0x0003e8000d901d70 */
[----:B------:R-:W0:Y:S01]  /*1860*/  LDGDEPBAR ;  /* 0x00000000000079af */ /* 0x000e220000000000 */
[----:B----4-:R-:W-:Y:S02]  /*1870*/  IMAD.SHL.U32 R4, R11, 0x8, RZ ;  /* 0x000000080b047824 */ /* 0x010fe400078e00ff */
[----:B------:R-:W-:-:S05]  /*1880*/  IMAD.SHL.U32 R5, R10, 0x40, RZ ;  /* 0x000000400a057824 */ /* 0x000fca00078e00ff */
[----:B------:R-:W-:Y:S01]  /*1890*/  LOP3.LUT R197, R5, 0xfffffe00, RZ, 0xc0, !PT ;  /* 0xfffffe0005c57812 */ /* 0x000fe200078ec0ff */
[----:B-1----:R-:W-:Y:S01]  /*18a0*/  IMAD.SHL.U32 R2, R25, 0x40, RZ ;  /* 0x0000004019027824 */ /* 0x002fe200078e00ff */
[----:B------:R-:W-:-:S04]  /*18b0*/  DEPBAR.LE SB0, 0x1 ;  /* 0x000080400000791a */ /* 0x000fc80000000000 */
[----:B------:R-:W-:-:S04]  /*18c0*/  DEPBAR.LE SB0, 0x0 ;  /* 0x000080000000791a */ /* 0x000fc80000000000 */
[----:B------:R-:W-:Y:S01]  /*18d0*/  IMAD.SHL.U32 R3, R18, 0x8, RZ ;  /* 0x0000000812037824 */ /* 0x000fe200078e00ff */
[----:B------:R-:W-:-:S04]  /*18e0*/  LOP3.LUT R2, R2, 0x1c0, RZ, 0xc0, !PT ;  /* 0x000001c002027812 */ /* 0x000fc800078ec0ff */
[----:B------:R-:W-:Y:S02]  /*18f0*/  LOP3.LUT R3, R0, 0x8, R3, 0xf8, !PT ;  /* 0x0000000800037812 */ /* 0x000fe400078ef803 */
[----:B------:R-:W-:Y:S02]  /*1900*/  LOP3.LUT R4, R2, 0x8, R4, 0xf8, !PT ;  /* 0x0000000802047812 */ /* 0x000fe400078ef804 */
[----:B------:R-:W-:Y:S02]  /*1910*/  SHF.R.U32.HI R0, RZ, 0x3, R0 ;  /* 0x00000003ff007819 */ /* 0x000fe40000011600 */
[----:B------:R-:W-:Y:S02]  /*1920*/  SHF.R.U32.HI R2, RZ, 0x3, R2 ;  /* 0x00000003ff027819 */ /* 0x000fe40000011602 */
[----:B------:R-:W-:Y:S02]  /*1930*/  LOP3.LUT R0, R3, R0, RZ, 0x3c, !PT ;  /* 0x0000000003007212 */ /* 0x000fe400078e3cff */
[----:B------:R-:W-:Y:S01]  /*1940*/  LOP3.LUT R196, R4, R2, RZ, 0x3c, !PT ;  /* 0x0000000204c47212 */ /* 0x000fe200078e3cff */
[----:B------:R-:W-:-:S02]  /*1950*/  IMAD R2, R198, 0x400, R197 ;  /* 0x00000400c6027824 */ /* 0x000fc400078e02c5 */
[----:B------:R-:W-:Y:S02]  /*1960*/  IMAD R0, R11, 0x200, R0 ;  /* 0x000002000b007824 */ /* 0x000fe400078e0200 */
[----:B------:R-:W-:Y:S02]  /*1970*/  IMAD.IADD R2, R196, 0x1, R2 ;  /* 0x00000001c4027824 */ /* 0x000fe400078e0202 */
[----:B------:R-:W-:Y:S01]  /*1980*/  IMAD.SHL.U32 R208, R0, 0x2, RZ ;  /* 0x0000000200d07824 */ /* 0x000fe200078e00ff */
[----:B------:R-:W-:Y:S01]  /*1990*/  BAR.SYNC.DEFER_BLOCKING 0x0 ;  /* 0x0000000000007b1d */ /* 0x000fe20000010000 */
[----:B------:R-:W-:Y:S02]  /*19a0*/  IMAD.SHL.U32 R215, R2, 0x2, RZ ;  /* 0x0000000202d77824 */ /* 0x000fe400078e00ff */
[----:B------:R-:W-:Y:S01]  /*19b0*/  IMAD R0, R26, c[0x0][0x208], RZ ;  /* 0x000082001a007a24 */ /* 0x000fe200078e02ff */
[----:B------:R-:W-:Y:S01]  /*19c0*/  IADD3 R219, R208, 0x3120, RZ ;  /* 0x00003120d0db7810 */ /* 0x000fe20007ffe0ff */
[----:B------:R-:W-:-:S04]  /*19d0*/  IMAD.WIDE.U32 R2, R234, c[0x0][0x208], RZ ;  /* 0x00008200ea027a25 */ /* 0x000fc800078e00ff */
[----:B------:R-:W-:-:S04]  /*19e0*/  IMAD R0, R234, c[0x0][0x20c], R0 ;  /* 0x00008300ea007a24 */ /* 0x000fc800078e0200 */
[----:B------:R-:W-:Y:S02]  /*19f0*/  IMAD.IADD R3, R3, 0x1, R0 ;  /* 0x0000000103037824 */ /* 0x000fe400078e0200 */
[----:B------:R-:W-:Y:S02]  /*1a00*/  IMAD R0, R27, c[0x0][0x218], RZ ;  /* 0x000086001b007a24 */ /* 0x000fe400078e02ff */
[C---:B------:R-:W-:Y:S01]  /*1a10*/  IMAD.WIDE.U32 R2, R228.reuse, c[0x0][0x218], R2 ;  /* 0x00008600e4027a25 */ /* 0x040fe200078e0002 */
[----:B---3--:R-:W-:Y:S04]  /*1a20*/  LDSM.16.M88.4 R4, [R208+0x3100] ;  /* 0x00310000d004783b */ /* 0x008fe80000000200 */
[----:B------:R-:W1:Y:S04]  /*1a30*/  LDSM.16.M88.4 R16, [R215+0x6100] ;  /* 0x00610000d710783b */ /* 0x000e680000000200 */
[----:B------:R-:W3:Y:S04]  /*1a40*/  LDSM.16.M88.4 R12, [R215+0x8100] ;  /* 0x00810000d70c783b */ /* 0x000ee80000000200 */
[----:B--2---:R-:W2:Y:S04]  /*1a50*/  LDSM.16.M88.4 R8, [R208+0x3900] ;  /* 0x00390000d008783b */ /* 0x004ea80000000200 */
[----:B------:R-:W-:Y:S04]  /*1a60*/  LDSM.16.M88.4 R20, [R208+0x4100] ;  /* 0x00410000d014783b */ /* 0x000fe80000000200 */
[----:B------:R-:W-:Y:S04]  /*1a70*/  LDSM.16.M88.4 R36, [R208+0x4900] ;  /* 0x00490000d024783b */ /* 0x000fe80000000200 */
[----:B------:R-:W-:Y:S04]  /*1a80*/  LDSM.16.M88.4 R40, [R208+0x5900] ;  /* 0x00590000d028783b */ /* 0x000fe80000000200 */
[----:B------:R-:W-:Y:S01]  /*1a90*/  LDSM.16.M88.4 R32, [R208+0x5100] ;  /* 0x00510000d020783b */ /* 0x000fe20000000200 */
[-C--:B-1----:R-:W-:Y:S08]  /*1aa0*/  HMMA.16816.F32 R160, R16, R4.reuse, RZ ;  /* 0x0000000410a0723c */ /* 0x082ff000000018ff */
[C---:B---3--:R-:W-:Y:S07]  /*1ab0*/  HMMA.16816.F32 R132, R12.reuse, R4, RZ ;  /* 0x000000040c84723c */ /* 0x048fee00000018ff */
[----:B------:R-:W-:Y:S01]  /*1ac0*/  IMAD R4, R228, c[0x0][0x21c], R0 ;  /* 0x00008700e4047a24 */ /* 0x000fe200078e0200 */
[----:B------:R-:W-:Y:S01]  /*1ad0*/  IADD3 R0, P0, R2, UR44, RZ ;  /* 0x0000002c02007c10 */ /* 0x000fe2000ff1e0ff */
[----:B------:R-:W-:Y:S03]  /*1ae0*/  HMMA.16816.F32 R156, R12, R6, RZ ;  /* 0x000000060c9c723c */ /* 0x000fe600000018ff */
[----:B------:R-:W-:-:S02]  /*1af0*/  IADD3.X R2, R3, UR9, R4, P0, !PT ;  /* 0x0000000903027c10 */ /* 0x000fc400087fe404 */
[----:B------:R-:W-:-:S03]  /*1b00*/  LEA R3, P0, R0, c[0x0][0x1f8], 0x1 ;  /* 0x00007e0000037a11 */ /* 0x000fc600078008ff */
[C---:B------:R-:W-:Y:S01]  /*1b10*/  HMMA.16816.F32 R192, R16.reuse, R6, RZ ;  /* 0x0000000610c0723c */ /* 0x040fe200000018ff */
[----:B------:R-:W-:Y:S01]  /*1b20*/  LEA.HI.X R0, R0, c[0x0][0x1fc], R2, 0x1, P0 ;  /* 0x00007f0000007a11 */ /* 0x000fe200000f0c02 */
[----:B------:R-:W1:Y:S01]  /*1b30*/  SHFL.IDX PT, R4, R3, RZ, 0x181f ;  /* 0x00181fff03047589 */ /* 0x000e6200000e0000 */
[----:B------:R-:W-:Y:S02]  /*1b40*/  LOP3.LUT P0, RZ, R28, 0x2, RZ, 0xc0, !PT ;  /* 0x000000021cff7812 */ /* 0x000fe4000780c0ff */
[----:B------:R-:W-:Y:S01]  /*1b50*/  IADD3 R2, R208, 0x3100, RZ ;  /* 0x00003100d0027810 */ /* 0x000fe20007ffe0ff */
[----:B------:R-:W-:Y:S01]  /*1b60*/  SHFL.IDX PT, R5, R3, 0x1, 0x181f ;  /* 0x00381f0003057f89 */ /* 0x000fe200000e0000 */
[----:B------:R-:W-:Y:S01]  /*1b70*/  R2P PR, R25, 0x6 ;  /* 0x0000000619007804 */ /* 0x000fe20000000000 */
[-C--:B--2---:R-:W-:Y:S01]  /*1b80*/  HMMA.16816.F32 R168, R16, R8.reuse, RZ ;  /* 0x0000000810a8723c */ /* 0x084fe200000018ff */
[----:B------:R-:W-:Y:S01]  /*1b90*/  ISETP.GE.AND P4, PT, R24, c[0x0][0x1d4], PT ;  /* 0x0000750018007a0c */ /* 0x000fe20003f86270 */
[----:B------:R-:W2:Y:S03]  /*1ba0*/  SHFL.IDX PT, R7, R0, RZ, 0x181f ;  /* 0x00181fff00077589 */ /* 0x000ea600000e0000 */
[C---:B------:R-:W-:Y:S01]  /*1bb0*/  ISETP.LT.OR P6, PT, R29.reuse, 0x11, P4 ;  /* 0x000000111d00780c */ /* 0x040fe200027c1670 */
[----:B------:R-:W3:Y:S02]  /*1bc0*/  SHFL.IDX PT, R6, R3, 0x2, 0x181f ;  /* 0x00581f0003067f89 */ /* 0x000ee400000e0000 */
[----:B------:R-:W-:Y:S01]  /*1bd0*/  HMMA.16816.F32 R128, R12, R8, RZ ;  /* 0x000000080c80723c */ /* 0x000fe200000018ff */
[----:B------:R-:W-:Y:S01]  /*1be0*/  @P0 IADD3 R219, R2, -0x20, RZ ;  /* 0xffffffe002db0810 */ /* 0x000fe20007ffe0ff */
[----:B------:R-:W-:Y:S01]  /*1bf0*/  SHFL.IDX PT, R9, R0, 0x1, 0x181f ;  /* 0x00381f0000097f89 */ /* 0x000fe200000e0000 */
[----:B------:R-:W-:-:S02]  /*1c00*/  ISETP.LT.OR P0, PT, R29, 0x1, P4 ;  /* 0x000000011d00780c */ /* 0x000fc40002701670 */
[C---:B------:R-:W-:Y:S01]  /*1c10*/  IADD3 R224, R219.reuse, 0x800, RZ ;  /* 0x00000800dbe07810 */ /* 0x040fe20007ffe0ff */
[----:B------:R-:W-:Y:S01]  /*1c20*/  SHFL.IDX PT, R8, R3, 0x3, 0x181f ;  /* 0x00781f0003087f89 */ /* 0x000fe200000e0000 */
[C---:B------:R-:W-:Y:S01]  /*1c30*/  IADD3 R223, R219.reuse, 0x1000, RZ ;  /* 0x00001000dbdf7810 */ /* 0x040fe20007ffe0ff */
[-C--:B------:R-:W-:Y:S01]  /*1c40*/  HMMA.16816.F32 R152, R12, R10.reuse, RZ ;  /* 0x0000000a0c98723c */ /* 0x080fe200000018ff */
[C---:B------:R-:W-:Y:S01]  /*1c50*/  IADD3 R222, R219.reuse, 0x1800, RZ ;  /* 0x00001800dbde7810 */ /* 0x040fe20007ffe0ff */
[----:B------:R-:W-:Y:S01]  /*1c60*/  SHFL.IDX PT, R30, R3, 0x4, 0x181f ;  /* 0x00981f00031e7f89 */ /* 0x000fe200000e0000 */
[----:B-1----:R-:W-:Y:S02]  /*1c70*/  IADD3 R24, P5, R4, R226, RZ ;  /* 0x000000e204187210 */ /* 0x002fe40007fbe0ff */
[C---:B------:R-:W-:Y:S01]  /*1c80*/  IADD3 R221, R219.reuse, 0x2000, RZ ;  /* 0x00002000dbdd7810 */ /* 0x040fe20007ffe0ff */
[----:B------:R-:W-:Y:S01]  /*1c90*/  SHFL.IDX PT, R3, R3, 0x5, 0x181f ;  /* 0x00b81f0003037f89 */ /* 0x000fe200000e0000 */
[----:B------:R-:W-:Y:S01]  /*1ca0*/  IADD3 R220, R219, 0x2800, RZ ;  /* 0x00002800dbdc7810 */ /* 0x000fe20007ffe0ff */
[----:B------:R-:W-:Y:S02]  /*1cb0*/  HMMA.16816.F32 R188, R16, R10, RZ ;  /* 0x0000000a10bc723c */ /* 0x000fe400000018ff */
[----:B------:R-:W1:Y:S01]  /*1cc0*/  SHFL.IDX PT, R11, R0, 0x2, 0x181f ;  /* 0x00581f00000b7f89 */ /* 0x000e6200000e0000 */
[----:B--2---:R-:W-:-:S03]  /*1cd0*/  IMAD.X R25, R7, 0x1, R225, P5 ;  /* 0x0000000107197824 */ /* 0x004fc600028e06e1 */
[----:B------:R-:W2:Y:S02]  /*1ce0*/  SHFL.IDX PT, R10, R0, 0x3, 0x181f ;  /* 0x00781f00000a7f89 */ /* 0x000ea400000e0000 */
[-C--:B------:R-:W-:Y:S02]  /*1cf0*/  HMMA.16816.F32 R172, R16, R20.reuse, RZ ;  /* 0x0000001410ac723c */ /* 0x080fe400000018ff */
[----:B------:R-:W-:Y:S04]  /*1d00*/  SHFL.IDX PT, R31, R0, 0x4, 0x181f ;  /* 0x00981f00001f7f89 */ /* 0x000fe800000e0000 */
[----:B------:R4:W5:Y:S02]  /*1d10*/  SHFL.IDX PT, R64, R0, 0x5, 0x181f ;  /* 0x00b81f0000407f89 */ /* 0x00096400000e0000 */
[C---:B------:R-:W-:Y:S02]  /*1d20*/  HMMA.16816.F32 R120, R12.reuse, R20, RZ ;  /* 0x000000140c78723c */ /* 0x040fe400000018ff */
[----:B------:R-:W-:Y:S04]  /*1d30*/  LDSM.16.M88.4 R60, [R219] ;  /* 0x00000000db3c783b */ /* 0x000fe80000000200 */
[----:B------:R-:W-:Y:S01]  /*1d40*/  LDSM.16.M88.4 R56, [R219+0x800] ;  /* 0x00080000db38783b */ /* 0x000fe20000000200 */
[----:B------:R-:W-:Y:S01]  /*1d50*/  IMAD.MOV.U32 R20, RZ, RZ, 0x10 ;  /* 0x00000010ff147424 */ /* 0x000fe200078e00ff */
[----:B------:R-:W-:Y:S02]  /*1d60*/  HMMA.16816.F32 R148, R12, R22, RZ ;  /* 0x000000160c94723c */ /* 0x000fe400000018ff */
[----:B------:R-:W-:Y:S02]  /*1d70*/  LDSM.16.M88.4 R52, [R219+0x1000] ;  /* 0x00100000db34783b */ /* 0x000fe40000000200 */
[----:B------:R-:W-:-:S02]  /*1d80*/  SEL R2, R20, 0xfffffff0, !P1 ;  /* 0xfffffff014027807 */ /* 0x000fc40004800000 */
[-C--:B---3--:R-:W-:Y:S01]  /*1d90*/  IADD3 R20, P5, R6, R226.reuse, RZ ;  /* 0x000000e206147210 */ /* 0x088fe20007fbe0ff */
[----:B------:R-:W-:Y:S01]  /*1da0*/  LDSM.16.M88.4 R48, [R219+0x1800] ;  /* 0x00180000db30783b */ /* 0x000fe20000000200 */
[C---:B------:R-:W-:Y:S01]  /*1db0*/  HMMA.16816.F32 R164, R16.reuse, R22, RZ ;  /* 0x0000001610a4723c */ /* 0x040fe200000018ff */
[----:B------:R-:W-:Y:S02]  /*1dc0*/  IMAD R218, R2, 0x2, R215 ;  /* 0x0000000202da7824 */ /* 0x000fe400078e02d7 */
[--C-:B-1----:R-:W-:Y:S01]  /*1dd0*/  IMAD.X R21, R11, 0x1, R225.reuse, P5 ;  /* 0x000000010b157824 */ /* 0x102fe200028e06e1 */
[----:B------:R-:W-:Y:S01]  /*1de0*/  ISETP.LT.OR P5, PT, R29, 0x21, P4 ;  /* 0x000000211d00780c */ /* 0x000fe200027a1670 */
[----:B------:R-:W-:Y:S01]  /*1df0*/  LDSM.16.M88.4 R44, [R219+0x2000] ;  /* 0x00200000db2c783b */ /* 0x000fe20000000200 */
[----:B----4-:R-:W-:Y:S01]  /*1e00*/  IMAD.MOV.U32 R0, RZ, RZ, 0x40 ;  /* 0x00000040ff007424 */ /* 0x010fe200078e00ff */
[-C--:B------:R-:W-:Y:S01]  /*1e10*/  IADD3 R22, P1, R5, R226.reuse, RZ ;  /* 0x000000e205167210 */ /* 0x080fe20007f3e0ff */
[----:B------:R-:W-:Y:S01]  /*1e20*/  HMMA.16816.F32 R144, R16, R36, RZ ;  /* 0x000000241090723c */ /* 0x000fe200000018ff */
[----:B------:R-:W-:Y:S03]  /*1e30*/  LDSM.16.M88.4 R4, [R218+0x8100] ;  /* 0x00810000da04783b */ /* 0x000fe60000000200 */
[----:B------:R-:W-:Y:S01]  /*1e40*/  IMAD.X R23, R9, 0x1, R225, P1 ;  /* 0x0000000109177824 */ /* 0x000fe200008e06e1 */
[----:B------:R-:W-:-:S03]  /*1e50*/  IADD3 R26, P1, R8, R226, RZ ;  /* 0x000000e2081a7210 */ /* 0x000fc60007f3e0ff */
[C---:B------:R-:W-:Y:S02]  /*1e60*/  HMMA.16816.F32 R100, R12.reuse, R36, RZ ;  /* 0x000000240c64723c */ /* 0x040fe400000018ff */
[----:B--2---:R-:W-:Y:S01]  /*1e70*/  IMAD.X R27, R10, 0x1, R225, P1 ;  /* 0x000000010a1b7824 */ /* 0x004fe200008e06e1 */
[----:B------:R-:W-:Y:S01]  /*1e80*/  ISETP.LT.OR P1, PT, R29, 0x31, P4 ;  /* 0x000000311d00780c */ /* 0x000fe20002721670 */
[----:B------:R-:W-:Y:S04]  /*1e90*/  LDSM.16.M88.4 R8, [R218+0x6100] ;  /* 0x00610000da08783b */ /* 0x000fe80000000200 */
[-C--:B------:R-:W-:Y:S08]  /*1ea0*/  HMMA.16816.F32 R136, R12, R38.reuse, RZ ;  /* 0x000000260c88723c */ /* 0x080ff000000018ff */
[----:B------:R-:W-:Y:S01]  /*1eb0*/  HMMA.16816.F32 R140, R16, R38, RZ ;  /* 0x00000026108c723c */ /* 0x000fe200000018ff */
[----:B------:R-:W1:Y:S04]  /*1ec0*/  LDSM.16.M88.4 R36, [R219+0x2800] ;  /* 0x00280000db24783b */ /* 0x000e680000000200 */
[----:B------:R-:W-:Y:S01]  /*1ed0*/  @!PT LDS RZ, [RZ] ;  /* 0x00000000fffff984 */ /* 0x000fe20000000800 */
[----:B------:R-:W-:Y:S01]  /*1ee0*/  @!PT LDS RZ, [RZ] ;  /* 0x00000000fffff984 */ /* 0x000fe20000000800 */
[----:B------:R-:W-:Y:S01]  /*1ef0*/  @!PT LDS RZ, [RZ] ;  /* 0x00000000fffff984 */ /* 0x000fe20000000800 */
[----:B------:R2:W-:Y:S01]  /*1f00*/  LDGSTS.E.BYPASS.LTC128B.128 [R202+0x100], [R24.64], !P0 ;  /* 0x0010000018ca7fae */ /* 0x0005e2000c101d70 */
[----:B------:R-:W-:-:S02]  /*1f10*/  LOP3.LUT P0, RZ, R28, 0x4, RZ, 0xc0, !PT ;  /* 0x000000041cff7812 */ /* 0x000fc4000780c0ff */
[C---:B------:R-:W-:Y:S01]  /*1f20*/  HMMA.16816.F32 R76, R12.reuse, R40, RZ ;  /* 0x000000280c4c723c */ /* 0x040fe200000018ff */
[----:B------:R3:W-:Y:S01]  /*1f30*/  LDGSTS.E.BYPASS.LTC128B.128 [R202+0x900], [R22.64], !P6 ;  /* 0x0090000016ca7fae */ /* 0x0007e2000f101d70 */
[C---:B------:R-:W-:Y:S02]  /*1f40*/  ISETP.LT.OR P6, PT, R29.reuse, 0x41, P4 ;  /* 0x000000411d00780c */ /* 0x040fe400027c1670 */
[----:B------:R-:W-:Y:S01]  /*1f50*/  ISETP.LT.OR P4, PT, R29, 0x51, P4 ;  /* 0x000000511d00780c */ /* 0x000fe20002781670 */
[----:B------:R4:W-:Y:S01]  /*1f60*/  LDGSTS.E.BYPASS.LTC128B.128 [R202+0x1100], [R20.64], !P5 ;  /* 0x0110000014ca7fae */ /* 0x0009e2000e901d70 */
[----:B------:R-:W-:Y:S02]  /*1f70*/  SEL R0, R0, 0xffffffc0, !P0 ;  /* 0xffffffc000007807 */ /* 0x000fe40004000000 */
[----:B------:R-:W-:Y:S01]  /*1f80*/  HMMA.16816.F32 R92, R12, R32, RZ ;  /* 0x000000200c5c723c */ /* 0x000fe200000018ff */
[----:B------:R1:W-:Y:S01]  /*1f90*/  LDGSTS.E.BYPASS.LTC128B.128 [R202+0x1900], [R26.64], !P1 ;  /* 0x019000001aca7fae */ /* 0x0003e2000c901d70 */
[----:B------:R-:W-:Y:S01]  /*1fa0*/  PLOP3.LUT P0, PT, PT, PT, UP3, 0x80, 0x0 ;  /* 0x000000000000781c */ /* 0x000fe20003f0f038 */
[----:B------:R-:W-:-:S02]  /*1fb0*/  IMAD.IADD R214, R208, 0x1, R0 ;  /* 0x00000001d0d67824 */ /* 0x000fc400078e0200 */
[----:B------:R-:W-:Y:S01]  /*1fc0*/  IMAD.IADD R213, R0, 0x1, R219 ;  /* 0x0000000100d57824 */ /* 0x000fe200078e02db */
[----:B------:R-:W-:Y:S02]  /*1fd0*/  LOP3.LUT R0, R196, R197, RZ, 0xfc, !PT ;  /* 0x000000c5c4007212 */ /* 0x000fe400078efcff */
[----:B------:R-:W-:Y:S01]  /*1fe0*/  HMMA.16816.F32 R104, R12, R34, RZ ;  /* 0x000000220c68723c */ /* 0x000fe200000018ff */
[----:B--2---:R-:W-:-:S07]  /*1ff0*/  IMAD.MOV.U32 R24, RZ, RZ, 0x20 ;  /* 0x00000020ff187424 */ /* 0x004fce00078e00ff */
[----:B------:R-:W-:Y:S01]  /*2000*/  HMMA.16816.F32 R84, R12, R42, RZ ;  /* 0x0000002a0c54723c */ /* 0x000fe200000018ff */
[-C--:B---3--:R-:W-:Y:S02]  /*2010*/  IADD3 R22, P1, R3, R226.reuse, RZ ;  /* 0x000000e203167210 */ /* 0x088fe40007f3e0ff */
[----:B------:R-:W-:Y:S02]  /*2020*/  SEL R3, R24, 0xffffffe0, !P2 ;  /* 0xffffffe018037807 */ /* 0x000fe40005000000 */
[----:B----4-:R-:W-:Y:S01]  /*2030*/  IADD3 R20, P5, R30, R226, RZ ;  /* 0x000000e21e147210 */ /* 0x010fe20007fbe0ff */
[----:B-----5:R-:W-:Y:S02]  /*2040*/  IMAD.X R23, R64, 0x1, R225, P1 ;  /* 0x0000000140177824 */ /* 0x020fe400008e06e1 */
[----:B-1----:R-:W-:Y:S01]  /*2050*/  HMMA.16816.F32 R12, R4, R36, R76 ;  /* 0x00000024040c723c */ /* 0x002fe2000000184c */
[----:B------:R-:W-:Y:S02]  /*2060*/  IMAD R216, R3, 0x2, R215 ;  /* 0x0000000203d87824 */ /* 0x000fe400078e02d7 */
[----:B------:R-:W-:-:S02]  /*2070*/  IMAD.X R21, R31, 0x1, R225, P5 ;  /* 0x000000011f157824 */ /* 0x000fc400028e06e1 */
[----:B------:R-:W-:-:S03]  /*2080*/  IMAD R217, R2, 0x2, R216 ;  /* 0x0000000202d97824 */ /* 0x000fc600078e02d8 */
[----:B------:R1:W-:Y:S01]  /*2090*/  LDGSTS.E.BYPASS.LTC128B.128 [R202+0x2100], [R20.64], !P6 ;  /* 0x0210000014ca7fae */ /* 0x0003e2000f101d70 */
[----:B------:R-:W-:Y:S03]  /*20a0*/  HMMA.16816.F32 R112, R16, R32, RZ ;  /* 0x000000201070723c */ /* 0x000fe600000018ff */
[----:B------:R1:W-:Y:S01]  /*20b0*/  LDGSTS.E.BYPASS.LTC128B.128 [R202+0x2900], [R22.64], !P4 ;  /* 0x0290000016ca7fae */ /* 0x0003e2000e101d70 */
[----:B------:R-:W-:-:S03]  /*20c0*/  ISETP.GT.AND P4, PT, R203, 0x5f, PT ;  /* 0x0000005fcb00780c */ /* 0x000fc60003f84270 */
[----:B------:R-:W-:Y:S01]  /*20d0*/  LDSM.16.M88.4 R124, [R214+0x5900] ;  /* 0x00590000d67c783b */ /* 0x000fe20000000200 */
[C---:B------:R-:W-:Y:S03]  /*20e0*/  HMMA.16816.F32 R96, R16.reuse, R34, RZ ;  /* 0x000000221060723c */ /* 0x040fe600000018ff */
[----:B------:R-:W-:Y:S04]  /*20f0*/  LDSM.16.M88.4 R72, [R214+0x3100] ;  /* 0x00310000d648783b */ /* 0x000fe80000000200 */
[----:B------:R-:W-:Y:S01]  /*2100*/  LDSM.16.M88.4 R68, [R214+0x3900] ;  /* 0x00390000d644783b */ /* 0x000fe20000000200 */
[C---:B------:R-:W-:Y:S03]  /*2110*/  HMMA.16816.F32 R80, R16.reuse, R40, RZ ;  /* 0x000000281050723c */ /* 0x040fe600000018ff */
[----:B------:R-:W-:Y:S04]  /*2120*/  LDSM.16.M88.4 R88, [R214+0x4100] ;  /* 0x00410000d658783b */ /* 0x000fe80000000200 */
[----:B------:R-:W-:Y:S01]  /*2130*/  LDSM.16.M88.4 R108, [R214+0x4900] ;  /* 0x00490000d66c783b */ /* 0x000fe20000000200 */
[----:B------:R-:W-:Y:S03]  /*2140*/  HMMA.16816.F32 R64, R16, R42, RZ ;  /* 0x0000002a1040723c */ /* 0x000fe600000018ff */
[----:B------:R-:W-:Y:S04]  /*2150*/  LDSM.16.M88.4 R116, [R214+0x5100] ;  /* 0x00510000d674783b */ /* 0x000fe80000000200 */
[----:B-1----:R-:W1:Y:S01]  /*2160*/  LDSM.16.M88.4 R20, [R216+0x8100] ;  /* 0x00810000d814783b */ /* 0x002e620000000200 */
[C---:B------:R-:W-:Y:S03]  /*2170*/  HMMA.16816.F32 R40, R4.reuse, R60, R132 ;  /* 0x0000003c0428723c */ /* 0x040fe60000001884 */
[----:B------:R-:W0:Y:S05]  /*2180*/  LDGDEPBAR ;  /* 0x00000000000079af */ /* 0x000e2a0000000000 */
[C---:B------:R-:W-:Y:S08]  /*2190*/  HMMA.16816.F32 R32, R4.reuse, R56, R128 ;  /* 0x000000380420723c */ /* 0x040ff00000001880 */
        /* <DEDUP_REMOVED lines=8> */
[----:B------:R-:W-:Y:S01]  /*2220*/  HMMA.16816.F32 R84, R4, R38, R84 ;  /* 0x000000260454723c */ /* 0x000fe20000001854 */
[----:B------:R-:W-:Y:S07]  /*2230*/  LDSM.16.M88.4 R4, [R217+0x8100] ;  /* 0x00810000d904783b */ /* 0x000fee0000000200 */
[----:B-1----:R-:W-:Y:S01]  /*2240*/  HMMA.16816.F32 R120, R20, R124, R12 ;  /* 0x0000007c1478723c */ /* 0x002fe2000000180c */
[----:B------:R-:W1:Y:S07]  /*2250*/  LDSM.16.M88.4 R12, [R216+0x6100] ;  /* 0x00610000d80c783b */ /* 0x000e6e0000000200 */
[C---:B------:R-:W-:Y:S08]  /*2260*/  HMMA.16816.F32 R176, R8.reuse, R48, R144 ;  /* 0x0000003008b0723c */ /* 0x040ff00000001890 */
[C---:B------:R-:W-:Y:S08]  /*2270*/  HMMA.16816.F32 R184, R8.reuse, R36, R80 ;  /* 0x0000002408b8723c */ /* 0x040ff00000001850 */
[C---:B------:R-:W-:Y:S08]  /*2280*/  HMMA.16816.F32 R48, R8.reuse, R50, R140 ;  /* 0x000000320830723c */ /* 0x040ff0000000188c */
[----:B------:R-:W-:Y:S01]  /*2290*/  HMMA.16816.F32 R148, R8, R38, R64 ;  /* 0x000000260894723c */ /* 0x000fe20000001840 */
[----:B------:R-:W2:Y:S07]  /*22a0*/  LDSM.16.M88.4 R36, [R213+0x800] ;  /* 0x00080000d524783b */ /* 0x000eae0000000200 */
[C---:B------:R-:W-:Y:S01]  /*22b0*/  HMMA.16816.F32 R144, R20.reuse, R72, R40 ;  /* 0x000000481490723c */ /* 0x040fe20000001828 */
[----:B------:R-:W3:Y:S07]  /*22c0*/  LDSM.16.M88.4 R40, [R213] ;  /* 0x00000000d528783b */ /* 0x000eee0000000200 */
[C---:B------:R-:W-:Y:S01]  /*22d0*/  HMMA.16816.F32 R140, R20.reuse, R68, R32 ;  /* 0x00000044148c723c */ /* 0x040fe20000001820 */
[----:B------:R-:W4:Y:S07]  /*22e0*/  LDSM.16.M88.4 R32, [R213+0x1000] ;  /* 0x00100000d520783b */ /* 0x000f2e0000000200 */
[C---:B------:R-:W-:Y:S01]  /*22f0*/  HMMA.16816.F32 R136, R20.reuse, R88, R28 ;  /* 0x000000581488723c */ /* 0x040fe2000000181c */
[----:B------:R-:W5:Y:S07]  /*2300*/  LDSM.16.M88.4 R28, [R213+0x1800] ;  /* 0x00180000d51c783b */ /* 0x000f6e0000000200 */
[C---:B------:R-:W-:Y:S01]  /*2310*/  HMMA.16816.F32 R132, R20.reuse, R108, R24 ;  /* 0x0000006c1484723c */ /* 0x040fe20000001818 */
[----:B------:R-:W1:Y:S07]  /*2320*/  LDSM.16.M88.4 R24, [R213+0x2000] ;  /* 0x00200000d518783b */ /* 0x000e6e0000000200 */
[----:B------:R-:W-:Y:S01]  /*2330*/  HMMA.16816.F32 R128, R20, R116, R16 ;  /* 0x000000741480723c */ /* 0x000fe20000001810 */
[----:B------:R-:W1:Y:S07]  /*2340*/  LDSM.16.M88.4 R16, [R213+0x2800] ;  /* 0x00280000d510783b */ /* 0x000e6e0000000200 */
        /* <DEDUP_REMOVED lines=8> */
[----:B------:R-:W1:Y:S01]  /*23d0*/  LDSM.16.M88.4 R8, [R217+0x6100] ;  /* 0x00610000d908783b */ /* 0x000e620000000200 */
[----:B------:R-:W-:-:S06]  /*23e0*/  DEPBAR.LE SB0, 0x0 ;  /* 0x000080000000791a */ /* 0x000fcc0000000000 */
[C---:B------:R-:W-:Y:S08]  /*23f0*/  HMMA.16816.F32 R100, R20.reuse, R90, R100 ;  /* 0x0000005a1464723c */ /* 0x040ff00000001864 */
[C---:B------:R-:W-:Y:S08]  /*2400*/  HMMA.16816.F32 R112, R20.reuse, R74, R76 ;  /* 0x0000004a1470723c */ /* 0x040ff0000000184c */
[C---:B------:R-:W-:Y:S08]  /*2410*/  HMMA.16816.F32 R104, R20.reuse, R70, R92 ;  /* 0x000000461468723c */ /* 0x040ff0000000185c */
[C---:B------:R-:W-:Y:S08]  /*2420*/  HMMA.16816.F32 R96, R20.reuse, R110, R156 ;  /* 0x0000006e1460723c */ /* 0x040ff0000000189c */
[C---:B------:R-:W-:Y:S08]  /*2430*/  HMMA.16816.F32 R92, R20.reuse, R118, R152 ;  /* 0x00000076145c723c */ /* 0x040ff00000001898 */
[----:B------:R-:W-:Y:S08]  /*2440*/  HMMA.16816.F32 R84, R20, R126, R84 ;  /* 0x0000007e1454723c */ /* 0x000ff00000001854 */
[C---:B-1----:R-:W-:Y:S08]  /*2450*/  HMMA.16816.F32 R80, R12.reuse, R72, R160 ;  /* 0x000000480c50723c */ /* 0x042ff000000018a0 */
        /* <DEDUP_REMOVED lines=9> */
[----:B------:R-:W-:Y:S08]  /*24f0*/  HMMA.16816.F32 R20, R12, R124, R184 ;  /* 0x0000007c0c14723c */ /* 0x000ff000000018b8 */
[----:B--2---:R-:W-:Y:S08]  /*2500*/  HMMA.16816.F32 R152, R4, R36, R140 ;  /* 0x000000240498723c */ /* 0x004ff0000000188c */
[----:B------:R-:W-:Y:S08]  /*2510*/  HMMA.16816.F32 R12, R12, R126, R148 ;  /* 0x0000007e0c0c723c */ /* 0x000ff00000001894 */
[C---:B---3--:R-:W-:Y:S08]  /*2520*/  HMMA.16816.F32 R156, R4.reuse, R40, R144 ;  /* 0x00000028049c723c */ /* 0x048ff00000001890 */
[C---:B----4-:R-:W-:Y:S08]  /*2530*/  HMMA.16816.F32 R140, R4.reuse, R34, R100 ;  /* 0x00000022048c723c */ /* 0x050ff00000001864 */
[C---:B------:R-:W-:Y:S08]  /*2540*/  HMMA.16816.F32 R148, R4.reuse, R42, R112 ;  /* 0x0000002a0494723c */ /* 0x040ff00000001870 */
[C---:B------:R-:W-:Y:S08]  /*2550*/  HMMA.16816.F32 R144, R4.reuse, R38, R104 ;  /* 0x000000260490723c */ /* 0x040ff00000001868 */
[C---:B-----5:R-:W-:Y:S08]  /*2560*/  HMMA.16816.F32 R100, R4.reuse, R30, R96 ;  /* 0x0000001e0464723c */ /* 0x060ff00000001860 */
[C---:B------:R-:W-:Y:S08]  /*2570*/  HMMA.16816.F32 R136, R4.reuse, R32, R136 ;  /* 0x000000200488723c */ /* 0x040ff00000001888 */
[C---:B------:R-:W-:Y:S08]  /*2580*/  HMMA.16816.F32 R112, R4.reuse, R28, R132 ;  /* 0x0000001c0470723c */ /* 0x040ff00000001884 */
[C---:B------:R-:W-:Y:S08]  /*2590*/  HMMA.16816.F32 R104, R4.reuse, R24, R128 ;  /* 0x000000180468723c */ /* 0x040ff00000001880 */
[C---:B------:R-:W-:Y:S08]  /*25a0*/  HMMA.16816.F32 R96, R4.reuse, R26, R92 ;  /* 0x0000001a0460723c */ /* 0x040ff0000000185c */
[C---:B------:R-:W-:Y:S08]  /*25b0*/  HMMA.16816.F32 R120, R4.reuse, R16, R120 ;  /* 0x000000100478723c */ /* 0x040ff00000001878 */
[----:B------:R-:W-:Y:S07]  /*25c0*/  HMMA.16816.F32 R108, R4, R18, R84 ;  /* 0x00000012046c723c */ /* 0x000fee0000001854 */
[----:B------:R-:W-:Y:S01]  /*25d0*/  IADD3 R4, R202, 0x100, RZ ;  /* 0x00000100ca047810 */ /* 0x000fe20007ffe0ff */
[C---:B------:R-:W-:Y:S04]  /*25e0*/  HMMA.16816.F32 R92, R8.reuse, R40, R80 ;  /* 0x00000028085c723c */ /* 0x040fe80000001850 */
[----:B------:R1:W-:Y:S04]  /*25f0*/  STL [R1+0xc], R4 ;  /* 0x00000c0401007387 */ /* 0x0003e80000100800 */
        /* <DEDUP_REMOVED lines=11> */
[----:B------:R-:W-:Y:S06]  /*26b0*/  BAR.SYNC.DEFER_BLOCKING 0x0 ;  /* 0x0000000000007b1d */ /* 0x000fec0000010000 */
[----:B------:R-:W-:Y:S05]  /*26c0*/  @!P0 BRA `(.L_x_150) ;  /* 0x000003a000008947 */ /* 0x000fea0003800000 */
[----:B-1----:R-:W-:Y:S01]  /*26d0*/  PLOP3.LUT P1, PT, PT, PT, UP1, 0x80, 0x0 ;  /* 0x000000000000781c */ /* 0x002fe20003f2f018 */
[----:B------:R-:W-:Y:S01]  /*26e0*/  IMAD.MOV.U32 R228, RZ, RZ, RZ ;  /* 0x000000ffffe47224 */ /* 0x000fe200078e00ff */
[----:B------:R-:W-:-:S02]  /*26f0*/  IADD3 R5, R203, UR12, R204 ;  /* 0x0000000ccb057c10 */ /* 0x000fc4000fffe0cc */
[----:B------:R-:W-:Y:S02]  /*2700*/  PLOP3.LUT P0, PT, PT, PT, UP1, 0x80, 0x0 ;  /* 0x000000000000781c */ /* 0x000fe40003f0f018 */
[----:B------:R-:W-:-:S05]  /*2710*/  IADD3 R5, R5, -0x60, RZ ;  /* 0xffffffa005057810 */ /* 0x000fca0007ffe0ff */
[----:B------:R-:W-:Y:S02]  /*2720*/  IMAD.MOV.U32 R4, RZ, RZ, R5 ;  /* 0x000000ffff047224 */ /* 0x000fe400078e0005 */
[----:B------:R-:W-:-:S05]  /*2730*/  @P1 IMAD.HI.U32 R6, R5, c[0x0][0x2bc], RZ ;  /* 0x0000af0005061a27 */ /* 0x000fca00078e00ff */
        /* <DEDUP_REMOVED lines=8> */
[----:B------:R-:W-:-:S05]  /*27c0*/  SHF.R.S32.HI R4, RZ, 0x1f, R234 ;  /* 0x0000001fff047819 */ /* 0x000fca00000114ea */
[----:B-1----:R-:W-:Y:S02]  /*27d0*/  IMAD R6, R4, c[0x0][0x1e0], RZ ;  /* 0x0000780004067a24 */ /* 0x002fe400078e02ff */
[----:B------:R-:W-:-:S04]  /*27e0*/  IMAD.WIDE.U32 R4, R234, c[0x0][0x1e0], RZ ;  /* 0x00007800ea047a25 */ /* 0x000fc800078e00ff */
[----:B------:R-:W-:-:S04]  /*27f0*/  IMAD R6, R234, c[0x0][0x1e4], R6 ;  /* 0x00007900ea067a24 */ /* 0x000fc800078e0206 */
[----:B------:R-:W-:Y:S01]  /*2800*/  IMAD.IADD R5, R5, 0x1, R6 ;  /* 0x0000000105057824 */ /* 0x000fe200078e0206 */
[----:B--2---:R-:W-:-:S03]  /*2810*/  SHF.R.S32.HI R6, RZ, 0x1f, R228 ;  /* 0x0000001fff067819 */ /* 0x004fc600000114e4 */
[----:B------:R-:W-:-:S04]  /*2820*/  IMAD.WIDE.U32 R4, R228, c[0x0][0x1f0], R4 ;  /* 0x00007c00e4047a25 */ /* 0x000fc800078e0004 */
[----:B------:R-:W-:Y:S01]  /*2830*/  IMAD R6, R6, c[0x0][0x1f0], RZ ;  /* 0x00007c0006067a24 */ /* 0x000fe200078e02ff */
[----:B------:R-:W-:-:S03]  /*2840*/  IADD3 R4, P0, R4, UR46, RZ ;  /* 0x0000002e04047c10 */ /* 0x000fc6000ff1e0ff */
[----:B------:R-:W-:-:S05]  /*2850*/  IMAD R6, R228, c[0x0][0x1f4], R6 ;  /* 0x00007d00e4067a24 */ /* 0x000fca00078e0206 */
[----:B------:R-:W-:Y:S02]  /*2860*/  IADD3.X R6, R5, UR8, R6, P0, !PT ;  /* 0x0000000805067c10 */ /* 0x000fe400087fe406 */
[----:B------:R-:W-:-:S04]  /*2870*/  LEA R5, P0, R4, c[0x0][0x1c8], 0x1 ;  /* 0x0000720004057a11 */ /* 0x000fc800078008ff */
[----:B------:R-:W-:Y:S01]  /*2880*/  LEA.HI.X R4, R4, c[0x0][0x1cc], R6, 0x1, P0 ;  /* 0x0000730004047a11 */ /* 0x000fe200000f0c06 */
[----:B------:R-:W-:Y:S04]  /*2890*/  SHFL.IDX PT, R8, R5, 0x1, 0x181f ;  /* 0x00381f0005087f89 */ /* 0x000fe800000e0000 */
[----:B------:R-:W1:Y:S04]  /*28a0*/  SHFL.IDX PT, R6, R5, RZ, 0x181f ;  /* 0x00181fff05067589 */ /* 0x000e6800000e0000 */
[----:B------:R-:W2:Y:S04]  /*28b0*/  SHFL.IDX PT, R7, R4, RZ, 0x181f ;  /* 0x00181fff04077589 */ /* 0x000ea800000e0000 */
[----:B------:R-:W3:Y:S04]  /*28c0*/  SHFL.IDX PT, R10, R5, 0x2, 0x181f ;  /* 0x00581f00050a7f89 */ /* 0x000ee800000e0000 */
[----:B------:R-:W4:Y:S04]  /*28d0*/  SHFL.IDX PT, R9, R5, 0x3, 0x181f ;  /* 0x00781f0005097f89 */ /* 0x000f2800000e0000 */
[----:B------:R-:W5:Y:S04]  /*28e0*/  SHFL.IDX PT, R11, R4, 0x1, 0x181f ;  /* 0x00381f00040b7f89 */ /* 0x000f6800000e0000 */
[----:B------:R-:W-:Y:S04]  /*28f0*/  SHFL.IDX PT, R14, R5, 0x4, 0x181f ;  /* 0x00981f00050e7f89 */ /* 0x000fe800000e0000 */
[----:B------:R-:W-:Y:S01]  /*2900*/  SHFL.IDX PT, R5, R5, 0x5, 0x181f ;  /* 0x00b81f0005057f89 */ /* 0x000fe200000e0000 */
[----:B-1----:R-:W-:-:S03]  /*2910*/  IADD3 R6, P0, R6, R226, RZ ;  /* 0x000000e206067210 */ /* 0x002fc60007f1e0ff */
[----:B------:R-:W1:Y:S02]  /*2920*/  SHFL.IDX PT, R18, R4, 0x2, 0x181f ;  /* 0x00581f0004127f89 */ /* 0x000e6400000e0000 */
[----:B--2---:R-:W-:Y:S01]  /*2930*/  IMAD.X R7, R7, 0x1, R225, P0 ;  /* 0x0000000107077824 */ /* 0x004fe200000e06e1 */
[-C--:B------:R-:W-:Y:S01]  /*2940*/  IADD3 R12, P0, R8, R226.reuse, RZ ;  /* 0x000000e2080c7210 */ /* 0x080fe20007f1e0ff */
[----:B------:R-:W2:Y:S01]  /*2950*/  SHFL.IDX PT, R17, R4, 0x3, 0x181f ;  /* 0x00781f0004117f89 */ /* 0x000ea200000e0000 */
[----:B---3--:R-:W-:-:S03]  /*2960*/  IADD3 R10, P5, R10, R226, RZ ;  /* 0x000000e20a0a7210 */ /* 0x008fc60007fbe0ff */
[----:B------:R-:W-:Y:S01]  /*2970*/  SHFL.IDX PT, R16, R4, 0x4, 0x181f ;  /* 0x00981f0004107f89 */ /* 0x000fe200000e0000 */
[----:B----4-:R-:W-:-:S03]  /*2980*/  IADD3 R8, P2, R9, R226, RZ ;  /* 0x000000e209087210 */ /* 0x010fc60007f5e0ff */
[----:B------:R3:W4:Y:S01]  /*2990*/  SHFL.IDX PT, R15, R4, 0x5, 0x181f ;  /* 0x00b81f00040f7f89 */ /* 0x00072200000e0000 */
[----:B-----5:R-:W-:-:S03]  /*29a0*/  IMAD.X R13, R11, 0x1, R225, P0 ;  /* 0x000000010b0d7824 */ /* 0x020fc600000e06e1 */
[----:B------:R5:W-:Y:S04]  /*29b0*/  LDGSTS.E.BYPASS.LTC128B.128 [R202+0x3100], [R6.64], !P3 ;  /* 0x0310000006ca7fae */ /* 0x000be8000d901d70 */
[----:B------:R5:W-:Y:S01]  /*29c0*/  LDGSTS.E.BYPASS.LTC128B.128 [R202+0x3900], [R12.64], !P3 ;  /* 0x039000000cca7fae */ /* 0x000be2000d901d70 */
[--C-:B-1----:R-:W-:Y:S02]  /*29d0*/  IMAD.X R11, R18, 0x1, R225.reuse, P5 ;  /* 0x00000001120b7824 */ /* 0x102fe400028e06e1 */
[----:B--2---:R-:W-:-:S03]  /*29e0*/  IMAD.X R9, R17, 0x1, R225, P2 ;  /* 0x0000000111097824 */ /* 0x004fc600010e06e1 */
[----:B------:R1:W-:Y:S04]  /*29f0*/  LDGSTS.E.BYPASS.LTC128B.128 [R202+0x4100], [R10.64], !P3 ;  /* 0x041000000aca7fae */ /* 0x0003e8000d901d70 */
[----:B------:R1:W-:Y:S01]  /*2a00*/  LDGSTS.E.BYPASS.LTC128B.128 [R202+0x4900], [R8.64], !P3 ;  /* 0x0490000008ca7fae */ /* 0x0003e2000d901d70 */
[----:B---3--:R-:W-:-:S05]  /*2a10*/  IADD3 R4, P0, R5, R226, RZ ;  /* 0x000000e205047210 */ /* 0x008fca0007f1e0ff */
[----:B----4-:R-:W-:Y:S01]  /*2a20*/  IMAD.X R5, R15, 0x1, R225, P0 ;  /* 0x000000010f057824 */ /* 0x010fe200000e06e1 */
[----:B-----5:R-:W-:-:S05]  /*2a30*/  IADD3 R6, P1, R14, R226, RZ ;  /* 0x000000e20e067210 */ /* 0x020fca0007f3e0ff */
[----:B------:R-:W-:-:S05]  /*2a40*/  IMAD.X R7, R16, 0x1, R225, P1 ;  /* 0x0000000110077824 */ /* 0x000fca00008e06e1 */
[----:B------:R1:W-:Y:S04]  /*2a50*/  LDGSTS.E.BYPASS.LTC128B.128 [R202+0x5100], [R6.64], !P3 ;  /* 0x0510000006ca7fae */ /* 0x0003e8000d901d70 */
[----:B------:R1:W-:Y:S02]  /*2a60*/  LDGSTS.E.BYPASS.LTC128B.128 [R202+0x5900], [R4.64], !P3 ;  /* 0x0590000004ca7fae */ /* 0x0003e4000d901d70 */
.L_x_150:
[----:B-1----:R-:W-:Y:S01]  /*2a70*/  FMUL.FTZ R4, R93, c[0x0][0x320] ;  /* 0x0000c8005d047a20 */ /* 0x002fe20000410000 */
[----:B------:R-:W-:Y:S01]  /*2a80*/  SHF.R.S32.HI R7, RZ, 0x1f, R198 ;  /* 0x0000001fff077819 */ /* 0x000fe200000114c6 */
[----:B------:R-:W-:Y:S01]  /*2a90*/  FMUL.FTZ R5, R65, c[0x0][0x320] ;  /* 0x0000c80041057a20 */ /* 0x000fe20000410000 */
[----:B------:R-:W-:Y:S01]  /*2aa0*/  LEA.HI R6, R201, R200, RZ, 0x2 ;  /* 0x000000c8c9067211 */ /* 0x000fe200078f10ff */
[----:B------:R1:W2:Y:S01]  /*2ab0*/  MUFU.TANH R60, R4 ;  /* 0x00000004003c7308 */ /* 0x0002a20000002400 */
[----:B------:R-:W-:Y:S01]  /*2ac0*/  FMUL.FTZ R8, R72, c[0x0][0x320] ;  /* 0x0000c80048087a20 */ /* 0x000fe20000410000 */
[----:B------:R-:W-:Y:S01]  /*2ad0*/  PLOP3.LUT P1, PT, PT, PT, UP2, 0x80, 0x0 ;  /* 0x000000000000781c */ /* 0x000fe20003f2f028 */
[----:B------:R-:W-:Y:S01]  /*2ae0*/  FMUL.FTZ R10, R73, c[0x0][0x320] ;  /* 0x0000c800490a7a20 */ /* 0x000fe20000410000 */
[----:B------:R-:W-:Y:S01]  /*2af0*/  LOP3.LUT R6, R6, 0xfffffffc, RZ, 0xc0, !PT ;  /* 0xfffffffc06067812 */ /* 0x000fe200078ec0ff */
[----:B------:R-:W-:Y:S01]  /*2b00*/  ULDC UR12, c[0x0][0x324] ;  /* 0x0000c900000c7ab9 */ /* 0x000fe20000000800 */
[----:B------:R-:W-:Y:S01]  /*2b10*/  PLOP3.LUT P0, PT, PT, PT, UP2, 0x80, 0x0 ;  /* 0x000000000000781c */ /* 0x000fe20003f0f028 */
[----:B------:R-:W-:Y:S01]  /*2b20*/  ULDC UR15, c[0x0][0x1d0] ;  /* 0x00007400000f7ab9 */ /* 0x000fe20000000800 */
[----:B------:R3:W4:Y:S01]  /*2b30*/  MUFU.TANH R17, R5 ;  /* 0x0000000500117308 */ /* 0x0007220000002400 */
[----:B------:R-:W-:Y:S01]  /*2b40*/  IMAD.IADD R6, R200, 0x1, -R6 ;  /* 0x00000001c8067824 */ /* 0x000fe200078e0a06 */
[----:B------:R-:W-:Y:S01]  /*2b50*/  UIMAD UR15, UR7, UR15, UR35 ;  /* 0x0000000f070f72a4 */ /* 0x000fe2000f8e0223 */
[----:B------:R-:W0:Y:S01]  /*2b60*/  LDGDEPBAR ;  /* 0x00000000000079af */ /* 0x000e220000000000 */
[----:B------:R-:W-:Y:S01]  /*2b70*/  ULOP3.LUT UR12, URZ, UR12, URZ, 0x33, !UPT ;  /* 0x0000000c3f0c7292 */ /* 0x000fe2000f8e333f */
[----:B-1----:R-:W-:-:S03]  /*2b80*/  FMUL.FTZ R4, R84, c[0x0][0x320] ;  /* 0x0000c80054047a20 */ /* 0x002fc60000410000 */
[----:B------:R-:W1:Y:S01]  /*2b90*/  MUFU.TANH R16, R8 ;  /* 0x0000000800107308 */ /* 0x000e620000002400 */
[----:B---3--:R-:W-:-:S07]  /*2ba0*/  LEA.HI R5, R7, R198, RZ, 0x2 ;  /* 0x000000c607057211 */ /* 0x008fce00078f10ff */
[----:B------:R3:W1:Y:S01]  /*2bb0*/  MUFU.TANH R59, R4 ;  /* 0x00000004003b7308 */ /* 0x0006620000002400 */
[----:B------:R-:W-:-:S04]  /*2bc0*/  LOP3.LUT R5, R5, 0xffffffc, RZ, 0xc0, !PT ;  /* 0x0ffffffc05057812 */ /* 0x000fc800078ec0ff */
[----:B------:R-:W-:-:S03]  /*2bd0*/  IADD3 R9, -R5, R198, RZ ;  /* 0x000000c605097210 */ /* 0x000fc60007ffe1ff */
[----:B------:R5:W1:Y:S01]  /*2be0*/  MUFU.TANH R15, R10 ;  /* 0x0000000a000f7308 */ /* 0x000a620000002400 */
[----:B------:R-:W-:Y:S01]  /*2bf0*/  LEA.HI R5, R6, R6, RZ, 0x1 ;  /* 0x0000000606057211 */ /* 0x000fe200078f08ff */
[----:B---3--:R-:W-:-:S06]  /*2c00*/  FMUL.FTZ R4, R85, c[0x0][0x320] ;  /* 0x0000c80055047a20 */ /* 0x008fcc0000410000 */
[----:B------:R3:W1:Y:S01]  /*2c10*/  MUFU.TANH R58, R4 ;  /* 0x00000004003a7308 */ /* 0x0006620000002400 */
[----:B-----5:R-:W-:-:S07]  /*2c20*/  FMUL.FTZ R10, R76, c[0x0][0x320] ;  /* 0x0000c8004c0a7a20 */ /* 0x020fce0000410000 */
[----:B------:R-:W1:Y:S01]  /*2c30*/  MUFU.TANH R14, R10 ;  /* 0x0000000a000e7308 */ /* 0x000e620000002400 */
[----:B---3--:R-:W-:-:S07]  /*2c40*/  FMUL.FTZ R4, R88, c[0x0][0x320] ;  /* 0x0000c80058047a20 */ /* 0x008fce0000410000 */
[----:B------:R3:W1:Y:S02]  /*2c50*/  MUFU.TANH R57, R4 ;  /* 0x0000000400397308 */ /* 0x0006640000002400 */
[----:B---3--:R-:W-:-:S06]  /*2c60*/  FMUL.FTZ R4, R89, c[0x0][0x320] ;  /* 0x0000c80059047a20 */ /* 0x008fcc0000410000 */
        /* <DEDUP_REMOVED lines=21> */
[----:B---3--:R-:W-:-:S04]  /*2dc0*/  LOP3.LUT R4, R199, 0xffffffe0, RZ, 0xc0, !PT ;  /* 0xffffffe0c7047812 */ /* 0x008fc800078ec0ff */
[----:B------:R-:W-:-:S04]  /*2dd0*/  IADD3 R4, -R4, R200, RZ ;  /* 0x000000c804047210 */ /* 0x000fc80007ffe1ff */
[----:B------:R-:W-:-:S04]  /*2de0*/  SHF.R.S32.HI R7, RZ, 0x1f, R4 ;  /* 0x0000001fff077819 */ /* 0x000fc80000011404 */
[----:B------:R-:W-:-:S04]  /*2df0*/  LEA.HI R7, R7, R4, RZ, 0x2 ;  /* 0x0000000407077211 */ /* 0x000fc800078f10ff */
[C---:B------:R-:W-:Y:S02]  /*2e00*/  LEA.HI.SX32 R8, R7.reuse, UR14, 0x1e ;  /* 0x0000000e07087c11 */ /* 0x040fe4000f8ff2ff */
[----:B------:R-:W-:-:S03]  /*2e10*/  LOP3.LUT R7, R7, 0x7ffffffc, RZ, 0xc0, !PT ;  /* 0x7ffffffc07077812 */ /* 0x000fc600078ec0ff */
[----:B------:R-:W-:Y:S01]  /*2e20*/  IMAD R11, R9, 0x10, R8 ;  /* 0x00000010090b7824 */ /* 0x000fe200078e0208 */
[C---:B------:R-:W-:Y:S01]  /*2e30*/  SHF.L.U32 R8, R5.reuse, 0x5, RZ ;  /* 0x0000000505087819 */ /* 0x040fe200000006ff */
[----:B------:R-:W-:Y:S01]  /*2e40*/  IMAD.IADD R7, R4, 0x1, -R7 ;  /* 0x0000000104077824 */ /* 0x000fe200078e0a07 */
[----:B------:R-:W-:Y:S02]  /*2e50*/  LOP3.LUT R9, R5, 0x1ffffffe, RZ, 0xc0, !PT ;  /* 0x1ffffffe05097812 */ /* 0x000fe400078ec0ff */
[----:B------:R-:W-:Y:S01]  /*2e60*/  LOP3.LUT R5, R8, 0xffffffc0, RZ, 0xc0, !PT ;  /* 0xffffffc008057812 */ /* 0x000fe200078ec0ff */
[----:B------:R-:W-:Y:S01]  /*2e70*/  IMAD.SHL.U32 R8, R7, 0x2, RZ ;  /* 0x0000000207087824 */ /* 0x000fe200078e00ff */
[----:B------:R-:W-:Y:S01]  /*2e80*/  MOV R4, UR18 ;  /* 0x0000001200047c02 */ /* 0x000fe20008000f00 */
[----:B------:R-:W-:Y:S01]  /*2e90*/  IMAD.IADD R6, R6, 0x1, -R9 ;  /* 0x0000000106067824 */ /* 0x000fe200078e0a09 */
[----:B------:R-:W-:Y:S02]  /*2ea0*/  IADD3 R5, R5, R11, RZ ;  /* 0x0000000b05057210 */ /* 0x000fe40007ffe0ff */
[----:B------:R-:W-:-:S02]  /*2eb0*/  IADD3 R4, -R8, 0x1, R4 ;  /* 0x0000000108047810 */ /* 0x000fc40007ffe104 */
[----:B------:R-:W-:Y:S01]  /*2ec0*/  IADD3 R20, -R8, UR15, RZ ;  /* 0x0000000f08147c10 */ /* 0x000fe2000fffe1ff */
[----:B------:R-:W-:Y:S01]  /*2ed0*/  IMAD R12, R6, 0x8, R5 ;  /* 0x00000008060c7824 */ /* 0x000fe200078e0205 */
[----:B------:R-:W-:Y:S01]  /*2ee0*/  IADD3 R4, R4, -c[0x0][0x168], RZ ;  /* 0x80005a0004047a10 */ /* 0x000fe20007ffe0ff */
[----:B------:R-:W-:Y:S01]  /*2ef0*/  FMUL.FTZ R5, R77, c[0x0][0x320] ;  /* 0x0000c8004d057a20 */ /* 0x000fe20000410000 */
[----:B------:R-:W-:Y:S01]  /*2f00*/  IADD3 R23, -R8, UR35, RZ ;  /* 0x0000002308177c10 */ /* 0x000fe2000fffe1ff */
[----:B------:R-:W-:Y:S01]  /*2f10*/  @P1 IMAD.HI.U32 R6, R12, c[0x0][0x2c8], RZ ;  /* 0x0000b2000c061a27 */ /* 0x000fe200078e00ff */
[----:B------:R-:W-:Y:S01]  /*2f20*/  MOV R18, R12 ;  /* 0x0000000c00127202 */ /* 0x000fe20000000f00 */
[----:B------:R3:W1:Y:S01]  /*2f30*/  MUFU.TANH R13, R5 ;  /* 0x00000005000d7308 */ /* 0x0006620000002400 */
[----:B------:R5:W-:Y:S01]  /*2f40*/  STL [R1+0x28], R12 ;  /* 0x0000280c01007387 */ /* 0x000be20000100800 */
[----:B------:R-:W-:Y:S02]  /*2f50*/  IADD3 R19, R4, c[0x0][0x328], RZ ;  /* 0x0000ca0004137a10 */ /* 0x000fe40007ffe0ff */
[----:B------:R-:W-:Y:S01]  /*2f60*/  @P0 SHF.R.U32.HI R18, RZ, c[0x0][0x2cc], R6 ;  /* 0x0000b300ff120a19 */ /* 0x000fe20000011606 */
[----:B------:R-:W-:Y:S01]  /*2f70*/  STL [R1+0x24], R8 ;  /* 0x0000240801007387 */ /* 0x000fe20000100800 */
[----:B------:R-:W-:-:S02]  /*2f80*/  PLOP3.LUT P0, PT, PT, PT, UP0, 0x40, 0x0 ;  /* 0x000000000000781c */ /* 0x000fc40003f0e808 */
[----:B------:R-:W-:Y:S01]  /*2f90*/  IADD3 R21, R4, UR12, RZ ;  /* 0x0000000c04157c10 */ /* 0x000fe2000fffe0ff */
[----:B------:R-:W1:Y:S01]  /*2fa0*/  SHFL.IDX PT, R6, R18, RZ, 0x1c1f ;  /* 0x001c1fff12067589 */ /* 0x000e6200000e0000 */
[----:B---3--:R-:W-:-:S04]  /*2fb0*/  FMUL.FTZ R5, R68, c[0x0][0x320] ;  /* 0x0000c80044057a20 */ /* 0x008fc80000410000 */
[----:B-----5:R3:W2:Y:S01]  /*2fc0*/  MUFU.TANH R12, R5 ;  /* 0x00000005000c7308 */ /* 0x0206a20000002400 */
[----:B-1----:R-:W-:Y:S01]  /*2fd0*/  IADD3 R4, R21, R6, RZ ;  /* 0x0000000615047210 */ /* 0x002fe20007ffe0ff */
[----:B---3--:R-:W-:-:S06]  /*2fe0*/  FMUL.FTZ R5, R69, c[0x0][0x320] ;  /* 0x0000c80045057a20 */ /* 0x008fcc0000410000 */
[----:B------:R1:W3:Y:S02]  /*2ff0*/  MUFU.TANH R11, R5 ;  /* 0x00000005000b7308 */ /* 0x0002e40000002400 */
[----:B-1----:R-:W-:-:S06]  /*3000*/  FMUL.FTZ R5, R92, c[0x0][0x320] ;  /* 0x0000c8005c057a20 */ /* 0x002fcc0000410000 */
[----:B------:R1:W1:Y:S02]  /*3010*/  MUFU.TANH R10, R5 ;  /* 0x00000005000a7308 */ /* 0x0002640000002400 */
[----:B-1----:R-:W-:-:S06]  /*3020*/  FMUL.FTZ R5, R81, c[0x0][0x320] ;  /* 0x0000c80051057a20 */ /* 0x002fcc0000410000 */
[----:B------:R1:W1:Y:S02]  /*3030*/  MUFU.TANH R9, R5 ;  /* 0x0000000500097308 */ /* 0x0002640000002400 */
[----:B-1----:R-:W-:-:S04]  /*3040*/  IADD3 R5, R19, R6, RZ ;  /* 0x0000000613057210 */ /* 0x002fc80007ffe0ff */
[----:B------:R-:W-:Y:S01]  /*3050*/  IMNMX R5, R5, R20, PT ;  /* 0x0000001405057217 */ /* 0x000fe20003800200 */
[----:B------:R-:W-:Y:S05]  /*3060*/  @P0 BRA `(.L_x_151) ;  /* 0x0000015000000947 */ /* 0x000fea0003800000 */
[----:B--234-:R-:W-:Y:S01]  /*3070*/  IMAD.U32 R7, RZ, RZ, UR10 ;  /* 0x0000000aff077e24 */ /* 0x01cfe2000f8e00ff */
[----:B------:R-:W-:Y:S04]  /*3080*/  BSSY B0, `(.L_x_152) ;  /* 0x000000f000007945 */ /* 0x000fe80003800000 */
[----:B------:R-:W-:-:S04]  /*3090*/  IADD3 R6, R7, -c[0x0][0x168], R6 ;  /* 0x80005a0007067a10 */ /* 0x000fc80007ffe006 */
[----:B------:R-:W-:-:S13]  /*30a0*/  ISETP.GT.AND P0, PT, R6, -0x1, PT ;  /* 0xffffffff0600780c */ /* 0x000fda0003f04270 */
[----:B------:R-:W-:Y:S05]  /*30b0*/  @P0 BRA `(.L_x_153) ;  /* 0x0000007000000947 */ /* 0x000fea0003800000 */
[----:B------:R-:W-:Y:S01]  /*30c0*/  IMAD.MOV.U32 R7, RZ, RZ, c[0x0][0x32c] ;  /* 0x0000cb00ff077624 */ /* 0x000fe200078e00ff */
[----:B------:R-:W-:-:S04]  /*30d0*/  LOP3.LUT R6, RZ, R6, RZ, 0x33, !PT ;  /* 0x00000006ff067212 */ /* 0x000fc800078e33ff */
[----:B------:R-:W-:-:S13]  /*30e0*/  ISETP.NE.AND P0, PT, R7, 0x1, PT ;  /* 0x000000010700780c */ /* 0x000fda0003f05270 */
[----:B------:R-:W-:-:S05]  /*30f0*/  @P0 IMAD.HI.U32 R7, R6, c[0x0][0x330], RZ ;  /* 0x0000cc0006070a27 */ /* 0x000fca00078e00ff */
[----:B------:R-:W-:-:S04]  /*3100*/  @P0 SHF.R.U32.HI R6, RZ, c[0x0][0x334], R7 ;  /* 0x0000cd00ff060a19 */ /* 0x000fc80000011607 */
[----:B------:R-:W-:Y:S01]  /*3110*/  LOP3.LUT R6, RZ, R6, RZ, 0x33, !PT ;  /* 0x00000006ff067212 */ /* 0x000fe200078e33ff */
[----:B------:R-:W-:Y:S05]  /*3120*/  BRA `(.L_x_154) ;  /* 0x0000004000007947 */ /* 0x000fea0003800000 */
.L_x_153:
[----:B------:R-:W-:-:S04]  /*3130*/  MOV R7, c[0x0][0x32c] ;  /* 0x0000cb0000077a02 */ /* 0x000fc80000000f00 */
[----:B------:R-:W-:-:S13]  /*3140*/  ISETP.NE.AND P0, PT, R7, 0x1, PT ;  /* 0x000000010700780c */ /* 0x000fda0003f05270 */
[----:B------:R-:W-:-:S05]  /*3150*/  @P0 IMAD.HI.U32 R7, R6, c[0x0][0x330], RZ ;  /* 0x0000cc0006070a27 */ /* 0x000fca00078e00ff */
[----:B------:R-:W-:Y:S02]  /*3160*/  @P0 SHF.R.U32.HI R6, RZ, c[0x0][0x334], R7 ;  /* 0x0000cd00ff060a19 */ /* 0x000fe40000011607 */
.L_x_154:
[----:B------:R-:W-:Y:S05]  /*3170*/  BSYNC B0 ;  /* 0x0000000000007941 */ /* 0x000fea0003800000 */
.L_x_152:
[----:B------:R-:W-:-:S05]  /*3180*/  IMAD R6, R6, c[0x0][0x32c], R23 ;  /* 0x0000cb0006067a24 */ /* 0x000fca00078e0217 */
[----:B------:R-:W-:Y:S02]  /*3190*/  IADD3 R7, R6, c[0x0][0x32c], RZ ;  /* 0x0000cb0006077a10 */ /* 0x000fe40007ffe0ff */
[----:B------:R-:W-:Y:S02]  /*31a0*/  IMNMX R4, R4, R6, !PT ;  /* 0x0000000604047217 */ /* 0x000fe40007800200 */
[----:B------:R-:W-:Y:S02]  /*31b0*/  IMNMX R5, R5, R7, PT ;  /* 0x0000000705057217 */ /* 0x000fe40003800200 */
.L_x_151:
[----:B--234-:R-:W-:Y:S01]  /*31c0*/  FMUL.FTZ R6, R42, c[0x0][0x320] ;  /* 0x0000c8002a067a20 */ /* 0x01cfe20000410000 */
[----:B------:R-:W-:Y:S01]  /*31d0*/  UISETP.GE.AND UP3, UPT, UR35, 0xa, UPT ;  /* 0x0000000a2300788c */ /* 0x000fe2000bf66270 */
[----:B------:R-:W-:Y:S01]  /*31e0*/  FMUL.FTZ R8, R70, c[0x0][0x320] ;  /* 0x0000c80046087a20 */ /* 0x000fe20000410000 */
[----:B------:R-:W-:Y:S01]  /*31f0*/  UISETP.GE.AND UP6, UPT, UR35, 0x1, UPT ;  /* 0x000000012300788c */ /* 0x000fe2000bfc6270 */
[----:B------:R1:W2:Y:S01]  /*3200*/  MUFU.TANH R46, R6 ;  /* 0x00000006002e7308 */ /* 0x0002a20000002400 */
[----:B------:R-:W-:Y:S01]  /*3210*/  UP2UR UR31, UPR, URZ, 0x8 ;  /* 0x000000083f1f7883 */ /* 0x000fe20008000000 */
[----:B------:R-:W-:Y:S01]  /*3220*/  FMUL.FTZ R7, R71, c[0x0][0x320] ;  /* 0x0000c80047077a20 */ /* 0x000fe20000410000 */
[----:B------:R-:W-:Y:S01]  /*3230*/  PLOP3.LUT P1, PT, PT, PT, UP3, 0x40, 0x0 ;  /* 0x000000000000781c */ /* 0x000fe20003f2e838 */
[----:B------:R-:W-:Y:S01]  /*3240*/  UISETP.GE.AND UP3, UPT, UR35, 0x11, UPT ;  /* 0x000000112300788c */ /* 0x000fe2000bf66270 */
[----:B------:R-:W-:Y:S01]  /*3250*/  PLOP3.LUT P6, PT, PT, PT, UP6, 0x40, 0x0 ;  /* 0x000000000000781c */ /* 0x000fe20003fce868 */
[----:B------:R-:W-:Y:S01]  /*3260*/  UISETP.GE.AND UP5, UPT, UR35, 0x2, UPT ;  /* 0x000000022300788c */ /* 0x000fe2000bfa6270 */
[C---:B------:R-:W-:Y:S01]  /*3270*/  ISETP.GT.AND P1, PT, R4.reuse, 0x9, P1 ;  /* 0x000000090400780c */ /* 0x040fe20000f24270 */
[----:B------:R-:W-:Y:S01]  /*3280*/  UP2UR UR30, UPR, URZ, 0x8 ;  /* 0x000000083f1e7883 */ /* 0x000fe20008000000 */
[C---:B------:R-:W-:Y:S01]  /*3290*/  ISETP.GT.AND P6, PT, R4.reuse, RZ, P6 ;  /* 0x000000ff0400720c */ /* 0x040fe200037c4270 */
[----:B------:R-:W-:Y:S01]  /*32a0*/  UISETP.GE.AND UP4, UPT, UR35, 0x9, UPT ;  /* 0x000000092300788c */ /* 0x000fe2000bf86270 */
[----:B------:R-:W-:Y:S01]  /*32b0*/  PLOP3.LUT P0, PT, PT, PT, UP3, 0x40, 0x0 ;  /* 0x000000000000781c */ /* 0x000fe20003f0e838 */
[----:B------:R-:W-:Y:S01]  /*32c0*/  UISETP.GE.AND UP3, UPT, UR35, 0x12, UPT ;  /* 0x000000122300788c */ /* 0x000fe2000bf66270 */
[----:B------:R-:W-:Y:S01]  /*32d0*/  PLOP3.LUT P5, PT, PT, PT, UP5, 0x40, 0x0 ;  /* 0x000000000000781c */ /* 0x000fe20003fae858 */
[----:B------:R-:W-:Y:S01]  /*32e0*/  UP2UR UR34, UPR, URZ, 0x40 ;  /* 0x000000403f227883 */ /* 0x000fe20008000000 */
[----:B------:R-:W-:Y:S01]  /*32f0*/  ISETP.LT.OR P6, PT, R5, 0x1, P6 ;  /* 0x000000010500780c */ /* 0x000fe200037c1670 */
[----:B-1----:R-:W-:Y:S01]  /*3300*/  FMUL.FTZ R6, R43, c[0x0][0x320] ;  /* 0x0000c8002b067a20 */ /* 0x002fe20000410000 */
[C---:B------:R-:W-:Y:S01]  /*3310*/  ISETP.GT.AND P5, PT, R4.reuse, 0x1, P5 ;  /* 0x000000010400780c */ /* 0x040fe20002fa4270 */
[----:B------:R-:W-:Y:S01]  /*3320*/  UP2UR UR29, UPR, URZ, 0x8 ;  /* 0x000000083f1d7883 */ /* 0x000fe20008000000 */
[----:B------:R-:W-:Y:S01]  /*3330*/  PLOP3.LUT P2, PT, PT, PT, UP4, 0x40, 0x0 ;  /* 0x000000000000781c */ /* 0x000fe20003f4e848 */
[----:B------:R1:W3:Y:S01]  /*3340*/  MUFU.TANH R45, R6 ;  /* 0x00000006002d7308 */ /* 0x0002e20000002400 */
[C---:B------:R-:W-:Y:S01]  /*3350*/  ISETP.LT.OR P5, PT, R5.reuse, 0x2, P5 ;  /* 0x000000020500780c */ /* 0x040fe20002fa1670 */
[----:B------:R-:W-:Y:S01]  /*3360*/  UP2UR UR33, UPR, URZ, 0x20 ;  /* 0x000000203f217883 */ /* 0x000fe20008000000 */
[C---:B------:R-:W-:Y:S01]  /*3370*/  ISETP.GT.AND P2, PT, R4.reuse, 0x8, P2 ;  /* 0x000000080400780c */ /* 0x040fe20001744270 */
[----:B------:R-:W-:Y:S01]  /*3380*/  UP2UR UR32, UPR, URZ, 0x10 ;  /* 0x000000103f207883 */ /* 0x000fe20008000000 */
[C---:B------:R-:W-:Y:S01]  /*3390*/  ISETP.LT.OR P1, PT, R5.reuse, 0xa, P1 ;  /* 0x0000000a0500780c */ /* 0x040fe20000f21670 */
[----:B------:R-:W-:Y:S01]  /*33a0*/  UISETP.GE.AND UP6, UPT, UR35, 0x51, UPT ;  /* 0x000000512300788c */ /* 0x000fe2000bfc6270 */
[----:B------:R-:W-:Y:S01]  /*33b0*/  ISETP.LT.OR P2, PT, R5, 0x9, P2 ;  /* 0x000000090500780c */ /* 0x000fe20001741670 */
[----:B------:R-:W-:Y:S01]  /*33c0*/  UISETP.GE.AND UP5, UPT, UR35, 0x52, UPT ;  /* 0x000000522300788c */ /* 0x000fe2000bfa6270 */
[----:B------:R-:W-:Y:S01]  /*33d0*/  ISETP.GT.AND P0, PT, R4, 0x10, P0 ;  /* 0x000000100400780c */ /* 0x000fe20000704270 */
[----:B------:R-:W-:Y:S01]  /*33e0*/  UISETP.GE.AND UP4, UPT, UR35, 0x59, UPT ;  /* 0x000000592300788c */ /* 0x000fe2000bf86270 */
[----:B------:R-:W-:Y:S01]  /*33f0*/  FSEL R69, R59, -INF , !P2 ;  /* 0xff8000003b457808 */ /* 0x000fe20005000000 */
[----:B------:R-:W4:Y:S01]  /*3400*/  MUFU.TANH R25, R8 ;  /* 0x0000000800197308 */ /* 0x000f220000002400 */
[----:B------:R-:W-:-:S02]  /*3410*/  FSEL R68, R58, -INF , !P1 ;  /* 0xff8000003a447808 */ /* 0x000fc40004800000 */
[----:B------:R-:W-:Y:S01]  /*3420*/  ISETP.LT.OR P0, PT, R5, 0x11, P0 ;  /* 0x000000110500780c */ /* 0x000fe20000701670 */
[----:B-1----:R-:W-:-:S03]  /*3430*/  FMUL.FTZ R6, R94, c[0x0][0x320] ;  /* 0x0000c8005e067a20 */ /* 0x002fc60000410000 */
[----:B------:R-:W-:Y:S01]  /*3440*/  FSEL R70, R57, -INF , !P0 ;  /* 0xff80000039467808 */ /* 0x000fe20004000000 */
        /* <DEDUP_REMOVED lines=23> */
[----:B-1----:R-:W-:Y:S01]  /*35c0*/  FMUL.FTZ R6, R66, c[0x0][0x320] ;  /* 0x0000c80042067a20 */ /* 0x002fe20000410000 */
[----:B------:R-:W-:-:S05]  /*35d0*/  FSEL R66, R60, -INF , !P5 ;  /* 0xff8000003c427808 */ /* 0x000fca0006800000 */
[----:B------:R1:W1:Y:S02]  /*35e0*/  MUFU.TANH R31, R6 ;  /* 0x00000006001f7308 */ /* 0x0002640000002400 */
[----:B-1----:R-:W-:Y:S01]  /*35f0*/  FMUL.FTZ R6, R67, c[0x0][0x320] ;  /* 0x0000c80043067a20 */ /* 0x002fe20000410000 */
[----:B------:R-:W-:Y:S02]  /*3600*/  FSEL R67, R10, -INF , !P6 ;  /* 0xff8000000a437808 */ /* 0x000fe40007000000 */
[----:B------:R-:W-:Y:S01]  /*3610*/  PLOP3.LUT P6, PT, PT, PT, UP3, 0x40, 0x0 ;  /* 0x000000000000781c */ /* 0x000fe20003fce838 */
[----:B------:R-:W-:Y:S02]  /*3620*/  UISETP.GE.AND UP3, UPT, UR35, 0x19, UPT ;  /* 0x000000192300788c */ /* 0x000fe4000bf66270 */
[----:B------:R1:W1:Y:S01]  /*3630*/  MUFU.TANH R32, R6 ;  /* 0x0000000600207308 */ /* 0x0002620000002400 */
[----:B------:R-:W-:Y:S01]  /*3640*/  ISETP.GT.AND P6, PT, R4, 0x11, P6 ;  /* 0x000000110400780c */ /* 0x000fe200037c4270 */
[----:B------:R-:W-:-:S02]  /*3650*/  UP2UR UR28, UPR, URZ, 0x8 ;  /* 0x000000083f1c7883 */ /* 0x000fc40008000000 */
[----:B------:R-:W-:Y:S01]  /*3660*/  PLOP3.LUT P5, PT, PT, PT, UP3, 0x40, 0x0 ;  /* 0x000000000000781c */ /* 0x000fe20003fae838 */
[----:B------:R-:W-:Y:S01]  /*3670*/  UISETP.GE.AND UP3, UPT, UR35, 0x1a, UPT ;  /* 0x0000001a2300788c */ /* 0x000fe2000bf66270 */
[C---:B------:R-:W-:Y:S02]  /*3680*/  ISETP.LT.OR P6, PT, R5.reuse, 0x12, P6 ;  /* 0x000000120500780c */ /* 0x040fe400037c1670 */
[----:B------:R-:W-:Y:S01]  /*3690*/  ISETP.GT.AND P5, PT, R4, 0x18, P5 ;  /* 0x000000180400780c */ /* 0x000fe20002fa4270 */
[----:B------:R-:W-:Y:S01]  /*36a0*/  UP2UR UR27, UPR, URZ, 0x8 ;  /* 0x000000083f1b7883 */ /* 0x000fe20008000000 */
[----:B------:R-:W-:Y:S02]  /*36b0*/  FSEL R73, R56, -INF , !P6 ;  /* 0xff80000038497808 */ /* 0x000fe40007000000 */
[----:B------:R-:W-:Y:S01]  /*36c0*/  PLOP3.LUT P2, PT, PT, PT, UP3, 0x40, 0x0 ;  /* 0x000000000000781c */ /* 0x000fe20003f4e838 */
[----:B------:R-:W-:Y:S01]  /*36d0*/  UISETP.GE.AND UP3, UPT, UR35, 0x21, UPT ;  /* 0x000000212300788c */ /* 0x000fe2000bf66270 */
[----:B------:R-:W-:Y:S01]  /*36e0*/  ISETP.LT.OR P5, PT, R5, 0x19, P5 ;  /* 0x000000190500780c */ /* 0x000fe20002fa1670 */
[----:B-1----:R-:W-:Y:S01]  /*36f0*/  FMUL.FTZ R6, R90, c[0x0][0x320] ;  /* 0x0000c8005a067a20 */ /* 0x002fe20000410000 */
[----:B------:R-:W-:Y:S01]  /*3700*/  ISETP.GT.AND P2, PT, R4, 0x19, P2 ;  /* 0x000000190400780c */ /* 0x000fe20001744270 */
[----:B------:R-:W-:-:S02]  /*3710*/  UP2UR UR26, UPR, URZ, 0x8 ;  /* 0x000000083f1a7883 */ /* 0x000fc40008000000 */
[----:B------:R-:W-:Y:S01]  /*3720*/  PLOP3.LUT P1, PT, PT, PT, UP3, 0x40, 0x0 ;  /* 0x000000000000781c */ /* 0x000fe20003f2e838 */
[----:B------:R-:W-:Y:S01]  /*3730*/  UISETP.GE.AND UP3, UPT, UR35, 0x22, UPT ;  /* 0x000000222300788c */ /* 0x000fe2000bf66270 */
[----:B------:R1:W1:Y:S01]  /*3740*/  MUFU.TANH R28, R6 ;  /* 0x00000006001c7308 */ /* 0x0002620000002400 */
[C---:B------:R-:W-:Y:S02]  /*3750*/  ISETP.LT.OR P2, PT, R5.reuse, 0x1a, P2 ;  /* 0x0000001a0500780c */ /* 0x040fe40001741670 */
[----:B------:R-:W-:Y:S01]  /*3760*/  UP2UR UR25, UPR, URZ, 0x8 ;  /* 0x000000083f197883 */ /* 0x000fe20008000000 */
[----:B------:R-:W-:Y:S02]  /*3770*/  ISETP.GT.AND P1, PT, R4, 0x20, P1 ;  /* 0x000000200400780c */ /* 0x000fe40000f24270 */
[----:B------:R-:W-:Y:S01]  /*3780*/  PLOP3.LUT P0, PT, PT, PT, UP3, 0x40, 0x0 ;  /* 0x000000000000781c */ /* 0x000fe20003f0e838 */
[----:B------:R-:W-:Y:S01]  /*3790*/  UISETP.GE.AND UP3, UPT, UR35, 0x29, UPT ;  /* 0x000000292300788c */ /* 0x000fe2000bf66270 */
[----:B------:R-:W-:-:S02]  /*37a0*/  ISETP.LT.OR P1, PT, R5, 0x21, P1 ;  /* 0x000000210500780c */ /* 0x000fc40000f21670 */
[----:B------:R-:W-:Y:S01]  /*37b0*/  ISETP.GT.AND P0, PT, R4, 0x21, P0 ;  /* 0x000000210400780c */ /* 0x000fe20000704270 */
[----:B------:R-:W-:Y:S01]  /*37c0*/  UP2UR UR24, UPR, URZ, 0x8 ;  /* 0x000000083f187883 */ /* 0x000fe20008000000 */
[----:B------:R-:W-:Y:S02]  /*37d0*/  FSEL R77, R53, -INF , !P1 ;  /* 0xff800000354d7808 */ /* 0x000fe40004800000 */
[----:B------:R-:W-:Y:S01]  /*37e0*/  PLOP3.LUT P6, PT, PT, PT, UP3, 0x40, 0x0 ;  /* 0x000000000000781c */ /* 0x000fe20003fce838 */
[----:B------:R-:W-:Y:S01]  /*37f0*/  UISETP.GE.AND UP3, UPT, UR35, 0x2a, UPT ;  /* 0x0000002a2300788c */ /* 0x000fe2000bf66270 */
[----:B-1----:R-:W-:Y:S01]  /*3800*/  FMUL.FTZ R6, R74, c[0x0][0x320] ;  /* 0x0000c8004a067a20 */ /* 0x002fe20000410000 */
[----:B------:R-:W-:Y:S02]  /*3810*/  FSEL R74, R55, -INF , !P5 ;  /* 0xff800000374a7808 */ /* 0x000fe40006800000 */
[----:B------:R-:W-:Y:S01]  /*3820*/  UP2UR UR23, UPR, URZ, 0x8 ;  /* 0x000000083f177883 */ /* 0x000fe20008000000 */
[----:B------:R1:W1:Y:S01]  /*3830*/  MUFU.TANH R27, R6 ;  /* 0x00000006001b7308 */ /* 0x0002620000002400 */
[----:B------:R-:W-:Y:S01]  /*3840*/  PLOP3.LUT P5, PT, PT, PT, UP3, 0x40, 0x0 ;  /* 0x000000000000781c */ /* 0x000fe20003fae838 */
[----:B------:R-:W-:Y:S01]  /*3850*/  UISETP.GE.AND UP3, UPT, UR35, 0x31, UPT ;  /* 0x000000312300788c */ /* 0x000fe2000bf66270 */
[----:B------:R-:W-:-:S02]  /*3860*/  ISETP.LT.OR P0, PT, R5, 0x22, P0 ;  /* 0x000000220500780c */ /* 0x000fc40000701670 */
[C---:B------:R-:W-:Y:S01]  /*3870*/  ISETP.GT.AND P6, PT, R4.reuse, 0x28, P6 ;  /* 0x000000280400780c */ /* 0x040fe200037c4270 */
[----:B------:R-:W-:Y:S01]  /*3880*/  UP2UR UR22, UPR, URZ, 0x8 ;  /* 0x000000083f167883 */ /* 0x000fe20008000000 */
[----:B------:R-:W-:Y:S02]  /*3890*/  ISETP.GT.AND P5, PT, R4, 0x29, P5 ;  /* 0x000000290400780c */ /* 0x000fe40002fa4270 */
[C---:B------:R-:W-:Y:S02]  /*38a0*/  ISETP.LT.OR P6, PT, R5.reuse, 0x29, P6 ;  /* 0x000000290500780c */ /* 0x040fe400037c1670 */
[----:B------:R-:W-:Y:S02]  /*38b0*/  ISETP.LT.OR P5, PT, R5, 0x2a, P5 ;  /* 0x0000002a0500780c */ /* 0x000fe40002fa1670 */
[----:B------:R-:W-:Y:S02]  /*38c0*/  FSEL R80, R51, -INF , !P6 ;  /* 0xff80000033507808 */ /* 0x000fe40007000000 */
[----:B------:R-:W-:Y:S01]  /*38d0*/  FSEL R81, R50, -INF , !P5 ;  /* 0xff80000032517808 */ /* 0x000fe20006800000 */
[----:B-1----:R-:W-:Y:S01]  /*38e0*/  FMUL.FTZ R6, R75, c[0x0][0x320] ;  /* 0x0000c8004b067a20 */ /* 0x002fe20000410000 */
[----:B------:R-:W-:-:S02]  /*38f0*/  FSEL R75, R54, -INF , !P2 ;  /* 0xff800000364b7808 */ /* 0x000fc40005000000 */
[----:B------:R-:W-:Y:S01]  /*3900*/  PLOP3.LUT P2, PT, PT, PT, UP3, 0x40, 0x0 ;  /* 0x000000000000781c */ /* 0x000fe20003f4e838 */
[----:B------:R1:W1:Y:S01]  /*3910*/  MUFU.TANH R30, R6 ;  /* 0x00000006001e7308 */ /* 0x0002620000002400 */
[----:B------:R-:W-:Y:S02]  /*3920*/  UISETP.GE.AND UP3, UPT, UR35, 0x32, UPT ;  /* 0x000000322300788c */ /* 0x000fe4000bf66270 */
[----:B------:R-:W-:Y:S02]  /*3930*/  ISETP.GT.AND P2, PT, R4, 0x30, P2 ;  /* 0x000000300400780c */ /* 0x000fe40001744270 */
[----:B------:R-:W-:Y:S02]  /*3940*/  UP2UR UR21, UPR, URZ, 0x8 ;  /* 0x000000083f157883 */ /* 0x000fe40008000000 */
[----:B------:R-:W-:Y:S01]  /*3950*/  PLOP3.LUT P1, PT, PT, PT, UP3, 0x40, 0x0 ;  /* 0x000000000000781c */ /* 0x000fe20003f2e838 */
[----:B------:R-:W-:Y:S01]  /*3960*/  UISETP.GE.AND UP3, UPT, UR35, 0x39, UPT ;  /* 0x000000392300788c */ /* 0x000fe2000bf66270 */
[----:B------:R-:W-:-:S02]  /*3970*/  ISETP.LT.OR P2, PT, R5, 0x31, P2 ;  /* 0x000000310500780c */ /* 0x000fc40001741670 */
[----:B------:R-:W-:Y:S01]  /*3980*/  ISETP.GT.AND P1, PT, R4, 0x31, P1 ;  /* 0x000000310400780c */ /* 0x000fe20000f24270 */
[----:B------:R-:W-:Y:S01]  /*3990*/  UP2UR UR20, UPR, URZ, 0x8 ;  /* 0x000000083f147883 */ /* 0x000fe20008000000 */
[----:B------:R-:W-:Y:S02]  /*39a0*/  FSEL R82, R49, -INF , !P2 ;  /* 0xff80000031527808 */ /* 0x000fe40005000000 */
[----:B------:R-:W-:Y:S01]  /*39b0*/  ISETP.LT.OR P1, PT, R5, 0x32, P1 ;  /* 0x000000320500780c */ /* 0x000fe20000f21670 */
[----:B-1----:R-:W-:-:S03]  /*39c0*/  FMUL.FTZ R6, R91, c[0x0][0x320] ;  /* 0x0000c8005b067a20 */ /* 0x002fc60000410000 */
[----:B------:R-:W-:Y:S01]  /*39d0*/  FSEL R132, R9, -INF , !P1 ;  /* 0xff80000009847808 */ /* 0x000fe20004800000 */
[----:B------:R1:W1:Y:S02]  /*39e0*/  MUFU.TANH R24, R6 ;  /* 0x0000000600187308 */ /* 0x0002640000002400 */
[----:B-1----:R-:W-:-:S06]  /*39f0*/  FMUL.FTZ R6, R78, c[0x0][0x320] ;  /* 0x0000c8004e067a20 */ /* 0x002fcc0000410000 */
        /* <DEDUP_REMOVED lines=17> */
[----:B-1----:R-:W1:Y:S01]  /*3b10*/  SHFL.IDX PT, R6, R18, 0x1, 0x1c1f ;  /* 0x003c1f0012067f89 */ /* 0x002e6200000e0000 */
[----:B------:R-:W-:Y:S01]  /*3b20*/  ISETP.GT.AND P5, PT, R4, 0x40, P5 ;  /* 0x000000400400780c */ /* 0x000fe20002fa4270 */
[----:B------:R-:W-:Y:S01]  /*3b30*/  UP2UR UR17, UPR, URZ, 0x8 ;  /* 0x000000083f117883 */ /* 0x000fe20008000000 */
[----:B------:R-:W-:-:S02]  /*3b40*/  FSEL R134, R47, -INF , !P6 ;  /* 0xff8000002f867808 */ /* 0x000fc40007000000 */
        /* <DEDUP_REMOVED lines=9> */
[----:B------:R1:W1:Y:S01]  /*3be0*/  MUFU.TANH R22, R7 ;  /* 0x0000000700167308 */ /* 0x0002620000002400 */
[----:B------:R-:W-:Y:S01]  /*3bf0*/  ISETP.GT.AND P1, PT, R4, 0x48, P1 ;  /* 0x000000480400780c */ /* 0x000fe20000f24270 */
[----:B------:R-:W-:Y:S01]  /*3c00*/  UP2UR UR15, UPR, URZ, 0x8 ;  /* 0x000000083f0f7883 */ /* 0x000fe20008000000 */
[----:B------:R-:W-:-:S02]  /*3c10*/  FSEL R233, R17, -INF , !P2 ;  /* 0xff80000011e97808 */ /* 0x000fc40005000000 */
[----:B------:R-:W-:Y:S01]  /*3c20*/  PLOP3.LUT P0, PT, PT, PT, UP3, 0x40, 0x0 ;  /* 0x000000000000781c */ /* 0x000fe20003f0e838 */
[----:B------:R-:W-:Y:S01]  /*3c30*/  UISETP.GE.AND UP3, UPT, UR35, 0x5a, UPT ;  /* 0x0000005a2300788c */ /* 0x000fe2000bf66270 */
[C---:B------:R-:W-:Y:S02]  /*3c40*/  ISETP.LT.OR P1, PT, R5.reuse, 0x49, P1 ;  /* 0x000000490500780c */ /* 0x040fe40000f21670 */
[----:B------:R-:W-:Y:S02]  /*3c50*/  ISETP.GT.AND P0, PT, R4, 0x49, P0 ;  /* 0x000000490400780c */ /* 0x000fe40000704270 */
[----:B------:R-:W-:Y:S02]  /*3c60*/  FSEL R232, R16, -INF , !P1 ;  /* 0xff80000010e87808 */ /* 0x000fe40004800000 */
[----:B------:R-:W-:Y:S02]  /*3c70*/  ISETP.LT.OR P0, PT, R5, 0x4a, P0 ;  /* 0x0000004a0500780c */ /* 0x000fe40000701670 */
[----:B------:R-:W-:-:S02]  /*3c80*/  PLOP3.LUT P6, PT, PT, PT, UP6, 0x40, 0x0 ;  /* 0x000000000000781c */ /* 0x000fc40003fce868 */
[----:B------:R-:W-:Y:S02]  /*3c90*/  FSEL R235, R15, -INF , !P0 ;  /* 0xff8000000feb7808 */ /* 0x000fe40004000000 */
[----:B------:R-:W-:Y:S02]  /*3ca0*/  PLOP3.LUT P0, PT, PT, PT, UP0, 0x40, 0x0 ;  /* 0x000000000000781c */ /* 0x000fe40003f0e808 */
[----:B------:R-:W-:Y:S02]  /*3cb0*/  PLOP3.LUT P5, PT, PT, PT, UP5, 0x40, 0x0 ;  /* 0x000000000000781c */ /* 0x000fe40003fae858 */
[----:B------:R-:W-:Y:S02]  /*3cc0*/  PLOP3.LUT P2, PT, PT, PT, UP4, 0x40, 0x0 ;  /* 0x000000000000781c */ /* 0x000fe40003f4e848 */
[----:B------:R-:W-:Y:S02]  /*3cd0*/  PLOP3.LUT P1, PT, PT, PT, UP3, 0x40, 0x0 ;  /* 0x000000000000781c */ /* 0x000fe40003f2e838 */
[----:B------:R-:W-:-:S02]  /*3ce0*/  ISETP.GT.AND P6, PT, R4, 0x50, P6 ;  /* 0x000000500400780c */ /* 0x000fc400037c4270 */
[C---:B------:R-:W-:Y:S02]  /*3cf0*/  ISETP.GT.AND P5, PT, R4.reuse, 0x51, P5 ;  /* 0x000000510400780c */ /* 0x040fe40002fa4270 */
[C---:B------:R-:W-:Y:S02]  /*3d00*/  ISETP.GT.AND P2, PT, R4.reuse, 0x58, P2 ;  /* 0x000000580400780c */ /* 0x040fe40001744270 */
[----:B------:R-:W-:Y:S01]  /*3d10*/  ISETP.GT.AND P1, PT, R4, 0x59, P1 ;  /* 0x000000590400780c */ /* 0x000fe20000f24270 */
[----:B-1----:R-:W-:Y:S01]  /*3d20*/  IMAD.IADD R4, R21, 0x1, R6 ;  /* 0x0000000115047824 */ /* 0x002fe200078e0206 */
[C---:B------:R-:W-:Y:S02]  /*3d30*/  ISETP.LT.OR P6, PT, R5.reuse, 0x51, P6 ;  /* 0x000000510500780c */ /* 0x040fe400037c1670 */
[C---:B------:R-:W-:Y:S02]  /*3d40*/  ISETP.LT.OR P5, PT, R5.reuse, 0x52, P5 ;  /* 0x000000520500780c */ /* 0x040fe40002fa1670 */
[----:B------:R-:W-:-:S02]  /*3d50*/  ISETP.LT.OR P2, PT, R5, 0x59, P2 ;  /* 0x000000590500780c */ /* 0x000fc40001741670 */
[----:B------:R-:W-:Y:S01]  /*3d60*/  ISETP.LT.OR P1, PT, R5, 0x5a, P1 ;  /* 0x0000005a0500780c */ /* 0x000fe20000f21670 */
[----:B------:R-:W-:Y:S01]  /*3d70*/  IMAD.IADD R5, R19, 0x1, R6 ;  /* 0x0000000113057824 */ /* 0x000fe200078e0206 */
[----:B------:R-:W-:Y:S02]  /*3d80*/  FSEL R236, R14, -INF , !P6 ;  /* 0xff8000000eec7808 */ /* 0x000fe40007000000 */
[----:B------:R-:W-:Y:S02]  /*3d90*/  FSEL R237, R13, -INF , !P5 ;  /* 0xff8000000ded7808 */ /* 0x000fe40006800000 */
[----:B------:R-:W-:Y:S02]  /*3da0*/  IMNMX R5, R5, R20, PT ;  /* 0x0000001405057217 */ /* 0x000fe40003800200 */
[----:B------:R-:W-:Y:S02]  /*3db0*/  FSEL R244, R12, -INF , !P2 ;  /* 0xff8000000cf47808 */ /* 0x000fe40005000000 */
[----:B------:R-:W-:Y:S01]  /*3dc0*/  FSEL R247, R11, -INF , !P1 ;  /* 0xff8000000bf77808 */ /* 0x000fe20004800000 */
        /* <DEDUP_REMOVED lines=13> */
.L_x_157:
[----:B------:R-:W-:-:S04]  /*3ea0*/  MOV R7, c[0x0][0x32c] ;  /* 0x0000cb0000077a02 */ /* 0x000fc80000000f00 */
[----:B------:R-:W-:-:S13]  /*3eb0*/  ISETP.NE.AND P0, PT, R7, 0x1, PT ;  /* 0x000000010700780c */ /* 0x000fda0003f05270 */
[----:B------:R-:W-:-:S05]  /*3ec0*/  @P0 IMAD.HI.U32 R7, R6, c[0x0][0x330], RZ ;  /* 0x0000cc0006070a27 */ /* 0x000fca00078e00ff */
[----:B------:R-:W-:Y:S02]  /*3ed0*/  @P0 SHF.R.U32.HI R6, RZ, c[0x0][0x334], R7 ;  /* 0x0000cd00ff060a19 */ /* 0x000fe40000011607 */
.L_x_158:
[----:B------:R-:W-:Y:S05]  /*3ee0*/  BSYNC B0 ;  /* 0x0000000000007941 */ /* 0x000fea0003800000 */
.L_x_156:
[----:B------:R-:W-:-:S05]  /*3ef0*/  IMAD R6, R6, c[0x0][0x32c], R23 ;  /* 0x0000cb0006067a24 */ /* 0x000fca00078e0217 */
[----:B------:R-:W-:Y:S02]  /*3f00*/  IADD3 R7, R6, c[0x0][0x32c], RZ ;  /* 0x0000cb0006077a10 */ /* 0x000fe40007ffe0ff */
[----:B------:R-:W-:Y:S02]  /*3f10*/  IMNMX R4, R4, R6, !PT ;  /* 0x0000000604047217 */ /* 0x000fe40007800200 */
[----:B------:R-:W-:Y:S02]  /*3f20*/  IMNMX R5, R5, R7, PT ;  /* 0x0000000705057217 */ /* 0x000fe40003800200 */
.L_x_155:
[----:B--234-:R-:W-:Y:S01]  /*3f30*/  UP2UR UR40, UPR, URZ, 0x20 ;  /* 0x000000203f287883 */ /* 0x01cfe20008000000 */
[----:B------:R-:W-:Y:S01]  /*3f40*/  FMUL.FTZ R6, R100, c[0x0][0x320] ;  /* 0x0000c80064067a20 */ /* 0x000fe20000410000 */
[----:B------:R-:W-:Y:S01]  /*3f50*/  UISETP.NE.AND UP5, UPT, UR34, URZ, UPT ;  /* 0x0000003f2200728c */ /* 0x000fe2000bfa5270 */
[----:B------:R-:W-:Y:S01]  /*3f60*/  FMUL.FTZ R15, R112, c[0x0][0x320] ;  /* 0x0000c800700f7a20 */ /* 0x000fe20000410000 */
[----:B------:R-:W-:Y:S01]  /*3f70*/  UP2UR UR39, UPR, URZ, 0x10 ;  /* 0x000000103f277883 */ /* 0x000fe20008000000 */
[----:B------:R1:W2:Y:S01]  /*3f80*/  MUFU.TANH R63, R6 ;  /* 0x00000006003f7308 */ /* 0x0002a20000002400 */
[----:B------:R-:W-:Y:S01]  /*3f90*/  UP2UR UR37, UPR, URZ, 0x1 ;  /* 0x000000013f257883 */ /* 0x000fe20008000000 */
[----:B------:R-:W-:Y:S01]  /*3fa0*/  FMUL.FTZ R7, R144, c[0x0][0x320] ;  /* 0x0000c80090077a20 */ /* 0x000fe20000410000 */
[----:B------:R-:W-:Y:S01]  /*3fb0*/  UISETP.NE.AND UP4, UPT, UR32, URZ, UPT ;  /* 0x0000003f2000728c */ /* 0x000fe2000bf85270 */
[----:B------:R-:W-:Y:S01]  /*3fc0*/  PLOP3.LUT P6, PT, PT, PT, UP5, 0x40, 0x0 ;  /* 0x000000000000781c */ /* 0x000fe20003fce858 */
[----:B------:R-:W-:Y:S01]  /*3fd0*/  UISETP.NE.AND UP0, UPT, UR33, URZ, UPT ;  /* 0x0000003f2100728c */ /* 0x000fe2000bf05270 */
[----:B------:R-:W-:Y:S01]  /*3fe0*/  FMUL.FTZ R17, R96, c[0x0][0x320] ;  /* 0x0000c80060117a20 */ /* 0x000fe20000410000 */
[----:B------:R-:W-:Y:S01]  /*3ff0*/  UP2UR UR36, UPR, URZ, 0x4 ;  /* 0x000000043f247883 */ /* 0x000fe20008000000 */
[C---:B------:R-:W-:Y:S01]  /*4000*/  ISETP.GT.AND P6, PT, R4.reuse, RZ, P6 ;  /* 0x000000ff0400720c */ /* 0x040fe200037c4270 */
[----:B------:R-:W-:Y:S01]  /*4010*/  UP2UR UR35, UPR, URZ, 0x2 ;  /* 0x000000023f237883 */ /* 0x000fe20008000000 */
[----:B------:R-:W-:Y:S01]  /*4020*/  PLOP3.LUT P2, PT, PT, PT, UP4, 0x40, 0x0 ;  /* 0x000000000000781c */ /* 0x000fe20003f4e848 */
[----:B------:R-:W-:Y:S01]  /*4030*/  UP2UR UR38, UPR, URZ, 0x8 ;  /* 0x000000083f267883 */ /* 0x000fe20008000000 */
[----:B------:R-:W-:Y:S01]  /*4040*/  PLOP3.LUT P5, PT, PT, PT, UP0, 0x40, 0x0 ;  /* 0x000000000000781c */ /* 0x000fe20003fae808 */
[----:B------:R-:W-:Y:S01]  /*4050*/  UISETP.NE.AND UP2, UPT, UR30, URZ, UPT ;  /* 0x0000003f1e00728c */ /* 0x000fe2000bf45270 */
[----:B------:R-:W-:Y:S01]  /*4060*/  ISETP.LT.OR P6, PT, R5, 0x1, P6 ;  /* 0x000000010500780c */ /* 0x000fe200037c1670 */
[----:B------:R-:W-:Y:S01]  /*4070*/  UISETP.NE.AND UP1, UPT, UR31, URZ, UPT ;  /* 0x0000003f1f00728c */ /* 0x000fe2000bf25270 */
[----:B-1----:R-:W-:Y:S01]  /*4080*/  FMUL.FTZ R6, R101, c[0x0][0x320] ;  /* 0x0000c80065067a20 */ /* 0x002fe20000410000 */
[----:B------:R-:W-:Y:S01]  /*4090*/  UISETP.NE.AND UP3, UPT, UR29, URZ, UPT ;  /* 0x0000003f1d00728c */ /* 0x000fe2000bf65270 */
[C---:B------:R-:W-:Y:S01]  /*40a0*/  ISETP.GT.AND P5, PT, R4.reuse, 0x1, P5 ;  /* 0x000000010400780c */ /* 0x040fe20002fa4270 */
[----:B------:R-:W-:Y:S01]  /*40b0*/  UISETP.NE.AND UP0, UPT, UR28, URZ, UPT ;  /* 0x0000003f1c00728c */ /* 0x000fe2000bf05270 */
[----:B------:R1:W3:Y:S01]  /*40c0*/  MUFU.TANH R62, R6 ;  /* 0x00000006003e7308 */ /* 0x0002e20000002400 */
[C---:B------:R-:W-:Y:S01]  /*40d0*/  ISETP.GT.AND P2, PT, R4.reuse, 0x8, P2 ;  /* 0x000000080400780c */ /* 0x040fe20001744270 */
[----:B------:R-:W-:Y:S01]  /*40e0*/  UISETP.NE.AND UP5, UPT, UR40, URZ, UPT ;  /* 0x0000003f2800728c */ /* 0x000fe2000bfa5270 */
[----:B------:R-:W-:Y:S01]  /*40f0*/  PLOP3.LUT P1, PT, PT, PT, UP1, 0x40, 0x0 ;  /* 0x000000000000781c */ /* 0x000fe20003f2e818 */
[----:B------:R-:W-:Y:S01]  /*4100*/  UISETP.NE.AND UP1, UPT, UR26, URZ, UPT ;  /* 0x0000003f1a00728c */ /* 0x000fe2000bf25270 */
[----:B------:R-:W-:Y:S01]  /*4110*/  PLOP3.LUT P0, PT, PT, PT, UP2, 0x40, 0x0 ;  /* 0x000000000000781c */ /* 0x000fe20003f0e828 */
[----:B------:R-:W-:Y:S01]  /*4120*/  UISETP.NE.AND UP2, UPT, UR27, URZ, UPT ;  /* 0x0000003f1b00728c */ /* 0x000fe2000bf45270 */
[----:B------:R-:W-:Y:S01]  /*4130*/  FSEL R52, R43, -INF , !P6 ;  /* 0xff8000002b347808 */ /* 0x000fe20007000000 */
[----:B------:R-:W-:Y:S01]  /*4140*/  UISETP.NE.AND UP4, UPT, UR39, URZ, UPT ;  /* 0x0000003f2700728c */ /* 0x000fe2000bf85270 */
[----:B------:R-:W-:Y:S01]  /*4150*/  PLOP3.LUT P6, PT, PT, PT, UP3, 0x40, 0x0 ;  /* 0x000000000000781c */ /* 0x000fe20003fce838 */
[----:B------:R-:W-:Y:S01]  /*4160*/  UISETP.NE.AND UP3, UPT, UR25, URZ, UPT ;  /* 0x0000003f1900728c */ /* 0x000fe2000bf65270 */
[C---:B------:R-:W-:Y:S01]  /*4170*/  ISETP.LT.OR P5, PT, R5.reuse, 0x2, P5 ;  /* 0x000000020500780c */ /* 0x040fe20002fa1670 */
[----:B------:R4:W2:Y:S01]  /*4180*/  MUFU.TANH R50, R7 ;  /* 0x0000000700327308 */ /* 0x0008a20000002400 */
[----:B------:R-:W-:Y:S01]  /*4190*/  ISETP.LT.OR P2, PT, R5, 0x9, P2 ;  /* 0x000000090500780c */ /* 0x000fe20001741670 */
[----:B------:R-:W-:Y:S01]  /*41a0*/  FMUL.FTZ R16, R97, c[0x0][0x320] ;  /* 0x0000c80061107a20 */ /* 0x000fe20000410000 */
[----:B------:R-:W-:Y:S01]  /*41b0*/  ISETP.GT.AND P1, PT, R4, 0x9, P1 ;  /* 0x000000090400780c */ /* 0x000fe20000f24270 */
[----:B-1----:R-:W-:Y:S01]  /*41c0*/  FMUL.FTZ R6, R156, c[0x0][0x320] ;  /* 0x0000c8009c067a20 */ /* 0x002fe20000410000 */
[----:B------:R-:W-:Y:S01]  /*41d0*/  ISETP.GT.AND P6, PT, R4, 0x11, P6 ;  /* 0x000000110400780c */ /* 0x000fe200037c4270 */
[----:B------:R-:W-:Y:S01]  /*41e0*/  FMUL.FTZ R14, R152, c[0x0][0x320] ;  /* 0x0000c800980e7a20 */ /* 0x000fe20000410000 */
[----:B------:R-:W-:Y:S01]  /*41f0*/  FSEL R51, R41, -INF , !P5 ;  /* 0xff80000029337808 */ /* 0x000fe20006800000 */
[----:B------:R1:W1:Y:S01]  /*4200*/  MUFU.TANH R55, R6 ;  /* 0x0000000600377308 */ /* 0x0002620000002400 */
[----:B------:R-:W-:Y:S01]  /*4210*/  FSEL R56, R40, -INF , !P2 ;  /* 0xff80000028387808 */ /* 0x000fe20005000000 */
[----:B------:R-:W-:Y:S01]  /*4220*/  FMUL.FTZ R13, R113, c[0x0][0x320] ;  /* 0x0000c800710d7a20 */ /* 0x000fe20000410000 */
[----:B------:R-:W-:Y:S01]  /*4230*/  PLOP3.LUT P5, PT, PT, PT, UP0, 0x40, 0x0 ;  /* 0x000000000000781c */ /* 0x000fe20003fae808 */
[----:B------:R-:W-:Y:S01]  /*4240*/  UISETP.NE.AND UP0, UPT, UR24, URZ, UPT ;  /* 0x0000003f1800728c */ /* 0x000fe2000bf05270 */
[----:B------:R-:W-:Y:S01]  /*4250*/  PLOP3.LUT P2, PT, PT, PT, UP2, 0x40, 0x0 ;  /* 0x000000000000781c */ /* 0x000fe20003f4e828 */
[----:B------:R-:W-:Y:S01]  /*4260*/  UISETP.NE.AND UP2, UPT, UR23, URZ, UPT ;  /* 0x0000003f1700728c */ /* 0x000fe2000bf45270 */
[----:B------:R-:W-:Y:S01]  /*4270*/  ISETP.GT.AND P0, PT, R4, 0x10, P0 ;  /* 0x000000100400780c */ /* 0x000fe20000704270 */
[----:B------:R-:W-:Y:S01]  /*4280*/  FMUL.FTZ R12, R149, c[0x0][0x320] ;  /* 0x0000c800950c7a20 */ /* 0x000fe20000410000 */
[C---:B------:R-:W-:Y:S01]  /*4290*/  ISETP.LT.OR P1, PT, R5.reuse, 0xa, P1 ;  /* 0x0000000a0500780c */ /* 0x040fe20000f21670 */
[----:B------:R-:W-:Y:S01]  /*42a0*/  FMUL.FTZ R11, R120, c[0x0][0x320] ;  /* 0x0000c800780b7a20 */ /* 0x000fe20000410000 */
[----:B------:R-:W-:Y:S01]  /*42b0*/  ISETP.LT.OR P6, PT, R5, 0x12, P6 ;  /* 0x000000120500780c */ /* 0x000fe200037c1670 */
[----:B------:R-:W-:Y:S01]  /*42c0*/  FMUL.FTZ R8, R121, c[0x0][0x320] ;  /* 0x0000c80079087a20 */ /* 0x000fe20000410000 */
[----:B------:R-:W-:Y:S01]  /*42d0*/  ISETP.LT.OR P0, PT, R5, 0x11, P0 ;  /* 0x000000110500780c */ /* 0x000fe20000701670 */
[----:B----4-:R-:W-:Y:S01]  /*42e0*/  FMUL.FTZ R7, R153, c[0x0][0x320] ;  /* 0x0000c80099077a20 */ /* 0x010fe20000410000 */
[----:B------:R-:W-:Y:S01]  /*42f0*/  ISETP.GT.AND P2, PT, R4, 0x19, P2 ;  /* 0x000000190400780c */ /* 0x000fe20001744270 */
[----:B-1----:R-:W-:Y:S01]  /*4300*/  FMUL.FTZ R6, R140, c[0x0][0x320] ;  /* 0x0000c8008c067a20 */ /* 0x002fe20000410000 */
[----:B------:R-:W-:Y:S01]  /*4310*/  FSEL R57, R38, -INF , !P1 ;  /* 0xff80000026397808 */ /* 0x000fe20004800000 */
[----:B------:R-:W-:Y:S01]  /*4320*/  FMUL.FTZ R10, R137, c[0x0][0x320] ;  /* 0x0000c800890a7a20 */ /* 0x000fe20000410000 */
[----:B------:R-:W-:Y:S01]  /*4330*/  PLOP3.LUT P1, PT, PT, PT, UP1, 0x40, 0x0 ;  /* 0x000000000000781c */ /* 0x000fe20003f2e818 */
[----:B------:R1:W4:Y:S01]  /*4340*/  MUFU.TANH R60, R6 ;  /* 0x00000006003c7308 */ /* 0x0003220000002400 */
[----:B------:R-:W-:Y:S01]  /*4350*/  ISETP.GT.AND P5, PT, R4, 0x18, P5 ;  /* 0x000000180400780c */ /* 0x000fe20002fa4270 */
[----:B------:R-:W-:Y:S01]  /*4360*/  UISETP.NE.AND UP1, UPT, UR22, URZ, UPT ;  /* 0x0000003f1600728c */ /* 0x000fe2000bf25270 */
[----:B------:R-:W-:Y:S01]  /*4370*/  FSEL R65, R24, -INF , !P6 ;  /* 0xff80000018417808 */ /* 0x000fe20007000000 */
[----:B------:R-:W-:Y:S01]  /*4380*/  FMUL.FTZ R9, R108, c[0x0][0x320] ;  /* 0x0000c8006c097a20 */ /* 0x000fe20000410000 */
[----:B------:R-:W-:Y:S01]  /*4390*/  PLOP3.LUT P6, PT, PT, PT, UP0, 0x40, 0x0 ;  /* 0x000000000000781c */ /* 0x000fe20003fce808 */
[----:B------:R-:W-:Y:S01]  /*43a0*/  UISETP.NE.AND UP0, UPT, UR21, URZ, UPT ;  /* 0x0000003f1500728c */ /* 0x000fe2000bf05270 */
[----:B------:R-:W-:Y:S01]  /*43b0*/  FSEL R64, R28, -INF , !P0 ;  /* 0xff8000001c407808 */ /* 0x000fe20004000000 */
[----:B------:R-:W2:Y:S01]  /*43c0*/  MUFU.TANH R53, R17 ;  /* 0x0000001100357308 */ /* 0x000ea20000002400 */
[----:B------:R-:W-:-:S02]  /*43d0*/  ISETP.LT.OR P2, PT, R5, 0x1a, P2 ;  /* 0x0000001a0500780c */ /* 0x000fc40001741670 */
[----:B------:R-:W-:Y:S01]  /*43e0*/  PLOP3.LUT P0, PT, PT, PT, UP3, 0x40, 0x0 ;  /* 0x000000000000781c */ /* 0x000fe20003f0e838 */
[----:B------:R-:W-:Y:S01]  /*43f0*/  UISETP.NE.AND UP3, UPT, UR18, URZ, UPT ;  /* 0x0000003f1200728c */ /* 0x000fe2000bf65270 */
[----:B------:R-:W-:Y:S02]  /*4400*/  ISETP.LT.OR P5, PT, R5, 0x19, P5 ;  /* 0x000000190500780c */ /* 0x000fe40002fa1670 */
[C---:B------:R-:W-:Y:S01]  /*4410*/  ISETP.GT.AND P6, PT, R4.reuse, 0x28, P6 ;  /* 0x000000280400780c */ /* 0x040fe200037c4270 */
[----:B-1----:R-:W-:Y:S01]  /*4420*/  FMUL.FTZ R6, R141, c[0x0][0x320] ;  /* 0x0000c8008d067a20 */ /* 0x002fe20000410000 */
[----:B------:R-:W-:Y:S01]  /*4430*/  FSEL R45, R45, -INF , !P2 ;  /* 0xff8000002d2d7808 */ /* 0x000fe20005000000 */
[----:B------:R-:W1:Y:S01]  /*4440*/  MUFU.TANH R54, R16 ;  /* 0x0000001000367308 */ /* 0x000e620000002400 */
[----:B------:R-:W-:Y:S01]  /*4450*/  PLOP3.LUT P2, PT, PT, PT, UP1, 0x40, 0x0 ;  /* 0x000000000000781c */ /* 0x000fe20003f4e818 */
[----:B------:R-:W-:Y:S01]  /*4460*/  UISETP.NE.AND UP1, UPT, UR19, URZ, UPT ;  /* 0x0000003f1300728c */ /* 0x000fe2000bf25270 */
[----:B------:R-:W-:-:S02]  /*4470*/  ISETP.GT.AND P0, PT, R4, 0x21, P0 ;  /* 0x000000210400780c */ /* 0x000fc40000704270 */
[----:B------:R-:W-:Y:S02]  /*4480*/  FSEL R46, R46, -INF , !P5 ;  /* 0xff8000002e2e7808 */ /* 0x000fe40006800000 */
[----:B------:R-:W-:Y:S01]  /*4490*/  ISETP.GT.AND P1, PT, R4, 0x20, P1 ;  /* 0x000000200400780c */ /* 0x000fe20000f24270 */
[----:B------:R5:W1:Y:S01]  /*44a0*/  MUFU.TANH R58, R6 ;  /* 0x00000006003a7308 */ /* 0x000a620000002400 */
[----:B------:R-:W-:Y:S01]  /*44b0*/  PLOP3.LUT P5, PT, PT, PT, UP2, 0x40, 0x0 ;  /* 0x000000000000781c */ /* 0x000fe20003fae828 */
[----:B------:R-:W-:Y:S01]  /*44c0*/  UISETP.NE.AND UP2, UPT, UR20, URZ, UPT ;  /* 0x0000003f1400728c */ /* 0x000fe2000bf45270 */
[C---:B------:R-:W-:Y:S02]  /*44d0*/  ISETP.LT.OR P6, PT, R5.reuse, 0x29, P6 ;  /* 0x000000290500780c */ /* 0x040fe400037c1670 */
[C---:B------:R-:W-:Y:S02]  /*44e0*/  ISETP.LT.OR P0, PT, R5.reuse, 0x22, P0 ;  /* 0x000000220500780c */ /* 0x040fe40000701670 */
[----:B------:R-:W-:Y:S01]  /*44f0*/  ISETP.LT.OR P1, PT, R5, 0x21, P1 ;  /* 0x000000210500780c */ /* 0x000fe20000f21670 */
[----:B------:R-:W1:Y:S01]  /*4500*/  MUFU.TANH R43, R15 ;  /* 0x0000000f002b7308 */ /* 0x000e620000002400 */
[----:B------:R-:W-:-:S02]  /*4510*/  FSEL R112, R39, -INF , !P6 ;  /* 0xff80000027707808 */ /* 0x000fc40007000000 */
[----:B------:R-:W-:Y:S01]  /*4520*/  PLOP3.LUT P6, PT, PT, PT, UP1, 0x40, 0x0 ;  /* 0x000000000000781c */ /* 0x000fe20003fce818 */
[----:B------:R-:W-:Y:S01]  /*4530*/  UISETP.NE.AND UP1, UPT, UR15, URZ, UPT ;  /* 0x0000003f0f00728c */ /* 0x000fe2000bf25270 */
[----:B------:R-:W-:Y:S02]  /*4540*/  FSEL R78, R42, -INF , !P0 ;  /* 0xff8000002a4e7808 */ /* 0x000fe40004000000 */
[----:B------:R-:W-:Y:S01]  /*4550*/  FSEL R76, R44, -INF , !P1 ;  /* 0xff8000002c4c7808 */ /* 0x000fe20004800000 */
[----:B-----5:R-:W-:Y:S01]  /*4560*/  FMUL.FTZ R6, R104, c[0x0][0x320] ;  /* 0x0000c80068067a20 */ /* 0x020fe20000410000 */
[----:B------:R-:W-:Y:S01]  /*4570*/  PLOP3.LUT P0, PT, PT, PT, UP2, 0x40, 0x0 ;  /* 0x000000000000781c */ /* 0x000fe20003f0e828 */
[----:B------:R-:W-:Y:S01]  /*4580*/  UISETP.NE.AND UP2, UPT, UR16, URZ, UPT ;  /* 0x0000003f1000728c */ /* 0x000fe2000bf45270 */
[----:B------:R-:W-:Y:S01]  /*4590*/  PLOP3.LUT P1, PT, PT, PT, UP0, 0x40, 0x0 ;  /* 0x000000000000781c */ /* 0x000fe20003f2e808 */
[----:B------:R5:W1:Y:S01]  /*45a0*/  MUFU.TANH R61, R6 ;  /* 0x00000006003d7308 */ /* 0x000a620000002400 */
[C---:B------:R-:W-:Y:S01]  /*45b0*/  ISETP.GT.AND P6, PT, R4.reuse, 0x39, P6 ;  /* 0x000000390400780c */ /* 0x040fe200037c4270 */
[----:B------:R-:W-:Y:S01]  /*45c0*/  UISETP.NE.AND UP0, UPT, UR17, URZ, UPT ;  /* 0x0000003f1100728c */ /* 0x000fe2000bf05270 */
[----:B------:R-:W-:-:S02]  /*45d0*/  ISETP.GT.AND P0, PT, R4, 0x38, P0 ;  /* 0x000000380400780c */ /* 0x000fc40000704270 */
[C---:B------:R-:W-:Y:S02]  /*45e0*/  ISETP.GT.AND P5, PT, R4.reuse, 0x29, P5 ;  /* 0x000000290400780c */ /* 0x040fe40002fa4270 */
[C---:B------:R-:W-:Y:S01]  /*45f0*/  ISETP.GT.AND P2, PT, R4.reuse, 0x30, P2 ;  /* 0x000000300400780c */ /* 0x040fe20001744270 */
[----:B------:R-:W1:Y:S01]  /*4600*/  MUFU.TANH R41, R14 ;  /* 0x0000000e00297308 */ /* 0x000e620000002400 */
[----:B------:R-:W-:Y:S02]  /*4610*/  ISETP.GT.AND P1, PT, R4, 0x31, P1 ;  /* 0x000000310400780c */ /* 0x000fe40000f24270 */
[C---:B------:R-:W-:Y:S02]  /*4620*/  ISETP.LT.OR P6, PT, R5.reuse, 0x3a, P6 ;  /* 0x0000003a0500780c */ /* 0x040fe400037c1670 */
[C---:B------:R-:W-:Y:S02]  /*4630*/  ISETP.LT.OR P0, PT, R5.reuse, 0x39, P0 ;  /* 0x000000390500780c */ /* 0x040fe40000701670 */
[----:B------:R-:W-:Y:S01]  /*4640*/  ISETP.LT.OR P5, PT, R5, 0x2a, P5 ;  /* 0x0000002a0500780c */ /* 0x000fe20002fa1670 */
[----:B-----5:R-:W-:Y:S01]  /*4650*/  FMUL.FTZ R6, R105, c[0x0][0x320] ;  /* 0x0000c80069067a20 */ /* 0x020fe20000410000 */
[C---:B------:R-:W-:Y:S01]  /*4660*/  ISETP.LT.OR P2, PT, R5.reuse, 0x31, P2 ;  /* 0x000000310500780c */ /* 0x040fe20001741670 */
[----:B------:R-:W1:Y:S01]  /*4670*/  MUFU.TANH R40, R13 ;  /* 0x0000000d00287308 */ /* 0x000e620000002400 */
[----:B------:R-:W-:-:S02]  /*4680*/  ISETP.LT.OR P1, PT, R5, 0x32, P1 ;  /* 0x000000320500780c */ /* 0x000fc40000f21670 */
[----:B------:R-:W-:Y:S02]  /*4690*/  FSEL R131, R33, -INF , !P6 ;  /* 0xff80000021837808 */ /* 0x000fe40007000000 */
[----:B------:R-:W-:Y:S02]  /*46a0*/  FSEL R127, R34, -INF , !P0 ;  /* 0xff800000227f7808 */ /* 0x000fe40004000000 */
[----:B------:R-:W-:Y:S01]  /*46b0*/  FSEL R118, R37, -INF , !P5 ;  /* 0xff80000025767808 */ /* 0x000fe20006800000 */
[----:B------:R5:W1:Y:S01]  /*46c0*/  MUFU.TANH R59, R6 ;  /* 0x00000006003b7308 */ /* 0x000a620000002400 */
[----:B------:R-:W-:Y:S02]  /*46d0*/  FSEL R126, R36, -INF , !P2 ;  /* 0xff800000247e7808 */ /* 0x000fe40005000000 */
[----:B------:R-:W-:Y:S02]  /*46e0*/  FSEL R128, R35, -INF , !P1 ;  /* 0xff80000023807808 */ /* 0x000fe40004800000 */
[----:B------:R-:W-:Y:S01]  /*46f0*/  PLOP3.LUT P0, PT, PT, PT, UP1, 0x40, 0x0 ;  /* 0x000000000000781c */ /* 0x000fe20003f0e818 */
[----:B------:R-:W-:Y:S01]  /*4700*/  UISETP.NE.AND UP1, UPT, UR35, URZ, UPT ;  /* 0x0000003f2300728c */ /* 0x000fe2000bf25270 */
[----:B------:R-:W-:Y:S01]  /*4710*/  PLOP3.LUT P5, PT, PT, PT, UP3, 0x40, 0x0 ;  /* 0x000000000000781c */ /* 0x000fe20003fae838 */
[----:B------:R-:W-:Y:S01]  /*4720*/  UISETP.NE.AND UP3, UPT, UR38, URZ, UPT ;  /* 0x0000003f2600728c */ /* 0x000fe2000bf65270 */
[----:B------:R-:W-:Y:S01]  /*4730*/  PLOP3.LUT P2, PT, PT, PT, UP0, 0x40, 0x0 ;  /* 0x000000000000781c */ /* 0x000fe20003f4e808 */
[----:B------:R-:W-:Y:S01]  /*4740*/  UISETP.NE.AND UP0, UPT, UR37, URZ, UPT ;  /* 0x0000003f2500728c */ /* 0x000fe2000bf05270 */
[----:B------:R-:W-:Y:S01]  /*4750*/  PLOP3.LUT P1, PT, PT, PT, UP2, 0x40, 0x0 ;  /* 0x000000000000781c */ /* 0x000fe20003f2e828 */
[----:B------:R-:W1:Y:S01]  /*4760*/  MUFU.TANH R38, R12 ;  /* 0x0000000c00267308 */ /* 0x000e620000002400 */
[C---:B------:R-:W-:Y:S01]  /*4770*/  ISETP.GT.AND P0, PT, R4.reuse, 0x49, P0 ;  /* 0x000000490400780c */ /* 0x040fe20000704270 */
[----:B------:R-:W-:Y:S01]  /*4780*/  UISETP.NE.AND UP2, UPT, UR36, URZ, UPT ;  /* 0x0000003f2400728c */ /* 0x000fe2000bf45270 */
[C---:B------:R-:W-:Y:S01]  /*4790*/  ISETP.GT.AND P5, PT, R4.reuse, 0x40, P5 ;  /* 0x000000400400780c */ /* 0x040fe20002fa4270 */
[----:B-----5:R-:W-:Y:S01]  /*47a0*/  FMUL.FTZ R6, R157, c[0x0][0x320] ;  /* 0x0000c8009d067a20 */ /* 0x020fe20000410000 */
[----:B------:R-:W-:-:S02]  /*47b0*/  ISETP.GT.AND P2, PT, R4, 0x41, P2 ;  /* 0x000000410400780c */ /* 0x000fc40001744270 */
[----:B------:R-:W-:Y:S01]  /*47c0*/  ISETP.GT.AND P1, PT, R4, 0x48, P1 ;  /* 0x000000480400780c */ /* 0x000fe20000f24270 */
[----:B------:R5:W1:Y:S01]  /*47d0*/  MUFU.TANH R49, R6 ;  /* 0x0000000600317308 */ /* 0x000a620000002400 */
[C---:B------:R-:W-:Y:S02]  /*47e0*/  ISETP.LT.OR P0, PT, R5.reuse, 0x4a, P0 ;  /* 0x0000004a0500780c */ /* 0x040fe40000701670 */
[C---:B------:R-:W-:Y:S02]  /*47f0*/  ISETP.LT.OR P5, PT, R5.reuse, 0x41, P5 ;  /* 0x000000410500780c */ /* 0x040fe40002fa1670 */
[C---:B------:R-:W-:Y:S02]  /*4800*/  ISETP.LT.OR P2, PT, R5.reuse, 0x42, P2 ;  /* 0x000000420500780c */ /* 0x040fe40001741670 */
[----:B------:R-:W-:Y:S01]  /*4810*/  ISETP.LT.OR P1, PT, R5, 0x49, P1 ;  /* 0x000000490500780c */ /* 0x000fe20000f21670 */
[----:B------:R-:W1:Y:S01]  /*4820*/  MUFU.TANH R42, R11 ;  /* 0x0000000b002a7308 */ /* 0x000e620000002400 */
[----:B------:R-:W-:-:S02]  /*4830*/  FSEL R205, R30, -INF , !P0 ;  /* 0xff8000001ecd7808 */ /* 0x000fc40004000000 */
[----:B------:R-:W-:Y:S02]  /*4840*/  FSEL R200, R31, -INF , !P5 ;  /* 0xff8000001fc87808 */ /* 0x000fe40006800000 */
[----:B------:R-:W-:Y:S02]  /*4850*/  FSEL R204, R32, -INF , !P2 ;  /* 0xff80000020cc7808 */ /* 0x000fe40005000000 */
[----:B------:R-:W-:Y:S01]  /*4860*/  FSEL R203, R27, -INF , !P1 ;  /* 0xff8000001bcb7808 */ /* 0x000fe20004800000 */
[----:B-----5:R-:W-:Y:S01]  /*4870*/  FMUL.FTZ R6, R148, c[0x0][0x320] ;  /* 0x0000c80094067a20 */ /* 0x020fe20000410000 */
[----:B------:R-:W-:Y:S01]  /*4880*/  PLOP3.LUT P0, PT, PT, PT, UP0, 0x40, 0x0 ;  /* 0x000000000000781c */ /* 0x000fe20003f0e808 */
[----:B------:R-:W1:Y:S01]  /*4890*/  MUFU.TANH R37, R8 ;  /* 0x0000000800257308 */ /* 0x000e620000002400 */
[----:B------:R-:W-:Y:S02]  /*48a0*/  PLOP3.LUT P6, PT, PT, PT, UP6, 0x40, 0x0 ;  /* 0x000000000000781c */ /* 0x000fe40003fce868 */
[----:B------:R-:W-:-:S02]  /*48b0*/  PLOP3.LUT P5, PT, PT, PT, UP5, 0x40, 0x0 ;  /* 0x000000000000781c */ /* 0x000fc40003fae858 */
[----:B------:R-:W-:Y:S02]  /*48c0*/  PLOP3.LUT P2, PT, PT, PT, UP4, 0x40, 0x0 ;  /* 0x000000000000781c */ /* 0x000fe40003f4e848 */
[----:B------:R-:W-:Y:S01]  /*48d0*/  PLOP3.LUT P1, PT, PT, PT, UP3, 0x40, 0x0 ;  /* 0x000000000000781c */ /* 0x000fe20003f2e838 */
[----:B------:R5:W1:Y:S01]  /*48e0*/  MUFU.TANH R48, R6 ;  /* 0x0000000600307308 */ /* 0x000a620000002400 */
[C---:B------:R-:W-:Y:S02]  /*48f0*/  ISETP.GT.AND P6, PT, R4.reuse, 0x50, P6 ;  /* 0x000000500400780c */ /* 0x040fe400037c4270 */
[C---:B------:R-:W-:Y:S02]  /*4900*/  ISETP.GT.AND P5, PT, R4.reuse, 0x51, P5 ;  /* 0x000000510400780c */ /* 0x040fe40002fa4270 */
[C---:B------:R-:W-:Y:S02]  /*4910*/  ISETP.GT.AND P2, PT, R4.reuse, 0x58, P2 ;  /* 0x000000580400780c */ /* 0x040fe40001744270 */
[----:B------:R-:W-:Y:S01]  /*4920*/  ISETP.GT.AND P1, PT, R4, 0x59, P1 ;  /* 0x000000590400780c */ /* 0x000fe20000f24270 */
[----:B------:R-:W1:Y:S01]  /*4930*/  MUFU.TANH R35, R7 ;  /* 0x0000000700237308 */ /* 0x000e620000002400 */
[----:B------:R-:W-:Y:S01]  /*4940*/  ISETP.LT.OR P6, PT, R5, 0x51, P6 ;  /* 0x000000510500780c */ /* 0x000fe200037c1670 */
[----:B------:R-:W-:Y:S01]  /*4950*/  FMUL.FTZ R4, R109, c[0x0][0x320] ;  /* 0x0000c8006d047a20 */ /* 0x000fe20000410000 */
[----:B------:R-:W-:-:S02]  /*4960*/  ISETP.LT.OR P5, PT, R5, 0x52, P5 ;  /* 0x000000520500780c */ /* 0x000fc40002fa1670 */
[C---:B------:R-:W-:Y:S02]  /*4970*/  ISETP.LT.OR P2, PT, R5.reuse, 0x59, P2 ;  /* 0x000000590500780c */ /* 0x040fe40001741670 */
[----:B------:R-:W-:Y:S01]  /*4980*/  ISETP.LT.OR P1, PT, R5, 0x5a, P1 ;  /* 0x0000005a0500780c */ /* 0x000fe20000f21670 */
[----:B-----5:R-:W-:Y:S01]  /*4990*/  FMUL.FTZ R6, R145, c[0x0][0x320] ;  /* 0x0000c80091067a20 */ /* 0x020fe20000410000 */
[----:B------:R-:W1:Y:S01]  /*49a0*/  MUFU.TANH R31, R10 ;  /* 0x0000000a001f7308 */ /* 0x000e620000002400 */
[----:B------:R-:W-:Y:S02]  /*49b0*/  FSEL R207, R29, -INF , !P6 ;  /* 0xff8000001dcf7808 */ /* 0x000fe40007000000 */
[----:B------:R-:W-:Y:S02]  /*49c0*/  FSEL R229, R26, -INF , !P5 ;  /* 0xff8000001ae57808 */ /* 0x000fe40006800000 */
[----:B------:R-:W-:Y:S02]  /*49d0*/  FSEL R230, R25, -INF , !P2 ;  /* 0xff80000019e67808 */ /* 0x000fe40005000000 */
[----:B------:R-:W-:Y:S01]  /*49e0*/  FSEL R231, R22, -INF , !P1 ;  /* 0xff80000016e77808 */ /* 0x000fe20004800000 */
[----:B------:R5:W1:Y:S08]  /*49f0*/  MUFU.TANH R47, R6 ;  /* 0x00000006002f7308 */ /* 0x000a700000002400 */
[----:B------:R-:W1:Y:S01]  /*4a00*/  MUFU.TANH R34, R9 ;  /* 0x0000000900227308 */ /* 0x000e620000002400 */
[----:B-----5:R-:W-:-:S07]  /*4a10*/  FMUL.FTZ R6, R136, c[0x0][0x320] ;  /* 0x0000c80088067a20 */ /* 0x020fce0000410000 */
[----:B------:R-:W1:Y:S08]  /*4a20*/  MUFU.TANH R32, R4 ;  /* 0x0000000400207308 */ /* 0x000e700000002400 */
[----:B------:R5:W1:Y:S02]  /*4a30*/  MUFU.TANH R33, R6 ;  /* 0x0000000600217308 */ /* 0x000a640000002400 */
[----:B-----5:R-:W5:Y:S02]  /*4a40*/  SHFL.IDX PT, R6, R18, 0x2, 0x1c1f ;  /* 0x005c1f0012067f89 */ /* 0x020f6400000e0000 */
[----:B-----5:R-:W-:-:S02]  /*4a50*/  IMAD.IADD R5, R19, 0x1, R6 ;  /* 0x0000000113057824 */ /* 0x020fc400078e0206 */
[----:B------:R-:W-:-:S03]  /*4a60*/  IMAD.IADD R4, R21, 0x1, R6 ;  /* 0x0000000115047824 */ /* 0x000fc600078e0206 */
[----:B------:R-:W-:Y:S01]  /*4a70*/  IMNMX R5, R5, R20, PT ;  /* 0x0000001405057217 */ /* 0x000fe20003800200 */
[----:B------:R-:W-:Y:S05]  /*4a80*/  @P0 BRA `(.L_x_159) ;  /* 0x0000015000000947 */ /* 0x000fea0003800000 */
[----:B-1234-:R-:W-:Y:S01]  /*4a90*/  IMAD.U32 R7, RZ, RZ, UR10 ;  /* 0x0000000aff077e24 */ /* 0x01efe2000f8e00ff */
        /* <DEDUP_REMOVED lines=11> */
.L_x_161:
[----:B------:R-:W-:-:S04]  /*4b50*/  MOV R7, c[0x0][0x32c] ;  /* 0x0000cb0000077a02 */ /* 0x000fc80000000f00 */
[----:B------:R-:W-:-:S13]  /*4b60*/  ISETP.NE.AND P0, PT, R7, 0x1, PT ;  /* 0x000000010700780c */ /* 0x000fda0003f05270 */
[----:B------:R-:W-:-:S05]  /*4b70*/  @P0 IMAD.HI.U32 R7, R6, c[0x0][0x330], RZ ;  /* 0x0000cc0006070a27 */ /* 0x000fca00078e00ff */
[----:B------:R-:W-:Y:S02]  /*4b80*/  @P0 SHF.R.U32.HI R6, RZ, c[0x0][0x334], R7 ;  /* 0x0000cd00ff060a19 */ /* 0x000fe40000011607 */
.L_x_162:
[----:B------:R-:W-:Y:S05]  /*4b90*/  BSYNC B0 ;  /* 0x0000000000007941 */ /* 0x000fea0003800000 */
.L_x_160:
[----:B------:R-:W-:-:S05]  /*4ba0*/  IMAD R6, R6, c[0x0][0x32c], R23 ;  /* 0x0000cb0006067a24 */ /* 0x000fca00078e0217 */
[----:B------:R-:W-:Y:S02]  /*4bb0*/  IADD3 R7, R6, c[0x0][0x32c], RZ ;  /* 0x0000cb0006077a10 */ /* 0x000fe40007ffe0ff */
[----:B------:R-:W-:Y:S02]  /*4bc0*/  IMNMX R4, R4, R6, !PT ;  /* 0x0000000604047217 */ /* 0x000fe40007800200 */
[----:B------:R-:W-:Y:S02]  /*4bd0*/  IMNMX R5, R5, R7, PT ;  /* 0x0000000705057217 */ /* 0x000fe40003800200 */
.L_x_159:
[----:B-1234-:R-:W-:Y:S01]  /*4be0*/  FMUL.FTZ R6, R103, c[0x0][0x320] ;  /* 0x0000c80067067a20 */ /* 0x01efe20000410000 */
[----:B------:R-:W-:Y:S01]  /*4bf0*/  UP2UR UR37, UPR, URZ, 0x1 ;  /* 0x000000013f257883 */ /* 0x000fe20008000000 */
[----:B------:R-:W-:Y:S01]  /*4c00*/  FMUL.FTZ R16, R107, c[0x0][0x320] ;  /* 0x0000c8006b107a20 */ /* 0x000fe20000410000 */
[----:B------:R-:W-:Y:S01]  /*4c10*/  UISETP.NE.AND UP0, UPT, UR34, URZ, UPT ;  /* 0x0000003f2200728c */ /* 0x000fe2000bf05270 */
[----:B------:R1:W2:Y:S01]  /*4c20*/  MUFU.TANH R39, R6 ;  /* 0x0000000600277308 */ /* 0x0002a20000002400 */
[----:B------:R-:W-:Y:S01]  /*4c30*/  UP2UR UR40, UPR, URZ, 0x20 ;  /* 0x000000203f287883 */ /* 0x000fe20008000000 */
[----:B------:R-:W-:Y:S01]  /*4c40*/  FMUL.FTZ R15, R146, c[0x0][0x320] ;  /* 0x0000c800920f7a20 */ /* 0x000fe20000410000 */
[----:B------:R-:W-:Y:S01]  /*4c50*/  UP2UR UR39, UPR, URZ, 0x10 ;  /* 0x000000103f277883 */ /* 0x000fe20008000000 */
[----:B------:R-:W-:Y:S01]  /*4c60*/  FMUL.FTZ R14, R147, c[0x0][0x320] ;  /* 0x0000c800930e7a20 */ /* 0x000fe20000410000 */
[----:B------:R-:W-:Y:S01]  /*4c70*/  UISETP.NE.AND UP5, UPT, UR33, URZ, UPT ;  /* 0x0000003f2100728c */ /* 0x000fe2000bfa5270 */
[----:B------:R-:W-:Y:S01]  /*4c80*/  PLOP3.LUT P6, PT, PT, PT, UP0, 0x40, 0x0 ;  /* 0x000000000000781c */ /* 0x000fe20003fce808 */
[----:B------:R-:W-:Y:S01]  /*4c90*/  UISETP.NE.AND UP4, UPT, UR32, URZ, UPT ;  /* 0x0000003f2000728c */ /* 0x000fe2000bf85270 */
[----:B------:R-:W3:Y:S01]  /*4ca0*/  MUFU.TANH R36, R16 ;  /* 0x0000001000247308 */ /* 0x000ee20000002400 */
[----:B------:R-:W-:Y:S01]  /*4cb0*/  UP2UR UR38, UPR, URZ, 0x8 ;  /* 0x000000083f267883 */ /* 0x000fe20008000000 */
[C---:B------:R-:W-:Y:S01]  /*4cc0*/  ISETP.GT.AND P6, PT, R4.reuse, RZ, P6 ;  /* 0x000000ff0400720c */ /* 0x040fe200037c4270 */
[----:B------:R-:W-:Y:S01]  /*4cd0*/  UISETP.NE.AND UP3, UPT, UR30, URZ, UPT ;  /* 0x0000003f1e00728c */ /* 0x000fe2000bf65270 */
[----:B------:R-:W-:Y:S01]  /*4ce0*/  PLOP3.LUT P5, PT, PT, PT, UP5, 0x40, 0x0 ;  /* 0x000000000000781c */ /* 0x000fe20003fae858 */
[----:B------:R-:W-:Y:S01]  /*4cf0*/  UP2UR UR35, UPR, URZ, 0x2 ;  /* 0x000000023f237883 */ /* 0x000fe20008000000 */
[----:B------:R-:W-:Y:S01]  /*4d00*/  PLOP3.LUT P2, PT, PT, PT, UP4, 0x40, 0x0 ;  /* 0x000000000000781c */ /* 0x000fe20003f4e848 */
[----:B------:R-:W-:Y:S01]  /*4d10*/  UISETP.NE.AND UP1, UPT, UR31, URZ, UPT ;  /* 0x0000003f1f00728c */ /* 0x000fe2000bf25270 */
[----:B-1----:R-:W-:Y:S01]  /*4d20*/  FMUL.FTZ R6, R151, c[0x0][0x320] ;  /* 0x0000c80097067a20 */ /* 0x002fe20000410000 */
[----:B------:R-:W-:Y:S01]  /*4d30*/  UP2UR UR36, UPR, URZ, 0x4 ;  /* 0x000000043f247883 */ /* 0x000fe20008000000 */
[----:B------:R-:W-:Y:S01]  /*4d40*/  PLOP3.LUT P0, PT, PT, PT, UP3, 0x40, 0x0 ;  /* 0x000000000000781c */ /* 0x000fe20003f0e838 */
[----:B------:R-:W-:Y:S01]  /*4d50*/  UISETP.NE.AND UP2, UPT, UR29, URZ, UPT ;  /* 0x0000003f1d00728c */ /* 0x000fe2000bf45270 */
[----:B------:R1:W4:Y:S01]  /*4d60*/  MUFU.TANH R29, R6 ;  /* 0x00000006001d7308 */ /* 0x0003220000002400 */
[----:B------:R-:W-:Y:S01]  /*4d70*/  ISETP.LT.OR P6, PT, R5, 0x1, P6 ;  /* 0x000000010500780c */ /* 0x000fe200037c1670 */
[----:B------:R-:W-:Y:S01]  /*4d80*/  UISETP.NE.AND UP0, UPT, UR28, URZ, UPT ;  /* 0x0000003f1c00728c */ /* 0x000fe2000bf05270 */
[----:B------:R-:W-:Y:S01]  /*4d90*/  PLOP3.LUT P1, PT, PT, PT, UP1, 0x40, 0x0 ;  /* 0x000000000000781c */ /* 0x000fe20003f2e818 */
[----:B------:R-:W-:Y:S01]  /*4da0*/  UISETP.NE.AND UP3, UPT, UR27, URZ, UPT ;  /* 0x0000003f1b00728c */ /* 0x000fe2000bf65270 */
[C---:B------:R-:W-:Y:S01]  /*4db0*/  ISETP.GT.AND P5, PT, R4.reuse, 0x1, P5 ;  /* 0x000000010400780c */ /* 0x040fe20002fa4270 */
[----:B------:R-:W-:Y:S01]  /*4dc0*/  UISETP.NE.AND UP1, UPT, UR26, URZ, UPT ;  /* 0x0000003f1a00728c */ /* 0x000fe2000bf25270 */
[C---:B------:R-:W-:Y:S01]  /*4dd0*/  ISETP.GT.AND P2, PT, R4.reuse, 0x8, P2 ;  /* 0x000000080400780c */ /* 0x040fe20001744270 */
[----:B------:R-:W2:Y:S01]  /*4de0*/  MUFU.TANH R16, R15 ;  /* 0x0000000f00107308 */ /* 0x000ea20000002400 */
[----:B------:R-:W-:Y:S01]  /*4df0*/  ISETP.GT.AND P0, PT, R4, 0x10, P0 ;  /* 0x000000100400780c */ /* 0x000fe20000704270 */
[----:B------:R-:W-:Y:S01]  /*4e00*/  FMUL.FTZ R11, R111, c[0x0][0x320] ;  /* 0x0000c8006f0b7a20 */ /* 0x000fe20000410000 */
[----:B------:R-:W-:Y:S01]  /*4e10*/  FSEL R120, R55, -INF , !P6 ;  /* 0xff80000037787808 */ /* 0x000fe20007000000 */
[----:B------:R-:W-:Y:S01]  /*4e20*/  FMUL.FTZ R10, R155, c[0x0][0x320] ;  /* 0x0000c8009b0a7a20 */ /* 0x000fe20000410000 */
[----:B------:R-:W-:Y:S01]  /*4e30*/  PLOP3.LUT P6, PT, PT, PT, UP2, 0x40, 0x0 ;  /* 0x000000000000781c */ /* 0x000fe20003fce828 */
[----:B------:R-:W-:Y:S01]  /*4e40*/  UISETP.NE.AND UP2, UPT, UR25, URZ, UPT ;  /* 0x0000003f1900728c */ /* 0x000fe2000bf45270 */
[C---:B------:R-:W-:Y:S01]  /*4e50*/  ISETP.LT.OR P5, PT, R5.reuse, 0x2, P5 ;  /* 0x000000020500780c */ /* 0x040fe20002fa1670 */
[----:B-1----:R-:W-:Y:S01]  /*4e60*/  FMUL.FTZ R6, R98, c[0x0][0x320] ;  /* 0x0000c80062067a20 */ /* 0x002fe20000410000 */
[----:B------:R-:W-:Y:S01]  /*4e70*/  ISETP.GT.AND P1, PT, R4, 0x9, P1 ;  /* 0x000000090400780c */ /* 0x000fe20000f24270 */
[----:B------:R-:W1:Y:S01]  /*4e80*/  MUFU.TANH R15, R14 ;  /* 0x0000000e000f7308 */ /* 0x000e620000002400 */
[C---:B------:R-:W-:Y:S01]  /*4e90*/  ISETP.LT.OR P2, PT, R5.reuse, 0x9, P2 ;  /* 0x000000090500780c */ /* 0x040fe20001741670 */
[----:B------:R-:W-:Y:S01]  /*4ea0*/  FMUL.FTZ R9, R158, c[0x0][0x320] ;  /* 0x0000c8009e097a20 */ /* 0x000fe20000410000 */
[----:B------:R-:W-:Y:S01]  /*4eb0*/  ISETP.LT.OR P0, PT, R5, 0x11, P0 ;  /* 0x000000110500780c */ /* 0x000fe20000701670 */
[----:B------:R-:W-:Y:S01]  /*4ec0*/  FMUL.FTZ R13, R102, c[0x0][0x320] ;  /* 0x0000c800660d7a20 */ /* 0x000fe20000410000 */
[----:B------:R-:W-:Y:S01]  /*4ed0*/  ISETP.GT.AND P6, PT, R4, 0x11, P6 ;  /* 0x000000110400780c */ /* 0x000fe200037c4270 */
[----:B------:R-:W-:Y:S01]  /*4ee0*/  FMUL.FTZ R8, R159, c[0x0][0x320] ;  /* 0x0000c8009f087a20 */ /* 0x000fe20000410000 */
[----:B------:R-:W-:Y:S01]  /*4ef0*/  ISETP.LT.OR P1, PT, R5, 0xa, P1 ;  /* 0x0000000a0500780c */ /* 0x000fe20000f21670 */
[----:B------:R5:W1:Y:S01]  /*4f00*/  MUFU.TANH R44, R6 ;  /* 0x00000006002c7308 */ /* 0x000a620000002400 */
[----:B------:R-:W-:Y:S01]  /*4f10*/  FSEL R124, R48, -INF , !P2 ;  /* 0xff800000307c7808 */ /* 0x000fe20005000000 */
[----:B------:R-:W-:Y:S01]  /*4f20*/  UISETP.NE.AND UP5, UPT, UR40, URZ, UPT ;  /* 0x0000003f2800728c */ /* 0x000fe2000bfa5270 */
[----:B------:R-:W-:Y:S01]  /*4f30*/  PLOP3.LUT P2, PT, PT, PT, UP3, 0x40, 0x0 ;  /* 0x000000000000781c */ /* 0x000fe20003f4e838 */
[----:B------:R-:W-:Y:S01]  /*4f40*/  UISETP.NE.AND UP3, UPT, UR23, URZ, UPT ;  /* 0x0000003f1700728c */ /* 0x000fe2000bf65270 */
[----:B------:R-:W-:Y:S01]  /*4f50*/  FSEL R129, R41, -INF , !P0 ;  /* 0xff80000029817808 */ /* 0x000fe20004000000 */
[----:B------:R-:W-:Y:S01]  /*4f60*/  UISETP.NE.AND UP4, UPT, UR39, URZ, UPT ;  /* 0x0000003f2700728c */ /* 0x000fe2000bf85270 */
[----:B------:R-:W-:Y:S01]  /*4f70*/  PLOP3.LUT P0, PT, PT, PT, UP2, 0x40, 0x0 ;  /* 0x000000000000781c */ /* 0x000fe20003f0e828 */
[----:B------:R-:W-:Y:S01]  /*4f80*/  UISETP.NE.AND UP2, UPT, UR21, URZ, UPT ;  /* 0x0000003f1500728c */ /* 0x000fe2000bf45270 */
[----:B------:R-:W-:Y:S01]  /*4f90*/  ISETP.LT.OR P6, PT, R5, 0x12, P6 ;  /* 0x000000120500780c */ /* 0x000fe200037c1670 */
[----:B------:R-:W-:Y:S01]  /*4fa0*/  FMUL.FTZ R12, R110, c[0x0][0x320] ;  /* 0x0000c8006e0c7a20 */ /* 0x000fe20000410000 */
[----:B------:R-:W-:Y:S01]  /*4fb0*/  FSEL R125, R38, -INF , !P1 ;  /* 0xff800000267d7808 */ /* 0x000fe20004800000 */
[----:B------:R-:W-:Y:S01]  /*4fc0*/  FMUL.FTZ R7, R154, c[0x0][0x320] ;  /* 0x0000c8009a077a20 */ /* 0x000fe20000410000 */
[----:B------:R-:W-:Y:S01]  /*4fd0*/  PLOP3.LUT P1, PT, PT, PT, UP1, 0x40, 0x0 ;  /* 0x000000000000781c */ /* 0x000fe20003f2e818 */
[----:B------:R-:W-:Y:S01]  /*4fe0*/  UISETP.NE.AND UP1, UPT, UR22, URZ, UPT ;  /* 0x0000003f1600728c */ /* 0x000fe2000bf25270 */
[C---:B------:R-:W-:Y:S01]  /*4ff0*/  ISETP.GT.AND P2, PT, R4.reuse, 0x19, P2 ;  /* 0x000000190400780c */ /* 0x040fe20001744270 */
[----:B-----5:R-:W-:Y:S01]  /*5000*/  FMUL.FTZ R6, R99, c[0x0][0x320] ;  /* 0x0000c80063067a20 */ /* 0x020fe20000410000 */
[----:B------:R-:W-:Y:S01]  /*5010*/  ISETP.GT.AND P0, PT, R4, 0x21, P0 ;  /* 0x000000210400780c */ /* 0x000fe20000704270 */
[----:B------:R-:W-:Y:S01]  /*5020*/  FMUL.FTZ R17, R142, c[0x0][0x320] ;  /* 0x0000c8008e117a20 */ /* 0x000fe20000410000 */
[----:B------:R-:W-:Y:S01]  /*5030*/  FSEL R130, R35, -INF , !P6 ;  /* 0xff80000023827808 */ /* 0x000fe20007000000 */
[----:B------:R5:W1:Y:S01]  /*5040*/  MUFU.TANH R137, R6 ;  /* 0x0000000600897308 */ /* 0x000a620000002400 */
[----:B------:R-:W-:-:S02]  /*5050*/  ISETP.GT.AND P1, PT, R4, 0x20, P1 ;  /* 0x000000200400780c */ /* 0x000fc40000f24270 */
[C---:B------:R-:W-:Y:S02]  /*5060*/  ISETP.LT.OR P2, PT, R5.reuse, 0x1a, P2 ;  /* 0x0000001a0500780c */ /* 0x040fe40001741670 */
[C---:B------:R-:W-:Y:S02]  /*5070*/  ISETP.LT.OR P0, PT, R5.reuse, 0x22, P0 ;  /* 0x000000220500780c */ /* 0x040fe40000701670 */
[----:B------:R-:W-:Y:S01]  /*5080*/  ISETP.LT.OR P1, PT, R5, 0x21, P1 ;  /* 0x000000210500780c */ /* 0x000fe20000f21670 */
[----:B------:R-:W1:Y:S01]  /*5090*/  MUFU.TANH R22, R7 ;  /* 0x0000000700167308 */ /* 0x000e620000002400 */
[----:B------:R-:W-:Y:S02]  /*50a0*/  FSEL R140, R47, -INF , !P2 ;  /* 0xff8000002f8c7808 */ /* 0x000fe40005000000 */
[----:B------:R-:W-:Y:S01]  /*50b0*/  PLOP3.LUT P2, PT, PT, PT, UP1, 0x40, 0x0 ;  /* 0x000000000000781c */ /* 0x000fe20003f4e818 */
[----:B------:R-:W-:Y:S01]  /*50c0*/  UISETP.NE.AND UP1, UPT, UR19, URZ, UPT ;  /* 0x0000003f1300728c */ /* 0x000fe2000bf25270 */
[----:B------:R-:W-:-:S02]  /*50d0*/  FSEL R185, R31, -INF , !P0 ;  /* 0xff8000001fb97808 */ /* 0x000fc40004000000 */
[----:B------:R-:W-:Y:S01]  /*50e0*/  FSEL R186, R33, -INF , !P1 ;  /* 0xff80000021ba7808 */ /* 0x000fe20004800000 */
[----:B-----5:R-:W-:Y:S01]  /*50f0*/  FMUL.FTZ R6, R114, c[0x0][0x320] ;  /* 0x0000c80072067a20 */ /* 0x020fe20000410000 */
[----:B------:R-:W-:Y:S01]  /*5100*/  PLOP3.LUT P1, PT, PT, PT, UP2, 0x40, 0x0 ;  /* 0x000000000000781c */ /* 0x000fe20003f2e828 */
[----:B------:R-:W-:Y:S01]  /*5110*/  UISETP.NE.AND UP2, UPT, UR16, URZ, UPT ;  /* 0x0000003f1000728c */ /* 0x000fe2000bf45270 */
[C---:B------:R-:W-:Y:S01]  /*5120*/  ISETP.GT.AND P2, PT, R4.reuse, 0x30, P2 ;  /* 0x000000300400780c */ /* 0x040fe20001744270 */
[----:B------:R5:W1:Y:S01]  /*5130*/  MUFU.TANH R28, R6 ;  /* 0x00000006001c7308 */ /* 0x000a620000002400 */
[----:B------:R-:W-:Y:S02]  /*5140*/  ISETP.GT.AND P1, PT, R4, 0x31, P1 ;  /* 0x000000310400780c */ /* 0x000fe40000f24270 */
[C---:B------:R-:W-:Y:S02]  /*5150*/  ISETP.LT.OR P2, PT, R5.reuse, 0x31, P2 ;  /* 0x000000310500780c */ /* 0x040fe40001741670 */
[----:B------:R-:W-:-:S02]  /*5160*/  ISETP.LT.OR P1, PT, R5, 0x32, P1 ;  /* 0x000000320500780c */ /* 0x000fc40000f21670 */
[----:B------:R-:W-:Y:S01]  /*5170*/  FSEL R199, R43, -INF , !P2 ;  /* 0xff8000002bc77808 */ /* 0x000fe20005000000 */
[----:B------:R-:W1:Y:S01]  /*5180*/  MUFU.TANH R13, R13 ;  /* 0x0000000d000d7308 */ /* 0x000e620000002400 */
[----:B------:R-:W-:Y:S02]  /*5190*/  FSEL R201, R40, -INF , !P1 ;  /* 0xff80000028c97808 */ /* 0x000fe40004800000 */
[----:B------:R-:W-:Y:S01]  /*51a0*/  PLOP3.LUT P1, PT, PT, PT, UP2, 0x40, 0x0 ;  /* 0x000000000000781c */ /* 0x000fe20003f2e828 */
[----:B------:R-:W-:-:S03]  /*51b0*/  UISETP.NE.AND UP2, UPT, UR36, URZ, UPT ;  /* 0x0000003f2400728c */ /* 0x000fc6000bf45270 */
[----:B------:R-:W-:Y:S01]  /*51c0*/  ISETP.GT.AND P1, PT, R4, 0x48, P1 ;  /* 0x000000480400780c */ /* 0x000fe20000f24270 */
[----:B-----5:R-:W-:Y:S01]  /*51d0*/  FMUL.FTZ R6, R115, c[0x0][0x320] ;  /* 0x0000c80073067a20 */ /* 0x020fe20000410000 */
[----:B------:R-:W1:Y:S02]  /*51e0*/  MUFU.TANH R135, R12 ;  /* 0x0000000c00877308 */ /* 0x000e640000002400 */
[----:B------:R-:W-:-:S04]  /*51f0*/  ISETP.LT.OR P1, PT, R5, 0x49, P1 ;  /* 0x000000490500780c */ /* 0x000fc80000f21670 */
[----:B------:R-:W-:Y:S02]  /*5200*/  FSEL R242, R53, -INF , !P1 ;  /* 0xff80000035f27808 */ /* 0x000fe40004800000 */
[----:B------:R5:W1:Y:S02]  /*5210*/  MUFU.TANH R27, R6 ;  /* 0x00000006001b7308 */ /* 0x000a640000002400 */
[----:B-----5:R-:W-:-:S06]  /*5220*/  FMUL.FTZ R6, R138, c[0x0][0x320] ;  /* 0x0000c8008a067a20 */ /* 0x020fcc0000410000 */
[----:B------:R5:W1:Y:S02]  /*5230*/  MUFU.TANH R26, R6 ;  /* 0x00000006001a7308 */ /* 0x000a640000002400 */
[----:B-----5:R-:W-:-:S06]  /*5240*/  FMUL.FTZ R6, R150, c[0x0][0x320] ;  /* 0x0000c80096067a20 */ /* 0x020fcc0000410000 */
[----:B------:R5:W1:Y:S02]  /*5250*/  MUFU.TANH R25, R6 ;  /* 0x0000000600197308 */ /* 0x000a640000002400 */
[----:B-----5:R-:W-:-:S06]  /*5260*/  FMUL.FTZ R6, R139, c[0x0][0x320] ;  /* 0x0000c8008b067a20 */ /* 0x020fcc0000410000 */
[----:B------:R5:W1:Y:S02]  /*5270*/  MUFU.TANH R24, R6 ;  /* 0x0000000600187308 */ /* 0x000a640000002400 */
[----:B-----5:R-:W-:-:S06]  /*5280*/  FMUL.FTZ R6, R106, c[0x0][0x320] ;  /* 0x0000c8006a067a20 */ /* 0x020fcc0000410000 */
[----:B------:R5:W1:Y:S02]  /*5290*/  MUFU.TANH R30, R6 ;  /* 0x00000006001e7308 */ /* 0x000a640000002400 */
[----:B-----5:R-:W-:Y:S01]  /*52a0*/  FMUL.FTZ R6, R122, c[0x0][0x320] ;  /* 0x0000c8007a067a20 */ /* 0x020fe20000410000 */
[----:B------:R-:W-:Y:S02]  /*52b0*/  FSEL R122, R49, -INF , !P5 ;  /* 0xff800000317a7808 */ /* 0x000fe40006800000 */
[----:B------:R-:W-:Y:S01]  /*52c0*/  PLOP3.LUT P5, PT, PT, PT, UP0, 0x40, 0x0 ;  /* 0x000000000000781c */ /* 0x000fe20003fae808 */
[----:B------:R-:W-:Y:S02]  /*52d0*/  UISETP.NE.AND UP0, UPT, UR24, URZ, UPT ;  /* 0x0000003f1800728c */ /* 0x000fe4000bf05270 */
[----:B------:R5:W1:Y:S01]  /*52e0*/  MUFU.TANH R136, R6 ;  /* 0x0000000600887308 */ /* 0x000a620000002400 */
[----:B------:R-:W-:-:S03]  /*52f0*/  ISETP.GT.AND P5, PT, R4, 0x18, P5 ;  /* 0x000000180400780c */ /* 0x000fc60002fa4270 */
[----:B------:R-:W-:Y:S01]  /*5300*/  PLOP3.LUT P6, PT, PT, PT, UP0, 0x40, 0x0 ;  /* 0x000000000000781c */ /* 0x000fe20003fce808 */
[----:B------:R-:W-:Y:S01]  /*5310*/  UISETP.NE.AND UP0, UPT, UR20, URZ, UPT ;  /* 0x0000003f1400728c */ /* 0x000fe2000bf05270 */
[C---:B------:R-:W-:Y:S02]  /*5320*/  ISETP.LT.OR P5, PT, R5.reuse, 0x19, P5 ;  /* 0x000000190500780c */ /* 0x040fe40002fa1670 */
[----:B------:R-:W-:Y:S02]  /*5330*/  ISETP.GT.AND P6, PT, R4, 0x28, P6 ;  /* 0x000000280400780c */ /* 0x000fe400037c4270 */
[----:B------:R-:W-:Y:S02]  /*5340*/  FSEL R141, R50, -INF , !P5 ;  /* 0xff800000328d7808 */ /* 0x000fe40006800000 */
[----:B------:R-:W-:Y:S01]  /*5350*/  PLOP3.LUT P0, PT, PT, PT, UP0, 0x40, 0x0 ;  /* 0x000000000000781c */ /* 0x000fe20003f0e808 */
[----:B------:R-:W-:Y:S01]  /*5360*/  UISETP.NE.AND UP0, UPT, UR17, URZ, UPT ;  /* 0x0000003f1100728c */ /* 0x000fe2000bf05270 */
[----:B------:R-:W-:Y:S01]  /*5370*/  ISETP.LT.OR P6, PT, R5, 0x29, P6 ;  /* 0x000000290500780c */ /* 0x000fe200037c1670 */
[----:B-----5:R-:W-:Y:S01]  /*5380*/  FMUL.FTZ R6, R123, c[0x0][0x320] ;  /* 0x0000c8007b067a20 */ /* 0x020fe20000410000 */
[----:B------:R-:W-:Y:S01]  /*5390*/  PLOP3.LUT P5, PT, PT, PT, UP3, 0x40, 0x0 ;  /* 0x000000000000781c */ /* 0x000fe20003fae838 */
[----:B------:R-:W-:Y:S01]  /*53a0*/  UISETP.NE.AND UP3, UPT, UR18, URZ, UPT ;  /* 0x0000003f1200728c */ /* 0x000fe2000bf65270 */
[----:B------:R-:W-:Y:S01]  /*53b0*/  ISETP.GT.AND P0, PT, R4, 0x38, P0 ;  /* 0x000000380400780c */ /* 0x000fe20000704270 */
[----:B------:R5:W1:Y:S01]  /*53c0*/  MUFU.TANH R138, R6 ;  /* 0x00000006008a7308 */ /* 0x000a620000002400 */
[----:B------:R-:W-:-:S02]  /*53d0*/  FSEL R147, R60, -INF , !P6 ;  /* 0xff8000003c937808 */ /* 0x000fc40007000000 */
[----:B------:R-:W-:Y:S01]  /*53e0*/  PLOP3.LUT P6, PT, PT, PT, UP1, 0x40, 0x0 ;  /* 0x000000000000781c */ /* 0x000fe20003fce818 */
[----:B------:R-:W-:Y:S01]  /*53f0*/  UISETP.NE.AND UP1, UPT, UR15, URZ, UPT ;  /* 0x0000003f0f00728c */ /* 0x000fe2000bf25270 */
[----:B------:R-:W-:Y:S02]  /*5400*/  ISETP.GT.AND P5, PT, R4, 0x29, P5 ;  /* 0x000000290400780c */ /* 0x000fe40002fa4270 */
[C---:B------:R-:W-:Y:S02]  /*5410*/  ISETP.LT.OR P0, PT, R5.reuse, 0x39, P0 ;  /* 0x000000390500780c */ /* 0x040fe40000701670 */
[----:B------:R-:W-:Y:S02]  /*5420*/  ISETP.LT.OR P5, PT, R5, 0x2a, P5 ;  /* 0x0000002a0500780c */ /* 0x000fe40002fa1670 */
[----:B------:R-:W-:Y:S02]  /*5430*/  FSEL R202, R63, -INF , !P0 ;  /* 0xff8000003fca7808 */ /* 0x000fe40004000000 */
[----:B------:R-:W-:Y:S01]  /*5440*/  PLOP3.LUT P0, PT, PT, PT, UP1, 0x40, 0x0 ;  /* 0x000000000000781c */ /* 0x000fe20003f0e818 */
[----:B------:R-:W-:Y:S01]  /*5450*/  UISETP.NE.AND UP1, UPT, UR35, URZ, UPT ;  /* 0x0000003f2300728c */ /* 0x000fe2000bf25270 */
        /* <DEDUP_REMOVED lines=10> */
[----:B------:R-:W-:Y:S01]  /*5500*/  ISETP.GT.AND P2, PT, R4, 0x41, P2 ;  /* 0x000000410400780c */ /* 0x000fe20001744270 */
[----:B------:R1:W1:Y:S01]  /*5510*/  MUFU.TANH R58, R11 ;  /* 0x0000000b003a7308 */ /* 0x0002620000002400 */
[C---:B------:R-:W-:Y:S02]  /*5520*/  ISETP.LT.OR P0, PT, R5.reuse, 0x4a, P0 ;  /* 0x0000004a0500780c */ /* 0x040fe40000701670 */
[C---:B------:R-:W-:Y:S02]  /*5530*/  ISETP.LT.OR P6, PT, R5.reuse, 0x3a, P6 ;  /* 0x0000003a0500780c */ /* 0x040fe400037c1670 */
[C---:B------:R-:W-:Y:S02]  /*5540*/  ISETP.LT.OR P5, PT, R5.reuse, 0x41, P5 ;  /* 0x000000410500780c */ /* 0x040fe40002fa1670 */
[----:B------:R-:W-:Y:S01]  /*5550*/  ISETP.LT.OR P2, PT, R5, 0x42, P2 ;  /* 0x000000420500780c */ /* 0x000fe20001741670 */
[----:B-----5:R-:W5:Y:S01]  /*5560*/  SHFL.IDX PT, R6, R18, 0x3, 0x1c1f ;  /* 0x007c1f0012067f89 */ /* 0x020f6200000e0000 */
[----:B------:R-:W-:Y:S01]  /*5570*/  FSEL R240, R54, -INF , !P0 ;  /* 0xff80000036f07808 */ /* 0x000fe20004000000 */
[----:B------:R1:W1:Y:S01]  /*5580*/  MUFU.TANH R11, R10 ;  /* 0x0000000a000b7308 */ /* 0x0002620000002400 */
[----:B------:R-:W-:-:S02]  /*5590*/  PLOP3.LUT P0, PT, PT, PT, UP0, 0x40, 0x0 ;  /* 0x000000000000781c */ /* 0x000fc40003f0e808 */
[----:B------:R-:W-:Y:S02]  /*55a0*/  FSEL R206, R62, -INF , !P6 ;  /* 0xff8000003ece7808 */ /* 0x000fe40007000000 */
[----:B------:R-:W-:Y:S02]  /*55b0*/  FSEL R241, R61, -INF , !P5 ;  /* 0xff8000003df17808 */ /* 0x000fe40006800000 */
[----:B------:R-:W-:Y:S01]  /*55c0*/  FSEL R243, R59, -INF , !P2 ;  /* 0xff8000003bf37808 */ /* 0x000fe20005000000 */
[----:B------:R1:W1:Y:S01]  /*55d0*/  MUFU.TANH R10, R9 ;  /* 0x00000009000a7308 */ /* 0x0002620000002400 */
[----:B------:R-:W-:Y:S02]  /*55e0*/  PLOP3.LUT P6, PT, PT, PT, UP6, 0x40, 0x0 ;  /* 0x000000000000781c */ /* 0x000fe40003fce868 */
[----:B------:R-:W-:Y:S02]  /*55f0*/  PLOP3.LUT P5, PT, PT, PT, UP5, 0x40, 0x0 ;  /* 0x000000000000781c */ /* 0x000fe40003fae858 */
[----:B------:R-:W-:-:S02]  /*5600*/  PLOP3.LUT P2, PT, PT, PT, UP4, 0x40, 0x0 ;  /* 0x000000000000781c */ /* 0x000fc40003f4e848 */
[----:B------:R-:W-:Y:S01]  /*5610*/  PLOP3.LUT P1, PT, PT, PT, UP3, 0x40, 0x0 ;  /* 0x000000000000781c */ /* 0x000fe20003f2e838 */
[----:B------:R1:W1:Y:S01]  /*5620*/  MUFU.TANH R9, R8 ;  /* 0x0000000800097308 */ /* 0x0002620000002400 */
[C---:B------:R-:W-:Y:S02]  /*5630*/  ISETP.GT.AND P6, PT, R4.reuse, 0x50, P6 ;  /* 0x000000500400780c */ /* 0x040fe400037c4270 */
[C---:B------:R-:W-:Y:S02]  /*5640*/  ISETP.GT.AND P5, PT, R4.reuse, 0x51, P5 ;  /* 0x000000510400780c */ /* 0x040fe40002fa4270 */
[C---:B------:R-:W-:Y:S02]  /*5650*/  ISETP.GT.AND P2, PT, R4.reuse, 0x58, P2 ;  /* 0x000000580400780c */ /* 0x040fe40001744270 */
[----:B------:R-:W-:Y:S01]  /*5660*/  ISETP.GT.AND P1, PT, R4, 0x59, P1 ;  /* 0x000000590400780c */ /* 0x000fe20000f24270 */
[----:B------:R1:W1:Y:S01]  /*5670*/  MUFU.TANH R8, R17 ;  /* 0x0000001100087308 */ /* 0x0002620000002400 */
[----:B-----5:R-:W-:Y:S01]  /*5680*/  IMAD.IADD R4, R19, 0x1, R6 ;  /* 0x0000000113047824 */ /* 0x020fe200078e0206 */
[----:B------:R-:W-:-:S02]  /*5690*/  ISETP.LT.OR P6, PT, R5, 0x51, P6 ;  /* 0x000000510500780c */ /* 0x000fc400037c1670 */
[C---:B------:R-:W-:Y:S02]  /*56a0*/  ISETP.LT.OR P5, PT, R5.reuse, 0x52, P5 ;  /* 0x000000520500780c */ /* 0x040fe40002fa1670 */
[C---:B------:R-:W-:Y:S02]  /*56b0*/  ISETP.LT.OR P2, PT, R5.reuse, 0x59, P2 ;  /* 0x000000590500780c */ /* 0x040fe40001741670 */
[----:B------:R-:W-:Y:S02]  /*56c0*/  ISETP.LT.OR P1, PT, R5, 0x5a, P1 ;  /* 0x0000005a0500780c */ /* 0x000fe40000f21670 */
[----:B------:R-:W-:Y:S01]  /*56d0*/  IMNMX R5, R4, R20, PT ;  /* 0x0000001404057217 */ /* 0x000fe20003800200 */
[----:B------:R-:W-:Y:S01]  /*56e0*/  IMAD.IADD R4, R21, 0x1, R6 ;  /* 0x0000000115047824 */ /* 0x000fe200078e0206 */
[----:B------:R-:W-:Y:S02]  /*56f0*/  FSEL R238, R42, -INF , !P6 ;  /* 0xff8000002aee7808 */ /* 0x000fe40007000000 */
[----:B------:R-:W-:-:S02]  /*5700*/  FSEL R239, R37, -INF , !P5 ;  /* 0xff80000025ef7808 */ /* 0x000fc40006800000 */
[----:B------:R-:W-:Y:S02]  /*5710*/  FSEL R245, R34, -INF , !P2 ;  /* 0xff80000022f57808 */ /* 0x000fe40005000000 */
[----:B------:R-:W-:Y:S01]  /*5720*/  FSEL R246, R32, -INF , !P1 ;  /* 0xff80000020f67808 */ /* 0x000fe20004800000 */
        /* <DEDUP_REMOVED lines=13> */
.L_x_165:
[----:B------:R-:W-:-:S04]  /*5800*/  MOV R7, c[0x0][0x32c] ;  /* 0x0000cb0000077a02 */ /* 0x000fc80000000f00 */
[----:B------:R-:W-:-:S13]  /*5810*/  ISETP.NE.AND P0, PT, R7, 0x1, PT ;  /* 0x000000010700780c */ /* 0x000fda0003f05270 */
[----:B------:R-:W-:-:S05]  /*5820*/  @P0 IMAD.HI.U32 R7, R6, c[0x0][0x330], RZ ;  /* 0x0000cc0006070a27 */ /* 0x000fca00078e00ff */
[----:B------:R-:W-:Y:S02]  /*5830*/  @P0 SHF.R.U32.HI R6, RZ, c[0x0][0x334], R7 ;  /* 0x0000cd00ff060a19 */ /* 0x000fe40000011607 */
.L_x_166:
[----:B------:R-:W-:Y:S05]  /*5840*/  BSYNC B0 ;  /* 0x0000000000007941 */ /* 0x000fea0003800000 */
.L_x_164:
[----:B------:R-:W-:-:S05]  /*5850*/  IMAD R6, R6, c[0x0][0x32c], R23 ;  /* 0x0000cb0006067a24 */ /* 0x000fca00078e0217 */
[----:B------:R-:W-:Y:S02]  /*5860*/  IADD3 R7, R6, c[0x0][0x32c], RZ ;  /* 0x0000cb0006077a10 */ /* 0x000fe40007ffe0ff */
[----:B------:R-:W-:Y:S02]  /*5870*/  IMNMX R4, R4, R6, !PT ;  /* 0x0000000604047217 */ /* 0x000fe40007800200 */
[----:B------:R-:W-:Y:S02]  /*5880*/  IMNMX R5, R5, R7, PT ;  /* 0x0000000705057217 */ /* 0x000fe40003800200 */
.L_x_163:
[----:B-1234-:R-:W-:Y:S01]  /*5890*/  FMNMX.FTZ R7, R67, R66, !PT ;  /* 0x0000004243077209 */ /* 0x01efe20007810000 */
[----:B------:R-:W-:Y:S01]  /*58a0*/  UP2UR UR35, UPR, URZ, 0x40 ;  /* 0x000000403f237883 */ /* 0x000fe20008000000 */
[----:B------:R-:W-:Y:S01]  /*58b0*/  FMNMX.FTZ R6, R52, R51, !PT ;  /* 0x0000003334067209 */ /* 0x000fe20007810000 */
[----:B------:R-:W-:Y:S01]  /*58c0*/  UISETP.NE.AND UP6, UPT, UR34, URZ, UPT ;  /* 0x0000003f2200728c */ /* 0x000fe2000bfc5270 */
[----:B------:R-:W-:Y:S01]  /*58d0*/  FMNMX.FTZ R7, R69, R7, !PT ;  /* 0x0000000745077209 */ /* 0x000fe20007810000 */
        /* <DEDUP_REMOVED lines=20> */
[----:B------:R-:W-:Y:S01]  /*5a20*/  IMAD.SHL.U32 R209, R0, 0x2, RZ ;  /* 0x0000000200d17824 */ /* 0x000fe200078e00ff */
[----:B------:R-:W-:Y:S01]  /*5a30*/  FMNMX.FTZ R6, R45, R6, !PT ;  /* 0x000000062d067209 */ /* 0x000fe20007810000 */
[----:B------:R-:W-:Y:S01]  /*5a40*/  UP2UR UR30, UPR, URZ, 0x2 ;  /* 0x000000023f1e7883 */ /* 0x000fe20008000000 */
[----:B------:R-:W-:Y:S01]  /*5a50*/  FMNMX.FTZ R72, R77, R72, !PT ;  /* 0x000000484d487209 */ /* 0x000fe20007810000 */
[--C-:B------:R-:W-:Y:S01]  /*5a60*/  IMAD R210, R3, 0x2, R209.reuse ;  /* 0x0000000203d27824 */ /* 0x100fe200078e02d1 */
[----:B------:R-:W-:Y:S01]  /*5a70*/  FMNMX.FTZ R6, R76, R6, !PT ;  /* 0x000000064c067209 */ /* 0x000fe20007810000 */
[----:B------:R-:W-:Y:S01]  /*5a80*/  IMAD R212, R2, 0x2, R209 ;  /* 0x0000000202d47824 */ /* 0x000fe200078e02d1 */
[----:B------:R-:W-:Y:S01]  /*5a90*/  FMNMX.FTZ R72, R79, R72, !PT ;  /* 0x000000484f487209 */ /* 0x000fe20007810000 */
[----:B------:R-:W-:Y:S01]  /*5aa0*/  UISETP.NE.AND UP1, UPT, UR31, URZ, UPT ;  /* 0x0000003f1f00728c */ /* 0x000fe2000bf25270 */
[----:B------:R-:W-:Y:S01]  /*5ab0*/  FMNMX.FTZ R6, R78, R6, !PT ;  /* 0x000000064e067209 */ /* 0x000fe20007810000 */
[----:B------:R-:W-:Y:S01]  /*5ac0*/  LDSM.16.MT88.4 R60, [R209+0x100] ;  /* 0x00010000d13c783b */ /* 0x000fe20000004200 */
[----:B------:R-:W-:-:S02]  /*5ad0*/  FMNMX.FTZ R72, R80, R72, !PT ;  /* 0x0000004850487209 */ /* 0x000fc40007810000 */
[----:B------:R-:W-:Y:S01]  /*5ae0*/  FMNMX.FTZ R6, R112, R6, !PT ;  /* 0x0000000670067209 */ /* 0x000fe20007810000 */
[----:B------:R-:W-:Y:S01]  /*5af0*/  LDSM.16.MT88.4 R84, [R212+0x100] ;  /* 0x00010000d454783b */ /* 0x000fe20000004200 */
[----:B------:R-:W-:Y:S02]  /*5b00*/  FMNMX.FTZ R72, R81, R72, !PT ;  /* 0x0000004851487209 */ /* 0x000fe40007810000 */
[----:B------:R-:W-:Y:S01]  /*5b10*/  FMNMX.FTZ R6, R118, R6, !PT ;  /* 0x0000000676067209 */ /* 0x000fe20007810000 */
[----:B------:R-:W-:Y:S01]  /*5b20*/  STL [R1+0x3c], R215 ;  /* 0x00003cd701007387 */ /* 0x000fe20000100800 */
[----:B------:R-:W-:Y:S02]  /*5b30*/  FMNMX.FTZ R72, R82, R72, !PT ;  /* 0x0000004852487209 */ /* 0x000fe40007810000 */
[----:B------:R-:W-:Y:S01]  /*5b40*/  FMNMX.FTZ R6, R126, R6, !PT ;  /* 0x000000067e067209 */ /* 0x000fe20007810000 */
[----:B------:R-:W-:Y:S01]  /*5b50*/  LDSM.16.MT88.4 R100, [R210+0x100] ;  /* 0x00010000d264783b */ /* 0x000fe20000004200 */
[----:B------:R-:W-:-:S02]  /*5b60*/  FMNMX.FTZ R72, R132, R72, !PT ;  /* 0x0000004884487209 */ /* 0x000fc40007810000 */
[----:B------:R-:W-:Y:S01]  /*5b70*/  FMNMX.FTZ R6, R128, R6, !PT ;  /* 0x0000000680067209 */ /* 0x000fe20007810000 */
[----:B------:R-:W-:Y:S01]  /*5b80*/  STL [R1+0x38], R214 ;  /* 0x000038d601007387 */ /* 0x000fe20000100800 */
[----:B------:R-:W-:Y:S02]  /*5b90*/  FMNMX.FTZ R72, R133, R72, !PT ;  /* 0x0000004885487209 */ /* 0x000fe40007810000 */
[----:B------:R-:W-:Y:S01]  /*5ba0*/  FMNMX.FTZ R6, R127, R6, !PT ;  /* 0x000000067f067209 */ /* 0x000fe20007810000 */
[----:B------:R-:W-:Y:S01]  /*5bb0*/  LDSM.16.MT88.4 R104, [R209+0x900] ;  /* 0x00090000d168783b */ /* 0x000fe20000004200 */
[----:B------:R-:W-:Y:S02]  /*5bc0*/  FMNMX.FTZ R72, R134, R72, !PT ;  /* 0x0000004886487209 */ /* 0x000fe40007810000 */
[----:B------:R-:W-:Y:S01]  /*5bd0*/  FMNMX.FTZ R6, R131, R6, !PT ;  /* 0x0000000683067209 */ /* 0x000fe20007810000 */
[----:B------:R-:W-:Y:S01]  /*5be0*/  LDSM.16.MT88.4 R92, [R212+0x900] ;  /* 0x00090000d45c783b */ /* 0x000fe20000004200 */
[----:B------:R-:W-:-:S02]  /*5bf0*/  FMNMX.FTZ R72, R227, R72, !PT ;  /* 0x00000048e3487209 */ /* 0x000fc40007810000 */
[----:B------:R-:W-:Y:S01]  /*5c00*/  FMNMX.FTZ R6, R200, R6, !PT ;  /* 0x00000006c8067209 */ /* 0x000fe20007810000 */
[----:B------:R-:W-:Y:S01]  /*5c10*/  LDSM.16.MT88.4 R88, [R210+0x900] ;  /* 0x00090000d258783b */ /* 0x000fe20000004200 */
        /* <DEDUP_REMOVED lines=11> */
[----:B------:R-:W-:Y:S01]  /*5cd0*/  STL [R1+0x30], R208 ;  /* 0x000030d001007387 */ /* 0x000fe20000100800 */
[----:B------:R-:W-:Y:S02]  /*5ce0*/  FMNMX.FTZ R72, R237, R72, !PT ;  /* 0x00000048ed487209 */ /* 0x000fe40007810000 */
[----:B------:R-:W-:Y:S02]  /*5cf0*/  FMNMX.FTZ R6, R229, R6, !PT ;  /* 0x00000006e5067209 */ /* 0x000fe40007810000 */
[----:B------:R-:W-:-:S02]  /*5d00*/  FMNMX.FTZ R72, R244, R72, !PT ;  /* 0x00000048f4487209 */ /* 0x000fc40007810000 */
[----:B------:R-:W-:Y:S02]  /*5d10*/  FMNMX.FTZ R6, R230, R6, !PT ;  /* 0x00000006e6067209 */ /* 0x000fe40007810000 */
[----:B------:R-:W-:Y:S02]  /*5d20*/  FMNMX.FTZ R72, R247, R72, !PT ;  /* 0x00000048f7487209 */ /* 0x000fe40007810000 */
[----:B------:R-:W-:Y:S02]  /*5d30*/  FMNMX.FTZ R71, R231, R6, !PT ;  /* 0x00000006e7477209 */ /* 0x000fe40007810000 */
[----:B------:R-:W-:Y:S01]  /*5d40*/  PLOP3.LUT P6, PT, PT, PT, UP0, 0x40, 0x0 ;  /* 0x000000000000781c */ /* 0x000fe20003fce808 */
[----:B------:R-:W1:Y:S01]  /*5d50*/  SHFL.BFLY PT, R6, R72, 0x2, 0x1f ;  /* 0x0c401f0048067f89 */ /* 0x000e6200000e0000 */
[----:B------:R-:W-:Y:S01]  /*5d60*/  PLOP3.LUT P2, PT, PT, PT, UP5, 0x40, 0x0 ;  /* 0x000000000000781c */ /* 0x000fe20003f4e858 */
[----:B------:R-:W-:Y:S01]  /*5d70*/  UISETP.NE.AND UP0, UPT, UR25, URZ, UPT ;  /* 0x0000003f1900728c */ /* 0x000fe2000bf05270 */
[C---:B------:R-:W-:Y:S01]  /*5d80*/  ISETP.GT.AND P6, PT, R4.reuse, 0x10, P6 ;  /* 0x000000100400780c */ /* 0x040fe200037c4270 */
[----:B------:R-:W2:Y:S01]  /*5d90*/  SHFL.BFLY PT, R7, R71, 0x2, 0x1f ;  /* 0x0c401f0047077f89 */ /* 0x000ea200000e0000 */
[----:B------:R-:W-:Y:S01]  /*5da0*/  ISETP.GT.AND P2, PT, R4, 0x1, P2 ;  /* 0x000000010400780c */ /* 0x000fe20001744270 */
[----:B------:R-:W-:Y:S01]  /*5db0*/  UISETP.NE.AND UP5, UPT, UR34, URZ, UPT ;  /* 0x0000003f2200728c */ /* 0x000fe2000bfa5270 */
[----:B------:R-:W-:-:S02]  /*5dc0*/  ISETP.LT.OR P6, PT, R5, 0x11, P6 ;  /* 0x000000110500780c */ /* 0x000fc400037c1670 */
[----:B------:R-:W-:Y:S02]  /*5dd0*/  ISETP.LT.OR P2, PT, R5, 0x2, P2 ;  /* 0x000000020500780c */ /* 0x000fe40001741670 */
[----:B------:R-:W-:Y:S02]  /*5de0*/  FSEL R117, R22, -INF , !P6 ;  /* 0xff80000016757808 */ /* 0x000fe40007000000 */
[----:B------:R-:W-:Y:S01]  /*5df0*/  PLOP3.LUT P6, PT, PT, PT, UP0, 0x40, 0x0 ;  /* 0x000000000000781c */ /* 0x000fe20003fce808 */
[----:B------:R-:W-:Y:S01]  /*5e00*/  UISETP.NE.AND UP0, UPT, UR21, URZ, UPT ;  /* 0x0000003f1500728c */ /* 0x000fe2000bf05270 */
[----:B------:R-:W-:Y:S02]  /*5e10*/  FSEL R115, R9, -INF , !P2 ;  /* 0xff80000009737808 */ /* 0x000fe40005000000 */
[----:B------:R-:W-:Y:S02]  /*5e20*/  ISETP.GT.AND P6, PT, R4, 0x21, P6 ;  /* 0x000000210400780c */ /* 0x000fe400037c4270 */
[----:B------:R-:W-:Y:S01]  /*5e30*/  PLOP3.LUT P2, PT, PT, PT, UP4, 0x40, 0x0 ;  /* 0x000000000000781c */ /* 0x000fe20003f4e848 */
[----:B------:R-:W-:Y:S01]  /*5e40*/  UISETP.NE.AND UP4, UPT, UR20, URZ, UPT ;  /* 0x0000003f1400728c */ /* 0x000fe2000bf85270 */
[----:B------:R-:W-:-:S02]  /*5e50*/  ISETP.LT.OR P6, PT, R5, 0x22, P6 ;  /* 0x000000220500780c */ /* 0x000fc400037c1670 */
[----:B------:R-:W-:Y:S02]  /*5e60*/  FMNMX.FTZ R3, R120, R122, !PT ;  /* 0x0000007a78037209 */ /* 0x000fe40007810000 */
[----:B-1----:R-:W-:Y:S02]  /*5e70*/  FMNMX.FTZ R72, R72, R6, !PT ;  /* 0x0000000648487209 */ /* 0x002fe40007810000 */
[----:B------:R-:W-:Y:S02]  /*5e80*/  FSEL R143, R24, -INF , !P6 ;  /* 0xff800000188f7808 */ /* 0x000fe40007000000 */
[----:B--2---:R-:W-:Y:S01]  /*5e90*/  FMNMX.FTZ R71, R71, R7, !PT ;  /* 0x0000000747477209 */ /* 0x004fe20007810000 */
[----:B------:R-:W1:Y:S01]  /*5ea0*/  SHFL.BFLY PT, R6, R72, 0x1, 0x1f ;  /* 0x0c201f0048067f89 */ /* 0x000e6200000e0000 */
[----:B------:R-:W-:Y:S01]  /*5eb0*/  PLOP3.LUT P6, PT, PT, PT, UP4, 0x40, 0x0 ;  /* 0x000000000000781c */ /* 0x000fe20003fce848 */
[----:B------:R-:W-:Y:S01]  /*5ec0*/  UISETP.NE.AND UP4, UPT, UR33, URZ, UPT ;  /* 0x0000003f2100728c */ /* 0x000fe2000bf85270 */
[----:B------:R-:W-:Y:S01]  /*5ed0*/  LEA R211, R2, R210, 0x1 ;  /* 0x000000d202d37211 */ /* 0x000fe200078e08ff */
[----:B------:R-:W2:Y:S01]  /*5ee0*/  SHFL.BFLY PT, R7, R71, 0x1, 0x1f ;  /* 0x0c201f0047077f89 */ /* 0x000ea200000e0000 */
[----:B------:R-:W-:-:S02]  /*5ef0*/  ISETP.GT.AND P6, PT, R4, 0x38, P6 ;  /* 0x000000380400780c */ /* 0x000fc400037c4270 */
[----:B------:R-:W-:Y:S01]  /*5f00*/  FMNMX.FTZ R2, R124, R3, !PT ;  /* 0x000000037c027209 */ /* 0x000fe20007810000 */
[----:B------:R-:W3:Y:S01]  /*5f10*/  LDSM.16.MT88.4 R96, [R211+0x100] ;  /* 0x00010000d360783b */ /* 0x000ee20000004200 */
[----:B------:R-:W-:Y:S02]  /*5f20*/  ISETP.LT.OR P6, PT, R5, 0x39, P6 ;  /* 0x000000390500780c */ /* 0x000fe400037c1670 */
[----:B------:R-:W-:Y:S01]  /*5f30*/  FMNMX.FTZ R2, R125, R2, !PT ;  /* 0x000000027d027209 */ /* 0x000fe20007810000 */
[----:B------:R-:W4:Y:S01]  /*5f40*/  LDSM.16.MT88.4 R108, [R211+0x900] ;  /* 0x00090000d36c783b */ /* 0x000f220000004200 */
[----:B------:R-:W-:Y:S02]  /*5f50*/  FSEL R193, R13, -INF , !P6 ;  /* 0xff8000000dc17808 */ /* 0x000fe40007000000 */
[----:B------:R-:W-:Y:S01]  /*5f60*/  FMNMX.FTZ R2, R129, R2, !PT ;  /* 0x0000000281027209 */ /* 0x000fe20007810000 */
[----:B------:R-:W-:Y:S01]  /*5f70*/  LDSM.16.MT88.4 R172, [R211+0x1900] ;  /* 0x00190000d3ac783b */ /* 0x000fe20000004200 */
[----:B------:R-:W-:Y:S01]  /*5f80*/  PLOP3.LUT P5, PT, PT, PT, UP6, 0x40, 0x0 ;  /* 0x000000000000781c */ /* 0x000fe20003fae868 */
[----:B------:R-:W-:Y:S01]  /*5f90*/  UISETP.NE.AND UP6, UPT, UR35, URZ, UPT ;  /* 0x0000003f2300728c */ /* 0x000fe2000bfc5270 */
[----:B------:R-:W-:Y:S01]  /*5fa0*/  PLOP3.LUT P1, PT, PT, PT, UP2, 0x40, 0x0 ;  /* 0x000000000000781c */ /* 0x000fe20003f2e828 */
[----:B------:R-:W-:Y:S01]  /*5fb0*/  UISETP.NE.AND UP2, UPT, UR27, URZ, UPT ;  /* 0x0000003f1b00728c */ /* 0x000fe2000bf45270 */
[----:B------:R-:W-:-:S02]  /*5fc0*/  ISETP.GT.AND P5, PT, R4, RZ, P5 ;  /* 0x000000ff0400720c */ /* 0x000fc40002fa4270 */
[----:B------:R-:W-:Y:S01]  /*5fd0*/  PLOP3.LUT P0, PT, PT, PT, UP1, 0x40, 0x0 ;  /* 0x000000000000781c */ /* 0x000fe20003f0e818 */
[----:B------:R-:W-:Y:S01]  /*5fe0*/  UISETP.NE.AND UP1, UPT, UR26, URZ, UPT ;  /* 0x0000003f1a00728c */ /* 0x000fe2000bf25270 */
[----:B-1----:R-:W-:Y:S02]  /*5ff0*/  FMNMX.FTZ R72, R72, R6, !PT ;  /* 0x0000000648487209 */ /* 0x002fe40007810000 */
[----:B------:R-:W-:Y:S02]  /*6000*/  ISETP.LT.OR P5, PT, R5, 0x1, P5 ;  /* 0x000000010500780c */ /* 0x000fe40002fa1670 */
[----:B--2---:R-:W-:Y:S01]  /*6010*/  FMNMX.FTZ R71, R71, R7, !PT ;  /* 0x0000000747477209 */ /* 0x004fe20007810000 */
[C---:B------:R-:W-:Y:S01]  /*6020*/  FMUL.FTZ R7, R72.reuse, c[0x0][0x2d0] ;  /* 0x0000b40048077a20 */ /* 0x040fe20000410000 */
[----:B------:R-:W-:Y:S02]  /*6030*/  FSETP.NEU.FTZ.AND P6, PT, R72, -INF , PT ;  /* 0xff8000004800780b */ /* 0x000fe40003fdd000 */
[----:B------:R-:W-:Y:S01]  /*6040*/  ISETP.GT.AND P1, PT, R4, 0x8, P1 ;  /* 0x000000080400780c */ /* 0x000fe20000f24270 */
[----:B------:R-:W-:Y:S01]  /*6050*/  FMUL.FTZ R6, R71, c[0x0][0x2d0] ;  /* 0x0000b40047067a20 */ /* 0x000fe20000410000 */
[----:B------:R-:W-:-:S02]  /*6060*/  FSEL R7, R7, RZ, P6 ;  /* 0x000000ff07077208 */ /* 0x000fc40003000000 */
[----:B------:R-:W-:Y:S02]  /*6070*/  FSETP.NEU.FTZ.AND P6, PT, R71, -INF , PT ;  /* 0xff8000004700780b */ /* 0x000fe40003fdd000 */
[----:B------:R-:W-:Y:S02]  /*6080*/  FSEL R116, R10, -INF , !P5 ;  /* 0xff8000000a747808 */ /* 0x000fe40006800000 */
[----:B------:R-:W-:Y:S02]  /*6090*/  FSEL R6, R6, RZ, P6 ;  /* 0x000000ff06067208 */ /* 0x000fe40003000000 */
[----:B------:R-:W-:Y:S02]  /*60a0*/  ISETP.LT.OR P1, PT, R5, 0x9, P1 ;  /* 0x000000090500780c */ /* 0x000fe40000f21670 */
[----:B------:R-:W-:Y:S01]  /*60b0*/  ISETP.GT.AND P0, PT, R4, 0x9, P0 ;  /* 0x000000090400780c */ /* 0x000fe20000704270 */
[----:B------:R-:W-:Y:S01]  /*60c0*/  FFMA.FTZ R0, R56, c[0x0][0x2d0], -R6 ;  /* 0x0000b40038007a23 */ /* 0x000fe20000010806 */
[----:B------:R-:W-:Y:S01]  /*60d0*/  PLOP3.LUT P5, PT, PT, PT, UP3, 0x40, 0x0 ;  /* 0x000000000000781c */ /* 0x000fe20003fae838 */
[----:B------:R-:W-:Y:S01]  /*60e0*/  UISETP.NE.AND UP3, UPT, UR24, URZ, UPT ;  /* 0x0000003f1800728c */ /* 0x000fe2000bf65270 */
[----:B------:R-:W-:Y:S01]  /*60f0*/  FSEL R114, R25, -INF , !P1 ;  /* 0xff80000019727808 */ /* 0x000fe20004800000 */
[----:B------:R1:W-:Y:S01]  /*6100*/  MUFU.EX2 R167, R0 ;  /* 0x0000000000a77308 */ /* 0x0003e20000000800 */
[----:B------:R-:W-:-:S02]  /*6110*/  ISETP.LT.OR P0, PT, R5, 0xa, P0 ;  /* 0x0000000a0500780c */ /* 0x000fc40000701670 */
[----:B------:R-:W-:Y:S02]  /*6120*/  FMNMX.FTZ R3, R116, R115, !PT ;  /* 0x0000007374037209 */ /* 0x000fe40007810000 */
[----:B------:R-:W-:Y:S02]  /*6130*/  FSEL R113, R29, -INF , !P0 ;  /* 0xff8000001d717808 */ /* 0x000fe40004000000 */
[----:B------:R-:W-:Y:S02]  /*6140*/  ISETP.GT.AND P5, PT, R4, 0x11, P5 ;  /* 0x000000110400780c */ /* 0x000fe40002fa4270 */
[----:B------:R-:W-:Y:S02]  /*6150*/  FMNMX.FTZ R3, R114, R3, !PT ;  /* 0x0000000372037209 */ /* 0x000fe40007810000 */
[----:B------:R-:W-:Y:S01]  /*6160*/  PLOP3.LUT P1, PT, PT, PT, UP2, 0x40, 0x0 ;  /* 0x000000000000781c */ /* 0x000fe20003f2e828 */
[----:B------:R-:W-:Y:S01]  /*6170*/  UISETP.NE.AND UP2, UPT, UR23, URZ, UPT ;  /* 0x0000003f1700728c */ /* 0x000fe2000bf45270 */
[----:B------:R-:W-:-:S02]  /*6180*/  ISETP.LT.OR P5, PT, R5, 0x12, P5 ;  /* 0x000000120500780c */ /* 0x000fc40002fa1670 */
[C---:B------:R-:W-:Y:S01]  /*6190*/  ISETP.GT.AND P2, PT, R4.reuse, 0x18, P2 ;  /* 0x000000180400780c */ /* 0x040fe20001744270 */
[----:B-1----:R-:W-:Y:S01]  /*61a0*/  FFMA.FTZ R0, R57, c[0x0][0x2d0], -R6 ;  /* 0x0000b40039007a23 */ /* 0x002fe20000010806 */
[----:B------:R-:W-:Y:S02]  /*61b0*/  FMNMX.FTZ R3, R113, R3, !PT ;  /* 0x0000000371037209 */ /* 0x000fe40007810000 */
[----:B------:R-:W-:Y:S01]  /*61c0*/  PLOP3.LUT P0, PT, PT, PT, UP1, 0x40, 0x0 ;  /* 0x000000000000781c */ /* 0x000fe20003f0e818 */
[----:B------:R1:W2:Y:S01]  /*61d0*/  MUFU.EX2 R183, R0 ;  /* 0x0000000000b77308 */ /* 0x0002a20000000800 */
[----:B------:R-:W-:Y:S01]  /*61e0*/  FSEL R119, R11, -INF , !P5 ;  /* 0xff8000000b777808 */ /* 0x000fe20006800000 */
[----:B------:R-:W-:Y:S01]  /*61f0*/  UISETP.NE.AND UP1, UPT, UR22, URZ, UPT ;  /* 0x0000003f1600728c */ /* 0x000fe2000bf25270 */
[----:B------:R-:W-:Y:S02]  /*6200*/  ISETP.LT.OR P2, PT, R5, 0x19, P2 ;  /* 0x000000190500780c */ /* 0x000fe40001741670 */
[----:B------:R-:W-:-:S02]  /*6210*/  ISETP.GT.AND P1, PT, R4, 0x19, P1 ;  /* 0x000000190400780c */ /* 0x000fc40000f24270 */
[----:B------:R-:W-:Y:S02]  /*6220*/  FMNMX.FTZ R3, R117, R3, !PT ;  /* 0x0000000375037209 */ /* 0x000fe40007810000 */
[----:B------:R-:W-:Y:S02]  /*6230*/  FSEL R121, R16, -INF , !P2 ;  /* 0xff80000010797808 */ /* 0x000fe40005000000 */
[----:B------:R-:W-:Y:S02]  /*6240*/  ISETP.LT.OR P1, PT, R5, 0x1a, P1 ;  /* 0x0000001a0500780c */ /* 0x000fe40000f21670 */
[----:B------:R-:W-:Y:S02]  /*6250*/  ISETP.GT.AND P0, PT, R4, 0x20, P0 ;  /* 0x000000200400780c */ /* 0x000fe40000704270 */
[----:B------:R-:W-:Y:S01]  /*6260*/  FMNMX.FTZ R3, R119, R3, !PT ;  /* 0x0000000377037209 */ /* 0x000fe20007810000 */
[----:B-1----:R-:W-:Y:S01]  /*6270*/  FFMA.FTZ R0, R70, c[0x0][0x2d0], -R7 ;  /* 0x0000b40046007a23 */ /* 0x002fe20000010807 */
[----:B------:R-:W-:-:S02]  /*6280*/  FSEL R123, R15, -INF , !P1 ;  /* 0xff8000000f7b7808 */ /* 0x000fc40004800000 */
[C---:B------:R-:W-:Y:S01]  /*6290*/  ISETP.LT.OR P0, PT, R5.reuse, 0x21, P0 ;  /* 0x000000210500780c */ /* 0x040fe20000701670 */
[----:B------:R1:W-:Y:S01]  /*62a0*/  MUFU.EX2 R151, R0 ;  /* 0x0000000000977308 */ /* 0x0003e20000000800 */
[----:B------:R-:W-:Y:S01]  /*62b0*/  PLOP3.LUT P5, PT, PT, PT, UP3, 0x40, 0x0 ;  /* 0x000000000000781c */ /* 0x000fe20003fae838 */
[----:B------:R-:W-:Y:S01]  /*62c0*/  UISETP.NE.AND UP3, UPT, UR19, URZ, UPT ;  /* 0x0000003f1300728c */ /* 0x000fe2000bf65270 */
[----:B------:R-:W-:Y:S02]  /*62d0*/  FSEL R142, R26, -INF , !P0 ;  /* 0xff8000001a8e7808 */ /* 0x000fe40004000000 */
[----:B------:R-:W-:Y:S01]  /*62e0*/  PLOP3.LUT P2, PT, PT, PT, UP2, 0x40, 0x0 ;  /* 0x000000000000781c */ /* 0x000fe20003f4e828 */
[----:B------:R-:W-:Y:S01]  /*62f0*/  UISETP.NE.AND UP2, UPT, UR18, URZ, UPT ;  /* 0x0000003f1200728c */ /* 0x000fe2000bf45270 */
[----:B------:R-:W-:Y:S02]  /*6300*/  ISETP.GT.AND P5, PT, R4, 0x28, P5 ;  /* 0x000000280400780c */ /* 0x000fe40002fa4270 */
[----:B------:R-:W-:Y:S01]  /*6310*/  PLOP3.LUT P1, PT, PT, PT, UP1, 0x40, 0x0 ;  /* 0x000000000000781c */ /* 0x000fe20003f2e818 */
[----:B------:R-:W-:Y:S01]  /*6320*/  UISETP.NE.AND UP1, UPT, UR16, URZ, UPT ;  /* 0x0000003f1000728c */ /* 0x000fe2000bf25270 */
[----:B------:R-:W-:Y:S01]  /*6330*/  PLOP3.LUT P0, PT, PT, PT, UP0, 0x40, 0x0 ;  /* 0x000000000000781c */ /* 0x000fe20003f0e808 */
[----:B------:R-:W-:Y:S01]  /*6340*/  UISETP.NE.AND UP0, UPT, UR17, URZ, UPT ;  /* 0x0000003f1100728c */ /* 0x000fe2000bf05270 */
[----:B------:R-:W-:-:S02]  /*6350*/  ISETP.LT.OR P5, PT, R5, 0x29, P5 ;  /* 0x000000290500780c */ /* 0x000fc40002fa1670 */
[C---:B------:R-:W-:Y:S01]  /*6360*/  ISETP.GT.AND P2, PT, R4.reuse, 0x29, P2 ;  /* 0x000000290400780c */ /* 0x040fe20001744270 */
[--C-:B-1----:R-:W-:Y:S01]  /*6370*/  FFMA.FTZ R0, R73, c[0x0][0x2d0], -R7.reuse ;  /* 0x0000b40049007a23 */ /* 0x102fe20000010807 */
[C---:B------:R-:W-:Y:S01]  /*6380*/  ISETP.GT.AND P1, PT, R4.reuse, 0x30, P1 ;  /* 0x000000300400780c */ /* 0x040fe20000f24270 */
[----:B------:R-:W-:Y:S01]  /*6390*/  ULDC.64 UR16, c[0x0][0x2c8] ;  /* 0x0000b20000107ab9 */ /* 0x000fe20000000a00 */
[----:B------:R-:W-:Y:S01]  /*63a0*/  ISETP.GT.AND P0, PT, R4, 0x31, P0 ;  /* 0x000000310400780c */ /* 0x000fe20000704270 */
[----:B------:R1:W-:Y:S01]  /*63b0*/  MUFU.EX2 R250, R0 ;  /* 0x0000000000fa7308 */ /* 0x0003e20000000800 */
[----:B------:R-:W-:Y:S01]  /*63c0*/  FSEL R144, R8, -INF , !P5 ;  /* 0xff80000008907808 */ /* 0x000fe20006800000 */
[----:B------:R-:W-:Y:S01]  /*63d0*/  FFMA.FTZ R8, R67, c[0x0][0x2d0], -R7 ;  /* 0x0000b40043087a23 */ /* 0x000fe20000010807 */
[C---:B------:R-:W-:Y:S02]  /*63e0*/  ISETP.LT.OR P2, PT, R5.reuse, 0x2a, P2 ;  /* 0x0000002a0500780c */ /* 0x040fe40001741670 */
[----:B------:R-:W-:-:S02]  /*63f0*/  ISETP.LT.OR P1, PT, R5, 0x31, P1 ;  /* 0x000000310500780c */ /* 0x000fc40000f21670 */
[----:B------:R-:W-:Y:S01]  /*6400*/  ISETP.LT.OR P0, PT, R5, 0x32, P0 ;  /* 0x000000320500780c */ /* 0x000fe20000701670 */
[----:B------:R2:W-:Y:S01]  /*6410*/  MUFU.EX2 R149, R8 ;  /* 0x0000000800957308 */ /* 0x0005e20000000800 */
[----:B------:R-:W-:Y:S02]  /*6420*/  FSEL R145, R14, -INF , !P2 ;  /* 0xff8000000e917808 */ /* 0x000fe40005000000 */
[----:B------:R-:W-:Y:S02]  /*6430*/  FSEL R194, R28, -INF , !P1 ;  /* 0xff8000001cc27808 */ /* 0x000fe40004800000 */
[----:B------:R-:W-:Y:S02]  /*6440*/  FSEL R197, R27, -INF , !P0 ;  /* 0xff8000001bc57808 */ /* 0x000fe40004000000 */
[----:B------:R-:W-:Y:S01]  /*6450*/  PLOP3.LUT P5, PT, PT, PT, UP3, 0x40, 0x0 ;  /* 0x000000000000781c */ /* 0x000fe20003fae838 */
[--C-:B-1----:R-:W-:Y:S01]  /*6460*/  FFMA.FTZ R0, R74, c[0x0][0x2d0], -R7.reuse ;  /* 0x0000b4004a007a23 */ /* 0x102fe20000010807 */
[----:B------:R-:W-:Y:S01]  /*6470*/  PLOP3.LUT P2, PT, PT, PT, UP2, 0x40, 0x0 ;  /* 0x000000000000781c */ /* 0x000fe20003f4e828 */
[----:B------:R-:W-:Y:S01]  /*6480*/  UISETP.NE.AND UP3, UPT, UR28, URZ, UPT ;  /* 0x0000003f1c00728c */ /* 0x000fe2000bf65270 */
[----:B------:R-:W-:Y:S01]  /*6490*/  PLOP3.LUT P1, PT, PT, PT, UP0, 0x40, 0x0 ;  /* 0x000000000000781c */ /* 0x000fe20003f2e808 */
[----:B------:R1:W-:Y:S01]  /*64a0*/  MUFU.EX2 R165, R0 ;  /* 0x0000000000a57308 */ /* 0x0003e20000000800 */
[----:B------:R-:W-:Y:S01]  /*64b0*/  PLOP3.LUT P0, PT, PT, PT, UP1, 0x40, 0x0 ;  /* 0x000000000000781c */ /* 0x000fe20003f0e818 */
[----:B------:R-:W-:Y:S01]  /*64c0*/  UISETP.NE.AND UP1, UPT, UR15, URZ, UPT ;  /* 0x0000003f0f00728c */ /* 0x000fe2000bf25270 */
[----:B------:R-:W-:Y:S01]  /*64d0*/  ISETP.GT.AND P5, PT, R4, 0x39, P5 ;  /* 0x000000390400780c */ /* 0x000fe20002fa4270 */
[----:B--2---:R-:W-:Y:S01]  /*64e0*/  FFMA.FTZ R8, R66, c[0x0][0x2d0], -R7 ;  /* 0x0000b40042087a23 */ /* 0x004fe20000010807 */
[C---:B------:R-:W-:Y:S01]  /*64f0*/  ISETP.GT.AND P2, PT, R4.reuse, 0x40, P2 ;  /* 0x000000400400780c */ /* 0x040fe20001744270 */
[----:B------:R-:W-:Y:S01]  /*6500*/  UISETP.NE.AND UP2, UPT, UR29, URZ, UPT ;  /* 0x0000003f1d00728c */ /* 0x000fe2000bf45270 */
[C---:B------:R-:W-:Y:S01]  /*6510*/  ISETP.GT.AND P1, PT, R4.reuse, 0x41, P1 ;  /* 0x000000410400780c */ /* 0x040fe20000f24270 */
[----:B------:R2:W2:Y:S01]  /*6520*/  MUFU.EX2 R150, R8 ;  /* 0x0000000800967308 */ /* 0x0004a20000000800 */
[----:B------:R-:W-:Y:S01]  /*6530*/  ISETP.GT.AND P0, PT, R4, 0x48, P0 ;  /* 0x000000480400780c */ /* 0x000fe20000704270 */
[----:B------:R-:W-:Y:S01]  /*6540*/  UISETP.NE.AND UP0, UPT, UR32, URZ, UPT ;  /* 0x0000003f2000728c */ /* 0x000fe2000bf05270 */
[----:B------:R-:W-:-:S02]  /*6550*/  ISETP.LT.OR P5, PT, R5, 0x3a, P5 ;  /* 0x0000003a0500780c */ /* 0x000fc40002fa1670 */
[C---:B------:R-:W-:Y:S02]  /*6560*/  ISETP.LT.OR P2, PT, R5.reuse, 0x41, P2 ;  /* 0x000000410500780c */ /* 0x040fe40001741670 */
[----:B------:R-:W-:Y:S01]  /*6570*/  ISETP.LT.OR P1, PT, R5, 0x42, P1 ;  /* 0x000000420500780c */ /* 0x000fe20000f21670 */
[--C-:B-1----:R-:W-:Y:S01]  /*6580*/  FFMA.FTZ R0, R75, c[0x0][0x2d0], -R7.reuse ;  /* 0x0000b4004b007a23 */ /* 0x102fe20000010807 */
[----:B------:R-:W-:Y:S02]  /*6590*/  ISETP.LT.OR P0, PT, R5, 0x49, P0 ;  /* 0x000000490500780c */ /* 0x000fe40000701670 */
[----:B------:R-:W-:Y:S01]  /*65a0*/  FSEL R192, R39, -INF , !P5 ;  /* 0xff80000027c07808 */ /* 0x000fe20006800000 */
[----:B------:R1:W-:Y:S01]  /*65b0*/  MUFU.EX2 R155, R0 ;  /* 0x00000000009b7308 */ /* 0x0003e20000000800 */
[----:B------:R-:W-:Y:S02]  /*65c0*/  FSEL R198, R30, -INF , !P2 ;  /* 0xff8000001ec67808 */ /* 0x000fe40005000000 */
[----:B------:R-:W-:Y:S01]  /*65d0*/  FSEL R195, R36, -INF , !P1 ;  /* 0xff80000024c37808 */ /* 0x000fe20004800000 */
[----:B--2---:R-:W-:Y:S01]  /*65e0*/  FFMA.FTZ R8, R69, c[0x0][0x2d0], -R7 ;  /* 0x0000b40045087a23 */ /* 0x004fe20000010807 */
[----:B------:R-:W-:-:S02]  /*65f0*/  FSEL R196, R44, -INF , !P0 ;  /* 0xff8000002cc47808 */ /* 0x000fc40004000000 */
[----:B------:R-:W-:Y:S01]  /*6600*/  PLOP3.LUT P6, PT, PT, PT, UP1, 0x40, 0x0 ;  /* 0x000000000000781c */ /* 0x000fe20003fce818 */
[----:B------:R2:W-:Y:S01]  /*6610*/  MUFU.EX2 R148, R8 ;  /* 0x0000000800947308 */ /* 0x0005e20000000800 */
[----:B------:R-:W-:Y:S02]  /*6620*/  PLOP3.LUT P5, PT, PT, PT, UP6, 0x40, 0x0 ;  /* 0x000000000000781c */ /* 0x000fe40003fae868 */
[----:B------:R-:W-:Y:S01]  /*6630*/  F2FP.PACK_AB R15, R183, R167 ;  /* 0x000000a7b70f723e */ /* 0x000fe200000000ff */
[----:B------:R-:W-:Y:S01]  /*6640*/  UIMAD.WIDE.U32 UR18, UR14, UR16, URZ ;  /* 0x000000100e1272a5 */ /* 0x000fe2000f8e003f */
[----:B------:R-:W-:Y:S01]  /*6650*/  PLOP3.LUT P2, PT, PT, PT, UP5, 0x40, 0x0 ;  /* 0x000000000000781c */ /* 0x000fe20003f4e858 */
[----:B------:R-:W-:Y:S01]  /*6660*/  UIADD3 UR6, UR6, -0x2, URZ ;  /* 0xfffffffe06067890 */ /* 0x000fe2000fffe03f */
[----:B------:R-:W-:Y:S01]  /*6670*/  PLOP3.LUT P1, PT, PT, PT, UP4, 0x40, 0x0 ;  /* 0x000000000000781c */ /* 0x000fe20003f2e848 */
[----:B------:R-:W-:Y:S01]  /*6680*/  UISETP.NE.AND UP1, UPT, UR30, URZ, UPT ;  /* 0x0000003f1e00728c */ /* 0x000fe2000bf25270 */
[----:B-1----:R-:W-:Y:S01]  /*6690*/  FMNMX.FTZ R0, R130, R2, !PT ;  /* 0x0000000282007209 */ /* 0x002fe20007810000 */
[----:B------:R-:W-:Y:S01]  /*66a0*/  FFMA.FTZ R2, R64, c[0x0][0x2d0], -R6 ;  /* 0x0000b40040027a23 */ /* 0x000fe20000010806 */
[----:B------:R-:W-:-:S02]  /*66b0*/  PLOP3.LUT P0, PT, PT, PT, UP3, 0x40, 0x0 ;  /* 0x000000000000781c */ /* 0x000fc40003f0e838 */
[----:B------:R-:W-:Y:S01]  /*66c0*/  FMNMX.FTZ R0, R141, R0, !PT ;  /* 0x000000008d007209 */ /* 0x000fe20007810000 */
[----:B------:R1:W-:Y:S01]  /*66d0*/  MUFU.EX2 R74, R2 ;  /* 0x00000002004a7308 */ /* 0x0003e20000000800 */
[----:B------:R-:W-:Y:S01]  /*66e0*/  ISETP.GT.AND P6, PT, R4, 0x49, P6 ;  /* 0x000000490400780c */ /* 0x000fe200037c4270 */
[----:B--2---:R-:W-:Y:S01]  /*66f0*/  FFMA.FTZ R8, R68, c[0x0][0x2d0], -R7 ;  /* 0x0000b40044087a23 */ /* 0x004fe20000010807 */
[C---:B------:R-:W-:Y:S02]  /*6700*/  ISETP.GT.AND P5, PT, R4.reuse, 0x50, P5 ;  /* 0x000000500400780c */ /* 0x040fe40002fa4270 */
[C---:B------:R-:W-:Y:S02]  /*6710*/  ISETP.GT.AND P2, PT, R4.reuse, 0x51, P2 ;  /* 0x000000510400780c */ /* 0x040fe40001744270 */
[C---:B------:R-:W-:Y:S01]  /*6720*/  ISETP.GT.AND P1, PT, R4.reuse, 0x58, P1 ;  /* 0x000000580400780c */ /* 0x040fe20000f24270 */
[----:B------:R2:W2:Y:S01]  /*6730*/  MUFU.EX2 R180, R8 ;  /* 0x0000000800b47308 */ /* 0x0004a20000000800 */
[----:B------:R-:W-:-:S02]  /*6740*/  ISETP.GT.AND P0, PT, R4, 0x59, P0 ;  /* 0x000000590400780c */ /* 0x000fc40000704270 */
[C---:B------:R-:W-:Y:S02]  /*6750*/  ISETP.LT.OR P6, PT, R5.reuse, 0x4a, P6 ;  /* 0x0000004a0500780c */ /* 0x040fe400037c1670 */
[----:B------:R-:W-:Y:S02]  /*6760*/  ISETP.LT.OR P5, PT, R5, 0x51, P5 ;  /* 0x000000510500780c */ /* 0x000fe40002fa1670 */
[----:B------:R-:W-:Y:S02]  /*6770*/  FSEL R187, R137, -INF , !P6 ;  /* 0xff80000089bb7808 */ /* 0x000fe40007000000 */
[----:B-1----:R-:W-:Y:S01]  /*6780*/  FMNMX.FTZ R2, R140, R0, !PT ;  /* 0x000000008c027209 */ /* 0x002fe20007810000 */
[--C-:B------:R-:W-:Y:S01]  /*6790*/  FFMA.FTZ R0, R65, c[0x0][0x2d0], -R6.reuse ;  /* 0x0000b40041007a23 */ /* 0x100fe20000010806 */
[C---:B------:R-:W-:Y:S01]  /*67a0*/  ISETP.LT.OR P2, PT, R5.reuse, 0x52, P2 ;  /* 0x000000520500780c */ /* 0x040fe20001741670 */
[----:B------:R-:W-:Y:S01]  /*67b0*/  LDSM.16.MT88.4 R64, [R209+0x1100] ;  /* 0x00110000d140783b */ /* 0x000fe20000004200 */
[----:B------:R-:W-:Y:S01]  /*67c0*/  FMNMX.FTZ R2, R186, R2, !PT ;  /* 0x00000002ba027209 */ /* 0x000fe20007810000 */
[----:B------:R1:W1:Y:S01]  /*67d0*/  MUFU.EX2 R154, R0 ;  /* 0x00000000009a7308 */ /* 0x0002620000000800 */
[----:B------:R-:W-:Y:S01]  /*67e0*/  FSEL R189, R136, -INF , !P5 ;  /* 0xff80000088bd7808 */ /* 0x000fe20006800000 */
[----:B--2---:R-:W-:Y:S01]  /*67f0*/  FFMA.FTZ R8, R52, c[0x0][0x2d0], -R6 ;  /* 0x0000b40034087a23 */ /* 0x004fe20000010806 */
[----:B------:R-:W-:-:S02]  /*6800*/  ISETP.LT.OR P1, PT, R5, 0x59, P1 ;  /* 0x000000590500780c */ /* 0x000fc40000f21670 */
[----:B------:R-:W-:Y:S02]  /*6810*/  FSEL R191, R138, -INF , !P2 ;  /* 0xff8000008abf7808 */ /* 0x000fe40005000000 */
[----:B------:R-:W-:Y:S01]  /*6820*/  F2FP.PACK_AB R12, R150, R149 ;  /* 0x00000095960c723e */ /* 0x000fe200000000ff */
[----:B------:R2:W-:Y:S01]  /*6830*/  MUFU.EX2 R214, R8 ;  /* 0x0000000800d67308 */ /* 0x0005e20000000800 */
[----:B------:R-:W-:Y:S02]  /*6840*/  F2FP.PACK_AB R14, R180, R148 ;  /* 0x00000094b40e723e */ /* 0x000fe400000000ff */
[----:B------:R-:W-:Y:S02]  /*6850*/  ISETP.LT.OR P0, PT, R5, 0x5a, P0 ;  /* 0x0000005a0500780c */ /* 0x000fe40000701670 */
[----:B------:R-:W-:Y:S02]  /*6860*/  FSEL R190, R135, -INF , !P1 ;  /* 0xff80000087be7808 */ /* 0x000fe40004800000 */
[----:B------:R-:W-:-:S02]  /*6870*/  FSEL R188, R58, -INF , !P0 ;  /* 0xff8000003abc7808 */ /* 0x000fc40004000000 */
[----:B-1----:R-:W-:Y:S01]  /*6880*/  FMNMX.FTZ R0, R185, R2, !PT ;  /* 0x00000002b9007209 */ /* 0x002fe20007810000 */
[--C-:B------:R-:W-:Y:S01]  /*6890*/  FFMA.FTZ R2, R46, c[0x0][0x2d0], -R6.reuse ;  /* 0x0000b4002e027a23 */ /* 0x100fe20000010806 */
[----:B------:R-:W-:Y:S01]  /*68a0*/  F2FP.PACK_AB R9, R154, R74 ;  /* 0x0000004a9a09723e */ /* 0x000fe200000000ff */
[----:B------:R-:W-:Y:S01]  /*68b0*/  LDSM.16.MT88.4 R56, [R211+0x1100] ;  /* 0x00110000d338783b */ /* 0x000fe20000004200 */
[----:B------:R-:W-:Y:S01]  /*68c0*/  FMNMX.FTZ R0, R147, R0, !PT ;  /* 0x0000000093007209 */ /* 0x000fe20007810000 */
[----:B------:R1:W-:Y:S01]  /*68d0*/  MUFU.EX2 R158, R2 ;  /* 0x00000002009e7308 */ /* 0x0003e20000000800 */
[----:B------:R-:W-:Y:S01]  /*68e0*/  F2FP.PACK_AB R10, R155, R165 ;  /* 0x000000a59b0a723e */ /* 0x000fe200000000ff */
[----:B--2---:R-:W-:Y:S01]  /*68f0*/  FFMA.FTZ R8, R51, c[0x0][0x2d0], -R6 ;  /* 0x0000b40033087a23 */ /* 0x004fe20000010806 */
[----:B------:R-:W-:-:S04]  /*6900*/  FMNMX.FTZ R0, R146, R0, !PT ;  /* 0x0000000092007209 */ /* 0x000fc80007810000 */
[----:B------:R-:W-:Y:S01]  /*6910*/  FMNMX.FTZ R0, R199, R0, !PT ;  /* 0x00000000c7007209 */ /* 0x000fe20007810000 */
[----:B------:R-:W2:Y:S03]  /*6920*/  MUFU.EX2 R215, R8 ;  /* 0x0000000800d77308 */ /* 0x000ea60000000800 */
[----:B------:R-:W-:-:S04]  /*6930*/  FMNMX.FTZ R0, R201, R0, !PT ;  /* 0x00000000c9007209 */ /* 0x000fc80007810000 */
[----:B------:R-:W-:Y:S01]  /*6940*/  FMNMX.FTZ R0, R202, R0, !PT ;  /* 0x00000000ca007209 */ /* 0x000fe20007810000 */
[----:B-1----:R-:W-:-:S03]  /*6950*/  FFMA.FTZ R2, R45, c[0x0][0x2d0], -R6 ;  /* 0x0000b4002d027a23 */ /* 0x002fc60000010806 */
[----:B------:R-:W-:Y:S01]  /*6960*/  FMNMX.FTZ R0, R206, R0, !PT ;  /* 0x00000000ce007209 */ /* 0x000fe20007810000 */
[----:B------:R1:W1:Y:S03]  /*6970*/  MUFU.EX2 R182, R2 ;  /* 0x0000000200b67308 */ /* 0x0002660000000800 */
[----:B------:R-:W-:Y:S02]  /*6980*/  FMNMX.FTZ R0, R241, R0, !PT ;  /* 0x00000000f1007209 */ /* 0x000fe40007810000 */
[----:B--2---:R-:W-:Y:S02]  /*6990*/  F2FP.PACK_AB R13, R215, R214 ;  /* 0x000000d6d70d723e */ /* 0x004fe400000000ff */
[----:B------:R-:W-:-:S05]  /*69a0*/  F2FP.PACK_AB R8, R250, R151 ;  /* 0x00000097fa08723e */ /* 0x000fca00000000ff */
[C---:B------:R-:W-:Y:S01]  /*69b0*/  HMMA.16816.F32 R16, R12.reuse, R60, RZ ;  /* 0x0000003c0c10723c */ /* 0x040fe200000018ff */
[----:B-1----:R-:W-:Y:S01]  /*69c0*/  FMNMX.FTZ R2, R121, R3, !PT ;  /* 0x0000000379027209 */ /* 0x002fe20007810000 */
[--C-:B------:R-:W-:Y:S01]  /*69d0*/  FFMA.FTZ R3, R77, c[0x0][0x2d0], -R7.reuse ;  /* 0x0000b4004d037a23 */ /* 0x100fe20000010807 */
[----:B------:R-:W-:Y:S02]  /*69e0*/  F2FP.PACK_AB R11, R182, R158 ;  /* 0x0000009eb60b723e */ /* 0x000fe400000000ff */
[----:B------:R-:W-:Y:S01]  /*69f0*/  FMNMX.FTZ R2, R123, R2, !PT ;  /* 0x000000027b027209 */ /* 0x000fe20007810000 */
[----:B------:R1:W-:Y:S02]  /*6a00*/  MUFU.EX2 R181, R3 ;  /* 0x0000000300b57308 */ /* 0x0003e40000000800 */
[C---:B------:R-:W-:Y:S08]  /*6a10*/  HMMA.16816.F32 R20, R12.reuse, R84, RZ ;  /* 0x000000540c14723c */ /* 0x040ff000000018ff */
[----:B------:R-:W-:Y:S01]  /*6a20*/  HMMA.16816.F32 R24, R12, R100, RZ ;  /* 0x000000640c18723c */ /* 0x000fe200000018ff */
[----:B-1----:R-:W-:Y:S01]  /*6a30*/  FMNMX.FTZ R3, R142, R2, !PT ;  /* 0x000000028e037209 */ /* 0x002fe20007810000 */
[----:B------:R-:W-:-:S06]  /*6a40*/  FFMA.FTZ R2, R79, c[0x0][0x2d0], -R7 ;  /* 0x0000b4004f027a23 */ /* 0x000fcc0000010807 */
[C---:B------:R-:W-:Y:S01]  /*6a50*/  HMMA.16816.F32 R36, R12.reuse, R86, RZ ;  /* 0x000000560c24723c */ /* 0x040fe200000018ff */
[----:B------:R-:W-:Y:S01]  /*6a60*/  FMNMX.FTZ R3, R143, R3, !PT ;  /* 0x000000038f037209 */ /* 0x000fe20007810000 */
[----:B------:R1:W2:Y:S06]  /*6a70*/  MUFU.EX2 R251, R2 ;  /* 0x0000000200fb7308 */ /* 0x0002ac0000000800 */
[C---:B---3--:R-:W-:Y:S08]  /*6a80*/  HMMA.16816.F32 R28, R12.reuse, R96, RZ ;  /* 0x000000600c1c723c */ /* 0x048ff000000018ff */
[----:B------:R-:W-:Y:S01]  /*6a90*/  HMMA.16816.F32 R32, R12, R62, RZ ;  /* 0x0000003e0c20723c */ /* 0x000fe200000018ff */
[----:B-1----:R-:W-:Y:S01]  /*6aa0*/  FMNMX.FTZ R2, R243, R0, !PT ;  /* 0x00000000f3027209 */ /* 0x002fe20007810000 */
[----:B------:R-:W-:-:S04]  /*6ab0*/  FFMA.FTZ R0, R80, c[0x0][0x2d0], -R7 ;  /* 0x0000b40050007a23 */ /* 0x000fc80000010807 */
[----:B------:R1:W-:Y:S02]  /*6ac0*/  MUFU.EX2 R164, R0 ;  /* 0x0000000000a47308 */ /* 0x0003e40000000800 */
[C---:B------:R-:W-:Y:S08]  /*6ad0*/  HMMA.16816.F32 R48, R12.reuse, R102, RZ ;  /* 0x000000660c30723c */ /* 0x040ff000000018ff */
[----:B------:R-:W-:Y:S01]  /*6ae0*/  HMMA.16816.F32 R44, R12, R98, RZ ;  /* 0x000000620c2c723c */ /* 0x000fe200000018ff */
[----:B-1----:R-:W-:-:S07]  /*6af0*/  FMNMX.FTZ R0, R242, R2, !PT ;  /* 0x00000002f2007209 */ /* 0x002fce0007810000 */
[C---:B------:R-:W-:Y:S01]  /*6b00*/  HMMA.16816.F32 R52, R8.reuse, R104, R16 ;  /* 0x000000680834723c */ /* 0x040fe20000001810 */
[----:B------:R-:W-:Y:S01]  /*6b10*/  FMNMX.FTZ R2, R144, R3, !PT ;  /* 0x0000000390027209 */ /* 0x000fe20007810000 */
[----:B------:R-:W-:Y:S01]  /*6b20*/  FFMA.FTZ R3, R81, c[0x0][0x2d0], -R7 ;  /* 0x0000b40051037a23 */ /* 0x000fe20000010807 */
[----:B------:R-:W-:Y:S02]  /*6b30*/  FMNMX.FTZ R0, R240, R0, !PT ;  /* 0x00000000f0007209 */ /* 0x000fe40007810000 */
[----:B------:R-:W-:Y:S01]  /*6b40*/  FMNMX.FTZ R2, R145, R2, !PT ;  /* 0x0000000291027209 */ /* 0x000fe20007810000 */
[----:B------:R1:W3:Y:S01]  /*6b50*/  MUFU.EX2 R139, R3 ;  /* 0x00000003008b7308 */ /* 0x0002e20000000800 */
[----:B------:R-:W-:Y:S01]  /*6b60*/  FMNMX.FTZ R0, R238, R0, !PT ;  /* 0x00000000ee007209 */ /* 0x000fe20007810000 */
[----:B------:R-:W-:Y:S01]  /*6b70*/  HMMA.16816.F32 R40, R8, R92, R20 ;  /* 0x0000005c0828723c */ /* 0x000fe20000001814 */
[----:B------:R-:W-:Y:S02]  /*6b80*/  FMNMX.FTZ R2, R194, R2, !PT ;  /* 0x00000002c2027209 */ /* 0x000fe40007810000 */
[----:B------:R-:W-:-:S02]  /*6b90*/  FMNMX.FTZ R0, R239, R0, !PT ;  /* 0x00000000ef007209 */ /* 0x000fc40007810000 */
[----:B------:R-:W-:Y:S02]  /*6ba0*/  FMNMX.FTZ R2, R197, R2, !PT ;  /* 0x00000002c5027209 */ /* 0x000fe40007810000 */
[----:B------:R-:W-:Y:S01]  /*6bb0*/  FMNMX.FTZ R0, R245, R0, !PT ;  /* 0x00000000f5007209 */ /* 0x000fe20007810000 */
[----:B------:R-:W-:Y:S03]  /*6bc0*/  HMMA.16816.F32 R20, R8, R88, R24 ;  /* 0x000000580814723c */ /* 0x000fe60000001818 */
[----:B------:R-:W-:Y:S01]  /*6bd0*/  FMNMX.FTZ R0, R246, R0, !PT ;  /* 0x00000000f6007209 */ /* 0x000fe20007810000 */
[----:B-1----:R-:W-:-:S04]  /*6be0*/  FFMA.FTZ R3, R82, c[0x0][0x2d0], -R7 ;  /* 0x0000b40052037a23 */ /* 0x002fc80000010807 */
[----:B------:R-:W1:Y:S01]  /*6bf0*/  SHFL.BFLY PT, R4, R0, 0x2, 0x1f ;  /* 0x0c401f0000047f89 */ /* 0x000e6200000e0000 */
[C---:B------:R-:W-:Y:S01]  /*6c00*/  HMMA.16816.F32 R36, R8.reuse, R94, R36 ;  /* 0x0000005e0824723c */ /* 0x040fe20000001824 */
[----:B------:R2:W-:Y:S02]  /*6c10*/  MUFU.EX2 R157, R3 ;  /* 0x00000003009d7308 */ /* 0x0005e40000000800 */
[----:B------:R-:W-:Y:S05]  /*6c20*/  LDSM.16.MT88.4 R80, [R212+0x1100] ;  /* 0x00110000d450783b */ /* 0x000fea0000004200 */
[C---:B----4-:R-:W-:Y:S08]  /*6c30*/  HMMA.16816.F32 R12, R8.reuse, R108, R28 ;  /* 0x0000006c080c723c */ /* 0x050ff0000000181c */
[----:B------:R-:W-:Y:S01]  /*6c40*/  HMMA.16816.F32 R16, R8, R106, R32 ;  /* 0x0000006a0810723c */ /* 0x000fe20000001820 */
[----:B--2---:R-:W-:Y:S01]  /*6c50*/  FMNMX.FTZ R3, R193, R2, !PT ;  /* 0x00000002c1037209 */ /* 0x004fe20007810000 */
[----:B------:R-:W-:-:S03]  /*6c60*/  FFMA.FTZ R2, R76, c[0x0][0x2d0], -R6 ;  /* 0x0000b4004c027a23 */ /* 0x000fc60000010806 */
[----:B------:R-:W-:Y:S01]  /*6c70*/  FMNMX.FTZ R3, R192, R3, !PT ;  /* 0x00000003c0037209 */ /* 0x000fe20007810000 */
[----:B------:R2:W-:Y:S01]  /*6c80*/  MUFU.EX2 R73, R2 ;  /* 0x0000000200497308 */ /* 0x0005e20000000800 */
[----:B-1----:R-:W-:Y:S01]  /*6c90*/  FMNMX.FTZ R0, R0, R4, !PT ;  /* 0x0000000400007209 */ /* 0x002fe20007810000 */
[----:B------:R-:W-:Y:S01]  /*6ca0*/  HMMA.16816.F32 R24, R8, R90, R48 ;  /* 0x0000005a0818723c */ /* 0x000fe20000001830 */
[----:B------:R-:W-:-:S03]  /*6cb0*/  FMNMX.FTZ R3, R198, R3, !PT ;  /* 0x00000003c6037209 */ /* 0x000fc60007810000 */
[----:B------:R-:W1:Y:S04]  /*6cc0*/  SHFL.BFLY PT, R5, R0, 0x1, 0x1f ;  /* 0x0c201f0000057f89 */ /* 0x000e6800000e0000 */
[----:B------:R-:W-:Y:S01]  /*6cd0*/  HMMA.16816.F32 R32, R8, R110, R44 ;  /* 0x0000006e0820723c */ /* 0x000fe2000000182c */
[----:B--2---:R-:W-:-:S06]  /*6ce0*/  FFMA.FTZ R2, R78, c[0x0][0x2d0], -R6 ;  /* 0x0000b4004e027a23 */ /* 0x004fcc0000010806 */
[----:B------:R-:W-:Y:S01]  /*6cf0*/  F2FP.PACK_AB R8, R251, R181 ;  /* 0x000000b5fb08723e */ /* 0x000fe200000000ff */
[----:B------:R-:W2:Y:S01]  /*6d00*/  LDSM.16.MT88.4 R76, [R210+0x1100] ;  /* 0x00110000d24c783b */ /* 0x000ea20000004200 */
[----:B---3--:R-:W-:Y:S01]  /*6d10*/  F2FP.PACK_AB R10, R139, R164 ;  /* 0x000000a48b0a723e */ /* 0x008fe200000000ff */
[----:B------:R3:W4:Y:S01]  /*6d20*/  MUFU.EX2 R152, R2 ;  /* 0x0000000200987308 */ /* 0x0007220000000800 */
[----:B-1----:R-:W-:Y:S01]  /*6d30*/  FMNMX.FTZ R70, R0, R5, !PT ;  /* 0x0000000500467209 */ /* 0x002fe20007810000 */
[----:B------:R-:W-:Y:S02]  /*6d40*/  FFMA.FTZ R0, R127, c[0x0][0x2d0], -R6 ;  /* 0x0000b4007f007a23 */ /* 0x000fe40000010806 */
[----:B------:R-:W-:Y:S01]  /*6d50*/  IMAD.MOV.U32 R5, RZ, RZ, R167 ;  /* 0x000000ffff057224 */ /* 0x000fe200078e00a7 */
[----:B------:R-:W-:-:S03]  /*6d60*/  FSETP.NEU.FTZ.AND P0, PT, R70, -INF , PT ;  /* 0xff8000004600780b */ /* 0x000fc60003f1d000 */
[----:B------:R1:W-:Y:S01]  /*6d70*/  MUFU.EX2 R184, R0 ;  /* 0x0000000000b87308 */ /* 0x0003e20000000800 */
[----:B---3--:R-:W-:Y:S01]  /*6d80*/  FMNMX.FTZ R2, R195, R3, !PT ;  /* 0x00000003c3027209 */ /* 0x008fe20007810000 */
[----:B------:R-:W-:Y:S01]  /*6d90*/  FFMA.FTZ R3, R112, c[0x0][0x2d0], -R6 ;  /* 0x0000b40070037a23 */ /* 0x000fe20000010806 */
[----:B----4-:R-:W-:Y:S01]  /*6da0*/  F2FP.PACK_AB R9, R152, R73 ;  /* 0x000000499809723e */ /* 0x010fe200000000ff */
[----:B------:R-:W-:Y:S01]  /*6db0*/  IMAD.MOV.U32 R112, RZ, RZ, R149 ;  /* 0x000000ffff707224 */ /* 0x000fe200078e0095 */
[----:B------:R-:W-:-:S03]  /*6dc0*/  FMNMX.FTZ R2, R196, R2, !PT ;  /* 0x00000002c4027209 */ /* 0x000fc60007810000 */
[----:B------:R3:W-:Y:S01]  /*6dd0*/  MUFU.EX2 R153, R3 ;  /* 0x0000000300997308 */ /* 0x0007e20000000800 */
[----:B------:R-:W-:-:S04]  /*6de0*/  FMNMX.FTZ R2, R187, R2, !PT ;  /* 0x00000002bb027209 */ /* 0x000fc80007810000 */
[----:B------:R-:W-:Y:S01]  /*6df0*/  FMNMX.FTZ R2, R189, R2, !PT ;  /* 0x00000002bd027209 */ /* 0x000fe20007810000 */
[--C-:B-1----:R-:W-:Y:S02]  /*6e00*/  FFMA.FTZ R0, R131, c[0x0][0x2d0], -R6.reuse ;  /* 0x0000b40083007a23 */ /* 0x102fe40000010806 */
[----:B------:R-:W-:Y:S02]  /*6e10*/  IMAD.MOV.U32 R131, RZ, RZ, R181 ;  /* 0x000000ffff837224 */ /* 0x000fe400078e00b5 */
[----:B------:R-:W-:Y:S01]  /*6e20*/  MUFU.EX2 R68, R0 ;  /* 0x0000000000447308 */ /* 0x000fe20000000800 */
[----:B---3--:R-:W-:Y:S01]  /*6e30*/  FFMA.FTZ R3, R118, c[0x0][0x2d0], -R6 ;  /* 0x0000b40076037a23 */ /* 0x008fe20000010806 */
[----:B------:R-:W-:-:S06]  /*6e40*/  MOV R118, R180 ;  /* 0x000000b400767202 */ /* 0x000fcc0000000f00 */
[----:B------:R1:W3:Y:S02]  /*6e50*/  MUFU.EX2 R69, R3 ;  /* 0x0000000300457308 */ /* 0x0002e40000000800 */
[----:B-1----:R-:W-:Y:S01]  /*6e60*/  FMNMX.FTZ R3, R191, R2, !PT ;  /* 0x00000002bf037209 */ /* 0x002fe20007810000 */
[--C-:B------:R-:W-:Y:S01]  /*6e70*/  FFMA.FTZ R2, R132, c[0x0][0x2d0], -R7.reuse ;  /* 0x0000b40084027a23 */ /* 0x100fe20000010807 */
[----:B---3--:R-:W-:Y:S02]  /*6e80*/  F2FP.PACK_AB R11, R69, R153 ;  /* 0x00000099450b723e */ /* 0x008fe400000000ff */
[----:B------:R-:W-:Y:S02]  /*6e90*/  FMNMX.FTZ R3, R190, R3, !PT ;  /* 0x00000003be037209 */ /* 0x000fe40007810000 */
[----:B------:R1:W3:Y:S02]  /*6ea0*/  MUFU.EX2 R249, R2 ;  /* 0x0000000200f97308 */ /* 0x0002e40000000800 */
[----:B------:R-:W-:Y:S01]  /*6eb0*/  FMNMX.FTZ R3, R188, R3, !PT ;  /* 0x00000003bc037209 */ /* 0x000fe20007810000 */
[C---:B------:R-:W-:Y:S04]  /*6ec0*/  HMMA.16816.F32 R48, R8.reuse, R64, R52 ;  /* 0x000000400830723c */ /* 0x040fe80000001834 */
[----:B------:R-:W4:Y:S04]  /*6ed0*/  SHFL.BFLY PT, R4, R3, 0x2, 0x1f ;  /* 0x0c401f0003047f89 */ /* 0x000f2800000e0000 */
[----:B------:R-:W-:Y:S01]  /*6ee0*/  HMMA.16816.F32 R44, R8, R80, R40 ;  /* 0x00000050082c723c */ /* 0x000fe20000001828 */
[----:B-1----:R-:W-:-:S04]  /*6ef0*/  FFMA.FTZ R2, R133, c[0x0][0x2d0], -R7 ;  /* 0x0000b40085027a23 */ /* 0x002fc80000010807 */
[----:B------:R1:W-:Y:S03]  /*6f00*/  MUFU.EX2 R159, R2 ;  /* 0x00000002009f7308 */ /* 0x0003e60000000800 */
[C---:B--2---:R-:W-:Y:S08]  /*6f10*/  HMMA.16816.F32 R40, R8.reuse, R76, R20 ;  /* 0x0000004c0828723c */ /* 0x044ff00000001814 */
[----:B------:R-:W-:Y:S01]  /*6f20*/  HMMA.16816.F32 R20, R8, R82, R36 ;  /* 0x000000520814723c */ /* 0x000fe20000001824 */
[----:B----4-:R-:W-:Y:S01]  /*6f30*/  FMNMX.FTZ R3, R3, R4, !PT ;  /* 0x0000000403037209 */ /* 0x010fe20007810000 */
[----:B-1----:R-:W-:-:S04]  /*6f40*/  FFMA.FTZ R2, R134, c[0x0][0x2d0], -R7 ;  /* 0x0000b40086027a23 */ /* 0x002fc80000010807 */
[----:B------:R-:W1:Y:S01]  /*6f50*/  SHFL.BFLY PT, R4, R3, 0x1, 0x1f ;  /* 0x0c201f0003047f89 */ /* 0x000e6200000e0000 */
[----:B------:R-:W-:Y:S01]  /*6f60*/  IMAD.MOV.U32 R36, RZ, RZ, R157 ;  /* 0x000000ffff247224 */ /* 0x000fe200078e009d */
[----:B------:R-:W-:Y:S01]  /*6f70*/  HMMA.16816.F32 R28, R8, R56, R12 ;  /* 0x00000038081c723c */ /* 0x000fe2000000180c */
[----:B------:R2:W-:Y:S01]  /*6f80*/  MUFU.EX2 R248, R2 ;  /* 0x0000000200f87308 */ /* 0x0005e20000000800 */
[----:B------:R-:W-:Y:S02]  /*6f90*/  IMAD.MOV.U32 R39, RZ, RZ, R183 ;  /* 0x000000ffff277224 */ /* 0x000fe400078e00b7 */
[----:B------:R-:W-:-:S04]  /*6fa0*/  IMAD.MOV.U32 R38, RZ, RZ, R182 ;  /* 0x000000ffff267224 */ /* 0x000fc800078e00b6 */
[C---:B------:R-:W-:Y:S08]  /*6fb0*/  HMMA.16816.F32 R16, R8.reuse, R66, R16 ;  /* 0x000000420810723c */ /* 0x040ff00000001810 */
[----:B------:R-:W-:Y:S01]  /*6fc0*/  HMMA.16816.F32 R24, R8, R78, R24 ;  /* 0x0000004e0818723c */ /* 0x000fe20000001818 */
[----:B--2---:R-:W-:-:S04]  /*6fd0*/  FFMA.FTZ R2, R126, c[0x0][0x2d0], -R6 ;  /* 0x0000b4007e027a23 */ /* 0x004fc80000010806 */
[----:B------:R2:W4:Y:S01]  /*6fe0*/  MUFU.EX2 R156, R2 ;  /* 0x00000002009c7308 */ /* 0x0005220000000800 */
[----:B-1----:R-:W-:Y:S02]  /*6ff0*/  FMNMX.FTZ R3, R3, R4, !PT ;  /* 0x0000000403037209 */ /* 0x002fe40007810000 */
[----:B------:R-:W-:Y:S07]  /*7000*/  HMMA.16816.F32 R12, R8, R58, R32 ;  /* 0x0000003a080c723c */ /* 0x000fee0000001820 */
[----:B---3--:R-:W-:-:S02]  /*7010*/  F2FP.PACK_AB R8, R249, R36 ;  /* 0x00000024f908723e */ /* 0x008fc400000000ff */
[----:B------:R-:W-:Y:S01]  /*7020*/  F2FP.PACK_AB R11, R68, R184 ;  /* 0x000000b8440b723e */ /* 0x000fe200000000ff */
[----:B--2---:R-:W-:Y:S01]  /*7030*/  FFMA.FTZ R2, R128, c[0x0][0x2d0], -R6 ;  /* 0x0000b40080027a23 */ /* 0x004fe20000010806 */
[----:B----4-:R-:W-:-:S03]  /*7040*/  MOV R37, R156 ;  /* 0x0000009c00257202 */ /* 0x010fc60000000f00 */
[----:B------:R1:W2:Y:S02]  /*7050*/  MUFU.EX2 R166, R2 ;  /* 0x0000000200a67308 */ /* 0x0002a40000000800 */
[----:B-1----:R-:W-:Y:S01]  /*7060*/  FMUL.FTZ R2, R70, c[0x0][0x2d0] ;  /* 0x0000b40046027a20 */ /* 0x002fe20000410000 */
[----:B--2---:R-:W-:-:S04]  /*7070*/  F2FP.PACK_AB R9, R166, R37 ;  /* 0x00000025a609723e */ /* 0x004fc800000000ff */
[----:B------:R-:W-:Y:S02]  /*7080*/  FSEL R2, R2, RZ, P0 ;  /* 0x000000ff02027208 */ /* 0x000fe40000000000 */
[----:B------:R-:W-:-:S03]  /*7090*/  FSETP.NEU.FTZ.AND P0, PT, R3, -INF , PT ;  /* 0xff8000000300780b */ /* 0x000fc60003f1d000 */
[--C-:B------:R-:W-:Y:S02]  /*70a0*/  FFMA.FTZ R0, R120, c[0x0][0x2d0], -R2.reuse ;  /* 0x0000b40078007a23 */ /* 0x100fe40000010802 */
[----:B------:R-:W-:Y:S02]  /*70b0*/  IMAD.MOV.U32 R120, RZ, RZ, R159 ;  /* 0x000000ffff787224 */ /* 0x000fe400078e009f */
[----:B------:R1:W-:Y:S01]  /*70c0*/  MUFU.EX2 R208, R0 ;  /* 0x0000000000d07308 */ /* 0x0003e20000000800 */
[----:B------:R-:W-:Y:S02]  /*70d0*/  FFMA.FTZ R4, R130, c[0x0][0x2d0], -R2 ;  /* 0x0000b40082047a23 */ /* 0x000fe40000010802 */
[----:B------:R-:W-:Y:S01]  /*70e0*/  F2FP.PACK_AB R10, R248, R120 ;  /* 0x00000078f80a723e */ /* 0x000fe200000000ff */
[----:B------:R-:W-:-:S06]  /*70f0*/  IMAD.MOV.U32 R130, RZ, RZ, R164 ;  /* 0x000000ffff827224 */ /* 0x000fcc00078e00a4 */
[----:B------:R-:W-:Y:S01]  /*7100*/  HMMA.16816.F32 R176, R8, R168, R48 ;  /* 0x000000a808b0723c */ /* 0x000fe20000001830 */
[----:B-1----:R-:W-:-:S06]  /*7110*/  FFMA.FTZ R0, R122, c[0x0][0x2d0], -R2 ;  /* 0x0000b4007a007a23 */ /* 0x002fcc0000010802 */
[----:B------:R-:W-:Y:S01]  /*7120*/  MOV R49, R166 ;  /* 0x000000a600317202 */ /* 0x000fe20000000f00 */
[----:B------:R-:W-:Y:S01]  /*7130*/  IMAD.MOV.U32 R122, RZ, RZ, R158 ;  /* 0x000000ffff7a7224 */ /* 0x000fe200078e009e */
[C---:B------:R-:W-:Y:S01]  /*7140*/  HMMA.16816.F32 R132, R8.reuse, R162, R20 ;  /* 0x000000a20884723c */ /* 0x040fe20000001814 */
[----:B------:R1:W-:Y:S01]  /*7150*/  MUFU.EX2 R213, R0 ;  /* 0x0000000000d57308 */ /* 0x0003e20000000800 */
[----:B------:R-:W2:Y:S01]  /*7160*/  LDSM.16.MT88.4 R156, [R210+0x1900] ;  /* 0x00190000d29c783b */ /* 0x000ea20000004200 */
[----:B------:R-:W-:Y:S02]  /*7170*/  IMAD.MOV.U32 R51, RZ, RZ, R251 ;  /* 0x000000ffff337224 */ /* 0x000fe400078e00fb */
[----:B------:R-:W-:Y:S02]  /*7180*/  IMAD.MOV.U32 R50, RZ, RZ, R250 ;  /* 0x000000ffff327224 */ /* 0x000fe400078e00fa */
[----:B------:R-:W-:Y:S02]  /*7190*/  IMAD.MOV.U32 R48, RZ, RZ, R165 ;  /* 0x000000ffff307224 */ /* 0x000fe400078e00a5 */
[----:B------:R-:W-:Y:S01]  /*71a0*/  MUFU.EX2 R251, R4 ;  /* 0x0000000400fb7308 */ /* 0x000fe20000000800 */
[----:B------:R-:W-:Y:S01]  /*71b0*/  HMMA.16816.F32 R164, R8, R170, R16 ;  /* 0x000000aa08a4723c */ /* 0x000fe20000001810 */
[----:B-1----:R-:W-:-:S06]  /*71c0*/  FFMA.FTZ R0, R124, c[0x0][0x2d0], -R2 ;  /* 0x0000b4007c007a23 */ /* 0x002fcc0000010802 */
[----:B------:R-:W-:Y:S01]  /*71d0*/  MOV R17, R152 ;  /* 0x0000009800117202 */ /* 0x000fe20000000f00 */
[----:B------:R-:W-:Y:S01]  /*71e0*/  IMAD.MOV.U32 R19, RZ, RZ, R154 ;  /* 0x000000ffff137224 */ /* 0x000fe200078e009a */
[----:B------:R1:W-:Y:S01]  /*71f0*/  MUFU.EX2 R128, R0 ;  /* 0x0000000000807308 */ /* 0x0003e20000000800 */
[----:B------:R-:W-:Y:S02]  /*7200*/  IMAD.MOV.U32 R18, RZ, RZ, R153 ;  /* 0x000000ffff127224 */ /* 0x000fe400078e0099 */
[----:B------:R-:W-:Y:S02]  /*7210*/  IMAD.MOV.U32 R16, RZ, RZ, R151 ;  /* 0x000000ffff107224 */ /* 0x000fe400078e0097 */
[----:B-1----:R-:W-:Y:S02]  /*7220*/  FFMA.FTZ R0, R125, c[0x0][0x2d0], -R2 ;  /* 0x0000b4007d007a23 */ /* 0x002fe40000010802 */
[C---:B------:R-:W-:Y:S02]  /*7230*/  HMMA.16816.F32 R124, R8.reuse, R160, R44 ;  /* 0x000000a0087c723c */ /* 0x040fe4000000182c */
[----:B------:R1:W-:Y:S05]  /*7240*/  MUFU.EX2 R252, R0 ;  /* 0x0000000000fc7308 */ /* 0x0003ea0000000800 */
[----:B------:R-:W-:Y:S01]  /*7250*/  MOV R47, R184 ;  /* 0x000000b8002f7202 */ /* 0x000fe20000000f00 */
[----:B------:R-:W-:Y:S01]  /*7260*/  IMAD.MOV.U32 R46, RZ, RZ, R150 ;  /* 0x000000ffff2e7224 */ /* 0x000fe200078e0096 */
[----:B------:R-:W-:Y:S01]  /*7270*/  MOV R45, R148 ;  /* 0x00000094002d7202 */ /* 0x000fe20000000f00 */
[----:B------:R-:W-:Y:S01]  /*7280*/  IMAD.MOV.U32 R44, RZ, RZ, R139 ;  /* 0x000000ffff2c7224 */ /* 0x000fe200078e008b */
[----:B--2---:R-:W-:Y:S01]  /*7290*/  HMMA.16816.F32 R148, R8, R158, R24 ;  /* 0x0000009e0894723c */ /* 0x004fe20000001818 */
[----:B-1----:R-:W-:-:S07]  /*72a0*/  FFMA.FTZ R0, R129, c[0x0][0x2d0], -R2 ;  /* 0x0000b40081007a23 */ /* 0x002fce0000010802 */
[C---:B------:R-:W-:Y:S01]  /*72b0*/  HMMA.16816.F32 R136, R8.reuse, R156, R40 ;  /* 0x0000009c0888723c */ /* 0x040fe20000001828 */
[----:B------:R-:W-:Y:S01]  /*72c0*/  IMAD.MOV.U32 R129, RZ, RZ, R155 ;  /* 0x000000ffff817224 */ /* 0x000fe200078e009b */
[----:B------:R1:W2:Y:S06]  /*72d0*/  MUFU.EX2 R52, R0 ;  /* 0x0000000000347308 */ /* 0x0002ac0000000800 */
[----:B------:R-:W-:Y:S01]  /*72e0*/  HMMA.16816.F32 R152, R8, R172, R28 ;  /* 0x000000ac0898723c */ /* 0x000fe2000000181c */
[----:B-1----:R-:W-:-:S05]  /*72f0*/  FMUL.FTZ R0, R3, c[0x0][0x2d0] ;  /* 0x0000b40003007a20 */ /* 0x002fca0000410000 */
[----:B------:R-:W-:-:S05]  /*7300*/  FSEL R0, R0, RZ, P0 ;  /* 0x000000ff00007208 */ /* 0x000fca0000000000 */
[--C-:B------:R-:W-:Y:S02]  /*7310*/  FFMA.FTZ R4, R116, c[0x0][0x2d0], -R0.reuse ;  /* 0x0000b40074047a23 */ /* 0x100fe40000010800 */
[----:B------:R-:W-:Y:S02]  /*7320*/  IMAD.MOV.U32 R116, RZ, RZ, R249 ;  /* 0x000000ffff747224 */ /* 0x000fe400078e00f9 */
[----:B------:R1:W-:Y:S02]  /*7330*/  MUFU.EX2 R184, R4 ;  /* 0x0000000400b87308 */ /* 0x0003e40000000800 */
[----:B-1----:R-:W-:Y:S02]  /*7340*/  FFMA.FTZ R4, R115, c[0x0][0x2d0], -R0 ;  /* 0x0000b40073047a23 */ /* 0x002fe40000010800 */
[----:B--2---:R-:W-:-:S04]  /*7350*/  IMAD.MOV.U32 R115, RZ, RZ, R52 ;  /* 0x000000ffff737224 */ /* 0x004fc800078e0034 */
[----:B------:R1:W2:Y:S01]  /*7360*/  MUFU.EX2 R183, R4 ;  /* 0x0000000400b77308 */ /* 0x0002a20000000800 */
[----:B------:R-:W-:Y:S07]  /*7370*/  HMMA.16816.F32 R52, R8, R174, R12 ;  /* 0x000000ae0834723c */ /* 0x000fee000000180c */
[----:B------:R-:W-:Y:S02]  /*7380*/  F2FP.PACK_AB R8, R213, R208 ;  /* 0x000000d0d508723e */ /* 0x000fe400000000ff */
[----:B------:R-:W-:Y:S01]  /*7390*/  F2FP.PACK_AB R10, R252, R128 ;  /* 0x00000080fc0a723e */ /* 0x000fe200000000ff */
[----:B-1----:R-:W-:Y:S01]  /*73a0*/  FFMA.FTZ R4, R114, c[0x0][0x2d0], -R0 ;  /* 0x0000b40072047a23 */ /* 0x002fe20000010800 */
[----:B--2---:R-:W-:Y:S01]  /*73b0*/  F2FP.PACK_AB R9, R183, R184 ;  /* 0x000000b8b709723e */ /* 0x004fe200000000ff */
[----:B------:R-:W-:-:S02]  /*73c0*/  IMAD.MOV.U32 R114, RZ, RZ, R16 ;  /* 0x000000ffff727224 */ /* 0x000fc400078e0010 */
[----:B------:R1:W-:Y:S02]  /*73d0*/  MUFU.EX2 R181, R4 ;  /* 0x0000000400b57308 */ /* 0x0003e40000000800 */
[----:B-1----:R-:W-:Y:S01]  /*73e0*/  FFMA.FTZ R4, R113, c[0x0][0x2d0], -R0 ;  /* 0x0000b40071047a23 */ /* 0x002fe20000010800 */
[----:B------:R-:W-:-:S05]  /*73f0*/  MOV R113, R17 ;  /* 0x0000001100717202 */ /* 0x000fca0000000f00 */
[----:B------:R1:W2:Y:S02]  /*7400*/  MUFU.EX2 R182, R4 ;  /* 0x0000000400b67308 */ /* 0x0002a40000000800 */
[----:B-1----:R-:W-:Y:S01]  /*7410*/  FFMA.FTZ R4, R141, c[0x0][0x2d0], -R2 ;  /* 0x0000b4008d047a23 */ /* 0x002fe20000010802 */
[----:B--2---:R-:W-:Y:S01]  /*7420*/  F2FP.PACK_AB R11, R182, R181 ;  /* 0x000000b5b60b723e */ /* 0x004fe200000000ff */
[----:B------:R-:W-:Y:S01]  /*7430*/  IMAD.MOV.U32 R141, RZ, RZ, R122 ;  /* 0x000000ffff8d7224 */ /* 0x000fe200078e007a */
[----:B------:R-:W-:-:S03]  /*7440*/  MOV R122, R73 ;  /* 0x00000049007a7202 */ /* 0x000fc60000000f00 */
[----:B------:R1:W-:Y:S02]  /*7450*/  MUFU.EX2 R250, R4 ;  /* 0x0000000400fa7308 */ /* 0x0003e40000000800 */
[C---:B------:R-:W-:Y:S08]  /*7460*/  HMMA.16816.F32 R24, R8.reuse, R84, RZ ;  /* 0x000000540818723c */ /* 0x040ff000000018ff */
[----:B------:R-:W-:Y:S01]  /*7470*/  HMMA.16816.F32 R32, R8, R60, RZ ;  /* 0x0000003c0820723c */ /* 0x000fe200000018ff */
[----:B-1----:R-:W-:-:S02]  /*7480*/  FFMA.FTZ R4, R140, c[0x0][0x2d0], -R2 ;  /* 0x0000b4008c047a23 */ /* 0x002fc40000010802 */
[----:B------:R-:W-:Y:S02]  /*7490*/  IMAD.MOV.U32 R140, RZ, RZ, R69 ;  /* 0x000000ffff8c7224 */ /* 0x000fe400078e0045 */
[----:B------:R1:W2:Y:S03]  /*74a0*/  MUFU.EX2 R249, R4 ;  /* 0x0000000400f97308 */ /* 0x0002a60000000800 */
[----:B------:R-:W-:Y:S01]  /*74b0*/  HMMA.16816.F32 R28, R8, R62, RZ ;  /* 0x0000003e081c723c */ /* 0x000fe200000018ff */
[----:B------:R-:W-:Y:S02]  /*74c0*/  IMAD.MOV.U32 R60, RZ, RZ, R18 ;  /* 0x000000ffff3c7224 */ /* 0x000fe400078e0012 */
[----:B------:R-:W-:-:S04]  /*74d0*/  IMAD.MOV.U32 R61, RZ, RZ, R45 ;  /* 0x000000ffff3d7224 */ /* 0x000fc800078e002d */
[----:B------:R-:W-:Y:S01]  /*74e0*/  IMAD.MOV.U32 R63, RZ, RZ, R129 ;  /* 0x000000ffff3f7224 */ /* 0x000fe200078e0081 */
[----:B------:R-:W-:Y:S01]  /*74f0*/  HMMA.16816.F32 R12, R8, R96, RZ ;  /* 0x00000060080c723c */ /* 0x000fe200000018ff */
[----:B------:R-:W-:Y:S02]  /*7500*/  MOV R62, R36 ;  /* 0x00000024003e7202 */ /* 0x000fe40000000f00 */
[----:B------:R-:W-:Y:S01]  /*7510*/  MOV R129, R39 ;  /* 0x0000002700817202 */ /* 0x000fe20000000f00 */
[----:B-1----:R-:W-:-:S04]  /*7520*/  FFMA.FTZ R4, R117, c[0x0][0x2d0], -R0 ;  /* 0x0000b40075047a23 */ /* 0x002fc80000010800 */
[----:B------:R-:W-:Y:S01]  /*7530*/  HMMA.16816.F32 R20, R8, R86, RZ ;  /* 0x000000560814723c */ /* 0x000fe200000018ff */
[----:B------:R-:W-:Y:S01]  /*7540*/  IMAD.MOV.U32 R97, RZ, RZ, R37 ;  /* 0x000000ffff617224 */ /* 0x000fe200078e0025 */
[----:B------:R-:W-:Y:S01]  /*7550*/  MOV R117, R44 ;  /* 0x0000002c00757202 */ /* 0x000fe20000000f00 */
[----:B------:R1:W-:Y:S01]  /*7560*/  MUFU.EX2 R75, R4 ;  /* 0x00000004004b7308 */ /* 0x0003e20000000800 */
[----:B------:R-:W-:-:S03]  /*7570*/  IMAD.MOV.U32 R96, RZ, RZ, R38 ;  /* 0x000000ffff607224 */ /* 0x000fc600078e0026 */
[----:B------:R-:W-:Y:S01]  /*7580*/  IMAD.MOV.U32 R86, RZ, RZ, R50 ;  /* 0x000000ffff567224 */ /* 0x000fe200078e0032 */
[----:B------:R-:W-:Y:S01]  /*7590*/  HMMA.16816.F32 R36, R8, R102, RZ ;  /* 0x000000660824723c */ /* 0x000fe200000018ff */
[----:B------:R-:W-:-:S06]  /*75a0*/  MOV R87, R51 ;  /* 0x0000003300577202 */ /* 0x000fcc0000000f00 */
[----:B------:R-:W-:Y:S01]  /*75b0*/  IMAD.MOV.U32 R103, RZ, RZ, R47 ;  /* 0x000000ffff677224 */ /* 0x000fe200078e002f */
[C---:B------:R-:W-:Y:S01]  /*75c0*/  HMMA.16816.F32 R40, R8.reuse, R98, RZ ;  /* 0x000000620828723c */ /* 0x040fe200000018ff */
[----:B-1----:R-:W-:Y:S02]  /*75d0*/  FFMA.FTZ R4, R119, c[0x0][0x2d0], -R0 ;  /* 0x0000b40077047a23 */ /* 0x002fe40000010800 */
[----:B------:R-:W-:Y:S02]  /*75e0*/  IMAD.MOV.U32 R119, RZ, RZ, R19 ;  /* 0x000000ffff777224 */ /* 0x000fe400078e0013 */
[----:B------:R1:W3:Y:S03]  /*75f0*/  MUFU.EX2 R180, R4 ;  /* 0x0000000400b47308 */ /* 0x0002e60000000800 */
[----:B------:R-:W-:Y:S01]  /*7600*/  HMMA.16816.F32 R16, R8, R100, RZ ;  /* 0x000000640810723c */ /* 0x000fe200000018ff */
[----:B------:R-:W-:Y:S01]  /*7610*/  IMAD.MOV.U32 R99, RZ, RZ, R116 ;  /* 0x000000ffff637224 */ /* 0x000fe200078e0074 */
[----:B------:R-:W-:Y:S01]  /*7620*/  MOV R116, R48 ;  /* 0x0000003000747202 */ /* 0x000fe20000000f00 */
[----:B------:R-:W-:-:S04]  /*7630*/  IMAD.MOV.U32 R98, RZ, RZ, R49 ;  /* 0x000000ffff627224 */ /* 0x000fc800078e0031 */
[----:B--2---:R-:W-:Y:S01]  /*7640*/  F2FP.PACK_AB R10, R249, R250 ;  /* 0x000000faf90a723e */ /* 0x004fe200000000ff */
[----:B-1----:R-:W-:Y:S01]  /*7650*/  FFMA.FTZ R4, R121, c[0x0][0x2d0], -R0 ;  /* 0x0000b40079047a23 */ /* 0x002fe20000010800 */
[----:B---3--:R-:W-:Y:S01]  /*7660*/  F2FP.PACK_AB R9, R180, R75 ;  /* 0x0000004bb409723e */ /* 0x008fe200000000ff */
[----:B------:R-:W-:Y:S02]  /*7670*/  IMAD.MOV.U32 R121, RZ, RZ, R74 ;  /* 0x000000ffff797224 */ /* 0x000fe400078e004a */
[----:B------:R1:W-:Y:S02]  /*7680*/  MUFU.EX2 R84, R4 ;  /* 0x0000000400547308 */ /* 0x0003e40000000800 */
[----:B-1----:R-:W-:Y:S02]  /*7690*/  FFMA.FTZ R4, R123, c[0x0][0x2d0], -R0 ;  /* 0x0000b4007b047a23 */ /* 0x002fe40000010800 */
[----:B------:R-:W-:-:S04]  /*76a0*/  IMAD.MOV.U32 R123, RZ, RZ, R115 ;  /* 0x000000ffff7b7224 */ /* 0x000fc800078e0073 */
[----:B------:R-:W1:Y:S01]  /*76b0*/  MUFU.EX2 R85, R4 ;  /* 0x0000000400557308 */ /* 0x000e620000000800 */
[----:B------:R-:W-:Y:S01]  /*76c0*/  IMAD.MOV.U32 R115, RZ, RZ, R46 ;  /* 0x000000ffff737224 */ /* 0x000fe200078e002e */
[----:B------:R-:W-:Y:S02]  /*76d0*/  F2FP.PACK_AB R8, R251, R123 ;  /* 0x0000007bfb08723e */ /* 0x000fe400000000ff */
[----:B-1----:R-:W-:Y:S01]  /*76e0*/  F2FP.PACK_AB R11, R85, R84 ;  /* 0x00000054550b723e */ /* 0x002fe200000000ff */
[----:B------:R-:W-:-:S06]  /*76f0*/  FFMA.FTZ R4, R227, c[0x0][0x2d0], -R7 ;  /* 0x0000b400e3047a23 */ /* 0x000fcc0000010807 */
[C---:B------:R-:W-:Y:S07]  /*7700*/  HMMA.16816.F32 R48, R8.reuse, R104, R32 ;  /* 0x000000680830723c */ /* 0x040fee0000001820 */
[----:B------:R-:W-:Y:S01]  /*7710*/  MOV R104, R248 ;  /* 0x000000f800687202 */ /* 0x000fe20000000f00 */
[----:B------:R-:W-:Y:S01]  /*7720*/  IMAD.MOV.U32 R105, RZ, RZ, R68 ;  /* 0x000000ffff697224 */ /* 0x000fe200078e0044 */
[----:B------:R1:W-:Y:S01]  /*7730*/  MUFU.EX2 R248, R4 ;  /* 0x0000000400f87308 */ /* 0x0003e20000000800 */
[C---:B------:R-:W-:Y:S08]  /*7740*/  HMMA.16816.F32 R44, R8.reuse, R92, R24 ;  /* 0x0000005c082c723c */ /* 0x040ff00000001818 */
[----:B------:R-:W-:Y:S01]  /*7750*/  HMMA.16816.F32 R32, R8, R88, R16 ;  /* 0x000000580820723c */ /* 0x000fe20000001810 */
[----:B-1----:R-:W-:-:S07]  /*7760*/  FFMA.FTZ R4, R186, c[0x0][0x2d0], -R2 ;  /* 0x0000b400ba047a23 */ /* 0x002fce0000010802 */
[C---:B------:R-:W-:Y:S01]  /*7770*/  HMMA.16816.F32 R28, R8.reuse, R106, R28 ;  /* 0x0000006a081c723c */ /* 0x040fe2000000181c */
[----:B------:R-:W-:Y:S01]  /*7780*/  IMAD.MOV.U32 R88, RZ, RZ, R99 ;  /* 0x000000ffff587224 */ /* 0x000fe200078e0063 */
[----:B------:R-:W-:Y:S01]  /*7790*/  MOV R89, R98 ;  /* 0x0000006200597202 */ /* 0x000fe20000000f00 */
[----:B------:R1:W-:Y:S05]  /*77a0*/  MUFU.EX2 R100, R4 ;  /* 0x0000000400647308 */ /* 0x0003ea0000000800 */
[C---:B------:R-:W-:Y:S08]  /*77b0*/  HMMA.16816.F32 R20, R8.reuse, R94, R20 ;  /* 0x0000005e0814723c */ /* 0x040ff00000001814 */
[----:B------:R-:W-:Y:S01]  /*77c0*/  HMMA.16816.F32 R16, R8, R90, R36 ;  /* 0x0000005a0810723c */ /* 0x000fe20000001824 */
[----:B------:R-:W2:Y:S01]  /*77d0*/  LDSM.16.MT88.4 R36, [R209+0x2100] ;  /* 0x00210000d124783b */ /* 0x000ea20000004200 */
[----:B-1----:R-:W-:-:S04]  /*77e0*/  FFMA.FTZ R4, R185, c[0x0][0x2d0], -R2 ;  /* 0x0000b400b9047a23 */ /* 0x002fc80000010802 */
[----:B------:R1:W3:Y:S01]  /*77f0*/  MUFU.EX2 R101, R4 ;  /* 0x0000000400657308 */ /* 0x0002e20000000800 */
[----:B------:R-:W-:Y:S01]  /*7800*/  IMAD.MOV.U32 R91, RZ, RZ, R103 ;  /* 0x000000ffff5b7224 */ /* 0x000fe200078e0067 */
[----:B------:R-:W-:Y:S01]  /*7810*/  HMMA.16816.F32 R24, R8, R108, R12 ;  /* 0x0000006c0818723c */ /* 0x000fe2000000180c */
[----:B------:R-:W-:-:S07]  /*7820*/  MOV R90, R96 ;  /* 0x00000060005a7202 */ /* 0x000fce0000000f00 */
[----:B------:R-:W-:Y:S01]  /*7830*/  HMMA.16816.F32 R12, R8, R110, R40 ;  /* 0x0000006e080c723c */ /* 0x000fe20000001828 */
[----:B-1----:R-:W-:-:S06]  /*7840*/  FFMA.FTZ R4, R147, c[0x0][0x2d0], -R2 ;  /* 0x0000b40093047a23 */ /* 0x002fcc0000010802 */
[----:B---3--:R-:W-:Y:S01]  /*7850*/  F2FP.PACK_AB R8, R101, R100 ;  /* 0x000000646508723e */ /* 0x008fe200000000ff */
[----:B------:R-:W-:Y:S01]  /*7860*/  IMAD.MOV.U32 R43, RZ, RZ, R97 ;  /* 0x000000ffff2b7224 */ /* 0x000fe200078e0061 */
[----:B------:R-:W-:Y:S01]  /*7870*/  MOV R41, R63 ;  /* 0x0000003f00297202 */ /* 0x000fe20000000f00 */
[----:B------:R1:W-:Y:S01]  /*7880*/  MUFU.EX2 R102, R4 ;  /* 0x0000000400667308 */ /* 0x0003e20000000800 */
[----:B------:R-:W-:Y:S02]  /*7890*/  IMAD.MOV.U32 R42, RZ, RZ, R62 ;  /* 0x000000ffff2a7224 */ /* 0x000fe400078e003e */
[----:B------:R-:W-:Y:S02]  /*78a0*/  IMAD.MOV.U32 R40, RZ, RZ, R119 ;  /* 0x000000ffff287224 */ /* 0x000fe400078e0077 */
[----:B-1----:R-:W-:-:S04]  /*78b0*/  FFMA.FTZ R4, R146, c[0x0][0x2d0], -R2 ;  /* 0x0000b40092047a23 */ /* 0x002fc80000010802 */
[----:B------:R1:W3:Y:S02]  /*78c0*/  MUFU.EX2 R185, R4 ;  /* 0x0000000400b97308 */ /* 0x0002e40000000800 */
[----:B-1----:R-:W-:Y:S01]  /*78d0*/  FFMA.FTZ R4, R142, c[0x0][0x2d0], -R0 ;  /* 0x0000b4008e047a23 */ /* 0x002fe20000010800 */
[----:B---3--:R-:W-:-:S05]  /*78e0*/  F2FP.PACK_AB R10, R185, R102 ;  /* 0x00000066b90a723e */ /* 0x008fca00000000ff */
        /* <DEDUP_REMOVED lines=10> */
[----:B------:R1:W3:Y:S02]  /*7990*/  MUFU.EX2 R233, R4 ;  /* 0x0000000400e97308 */ /* 0x0002e40000000800 */
[C---:B------:R-:W-:Y:S07]  /*79a0*/  HMMA.16816.F32 R108, R8.reuse, R64, R48 ;  /* 0x00000040086c723c */ /* 0x040fee0000001830 */
[----:B------:R-:W-:Y:S01]  /*79b0*/  MOV R50, R113 ;  /* 0x0000007100327202 */ /* 0x000fe20000000f00 */
[----:B------:R-:W-:Y:S01]  /*79c0*/  IMAD.MOV.U32 R64, RZ, RZ, R114 ;  /* 0x000000ffff407224 */ /* 0x000fe200078e0072 */
[----:B------:R-:W-:Y:S01]  /*79d0*/  MOV R48, R112 ;  /* 0x0000007000307202 */ /* 0x000fe20000000f00 */
[----:B------:R-:W-:Y:S01]  /*79e0*/  IMAD.MOV.U32 R49, RZ, RZ, R115 ;  /* 0x000000ffff317224 */ /* 0x000fe200078e0073 */
[----:B------:R-:W-:Y:S01]  /*79f0*/  HMMA.16816.F32 R44, R8, R80, R44 ;  /* 0x00000050082c723c */ /* 0x000fe2000000182c */
[----:B-1----:R-:W-:Y:S01]  /*7a00*/  FFMA.FTZ R4, R232, c[0x0][0x2d0], -R7 ;  /* 0x0000b400e8047a23 */ /* 0x002fe20000010807 */
[----:B------:R-:W-:Y:S01]  /*7a10*/  MOV R65, R130 ;  /* 0x0000008200417202 */ /* 0x000fe20000000f00 */
[----:B------:R-:W-:-:S02]  /*7a20*/  IMAD.MOV.U32 R51, RZ, RZ, R60 ;  /* 0x000000ffff337224 */ /* 0x000fc400078e003c */
[----:B------:R1:W-:Y:S03]  /*7a30*/  MUFU.EX2 R227, R4 ;  /* 0x0000000400e37308 */ /* 0x0003e60000000800 */
[C---:B------:R-:W-:Y:S01]  /*7a40*/  HMMA.16816.F32 R112, R8.reuse, R66, R28 ;  /* 0x000000420870723c */ /* 0x040fe2000000181c */
[----:B------:R-:W-:Y:S06]  /*7a50*/  LDSM.16.MT88.4 R28, [R210+0x2100] ;  /* 0x00210000d21c783b */ /* 0x000fec0000004200 */
[----:B------:R-:W-:Y:S01]  /*7a60*/  IMAD.MOV.U32 R67, RZ, RZ, R61 ;  /* 0x000000ffff437224 */ /* 0x000fe200078e003d */
[----:B------:R-:W-:Y:S01]  /*7a70*/  HMMA.16816.F32 R80, R8, R82, R20 ;  /* 0x000000520850723c */ /* 0x000fe20000001814 */
[----:B------:R-:W-:Y:S01]  /*7a80*/  LDSM.16.MT88.4 R20, [R211+0x2100] ;  /* 0x00210000d314783b */ /* 0x000fe20000004200 */
[----:B------:R-:W-:-:S02]  /*7a90*/  IMAD.MOV.U32 R66, RZ, RZ, R117 ;  /* 0x000000ffff427224 */ /* 0x000fc400078e0075 */
[----:B-1----:R-:W-:Y:S02]  /*7aa0*/  FFMA.FTZ R4, R235, c[0x0][0x2d0], -R7 ;  /* 0x0000b400eb047a23 */ /* 0x002fe40000010807 */
[----:B------:R-:W-:Y:S02]  /*7ab0*/  IMAD.MOV.U32 R235, RZ, RZ, R105 ;  /* 0x000000ffffeb7224 */ /* 0x000fe400078e0069 */
[C---:B------:R-:W-:Y:S01]  /*7ac0*/  HMMA.16816.F32 R144, R8.reuse, R78, R16 ;  /* 0x0000004e0890723c */ /* 0x040fe20000001810 */
[----:B------:R1:W4:Y:S01]  /*7ad0*/  MUFU.EX2 R232, R4 ;  /* 0x0000000400e87308 */ /* 0x0003220000000800 */
[----:B------:R-:W-:Y:S06]  /*7ae0*/  LDSM.16.MT88.4 R16, [R209+0x2900] ;  /* 0x00290000d110783b */ /* 0x000fec0000004200 */
[C---:B------:R-:W-:Y:S01]  /*7af0*/  HMMA.16816.F32 R60, R8.reuse, R56, R24 ;  /* 0x00000038083c723c */ /* 0x040fe20000001818 */
[----:B------:R-:W-:Y:S07]  /*7b00*/  LDSM.16.MT88.4 R24, [R212+0x2900] ;  /* 0x00290000d418783b */ /* 0x000fee0000004200 */
[----:B------:R-:W-:Y:S01]  /*7b10*/  HMMA.16816.F32 R56, R8, R58, R12 ;  /* 0x0000003a0838723c */ /* 0x000fe2000000180c */
[----:B-1----:R-:W-:-:S02]  /*7b20*/  FFMA.FTZ R4, R236, c[0x0][0x2d0], -R7 ;  /* 0x0000b400ec047a23 */ /* 0x002fc40000010807 */
[----:B------:R-:W-:Y:S02]  /*7b30*/  IMAD.MOV.U32 R236, RZ, RZ, R104 ;  /* 0x000000ffffec7224 */ /* 0x000fe400078e0068 */
[----:B------:R1:W-:Y:S02]  /*7b40*/  MUFU.EX2 R186, R4 ;  /* 0x0000000400ba7308 */ /* 0x0003e40000000800 */
[----:B------:R-:W-:Y:S01]  /*7b50*/  IMAD.MOV.U32 R15, RZ, RZ, R67 ;  /* 0x000000ffff0f7224 */ /* 0x000fe200078e0043 */
[----:B------:R-:W-:Y:S01]  /*7b60*/  MOV R67, R87 ;  /* 0x0000005700437202 */ /* 0x000fe20000000f00 */
[----:B------:R-:W-:Y:S01]  /*7b70*/  IMAD.MOV.U32 R12, RZ, RZ, R122 ;  /* 0x000000ffff0c7224 */ /* 0x000fe200078e007a */
[----:B------:R-:W-:Y:S01]  /*7b80*/  MOV R13, R90 ;  /* 0x0000005a000d7202 */ /* 0x000fe20000000f00 */
[----:B------:R-:W-:Y:S01]  /*7b90*/  IMAD.MOV.U32 R14, RZ, RZ, R64 ;  /* 0x000000ffff0e7224 */ /* 0x000fe200078e0040 */
[----:B------:R-:W-:Y:S01]  /*7ba0*/  MOV R64, R41 ;  /* 0x0000002900407202 */ /* 0x000fe20000000f00 */
[----:B-1----:R-:W-:Y:S01]  /*7bb0*/  FFMA.FTZ R4, R237, c[0x0][0x2d0], -R7 ;  /* 0x0000b400ed047a23 */ /* 0x002fe20000010807 */
[----:B------:R-:W-:-:S03]  /*7bc0*/  MOV R237, R140 ;  /* 0x0000008c00ed7202 */ /* 0x000fc60000000f00 */
[----:B------:R1:W-:Y:S02]  /*7bd0*/  MUFU.EX2 R103, R4 ;  /* 0x0000000400677308 */ /* 0x0003e40000000800 */
[----:B------:R-:W-:Y:S02]  /*7be0*/  IMAD.MOV.U32 R78, RZ, RZ, R237 ;  /* 0x000000ffff4e7224 */ /* 0x000fe400078e00ed */
[----:B------:R-:W-:Y:S02]  /*7bf0*/  IMAD.MOV.U32 R237, RZ, RZ, R91 ;  /* 0x000000ffffed7224 */ /* 0x000fe400078e005b */
[----:B-1----:R-:W-:Y:S02]  /*7c00*/  FFMA.FTZ R4, R200, c[0x0][0x2d0], -R6 ;  /* 0x0000b400c8047a23 */ /* 0x002fe40000010806 */
[----:B------:R-:W-:Y:S02]  /*7c10*/  IMAD.MOV.U32 R200, RZ, RZ, R141 ;  /* 0x000000ffffc87224 */ /* 0x000fe400078e008d */
[----:B------:R1:W-:Y:S01]  /*7c20*/  MUFU.EX2 R99, R4 ;  /* 0x0000000400637308 */ /* 0x0003e20000000800 */
[----:B------:R-:W-:Y:S01]  /*7c30*/  HMMA.16816.F32 R140, R8, R76, R32 ;  /* 0x0000004c088c723c */ /* 0x000fe20000001820 */
[----:B------:R-:W-:Y:S01]  /*7c40*/  IMAD.MOV.U32 R79, RZ, RZ, R200 ;  /* 0x000000ffff4f7224 */ /* 0x000fe200078e00c8 */
[----:B------:R-:W-:-:S05]  /*7c50*/  MOV R200, R120 ;  /* 0x0000007800c87202 */ /* 0x000fca0000000f00 */
[----:B------:R-:W-:Y:S01]  /*7c60*/  IMAD.MOV.U32 R33, RZ, RZ, R131 ;  /* 0x000000ffff217224 */ /* 0x000fe200078e0083 */
[----:B------:R-:W-:Y:S01]  /*7c70*/  MOV R34, R128 ;  /* 0x0000008000227202 */ /* 0x000fe20000000f00 */
[----:B------:R-:W-:Y:S01]  /*7c80*/  IMAD.MOV.U32 R35, RZ, RZ, R118 ;  /* 0x000000ffff237224 */ /* 0x000fe200078e0076 */
[----:B---3--:R-:W-:Y:S02]  /*7c90*/  F2FP.PACK_AB R8, R233, R248 ;  /* 0x000000f8e908723e */ /* 0x008fe400000000ff */
[----:B----4-:R-:W-:Y:S01]  /*7ca0*/  F2FP.PACK_AB R10, R232, R227 ;  /* 0x000000e3e80a723e */ /* 0x010fe200000000ff */
[----:B------:R-:W-:Y:S02]  /*7cb0*/  IMAD.MOV.U32 R32, RZ, RZ, R35 ;  /* 0x000000ffff207224 */ /* 0x000fe400078e0023 */
[----:B-1----:R-:W-:Y:S02]  /*7cc0*/  FFMA.FTZ R4, R204, c[0x0][0x2d0], -R6 ;  /* 0x0000b400cc047a23 */ /* 0x002fe40000010806 */
[----:B------:R-:W-:-:S02]  /*7cd0*/  IMAD.MOV.U32 R204, RZ, RZ, R116 ;  /* 0x000000ffffcc7224 */ /* 0x000fc400078e0074 */
[----:B------:R1:W3:Y:S01]  /*7ce0*/  MUFU.EX2 R98, R4 ;  /* 0x0000000400627308 */ /* 0x0002e20000000800 */
[----:B------:R-:W-:Y:S02]  /*7cf0*/  IMAD.MOV.U32 R35, RZ, RZ, R51 ;  /* 0x000000ffff237224 */ /* 0x000fe400078e0033 */
[----:B------:R-:W-:Y:S01]  /*7d00*/  MOV R76, R204 ;  /* 0x000000cc004c7202 */ /* 0x000fe20000000f00 */
[----:B------:R-:W-:Y:S01]  /*7d10*/  IMAD.MOV.U32 R51, RZ, RZ, R86 ;  /* 0x000000ffff337224 */ /* 0x000fe200078e0056 */
[----:B------:R-:W-:Y:S01]  /*7d20*/  MOV R204, R89 ;  /* 0x0000005900cc7202 */ /* 0x000fe20000000f00 */
[----:B-1----:R-:W-:Y:S01]  /*7d30*/  FFMA.FTZ R4, R203, c[0x0][0x2d0], -R6 ;  /* 0x0000b400cb047a23 */ /* 0x002fe20000010806 */
[----:B---3--:R-:W-:Y:S01]  /*7d40*/  F2FP.PACK_AB R9, R98, R99 ;  /* 0x000000636209723e */ /* 0x008fe200000000ff */
[----:B------:R-:W-:Y:S02]  /*7d50*/  IMAD.MOV.U32 R203, RZ, RZ, R129 ;  /* 0x000000ffffcb7224 */ /* 0x000fe400078e0081 */
[----:B------:R1:W-:Y:S01]  /*7d60*/  MUFU.EX2 R97, R4 ;  /* 0x0000000400617308 */ /* 0x0003e20000000800 */
[----:B------:R-:W3:Y:S01]  /*7d70*/  LDSM.16.MT88.4 R128, [R212+0x2100] ;  /* 0x00210000d480783b */ /* 0x000ee20000004200 */
[----:B------:R-:W-:-:S02]  /*7d80*/  IMAD.MOV.U32 R77, RZ, RZ, R203 ;  /* 0x000000ffff4d7224 */ /* 0x000fc400078e00cb */
[----:B------:R-:W-:Y:S02]  /*7d90*/  IMAD.MOV.U32 R203, RZ, RZ, R88 ;  /* 0x000000ffffcb7224 */ /* 0x000fe400078e0058 */
[----:B-1----:R-:W-:Y:S02]  /*7da0*/  FFMA.FTZ R4, R205, c[0x0][0x2d0], -R6 ;  /* 0x0000b400cd047a23 */ /* 0x002fe40000010806 */
[----:B------:R-:W-:Y:S02]  /*7db0*/  IMAD.MOV.U32 R205, RZ, RZ, R43 ;  /* 0x000000ffffcd7224 */ /* 0x000fe400078e002b */
[----:B------:R1:W4:Y:S02]  /*7dc0*/  MUFU.EX2 R95, R4 ;  /* 0x00000004005f7308 */ /* 0x0003240000000800 */
[--C-:B-1----:R-:W-:Y:S01]  /*7dd0*/  FFMA.FTZ R4, R244, c[0x0][0x2d0], -R7.reuse ;  /* 0x0000b400f4047a23 */ /* 0x102fe20000010807 */
[----:B----4-:R-:W-:Y:S01]  /*7de0*/  F2FP.PACK_AB R11, R95, R97 ;  /* 0x000000615f0b723e */ /* 0x010fe200000000ff */
[----:B------:R-:W-:Y:S01]  /*7df0*/  FFMA.FTZ R7, R247, c[0x0][0x2d0], -R7 ;  /* 0x0000b400f7077a23 */ /* 0x000fe20000010807 */
[----:B------:R-:W-:-:S03]  /*7e00*/  MOV R247, R66 ;  /* 0x0000004200f77202 */ /* 0x000fc60000000f00 */
[----:B------:R1:W-:Y:S01]  /*7e10*/  MUFU.EX2 R96, R4 ;  /* 0x0000000400607308 */ /* 0x0003e20000000800 */
[----:B------:R-:W-:Y:S02]  /*7e20*/  IMAD.MOV.U32 R66, RZ, RZ, R40 ;  /* 0x000000ffff427224 */ /* 0x000fe400078e0028 */
[----:B------:R-:W-:Y:S01]  /*7e30*/  IMAD.MOV.U32 R244, RZ, RZ, R42 ;  /* 0x000000fffff47224 */ /* 0x000fe200078e002a */
[C---:B--2---:R-:W-:Y:S01]  /*7e40*/  HMMA.16816.F32 R104, R8.reuse, R36, R176 ;  /* 0x000000240868723c */ /* 0x044fe200000018b0 */
[----:B------:R-:W2:Y:S03]  /*7e50*/  LDSM.16.MT88.4 R40, [R210+0x2900] ;  /* 0x00290000d228783b */ /* 0x000ea60000004200 */
[----:B------:R4:W4:Y:S04]  /*7e60*/  MUFU.EX2 R94, R7 ;  /* 0x00000007005e7308 */ /* 0x0009280000000800 */
[----:B------:R-:W-:Y:S01]  /*7e70*/  HMMA.16816.F32 R116, R8, R38, R164 ;  /* 0x000000260874723c */ /* 0x000fe200000018a4 */
[----:B-1----:R-:W-:-:S02]  /*7e80*/  FFMA.FTZ R4, R207, c[0x0][0x2d0], -R6 ;  /* 0x0000b400cf047a23 */ /* 0x002fc40000010806 */
[----:B------:R-:W-:-:S04]  /*7e90*/  IMAD.MOV.U32 R207, RZ, RZ, R123 ;  /* 0x000000ffffcf7224 */ /* 0x000fc800078e007b */
[----:B------:R-:W-:Y:S01]  /*7ea0*/  F2FP.PACK_AB R164, R103, R186 ;  /* 0x000000ba67a4723e */ /* 0x000fe200000000ff */
[----:B------:R1:W-:Y:S01]  /*7eb0*/  MUFU.EX2 R93, R4 ;  /* 0x00000004005d7308 */ /* 0x0003e20000000800 */
[----:B---3--:R-:W-:Y:S01]  /*7ec0*/  HMMA.16816.F32 R132, R8, R130, R132 ;  /* 0x000000820884723c */ /* 0x008fe20000001884 */
[----:B----4-:R-:W-:Y:S01]  /*7ed0*/  IMAD.MOV.U32 R7, RZ, RZ, R121 ;  /* 0x000000ffff077224 */ /* 0x010fe200078e0079 */
[----:B------:R-:W-:-:S06]  /*7ee0*/  F2FP.PACK_AB R166, R94, R96 ;  /* 0x000000605ea6723e */ /* 0x000fcc00000000ff */
[----:B------:R-:W-:Y:S01]  /*7ef0*/  HMMA.16816.F32 R120, R8, R128, R124 ;  /* 0x000000800878723c */ /* 0x000fe2000000187c */
[----:B-1----:R-:W-:-:S07]  /*7f00*/  FFMA.FTZ R4, R229, c[0x0][0x2d0], -R6 ;  /* 0x0000b400e5047a23 */ /* 0x002fce0000010806 */
[C---:B------:R-:W-:Y:S01]  /*7f10*/  HMMA.16816.F32 R136, R8.reuse, R28, R136 ;  /* 0x0000001c0888723c */ /* 0x040fe20000001888 */
[----:B------:R1:W3:Y:S07]  /*7f20*/  MUFU.EX2 R92, R4 ;  /* 0x00000004005c7308 */ /* 0x0002ee0000000800 */
[C---:B------:R-:W-:Y:S08]  /*7f30*/  HMMA.16816.F32 R148, R8.reuse, R30, R148 ;  /* 0x0000001e0894723c */ /* 0x040ff00000001894 */
[----:B------:R-:W-:Y:S01]  /*7f40*/  HMMA.16816.F32 R152, R8, R20, R152 ;  /* 0x000000140898723c */ /* 0x000fe20000001898 */
[----:B-1----:R-:W-:Y:S01]  /*7f50*/  FFMA.FTZ R4, R230, c[0x0][0x2d0], -R6 ;  /* 0x0000b400e6047a23 */ /* 0x002fe20000010806 */
[----:B---3--:R-:W-:Y:S01]  /*7f60*/  F2FP.PACK_AB R165, R92, R93 ;  /* 0x0000005d5ca5723e */ /* 0x008fe200000000ff */
[----:B------:R-:W-:Y:S01]  /*7f70*/  IMAD.MOV.U32 R230, RZ, RZ, R33 ;  /* 0x000000ffffe67224 */ /* 0x000fe200078e0021 */
[----:B------:R-:W-:Y:S01]  /*7f80*/  MOV R33, R34 ;  /* 0x0000002200217202 */ /* 0x000fe20000000f00 */
[----:B------:R1:W-:Y:S01]  /*7f90*/  MUFU.EX2 R91, R4 ;  /* 0x00000004005b7308 */ /* 0x0003e20000000800 */
[----:B------:R-:W-:-:S02]  /*7fa0*/  MOV R34, R50 ;  /* 0x0000003200227202 */ /* 0x000fc40000000f00 */
[----:B------:R-:W-:Y:S01]  /*7fb0*/  HMMA.16816.F32 R8, R8, R22, R52 ;  /* 0x000000160808723c */ /* 0x000fe20000001834 */
[----:B------:R-:W3:Y:S01]  /*7fc0*/  LDSM.16.MT88.4 R52, [R211+0x2900] ;  /* 0x00290000d334783b */ /* 0x000ee20000004200 */
[----:B------:R-:W-:-:S04]  /*7fd0*/  FFMA.FTZ R6, R231, c[0x0][0x2d0], -R6 ;  /* 0x0000b400e7067a23 */ /* 0x000fc80000010806 */
[----:B------:R-:W4:Y:S01]  /*7fe0*/  MUFU.EX2 R90, R6 ;  /* 0x00000006005a7308 */ /* 0x000f220000000800 */
[----:B-1----:R-:W-:Y:S01]  /*7ff0*/  FFMA.FTZ R4, R199, c[0x0][0x2d0], -R2 ;  /* 0x0000b400c7047a23 */ /* 0x002fe20000010802 */
[----:B------:R-:W-:-:S06]  /*8000*/  MOV R199, R64 ;  /* 0x0000004000c77202 */ /* 0x000fcc0000000f00 */
[----:B------:R1:W-:Y:S01]  /*8010*/  MUFU.EX2 R89, R4 ;  /* 0x0000000400597308 */ /* 0x0003e20000000800 */
[----:B----4-:R-:W-:-:S07]  /*8020*/  F2FP.PACK_AB R167, R90, R91 ;  /* 0x0000005b5aa7723e */ /* 0x010fce00000000ff */
[----:B------:R-:W-:Y:S01]  /*8030*/  HMMA.16816.F32 R104, R164, R16, R104 ;  /* 0x00000010a468723c */ /* 0x000fe20000001868 */
[----:B-1----:R-:W-:-:S07]  /*8040*/  FFMA.FTZ R4, R201, c[0x0][0x2d0], -R2 ;  /* 0x0000b400c9047a23 */ /* 0x002fce0000010802 */
[C---:B------:R-:W-:Y:S01]  /*8050*/  HMMA.16816.F32 R116, R164.reuse, R18, R116 ;  /* 0x00000012a474723c */ /* 0x040fe20000001874 */
[----:B------:R1:W-:Y:S07]  /*8060*/  MUFU.EX2 R88, R4 ;  /* 0x0000000400587308 */ /* 0x0003ee0000000800 */
[C---:B------:R-:W-:Y:S08]  /*8070*/  HMMA.16816.F32 R120, R164.reuse, R24, R120 ;  /* 0x00000018a478723c */ /* 0x040ff00000001878 */
[----:B------:R-:W-:Y:S01]  /*8080*/  HMMA.16816.F32 R132, R164, R26, R132 ;  /* 0x0000001aa484723c */ /* 0x000fe20000001884 */
[----:B-1----:R-:W-:-:S04]  /*8090*/  FFMA.FTZ R4, R202, c[0x0][0x2d0], -R2 ;  /* 0x0000b400ca047a23 */ /* 0x002fc80000010802 */
[----:B------:R1:W-:Y:S03]  /*80a0*/  MUFU.EX2 R87, R4 ;  /* 0x0000000400577308 */ /* 0x0003e60000000800 */
[C---:B--2---:R-:W-:Y:S08]  /*80b0*/  HMMA.16816.F32 R136, R164.reuse, R40, R136 ;  /* 0x00000028a488723c */ /* 0x044ff00000001888 */
[----:B------:R-:W-:Y:S01]  /*80c0*/  HMMA.16816.F32 R148, R164, R42, R148 ;  /* 0x0000002aa494723c */ /* 0x000fe20000001894 */
[----:B-1----:R-:W-:-:S07]  /*80d0*/  FFMA.FTZ R4, R206, c[0x0][0x2d0], -R2 ;  /* 0x0000b400ce047a23 */ /* 0x002fce0000010802 */
[C---:B---3--:R-:W-:Y:S01]  /*80e0*/  HMMA.16816.F32 R152, R164.reuse, R52, R152 ;  /* 0x00000034a498723c */ /* 0x048fe20000001898 */
[----:B------:R1:W2:Y:S07]  /*80f0*/  MUFU.EX2 R86, R4 ;  /* 0x0000000400567308 */ /* 0x0002ae0000000800 */
[----:B------:R-:W-:Y:S07]  /*8100*/  HMMA.16816.F32 R164, R164, R54, R8 ;  /* 0x00000036a4a4723c */ /* 0x000fee0000001808 */
[----:B------:R-:W-:-:S02]  /*8110*/  FFMA.FTZ R8, R241, c[0x0][0x2d0], -R2 ;  /* 0x0000b400f1087a23 */ /* 0x000fc40000010802 */
[----:B-1----:R-:W-:Y:S01]  /*8120*/  FFMA.FTZ R4, R194, c[0x0][0x2d0], -R0 ;  /* 0x0000b400c2047a23 */ /* 0x002fe20000010800 */
[----:B--2---:R-:W-:-:S03]  /*8130*/  F2FP.PACK_AB R6, R86, R87 ;  /* 0x000000575606723e */ /* 0x004fc600000000ff */
[----:B------:R1:W-:Y:S02]  /*8140*/  MUFU.EX2 R50, R4 ;  /* 0x0000000400327308 */ /* 0x0003e40000000800 */
[----:B-1----:R-:W-:Y:S02]  /*8150*/  FFMA.FTZ R4, R197, c[0x0][0x2d0], -R0 ;  /* 0x0000b400c5047a23 */ /* 0x002fe40000010800 */
[----:B------:R-:W-:Y:S02]  /*8160*/  IMAD.MOV.U32 R197, RZ, RZ, R207 ;  /* 0x000000ffffc57224 */ /* 0x000fe400078e00cf */
[----:B------:R-:W-:Y:S01]  /*8170*/  IMAD.MOV.U32 R207, RZ, RZ, R7 ;  /* 0x000000ffffcf7224 */ /* 0x000fe200078e0007 */
[----:B------:R-:W-:Y:S01]  /*8180*/  MOV R7, R12 ;  /* 0x0000000c00077202 */ /* 0x000fe20000000f00 */
[----:B------:R-:W-:Y:S02]  /*8190*/  IMAD.MOV.U32 R12, RZ, RZ, R13 ;  /* 0x000000ffff0c7224 */ /* 0x000fe400078e000d */
[----:B------:R-:W-:Y:S01]  /*81a0*/  IMAD.MOV.U32 R13, RZ, RZ, R14 ;  /* 0x000000ffff0d7224 */ /* 0x000fe200078e000e */
[----:B------:R-:W-:Y:S01]  /*81b0*/  MOV R14, R15 ;  /* 0x0000000f000e7202 */ /* 0x000fe20000000f00 */
[----:B------:R-:W-:-:S02]  /*81c0*/  IMAD.MOV.U32 R15, RZ, RZ, R247 ;  /* 0x000000ffff0f7224 */ /* 0x000fc400078e00f7 */
[----:B------:R-:W-:Y:S01]  /*81d0*/  IMAD.MOV.U32 R247, RZ, RZ, R78 ;  /* 0x000000fffff77224 */ /* 0x000fe200078e004e */
[----:B------:R-:W-:Y:S01]  /*81e0*/  MOV R78, R79 ;  /* 0x0000004f004e7202 */ /* 0x000fe20000000f00 */
[----:B------:R-:W-:Y:S02]  /*81f0*/  IMAD.MOV.U32 R79, RZ, RZ, R76 ;  /* 0x000000ffff4f7224 */ /* 0x000fe400078e004c */
[----:B------:R-:W-:Y:S01]  /*8200*/  IMAD.MOV.U32 R76, RZ, RZ, R77 ;  /* 0x000000ffff4c7224 */ /* 0x000fe200078e004d */
[----:B------:R-:W-:Y:S01]  /*8210*/  MOV R77, R32 ;  /* 0x00000020004d7202 */ /* 0x000fe20000000f00 */
[----:B------:R-:W-:Y:S02]  /*8220*/  IMAD.MOV.U32 R32, RZ, RZ, R33 ;  /* 0x000000ffff207224 */ /* 0x000fe400078e0021 */
[----:B------:R-:W-:Y:S02]  /*8230*/  IMAD.MOV.U32 R33, RZ, RZ, R65 ;  /* 0x000000ffff217224 */ /* 0x000fe400078e0041 */
[----:B------:R1:W2:Y:S01]  /*8240*/  MUFU.EX2 R65, R4 ;  /* 0x0000000400417308 */ /* 0x0002a20000000800 */
[----:B------:R-:W-:Y:S01]  /*8250*/  IMAD.MOV.U32 R231, RZ, RZ, R12 ;  /* 0x000000ffffe77224 */ /* 0x000fe200078e000c */
[----:B------:R-:W-:Y:S01]  /*8260*/  MOV R12, R76 ;  /* 0x0000004c000c7202 */ /* 0x000fe20000000f00 */
[----:B------:R-:W-:Y:S01]  /*8270*/  IMAD.MOV.U32 R229, RZ, RZ, R7 ;  /* 0x000000ffffe57224 */ /* 0x000fe200078e0007 */
[----:B------:R-:W-:Y:S01]  /*8280*/  MOV R76, R66 ;  /* 0x00000042004c7202 */ /* 0x000fe20000000f00 */
[----:B------:R-:W-:-:S02]  /*8290*/  IMAD.MOV.U32 R66, RZ, RZ, R51 ;  /* 0x000000ffff427224 */ /* 0x000fc400078e0033 */
[----:B------:R-:W-:Y:S02]  /*82a0*/  IMAD.MOV.U32 R178, RZ, RZ, R78 ;  /* 0x000000ffffb27224 */ /* 0x000fe400078e004e */
[----:B------:R-:W-:Y:S01]  /*82b0*/  IMAD.MOV.U32 R206, RZ, RZ, R76 ;  /* 0x000000ffffce7224 */ /* 0x000fe200078e004c */
[----:B------:R-:W-:Y:S01]  /*82c0*/  MOV R194, R66 ;  /* 0x0000004200c27202 */ /* 0x000fe20000000f00 */
[----:B------:R-:W-:Y:S01]  /*82d0*/  IMAD.MOV.U32 R177, RZ, RZ, R14 ;  /* 0x000000ffffb17224 */ /* 0x000fe200078e000e */
[----:B------:R3:W-:Y:S01]  /*82e0*/  MUFU.EX2 R66, R8 ;  /* 0x0000000800427308 */ /* 0x0007e20000000800 */
[----:B------:R-:W-:Y:S02]  /*82f0*/  IMAD.MOV.U32 R78, RZ, RZ, R34 ;  /* 0x000000ffff4e7224 */ /* 0x000fe400078e0022 */
[----:B------:R-:W-:Y:S02]  /*8300*/  IMAD.MOV.U32 R179, RZ, RZ, R79 ;  /* 0x000000ffffb37224 */ /* 0x000fe400078e004f */
[----:B-1----:R-:W-:Y:S01]  /*8310*/  FFMA.FTZ R4, R193, c[0x0][0x2d0], -R0 ;  /* 0x0000b400c1047a23 */ /* 0x002fe20000010800 */
[----:B------:R-:W-:Y:S01]  /*8320*/  MOV R193, R207 ;  /* 0x000000cf00c17202 */ /* 0x000fe20000000f00 */
[----:B------:R-:W-:Y:S01]  /*8330*/  IMAD.MOV.U32 R14, RZ, RZ, R32 ;  /* 0x000000ffff0e7224 */ /* 0x000fe200078e0020 */
[----:B------:R-:W-:Y:S01]  /*8340*/  MOV R207, R15 ;  /* 0x0000000f00cf7202 */ /* 0x000fe20000000f00 */
[----:B------:R1:W-:Y:S01]  /*8350*/  MUFU.EX2 R64, R4 ;  /* 0x0000000400407308 */ /* 0x0003e20000000800 */
[----:B------:R-:W-:Y:S01]  /*8360*/  MOV R15, R33 ;  /* 0x00000021000f7202 */ /* 0x000fe20000000f00 */
[----:B------:R-:W-:Y:S01]  /*8370*/  IMAD.MOV.U32 R79, RZ, RZ, R35 ;  /* 0x000000ffff4f7224 */ /* 0x000fe200078e0023 */
[----:B------:R-:W-:Y:S01]  /*8380*/  MOV R202, R179 ;  /* 0x000000b300ca7202 */ /* 0x000fe20000000f00 */
[----:B------:R-:W-:-:S02]  /*8390*/  IMAD.MOV.U32 R201, RZ, RZ, R178 ;  /* 0x000000ffffc97224 */ /* 0x000fc400078e00b2 */
[----:B------:R-:W-:Y:S01]  /*83a0*/  IMAD.MOV.U32 R178, RZ, RZ, R15 ;  /* 0x000000ffffb27224 */ /* 0x000fe200078e000f */
[----:B------:R-:W-:Y:S01]  /*83b0*/  MOV R179, R79 ;  /* 0x0000004f00b37202 */ /* 0x000fe20000000f00 */
[----:B---3--:R-:W-:Y:S02]  /*83c0*/  FFMA.FTZ R8, R243, c[0x0][0x2d0], -R2 ;  /* 0x0000b400f3087a23 */ /* 0x008fe40000010802 */
[----:B-1----:R-:W-:Y:S02]  /*83d0*/  FFMA.FTZ R4, R192, c[0x0][0x2d0], -R0 ;  /* 0x0000b400c0047a23 */ /* 0x002fe40000010800 */
[----:B------:R-:W-:Y:S02]  /*83e0*/  IMAD.MOV.U32 R192, RZ, RZ, R13 ;  /* 0x000000ffffc07224 */ /* 0x000fe400078e000d */
[----:B------:R1:W3:Y:S01]  /*83f0*/  MUFU.EX2 R51, R4 ;  /* 0x0000000400337308 */ /* 0x0002e20000000800 */
[----:B------:R-:W-:Y:S02]  /*8400*/  IMAD.MOV.U32 R13, RZ, RZ, R77 ;  /* 0x000000ffff0d7224 */ /* 0x000fe400078e004d */
[----:B------:R-:W-:Y:S01]  /*8410*/  IMAD.MOV.U32 R77, RZ, RZ, R67 ;  /* 0x000000ffff4d7224 */ /* 0x000fe200078e0043 */
[----:B------:R-:W-:-:S02]  /*8420*/  MOV R67, R5 ;  /* 0x0000000500437202 */ /* 0x000fc40000000f00 */
[----:B--2---:R-:W-:Y:S01]  /*8430*/  F2FP.PACK_AB R5, R65, R50 ;  /* 0x000000324105723e */ /* 0x004fe200000000ff */
[----:B------:R-:W-:Y:S01]  /*8440*/  IMAD.MOV.U32 R176, RZ, RZ, R77 ;  /* 0x000000ffffb07224 */ /* 0x000fe200078e004d */
[----:B-1----:R-:W-:Y:S02]  /*8450*/  F2FP.PACK_AB R4, R88, R89 ;  /* 0x000000595804723e */ /* 0x002fe400000000ff */
[----:B---3--:R-:W-:-:S07]  /*8460*/  F2FP.PACK_AB R7, R51, R64 ;  /* 0x000000403307723e */ /* 0x008fce00000000ff */
[C---:B------:R-:W-:Y:S07]  /*8470*/  HMMA.16816.F32 R112, R4.reuse, R170, R112 ;  /* 0x000000aa0470723c */ /* 0x040fee0000001870 */
[----:B------:R-:W-:Y:S01]  /*8480*/  IMAD.MOV.U32 R170, RZ, RZ, R67 ;  /* 0x000000ffffaa7224 */ /* 0x000fe200078e0043 */
[----:B------:R-:W-:Y:S01]  /*8490*/  HMMA.16816.F32 R32, R4, R162, R80 ;  /* 0x000000a20420723c */ /* 0x000fe20000001850 */
[----:B------:R1:W-:Y:S01]  /*84a0*/  MUFU.EX2 R67, R8 ;  /* 0x0000000800437308 */ /* 0x0003e20000000800 */
[----:B------:R-:W-:-:S05]  /*84b0*/  MOV R171, R14 ;  /* 0x0000000e00ab7202 */ /* 0x000fca0000000f00 */
[----:B------:R-:W-:Y:S01]  /*84c0*/  IMAD.MOV.U32 R83, RZ, RZ, R177 ;  /* 0x000000ffff537224 */ /* 0x000fe200078e00b1 */
[----:B------:R-:W-:Y:S01]  /*84d0*/  HMMA.16816.F32 R124, R4, R160, R44 ;  /* 0x000000a0047c723c */ /* 0x000fe2000000182c */
[----:B------:R-:W-:Y:S01]  /*84e0*/  IMAD.MOV.U32 R177, RZ, RZ, R78 ;  /* 0x000000ffffb17224 */ /* 0x000fe200078e004e */
[----:B------:R-:W-:Y:S01]  /*84f0*/  MOV R81, R49 ;  /* 0x0000003100517202 */ /* 0x000fe20000000f00 */
[----:B------:R-:W-:-:S05]  /*8500*/  IMAD.MOV.U32 R82, RZ, RZ, R48 ;  /* 0x000000ffff527224 */ /* 0x000fca00078e0030 */
[----:B------:R-:W-:Y:S01]  /*8510*/  HMMA.16816.F32 R108, R4, R168, R108 ;  /* 0x000000a8046c723c */ /* 0x000fe2000000186c */
[----:B-1----:R-:W-:-:S04]  /*8520*/  FFMA.FTZ R8, R242, c[0x0][0x2d0], -R2 ;  /* 0x0000b400f2087a23 */ /* 0x002fc80000010802 */
[----:B------:R1:W-:Y:S02]  /*8530*/  MUFU.EX2 R76, R8 ;  /* 0x00000008004c7308 */ /* 0x0003e40000000800 */
[----:B------:R-:W-:Y:S01]  /*8540*/  IMAD.MOV.U32 R169, RZ, RZ, R12 ;  /* 0x000000ffffa97224 */ /* 0x000fe200078e000c */
[----:B------:R-:W-:Y:S01]  /*8550*/  HMMA.16816.F32 R140, R4, R156, R140 ;  /* 0x0000009c048c723c */ /* 0x000fe2000000188c */
[----:B------:R-:W-:-:S07]  /*8560*/  IMAD.MOV.U32 R168, RZ, RZ, R13 ;  /* 0x000000ffffa87224 */ /* 0x000fce00078e000d */
[----:B------:R-:W-:Y:S01]  /*8570*/  HMMA.16816.F32 R12, R4, R172, R60 ;  /* 0x000000ac040c723c */ /* 0x000fe2000000183c */
[----:B-1----:R-:W-:-:S07]  /*8580*/  FFMA.FTZ R8, R240, c[0x0][0x2d0], -R2 ;  /* 0x0000b400f0087a23 */ /* 0x002fce0000010802 */
[----:B------:R-:W-:Y:S01]  /*8590*/  HMMA.16816.F32 R144, R4, R158, R144 ;  /* 0x0000009e0490723c */ /* 0x000fe20000001890 */
[----:B------:R1:W-:Y:S02]  /*85a0*/  MUFU.EX2 R77, R8 ;  /* 0x00000008004d7308 */ /* 0x0003e40000000800 */
[----:B-1----:R-:W-:-:S06]  /*85b0*/  FFMA.FTZ R8, R238, c[0x0][0x2d0], -R2 ;  /* 0x0000b400ee087a23 */ /* 0x002fcc0000010802 */
[----:B------:R1:W-:Y:S02]  /*85c0*/  MUFU.EX2 R78, R8 ;  /* 0x00000008004e7308 */ /* 0x0003e40000000800 */
[----:B-1----:R-:W-:-:S06]  /*85d0*/  FFMA.FTZ R8, R239, c[0x0][0x2d0], -R2 ;  /* 0x0000b400ef087a23 */ /* 0x002fcc0000010802 */
[----:B------:R1:W2:Y:S02]  /*85e0*/  MUFU.EX2 R79, R8 ;  /* 0x00000008004f7308 */ /* 0x0002a40000000800 */
[----:B-1----:R-:W-:Y:S01]  /*85f0*/  FFMA.FTZ R8, R198, c[0x0][0x2d0], -R0 ;  /* 0x0000b400c6087a23 */ /* 0x002fe20000010800 */
[----:B------:R-:W-:Y:S01]  /*8600*/  PLOP3.LUT P0, PT, PT, PT, UP0, 0x40, 0x0 ;  /* 0x000000000000781c */ /* 0x000fe20003f0e808 */
[----:B------:R-:W-:Y:S01]  /*8610*/  @UP2 UMOV UR15, UR19 ;  /* 0x00000013000f2c82 */ /* 0x000fe20008000000 */
[----:B--2---:R-:W-:-:S03]  /*8620*/  F2FP.PACK_AB R160, R79, R78 ;  /* 0x0000004e4fa0723e */ /* 0x004fc600000000ff */
[----:B------:R1:W-:Y:S02]  /*8630*/  MUFU.EX2 R45, R8 ;  /* 0x00000008002d7308 */ /* 0x0003e40000000800 */
[----:B-1----:R-:W-:-:S06]  /*8640*/  FFMA.FTZ R8, R195, c[0x0][0x2d0], -R0 ;  /* 0x0000b400c3087a23 */ /* 0x002fcc0000010800 */
[----:B------:R1:W2:Y:S02]  /*8650*/  MUFU.EX2 R46, R8 ;  /* 0x00000008002e7308 */ /* 0x0002a40000000800 */
[----:B-1----:R-:W-:-:S06]  /*8660*/  FFMA.FTZ R8, R196, c[0x0][0x2d0], -R0 ;  /* 0x0000b400c4087a23 */ /* 0x002fcc0000010800 */
[----:B------:R1:W-:Y:S02]  /*8670*/  MUFU.EX2 R48, R8 ;  /* 0x0000000800307308 */ /* 0x0003e40000000800 */
[----:B-1----:R-:W-:-:S06]  /*8680*/  FFMA.FTZ R8, R187, c[0x0][0x2d0], -R0 ;  /* 0x0000b400bb087a23 */ /* 0x002fcc0000010800 */
[----:B------:R1:W3:Y:S02]  /*8690*/  MUFU.EX2 R49, R8 ;  /* 0x0000000800317308 */ /* 0x0002e40000000800 */
[--C-:B-1----:R-:W-:Y:S02]  /*86a0*/  FFMA.FTZ R8, R245, c[0x0][0x2d0], -R2.reuse ;  /* 0x0000b400f5087a23 */ /* 0x102fe40000010802 */
[----:B------:R-:W-:-:S04]  /*86b0*/  FFMA.FTZ R2, R246, c[0x0][0x2d0], -R2 ;  /* 0x0000b400f6027a23 */ /* 0x000fc80000010802 */
[----:B------:R1:W-:Y:S02]  /*86c0*/  MUFU.EX2 R60, R8 ;  /* 0x00000008003c7308 */ /* 0x0003e40000000800 */
[----:B-1----:R-:W-:Y:S06]  /*86d0*/  HMMA.16816.F32 R8, R4, R174, R56 ;  /* 0x000000ae0408723c */ /* 0x002fec0000001838 */
[----:B------:R1:W4:Y:S01]  /*86e0*/  MUFU.EX2 R56, R2 ;  /* 0x0000000200387308 */ /* 0x0003220000000800 */
[----:B------:R-:W-:Y:S02]  /*86f0*/  F2FP.PACK_AB R4, R67, R66 ;  /* 0x000000424304723e */ /* 0x000fe400000000ff */
[----:B------:R-:W-:-:S02]  /*8700*/  F2FP.PACK_AB R6, R77, R76 ;  /* 0x0000004c4d06723e */ /* 0x000fc400000000ff */
[----:B--2---:R-:W-:Y:S02]  /*8710*/  F2FP.PACK_AB R5, R46, R45 ;  /* 0x0000002d2e05723e */ /* 0x004fe400000000ff */
[----:B---3--:R-:W-:Y:S01]  /*8720*/  F2FP.PACK_AB R7, R49, R48 ;  /* 0x000000303107723e */ /* 0x008fe200000000ff */
[----:B-1----:R-:W-:Y:S01]  /*8730*/  FFMA.FTZ R2, R189, c[0x0][0x2d0], -R0 ;  /* 0x0000b400bd027a23 */ /* 0x002fe20000010800 */
[----:B----4-:R-:W-:-:S05]  /*8740*/  F2FP.PACK_AB R162, R56, R60 ;  /* 0x0000003c38a2723e */ /* 0x010fca00000000ff */
[C---:B------:R-:W-:Y:S01]  /*8750*/  HMMA.16816.F32 R108, R4.reuse, R36, R108 ;  /* 0x00000024046c723c */ /* 0x040fe2000000186c */
[----:B------:R1:W-:Y:S07]  /*8760*/  MUFU.EX2 R47, R2 ;  /* 0x00000002002f7308 */ /* 0x0003ee0000000800 */
[C---:B------:R-:W-:Y:S08]  /*8770*/  HMMA.16816.F32 R124, R4.reuse, R128, R124 ;  /* 0x00000080047c723c */ /* 0x040ff0000000187c */
[----:B------:R-:W-:Y:S01]  /*8780*/  HMMA.16816.F32 R112, R4, R38, R112 ;  /* 0x000000260470723c */ /* 0x000fe20000001870 */
[----:B-1----:R-:W-:-:S04]  /*8790*/  FFMA.FTZ R2, R191, c[0x0][0x2d0], -R0 ;  /* 0x0000b400bf027a23 */ /* 0x002fc80000010800 */
[----:B------:R1:W2:Y:S03]  /*87a0*/  MUFU.EX2 R44, R2 ;  /* 0x00000002002c7308 */ /* 0x0002a60000000800 */
[C---:B------:R-:W-:Y:S08]  /*87b0*/  HMMA.16816.F32 R128, R4.reuse, R130, R32 ;  /* 0x000000820480723c */ /* 0x040ff00000001820 */
[----:B------:R-:W-:Y:S01]  /*87c0*/  HMMA.16816.F32 R140, R4, R28, R140 ;  /* 0x0000001c048c723c */ /* 0x000fe2000000188c */
[--C-:B-1----:R-:W-:Y:S01]  /*87d0*/  FFMA.FTZ R2, R190, c[0x0][0x2d0], -R0.reuse ;  /* 0x0000b400be027a23 */ /* 0x102fe20000010800 */
[----:B--2---:R-:W-:Y:S01]  /*87e0*/  F2FP.PACK_AB R161, R44, R47 ;  /* 0x0000002f2ca1723e */ /* 0x004fe200000000ff */
[----:B------:R-:W-:-:S05]  /*87f0*/  FFMA.FTZ R0, R188, c[0x0][0x2d0], -R0 ;  /* 0x0000b400bc007a23 */ /* 0x000fca0000010800 */
[C---:B------:R-:W-:Y:S01]  /*8800*/  HMMA.16816.F32 R144, R4.reuse, R30, R144 ;  /* 0x0000001e0490723c */ /* 0x040fe20000001890 */
[----:B------:R1:W-:Y:S07]  /*8810*/  MUFU.EX2 R37, R2 ;  /* 0x0000000200257308 */ /* 0x0003ee0000000800 */
[C---:B------:R-:W-:Y:S01]  /*8820*/  HMMA.16816.F32 R12, R4.reuse, R20, R12 ;  /* 0x00000014040c723c */ /* 0x040fe2000000180c */
[----:B------:R2:W3:Y:S07]  /*8830*/  MUFU.EX2 R36, R0 ;  /* 0x0000000000247308 */ /* 0x0004ee0000000800 */
[----:B------:R-:W-:Y:S01]  /*8840*/  HMMA.16816.F32 R8, R4, R22, R8 ;  /* 0x000000160408723c */ /* 0x000fe20000001808 */
[----:B-1----:R-:W-:-:S02]  /*8850*/  FADD.FTZ R2, R214, R215 ;  /* 0x000000d7d6027221 */ /* 0x002fc40000010000 */
[----:B------:R1:W5:Y:S01]  /*8860*/  LDL.LU R215, [R1+0x3c] ;  /* 0x00003c0001d77983 */ /* 0x0003620000300800 */
[----:B--2---:R-:W-:-:S03]  /*8870*/  FADD.FTZ R0, R82, R81 ;  /* 0x0000005152007221 */ /* 0x004fc60000010000 */
[----:B------:R1:W5:Y:S01]  /*8880*/  LDL.LU R214, [R1+0x38] ;  /* 0x0000380001d67983 */ /* 0x0003620000300800 */
[----:B------:R-:W-:Y:S01]  /*8890*/  FADD.FTZ R6, R208, R213 ;  /* 0x000000d5d0067221 */ /* 0x000fe20000010000 */
[----:B---3--:R-:W-:Y:S01]  /*88a0*/  F2FP.PACK_AB R163, R36, R37 ;  /* 0x0000002524a3723e */ /* 0x008fe200000000ff */
[----:B------:R-:W-:Y:S01]  /*88b0*/  FADD.FTZ R0, R83, R0 ;  /* 0x0000000053007221 */ /* 0x000fe20000010000 */
[----:B------:R1:W5:Y:S01]  /*88c0*/  LDL.LU R213, [R1+0x34] ;  /* 0x0000340001d57983 */ /* 0x0003620000300800 */
[----:B------:R-:W-:Y:S02]  /*88d0*/  FADD.FTZ R2, R170, R2 ;  /* 0x00000002aa027221 */ /* 0x000fe40000010000 */
[----:B------:R-:W-:Y:S01]  /*88e0*/  FADD.FTZ R0, R168, R0 ;  /* 0x00000000a8007221 */ /* 0x000fe20000010000 */
[----:B------:R1:W5:Y:S01]  /*88f0*/  LDL.LU R208, [R1+0x30] ;  /* 0x0000300001d07983 */ /* 0x0003620000300800 */
[----:B------:R-:W-:Y:S01]  /*8900*/  FADD.FTZ R6, R171, R6 ;  /* 0x00000006ab067221 */ /* 0x000fe20000010000 */
[----:B------:R-:W-:Y:S01]  /*8910*/  @UP2 USHF.R.U32.HI UR14, URZ, UR17, UR15 ;  /* 0x000000113f0e2299 */ /* 0x000fe2000801160f */
        /* <DEDUP_REMOVED lines=86> */
[----:B------:R-:W-:Y:S01]  /*8e80*/  FADD.FTZ R0, R36, R0 ;  /* 0x0000000024007221 */ /* 0x000fe20000010000 */
[----:B------:R1:W-:Y:S04]  /*8e90*/  STL [R1+0x14], R5 ;  /* 0x0000140501007387 */ /* 0x0003e80000100800 */
[----:B------:R1:W-:Y:S04]  /*8ea0*/  STL [R1+0x18], R4 ;  /* 0x0000180401007387 */ /* 0x0003e80000100800 */
[----:B------:R1:W-:Y:S04]  /*8eb0*/  STL [R1+0x1c], R2 ;  /* 0x00001c0201007387 */ /* 0x0003e80000100800 */
[----:B------:R1:W-:Y:S01]  /*8ec0*/  STL [R1+0x20], R0 ;  /* 0x0000200001007387 */ /* 0x0003e20000100800 */
[----:B------:R-:W-:Y:S01]  /*8ed0*/  UIADD3 UR14, UR13, UR14, URZ ;  /* 0x0000000e0d0e7290 */ /* 0x000fe2000fffe03f */
[----:B------:R-:W-:Y:S02]  /*8ee0*/  HMMA.16816.F32 R124, R160, R24, R124 ;  /* 0x00000018a07c723c */ /* 0x000fe4000000187c */
[----:B------:R-:W-:Y:S01]  /*8ef0*/  ULDC UR13, c[0x0][0x328] ;  /* 0x0000ca00000d7ab9 */ /* 0x000fe20000000800 */
[----:B------:R-:W-:Y:S01]  /*8f00*/  IMAD.U32 R227, RZ, RZ, UR6 ;  /* 0x00000006ffe37e24 */ /* 0x000fe2000f8e00ff */
[----:B------:R-:W-:-:S04]  /*8f10*/  UIADD3 UR13, UR14, UR13, URZ ;  /* 0x0000000d0e0d7290 */ /* 0x000fc8000fffe03f */
[C---:B------:R-:W-:Y:S08]  /*8f20*/  HMMA.16816.F32 R128, R160.reuse, R26, R128 ;  /* 0x0000001aa080723c */ /* 0x040ff00000001880 */
[C---:B------:R-:W-:Y:S08]  /*8f30*/  HMMA.16816.F32 R140, R160.reuse, R40, R140 ;  /* 0x00000028a08c723c */ /* 0x040ff0000000188c */
[C---:B------:R-:W-:Y:S08]  /*8f40*/  HMMA.16816.F32 R144, R160.reuse, R42, R144 ;  /* 0x0000002aa090723c */ /* 0x040ff00000001890 */
[C---:B------:R-:W-:Y:S08]  /*8f50*/  HMMA.16816.F32 R156, R160.reuse, R52, R12 ;  /* 0x00000034a09c723c */ /* 0x040ff0000000180c */
[----:B------:R-:W-:Y:S01]  /*8f60*/  HMMA.16816.F32 R160, R160, R54, R8 ;  /* 0x00000036a0a0723c */ /* 0x000fe20000001808 */
[----:B------:R-:W-:Y:S07]  /*8f70*/  @P0 BRA `(.L_x_167) ;  /* 0x0000015000000947 */ /* 0x000fee0003800000 */
[----:B-1----:R-:W-:Y:S01]  /*8f80*/  ISETP.LT.AND P0, PT, RZ, UR14, PT ;  /* 0x0000000eff007c0c */ /* 0x002fe2000bf01270 */
[----:B------:R-:W-:-:S02]  /*8f90*/  UIADD3 UR16, UR14, -0x1, URZ ;  /* 0xffffffff0e107890 */ /* 0x000fc4000fffe03f */
[----:B------:R-:W-:-:S10]  /*8fa0*/  ULDC UR6, c[0x0][0x32c] ;  /* 0x0000cb0000067ab9 */ /* 0x000fd40000000800 */
[----:B------:R-:W-:Y:S05]  /*8fb0*/  @P0 BRA `(.L_x_168) ;  /* 0x0000008000000947 */ /* 0x000fea0003800000 */
[----:B------:R-:W-:Y:S02]  /*8fc0*/  UISETP.NE.AND UP3, UPT, UR6, 0x1, UPT ;  /* 0x000000010600788c */ /* 0x000fe4000bf65270 */
[----:B------:R-:W-:-:S03]  /*8fd0*/  UIADD3 UR16, -UR14, URZ, URZ ;  /* 0x0000003f0e107290 */ /* 0x000fc6000fffe13f */
[----:B------:R-:W-:Y:S02]  /*8fe0*/  ULDC.64 UR14, c[0x0][0x330] ;  /* 0x0000cc00000e7ab9 */ /* 0x000fe40000000a00 */
[----:B------:R-:W-:-:S07]  /*8ff0*/  UIMAD.WIDE.U32 UR18, UR16, UR14, URZ ;  /* 0x0000000e101272a5 */ /* 0x000fce000f8e003f */
[----:B------:R-:W-:Y:S02]  /*9000*/  @UP3 UMOV UR17, UR19 ;  /* 0x0000001300113c82 */ /* 0x000fe40008000000 */
[----:B------:R-:W-:-:S04]  /*9010*/  @UP3 USHF.R.U32.HI UR16, URZ, UR15, UR17 ;  /* 0x0000000f3f103299 */ /* 0x000fc80008011611 */
[----:B------:R-:W-:Y:S01]  /*9020*/  ULOP3.LUT UR16, URZ, UR16, URZ, 0x33, !UPT ;  /* 0x000000103f107292 */ /* 0x000fe2000f8e333f */
[----:B------:R-:W-:Y:S05]  /*9030*/  BRA `(.L_x_169) ;  /* 0x0000005000007947 */ /* 0x000fea0003800000 */
.L_x_168:
[----:B------:R-:W-:Y:S02]  /*9040*/  UISETP.NE.AND UP3, UPT, UR6, 0x1, UPT ;  /* 0x000000010600788c */ /* 0x000fe4000bf65270 */
[----:B------:R-:W-:Y:S02]  /*9050*/  ULDC.64 UR14, c[0x0][0x330] ;  /* 0x0000cc00000e7ab9 */ /* 0x000fe40000000a00 */
[----:B------:R-:W-:-:S07]  /*9060*/  UIMAD.WIDE.U32 UR18, UR16, UR14, URZ ;  /* 0x0000000e101272a5 */ /* 0x000fce000f8e003f */
[----:B------:R-:W-:Y:S02]  /*9070*/  @UP3 UMOV UR17, UR19 ;  /* 0x0000001300113c82 */ /* 0x000fe40008000000 */
[----:B------:R-:W-:Y:S02]  /*9080*/  @UP3 USHF.R.U32.HI UR16, URZ, UR15, UR17 ;  /* 0x0000000f3f103299 */ /* 0x000fe40008011611 */
.L_x_169:
[----:B------:R-:W-:Y:S02]  /*9090*/  ULDC UR14, c[0x0][0x32c] ;  /* 0x0000cb00000e7ab9 */ /* 0x000fe40000000800 */
[----:B------:R-:W-:-:S04]  /*90a0*/  UIMAD UR14, UR16, UR6, UR14 ;  /* 0x00000006100e72a4 */ /* 0x000fc8000f8e020e */
[----:B------:R-:W-:-:S04]  /*90b0*/  UISETP.LT.AND UP3, UPT, UR13, UR14, UPT ;  /* 0x0000000e0d00728c */ /* 0x000fc8000bf61270 */
[----:B------:R-:W-:-:S04]  /*90c0*/  USEL UR13, UR13, UR14, UP3 ;  /* 0x0000000e0d0d7287 */ /* 0x000fc80009800000 */
.L_x_167:
[----:B-1----:R-:W-:-:S07]  /*90d0*/  UIMAD.WIDE UR14, UR13, 0x2aaaaaab, URZ ;  /* 0x2aaaaaab0d0e78a5 */ /* 0x002fce000f8e023f */
[----:B------:R-:W-:Y:S02]  /*90e0*/  UMOV UR13, UR15 ;  /* 0x0000000f000d7c82 */ /* 0x000fe40008000000 */
[----:B------:R-:W-:-:S04]  /*90f0*/  USHF.R.U32.HI UR6, URZ, 0x1f, UR13 ;  /* 0x0000001f3f067899 */ /* 0x000fc8000801160d */
[----:B------:R-:W-:-:S04]  /*9100*/  ULEA.HI.SX32 UR6, UR13, UR6, 0x1c ;  /* 0x000000060d067291 */ /* 0x000fc8000f8fe23f */
[----:B------:R-:W-:-:S04]  /*9110*/  UISETP.LT.AND UP3, UPT, UR5, UR6, UPT ;  /* 0x000000060500728c */ /* 0x000fc8000bf61270 */
[----:B------:R-:W-:-:S06]  /*9120*/  USEL UR6, UR5, UR6, !UP3 ;  /* 0x0000000605067287 */ /* 0x000fcc000d800000 */
[----:B------:R-:W-:-:S13]  /*9130*/  ISETP.GE.AND P0, PT, R227, UR6, PT ;  /* 0x00000006e3007c0c */ /* 0x000fda000bf06270 */
[----:B------:R-:W-:Y:S05]  /*9140*/  @!P0 BRA `(.L_x_170) ;  /* 0x00006ad000008947 */ /* 0x000fea0003800000 */
[----:B------:R-:W-:Y:S01]  /*9150*/  IMAD.MOV.U32 R101, RZ, RZ, R71 ;  /* 0x000000ffff657224 */ /* 0x000fe200078e0047 */
[----:B------:R-:W-:Y:S01]  /*9160*/  MOV R103, R3 ;  /* 0x0000000300677202 */ /* 0x000fe20000000f00 */
[----:B------:R-:W-:Y:S01]  /*9170*/  IMAD.MOV.U32 R100, RZ, RZ, R72 ;  /* 0x000000ffff647224 */ /* 0x000fe200078e0048 */
[----:B------:R-:W-:Y:S02]  /*9180*/  MOV R102, R70 ;  /* 0x0000004600667202 */ /* 0x000fe40000000f00 */
.L_x_189:
[----:B------:R-:W-:Y:S04]  /*9190*/  DEPBAR.LE SB0, 0x0 ;  /* 0x000080000000791a */ /* 0x000fe80000000000 */
[----:B------:R-:W-:Y:S01]  /*91a0*/  BAR.SYNC.DEFER_BLOCKING 0x0 ;  /* 0x0000000000007b1d */ /* 0x000fe20000010000 */
[----:B------:R-:W-:Y:S05]  /*91b0*/  ISETP.LT.AND P0, PT, R227, UR5, PT ;  /* 0x00000005e3007c0c */ /* 0x000fea000bf01270 */
[----:B-1---5:R1:W2:Y:S04]  /*91c0*/  LDSM.16.M88.4 R96, [R215+0x6100] ;  /* 0x00610000d760783b */ /* 0x0222a80000000200 */
[----:B------:R1:W3:Y:S04]  /*91d0*/  LDSM.16.M88.4 R92, [R215+0x8100] ;  /* 0x00810000d75c783b */ /* 0x0002e80000000200 */
        /* <DEDUP_REMOVED lines=9> */
[----:B------:R1:W1:Y:S04]  /*9270*/  LDSM.16.M88.4 R184, [R224] ;  /* 0x00000000e0b8783b */ /* 0x0002680000000200 */
[----:B------:R1:W1:Y:S04]  /*9280*/  LDSM.16.M88.4 R188, [R223] ;  /* 0x00000000dfbc783b */ /* 0x0002680000000200 */
[----:B------:R1:W1:Y:S04]  /*9290*/  LDSM.16.M88.4 R192, [R222] ;  /* 0x00000000dec0783b */ /* 0x0002680000000200 */
[----:B------:R1:W1:Y:S04]  /*92a0*/  LDSM.16.M88.4 R196, [R221] ;  /* 0x00000000ddc4783b */ /* 0x0002680000000200 */
[----:B------:R1:W1:Y:S01]  /*92b0*/  LDSM.16.M88.4 R200, [R220] ;  /* 0x00000000dcc8783b */ /* 0x0002620000000200 */
[----:B------:R-:W-:-:S05]  /*92c0*/  @P0 BRA `(.L_x_171) ;  /* 0x000002c000000947 */ /* 0x000fca0003800000 */
[----:B--234-:R-:W2:Y:S01]  /*92d0*/  LDL R15, [R1+0xc] ;  /* 0x00000c00010f7983 */ /* 0x01cea20000100800 */
[----:B------:R-:W-:Y:S01]  /*92e0*/  SHF.R.S32.HI R0, RZ, 0x1f, R234 ;  /* 0x0000001fff007819 */ /* 0x000fe200000114ea */
[----:B------:R-:W-:Y:S01]  /*92f0*/  IMAD.WIDE.U32 R2, R234, c[0x0][0x208], RZ ;  /* 0x00008200ea027a25 */ /* 0x000fe200078e00ff */
[----:B------:R-:W-:Y:S03]  /*9300*/  SHF.R.S32.HI R4, RZ, 0x1f, R228 ;  /* 0x0000001fff047819 */ /* 0x000fe600000114e4 */
[----:B------:R-:W-:Y:S02]  /*9310*/  IMAD R0, R0, c[0x0][0x208], RZ ;  /* 0x0000820000007a24 */ /* 0x000fe400078e02ff */
[----:B------:R-:W-:Y:S02]  /*9320*/  IMAD R4, R4, c[0x0][0x218], RZ ;  /* 0x0000860004047a24 */ /* 0x000fe400078e02ff */
[----:B------:R-:W-:Y:S02]  /*9330*/  IMAD R0, R234, c[0x0][0x20c], R0 ;  /* 0x00008300ea007a24 */ /* 0x000fe400078e0200 */
[C---:B------:R-:W-:Y:S02]  /*9340*/  IMAD R4, R228.reuse, c[0x0][0x21c], R4 ;  /* 0x00008700e4047a24 */ /* 0x040fe400078e0204 */
[----:B------:R-:W-:Y:S04]  /*9350*/  IMAD.IADD R3, R3, 0x1, R0 ;  /* 0x0000000103037824 */ /* 0x000fe800078e0200 */
[----:B------:R-:W-:Y:S05]  /*9360*/  IMAD.WIDE.U32 R2, R228, c[0x0][0x218], R2 ;  /* 0x00008600e4027a25 */ /* 0x000fea00078e0002 */
[----:B------:R-:W-:Y:S04]  /*9370*/  IADD3 R0, P0, R2, UR44, RZ ;  /* 0x0000002c02007c10 */ /* 0x000fe8000ff1e0ff */
[----:B------:R-:W-:Y:S02]  /*9380*/  IADD3.X R3, R3, UR9, R4, P0, !PT ;  /* 0x0000000903037c10 */ /* 0x000fe400087fe404 */
[C---:B------:R-:W-:Y:S04]  /*9390*/  LEA R2, P0, R0.reuse, c[0x0][0x1f8], 0x1 ;  /* 0x00007e0000027a11 */ /* 0x040fe800078008ff */
[----:B------:R-:W-:Y:S01]  /*93a0*/  LEA.HI.X R0, R0, c[0x0][0x1fc], R3, 0x1, P0 ;  /* 0x00007f0000007a11 */ /* 0x000fe200000f0c03 */
[----:B------:R-:W3:Y:S04]  /*93b0*/  SHFL.IDX PT, R4, R2, RZ, 0x181f ;  /* 0x00181fff02047589 */ /* 0x000ee800000e0000 */
[----:B------:R-:W-:Y:S04]  /*93c0*/  SHFL.IDX PT, R3, R0, RZ, 0x181f ;  /* 0x00181fff00037589 */ /* 0x000fe800000e0000 */
[----:B------:R-:W-:Y:S04]  /*93d0*/  SHFL.IDX PT, R10, R2, 0x1, 0x181f ;  /* 0x00381f00020a7f89 */ /* 0x000fe800000e0000 */
[----:B------:R-:W4:Y:S04]  /*93e0*/  SHFL.IDX PT, R8, R2, 0x2, 0x181f ;  /* 0x00581f0002087f89 */ /* 0x000f2800000e0000 */
[----:B------:R-:W-:Y:S04]  /*93f0*/  SHFL.IDX PT, R7, R0, 0x1, 0x181f ;  /* 0x00381f0000077f89 */ /* 0x000fe800000e0000 */
[----:B------:R-:W5:Y:S04]  /*9400*/  SHFL.IDX PT, R6, R2, 0x3, 0x181f ;  /* 0x00781f0002067f89 */ /* 0x000f6800000e0000 */
[----:B------:R-:W-:Y:S04]  /*9410*/  SHFL.IDX PT, R9, R2, 0x4, 0x181f ;  /* 0x00981f0002097f89 */ /* 0x000fe800000e0000 */
[----:B------:R-:W-:Y:S04]  /*9420*/  SHFL.IDX PT, R14, R0, 0x2, 0x181f ;  /* 0x00581f00000e7f89 */ /* 0x000fe800000e0000 */
[----:B------:R-:W1:Y:S04]  /*9430*/  SHFL.IDX PT, R13, R0, 0x3, 0x181f ;  /* 0x00781f00000d7f89 */ /* 0x000e6800000e0000 */
[----:B------:R-:W1:Y:S04]  /*9440*/  SHFL.IDX PT, R2, R2, 0x5, 0x181f ;  /* 0x00b81f0002027f89 */ /* 0x000e6800000e0000 */
[----:B------:R-:W-:Y:S04]  /*9450*/  SHFL.IDX PT, R12, R0, 0x4, 0x181f ;  /* 0x00981f00000c7f89 */ /* 0x000fe800000e0000 */
[----:B------:R-:W1:Y:S01]  /*9460*/  SHFL.IDX PT, R0, R0, 0x5, 0x181f ;  /* 0x00b81f0000007f89 */ /* 0x000e6200000e0000 */
[-C--:B---3--:R-:W-:Y:S02]  /*9470*/  IADD3 R4, P0, R4, R226.reuse, RZ ;  /* 0x000000e204047210 */ /* 0x088fe40007f1e0ff */
[-C--:B----4-:R-:W-:Y:S02]  /*9480*/  IADD3 R8, P5, R8, R226.reuse, RZ ;  /* 0x000000e208087210 */ /* 0x090fe40007fbe0ff */
[-C--:B-----5:R-:W-:Y:S01]  /*9490*/  IADD3 R6, P2, R6, R226.reuse, RZ ;  /* 0x000000e206067210 */ /* 0x0a0fe20007f5e0ff */
[--C-:B------:R-:W-:Y:S01]  /*94a0*/  IMAD.X R5, R3, 0x1, R225.reuse, P0 ;  /* 0x0000000103057824 */ /* 0x100fe200000e06e1 */
[-C--:B------:R-:W-:Y:S05]  /*94b0*/  IADD3 R10, P0, R10, R226.reuse, RZ ;  /* 0x000000e20a0a7210 */ /* 0x080fea0007f1e0ff */
[--C-:B------:R-:W-:Y:S02]  /*94c0*/  IMAD.X R11, R7, 0x1, R225.reuse, P0 ;  /* 0x00000001070b7824 */ /* 0x100fe400000e06e1 */
[--C-:B-1----:R-:W-:Y:S01]  /*94d0*/  IMAD.X R7, R13, 0x1, R225.reuse, P2 ;  /* 0x000000010d077824 */ /* 0x102fe200010e06e1 */
[-C--:B------:R-:W-:Y:S04]  /*94e0*/  IADD3 R2, P0, R2, R226.reuse, RZ ;  /* 0x000000e202027210 */ /* 0x080fe80007f1e0ff */
[-C--:B------:R-:W-:Y:S01]  /*94f0*/  IADD3.X R3, R0, R225.reuse, RZ, P0, !PT ;  /* 0x000000e100037210 */ /* 0x080fe200007fe4ff */
[----:B--2---:R1:W-:Y:S04]  /*9500*/  LDGSTS.E.BYPASS.LTC128B.128 [R15], [R4.64], !P3 ;  /* 0x00000000040f7fae */ /* 0x0043e8000d901d70 */
[----:B------:R2:W-:Y:S01]  /*9510*/  LDGSTS.E.BYPASS.LTC128B.128 [R15+0x800], [R10.64], !P3 ;  /* 0x008000000a0f7fae */ /* 0x0005e2000d901d70 */
[----:B-1----:R-:W-:Y:S02]  /*9520*/  IADD3 R4, P1, R9, R226, RZ ;  /* 0x000000e209047210 */ /* 0x002fe40007f3e0ff */
[----:B------:R-:W-:Y:S03]  /*9530*/  IADD3.X R9, R14, R225, RZ, P5, !PT ;  /* 0x000000e10e097210 */ /* 0x000fe60002ffe4ff */
[----:B------:R-:W-:Y:S02]  /*9540*/  IMAD.X R5, R12, 0x1, R225, P1 ;  /* 0x000000010c057824 */ /* 0x000fe400008e06e1 */
[----:B------:R2:W-:Y:S04]  /*9550*/  LDGSTS.E.BYPASS.LTC128B.128 [R15+0x1000], [R8.64], !P3 ;  /* 0x01000000080f7fae */ /* 0x0005e8000d901d70 */
[----:B------:R2:W-:Y:S04]  /*9560*/  LDGSTS.E.BYPASS.LTC128B.128 [R15+0x1800], [R6.64], !P3 ;  /* 0x01800000060f7fae */ /* 0x0005e8000d901d70 */
[----:B------:R2:W-:Y:S04]  /*9570*/  LDGSTS.E.BYPASS.LTC128B.128 [R15+0x2000], [R4.64], !P3 ;  /* 0x02000000040f7fae */ /* 0x0005e8000d901d70 */
[----:B------:R2:W-:Y:S02]  /*9580*/  LDGSTS.E.BYPASS.LTC128B.128 [R15+0x2800], [R2.64], !P3 ;  /* 0x02800000020f7fae */ /* 0x0005e4000d901d70 */
.L_x_171:
[----:B--234-:R-:W-:Y:S01]  /*9590*/  LDSM.16.M88.4 R204, [R214+0x5900] ;  /* 0x00590000d6cc783b */ /* 0x01cfe20000000200 */
[-C--:B------:R-:W-:Y:S03]  /*95a0*/  HMMA.16816.F32 R4, R96, R16.reuse, RZ ;  /* 0x000000106004723c */ /* 0x080fe600000018ff */
[----:B------:R-:W-:Y:S04]  /*95b0*/  ISETP.GT.AND P0, PT, R227, UR5, PT ;  /* 0x00000005e3007c0c */ /* 0x000fe8000bf04270 */
[----:B------:R-:W0:Y:S01]  /*95c0*/  LDGDEPBAR ;  /* 0x00000000000079af */ /* 0x000e220000000000 */
[C---:B------:R-:W-:Y:S08]  /*95d0*/  HMMA.16816.F32 R8, R92.reuse, R16, RZ ;  /* 0x000000105c08723c */ /* 0x040ff000000018ff */
[-C--:B------:R-:W-:Y:S08]  /*95e0*/  HMMA.16816.F32 R12, R92, R18.reuse, RZ ;  /* 0x000000125c0c723c */ /* 0x080ff000000018ff */
[C---:B------:R-:W-:Y:S08]  /*95f0*/  HMMA.16816.F32 R16, R96.reuse, R18, RZ ;  /* 0x000000126010723c */ /* 0x040ff000000018ff */
[-C--:B-1----:R-:W-:Y:S08]  /*9600*/  HMMA.16816.F32 R20, R96, R32.reuse, RZ ;  /* 0x000000206014723c */ /* 0x082ff000000018ff */
        /* <DEDUP_REMOVED lines=47> */
[-C--:B------:R-:W-:Y:S01]  /*9900*/  HMMA.16816.F32 R92, R180, R202.reuse, R92 ;  /* 0x000000cab45c723c */ /* 0x080fe2000000185c */
[----:B------:R-:W3:Y:S07]  /*9910*/  LDSM.16.M88.4 R180, [R214+0x5100] ;  /* 0x00510000d6b4783b */ /* 0x000eee0000000200 */
[----:B------:R-:W-:Y:S01]  /*9920*/  HMMA.16816.F32 R96, R172, R202, R96 ;  /* 0x000000caac60723c */ /* 0x000fe20000001860 */
[----:B------:R-:W-:Y:S08]  /*9930*/  LDSM.16.M88.4 R172, [R217+0x6100] ;  /* 0x00610000d9ac783b */ /* 0x000ff00000000200 */
[----:B------:R-:W4:Y:S01]  /*9940*/  LDSM.16.M88.4 R200, [R213] ;  /* 0x00000000d5c8783b */ /* 0x000f220000000200 */
        /* <DEDUP_REMOVED lines=8> */
[C---:B------:R-:W-:Y:S08]  /*99d0*/  HMMA.16816.F32 R32, R168.reuse, R190, R32 ;  /* 0x000000bea820723c */ /* 0x040ff00000001820 */
        /* <DEDUP_REMOVED lines=16> */
[-C--:B------:R-:W-:Y:S08]  /*9ae0*/  HMMA.16816.F32 R4, R172, R200.reuse, R4 ;  /* 0x000000c8ac04723c */ /* 0x080ff00000001804 */
[C---:B-1----:R-:W-:Y:S08]  /*9af0*/  HMMA.16816.F32 R8, R176.reuse, R200, R8 ;  /* 0x000000c8b008723c */ /* 0x042ff00000001808 */
        /* <DEDUP_REMOVED lines=25> */
[----:B------:R-:W2:Y:S10]  /*9c90*/  MUFU.TANH R2, R10 ;  /* 0x0000000a00027308 */ /* 0x000eb40000002400 */
[----:B------:R3:W4:Y:S10]  /*9ca0*/  MUFU.TANH R0, R11 ;  /* 0x0000000b00007308 */ /* 0x0007340000002400 */
[----:B------:R4:W4:Y:S01]  /*9cb0*/  MUFU.TANH R229, R12 ;  /* 0x0000000c00e57308 */ /* 0x0009220000002400 */
[----:B--2---:R-:W-:Y:S09]  /*9cc0*/  STL [R1+0x4], R2 ;  /* 0x0000040201007387 */ /* 0x004ff20000100800 */
[----:B------:R2:W2:Y:S01]  /*9cd0*/  MUFU.TANH R207, R13 ;  /* 0x0000000d00cf7308 */ /* 0x0004a20000002400 */
[----:B---3--:R-:W3:Y:S01]  /*9ce0*/  LDSM.16.M88.4 R8, [R213+0x1000] ;  /* 0x00100000d508783b */ /* 0x008ee20000000200 */
[-C--:B-1----:R-:W-:Y:S08]  /*9cf0*/  HMMA.16816.F32 R20, R172, R4.reuse, R20 ;  /* 0x00000004ac14723c */ /* 0x082ff00000001814 */
[----:B------:R1:W1:Y:S01]  /*9d00*/  MUFU.TANH R252, R14 ;  /* 0x0000000e00fc7308 */ /* 0x0002620000002400 */
[----:B----4-:R-:W-:Y:S01]  /*9d10*/  STL [R1], R0 ;  /* 0x0000000001007387 */ /* 0x010fe20000100800 */
[C---:B------:R-:W-:Y:S08]  /*9d20*/  HMMA.16816.F32 R24, R176.reuse, R4, R24 ;  /* 0x00000004b018723c */ /* 0x040ff00000001818 */
[----:B------:R4:W1:Y:S01]  /*9d30*/  MUFU.TANH R251, R15 ;  /* 0x0000000f00fb7308 */ /* 0x0008620000002400 */
[-C--:B------:R-:W-:Y:S08]  /*9d40*/  HMMA.16816.F32 R28, R176, R6.reuse, R28 ;  /* 0x00000006b01c723c */ /* 0x080ff0000000181c */
[C---:B------:R-:W-:Y:S01]  /*9d50*/  HMMA.16816.F32 R32, R172.reuse, R6, R32 ;  /* 0x00000006ac20723c */ /* 0x040fe20000001820 */
[----:B------:R-:W1:Y:S01]  /*9d60*/  MUFU.TANH R16, R16 ;  /* 0x0000001000107308 */ /* 0x000e620000002400 */
[----:B------:R-:W5:Y:S02]  /*9d70*/  LDSM.16.M88.4 R4, [R213+0x1800] ;  /* 0x00180000d504783b */ /* 0x000f640000000200 */
[----:B------:R-:W-:Y:S02]  /*9d80*/  FMUL.FTZ R20, R20, c[0x0][0x320] ;  /* 0x0000c80014147a20 */ /* 0x000fe40000410000 */
[----:B------:R-:W-:Y:S02]  /*9d90*/  FMUL.FTZ R21, R21, c[0x0][0x320] ;  /* 0x0000c80015157a20 */ /* 0x000fe40000410000 */
[----:B------:R-:W-:Y:S03]  /*9da0*/  FMUL.FTZ R22, R22, c[0x0][0x320] ;  /* 0x0000c80016167a20 */ /* 0x000fe60000410000 */
[----:B------:R-:W1:Y:S01]  /*9db0*/  MUFU.TANH R17, R17 ;  /* 0x0000001100117308 */ /* 0x000e620000002400 */
[----:B------:R-:W-:Y:S02]  /*9dc0*/  FMUL.FTZ R23, R23, c[0x0][0x320] ;  /* 0x0000c80017177a20 */ /* 0x000fe40000410000 */
[----:B------:R-:W-:Y:S01]  /*9dd0*/  FMUL.FTZ R24, R24, c[0x0][0x320] ;  /* 0x0000c80018187a20 */ /* 0x000fe20000410000 */
[-C--:B---3--:R-:W-:Y:S03]  /*9de0*/  HMMA.16816.F32 R36, R172, R8.reuse, R36 ;  /* 0x00000008ac24723c */ /* 0x088fe60000001824 */
[----:B------:R-:W-:Y:S02]  /*9df0*/  FMUL.FTZ R30, R30, c[0x0][0x320] ;  /* 0x0000c8001e1e7a20 */ /* 0x000fe40000410000 */
[----:B------:R-:W-:Y:S01]  /*9e00*/  FMUL.FTZ R25, R25, c[0x0][0x320] ;  /* 0x0000c80019197a20 */ /* 0x000fe20000410000 */
[----:B------:R4:W3:Y:S01]  /*9e10*/  MUFU.TANH R192, R18 ;  /* 0x0000001200c07308 */ /* 0x0008e20000002400 */
[----:B------:R-:W-:Y:S01]  /*9e20*/  FMUL.FTZ R26, R26, c[0x0][0x320] ;  /* 0x0000c8001a1a7a20 */ /* 0x000fe20000410000 */
[C---:B------:R-:W-:Y:S04]  /*9e30*/  HMMA.16816.F32 R40, R176.reuse, R8, R40 ;  /* 0x00000008b028723c */ /* 0x040fe80000001828 */
[----:B------:R-:W-:Y:S02]  /*9e40*/  FMUL.FTZ R33, R33, c[0x0][0x320] ;  /* 0x0000c80021217a20 */ /* 0x000fe40000410000 */
[----:B------:R-:W-:Y:S02]  /*9e50*/  FMUL.FTZ R35, R35, c[0x0][0x320] ;  /* 0x0000c80023237a20 */ /* 0x000fe40000410000 */
[----:B------:R4:W1:Y:S01]  /*9e60*/  MUFU.TANH R190, R19 ;  /* 0x0000001300be7308 */ /* 0x0008620000002400 */
[-C--:B------:R-:W-:Y:S03]  /*9e70*/  HMMA.16816.F32 R44, R176, R10.reuse, R44 ;  /* 0x0000000ab02c723c */ /* 0x080fe6000000182c */
[----:B------:R-:W-:Y:S02]  /*9e80*/  FMUL.FTZ R27, R27, c[0x0][0x320] ;  /* 0x0000c8001b1b7a20 */ /* 0x000fe40000410000 */
[----:B------:R-:W-:Y:S02]  /*9e90*/  FMUL.FTZ R28, R28, c[0x0][0x320] ;  /* 0x0000c8001c1c7a20 */ /* 0x000fe40000410000 */
[----:B------:R-:W-:Y:S01]  /*9ea0*/  FMUL.FTZ R36, R36, c[0x0][0x320] ;  /* 0x0000c80024247a20 */ /* 0x000fe20000410000 */
[C---:B------:R-:W-:Y:S01]  /*9eb0*/  HMMA.16816.F32 R48, R172.reuse, R10, R48 ;  /* 0x0000000aac30723c */ /* 0x040fe20000001830 */
[----:B------:R-:W1:Y:S01]  /*9ec0*/  MUFU.TANH R20, R20 ;  /* 0x0000001400147308 */ /* 0x000e620000002400 */
[----:B------:R-:W1:Y:S02]  /*9ed0*/  LDSM.16.M88.4 R8, [R213+0x2000] ;  /* 0x00200000d508783b */ /* 0x000e640000000200 */
[----:B------:R-:W-:Y:S02]  /*9ee0*/  FMUL.FTZ R37, R37, c[0x0][0x320] ;  /* 0x0000c80025257a20 */ /* 0x000fe40000410000 */
[----:B------:R-:W-:Y:S02]  /*9ef0*/  FMUL.FTZ R38, R38, c[0x0][0x320] ;  /* 0x0000c80026267a20 */ /* 0x000fe40000410000 */
[-C--:B-----5:R-:W-:Y:S03]  /*9f00*/  HMMA.16816.F32 R52, R172, R4.reuse, R52 ;  /* 0x00000004ac34723c */ /* 0x0a0fe60000001834 */
[----:B------:R-:W1:Y:S01]  /*9f10*/  MUFU.TANH R21, R21 ;  /* 0x0000001500157308 */ /* 0x000e620000002400 */
[----:B------:R-:W-:Y:S02]  /*9f20*/  FMUL.FTZ R29, R29, c[0x0][0x320] ;  /* 0x0000c8001d1d7a20 */ /* 0x000fe40000410000 */
[----:B------:R-:W-:Y:S02]  /*9f30*/  FMUL.FTZ R31, R31, c[0x0][0x320] ;  /* 0x0000c8001f1f7a20 */ /* 0x000fe40000410000 */
[C---:B------:R-:W-:Y:S04]  /*9f40*/  HMMA.16816.F32 R56, R176.reuse, R4, R56 ;  /* 0x00000004b038723c */ /* 0x040fe80000001838 */
[----:B------:R-:W-:Y:S01]  /*9f50*/  FMUL.FTZ R32, R32, c[0x0][0x320] ;  /* 0x0000c80020207a20 */ /* 0x000fe20000410000 */
[----:B------:R4:W2:Y:S01]  /*9f60*/  MUFU.TANH R181, R22 ;  /* 0x0000001600b57308 */ /* 0x0008a20000002400 */
[----:B------:R-:W-:Y:S02]  /*9f70*/  FMUL.FTZ R34, R34, c[0x0][0x320] ;  /* 0x0000c80022227a20 */ /* 0x000fe40000410000 */
[-C--:B------:R-:W-:Y:S04]  /*9f80*/  HMMA.16816.F32 R60, R176, R6.reuse, R60 ;  /* 0x00000006b03c723c */ /* 0x080fe8000000183c */
[----:B------:R-:W-:Y:S02]  /*9f90*/  FMUL.FTZ R48, R48, c[0x0][0x320] ;  /* 0x0000c80030307a20 */ /* 0x000fe40000410000 */
[----:B------:R-:W-:Y:S01]  /*9fa0*/  FMUL.FTZ R49, R49, c[0x0][0x320] ;  /* 0x0000c80031317a20 */ /* 0x000fe20000410000 */
[----:B------:R4:W2:Y:S01]  /*9fb0*/  MUFU.TANH R171, R23 ;  /* 0x0000001700ab7308 */ /* 0x0008a20000002400 */
[C---:B------:R-:W-:Y:S01]  /*9fc0*/  HMMA.16816.F32 R64, R172.reuse, R6, R64 ;  /* 0x00000006ac40723c */ /* 0x040fe20000001840 */
[----:B------:R-:W5:Y:S01]  /*9fd0*/  LDSM.16.M88.4 R4, [R213+0x2800] ;  /* 0x00280000d504783b */ /* 0x000f620000000200 */
[----:B------:R-:W-:Y:S04]  /*9fe0*/  DEPBAR.LE SB0, 0x0 ;  /* 0x000080000000791a */ /* 0x000fe80000000000 */
[----:B------:R-:W-:Y:S02]  /*9ff0*/  FMUL.FTZ R50, R50, c[0x0][0x320] ;  /* 0x0000c80032327a20 */ /* 0x000fe40000410000 */
[----:B------:R-:W-:Y:S01]  /*a000*/  FMUL.FTZ R51, R51, c[0x0][0x320] ;  /* 0x0000c80033337a20 */ /* 0x000fe20000410000 */
[----:B------:R4:W2:Y:S01]  /*a010*/  MUFU.TANH R205, R24 ;  /* 0x0000001800cd7308 */ /* 0x0008a20000002400 */
[----:B------:R-:W-:Y:S01]  /*a020*/  BAR.SYNC.DEFER_BLOCKING 0x0 ;  /* 0x0000000000007b1d */ /* 0x000fe20000010000 */
[-C--:B-1----:R-:W-:Y:S05]  /*a030*/  HMMA.16816.F32 R68, R172, R8.reuse, R68 ;  /* 0x00000008ac44723c */ /* 0x082fea0000001844 */
[----:B------:R-:W-:Y:S02]  /*a040*/  FMUL.FTZ R52, R52, c[0x0][0x320] ;  /* 0x0000c80034347a20 */ /* 0x000fe40000410000 */
[----:B------:R-:W-:Y:S01]  /*a050*/  FMUL.FTZ R53, R53, c[0x0][0x320] ;  /* 0x0000c80035357a20 */ /* 0x000fe20000410000 */
[----:B------:R4:W1:Y:S01]  /*a060*/  MUFU.TANH R204, R25 ;  /* 0x0000001900cc7308 */ /* 0x0008620000002400 */
[C---:B------:R-:W-:Y:S04]  /*a070*/  HMMA.16816.F32 R72, R176.reuse, R8, R72 ;  /* 0x00000008b048723c */ /* 0x040fe80000001848 */
[----:B------:R-:W-:Y:S02]  /*a080*/  FMUL.FTZ R54, R54, c[0x0][0x320] ;  /* 0x0000c80036367a20 */ /* 0x000fe40000410000 */
[----:B------:R-:W-:Y:S02]  /*a090*/  FMUL.FTZ R55, R55, c[0x0][0x320] ;  /* 0x0000c80037377a20 */ /* 0x000fe40000410000 */
[-C--:B------:R-:W-:Y:S01]  /*a0a0*/  HMMA.16816.F32 R76, R176, R10.reuse, R76 ;  /* 0x0000000ab04c723c */ /* 0x080fe2000000184c */
[----:B------:R4:W1:Y:S03]  /*a0b0*/  MUFU.TANH R240, R26 ;  /* 0x0000001a00f07308 */ /* 0x0008660000002400 */
[----:B------:R-:W-:Y:S02]  /*a0c0*/  FMUL.FTZ R56, R56, c[0x0][0x320] ;  /* 0x0000c80038387a20 */ /* 0x000fe40000410000 */
[----:B------:R-:W-:Y:S02]  /*a0d0*/  FMUL.FTZ R59, R59, c[0x0][0x320] ;  /* 0x0000c8003b3b7a20 */ /* 0x000fe40000410000 */
[C---:B------:R-:W-:Y:S03]  /*a0e0*/  HMMA.16816.F32 R80, R172.reuse, R10, R80 ;  /* 0x0000000aac50723c */ /* 0x040fe60000001850 */
[----:B------:R4:W1:Y:S01]  /*a0f0*/  MUFU.TANH R238, R27 ;  /* 0x0000001b00ee7308 */ /* 0x0008620000002400 */
[----:B------:R-:W-:Y:S02]  /*a100*/  FMUL.FTZ R60, R60, c[0x0][0x320] ;  /* 0x0000c8003c3c7a20 */ /* 0x000fe40000410000 */
[----:B------:R-:W-:Y:S02]  /*a110*/  FMUL.FTZ R61, R61, c[0x0][0x320] ;  /* 0x0000c8003d3d7a20 */ /* 0x000fe40000410000 */
[-C--:B-----5:R-:W-:Y:S04]  /*a120*/  HMMA.16816.F32 R84, R172, R4.reuse, R84 ;  /* 0x00000004ac54723c */ /* 0x0a0fe80000001854 */
[----:B------:R-:W-:Y:S01]  /*a130*/  FMUL.FTZ R63, R63, c[0x0][0x320] ;  /* 0x0000c8003f3f7a20 */ /* 0x000fe20000410000 */
[----:B------:R4:W1:Y:S01]  /*a140*/  MUFU.TANH R191, R28 ;  /* 0x0000001c00bf7308 */ /* 0x0008620000002400 */
[----:B------:R-:W-:Y:S02]  /*a150*/  FMUL.FTZ R64, R64, c[0x0][0x320] ;  /* 0x0000c80040407a20 */ /* 0x000fe40000410000 */
[C---:B------:R-:W-:Y:S04]  /*a160*/  HMMA.16816.F32 R88, R176.reuse, R4, R88 ;  /* 0x00000004b058723c */ /* 0x040fe80000001858 */
[----:B------:R-:W-:Y:S02]  /*a170*/  FMUL.FTZ R65, R65, c[0x0][0x320] ;  /* 0x0000c80041417a20 */ /* 0x000fe40000410000 */
[----:B------:R-:W-:Y:S01]  /*a180*/  FMUL.FTZ R66, R66, c[0x0][0x320] ;  /* 0x0000c80042427a20 */ /* 0x000fe20000410000 */
[----:B------:R4:W1:Y:S01]  /*a190*/  MUFU.TANH R189, R29 ;  /* 0x0000001d00bd7308 */ /* 0x0008620000002400 */
[-C--:B------:R-:W-:Y:S04]  /*a1a0*/  HMMA.16816.F32 R92, R176, R6.reuse, R92 ;  /* 0x00000006b05c723c */ /* 0x080fe8000000185c */
[----:B------:R-:W-:Y:S02]  /*a1b0*/  FMUL.FTZ R67, R67, c[0x0][0x320] ;  /* 0x0000c80043437a20 */ /* 0x000fe40000410000 */
[----:B------:R-:W-:Y:S02]  /*a1c0*/  FMUL.FTZ R68, R68, c[0x0][0x320] ;  /* 0x0000c80044447a20 */ /* 0x000fe40000410000 */
[----:B------:R-:W-:Y:S01]  /*a1d0*/  HMMA.16816.F32 R96, R172, R6, R96 ;  /* 0x00000006ac60723c */ /* 0x000fe20000001860 */
[----:B------:R4:W1:Y:S03]  /*a1e0*/  MUFU.TANH R236, R30 ;  /* 0x0000001e00ec7308 */ /* 0x0008660000002400 */
[----:B------:R-:W-:Y:S02]  /*a1f0*/  FMUL.FTZ R69, R69, c[0x0][0x320] ;  /* 0x0000c80045457a20 */ /* 0x000fe40000410000 */
[----:B------:R-:W-:Y:S02]  /*a200*/  FMUL.FTZ R70, R70, c[0x0][0x320] ;  /* 0x0000c80046467a20 */ /* 0x000fe40000410000 */
[----:B------:R-:W-:Y:S03]  /*a210*/  FMUL.FTZ R71, R71, c[0x0][0x320] ;  /* 0x0000c80047477a20 */ /* 0x000fe60000410000 */
[----:B------:R4:W1:Y:S01]  /*a220*/  MUFU.TANH R235, R31 ;  /* 0x0000001f00eb7308 */ /* 0x0008620000002400 */
[----:B------:R-:W-:Y:S02]  /*a230*/  FMUL.FTZ R72, R72, c[0x0][0x320] ;  /* 0x0000c80048487a20 */ /* 0x000fe40000410000 */
[----:B------:R-:W-:Y:S02]  /*a240*/  FMUL.FTZ R73, R73, c[0x0][0x320] ;  /* 0x0000c80049497a20 */ /* 0x000fe40000410000 */
[----:B------:R-:W-:Y:S02]  /*a250*/  FMUL.FTZ R74, R74, c[0x0][0x320] ;  /* 0x0000c8004a4a7a20 */ /* 0x000fe40000410000 */
[----:B------:R-:W-:Y:S02]  /*a260*/  FMUL.FTZ R75, R75, c[0x0][0x320] ;  /* 0x0000c8004b4b7a20 */ /* 0x000fe40000410000 */
[----:B------:R-:W-:Y:S01]  /*a270*/  FMUL.FTZ R76, R76, c[0x0][0x320] ;  /* 0x0000c8004c4c7a20 */ /* 0x000fe20000410000 */
[----:B------:R4:W1:Y:S01]  /*a280*/  MUFU.TANH R15, R32 ;  /* 0x00000020000f7308 */ /* 0x0008620000002400 */
        /* <DEDUP_REMOVED lines=94> */
[----:B------:R-:W1:Y:S10]  /*a870*/  MUFU.TANH R92, R92 ;  /* 0x0000005c005c7308 */ /* 0x000e740000002400 */
[----:B------:R-:W1:Y:S10]  /*a880*/  MUFU.TANH R93, R93 ;  /* 0x0000005d005d7308 */ /* 0x000e740000002400 */
[----:B------:R4:W1:Y:S10]  /*a890*/  MUFU.TANH R91, R94 ;  /* 0x0000005e005b7308 */ /* 0x0008740000002400 */
[----:B------:R4:W1:Y:S10]  /*a8a0*/  MUFU.TANH R79, R95 ;  /* 0x0000005f004f7308 */ /* 0x0008740000002400 */
[----:B------:R-:W1:Y:S10]  /*a8b0*/  MUFU.TANH R96, R96 ;  /* 0x0000006000607308 */ /* 0x000e740000002400 */
[----:B------:R-:W1:Y:S10]  /*a8c0*/  MUFU.TANH R97, R97 ;  /* 0x0000006100617308 */ /* 0x000e740000002400 */
[----:B------:R-:W1:Y:S10]  /*a8d0*/  MUFU.TANH R98, R98 ;  /* 0x0000006200627308 */ /* 0x000e740000002400 */
[----:B------:R-:W1:Y:S01]  /*a8e0*/  MUFU.TANH R99, R99 ;  /* 0x0000006300637308 */ /* 0x000e620000002400 */
[----:B------:R-:W-:-:S05]  /*a8f0*/  @!P0 BRA `(.L_x_172) ;  /* 0x000003d000008947 */ /* 0x000fca0003800000 */
[----:B--234-:R-:W2:Y:S01]  /*a900*/  LDL R2, [R1+0x2c] ;  /* 0x00002c0001027983 */ /* 0x01cea20000100800 */
[----:B------:R-:W-:Y:S01]  /*a910*/  IMAD.MOV.U32 R228, RZ, RZ, RZ ;  /* 0x000000ffffe47224 */ /* 0x000fe200078e00ff */
[----:B------:R-:W-:Y:S02]  /*a920*/  PLOP3.LUT P1, PT, PT, PT, UP1, 0x80, 0x0 ;  /* 0x000000000000781c */ /* 0x000fe40003f2f018 */
[----:B------:R-:W3:Y:S01]  /*a930*/  LDL R0, [R1+0x10] ;  /* 0x0000100001007983 */ /* 0x000ee20000100800 */
[----:B------:R-:W-:Y:S03]  /*a940*/  PLOP3.LUT P0, PT, PT, PT, UP1, 0x80, 0x0 ;  /* 0x000000000000781c */ /* 0x000fe60003f0f018 */
[----:B------:R-:W4:Y:S01]  /*a950*/  LDL R18, [R1+0x8] ;  /* 0x0000080001127983 */ /* 0x000f220000100800 */
[----:B--2---:R-:W-:Y:S05]  /*a960*/  IMAD R2, R227, 0x60, R2 ;  /* 0x00000060e3027824 */ /* 0x004fea00078e0202 */
[----:B---3--:R-:W-:Y:S05]  /*a970*/  IADD3 R2, R2, -0x60, R0 ;  /* 0xffffffa002027810 */ /* 0x008fea0007ffe000 */
        /* <DEDUP_REMOVED lines=8> */
[----:B------:R-:W-:Y:S03]  /*aa00*/  @!P4 LEA.HI.X R5, R3, c[0x0][0x2a4], R5, 0x2, P0 ;  /* 0x0000a9000305ca11 */ /* 0x000fe600000f1405 */
[----:B------:R-:W-:Y:S01]  /*aa10*/  IMAD.WIDE.U32 R2, R234, c[0x0][0x1e0], RZ ;  /* 0x00007800ea027a25 */ /* 0x000fe200078e00ff */
[----:B------:R-:W-:Y:S01]  /*aa20*/  SHF.R.S32.HI R0, RZ, 0x1f, R234 ;  /* 0x0000001fff007819 */ /* 0x000fe200000114ea */
[----:B------:R-:W2:Y:S04]  /*aa30*/  @!P4 LDG.E R228, [R4.64] ;  /* 0x0000003004e4c981 */ /* 0x000ea8000c1e1900 */
[----:B------:R-:W-:Y:S04]  /*aa40*/  IMAD R0, R0, c[0x0][0x1e0], RZ ;  /* 0x0000780000007a24 */ /* 0x000fe800078e02ff */
[----:B------:R-:W-:Y:S04]  /*aa50*/  IMAD R0, R234, c[0x0][0x1e4], R0 ;  /* 0x00007900ea007a24 */ /* 0x000fe800078e0200 */
[----:B------:R-:W-:Y:S01]  /*aa60*/  IMAD.IADD R3, R3, 0x1, R0 ;  /* 0x0000000103037824 */ /* 0x000fe200078e0200 */
[----:B--2---:R-:W-:Y:S03]  /*aa70*/  SHF.R.S32.HI R4, RZ, 0x1f, R228 ;  /* 0x0000001fff047819 */ /* 0x004fe600000114e4 */
[----:B------:R-:W-:Y:S04]  /*aa80*/  IMAD.WIDE.U32 R2, R228, c[0x0][0x1f0], R2 ;  /* 0x00007c00e4027a25 */ /* 0x000fe800078e0002 */
[----:B------:R-:W-:Y:S01]  /*aa90*/  IMAD R4, R4, c[0x0][0x1f0], RZ ;  /* 0x00007c0004047a24 */ /* 0x000fe200078e02ff */
[----:B------:R-:W-:Y:S03]  /*aaa0*/  IADD3 R0, P0, R2, UR46, RZ ;  /* 0x0000002e02007c10 */ /* 0x000fe6000ff1e0ff */
[----:B------:R-:W-:Y:S05]  /*aab0*/  IMAD R4, R228, c[0x0][0x1f4], R4 ;  /* 0x00007d00e4047a24 */ /* 0x000fea00078e0204 */
[----:B------:R-:W-:Y:S02]  /*aac0*/  IADD3.X R3, R3, UR8, R4, P0, !PT ;  /* 0x0000000803037c10 */ /* 0x000fe400087fe404 */
[C---:B------:R-:W-:Y:S04]  /*aad0*/  LEA R2, P0, R0.reuse, c[0x0][0x1c8], 0x1 ;  /* 0x0000720000027a11 */ /* 0x040fe800078008ff */
[----:B------:R-:W-:Y:S01]  /*aae0*/  LEA.HI.X R0, R0, c[0x0][0x1cc], R3, 0x1, P0 ;  /* 0x0000730000007a11 */ /* 0x000fe200000f0c03 */
[----:B------:R-:W2:Y:S04]  /*aaf0*/  SHFL.IDX PT, R4, R2, RZ, 0x181f ;  /* 0x00181fff02047589 */ /* 0x000ea800000e0000 */
[----:B------:R-:W3:Y:S04]  /*ab00*/  SHFL.IDX PT, R3, R0, RZ, 0x181f ;  /* 0x00181fff00037589 */ /* 0x000ee800000e0000 */
[----:B------:R-:W5:Y:S04]  /*ab10*/  SHFL.IDX PT, R10, R2, 0x1, 0x181f ;  /* 0x00381f00020a7f89 */ /* 0x000f6800000e0000 */
[----:B------:R-:W1:Y:S04]  /*ab20*/  SHFL.IDX PT, R8, R2, 0x2, 0x181f ;  /* 0x00581f0002087f89 */ /* 0x000e6800000e0000 */
[----:B------:R-:W1:Y:S04]  /*ab30*/  SHFL.IDX PT, R7, R0, 0x1, 0x181f ;  /* 0x00381f0000077f89 */ /* 0x000e6800000e0000 */
[----:B------:R-:W1:Y:S04]  /*ab40*/  SHFL.IDX PT, R6, R2, 0x3, 0x181f ;  /* 0x00781f0002067f89 */ /* 0x000e6800000e0000 */
[----:B------:R-:W-:Y:S01]  /*ab50*/  SHFL.IDX PT, R9, R2, 0x4, 0x181f ;  /* 0x00981f0002097f89 */ /* 0x000fe200000e0000 */
[-C--:B--2---:R-:W-:Y:S03]  /*ab60*/  IADD3 R4, P0, R4, R226.reuse, RZ ;  /* 0x000000e204047210 */ /* 0x084fe60007f1e0ff */
[----:B------:R-:W-:Y:S02]  /*ab70*/  SHFL.IDX PT, R14, R0, 0x2, 0x181f ;  /* 0x00581f00000e7f89 */ /* 0x000fe400000e0000 */
[--C-:B---3--:R-:W-:Y:S02]  /*ab80*/  IMAD.X R5, R3, 0x1, R225.reuse, P0 ;  /* 0x0000000103057824 */ /* 0x108fe400000e06e1 */
[----:B------:R-:W2:Y:S01]  /*ab90*/  SHFL.IDX PT, R13, R0, 0x3, 0x181f ;  /* 0x00781f00000d7f89 */ /* 0x000ea200000e0000 */
[-C--:B-----5:R-:W-:Y:S03]  /*aba0*/  IADD3 R10, P0, R10, R226.reuse, RZ ;  /* 0x000000e20a0a7210 */ /* 0x0a0fe60007f1e0ff */
[----:B----4-:R3:W-:Y:S01]  /*abb0*/  LDGSTS.E.BYPASS.LTC128B.128 [R18+0x3100], [R4.64], !P3 ;  /* 0x0310000004127fae */ /* 0x0107e2000d901d70 */
[-C--:B-1----:R-:W-:Y:S03]  /*abc0*/  IADD3 R8, P5, R8, R226.reuse, RZ ;  /* 0x000000e208087210 */ /* 0x082fe60007fbe0ff */
[----:B------:R-:W1:Y:S01]  /*abd0*/  SHFL.IDX PT, R2, R2, 0x5, 0x181f ;  /* 0x00b81f0002027f89 */ /* 0x000e6200000e0000 */
[--C-:B------:R-:W-:Y:S03]  /*abe0*/  IMAD.X R11, R7, 0x1, R225.reuse, P0 ;  /* 0x00000001070b7824 */ /* 0x100fe600000e06e1 */
[----:B------:R-:W4:Y:S01]  /*abf0*/  SHFL.IDX PT, R12, R0, 0x4, 0x181f ;  /* 0x00981f00000c7f89 */ /* 0x000f2200000e0000 */
[-C--:B------:R-:W-:Y:S03]  /*ac00*/  IADD3 R6, P2, R6, R226.reuse, RZ ;  /* 0x000000e206067210 */ /* 0x080fe60007f5e0ff */
[----:B------:R-:W5:Y:S04]  /*ac10*/  SHFL.IDX PT, R0, R0, 0x5, 0x181f ;  /* 0x00b81f0000007f89 */ /* 0x000f6800000e0000 */
[----:B------:R5:W-:Y:S01]  /*ac20*/  LDGSTS.E.BYPASS.LTC128B.128 [R18+0x3900], [R10.64], !P3 ;  /* 0x039000000a127fae */ /* 0x000be2000d901d70 */
[--C-:B--2---:R-:W-:Y:S01]  /*ac30*/  IMAD.X R7, R13, 0x1, R225.reuse, P2 ;  /* 0x000000010d077824 */ /* 0x104fe200010e06e1 */
[-C--:B---3--:R-:W-:Y:S01]  /*ac40*/  IADD3 R4, P1, R9, R226.reuse, RZ ;  /* 0x000000e209047210 */ /* 0x088fe20007f3e0ff */
[--C-:B------:R-:W-:Y:S01]  /*ac50*/  IMAD.X R9, R14, 0x1, R225.reuse, P5 ;  /* 0x000000010e097824 */ /* 0x100fe200028e06e1 */
[----:B-1----:R-:W-:Y:S03]  /*ac60*/  IADD3 R2, P0, R2, R226, RZ ;  /* 0x000000e202027210 */ /* 0x002fe60007f1e0ff */
[--C-:B----4-:R-:W-:Y:S01]  /*ac70*/  IMAD.X R5, R12, 0x1, R225.reuse, P1 ;  /* 0x000000010c057824 */ /* 0x110fe200008e06e1 */
[----:B------:R1:W-:Y:S01]  /*ac80*/  LDGSTS.E.BYPASS.LTC128B.128 [R18+0x4100], [R8.64], !P3 ;  /* 0x0410000008127fae */ /* 0x0003e2000d901d70 */
[----:B-----5:R-:W-:Y:S03]  /*ac90*/  IMAD.X R3, R0, 0x1, R225, P0 ;  /* 0x0000000100037824 */ /* 0x020fe600000e06e1 */
[----:B------:R1:W-:Y:S04]  /*aca0*/  LDGSTS.E.BYPASS.LTC128B.128 [R18+0x4900], [R6.64], !P3 ;  /* 0x0490000006127fae */ /* 0x0003e8000d901d70 */
[----:B------:R1:W-:Y:S04]  /*acb0*/  LDGSTS.E.BYPASS.LTC128B.128 [R18+0x5100], [R4.64], !P3 ;  /* 0x0510000004127fae */ /* 0x0003e8000d901d70 */
[----:B------:R1:W-:Y:S02]  /*acc0*/  LDGSTS.E.BYPASS.LTC128B.128 [R18+0x5900], [R2.64], !P3 ;  /* 0x0590000002127fae */ /* 0x0003e4000d901d70 */
.L_x_172:
[----:B-1234-:R-:W2:Y:S01]  /*acd0*/  LDL R2, [R1+0x28] ;  /* 0x0000280001027983 */ /* 0x01eea20000100800 */
[----:B------:R-:W-:Y:S02]  /*ace0*/  PLOP3.LUT P1, PT, PT, PT, UP2, 0x80, 0x0 ;  /* 0x000000000000781c */ /* 0x000fe40003f2f028 */
[----:B------:R-:W-:Y:S01]  /*acf0*/  PLOP3.LUT P0, PT, PT, PT, UP2, 0x80, 0x0 ;  /* 0x000000000000781c */ /* 0x000fe20003f0f028 */
[----:B------:R-:W3:Y:S04]  /*ad00*/  LDL R58, [R1+0x24] ;  /* 0x00002400013a7983 */ /* 0x000ee80000100800 */
[----:B------:R-:W0:Y:S06]  /*ad10*/  LDGDEPBAR ;  /* 0x00000000000079af */ /* 0x000e2c0000000000 */
[----:B--2---:R-:W-:Y:S04]  /*ad20*/  @P1 IMAD.HI.U32 R0, R2, c[0x0][0x2c8], RZ ;  /* 0x0000b20002001a27 */ /* 0x004fe800078e00ff */
[----:B------:R-:W-:Y:S01]  /*ad30*/  IMAD.MOV.U32 R5, RZ, RZ, R2 ;  /* 0x000000ffff057224 */ /* 0x000fe200078e0002 */
[----:B------:R-:W-:Y:S01]  /*ad40*/  @P0 SHF.R.U32.HI R5, RZ, c[0x0][0x2cc], R0 ;  /* 0x0000b300ff050a19 */ /* 0x000fe20000011600 */
[----:B------:R-:W-:Y:S01]  /*ad50*/  IMAD R0, R227, -0x60, RZ ;  /* 0xffffffa0e3007824 */ /* 0x000fe200078e02ff */
[----:B------:R-:W-:Y:S01]  /*ad60*/  PLOP3.LUT P0, PT, PT, PT, UP0, 0x40, 0x0 ;  /* 0x000000000000781c */ /* 0x000fe20003f0e808 */
[----:B------:R-:W-:Y:S02]  /*ad70*/  IMAD.U32 R2, RZ, RZ, UR7 ;  /* 0x00000007ff027e24 */ /* 0x000fe4000f8e00ff */
[----:B------:R-:W1:Y:S01]  /*ad80*/  SHFL.IDX PT, R4, R5, RZ, 0x1c1f ;  /* 0x001c1fff05047589 */ /* 0x000e6200000e0000 */
[----:B---3--:R-:W-:Y:S05]  /*ad90*/  IADD3 R7, -R58, 0x1, R0 ;  /* 0x000000013a077810 */ /* 0x008fea0007ffe100 */
[----:B------:R-:W-:Y:S05]  /*ada0*/  IMAD R7, R2, c[0x0][0x1d0], R7 ;  /* 0x0000740002077a24 */ /* 0x000fea00078e0207 */
[----:B------:R-:W-:Y:S04]  /*adb0*/  IADD3 R7, R7, -c[0x0][0x168], RZ ;  /* 0x80005a0007077a10 */ /* 0x000fe80007ffe0ff */
[C---:B------:R-:W-:Y:S02]  /*adc0*/  IADD3 R6, R7.reuse, c[0x0][0x328], RZ ;  /* 0x0000ca0007067a10 */ /* 0x040fe40007ffe0ff */
[----:B------:R-:W-:Y:S03]  /*add0*/  IADD3 R7, R7, UR12, RZ ;  /* 0x0000000c07077c10 */ /* 0x000fe6000fffe0ff */
[----:B-1----:R-:W-:Y:S02]  /*ade0*/  IMAD.IADD R3, R6, 0x1, R4 ;  /* 0x0000000106037824 */ /* 0x002fe400078e0204 */
[----:B------:R-:W-:Y:S01]  /*adf0*/  IMAD.IADD R2, R4, 0x1, R7 ;  /* 0x0000000104027824 */ /* 0x000fe200078e0207 */
[----:B------:R-:W-:-:S05]  /*ae00*/  @P0 BRA `(.L_x_173) ;  /* 0x000001a000000947 */ /* 0x000fca0003800000 */
[----:B------:R-:W-:Y:S01]  /*ae10*/  MOV R8, UR7 ;  /* 0x0000000700087c02 */ /* 0x000fe20008000f00 */
[----:B------:R-:W-:Y:S04]  /*ae20*/  BSSY B0, `(.L_x_174) ;  /* 0x0000013000007945 */ /* 0x000fe80003800000 */
[----:B------:R-:W-:Y:S05]  /*ae30*/  IMAD R4, R8, c[0x0][0x1d0], R4 ;  /* 0x0000740008047a24 */ /* 0x000fea00078e0204 */
[----:B------:R-:W-:Y:S04]  /*ae40*/  IADD3 R4, R4, -c[0x0][0x168], RZ ;  /* 0x80005a0004047a10 */ /* 0x000fe80007ffe0ff */
[----:B------:R-:W-:Y:S11]  /*ae50*/  ISETP.GT.AND P0, PT, R4, -0x1, PT ;  /* 0xffffffff0400780c */ /* 0x000ff60003f04270 */
[----:B------:R-:W-:Y:S02]  /*ae60*/  @!UPT UIADD3 URZ, URZ, URZ, URZ ;  /* 0x0000003f3f3ff290 */ /* 0x000fe4000fffe03f */
[----:B------:R-:W-:-:S05]  /*ae70*/  @P0 BRA `(.L_x_175) ;  /* 0x0000008000000947 */ /* 0x000fca0003800000 */
[----:B------:R-:W-:Y:S01]  /*ae80*/  LOP3.LUT R4, RZ, R4, RZ, 0x33, !PT ;  /* 0x00000004ff047212 */ /* 0x000fe200078e33ff */
[----:B------:R-:W-:Y:S05]  /*ae90*/  IMAD.MOV.U32 R8, RZ, RZ, c[0x0][0x32c] ;  /* 0x0000cb00ff087624 */ /* 0x000fea00078e00ff */
[----:B------:R-:W-:Y:S11]  /*aea0*/  ISETP.NE.AND P0, PT, R8, 0x1, PT ;  /* 0x000000010800780c */ /* 0x000ff60003f05270 */
[----:B------:R-:W-:Y:S02]  /*aeb0*/  @!UPT UIADD3 URZ, URZ, URZ, URZ ;  /* 0x0000003f3f3ff290 */ /* 0x000fe4000fffe03f */
[----:B------:R-:W-:Y:S05]  /*aec0*/  @P0 IMAD.HI.U32 R8, R4, c[0x0][0x330], RZ ;  /* 0x0000cc0004080a27 */ /* 0x000fea00078e00ff */
[----:B------:R-:W-:Y:S04]  /*aed0*/  @P0 SHF.R.U32.HI R4, RZ, c[0x0][0x334], R8 ;  /* 0x0000cd00ff040a19 */ /* 0x000fe80000011608 */
[----:B------:R-:W-:Y:S01]  /*aee0*/  LOP3.LUT R4, RZ, R4, RZ, 0x33, !PT ;  /* 0x00000004ff047212 */ /* 0x000fe200078e33ff */
[----:B------:R-:W-:-:S05]  /*aef0*/  BRA `(.L_x_176) ;  /* 0x0000005000007947 */ /* 0x000fca0003800000 */
.L_x_175:
[----:B------:R-:W-:Y:S04]  /*af00*/  MOV R8, c[0x0][0x32c] ;  /* 0x0000cb0000087a02 */ /* 0x000fe80000000f00 */
[----:B------:R-:W-:Y:S11]  /*af10*/  ISETP.NE.AND P0, PT, R8, 0x1, PT ;  /* 0x000000010800780c */ /* 0x000ff60003f05270 */
[----:B------:R-:W-:Y:S02]  /*af20*/  @!UPT UIADD3 URZ, URZ, URZ, URZ ;  /* 0x0000003f3f3ff290 */ /* 0x000fe4000fffe03f */
[----:B------:R-:W-:Y:S05]  /*af30*/  @P0 IMAD.HI.U32 R8, R4, c[0x0][0x330], RZ ;  /* 0x0000cc0004080a27 */ /* 0x000fea00078e00ff */
[----:B------:R-:W-:Y:S02]  /*af40*/  @P0 SHF.R.U32.HI R4, RZ, c[0x0][0x334], R8 ;  /* 0x0000cd00ff040a19 */ /* 0x000fe40000011608 */
.L_x_176:
[----:B------:R-:W-:Y:S05]  /*af50*/  BSYNC B0 ;  /* 0x0000000000007941 */ /* 0x000fea0003800000 */
.L_x_174:
[----:B------:R-:W-:Y:S04]  /*af60*/  IMAD.IADD R8, R0, 0x1, -R58 ;  /* 0x0000000100087824 */ /* 0x000fe800078e0a3a */
[----:B------:R-:W-:Y:S05]  /*af70*/  IMAD R4, R4, c[0x0][0x32c], R8 ;  /* 0x0000cb0004047a24 */ /* 0x000fea00078e0208 */
[----:B------:R-:W-:Y:S02]  /*af80*/  IADD3 R8, R4, c[0x0][0x32c], RZ ;  /* 0x0000cb0004087a10 */ /* 0x000fe40007ffe0ff */
[----:B------:R-:W-:Y:S02]  /*af90*/  IMNMX R2, R2, R4, !PT ;  /* 0x0000000402027217 */ /* 0x000fe40007800200 */
[----:B------:R-:W-:Y:S02]  /*afa0*/  IMNMX R3, R3, R8, PT ;  /* 0x0000000803037217 */ /* 0x000fe40003800200 */
.L_x_173:
[C---:B------:R-:W-:Y:S01]  /*afb0*/  ISETP.GE.AND P0, PT, R0.reuse, 0x1, PT ;  /* 0x000000010000780c */ /* 0x040fe20003f06270 */
[----:B------:R-:W1:Y:S01]  /*afc0*/  SHFL.IDX PT, R4, R5, 0x1, 0x1c1f ;  /* 0x003c1f0005047f89 */ /* 0x000e6200000e0000 */
[----:B------:R-:W-:Y:S02]  /*afd0*/  ISETP.GE.AND P2, PT, R0, 0x9, PT ;  /* 0x000000090000780c */ /* 0x000fe40003f46270 */
[----:B------:R-:W-:Y:S02]  /*afe0*/  P2R R27, PR, RZ, 0x1 ;  /* 0x00000001ff1b7803 */ /* 0x000fe40000000000 */
[----:B------:R-:W-:Y:S02]  /*aff0*/  ISETP.GT.AND P0, PT, R2, RZ, !P0 ;  /* 0x000000ff0200720c */ /* 0x000fe40004704270 */
[----:B------:R-:W-:Y:S02]  /*b000*/  ISETP.GE.AND P1, PT, R0, 0x2, PT ;  /* 0x000000020000780c */ /* 0x000fe40003f26270 */
[C---:B------:R-:W-:Y:S02]  /*b010*/  ISETP.LT.OR P0, PT, R3.reuse, 0x1, P0 ;  /* 0x000000010300780c */ /* 0x040fe40000701670 */
[----:B------:R-:W-:Y:S02]  /*b020*/  P2R R26, PR, RZ, 0x2 ;  /* 0x00000002ff1a7803 */ /* 0x000fe40000000000 */
[----:B------:R-:W-:Y:S02]  /*b030*/  FSEL R29, R188, -INF , !P0 ;  /* 0xff800000bc1d7808 */ /* 0x000fe40004000000 */
[C---:B------:R-:W-:Y:S02]  /*b040*/  ISETP.GT.AND P0, PT, R2.reuse, 0x8, !P2 ;  /* 0x000000080200780c */ /* 0x040fe40005704270 */
[----:B------:R-:W-:Y:S02]  /*b050*/  ISETP.GT.AND P1, PT, R2, 0x1, !P1 ;  /* 0x000000010200780c */ /* 0x000fe40004f24270 */
[----:B------:R-:W-:Y:S02]  /*b060*/  P2R R25, PR, RZ, 0x4 ;  /* 0x00000004ff197803 */ /* 0x000fe40000000000 */
[C---:B------:R-:W-:Y:S02]  /*b070*/  ISETP.LT.OR P0, PT, R3.reuse, 0x9, P0 ;  /* 0x000000090300780c */ /* 0x040fe40000701670 */
[----:B------:R-:W-:Y:S02]  /*b080*/  ISETP.GE.AND P2, PT, R0, 0xa, PT ;  /* 0x0000000a0000780c */ /* 0x000fe40003f46270 */
[C---:B------:R-:W-:Y:S02]  /*b090*/  ISETP.LT.OR P1, PT, R3.reuse, 0x2, P1 ;  /* 0x000000020300780c */ /* 0x040fe40000f21670 */
[----:B------:R-:W-:Y:S02]  /*b0a0*/  FSEL R32, R16, -INF , !P0 ;  /* 0xff80000010207808 */ /* 0x000fe40004000000 */
[----:B------:R-:W-:Y:S02]  /*b0b0*/  ISETP.GT.AND P0, PT, R2, 0x9, !P2 ;  /* 0x000000090200780c */ /* 0x000fe40005704270 */
[----:B------:R-:W-:Y:S02]  /*b0c0*/  FSEL R31, R184, -INF , !P1 ;  /* 0xff800000b81f7808 */ /* 0x000fe40004800000 */
[----:B------:R-:W-:Y:S02]  /*b0d0*/  ISETP.LT.OR P0, PT, R3, 0xa, P0 ;  /* 0x0000000a0300780c */ /* 0x000fe40000701670 */
[----:B------:R-:W-:Y:S02]  /*b0e0*/  ISETP.GE.AND P1, PT, R0, 0x11, PT ;  /* 0x000000110000780c */ /* 0x000fe40003f26270 */
[----:B------:R-:W-:Y:S02]  /*b0f0*/  FSEL R34, R17, -INF , !P0 ;  /* 0xff80000011227808 */ /* 0x000fe40004000000 */
[----:B------:R-:W-:Y:S02]  /*b100*/  ISETP.GT.AND P0, PT, R2, 0x10, !P1 ;  /* 0x000000100200780c */ /* 0x000fe40004f04270 */
[----:B------:R-:W-:Y:S02]  /*b110*/  P2R R23, PR, RZ, 0x2 ;  /* 0x00000002ff177803 */ /* 0x000fe40000000000 */
[C---:B------:R-:W-:Y:S02]  /*b120*/  ISETP.LT.OR P0, PT, R3.reuse, 0x11, P0 ;  /* 0x000000110300780c */ /* 0x040fe40000701670 */
[----:B------:R-:W-:Y:S02]  /*b130*/  ISETP.GE.AND P1, PT, R0, 0x12, PT ;  /* 0x000000120000780c */ /* 0x000fe40003f26270 */
[----:B------:R-:W-:Y:S02]  /*b140*/  FSEL R40, R20, -INF , !P0 ;  /* 0xff80000014287808 */ /* 0x000fe40004000000 */
[----:B------:R-:W-:Y:S02]  /*b150*/  ISETP.GT.AND P0, PT, R2, 0x11, !P1 ;  /* 0x000000110200780c */ /* 0x000fe40004f04270 */
[----:B------:R-:W-:Y:S02]  /*b160*/  P2R R22, PR, RZ, 0x2 ;  /* 0x00000002ff167803 */ /* 0x000fe40000000000 */
[----:B------:R-:W-:Y:S02]  /*b170*/  ISETP.LT.OR P0, PT, R3, 0x12, P0 ;  /* 0x000000120300780c */ /* 0x000fe40000701670 */
        /* <DEDUP_REMOVED lines=73> */
[C---:B------:R-:W-:Y:S02]  /*b610*/  ISETP.GE.AND P6, PT, R0.reuse, 0x52, PT ;  /* 0x000000520000780c */ /* 0x040fe40003fc6270 */
[C---:B------:R-:W-:Y:S02]  /*b620*/  ISETP.LT.OR P0, PT, R3.reuse, 0x51, P0 ;  /* 0x000000510300780c */ /* 0x040fe40000701670 */
[----:B------:R-:W-:Y:S02]  /*b630*/  ISETP.GE.AND P5, PT, R0, 0x59, PT ;  /* 0x000000590000780c */ /* 0x000fe40003fa6270 */
[----:B------:R-:W-:Y:S02]  /*b640*/  FSEL R237, R84, -INF , !P0 ;  /* 0xff80000054ed7808 */ /* 0x000fe40004000000 */
[C---:B------:R-:W-:Y:S02]  /*b650*/  ISETP.GT.AND P0, PT, R2.reuse, 0x51, !P6 ;  /* 0x000000510200780c */ /* 0x040fe40007704270 */
[----:B------:R-:W-:Y:S02]  /*b660*/  P2R R24, PR, RZ, 0x4 ;  /* 0x00000004ff187803 */ /* 0x000fe40000000000 */
[----:B------:R-:W-:Y:S04]  /*b670*/  ISETP.LT.OR P0, PT, R3, 0x52, P0 ;  /* 0x000000520300780c */ /* 0x000fe80000701670 */
[----:B------:R-:W-:Y:S02]  /*b680*/  FSEL R243, R85, -INF , !P0 ;  /* 0xff80000055f37808 */ /* 0x000fe40004000000 */
[----:B------:R-:W-:Y:S04]  /*b690*/  ISETP.GT.AND P0, PT, R2, 0x58, !P5 ;  /* 0x000000580200780c */ /* 0x000fe80006f04270 */
[----:B------:R-:W-:Y:S04]  /*b6a0*/  ISETP.LT.OR P0, PT, R3, 0x59, P0 ;  /* 0x000000590300780c */ /* 0x000fe80000701670 */
[----:B------:R-:W-:Y:S02]  /*b6b0*/  FSEL R249, R96, -INF , !P0 ;  /* 0xff80000060f97808 */ /* 0x000fe40004000000 */
[----:B------:R-:W-:Y:S04]  /*b6c0*/  ISETP.GE.AND P0, PT, R0, 0x5a, PT ;  /* 0x0000005a0000780c */ /* 0x000fe80003f06270 */
[----:B------:R-:W-:Y:S01]  /*b6d0*/  ISETP.GT.AND P2, PT, R2, 0x59, !P0 ;  /* 0x000000590200780c */ /* 0x000fe20004744270 */
[--C-:B-1----:R-:W-:Y:S03]  /*b6e0*/  IMAD.IADD R2, R7, 0x1, R4.reuse ;  /* 0x0000000107027824 */ /* 0x102fe600078e0204 */
[----:B------:R-:W-:Y:S01]  /*b6f0*/  ISETP.LT.OR P2, PT, R3, 0x5a, P2 ;  /* 0x0000005a0300780c */ /* 0x000fe20001741670 */
[----:B------:R-:W-:Y:S03]  /*b700*/  IMAD.IADD R3, R6, 0x1, R4 ;  /* 0x0000000106037824 */ /* 0x000fe600078e0204 */
[----:B------:R-:W-:Y:S02]  /*b710*/  FSEL R250, R97, -INF , !P2 ;  /* 0xff80000061fa7808 */ /* 0x000fe40005000000 */
[----:B------:R-:W-:Y:S11]  /*b720*/  PLOP3.LUT P2, PT, PT, PT, UP0, 0x40, 0x0 ;  /* 0x000000000000781c */ /* 0x000ff60003f4e808 */
[----:B------:R-:W-:Y:S02]  /*b730*/  @!UPT UIADD3 URZ, URZ, URZ, URZ ;  /* 0x0000003f3f3ff290 */ /* 0x000fe4000fffe03f */
        /* <DEDUP_REMOVED lines=16> */
.L_x_179:
[----:B------:R-:W-:Y:S04]  /*b840*/  MOV R28, c[0x0][0x32c] ;  /* 0x0000cb00001c7a02 */ /* 0x000fe80000000f00 */
[----:B------:R-:W-:Y:S11]  /*b850*/  ISETP.NE.AND P2, PT, R28, 0x1, PT ;  /* 0x000000011c00780c */ /* 0x000ff60003f45270 */
[----:B------:R-:W-:Y:S02]  /*b860*/  @!UPT UIADD3 URZ, URZ, URZ, URZ ;  /* 0x0000003f3f3ff290 */ /* 0x000fe4000fffe03f */
[----:B------:R-:W-:Y:S05]  /*b870*/  @P2 IMAD.HI.U32 R28, R4, c[0x0][0x330], RZ ;  /* 0x0000cc00041c2a27 */ /* 0x000fea00078e00ff */
[----:B------:R-:W-:Y:S02]  /*b880*/  @P2 SHF.R.U32.HI R4, RZ, c[0x0][0x334], R28 ;  /* 0x0000cd00ff042a19 */ /* 0x000fe4000001161c */
.L_x_180:
[----:B------:R-:W-:Y:S05]  /*b890*/  BSYNC B0 ;  /* 0x0000000000007941 */ /* 0x000fea0003800000 */
.L_x_178:
[----:B------:R-:W-:Y:S04]  /*b8a0*/  IMAD.IADD R28, R0, 0x1, -R58 ;  /* 0x00000001001c7824 */ /* 0x000fe800078e0a3a */
[----:B------:R-:W-:Y:S05]  /*b8b0*/  IMAD R4, R4, c[0x0][0x32c], R28 ;  /* 0x0000cb0004047a24 */ /* 0x000fea00078e021c */
[----:B------:R-:W-:Y:S02]  /*b8c0*/  IADD3 R28, R4, c[0x0][0x32c], RZ ;  /* 0x0000cb00041c7a10 */ /* 0x000fe40007ffe0ff */
[----:B------:R-:W-:Y:S02]  /*b8d0*/  IMNMX R2, R2, R4, !PT ;  /* 0x0000000402027217 */ /* 0x000fe40007800200 */
[----:B------:R-:W-:Y:S02]  /*b8e0*/  IMNMX R3, R3, R28, PT ;  /* 0x0000001c03037217 */ /* 0x000fe40003800200 */
.L_x_177:
[----:B------:R-:W-:Y:S01]  /*b8f0*/  ISETP.NE.AND P2, PT, R26, RZ, PT ;  /* 0x000000ff1a00720c */ /* 0x000fe20003f45270 */
[----:B------:R-:W1:Y:S03]  /*b900*/  SHFL.IDX PT, R4, R5, 0x2, 0x1c1f ;  /* 0x005c1f0005047f89 */ /* 0x000e6600000e0000 */
[----:B------:R-:W-:Y:S04]  /*b910*/  ISETP.GT.AND P2, PT, R2, 0x1, !P2 ;  /* 0x000000010200780c */ /* 0x000fe80005744270 */
[----:B------:R-:W-:Y:S04]  /*b920*/  ISETP.LT.OR P2, PT, R3, 0x2, P2 ;  /* 0x000000020300780c */ /* 0x000fe80001741670 */
[----:B------:R-:W-:Y:S02]  /*b930*/  FSEL R33, R200, -INF , !P2 ;  /* 0xff800000c8217808 */ /* 0x000fe40005000000 */
[----:B------:R-:W-:Y:S04]  /*b940*/  ISETP.NE.AND P2, PT, R25, RZ, PT ;  /* 0x000000ff1900720c */ /* 0x000fe80003f45270 */
[----:B------:R-:W-:Y:S04]  /*b950*/  ISETP.GT.AND P2, PT, R2, 0x8, !P2 ;  /* 0x000000080200780c */ /* 0x000fe80005744270 */
[C---:B------:R-:W-:Y:S04]  /*b960*/  ISETP.LT.OR P2, PT, R3.reuse, 0x9, P2 ;  /* 0x000000090300780c */ /* 0x040fe80001741670 */
[----:B------:R-:W-:Y:S02]  /*b970*/  FSEL R37, R192, -INF , !P2 ;  /* 0xff800000c0257808 */ /* 0x000fe40005000000 */
[----:B------:R-:W-:Y:S04]  /*b980*/  ISETP.NE.AND P2, PT, R24, RZ, PT ;  /* 0x000000ff1800720c */ /* 0x000fe80003f45270 */
[----:B------:R-:W-:Y:S04]  /*b990*/  ISETP.GT.AND P2, PT, R2, 0x9, !P2 ;  /* 0x000000090200780c */ /* 0x000fe80005744270 */
[----:B------:R-:W-:Y:S04]  /*b9a0*/  ISETP.LT.OR P2, PT, R3, 0xa, P2 ;  /* 0x0000000a0300780c */ /* 0x000fe80001741670 */
[----:B------:R-:W-:Y:S02]  /*b9b0*/  FSEL R39, R190, -INF , !P2 ;  /* 0xff800000be277808 */ /* 0x000fe40005000000 */
[----:B------:R-:W-:Y:S04]  /*b9c0*/  ISETP.NE.AND P2, PT, R23, RZ, PT ;  /* 0x000000ff1700720c */ /* 0x000fe80003f45270 */
[----:B------:R-:W-:Y:S04]  /*b9d0*/  ISETP.GT.AND P2, PT, R2, 0x10, !P2 ;  /* 0x000000100200780c */ /* 0x000fe80005744270 */
[----:B------:R-:W-:Y:S04]  /*b9e0*/  ISETP.LT.OR P2, PT, R3, 0x11, P2 ;  /* 0x000000110300780c */ /* 0x000fe80001741670 */
[----:B------:R-:W-:Y:S02]  /*b9f0*/  FSEL R41, R181, -INF , !P2 ;  /* 0xff800000b5297808 */ /* 0x000fe40005000000 */
[----:B------:R-:W-:Y:S04]  /*ba00*/  ISETP.NE.AND P2, PT, R22, RZ, PT ;  /* 0x000000ff1600720c */ /* 0x000fe80003f45270 */
[C---:B------:R-:W-:Y:S04]  /*ba10*/  ISETP.GT.AND P2, PT, R2.reuse, 0x11, !P2 ;  /* 0x000000110200780c */ /* 0x040fe80005744270 */
[----:B------:R-:W-:Y:S04]  /*ba20*/  ISETP.LT.OR P2, PT, R3, 0x12, P2 ;  /* 0x000000120300780c */ /* 0x000fe80001741670 */
[----:B------:R-:W-:Y:S02]  /*ba30*/  FSEL R43, R171, -INF , !P2 ;  /* 0xff800000ab2b7808 */ /* 0x000fe40005000000 */
[----:B------:R-:W-:Y:S04]  /*ba40*/  ISETP.NE.AND P2, PT, R21, RZ, PT ;  /* 0x000000ff1500720c */ /* 0x000fe80003f45270 */
[----:B------:R-:W-:Y:S04]  /*ba50*/  ISETP.GT.AND P2, PT, R2, 0x18, !P2 ;  /* 0x000000180200780c */ /* 0x000fe80005744270 */
[C---:B------:R-:W-:Y:S04]  /*ba60*/  ISETP.LT.OR P2, PT, R3.reuse, 0x19, P2 ;  /* 0x000000190300780c */ /* 0x040fe80001741670 */
        /* <DEDUP_REMOVED lines=53> */
[----:B------:R-:W-:Y:S04]  /*bdc0*/  ISETP.GT.AND P2, PT, R2, 0x50, !P1 ;  /* 0x000000500200780c */ /* 0x000fe80004f44270 */
[C---:B------:R-:W-:Y:S04]  /*bdd0*/  ISETP.LT.OR P2, PT, R3.reuse, 0x51, P2 ;  /* 0x000000510300780c */ /* 0x040fe80001741670 */
[----:B------:R-:W-:Y:S02]  /*bde0*/  FSEL R239, R86, -INF , !P2 ;  /* 0xff80000056ef7808 */ /* 0x000fe40005000000 */
[C---:B------:R-:W-:Y:S04]  /*bdf0*/  ISETP.GT.AND P2, PT, R2.reuse, 0x51, !P6 ;  /* 0x000000510200780c */ /* 0x040fe80007744270 */
[----:B------:R-:W-:Y:S04]  /*be00*/  ISETP.LT.OR P2, PT, R3, 0x52, P2 ;  /* 0x000000520300780c */ /* 0x000fe80001741670 */
[----:B------:R-:W-:Y:S02]  /*be10*/  FSEL R241, R87, -INF , !P2 ;  /* 0xff80000057f17808 */ /* 0x000fe40005000000 */
[----:B------:R-:W-:Y:S04]  /*be20*/  ISETP.GT.AND P2, PT, R2, 0x58, !P5 ;  /* 0x000000580200780c */ /* 0x000fe80006f44270 */
[----:B------:R-:W-:Y:S04]  /*be30*/  ISETP.LT.OR P2, PT, R3, 0x59, P2 ;  /* 0x000000590300780c */ /* 0x000fe80001741670 */
[----:B------:R-:W-:Y:S02]  /*be40*/  FSEL R247, R98, -INF , !P2 ;  /* 0xff80000062f77808 */ /* 0x000fe40005000000 */
[----:B------:R-:W-:Y:S04]  /*be50*/  ISETP.NE.AND P2, PT, R27, RZ, PT ;  /* 0x000000ff1b00720c */ /* 0x000fe80003f45270 */
[----:B------:R-:W-:Y:S04]  /*be60*/  ISETP.GT.AND P2, PT, R2, RZ, !P2 ;  /* 0x000000ff0200720c */ /* 0x000fe80005744270 */
[----:B------:R-:W-:Y:S04]  /*be70*/  ISETP.LT.OR P2, PT, R3, 0x1, P2 ;  /* 0x000000010300780c */ /* 0x000fe80001741670 */
[----:B------:R-:W-:Y:S02]  /*be80*/  FSEL R30, R242, -INF , !P2 ;  /* 0xff800000f21e7808 */ /* 0x000fe40005000000 */
        /* <DEDUP_REMOVED lines=23> */
.L_x_183:
[----:B------:R-:W-:Y:S04]  /*c000*/  MOV R28, c[0x0][0x32c] ;  /* 0x0000cb00001c7a02 */ /* 0x000fe80000000f00 */
[----:B------:R-:W-:Y:S11]  /*c010*/  ISETP.NE.AND P2, PT, R28, 0x1, PT ;  /* 0x000000011c00780c */ /* 0x000ff60003f45270 */
[----:B------:R-:W-:Y:S02]  /*c020*/  @!UPT UIADD3 URZ, URZ, URZ, URZ ;  /* 0x0000003f3f3ff290 */ /* 0x000fe4000fffe03f */
[----:B------:R-:W-:Y:S05]  /*c030*/  @P2 IMAD.HI.U32 R28, R4, c[0x0][0x330], RZ ;  /* 0x0000cc00041c2a27 */ /* 0x000fea00078e00ff */
[----:B------:R-:W-:Y:S02]  /*c040*/  @P2 SHF.R.U32.HI R4, RZ, c[0x0][0x334], R28 ;  /* 0x0000cd00ff042a19 */ /* 0x000fe4000001161c */
.L_x_184:
[----:B------:R-:W-:Y:S05]  /*c050*/  BSYNC B0 ;  /* 0x0000000000007941 */ /* 0x000fea0003800000 */
.L_x_182:
[----:B------:R-:W-:Y:S04]  /*c060*/  IMAD.IADD R28, R0, 0x1, -R58 ;  /* 0x00000001001c7824 */ /* 0x000fe800078e0a3a */
[----:B------:R-:W-:Y:S05]  /*c070*/  IMAD R4, R4, c[0x0][0x32c], R28 ;  /* 0x0000cb0004047a24 */ /* 0x000fea00078e021c */
[----:B------:R-:W-:Y:S02]  /*c080*/  IADD3 R28, R4, c[0x0][0x32c], RZ ;  /* 0x0000cb00041c7a10 */ /* 0x000fe40007ffe0ff */
[----:B------:R-:W-:Y:S02]  /*c090*/  IMNMX R2, R2, R4, !PT ;  /* 0x0000000402027217 */ /* 0x000fe40007800200 */
[----:B------:R-:W-:Y:S02]  /*c0a0*/  IMNMX R3, R3, R28, PT ;  /* 0x0000001c03037217 */ /* 0x000fe40003800200 */
.L_x_181:
[----:B------:R-:W-:Y:S01]  /*c0b0*/  ISETP.NE.AND P2, PT, R26, RZ, PT ;  /* 0x000000ff1a00720c */ /* 0x000fe20003f45270 */
[----:B------:R-:W1:Y:S03]  /*c0c0*/  SHFL.IDX PT, R4, R5, 0x3, 0x1c1f ;  /* 0x007c1f0005047f89 */ /* 0x000e6600000e0000 */
        /* <DEDUP_REMOVED lines=111> */
.L_x_187:
[----:B------:R-:W-:Y:S04]  /*c7c0*/  MOV R5, c[0x0][0x32c] ;  /* 0x0000cb0000057a02 */ /* 0x000fe80000000f00 */
[----:B------:R-:W-:Y:S11]  /*c7d0*/  ISETP.NE.AND P2, PT, R5, 0x1, PT ;  /* 0x000000010500780c */ /* 0x000ff60003f45270 */
[----:B------:R-:W-:Y:S02]  /*c7e0*/  @!UPT UIADD3 URZ, URZ, URZ, URZ ;  /* 0x0000003f3f3ff290 */ /* 0x000fe4000fffe03f */
[----:B------:R-:W-:Y:S05]  /*c7f0*/  @P2 IMAD.HI.U32 R5, R4, c[0x0][0x330], RZ ;  /* 0x0000cc0004052a27 */ /* 0x000fea00078e00ff */
[----:B------:R-:W-:Y:S02]  /*c800*/  @P2 SHF.R.U32.HI R4, RZ, c[0x0][0x334], R5 ;  /* 0x0000cd00ff042a19 */ /* 0x000fe40000011605 */
.L_x_188:
[----:B------:R-:W-:Y:S05]  /*c810*/  BSYNC B0 ;  /* 0x0000000000007941 */ /* 0x000fea0003800000 */
.L_x_186:
[----:B------:R-:W-:Y:S04]  /*c820*/  IMAD.IADD R0, R0, 0x1, -R58 ;  /* 0x0000000100007824 */ /* 0x000fe800078e0a3a */
[----:B------:R-:W-:Y:S05]  /*c830*/  IMAD R4, R4, c[0x0][0x32c], R0 ;  /* 0x0000cb0004047a24 */ /* 0x000fea00078e0200 */
[----:B------:R-:W-:Y:S02]  /*c840*/  IADD3 R0, R4, c[0x0][0x32c], RZ ;  /* 0x0000cb0004007a10 */ /* 0x000fe40007ffe0ff */
[----:B------:R-:W-:Y:S02]  /*c850*/  IMNMX R2, R2, R4, !PT ;  /* 0x0000000402027217 */ /* 0x000fe40007800200 */
[----:B------:R-:W-:Y:S02]  /*c860*/  IMNMX R3, R3, R0, PT ;  /* 0x0000000003037217 */ /* 0x000fe40003800200 */
.L_x_185:
[----:B------:R-:W2:Y:S01]  /*c870*/  LDL.LU R4, [R1+0x4] ;  /* 0x0000040001047983 */ /* 0x000ea20000300800 */
[----:B------:R-:W-:Y:S02]  /*c880*/  ISETP.NE.AND P2, PT, R27, RZ, PT ;  /* 0x000000ff1b00720c */ /* 0x000fe40003f45270 */
[----:B------:R-:W-:Y:S01]  /*c890*/  FMNMX.FTZ R72, R29, R100, !PT ;  /* 0x000000641d487209 */ /* 0x000fe20007810000 */
[----:B------:R-:W3:Y:S01]  /*c8a0*/  LDL.LU R0, [R1] ;  /* 0x0000000001007983 */ /* 0x000ee20000300800 */
[----:B------:R-:W-:Y:S02]  /*c8b0*/  ISETP.GT.AND P2, PT, R2, RZ, !P2 ;  /* 0x000000ff0200720c */ /* 0x000fe40005744270 */
[----:B------:R-:W-:Y:S02]  /*c8c0*/  FMNMX.FTZ R72, R31, R72, !PT ;  /* 0x000000481f487209 */ /* 0x000fe40007810000 */
[C---:B------:R-:W-:Y:S02]  /*c8d0*/  ISETP.LT.OR P2, PT, R3.reuse, 0x1, P2 ;  /* 0x000000010300780c */ /* 0x040fe40001741670 */
[----:B------:R-:W-:Y:S02]  /*c8e0*/  FMNMX.FTZ R72, R32, R72, !PT ;  /* 0x0000004820487209 */ /* 0x000fe40007810000 */
[----:B------:R-:W-:Y:S02]  /*c8f0*/  ISETP.GT.AND P1, PT, R2, 0x50, !P1 ;  /* 0x000000500200780c */ /* 0x000fe40004f24270 */
[----:B------:R-:W-:Y:S02]  /*c900*/  FMNMX.FTZ R72, R34, R72, !PT ;  /* 0x0000004822487209 */ /* 0x000fe40007810000 */
[----:B------:R-:W-:Y:S02]  /*c910*/  ISETP.LT.OR P1, PT, R3, 0x51, P1 ;  /* 0x000000510300780c */ /* 0x000fe40000f21670 */
[----:B------:R-:W-:Y:S02]  /*c920*/  FMNMX.FTZ R72, R40, R72, !PT ;  /* 0x0000004828487209 */ /* 0x000fe40007810000 */
[----:B------:R-:W-:Y:S02]  /*c930*/  ISETP.GT.AND P6, PT, R2, 0x51, !P6 ;  /* 0x000000510200780c */ /* 0x000fe400077c4270 */
[----:B------:R-:W-:Y:S02]  /*c940*/  FMNMX.FTZ R72, R42, R72, !PT ;  /* 0x000000482a487209 */ /* 0x000fe40007810000 */
[----:B------:R-:W-:Y:S02]  /*c950*/  ISETP.GT.AND P5, PT, R2, 0x58, !P5 ;  /* 0x000000580200780c */ /* 0x000fe40006fa4270 */
[----:B------:R-:W-:Y:S02]  /*c960*/  FMNMX.FTZ R72, R44, R72, !PT ;  /* 0x000000482c487209 */ /* 0x000fe40007810000 */
[----:B------:R-:W-:Y:S02]  /*c970*/  ISETP.GT.AND P0, PT, R2, 0x59, !P0 ;  /* 0x000000590200780c */ /* 0x000fe40004704270 */
[----:B------:R-:W-:Y:S02]  /*c980*/  FMNMX.FTZ R72, R47, R72, !PT ;  /* 0x000000482f487209 */ /* 0x000fe40007810000 */
[----:B------:R-:W-:Y:S02]  /*c990*/  ISETP.LT.OR P6, PT, R3, 0x52, P6 ;  /* 0x000000520300780c */ /* 0x000fe400037c1670 */
[----:B------:R-:W-:Y:S02]  /*c9a0*/  FMNMX.FTZ R72, R57, R72, !PT ;  /* 0x0000004839487209 */ /* 0x000fe40007810000 */
[C---:B------:R-:W-:Y:S02]  /*c9b0*/  ISETP.LT.OR P5, PT, R3.reuse, 0x59, P5 ;  /* 0x000000590300780c */ /* 0x040fe40002fa1670 */
[----:B------:R-:W-:Y:S02]  /*c9c0*/  FMNMX.FTZ R72, R90, R72, !PT ;  /* 0x000000485a487209 */ /* 0x000fe40007810000 */
[----:B------:R-:W-:Y:S02]  /*c9d0*/  ISETP.LT.OR P0, PT, R3, 0x5a, P0 ;  /* 0x0000005a0300780c */ /* 0x000fe40000701670 */
[----:B------:R-:W-:Y:S02]  /*c9e0*/  FMNMX.FTZ R72, R176, R72, !PT ;  /* 0x00000048b0487209 */ /* 0x000fe40007810000 */
[----:B------:R-:W-:Y:S02]  /*c9f0*/  FSEL R73, R79, -INF , !P0 ;  /* 0xff8000004f497808 */ /* 0x000fe40004000000 */
[----:B------:R-:W-:Y:S02]  /*ca00*/  FMNMX.FTZ R72, R177, R72, !PT ;  /* 0x00000048b1487209 */ /* 0x000fe40007810000 */
[----:B------:R-:W-:Y:S02]  /*ca10*/  FSEL R194, R194, -INF , !P6 ;  /* 0xff800000c2c27808 */ /* 0x000fe40007000000 */
[----:B------:R-:W-:Y:S04]  /*ca20*/  FMNMX.FTZ R72, R178, R72, !PT ;  /* 0x00000048b2487209 */ /* 0x000fe80007810000 */
        /* <DEDUP_REMOVED lines=10> */
[----:B------:R-:W-:Y:S05]  /*cad0*/  FMNMX.FTZ R72, R250, R72, !PT ;  /* 0x00000048fa487209 */ /* 0x000fea0007810000 */
[----:B------:R-:W1:Y:S02]  /*cae0*/  SHFL.BFLY PT, R5, R72, 0x2, 0x1f ;  /* 0x0c401f0048057f89 */ /* 0x000e6400000e0000 */
[----:B-1----:R-:W-:Y:S06]  /*caf0*/  FMNMX.FTZ R72, R72, R5, !PT ;  /* 0x0000000548487209 */ /* 0x002fec0007810000 */
[----:B------:R-:W1:Y:S02]  /*cb00*/  SHFL.BFLY PT, R7, R72, 0x1, 0x1f ;  /* 0x0c201f0048077f89 */ /* 0x000e6400000e0000 */
[----:B-1----:R-:W-:Y:S02]  /*cb10*/  FMNMX.FTZ R72, R72, R7, !PT ;  /* 0x0000000748487209 */ /* 0x002fe40007810000 */
[----:B--2---:R-:W-:Y:S02]  /*cb20*/  FSEL R27, R4, -INF , !P2 ;  /* 0xff800000041b7808 */ /* 0x004fe40005000000 */
[----:B------:R-:W-:Y:S02]  /*cb30*/  ISETP.NE.AND P2, PT, R26, RZ, PT ;  /* 0x000000ff1a00720c */ /* 0x000fe40003f45270 */
[----:B------:R-:W-:Y:S02]  /*cb40*/  FMNMX.FTZ R4, R28, R102, !PT ;  /* 0x000000661c047209 */ /* 0x000fe40007810000 */
[----:B------:R-:W-:Y:S02]  /*cb50*/  ISETP.GT.AND P2, PT, R2, 0x1, !P2 ;  /* 0x000000010200780c */ /* 0x000fe40005744270 */
[----:B------:R-:W-:Y:S02]  /*cb60*/  FMNMX.FTZ R4, R35, R4, !PT ;  /* 0x0000000423047209 */ /* 0x000fe40007810000 */
[----:B------:R-:W-:Y:S02]  /*cb70*/  ISETP.LT.OR P2, PT, R3, 0x2, P2 ;  /* 0x000000020300780c */ /* 0x000fe40001741670 */
[----:B------:R-:W-:Y:S02]  /*cb80*/  FMNMX.FTZ R4, R36, R4, !PT ;  /* 0x0000000424047209 */ /* 0x000fe40007810000 */
[----:B---3--:R-:W-:Y:S02]  /*cb90*/  FSEL R26, R0, -INF , !P2 ;  /* 0xff800000001a7808 */ /* 0x008fe40005000000 */
[----:B------:R-:W-:Y:S02]  /*cba0*/  ISETP.NE.AND P2, PT, R25, RZ, PT ;  /* 0x000000ff1900720c */ /* 0x000fe40003f45270 */
[----:B------:R-:W-:Y:S02]  /*cbb0*/  FMNMX.FTZ R0, R30, R101, !PT ;  /* 0x000000651e007209 */ /* 0x000fe40007810000 */
[----:B------:R-:W-:Y:S02]  /*cbc0*/  ISETP.GT.AND P2, PT, R2, 0x8, !P2 ;  /* 0x000000080200780c */ /* 0x000fe40005744270 */
[----:B------:R-:W-:Y:S02]  /*cbd0*/  FMNMX.FTZ R0, R33, R0, !PT ;  /* 0x0000000021007209 */ /* 0x000fe40007810000 */
[----:B------:R-:W-:Y:S02]  /*cbe0*/  ISETP.LT.OR P2, PT, R3, 0x9, P2 ;  /* 0x000000090300780c */ /* 0x000fe40001741670 */
[----:B------:R-:W-:Y:S02]  /*cbf0*/  FMNMX.FTZ R0, R37, R0, !PT ;  /* 0x0000000025007209 */ /* 0x000fe40007810000 */
[----:B------:R-:W-:Y:S02]  /*cc00*/  FSEL R25, R252, -INF , !P2 ;  /* 0xff800000fc197808 */ /* 0x000fe40005000000 */
[----:B------:R-:W-:Y:S02]  /*cc10*/  ISETP.NE.AND P2, PT, R24, RZ, PT ;  /* 0x000000ff1800720c */ /* 0x000fe40003f45270 */
[----:B------:R-:W-:Y:S02]  /*cc20*/  FMNMX.FTZ R0, R39, R0, !PT ;  /* 0x0000000027007209 */ /* 0x000fe40007810000 */
[C---:B------:R-:W-:Y:S02]  /*cc30*/  ISETP.GT.AND P2, PT, R2.reuse, 0x9, !P2 ;  /* 0x000000090200780c */ /* 0x040fe40005744270 */
[----:B------:R-:W-:Y:S02]  /*cc40*/  FMNMX.FTZ R0, R41, R0, !PT ;  /* 0x0000000029007209 */ /* 0x000fe40007810000 */
[----:B------:R-:W-:Y:S02]  /*cc50*/  ISETP.LT.OR P2, PT, R3, 0xa, P2 ;  /* 0x0000000a0300780c */ /* 0x000fe40001741670 */
[----:B------:R-:W-:Y:S02]  /*cc60*/  FMNMX.FTZ R0, R43, R0, !PT ;  /* 0x000000002b007209 */ /* 0x000fe40007810000 */
[----:B------:R-:W-:Y:S02]  /*cc70*/  FSEL R24, R251, -INF , !P2 ;  /* 0xff800000fb187808 */ /* 0x000fe40005000000 */
        /* <DEDUP_REMOVED lines=22> */
[----:B------:R-:W-:Y:S01]  /*cde0*/  FMNMX.FTZ R4, R49, R4, !PT ;  /* 0x0000000431047209 */ /* 0x000fe20007810000 */
[----:B------:R-:W-:Y:S01]  /*cdf0*/  LDSM.16.MT88.4 R20, [R209+0x100] ;  /* 0x00010000d114783b */ /* 0x000fe20000004200 */
        /* <DEDUP_REMOVED lines=50> */
[----:B------:R-:W-:Y:S01]  /*d120*/  FMNMX.FTZ R4, R204, R4, !PT ;  /* 0x00000004cc047209 */ /* 0x000fe20007810000 */
[----:B------:R-:W1:Y:S01]  /*d130*/  SHFL.BFLY PT, R6, R0, 0x2, 0x1f ;  /* 0x0c401f0000067f89 */ /* 0x000e6200000e0000 */
        /* <DEDUP_REMOVED lines=16> */
[----:B------:R-:W-:Y:S01]  /*d240*/  FSEL R198, R74, -INF , !P2 ;  /* 0xff8000004ac67808 */ /* 0x000fe20005000000 */
[----:B------:R-:W-:Y:S01]  /*d250*/  FMUL.FTZ R74, R72, c[0x0][0x2d0] ;  /* 0x0000b400484a7a20 */ /* 0x000fe20000410000 */
        /* <DEDUP_REMOVED lines=10> */
[----:B-1----:R-:W-:Y:S02]  /*d300*/  FMNMX.FTZ R0, R0, R6, !PT ;  /* 0x0000000600007209 */ /* 0x002fe40007810000 */
[C---:B------:R-:W-:Y:S02]  /*d310*/  ISETP.LT.OR P2, PT, R3.reuse, 0x49, P2 ;  /* 0x000000490300780c */ /* 0x040fe40001741670 */
[----:B------:R-:W-:Y:S01]  /*d320*/  FMNMX.FTZ R4, R246, R4, !PT ;  /* 0x00000004f6047209 */ /* 0x000fe20007810000 */
[----:B------:R-:W1:Y:S01]  /*d330*/  SHFL.BFLY PT, R71, R0, 0x1, 0x1f ;  /* 0x0c201f0000477f89 */ /* 0x000e6200000e0000 */
[----:B------:R-:W-:Y:S02]  /*d340*/  FSEL R202, R78, -INF , !P2 ;  /* 0xff8000004eca7808 */ /* 0x000fe40005000000 */
[----:B------:R-:W-:Y:S02]  /*d350*/  ISETP.NE.AND P2, PT, R8, RZ, PT ;  /* 0x000000ff0800720c */ /* 0x000fe40003f45270 */
[----:B------:R-:W-:Y:S02]  /*d360*/  FMNMX.FTZ R5, R58, R5, !PT ;  /* 0x000000053a057209 */ /* 0x000fe40007810000 */
[----:B------:R-:W-:Y:S01]  /*d370*/  ISETP.GT.AND P2, PT, R2, 0x49, !P2 ;  /* 0x000000490200780c */ /* 0x000fe20005744270 */
[----:B------:R-:W2:Y:S01]  /*d380*/  SHFL.BFLY PT, R7, R4, 0x2, 0x1f ;  /* 0x0c401f0004077f89 */ /* 0x000ea200000e0000 */
[----:B------:R-:W-:Y:S02]  /*d390*/  FMNMX.FTZ R5, R62, R5, !PT ;  /* 0x000000053e057209 */ /* 0x000fe40007810000 */
[----:B------:R-:W-:Y:S02]  /*d3a0*/  ISETP.LT.OR P2, PT, R3, 0x4a, P2 ;  /* 0x0000004a0300780c */ /* 0x000fe40001741670 */
[----:B------:R-:W-:Y:S02]  /*d3b0*/  FMNMX.FTZ R5, R88, R5, !PT ;  /* 0x0000000558057209 */ /* 0x000fe40007810000 */
[----:B------:R-:W-:Y:S02]  /*d3c0*/  FSEL R193, R193, -INF , !P2 ;  /* 0xff800000c1c17808 */ /* 0x000fe40005000000 */
[----:B------:R-:W-:Y:S02]  /*d3d0*/  FSETP.NEU.FTZ.AND P2, PT, R72, -INF , PT ;  /* 0xff8000004800780b */ /* 0x000fe40003f5d000 */
[----:B------:R-:W-:Y:S02]  /*d3e0*/  FMNMX.FTZ R6, R98, R5, !PT ;  /* 0x0000000562067209 */ /* 0x000fe40007810000 */
[----:B------:R-:W-:Y:S02]  /*d3f0*/  FSEL R74, R74, RZ, P2 ;  /* 0x000000ff4a4a7208 */ /* 0x000fe40001000000 */
[----:B------:R-:W-:Y:S02]  /*d400*/  FSEL R199, R182, -INF , !P1 ;  /* 0xff800000b6c77808 */ /* 0x000fe40004800000 */
[----:B-1----:R-:W-:Y:S01]  /*d410*/  FMNMX.FTZ R71, R0, R71, !PT ;  /* 0x0000004700477209 */ /* 0x002fe20007810000 */
[--C-:B------:R-:W-:Y:S01]  /*d420*/  FFMA.FTZ R5, R29, c[0x0][0x2d0], -R74.reuse ;  /* 0x0000b4001d057a23 */ /* 0x100fe2000001084a */
[----:B------:R-:W-:Y:S01]  /*d430*/  FMNMX.FTZ R6, R168, R6, !PT ;  /* 0x00000006a8067209 */ /* 0x000fe20007810000 */
[--C-:B------:R-:W-:Y:S01]  /*d440*/  FFMA.FTZ R0, R32, c[0x0][0x2d0], -R74.reuse ;  /* 0x0000b40020007a23 */ /* 0x100fe2000001084a */
[----:B------:R-:W-:Y:S01]  /*d450*/  FSEL R182, R91, -INF , !P5 ;  /* 0xff8000005bb67808 */ /* 0x000fe20006800000 */
[----:B------:R1:W-:Y:S01]  /*d460*/  MUFU.EX2 R64, R5 ;  /* 0x0000000500407308 */ /* 0x0003e20000000800 */
[--C-:B------:R-:W-:Y:S01]  /*d470*/  FFMA.FTZ R16, R44, c[0x0][0x2d0], -R74.reuse ;  /* 0x0000b4002c107a23 */ /* 0x100fe2000001084a */
[----:B--2---:R-:W-:Y:S01]  /*d480*/  FMNMX.FTZ R4, R4, R7, !PT ;  /* 0x0000000704047209 */ /* 0x004fe20007810000 */
[C---:B------:R-:W-:Y:S01]  /*d490*/  FMUL.FTZ R75, R71.reuse, c[0x0][0x2d0] ;  /* 0x0000b400474b7a20 */ /* 0x040fe20000410000 */
[----:B------:R-:W-:Y:S03]  /*d4a0*/  FSETP.NEU.FTZ.AND P1, PT, R71, -INF , PT ;  /* 0xff8000004700780b */ /* 0x000fe60003f3d000 */
[----:B------:R-:W2:Y:S01]  /*d4b0*/  SHFL.BFLY PT, R70, R4, 0x1, 0x1f ;  /* 0x0c201f0004467f89 */ /* 0x000ea200000e0000 */
[----:B------:R-:W-:Y:S02]  /*d4c0*/  FSEL R75, R75, RZ, P1 ;  /* 0x000000ff4b4b7208 */ /* 0x000fe40000800000 */
[----:B------:R3:W-:Y:S03]  /*d4d0*/  MUFU.EX2 R84, R0 ;  /* 0x0000000000547308 */ /* 0x0007e60000000800 */
[--C-:B------:R-:W-:Y:S02]  /*d4e0*/  FFMA.FTZ R3, R39, c[0x0][0x2d0], -R75.reuse ;  /* 0x0000b40027037a23 */ /* 0x100fe4000001084b */
[--C-:B------:R-:W-:Y:S02]  /*d4f0*/  FFMA.FTZ R12, R43, c[0x0][0x2d0], -R75.reuse ;  /* 0x0000b4002b0c7a23 */ /* 0x100fe4000001084b */
[--C-:B------:R-:W-:Y:S03]  /*d500*/  FFMA.FTZ R8, R41, c[0x0][0x2d0], -R75.reuse ;  /* 0x0000b40029087a23 */ /* 0x100fe6000001084b */
[----:B------:R4:W-:Y:S01]  /*d510*/  MUFU.EX2 R86, R3 ;  /* 0x0000000300567308 */ /* 0x0009e20000000800 */
[----:B-1----:R-:W-:Y:S01]  /*d520*/  FMNMX.FTZ R5, R169, R6, !PT ;  /* 0x00000006a9057209 */ /* 0x002fe20007810000 */
[--C-:B------:R-:W-:Y:S03]  /*d530*/  FFMA.FTZ R6, R31, c[0x0][0x2d0], -R74.reuse ;  /* 0x0000b4001f067a23 */ /* 0x100fe6000001084a */
[----:B------:R-:W-:Y:S05]  /*d540*/  FMNMX.FTZ R5, R172, R5, !PT ;  /* 0x00000005ac057209 */ /* 0x000fea0007810000 */
[----:B------:R-:W-:Y:S01]  /*d550*/  MUFU.EX2 R53, R6 ;  /* 0x0000000600357308 */ /* 0x000fe20000000800 */
[----:B--2---:R-:W-:Y:S02]  /*d560*/  FMNMX.FTZ R70, R4, R70, !PT ;  /* 0x0000004604467209 */ /* 0x004fe40007810000 */
[----:B------:R-:W-:Y:S02]  /*d570*/  FMNMX.FTZ R5, R180, R5, !PT ;  /* 0x00000005b4057209 */ /* 0x000fe40007810000 */
[C---:B------:R-:W-:Y:S01]  /*d580*/  FSETP.NEU.FTZ.AND P0, PT, R70.reuse, -INF , PT ;  /* 0xff8000004600780b */ /* 0x040fe20003f1d000 */
[----:B------:R-:W-:Y:S01]  /*d590*/  FMUL.FTZ R96, R70, c[0x0][0x2d0] ;  /* 0x0000b40046607a20 */ /* 0x000fe20000410000 */
[----:B------:R-:W-:Y:S03]  /*d5a0*/  FMNMX.FTZ R5, R183, R5, !PT ;  /* 0x00000005b7057209 */ /* 0x000fe60007810000 */
[----:B------:R-:W-:Y:S01]  /*d5b0*/  MUFU.EX2 R31, R8 ;  /* 0x00000008001f7308 */ /* 0x000fe20000000800 */
[----:B---3--:R-:W-:Y:S01]  /*d5c0*/  FMNMX.FTZ R0, R186, R5, !PT ;  /* 0x00000005ba007209 */ /* 0x008fe20007810000 */
[----:B------:R-:W-:Y:S01]  /*d5d0*/  FFMA.FTZ R5, R34, c[0x0][0x2d0], -R74 ;  /* 0x0000b40022057a23 */ /* 0x000fe2000001084a */
[----:B------:R-:W-:Y:S02]  /*d5e0*/  FSEL R96, R96, RZ, P0 ;  /* 0x000000ff60607208 */ /* 0x000fe40000000000 */
[----:B------:R-:W-:Y:S03]  /*d5f0*/  FMNMX.FTZ R0, R187, R0, !PT ;  /* 0x00000000bb007209 */ /* 0x000fe60007810000 */
[--C-:B----4-:R-:W-:Y:S01]  /*d600*/  FFMA.FTZ R3, R28, c[0x0][0x2d0], -R96.reuse ;  /* 0x0000b4001c037a23 */ /* 0x110fe20000010860 */
[----:B------:R-:W-:Y:S01]  /*d610*/  FMNMX.FTZ R0, R198, R0, !PT ;  /* 0x00000000c6007209 */ /* 0x000fe20007810000 */
[----:B------:R-:W1:Y:S01]  /*d620*/  MUFU.EX2 R87, R5 ;  /* 0x0000000500577308 */ /* 0x000e620000000800 */
[--C-:B------:R-:W-:Y:S02]  /*d630*/  FFMA.FTZ R4, R38, c[0x0][0x2d0], -R96.reuse ;  /* 0x0000b40026047a23 */ /* 0x100fe40000010860 */
[----:B------:R-:W-:Y:S01]  /*d640*/  FMNMX.FTZ R0, R201, R0, !PT ;  /* 0x00000000c9007209 */ /* 0x000fe20007810000 */
[--C-:B------:R-:W-:Y:S02]  /*d650*/  FFMA.FTZ R32, R46, c[0x0][0x2d0], -R96.reuse ;  /* 0x0000b4002e207a23 */ /* 0x100fe40000010860 */
[----:B------:R-:W-:Y:S01]  /*d660*/  FFMA.FTZ R44, R51, c[0x0][0x2d0], -R96 ;  /* 0x0000b400332c7a23 */ /* 0x000fe20000010860 */
[----:B------:R-:W-:Y:S01]  /*d670*/  FMNMX.FTZ R0, R202, R0, !PT ;  /* 0x00000000ca007209 */ /* 0x000fe20007810000 */
[--C-:B------:R-:W-:Y:S02]  /*d680*/  FFMA.FTZ R28, R48, c[0x0][0x2d0], -R75.reuse ;  /* 0x0000b400301c7a23 */ /* 0x100fe4000001084b */
[----:B------:R2:W-:Y:S01]  /*d690*/  MUFU.EX2 R54, R3 ;  /* 0x0000000300367308 */ /* 0x0005e20000000800 */
[----:B------:R-:W-:Y:S01]  /*d6a0*/  FMNMX.FTZ R2, R193, R0, !PT ;  /* 0x00000000c1027209 */ /* 0x000fe20007810000 */
[--C-:B------:R-:W-:Y:S02]  /*d6b0*/  FFMA.FTZ R0, R33, c[0x0][0x2d0], -R75.reuse ;  /* 0x0000b40021007a23 */ /* 0x100fe4000001084b */
[----:B------:R-:W-:Y:S01]  /*d6c0*/  FFMA.FTZ R48, R57, c[0x0][0x2d0], -R74 ;  /* 0x0000b40039307a23 */ /* 0x000fe2000001084a */
[----:B------:R-:W-:Y:S05]  /*d6d0*/  FMNMX.FTZ R2, R199, R2, !PT ;  /* 0x00000002c7027209 */ /* 0x000fea0007810000 */
[----:B------:R3:W-:Y:S01]  /*d6e0*/  MUFU.EX2 R89, R0 ;  /* 0x0000000000597308 */ /* 0x0007e20000000800 */
[----:B-1----:R-:W-:Y:S01]  /*d6f0*/  F2FP.PACK_AB R78, R87, R84 ;  /* 0x00000054574e723e */ /* 0x002fe200000000ff */
[--C-:B------:R-:W-:Y:S08]  /*d700*/  FFMA.FTZ R5, R30, c[0x0][0x2d0], -R75.reuse ;  /* 0x0000b4001e057a23 */ /* 0x100ff0000001084b */
[----:B------:R-:W-:Y:S01]  /*d710*/  MUFU.EX2 R61, R4 ;  /* 0x00000004003d7308 */ /* 0x000fe20000000800 */
[--C-:B--2---:R-:W-:Y:S09]  /*d720*/  FFMA.FTZ R3, R35, c[0x0][0x2d0], -R96.reuse ;  /* 0x0000b40023037a23 */ /* 0x104ff20000010860 */
[----:B------:R1:W-:Y:S01]  /*d730*/  MUFU.EX2 R60, R3 ;  /* 0x00000003003c7308 */ /* 0x0003e20000000800 */
[----:B---3--:R-:W-:Y:S01]  /*d740*/  FMNMX.FTZ R0, R194, R2, !PT ;  /* 0x00000002c2007209 */ /* 0x008fe20007810000 */
[----:B------:R-:W-:Y:S03]  /*d750*/  FFMA.FTZ R2, R37, c[0x0][0x2d0], -R75 ;  /* 0x0000b40025027a23 */ /* 0x000fe6000001084b */
[----:B------:R-:W-:Y:S05]  /*d760*/  FMNMX.FTZ R0, R182, R0, !PT ;  /* 0x00000000b6007209 */ /* 0x000fea0007810000 */
[----:B------:R2:W3:Y:S01]  /*d770*/  MUFU.EX2 R85, R2 ;  /* 0x0000000200557308 */ /* 0x0004e20000000800 */
[----:B------:R-:W-:Y:S09]  /*d780*/  FMNMX.FTZ R0, R73, R0, !PT ;  /* 0x0000000049007209 */ /* 0x000ff20007810000 */
[----:B------:R-:W4:Y:S01]  /*d790*/  MUFU.EX2 R55, R5 ;  /* 0x0000000500377308 */ /* 0x000f220000000800 */
[----:B-1----:R-:W-:Y:S02]  /*d7a0*/  FFMA.FTZ R3, R36, c[0x0][0x2d0], -R96 ;  /* 0x0000b40024037a23 */ /* 0x002fe40000010860 */
[----:B------:R-:W-:Y:S07]  /*d7b0*/  LDSM.16.MT88.4 R36, [R212+0x100] ;  /* 0x00010000d424783b */ /* 0x000fee0000004200 */
[----:B------:R1:W-:Y:S01]  /*d7c0*/  MUFU.EX2 R52, R3 ;  /* 0x0000000300347308 */ /* 0x0003e20000000800 */
[----:B--2---:R-:W1:Y:S01]  /*d7d0*/  SHFL.BFLY PT, R2, R0, 0x2, 0x1f ;  /* 0x0c401f0000027f89 */ /* 0x004e6200000e0000 */
[----:B---3--:R-:W-:Y:S08]  /*d7e0*/  F2FP.PACK_AB R79, R86, R85 ;  /* 0x00000055564f723e */ /* 0x008ff000000000ff */
[----:B------:R-:W-:Y:S10]  /*d7f0*/  MUFU.EX2 R93, R12 ;  /* 0x0000000c005d7308 */ /* 0x000ff40000000800 */
[----:B------:R-:W-:Y:S01]  /*d800*/  MUFU.EX2 R33, R16 ;  /* 0x0000001000217308 */ /* 0x000fe20000000800 */
[----:B-1----:R-:W-:Y:S01]  /*d810*/  FMNMX.FTZ R3, R0, R2, !PT ;  /* 0x0000000200037209 */ /* 0x002fe20007810000 */
[----:B------:R-:W-:Y:S01]  /*d820*/  FFMA.FTZ R2, R40, c[0x0][0x2d0], -R74 ;  /* 0x0000b40028027a23 */ /* 0x000fe2000001084a */
[----:B------:R-:W-:Y:S01]  /*d830*/  FSEL R0, R72, RZ, P2 ;  /* 0x000000ff48007208 */ /* 0x000fe20001000000 */
[----:B------:R-:W-:Y:S06]  /*d840*/  FFMA.FTZ R40, R50, c[0x0][0x2d0], -R96 ;  /* 0x0000b40032287a23 */ /* 0x000fec0000010860 */
[----:B------:R1:W-:Y:S01]  /*d850*/  MUFU.EX2 R80, R2 ;  /* 0x0000000200507308 */ /* 0x0003e20000000800 */
[----:B------:R-:W2:Y:S01]  /*d860*/  SHFL.BFLY PT, R4, R3, 0x1, 0x1f ;  /* 0x0c201f0003047f89 */ /* 0x000ea200000e0000 */
[----:B------:R-:W-:Y:S01]  /*d870*/  FADD.FTZ R0, -R0, R100 ;  /* 0x0000006400007221 */ /* 0x000fe20000010100 */
[----:B------:R-:W-:Y:S03]  /*d880*/  MOV R100, R64 ;  /* 0x0000004000647202 */ /* 0x000fe60000000f00 */
[----:B------:R-:W-:Y:S04]  /*d890*/  FMUL.FTZ R0, R0, c[0x0][0x2d0] ;  /* 0x0000b40000007a20 */ /* 0x000fe80000410000 */
[----:B------:R3:W5:Y:S01]  /*d8a0*/  MUFU.EX2 R69, R0 ;  /* 0x0000000000457308 */ /* 0x0007620000000800 */
[----:B-1----:R-:W-:Y:S02]  /*d8b0*/  FSEL R2, R71, RZ, P1 ;  /* 0x000000ff47027208 */ /* 0x002fe40000800000 */
[----:B--2---:R-:W-:Y:S03]  /*d8c0*/  FMNMX.FTZ R3, R3, R4, !PT ;  /* 0x0000000403037209 */ /* 0x004fe60007810000 */
[----:B------:R-:W-:Y:S02]  /*d8d0*/  FADD.FTZ R2, -R2, R101 ;  /* 0x0000006502027221 */ /* 0x000fe40000010100 */
[C---:B------:R-:W-:Y:S02]  /*d8e0*/  FMUL.FTZ R97, R3.reuse, c[0x0][0x2d0] ;  /* 0x0000b40003617a20 */ /* 0x040fe40000410000 */
[----:B------:R-:W-:Y:S01]  /*d8f0*/  FMUL.FTZ R2, R2, c[0x0][0x2d0] ;  /* 0x0000b40002027a20 */ /* 0x000fe20000410000 */
[----:B---3--:R-:W-:Y:S01]  /*d900*/  FSEL R0, R70, RZ, P0 ;  /* 0x000000ff46007208 */ /* 0x008fe20000000000 */
[----:B----4-:R-:W-:Y:S01]  /*d910*/  IMAD.MOV.U32 R101, RZ, RZ, R55 ;  /* 0x000000ffff657224 */ /* 0x010fe200078e0037 */
[----:B------:R-:W-:Y:S01]  /*d920*/  FSETP.NEU.FTZ.AND P0, PT, R3, -INF , PT ;  /* 0xff8000000300780b */ /* 0x000fe20003f1d000 */
[----:B------:R-:W1:Y:S01]  /*d930*/  MUFU.EX2 R68, R2 ;  /* 0x0000000200447308 */ /* 0x000e620000000800 */
[----:B-----5:R-:W-:Y:S01]  /*d940*/  FMUL.FTZ R5, R69, R105 ;  /* 0x0000006945057220 */ /* 0x020fe20000410000 */
[----:B------:R-:W-:Y:S01]  /*d950*/  MOV R105, R87 ;  /* 0x0000005700697202 */ /* 0x000fe20000000f00 */
[----:B------:R-:W-:Y:S01]  /*d960*/  FADD.FTZ R0, -R0, R102 ;  /* 0x0000006600007221 */ /* 0x000fe20000010100 */
[----:B------:R-:W-:Y:S01]  /*d970*/  FSEL R97, R97, RZ, P0 ;  /* 0x000000ff61617208 */ /* 0x000fe20000000000 */
[----:B------:R-:W-:Y:S01]  /*d980*/  FMUL.FTZ R16, R69, R116 ;  /* 0x0000007445107220 */ /* 0x000fe20000410000 */
[----:B------:R-:W-:Y:S01]  /*d990*/  F2FP.PACK_AB R77, R89, R101 ;  /* 0x00000065594d723e */ /* 0x000fe200000000ff */
[----:B------:R-:W-:Y:S01]  /*d9a0*/  FMUL.FTZ R0, R0, c[0x0][0x2d0] ;  /* 0x0000b40000007a20 */ /* 0x000fe20000410000 */
[----:B------:R-:W-:Y:S01]  /*d9b0*/  MOV R102, R54 ;  /* 0x0000003600667202 */ /* 0x000fe20000000f00 */
[----:B------:R-:W-:Y:S02]  /*d9c0*/  FMUL.FTZ R17, R69, R117 ;  /* 0x0000007545117220 */ /* 0x000fe40000410000 */
[----:B------:R2:W3:Y:S01]  /*d9d0*/  MUFU.EX2 R2, R0 ;  /* 0x0000000000027308 */ /* 0x0004e20000000800 */
[--C-:B------:R-:W-:Y:S01]  /*d9e0*/  FFMA.FTZ R4, R25, c[0x0][0x2d0], -R97.reuse ;  /* 0x0000b40019047a23 */ /* 0x100fe20000010861 */
[----:B------:R-:W-:Y:S01]  /*d9f0*/  F2FP.PACK_AB R64, R60, R102 ;  /* 0x000000663c40723e */ /* 0x000fe200000000ff */
[--C-:B------:R-:W-:Y:S02]  /*da00*/  FFMA.FTZ R58, R58, c[0x0][0x2d0], -R97.reuse ;  /* 0x0000b4003a3a7a23 */ /* 0x100fe40000010861 */
[--C-:B------:R-:W-:Y:S05]  /*da10*/  FFMA.FTZ R62, R62, c[0x0][0x2d0], -R97.reuse ;  /* 0x0000b4003e3e7a23 */ /* 0x100fea0000010861 */
[----:B------:R4:W5:Y:S01]  /*da20*/  MUFU.EX2 R91, R4 ;  /* 0x00000004005b7308 */ /* 0x0009620000000800 */
[C---:B-1----:R-:W-:Y:S01]  /*da30*/  FMUL.FTZ R7, R68.reuse, R107 ;  /* 0x0000006b44077220 */ /* 0x042fe20000410000 */
[----:B------:R-:W-:Y:S01]  /*da40*/  MOV R107, R52 ;  /* 0x00000034006b7202 */ /* 0x000fe20000000f00 */
[C---:B------:R-:W-:Y:S02]  /*da50*/  FMUL.FTZ R6, R68.reuse, R106 ;  /* 0x0000006a44067220 */ /* 0x040fe40000410000 */
[C---:B------:R-:W-:Y:S01]  /*da60*/  FMUL.FTZ R18, R68.reuse, R118 ;  /* 0x0000007644127220 */ /* 0x040fe20000410000 */
[----:B------:R-:W-:Y:S01]  /*da70*/  F2FP.PACK_AB R66, R61, R107 ;  /* 0x0000006b3d42723e */ /* 0x000fe200000000ff */
[C---:B------:R-:W-:Y:S02]  /*da80*/  FMUL.FTZ R19, R68.reuse, R119 ;  /* 0x0000007744137220 */ /* 0x040fe40000410000 */
[C---:B------:R-:W-:Y:S01]  /*da90*/  FMUL.FTZ R34, R68.reuse, R134 ;  /* 0x0000008644227220 */ /* 0x040fe20000410000 */
[----:B------:R-:W-:Y:S01]  /*daa0*/  LDSM.16.MT88.4 R116, [R209+0x2900] ;  /* 0x00290000d174783b */ /* 0x000fe20000004200 */
[C---:B------:R-:W-:Y:S02]  /*dab0*/  FMUL.FTZ R35, R68.reuse, R135 ;  /* 0x0000008744237220 */ /* 0x040fe40000410000 */
[--C-:B--2---:R-:W-:Y:S02]  /*dac0*/  FFMA.FTZ R0, R27, c[0x0][0x2d0], -R97.reuse ;  /* 0x0000b4001b007a23 */ /* 0x104fe40000010861 */
[----:B------:R-:W-:Y:S02]  /*dad0*/  FMUL.FTZ R50, R68, R150 ;  /* 0x0000009644327220 */ /* 0x000fe40000410000 */
[----:B------:R1:W2:Y:S01]  /*dae0*/  MUFU.EX2 R9, R0 ;  /* 0x0000000000097308 */ /* 0x0002a20000000800 */
[C---:B---3--:R-:W-:Y:S02]  /*daf0*/  FMUL.FTZ R8, R2.reuse, R108 ;  /* 0x0000006c02087220 */ /* 0x048fe40000410000 */
[----:B------:R-:W-:Y:S02]  /*db00*/  FMUL.FTZ R12, R2, R112 ;  /* 0x00000070020c7220 */ /* 0x000fe40000410000 */
[----:B----4-:R-:W-:Y:S02]  /*db10*/  FFMA.FTZ R4, R24, c[0x0][0x2d0], -R97 ;  /* 0x0000b40018047a23 */ /* 0x010fe40000010861 */
[----:B-----5:R-:W-:Y:S02]  /*db20*/  IMAD.MOV.U32 R150, RZ, RZ, R91 ;  /* 0x000000ffff967224 */ /* 0x020fe400078e005b */
[----:B------:R-:W-:Y:S01]  /*db30*/  FMUL.FTZ R51, R68, R151 ;  /* 0x0000009744337220 */ /* 0x000fe20000410000 */
[----:B------:R-:W3:Y:S01]  /*db40*/  MUFU.EX2 R63, R4 ;  /* 0x00000004003f7308 */ /* 0x000ee20000000800 */
[C---:B------:R-:W-:Y:S02]  /*db50*/  FMUL.FTZ R13, R2.reuse, R113 ;  /* 0x00000071020d7220 */ /* 0x040fe40000410000 */
[----:B------:R-:W-:Y:S02]  /*db60*/  FFMA.FTZ R24, R45, c[0x0][0x2d0], -R75 ;  /* 0x0000b4002d187a23 */ /* 0x000fe4000001084b */
[----:B------:R-:W-:Y:S02]  /*db70*/  IMAD.MOV.U32 R151, RZ, RZ, R89 ;  /* 0x000000ffff977224 */ /* 0x000fe400078e0059 */
[C---:B------:R-:W-:Y:S02]  /*db80*/  FMUL.FTZ R45, R2.reuse, R145 ;  /* 0x00000091022d7220 */ /* 0x040fe40000410000 */
[C---:B------:R-:W-:Y:S01]  /*db90*/  FMUL.FTZ R25, R2.reuse, R125 ;  /* 0x0000007d02197220 */ /* 0x040fe20000410000 */
[----:B------:R4:W5:Y:S01]  /*dba0*/  MUFU.EX2 R30, R24 ;  /* 0x00000018001e7308 */ /* 0x0009620000000800 */
[C---:B------:R-:W-:Y:S02]  /*dbb0*/  FMUL.FTZ R29, R2.reuse, R129 ;  /* 0x00000081021d7220 */ /* 0x040fe40000410000 */
[----:B------:R-:W-:Y:S02]  /*dbc0*/  FMUL.FTZ R41, R2, R141 ;  /* 0x0000008d02297220 */ /* 0x000fe40000410000 */
[----:B-1----:R-:W-:Y:S02]  /*dbd0*/  FFMA.FTZ R0, R26, c[0x0][0x2d0], -R97 ;  /* 0x0000b4001a007a23 */ /* 0x002fe40000010861 */
[----:B--2---:R-:W-:Y:S02]  /*dbe0*/  IMAD.MOV.U32 R108, RZ, RZ, R9 ;  /* 0x000000ffff6c7224 */ /* 0x004fe400078e0009 */
[C---:B------:R-:W-:Y:S01]  /*dbf0*/  FMUL.FTZ R9, R2.reuse, R109 ;  /* 0x0000006d02097220 */ /* 0x040fe20000410000 */
[----:B------:R1:W2:Y:S01]  /*dc00*/  MUFU.EX2 R92, R0 ;  /* 0x00000000005c7308 */ /* 0x0002a20000000800 */
[----:B------:R-:W-:Y:S02]  /*dc10*/  FMUL.FTZ R57, R2, R157 ;  /* 0x0000009d02397220 */ /* 0x000fe40000410000 */
[----:B------:R-:W-:Y:S01]  /*dc20*/  IMAD.MOV.U32 R109, RZ, RZ, R86 ;  /* 0x000000ffff6d7224 */ /* 0x000fe200078e0056 */
[----:B---3--:R-:W-:Y:S01]  /*dc30*/  F2FP.PACK_AB R67, R63, R91 ;  /* 0x0000005b3f43723e */ /* 0x008fe200000000ff */
[----:B------:R-:W-:Y:S05]  /*dc40*/  FFMA.FTZ R4, R42, c[0x0][0x2d0], -R74 ;  /* 0x0000b4002a047a23 */ /* 0x000fea000001084a */
[----:B------:R3:W-:Y:S01]  /*dc50*/  MUFU.EX2 R59, R4 ;  /* 0x00000004003b7308 */ /* 0x0007e20000000800 */
[----:B----4-:R-:W-:Y:S01]  /*dc60*/  FMUL.FTZ R24, R2, R124 ;  /* 0x0000007c02187220 */ /* 0x010fe20000410000 */
[----:B-----5:R-:W-:Y:S08]  /*dc70*/  MOV R129, R30 ;  /* 0x0000001e00817202 */ /* 0x020ff00000000f00 */
[----:B------:R4:W-:Y:S01]  /*dc80*/  MUFU.EX2 R124, R32 ;  /* 0x00000020007c7308 */ /* 0x0009e20000000800 */
[----:B-1----:R-:W-:Y:S02]  /*dc90*/  FSEL R0, R3, RZ, P0 ;  /* 0x000000ff03007208 */ /* 0x002fe40000000000 */
[----:B--2---:R-:W-:Y:S02]  /*dca0*/  F2FP.PACK_AB R65, R92, R108 ;  /* 0x0000006c5c41723e */ /* 0x004fe400000000ff */
[C---:B------:R-:W-:Y:S01]  /*dcb0*/  ISETP.GT.AND P0, PT, R227.reuse, UR6, PT ;  /* 0x00000006e3007c0c */ /* 0x040fe2000bf04270 */
[----:B------:R-:W-:Y:S01]  /*dcc0*/  FADD.FTZ R0, -R0, R103 ;  /* 0x0000006700007221 */ /* 0x000fe20000010100 */
[----:B------:R-:W-:Y:S01]  /*dcd0*/  IADD3 R227, R227, -0x1, RZ ;  /* 0xffffffffe3e37810 */ /* 0x000fe20007ffe0ff */
[----:B------:R-:W-:Y:S02]  /*dce0*/  IMAD.MOV.U32 R103, RZ, RZ, R53 ;  /* 0x000000ffff677224 */ /* 0x000fe400078e0035 */
[----:B------:R-:W-:Y:S01]  /*dcf0*/  FMUL.FTZ R0, R0, c[0x0][0x2d0] ;  /* 0x0000b40000007a20 */ /* 0x000fe20000410000 */
[----:B------:R-:W1:Y:S01]  /*dd00*/  LDSM.16.MT88.4 R52, [R210+0x100] ;  /* 0x00010000d234783b */ /* 0x000e620000004200 */
[----:B---3--:R-:W-:Y:S01]  /*dd10*/  FMUL.FTZ R4, R69, R104 ;  /* 0x0000006845047220 */ /* 0x008fe20000410000 */
[----:B------:R-:W-:Y:S01]  /*dd20*/  F2FP.PACK_AB R76, R103, R100 ;  /* 0x00000064674c723e */ /* 0x000fe200000000ff */
[----:B------:R-:W-:Y:S06]  /*dd30*/  MUFU.EX2 R104, R62 ;  /* 0x0000003e00687308 */ /* 0x000fec0000000800 */
[-C--:B------:R-:W-:Y:S01]  /*dd40*/  HMMA.16816.F32 R4, R76, R20.reuse, R4 ;  /* 0x000000144c04723c */ /* 0x080fe20000001804 */
[----:B----4-:R-:W-:Y:S03]  /*dd50*/  FMUL.FTZ R32, R69, R132 ;  /* 0x0000008445207220 */ /* 0x010fe60000410000 */
[----:B------:R-:W2:Y:S02]  /*dd60*/  MUFU.EX2 R0, R0 ;  /* 0x0000000000007308 */ /* 0x000ea40000000800 */
[C---:B--2---:R-:W-:Y:S02]  /*dd70*/  FMUL.FTZ R10, R0.reuse, R110 ;  /* 0x0000006e000a7220 */ /* 0x044fe40000410000 */
[C---:B------:R-:W-:Y:S06]  /*dd80*/  FMUL.FTZ R11, R0.reuse, R111 ;  /* 0x0000006f000b7220 */ /* 0x040fec0000410000 */
[----:B------:R-:W-:Y:S01]  /*dd90*/  MUFU.EX2 R110, R44 ;  /* 0x0000002c006e7308 */ /* 0x000fe20000000800 */
[C---:B------:R-:W-:Y:S01]  /*dda0*/  FMUL.FTZ R15, R0.reuse, R115 ;  /* 0x00000073000f7220 */ /* 0x040fe20000410000 */
[----:B------:R-:W-:Y:S01]  /*ddb0*/  MOV R115, R85 ;  /* 0x0000005500737202 */ /* 0x000fe20000000f00 */
[C---:B------:R-:W-:Y:S02]  /*ddc0*/  FMUL.FTZ R27, R0.reuse, R127 ;  /* 0x0000007f001b7220 */ /* 0x040fe40000410000 */
[----:B------:R-:W-:Y:S01]  /*ddd0*/  IMAD.MOV.U32 R127, RZ, RZ, R80 ;  /* 0x000000ffff7f7224 */ /* 0x000fe200078e0050 */
[C---:B------:R-:W-:Y:S01]  /*dde0*/  HMMA.16816.F32 R8, R64.reuse, R20, R8 ;  /* 0x000000144008723c */ /* 0x040fe20000001808 */
[C---:B------:R-:W-:Y:S01]  /*ddf0*/  FMUL.FTZ R14, R0.reuse, R114 ;  /* 0x00000072000e7220 */ /* 0x040fe20000410000 */
[----:B------:R-:W2:Y:S01]  /*de00*/  LDSM.16.MT88.4 R80, [R211+0x100] ;  /* 0x00010000d350783b */ /* 0x000ea20000004200 */
[C---:B------:R-:W-:Y:S01]  /*de10*/  FMUL.FTZ R26, R0.reuse, R126 ;  /* 0x0000007e001a7220 */ /* 0x040fe20000410000 */
[----:B------:R-:W-:Y:S01]  /*de20*/  MOV R126, R31 ;  /* 0x0000001f007e7202 */ /* 0x000fe20000000f00 */
[----:B------:R3:W-:Y:S01]  /*de30*/  MUFU.EX2 R111, R28 ;  /* 0x0000001c006f7308 */ /* 0x0007e20000000800 */
[C---:B------:R-:W-:Y:S02]  /*de40*/  FMUL.FTZ R30, R0.reuse, R130 ;  /* 0x00000082001e7220 */ /* 0x040fe40000410000 */
[-C--:B------:R-:W-:Y:S01]  /*de50*/  HMMA.16816.F32 R12, R64, R22.reuse, R12 ;  /* 0x00000016400c723c */ /* 0x080fe2000000180c */
[----:B------:R-:W-:Y:S03]  /*de60*/  FFMA.FTZ R20, R47, c[0x0][0x2d0], -R74 ;  /* 0x0000b4002f147a23 */ /* 0x000fe6000001084a */
[----:B------:R-:W-:Y:S02]  /*de70*/  IMAD.MOV.U32 R130, RZ, RZ, R33 ;  /* 0x000000ffff827224 */ /* 0x000fe400078e0021 */
[C---:B------:R-:W-:Y:S01]  /*de80*/  FMUL.FTZ R33, R69.reuse, R133 ;  /* 0x0000008545217220 */ /* 0x040fe20000410000 */
[----:B------:R4:W-:Y:S01]  /*de90*/  MUFU.EX2 R112, R20 ;  /* 0x0000001400707308 */ /* 0x0009e20000000800 */
[C---:B------:R-:W-:Y:S01]  /*dea0*/  HMMA.16816.F32 R16, R76.reuse, R22, R16 ;  /* 0x000000164c10723c */ /* 0x040fe20000001810 */
[C---:B------:R-:W-:Y:S01]  /*deb0*/  FMUL.FTZ R21, R69.reuse, R121 ;  /* 0x0000007945157220 */ /* 0x040fe20000410000 */
[----:B------:R-:W-:Y:S02]  /*dec0*/  LDSM.16.MT88.4 R132, [R212+0x2900] ;  /* 0x00290000d484783b */ /* 0x000fe40000004200 */
[C---:B------:R-:W-:Y:S01]  /*ded0*/  FMUL.FTZ R31, R0.reuse, R131 ;  /* 0x00000083001f7220 */ /* 0x040fe20000410000 */
[----:B------:R-:W-:Y:S01]  /*dee0*/  MOV R121, R60 ;  /* 0x0000003c00797202 */ /* 0x000fe20000000f00 */
[----:B------:R-:W-:Y:S01]  /*def0*/  FMUL.FTZ R42, R0, R142 ;  /* 0x0000008e002a7220 */ /* 0x000fe20000410000 */
[----:B------:R-:W-:Y:S01]  /*df00*/  MOV R131, R63 ;  /* 0x0000003f00837202 */ /* 0x000fe20000000f00 */
[C---:B------:R-:W-:Y:S01]  /*df10*/  FMUL.FTZ R22, R68.reuse, R122 ;  /* 0x0000007a44167220 */ /* 0x040fe20000410000 */
[----:B------:R5:W-:Y:S03]  /*df20*/  MUFU.EX2 R114, R40 ;  /* 0x0000002800727308 */ /* 0x000be60000000800 */
[----:B------:R-:W-:Y:S02]  /*df30*/  FMUL.FTZ R23, R68, R123 ;  /* 0x0000007b44177220 */ /* 0x000fe40000410000 */
[----:B---3--:R-:W-:Y:S02]  /*df40*/  FMUL.FTZ R28, R2, R128 ;  /* 0x00000080021c7220 */ /* 0x008fe40000410000 */
[----:B------:R-:W-:Y:S02]  /*df50*/  FMUL.FTZ R43, R0, R143 ;  /* 0x0000008f002b7220 */ /* 0x000fe40000410000 */
[----:B------:R-:W-:Y:S01]  /*df60*/  FMUL.FTZ R44, R2, R144 ;  /* 0x00000090022c7220 */ /* 0x000fe20000410000 */
[----:B------:R3:W-:Y:S01]  /*df70*/  MUFU.EX2 R122, R48 ;  /* 0x00000030007a7308 */ /* 0x0007e20000000800 */
[C---:B------:R-:W-:Y:S02]  /*df80*/  FMUL.FTZ R46, R0.reuse, R146 ;  /* 0x00000092002e7220 */ /* 0x040fe40000410000 */
[----:B------:R-:W-:Y:S02]  /*df90*/  FMUL.FTZ R47, R0, R147 ;  /* 0x00000093002f7220 */ /* 0x000fe40000410000 */
[----:B----4-:R-:W-:Y:S02]  /*dfa0*/  FMUL.FTZ R20, R69, R120 ;  /* 0x0000007845147220 */ /* 0x010fe40000410000 */
[----:B------:R-:W-:Y:S02]  /*dfb0*/  IMAD.MOV.U32 R120, RZ, RZ, R84 ;  /* 0x000000ffff787224 */ /* 0x000fe400078e0054 */
[----:B------:R-:W4:Y:S01]  /*dfc0*/  LDSM.16.MT88.4 R84, [R209+0x900] ;  /* 0x00090000d154783b */ /* 0x000f220000004200 */
[----:B------:R1:W-:Y:S01]  /*dfd0*/  MUFU.EX2 R123, R58 ;  /* 0x0000003a007b7308 */ /* 0x0003e20000000800 */
[----:B------:R-:W-:Y:S01]  /*dfe0*/  FMUL.FTZ R60, R2, R160 ;  /* 0x000000a0023c7220 */ /* 0x000fe20000410000 */
[-C--:B------:R-:W-:Y:S01]  /*dff0*/  HMMA.16816.F32 R20, R76, R36.reuse, R20 ;  /* 0x000000244c14723c */ /* 0x080fe20000001814 */
[----:B------:R-:W-:Y:S01]  /*e000*/  FMUL.FTZ R62, R0, R162 ;  /* 0x000000a2003e7220 */ /* 0x000fe20000410000 */
[----:B------:R-:W-:Y:S01]  /*e010*/  MOV R162, R92 ;  /* 0x0000005c00a27202 */ /* 0x000fe20000000f00 */
[----:B------:R-:W-:Y:S02]  /*e020*/  FFMA.FTZ R92, R95, c[0x0][0x2d0], -R75 ;  /* 0x0000b4005f5c7a23 */ /* 0x000fe4000001084b */
[----:B-----5:R-:W-:Y:S02]  /*e030*/  FMUL.FTZ R40, R2, R140 ;  /* 0x0000008c02287220 */ /* 0x020fe40000410000 */
[----:B------:R-:W-:Y:S01]  /*e040*/  FMUL.FTZ R63, R0, R163 ;  /* 0x000000a3003f7220 */ /* 0x000fe20000410000 */
[C---:B------:R-:W-:Y:S01]  /*e050*/  HMMA.16816.F32 R24, R64.reuse, R36, R24 ;  /* 0x000000244018723c */ /* 0x040fe20000001818 */
[----:B------:R-:W-:Y:S03]  /*e060*/  IMAD.MOV.U32 R160, RZ, RZ, R61 ;  /* 0x000000ffffa07224 */ /* 0x000fe600078e003d */
[----:B---3--:R-:W-:Y:S01]  /*e070*/  FMUL.FTZ R48, R69, R148 ;  /* 0x0000009445307220 */ /* 0x008fe20000410000 */
[----:B------:R-:W-:Y:S01]  /*e080*/  MOV R148, R93 ;  /* 0x0000005d00947202 */ /* 0x000fe20000000f00 */
[----:B------:R-:W-:Y:S02]  /*e090*/  FMUL.FTZ R61, R2, R161 ;  /* 0x000000a1023d7220 */ /* 0x000fe40000410000 */
[-C--:B------:R-:W-:Y:S01]  /*e0a0*/  HMMA.16816.F32 R28, R64, R38.reuse, R28 ;  /* 0x00000026401c723c */ /* 0x080fe2000000181c */
[----:B------:R-:W-:Y:S03]  /*e0b0*/  FFMA.FTZ R36, R49, c[0x0][0x2d0], -R96 ;  /* 0x0000b40031247a23 */ /* 0x000fe60000010860 */
[C---:B------:R-:W-:Y:S01]  /*e0c0*/  FMUL.FTZ R37, R69.reuse, R137 ;  /* 0x0000008945257220 */ /* 0x040fe20000410000 */
[----:B------:R3:W-:Y:S01]  /*e0d0*/  MUFU.EX2 R128, R36 ;  /* 0x0000002400807308 */ /* 0x0007e20000000800 */
[C---:B------:R-:W-:Y:S02]  /*e0e0*/  FMUL.FTZ R49, R69.reuse, R149 ;  /* 0x0000009545317220 */ /* 0x040fe40000410000 */
[C---:B------:R-:W-:Y:S01]  /*e0f0*/  HMMA.16816.F32 R32, R76.reuse, R38, R32 ;  /* 0x000000264c20723c */ /* 0x040fe20000001820 */
[----:B------:R-:W-:Y:S03]  /*e100*/  IMAD.MOV.U32 R149, RZ, RZ, R59 ;  /* 0x000000ffff957224 */ /* 0x000fe600078e003b */
[C---:B-1----:R-:W-:Y:S02]  /*e110*/  FMUL.FTZ R58, R0.reuse, R158 ;  /* 0x0000009e003a7220 */ /* 0x042fe40000410000 */
[----:B------:R-:W-:Y:S02]  /*e120*/  FMUL.FTZ R59, R0, R159 ;  /* 0x0000009f003b7220 */ /* 0x000fe40000410000 */
[C---:B------:R-:W-:Y:S02]  /*e130*/  FMUL.FTZ R38, R68.reuse, R138 ;  /* 0x0000008a44267220 */ /* 0x040fe40000410000 */
[----:B------:R-:W-:Y:S02]  /*e140*/  MUFU.EX2 R138, R92 ;  /* 0x0000005c008a7308 */ /* 0x000fe40000000800 */
[----:B------:R-:W-:Y:S02]  /*e150*/  FMUL.FTZ R39, R68, R139 ;  /* 0x0000008b44277220 */ /* 0x000fe40000410000 */
[C---:B---3--:R-:W-:Y:S07]  /*e160*/  FMUL.FTZ R36, R69.reuse, R136 ;  /* 0x0000008845247220 */ /* 0x048fee0000410000 */
[-C--:B------:R-:W-:Y:S08]  /*e170*/  HMMA.16816.F32 R36, R76, R52.reuse, R36 ;  /* 0x000000344c24723c */ /* 0x080ff00000001824 */
[C---:B------:R-:W-:Y:S07]  /*e180*/  HMMA.16816.F32 R40, R64.reuse, R52, R40 ;  /* 0x000000344028723c */ /* 0x040fee0000001828 */
[--C-:B------:R-:W-:Y:S01]  /*e190*/  FFMA.FTZ R52, R56, c[0x0][0x2d0], -R97.reuse ;  /* 0x0000b40038347a23 */ /* 0x100fe20000010861 */
[-C--:B------:R-:W-:Y:S01]  /*e1a0*/  HMMA.16816.F32 R44, R64, R54.reuse, R44 ;  /* 0x00000036402c723c */ /* 0x080fe2000000182c */
[----:B------:R-:W-:Y:S02]  /*e1b0*/  FMUL.FTZ R56, R2, R156 ;  /* 0x0000009c02387220 */ /* 0x000fe40000410000 */
[----:B------:R1:W3:Y:S01]  /*e1c0*/  MUFU.EX2 R113, R52 ;  /* 0x0000003400717308 */ /* 0x0002e20000000800 */
[C---:B------:R-:W-:Y:S04]  /*e1d0*/  FMUL.FTZ R53, R69.reuse, R153 ;  /* 0x0000009945357220 */ /* 0x040fe80000410000 */
[C---:B------:R-:W-:Y:S07]  /*e1e0*/  HMMA.16816.F32 R48, R76.reuse, R54, R48 ;  /* 0x000000364c30723c */ /* 0x040fee0000001830 */
[C---:B------:R-:W-:Y:S02]  /*e1f0*/  FMUL.FTZ R54, R68.reuse, R154 ;  /* 0x0000009a44367220 */ /* 0x040fe40000410000 */
[----:B------:R-:W-:Y:S03]  /*e200*/  FMUL.FTZ R55, R68, R155 ;  /* 0x0000009b44377220 */ /* 0x000fe60000410000 */
[----:B-1----:R-:W-:Y:S07]  /*e210*/  FMUL.FTZ R52, R69, R152 ;  /* 0x0000009845347220 */ /* 0x002fee0000410000 */
[-C--:B--2---:R-:W-:Y:S08]  /*e220*/  HMMA.16816.F32 R52, R76, R80.reuse, R52 ;  /* 0x000000504c34723c */ /* 0x084ff00000001834 */
[C---:B------:R-:W-:Y:S07]  /*e230*/  HMMA.16816.F32 R56, R64.reuse, R80, R56 ;  /* 0x000000504038723c */ /* 0x040fee0000001838 */
[----:B------:R-:W-:Y:S01]  /*e240*/  FFMA.FTZ R80, R88, c[0x0][0x2d0], -R97 ;  /* 0x0000b40058507a23 */ /* 0x000fe20000010861 */
[-C--:B------:R-:W-:Y:S01]  /*e250*/  HMMA.16816.F32 R60, R64, R82.reuse, R60 ;  /* 0x00000052403c723c */ /* 0x080fe2000000183c */
[----:B---3--:R-:W-:Y:S02]  /*e260*/  F2FP.PACK_AB R81, R123, R113 ;  /* 0x000000717b51723e */ /* 0x008fe400000000ff */
[----:B------:R1:W2:Y:S04]  /*e270*/  MUFU.EX2 R161, R80 ;  /* 0x0000005000a17308 */ /* 0x0002a80000000800 */
[C---:B------:R-:W-:Y:S02]  /*e280*/  FMUL.FTZ R64, R69.reuse, R164 ;  /* 0x000000a445407220 */ /* 0x040fe40000410000 */
[----:B------:R-:W-:Y:S03]  /*e290*/  FMUL.FTZ R65, R69, R165 ;  /* 0x000000a545417220 */ /* 0x000fe60000410000 */
[C---:B------:R-:W-:Y:S02]  /*e2a0*/  FMUL.FTZ R66, R68.reuse, R166 ;  /* 0x000000a644427220 */ /* 0x040fe40000410000 */
[----:B------:R-:W-:Y:S07]  /*e2b0*/  FMUL.FTZ R67, R68, R167 ;  /* 0x000000a744437220 */ /* 0x000fee0000410000 */
[----:B------:R-:W-:Y:S01]  /*e2c0*/  HMMA.16816.F32 R64, R76, R82, R64 ;  /* 0x000000524c40723c */ /* 0x000fe20000001840 */
[--C-:B-1----:R-:W-:Y:S06]  /*e2d0*/  FFMA.FTZ R80, R90, c[0x0][0x2d0], -R74.reuse ;  /* 0x0000b4005a507a23 */ /* 0x102fec000001084a */
[----:B------:R-:W-:Y:S01]  /*e2e0*/  F2FP.PACK_AB R76, R149, R127 ;  /* 0x0000007f954c723e */ /* 0x000fe200000000ff */
[----:B------:R-:W1:Y:S01]  /*e2f0*/  LDSM.16.MT88.4 R88, [R212+0x900] ;  /* 0x00090000d458783b */ /* 0x000e620000004200 */
[----:B------:R-:W-:Y:S01]  /*e300*/  F2FP.PACK_AB R77, R148, R126 ;  /* 0x0000007e944d723e */ /* 0x000fe200000000ff */
[----:B------:R3:W-:Y:S02]  /*e310*/  MUFU.EX2 R106, R80 ;  /* 0x00000050006a7308 */ /* 0x0007e40000000800 */
[----:B------:R-:W-:Y:S02]  /*e320*/  F2FP.PACK_AB R78, R112, R130 ;  /* 0x00000082704e723e */ /* 0x000fe400000000ff */
[----:B------:R-:W-:Y:S02]  /*e330*/  F2FP.PACK_AB R79, R111, R129 ;  /* 0x000000816f4f723e */ /* 0x000fe400000000ff */
[----:B------:R-:W-:Y:S02]  /*e340*/  F2FP.PACK_AB R82, R110, R114 ;  /* 0x000000726e52723e */ /* 0x000fe400000000ff */
[----:B--2---:R-:W-:Y:S03]  /*e350*/  F2FP.PACK_AB R83, R161, R104 ;  /* 0x00000068a153723e */ /* 0x004fe600000000ff */
[-C--:B----4-:R-:W-:Y:S01]  /*e360*/  HMMA.16816.F32 R4, R76, R84.reuse, R4 ;  /* 0x000000544c04723c */ /* 0x090fe20000001804 */
[--C-:B---3--:R-:W-:Y:S02]  /*e370*/  FFMA.FTZ R80, R94, c[0x0][0x2d0], -R75.reuse ;  /* 0x0000b4005e507a23 */ /* 0x108fe4000001084b */
[----:B------:R-:W2:Y:S02]  /*e380*/  LDSM.16.MT88.4 R92, [R210+0x900] ;  /* 0x00090000d25c783b */ /* 0x000ea40000004200 */
[----:B------:R3:W-:Y:S02]  /*e390*/  MUFU.EX2 R139, R80 ;  /* 0x00000050008b7308 */ /* 0x0007e40000000800 */
[----:B---3--:R-:W-:Y:S07]  /*e3a0*/  F2FP.PACK_AB R80, R128, R124 ;  /* 0x0000007c8050723e */ /* 0x008fee00000000ff */
[C---:B------:R-:W-:Y:S07]  /*e3b0*/  HMMA.16816.F32 R8, R80.reuse, R84, R8 ;  /* 0x000000545008723c */ /* 0x040fee0000001808 */
[--C-:B------:R-:W-:Y:S01]  /*e3c0*/  FFMA.FTZ R84, R176, c[0x0][0x2d0], -R74.reuse ;  /* 0x0000b400b0547a23 */ /* 0x100fe2000001084a */
[-C--:B------:R-:W-:Y:S03]  /*e3d0*/  HMMA.16816.F32 R12, R80, R86.reuse, R12 ;  /* 0x00000056500c723c */ /* 0x080fe6000000180c */
[----:B------:R3:W-:Y:S05]  /*e3e0*/  MUFU.EX2 R163, R84 ;  /* 0x0000005400a37308 */ /* 0x0007ea0000000800 */
[C---:B------:R-:W-:Y:S08]  /*e3f0*/  HMMA.16816.F32 R16, R76.reuse, R86, R16 ;  /* 0x000000564c10723c */ /* 0x040ff00000001810 */
[-C--:B-1----:R-:W-:Y:S08]  /*e400*/  HMMA.16816.F32 R20, R76, R88.reuse, R20 ;  /* 0x000000584c14723c */ /* 0x082ff00000001814 */
[C---:B------:R-:W-:Y:S01]  /*e410*/  HMMA.16816.F32 R24, R80.reuse, R88, R24 ;  /* 0x000000585018723c */ /* 0x040fe20000001818 */
[----:B---3--:R-:W-:Y:S06]  /*e420*/  FFMA.FTZ R84, R177, c[0x0][0x2d0], -R74 ;  /* 0x0000b400b1547a23 */ /* 0x008fec000001084a */
[--C-:B------:R-:W-:Y:S01]  /*e430*/  FFMA.FTZ R88, R170, c[0x0][0x2d0], -R96.reuse ;  /* 0x0000b400aa587a23 */ /* 0x100fe20000010860 */
[-C--:B------:R-:W-:Y:S01]  /*e440*/  HMMA.16816.F32 R28, R80, R90.reuse, R28 ;  /* 0x0000005a501c723c */ /* 0x080fe2000000181c */
[----:B------:R1:W-:Y:S07]  /*e450*/  MUFU.EX2 R125, R84 ;  /* 0x00000054007d7308 */ /* 0x0003ee0000000800 */
[C---:B------:R-:W-:Y:S03]  /*e460*/  HMMA.16816.F32 R32, R76.reuse, R90, R32 ;  /* 0x0000005a4c20723c */ /* 0x040fe60000001820 */
[----:B------:R3:W-:Y:S05]  /*e470*/  MUFU.EX2 R136, R88 ;  /* 0x0000005800887308 */ /* 0x0007ea0000000800 */
[-C--:B--2---:R-:W-:Y:S08]  /*e480*/  HMMA.16816.F32 R36, R76, R92.reuse, R36 ;  /* 0x0000005c4c24723c */ /* 0x084ff00000001824 */
[C---:B------:R-:W-:Y:S01]  /*e490*/  HMMA.16816.F32 R40, R80.reuse, R92, R40 ;  /* 0x0000005c5028723c */ /* 0x040fe20000001828 */
[----:B-1----:R-:W-:Y:S04]  /*e4a0*/  FFMA.FTZ R84, R171, c[0x0][0x2d0], -R75 ;  /* 0x0000b400ab547a23 */ /* 0x002fe8000001084b */
[----:B------:R1:W-:Y:S02]  /*e4b0*/  MUFU.EX2 R252, R84 ;  /* 0x0000005400fc7308 */ /* 0x0003e40000000800 */
[----:B------:R-:W-:Y:S01]  /*e4c0*/  FFMA.FTZ R92, R168, c[0x0][0x2d0], -R97 ;  /* 0x0000b400a85c7a23 */ /* 0x000fe20000010861 */
[-C--:B------:R-:W-:Y:S01]  /*e4d0*/  HMMA.16816.F32 R44, R80, R94.reuse, R44 ;  /* 0x0000005e502c723c */ /* 0x080fe2000000182c */
[--C-:B---3--:R-:W-:Y:S06]  /*e4e0*/  FFMA.FTZ R88, R173, c[0x0][0x2d0], -R96.reuse ;  /* 0x0000b400ad587a23 */ /* 0x108fec0000010860 */
[----:B------:R2:W-:Y:S01]  /*e4f0*/  MUFU.EX2 R240, R92 ;  /* 0x0000005c00f07308 */ /* 0x0005e20000000800 */
[C---:B------:R-:W-:Y:S09]  /*e500*/  HMMA.16816.F32 R48, R76.reuse, R94, R48 ;  /* 0x0000005e4c30723c */ /* 0x040ff20000001830 */
[----:B------:R3:W-:Y:S03]  /*e510*/  MUFU.EX2 R142, R88 ;  /* 0x00000058008e7308 */ /* 0x0007e60000000800 */
[----:B-1----:R-:W-:Y:S07]  /*e520*/  FFMA.FTZ R84, R174, c[0x0][0x2d0], -R75 ;  /* 0x0000b400ae547a23 */ /* 0x002fee000001084b */
[----:B------:R1:W-:Y:S01]  /*e530*/  MUFU.EX2 R143, R84 ;  /* 0x00000054008f7308 */ /* 0x0003e20000000800 */
[----:B--2---:R-:W-:Y:S09]  /*e540*/  FFMA.FTZ R92, R169, c[0x0][0x2d0], -R97 ;  /* 0x0000b400a95c7a23 */ /* 0x004ff20000010861 */
[----:B------:R2:W-:Y:S01]  /*e550*/  MUFU.EX2 R238, R92 ;  /* 0x0000005c00ee7308 */ /* 0x0005e20000000800 */
[--C-:B---3--:R-:W-:Y:S09]  /*e560*/  FFMA.FTZ R88, R175, c[0x0][0x2d0], -R96.reuse ;  /* 0x0000b400af587a23 */ /* 0x108ff20000010860 */
[----:B------:R3:W4:Y:S01]  /*e570*/  MUFU.EX2 R141, R88 ;  /* 0x00000058008d7308 */ /* 0x0007220000000800 */
[----:B-1----:R-:W-:Y:S09]  /*e580*/  FFMA.FTZ R84, R99, c[0x0][0x2d0], -R96 ;  /* 0x0000b40063547a23 */ /* 0x002ff20000010860 */
[----:B------:R1:W-:Y:S01]  /*e590*/  MUFU.EX2 R137, R84 ;  /* 0x0000005400897308 */ /* 0x0003e20000000800 */
[----:B--2---:R-:W-:Y:S09]  /*e5a0*/  FFMA.FTZ R92, R181, c[0x0][0x2d0], -R75 ;  /* 0x0000b400b55c7a23 */ /* 0x004ff2000001084b */
[----:B------:R2:W-:Y:S01]  /*e5b0*/  MUFU.EX2 R145, R92 ;  /* 0x0000005c00917308 */ /* 0x0005e20000000800 */
[--C-:B---3--:R-:W-:Y:S09]  /*e5c0*/  FFMA.FTZ R88, R178, c[0x0][0x2d0], -R74.reuse ;  /* 0x0000b400b2587a23 */ /* 0x108ff2000001084a */
[----:B------:R3:W-:Y:S01]  /*e5d0*/  MUFU.EX2 R251, R88 ;  /* 0x0000005800fb7308 */ /* 0x0007e20000000800 */
[----:B-1----:R-:W1:Y:S08]  /*e5e0*/  LDSM.16.MT88.4 R84, [R211+0x900] ;  /* 0x00090000d354783b */ /* 0x002e700000004200 */
[----:B--2---:R-:W-:Y:S01]  /*e5f0*/  LDSM.16.MT88.4 R92, [R210+0x1100] ;  /* 0x00110000d25c783b */ /* 0x004fe20000004200 */
[--C-:B---3--:R-:W-:Y:S04]  /*e600*/  FFMA.FTZ R88, R98, c[0x0][0x2d0], -R97.reuse ;  /* 0x0000b40062587a23 */ /* 0x108fe80000010861 */
[----:B------:R2:W3:Y:S01]  /*e610*/  MUFU.EX2 R140, R88 ;  /* 0x00000058008c7308 */ /* 0x0004e20000000800 */
[-C--:B-1----:R-:W-:Y:S08]  /*e620*/  HMMA.16816.F32 R52, R76, R84.reuse, R52 ;  /* 0x000000544c34723c */ /* 0x082ff00000001834 */
[C---:B------:R-:W-:Y:S01]  /*e630*/  HMMA.16816.F32 R56, R80.reuse, R84, R56 ;  /* 0x000000545038723c */ /* 0x040fe20000001838 */
[----:B--2---:R-:W1:Y:S06]  /*e640*/  LDSM.16.MT88.4 R88, [R209+0x1100] ;  /* 0x00110000d158783b */ /* 0x004e6c0000004200 */
[----:B------:R-:W-:Y:S01]  /*e650*/  FFMA.FTZ R84, R172, c[0x0][0x2d0], -R97 ;  /* 0x0000b400ac547a23 */ /* 0x000fe20000010861 */
[-C--:B------:R-:W-:Y:S03]  /*e660*/  HMMA.16816.F32 R60, R80, R86.reuse, R60 ;  /* 0x00000056503c723c */ /* 0x080fe6000000183c */
[----:B------:R2:W5:Y:S04]  /*e670*/  MUFU.EX2 R236, R84 ;  /* 0x0000005400ec7308 */ /* 0x0005680000000800 */
[--C-:B------:R-:W-:Y:S01]  /*e680*/  FFMA.FTZ R80, R184, c[0x0][0x2d0], -R74.reuse ;  /* 0x0000b400b8507a23 */ /* 0x100fe2000001084a */
[----:B------:R-:W-:Y:S01]  /*e690*/  HMMA.16816.F32 R64, R76, R86, R64 ;  /* 0x000000564c40723c */ /* 0x000fe20000001840 */
[----:B----4-:R-:W-:Y:S03]  /*e6a0*/  F2FP.PACK_AB R82, R141, R142 ;  /* 0x0000008e8d52723e */ /* 0x010fe600000000ff */
[----:B---3--:R-:W-:Y:S01]  /*e6b0*/  F2FP.PACK_AB R81, R240, R140 ;  /* 0x0000008cf051723e */ /* 0x008fe200000000ff */
[----:B------:R3:W-:Y:S02]  /*e6c0*/  MUFU.EX2 R147, R80 ;  /* 0x0000005000937308 */ /* 0x0007e40000000800 */
[----:B------:R-:W-:Y:S02]  /*e6d0*/  F2FP.PACK_AB R76, R106, R122 ;  /* 0x0000007a6a4c723e */ /* 0x000fe400000000ff */
[----:B------:R-:W-:Y:S03]  /*e6e0*/  F2FP.PACK_AB R77, R138, R139 ;  /* 0x0000008b8a4d723e */ /* 0x000fe600000000ff */
[----:B------:R-:W-:Y:S02]  /*e6f0*/  F2FP.PACK_AB R78, R125, R163 ;  /* 0x000000a37d4e723e */ /* 0x000fe400000000ff */
[----:B------:R-:W-:Y:S01]  /*e700*/  F2FP.PACK_AB R79, R143, R252 ;  /* 0x000000fc8f4f723e */ /* 0x000fe200000000ff */
[----:B--2---:R-:W2:Y:S01]  /*e710*/  LDSM.16.MT88.4 R84, [R212+0x1100] ;  /* 0x00110000d454783b */ /* 0x004ea20000004200 */
[----:B-----5:R-:W-:Y:S05]  /*e720*/  F2FP.PACK_AB R83, R236, R238 ;  /* 0x000000eeec53723e */ /* 0x020fea00000000ff */
[-C--:B-1----:R-:W-:Y:S01]  /*e730*/  HMMA.16816.F32 R4, R76, R88.reuse, R4 ;  /* 0x000000584c04723c */ /* 0x082fe20000001804 */
[--C-:B---3--:R-:W-:Y:S04]  /*e740*/  FFMA.FTZ R80, R179, c[0x0][0x2d0], -R75.reuse ;  /* 0x0000b400b3507a23 */ /* 0x108fe8000001084b */
[----:B------:R1:W-:Y:S02]  /*e750*/  MUFU.EX2 R146, R80 ;  /* 0x0000005000927308 */ /* 0x0003e40000000800 */
[----:B-1----:R-:W-:Y:S07]  /*e760*/  F2FP.PACK_AB R80, R136, R137 ;  /* 0x000000898850723e */ /* 0x002fee00000000ff */
[C---:B------:R-:W-:Y:S07]  /*e770*/  HMMA.16816.F32 R8, R80.reuse, R88, R8 ;  /* 0x000000585008723c */ /* 0x040fee0000001808 */
[--C-:B------:R-:W-:Y:S01]  /*e780*/  FFMA.FTZ R88, R195, c[0x0][0x2d0], -R74.reuse ;  /* 0x0000b400c3587a23 */ /* 0x100fe2000001084a */
[-C--:B------:R-:W-:Y:S03]  /*e790*/  HMMA.16816.F32 R12, R80, R90.reuse, R12 ;  /* 0x0000005a500c723c */ /* 0x080fe6000000180c */
[----:B------:R1:W-:Y:S05]  /*e7a0*/  MUFU.EX2 R235, R88 ;  /* 0x0000005800eb7308 */ /* 0x0003ea0000000800 */
[C---:B------:R-:W-:Y:S08]  /*e7b0*/  HMMA.16816.F32 R16, R76.reuse, R90, R16 ;  /* 0x0000005a4c10723c */ /* 0x040ff00000001810 */
[-C--:B--2---:R-:W-:Y:S08]  /*e7c0*/  HMMA.16816.F32 R20, R76, R84.reuse, R20 ;  /* 0x000000544c14723c */ /* 0x084ff00000001814 */
[C---:B------:R-:W-:Y:S01]  /*e7d0*/  HMMA.16816.F32 R24, R80.reuse, R84, R24 ;  /* 0x000000545018723c */ /* 0x040fe20000001818 */
[----:B-1----:R-:W-:Y:S06]  /*e7e0*/  FFMA.FTZ R88, R196, c[0x0][0x2d0], -R74 ;  /* 0x0000b400c4587a23 */ /* 0x002fec000001084a */
[--C-:B------:R-:W-:Y:S01]  /*e7f0*/  FFMA.FTZ R84, R185, c[0x0][0x2d0], -R96.reuse ;  /* 0x0000b400b9547a23 */ /* 0x100fe20000010860 */
[-C--:B------:R-:W-:Y:S01]  /*e800*/  HMMA.16816.F32 R28, R80, R86.reuse, R28 ;  /* 0x00000056501c723c */ /* 0x080fe2000000181c */
[----:B------:R1:W-:Y:S07]  /*e810*/  MUFU.EX2 R196, R88 ;  /* 0x0000005800c47308 */ /* 0x0003ee0000000800 */
[C---:B------:R-:W-:Y:S03]  /*e820*/  HMMA.16816.F32 R32, R76.reuse, R86, R32 ;  /* 0x000000564c20723c */ /* 0x040fe60000001820 */
[----:B------:R2:W-:Y:S05]  /*e830*/  MUFU.EX2 R144, R84 ;  /* 0x0000005400907308 */ /* 0x0005ea0000000800 */
[-C--:B------:R-:W-:Y:S08]  /*e840*/  HMMA.16816.F32 R36, R76, R92.reuse, R36 ;  /* 0x0000005c4c24723c */ /* 0x080ff00000001824 */
[C---:B------:R-:W-:Y:S01]  /*e850*/  HMMA.16816.F32 R40, R80.reuse, R92, R40 ;  /* 0x0000005c5028723c */ /* 0x040fe20000001828 */
[----:B-1----:R-:W-:Y:S04]  /*e860*/  FFMA.FTZ R88, R190, c[0x0][0x2d0], -R75 ;  /* 0x0000b400be587a23 */ /* 0x002fe8000001084b */
[----:B------:R1:W-:Y:S02]  /*e870*/  MUFU.EX2 R195, R88 ;  /* 0x0000005800c37308 */ /* 0x0003e40000000800 */
[----:B------:R-:W-:Y:S01]  /*e880*/  FFMA.FTZ R92, R183, c[0x0][0x2d0], -R97 ;  /* 0x0000b400b75c7a23 */ /* 0x000fe20000010861 */
[-C--:B------:R-:W-:Y:S01]  /*e890*/  HMMA.16816.F32 R44, R80, R94.reuse, R44 ;  /* 0x0000005e502c723c */ /* 0x080fe2000000182c */
[----:B------:R-:W-:Y:S03]  /*e8a0*/  MOV R183, R101 ;  /* 0x0000006500b77202 */ /* 0x000fe60000000f00 */
[--C-:B--2---:R-:W-:Y:S03]  /*e8b0*/  FFMA.FTZ R84, R188, c[0x0][0x2d0], -R96.reuse ;  /* 0x0000b400bc547a23 */ /* 0x104fe60000010860 */
[----:B------:R2:W-:Y:S01]  /*e8c0*/  MUFU.EX2 R155, R92 ;  /* 0x0000005c009b7308 */ /* 0x0005e20000000800 */
[C---:B------:R-:W-:Y:S09]  /*e8d0*/  HMMA.16816.F32 R48, R76.reuse, R94, R48 ;  /* 0x0000005e4c30723c */ /* 0x040ff20000001830 */
[----:B------:R3:W-:Y:S03]  /*e8e0*/  MUFU.EX2 R190, R84 ;  /* 0x0000005400be7308 */ /* 0x0007e60000000800 */
[----:B-1----:R-:W-:Y:S07]  /*e8f0*/  FFMA.FTZ R88, R192, c[0x0][0x2d0], -R75 ;  /* 0x0000b400c0587a23 */ /* 0x002fee000001084b */
[----:B------:R1:W-:Y:S01]  /*e900*/  MUFU.EX2 R192, R88 ;  /* 0x0000005800c07308 */ /* 0x0003e20000000800 */
[----:B--2---:R-:W-:Y:S09]  /*e910*/  FFMA.FTZ R92, R186, c[0x0][0x2d0], -R97 ;  /* 0x0000b400ba5c7a23 */ /* 0x004ff20000010861 */
[----:B------:R2:W-:Y:S01]  /*e920*/  MUFU.EX2 R154, R92 ;  /* 0x0000005c009a7308 */ /* 0x0005e20000000800 */
[--C-:B---3--:R-:W-:Y:S01]  /*e930*/  FFMA.FTZ R84, R189, c[0x0][0x2d0], -R96.reuse ;  /* 0x0000b400bd547a23 */ /* 0x108fe20000010860 */
[----:B------:R-:W-:Y:S08]  /*e940*/  MOV R189, R103 ;  /* 0x0000006700bd7202 */ /* 0x000ff00000000f00 */
[----:B------:R3:W-:Y:S01]  /*e950*/  MUFU.EX2 R185, R84 ;  /* 0x0000005400b97308 */ /* 0x0007e20000000800 */
[----:B-1----:R-:W1:Y:S01]  /*e960*/  LDSM.16.MT88.4 R88, [R211+0x1100] ;  /* 0x00110000d358783b */ /* 0x002e620000004200 */
[----:B--2---:R-:W-:Y:S01]  /*e970*/  FFMA.FTZ R92, R203, c[0x0][0x2d0], -R75 ;  /* 0x0000b400cb5c7a23 */ /* 0x004fe2000001084b */
[----:B------:R-:W-:Y:S07]  /*e980*/  MOV R203, R113 ;  /* 0x0000007100cb7202 */ /* 0x000fee0000000f00 */
[----:B------:R2:W-:Y:S01]  /*e990*/  MUFU.EX2 R178, R92 ;  /* 0x0000005c00b27308 */ /* 0x0005e20000000800 */
[----:B---3--:R-:W-:Y:S02]  /*e9a0*/  FFMA.FTZ R84, R191, c[0x0][0x2d0], -R96 ;  /* 0x0000b400bf547a23 */ /* 0x008fe40000010860 */
[----:B------:R-:W-:Y:S07]  /*e9b0*/  IMAD.MOV.U32 R191, RZ, RZ, R102 ;  /* 0x000000ffffbf7224 */ /* 0x000fee00078e0066 */
[----:B------:R3:W4:Y:S01]  /*e9c0*/  MUFU.EX2 R188, R84 ;  /* 0x0000005400bc7308 */ /* 0x0007220000000800 */
[----:B--2---:R-:W-:Y:S01]  /*e9d0*/  LDSM.16.MT88.4 R92, [R210+0x1900] ;  /* 0x00190000d25c783b */ /* 0x004fe20000004200 */
[-C--:B-1----:R-:W-:Y:S08]  /*e9e0*/  HMMA.16816.F32 R52, R76, R88.reuse, R52 ;  /* 0x000000584c34723c */ /* 0x082ff00000001834 */
[C---:B------:R-:W-:Y:S01]  /*e9f0*/  HMMA.16816.F32 R56, R80.reuse, R88, R56 ;  /* 0x000000585038723c */ /* 0x040fe20000001838 */
[----:B---3--:R-:W-:Y:S02]  /*ea00*/  FFMA.FTZ R84, R197, c[0x0][0x2d0], -R74 ;  /* 0x0000b400c5547a23 */ /* 0x008fe4000001084a */
[----:B------:R-:W2:Y:S02]  /*ea10*/  LDL.LU R197, [R1+0x18] ;  /* 0x0000180001c57983 */ /* 0x000ea40000300800 */
[----:B------:R1:W-:Y:S02]  /*ea20*/  MUFU.EX2 R184, R84 ;  /* 0x0000005400b87308 */ /* 0x0003e40000000800 */
[----:B------:R-:W3:Y:S01]  /*ea30*/  LDL.LU R186, [R1+0x14] ;  /* 0x0000140001ba7983 */ /* 0x000ee20000300800 */
[-C--:B------:R-:W-:Y:S01]  /*ea40*/  HMMA.16816.F32 R60, R80, R90.reuse, R60 ;  /* 0x0000005a503c723c */ /* 0x080fe2000000183c */
[----:B------:R-:W-:Y:S03]  /*ea50*/  FFMA.FTZ R88, R187, c[0x0][0x2d0], -R97 ;  /* 0x0000b400bb587a23 */ /* 0x000fe60000010861 */
[----:B------:R-:W-:Y:S03]  /*ea60*/  IMAD.MOV.U32 R187, RZ, RZ, R100 ;  /* 0x000000ffffbb7224 */ /* 0x000fe600078e0064 */
[--C-:B------:R-:W-:Y:S01]  /*ea70*/  FFMA.FTZ R80, R206, c[0x0][0x2d0], -R74.reuse ;  /* 0x0000b400ce507a23 */ /* 0x100fe2000001084a */
[----:B------:R-:W-:Y:S01]  /*ea80*/  HMMA.16816.F32 R64, R76, R90, R64 ;  /* 0x0000005a4c40723c */ /* 0x000fe20000001840 */
[----:B----4-:R-:W-:Y:S02]  /*ea90*/  F2FP.PACK_AB R82, R188, R185 ;  /* 0x000000b9bc52723e */ /* 0x010fe400000000ff */
[----:B------:R4:W-:Y:S01]  /*eaa0*/  MUFU.EX2 R179, R80 ;  /* 0x0000005000b37308 */ /* 0x0009e20000000800 */
[----:B------:R-:W-:Y:S03]  /*eab0*/  IMAD.MOV.U32 R206, RZ, RZ, R111 ;  /* 0x000000ffffce7224 */ /* 0x000fe600078e006f */
[----:B------:R-:W-:Y:S02]  /*eac0*/  F2FP.PACK_AB R76, R147, R251 ;  /* 0x000000fb934c723e */ /* 0x000fe400000000ff */
[----:B------:R-:W-:Y:S03]  /*ead0*/  F2FP.PACK_AB R77, R145, R146 ;  /* 0x00000092914d723e */ /* 0x000fe600000000ff */
[----:B------:R-:W-:Y:S01]  /*eae0*/  F2FP.PACK_AB R78, R196, R235 ;  /* 0x000000ebc44e723e */ /* 0x000fe200000000ff */
[----:B-1----:R-:W-:Y:S01]  /*eaf0*/  FFMA.FTZ R84, R180, c[0x0][0x2d0], -R97 ;  /* 0x0000b400b4547a23 */ /* 0x002fe20000010861 */
[----:B------:R-:W-:Y:S01]  /*eb00*/  F2FP.PACK_AB R79, R192, R195 ;  /* 0x000000c3c04f723e */ /* 0x000fe200000000ff */
[----:B------:R-:W1:Y:S10]  /*eb10*/  MUFU.EX2 R180, R88 ;  /* 0x0000005800b47308 */ /* 0x000e740000000800 */
[----:B------:R5:W5:Y:S01]  /*eb20*/  MUFU.EX2 R181, R84 ;  /* 0x0000005400b57308 */ /* 0x000b620000000800 */
[--C-:B----4-:R-:W-:Y:S01]  /*eb30*/  FFMA.FTZ R80, R200, c[0x0][0x2d0], -R75.reuse ;  /* 0x0000b400c8507a23 */ /* 0x110fe2000001084b */
[----:B------:R-:W-:Y:S08]  /*eb40*/  MOV R200, R112 ;  /* 0x0000007000c87202 */ /* 0x000ff00000000f00 */
[----:B------:R4:W-:Y:S01]  /*eb50*/  MUFU.EX2 R153, R80 ;  /* 0x0000005000997308 */ /* 0x0009e20000000800 */
[----:B-1----:R-:W-:Y:S01]  /*eb60*/  F2FP.PACK_AB R83, R180, R154 ;  /* 0x0000009ab453723e */ /* 0x002fe200000000ff */
[----:B------:R-:W-:Y:S08]  /*eb70*/  LDSM.16.MT88.4 R88, [R212+0x1900] ;  /* 0x00190000d458783b */ /* 0x000ff00000004200 */
[----:B-----5:R-:W1:Y:S01]  /*eb80*/  LDSM.16.MT88.4 R84, [R209+0x1900] ;  /* 0x00190000d154783b */ /* 0x020e620000004200 */
[----:B------:R-:W-:Y:S02]  /*eb90*/  F2FP.PACK_AB R81, R155, R181 ;  /* 0x000000b59b51723e */ /* 0x000fe400000000ff */
[----:B----4-:R-:W-:Y:S01]  /*eba0*/  F2FP.PACK_AB R80, R190, R144 ;  /* 0x00000090be50723e */ /* 0x010fe200000000ff */
[-C--:B-1----:R-:W-:Y:S08]  /*ebb0*/  HMMA.16816.F32 R4, R76, R84.reuse, R4 ;  /* 0x000000544c04723c */ /* 0x082ff00000001804 */
[C---:B------:R-:W-:Y:S07]  /*ebc0*/  HMMA.16816.F32 R8, R80.reuse, R84, R8 ;  /* 0x000000545008723c */ /* 0x040fee0000001808 */
[----:B------:R-:W-:Y:S01]  /*ebd0*/  FFMA.FTZ R84, R232, c[0x0][0x2d0], -R74 ;  /* 0x0000b400e8547a23 */ /* 0x000fe2000001084a */
[-C--:B------:R-:W-:Y:S01]  /*ebe0*/  HMMA.16816.F32 R12, R80, R86.reuse, R12 ;  /* 0x00000056500c723c */ /* 0x080fe2000000180c */
[----:B------:R-:W-:Y:S02]  /*ebf0*/  IMAD.MOV.U32 R232, RZ, RZ, R114 ;  /* 0x000000ffffe87224 */ /* 0x000fe400078e0072 */
[----:B------:R1:W-:Y:S05]  /*ec00*/  MUFU.EX2 R159, R84 ;  /* 0x00000054009f7308 */ /* 0x0003ea0000000800 */
[C---:B------:R-:W-:Y:S08]  /*ec10*/  HMMA.16816.F32 R16, R76.reuse, R86, R16 ;  /* 0x000000564c10723c */ /* 0x040ff00000001810 */
[-C--:B------:R-:W-:Y:S08]  /*ec20*/  HMMA.16816.F32 R20, R76, R88.reuse, R20 ;  /* 0x000000584c14723c */ /* 0x080ff00000001814 */
[C---:B------:R-:W-:Y:S01]  /*ec30*/  HMMA.16816.F32 R24, R80.reuse, R88, R24 ;  /* 0x000000585018723c */ /* 0x040fe20000001818 */
[----:B-1----:R-:W-:Y:S03]  /*ec40*/  FFMA.FTZ R84, R233, c[0x0][0x2d0], -R74 ;  /* 0x0000b400e9547a23 */ /* 0x002fe6000001084a */
[----:B------:R-:W-:Y:S03]  /*ec50*/  MOV R233, R115 ;  /* 0x0000007300e97202 */ /* 0x000fe60000000f00 */
[----:B------:R-:W-:Y:S01]  /*ec60*/  FFMA.FTZ R88, R205, c[0x0][0x2d0], -R96 ;  /* 0x0000b400cd587a23 */ /* 0x000fe20000010860 */
[-C--:B------:R-:W-:Y:S01]  /*ec70*/  HMMA.16816.F32 R28, R80, R90.reuse, R28 ;  /* 0x0000005a501c723c */ /* 0x080fe2000000181c */
[----:B------:R1:W-:Y:S03]  /*ec80*/  MUFU.EX2 R177, R84 ;  /* 0x0000005400b17308 */ /* 0x0003e60000000800 */
[----:B------:R-:W-:Y:S04]  /*ec90*/  MOV R205, R150 ;  /* 0x0000009600cd7202 */ /* 0x000fe80000000f00 */
[C---:B------:R-:W-:Y:S03]  /*eca0*/  HMMA.16816.F32 R32, R76.reuse, R90, R32 ;  /* 0x0000005a4c20723c */ /* 0x040fe60000001820 */
[----:B------:R4:W-:Y:S05]  /*ecb0*/  MUFU.EX2 R157, R88 ;  /* 0x00000058009d7308 */ /* 0x0009ea0000000800 */
[-C--:B------:R-:W-:Y:S08]  /*ecc0*/  HMMA.16816.F32 R36, R76, R92.reuse, R36 ;  /* 0x0000005c4c24723c */ /* 0x080ff00000001824 */
[C---:B------:R-:W-:Y:S01]  /*ecd0*/  HMMA.16816.F32 R40, R80.reuse, R92, R40 ;  /* 0x0000005c5028723c */ /* 0x040fe20000001828 */
[----:B-1----:R-:W-:Y:S03]  /*ece0*/  FFMA.FTZ R84, R230, c[0x0][0x2d0], -R75 ;  /* 0x0000b400e6547a23 */ /* 0x002fe6000001084b */
[----:B------:R-:W-:Y:S01]  /*ecf0*/  IMAD.MOV.U32 R230, RZ, RZ, R120 ;  /* 0x000000ffffe67224 */ /* 0x000fe200078e0078 */
[----:B------:R1:W-:Y:S01]  /*ed00*/  MUFU.EX2 R158, R84 ;  /* 0x00000054009e7308 */ /* 0x0003e20000000800 */
[----:B------:R-:W-:Y:S02]  /*ed10*/  IMAD.MOV.U32 R120, RZ, RZ, R108 ;  /* 0x000000ffff787224 */ /* 0x000fe400078e006c */
[-C--:B------:R-:W-:Y:S01]  /*ed20*/  HMMA.16816.F32 R44, R80, R94.reuse, R44 ;  /* 0x0000005e502c723c */ /* 0x080fe2000000182c */
[----:B------:R-:W-:Y:S03]  /*ed30*/  FFMA.FTZ R92, R201, c[0x0][0x2d0], -R97 ;  /* 0x0000b400c95c7a23 */ /* 0x000fe60000010861 */
[----:B----4-:R-:W-:Y:S02]  /*ed40*/  FFMA.FTZ R88, R207, c[0x0][0x2d0], -R96 ;  /* 0x0000b400cf587a23 */ /* 0x010fe40000010860 */
[----:B------:R-:W-:Y:S01]  /*ed50*/  IMAD.MOV.U32 R207, RZ, RZ, R160 ;  /* 0x000000ffffcf7224 */ /* 0x000fe200078e00a0 */
[----:B------:R4:W-:Y:S01]  /*ed60*/  MUFU.EX2 R172, R92 ;  /* 0x0000005c00ac7308 */ /* 0x0009e20000000800 */
[C---:B------:R-:W-:Y:S09]  /*ed70*/  HMMA.16816.F32 R48, R76.reuse, R94, R48 ;  /* 0x0000005e4c30723c */ /* 0x040ff20000001830 */
[----:B------:R5:W-:Y:S03]  /*ed80*/  MUFU.EX2 R175, R88 ;  /* 0x0000005800af7308 */ /* 0x000be60000000800 */
[----:B-1----:R-:W-:Y:S02]  /*ed90*/  FFMA.FTZ R84, R231, c[0x0][0x2d0], -R75 ;  /* 0x0000b400e7547a23 */ /* 0x002fe4000001084b */
[----:B------:R-:W-:Y:S01]  /*eda0*/  IMAD.MOV.U32 R231, RZ, RZ, R189 ;  /* 0x000000ffffe77224 */ /* 0x000fe200078e00bd */
[----:B------:R-:W-:Y:S04]  /*edb0*/  MOV R189, R163 ;  /* 0x000000a300bd7202 */ /* 0x000fe80000000f00 */
[----:B------:R1:W-:Y:S01]  /*edc0*/  MUFU.EX2 R176, R84 ;  /* 0x0000005400b07308 */ /* 0x0003e20000000800 */
[----:B----4-:R-:W-:Y:S09]  /*edd0*/  FFMA.FTZ R92, R202, c[0x0][0x2d0], -R97 ;  /* 0x0000b400ca5c7a23 */ /* 0x010ff20000010861 */
[----:B------:R4:W-:Y:S01]  /*ede0*/  MUFU.EX2 R171, R92 ;  /* 0x0000005c00ab7308 */ /* 0x0009e20000000800 */
[--C-:B-----5:R-:W-:Y:S01]  /*edf0*/  FFMA.FTZ R88, R229, c[0x0][0x2d0], -R96.reuse ;  /* 0x0000b400e5587a23 */ /* 0x120fe20000010860 */
[----:B------:R-:W-:Y:S08]  /*ee00*/  MOV R229, R109 ;  /* 0x0000006d00e57202 */ /* 0x000ff00000000f00 */
[----:B------:R5:W2:Y:S01]  /*ee10*/  MUFU.EX2 R174, R88 ;  /* 0x0000005800ae7308 */ /* 0x000aa20000000800 */
[----:B-1----:R-:W-:Y:S01]  /*ee20*/  FFMA.FTZ R84, R204, c[0x0][0x2d0], -R96 ;  /* 0x0000b400cc547a23 */ /* 0x002fe20000010860 */
[----:B------:R-:W-:Y:S01]  /*ee30*/  MOV R204, R191 ;  /* 0x000000bf00cc7202 */ /* 0x000fe20000000f00 */
[----:B------:R-:W-:Y:S07]  /*ee40*/  IMAD.MOV.U32 R191, RZ, RZ, R162 ;  /* 0x000000ffffbf7224 */ /* 0x000fee00078e00a2 */
[----:B------:R1:W-:Y:S01]  /*ee50*/  MUFU.EX2 R152, R84 ;  /* 0x0000005400987308 */ /* 0x0003e20000000800 */
[----:B----4-:R-:W-:Y:S09]  /*ee60*/  FFMA.FTZ R92, R241, c[0x0][0x2d0], -R75 ;  /* 0x0000b400f15c7a23 */ /* 0x010ff2000001084b */
[----:B------:R4:W-:Y:S01]  /*ee70*/  MUFU.EX2 R103, R92 ;  /* 0x0000005c00677308 */ /* 0x0009e20000000800 */
[--C-:B-----5:R-:W-:Y:S02]  /*ee80*/  FFMA.FTZ R88, R237, c[0x0][0x2d0], -R74.reuse ;  /* 0x0000b400ed587a23 */ /* 0x120fe4000001084a */
[----:B------:R-:W-:Y:S07]  /*ee90*/  IMAD.MOV.U32 R237, RZ, RZ, R105 ;  /* 0x000000ffffed7224 */ /* 0x000fee00078e0069 */
[----:B------:R5:W-:Y:S01]  /*eea0*/  MUFU.EX2 R173, R88 ;  /* 0x0000005800ad7308 */ /* 0x000be20000000800 */
[----:B-1----:R-:W1:Y:S08]  /*eeb0*/  LDSM.16.MT88.4 R84, [R211+0x1900] ;  /* 0x00190000d354783b */ /* 0x002e700000004200 */
[----:B----4-:R-:W-:Y:S01]  /*eec0*/  LDSM.16.MT88.4 R92, [R210+0x2100] ;  /* 0x00210000d25c783b */ /* 0x010fe20000004200 */
[----:B-----5:R-:W-:Y:S01]  /*eed0*/  FFMA.FTZ R88, R198, c[0x0][0x2d0], -R97 ;  /* 0x0000b400c6587a23 */ /* 0x020fe20000010861 */
[----:B------:R-:W-:Y:S02]  /*eee0*/  MOV R198, R121 ;  /* 0x0000007900c67202 */ /* 0x000fe40000000f00 */
[----:B------:R-:W-:Y:S01]  /*eef0*/  MOV R121, R107 ;  /* 0x0000006b00797202 */ /* 0x000fe20000000f00 */
[----:B------:R4:W5:Y:S01]  /*ef00*/  MUFU.EX2 R156, R88 ;  /* 0x00000058009c7308 */ /* 0x0009620000000800 */
[----:B--2---:R-:W-:Y:S01]  /*ef10*/  FFMA.FTZ R68, R68, R197, R183 ;  /* 0x000000c544447223 */ /* 0x004fe200000100b7 */
[----:B------:R-:W-:Y:S01]  /*ef20*/  MOV R183, R106 ;  /* 0x0000006a00b77202 */ /* 0x000fe20000000f00 */
[-C--:B-1----:R-:W-:Y:S01]  /*ef30*/  HMMA.16816.F32 R52, R76, R84.reuse, R52 ;  /* 0x000000544c34723c */ /* 0x082fe20000001834 */
[----:B---3--:R-:W-:Y:S01]  /*ef40*/  FFMA.FTZ R69, R69, R186, R187 ;  /* 0x000000ba45457223 */ /* 0x008fe200000100bb */
[----:B------:R-:W-:Y:S02]  /*ef50*/  MOV R186, R104 ;  /* 0x0000006800ba7202 */ /* 0x000fe40000000f00 */
[----:B------:R-:W-:Y:S02]  /*ef60*/  MOV R187, R110 ;  /* 0x0000006e00bb7202 */ /* 0x000fe40000000f00 */
[----:B------:R-:W-:Y:S02]  /*ef70*/  MOV R197, R161 ;  /* 0x000000a100c57202 */ /* 0x000fe40000000f00 */
[C---:B------:R-:W-:Y:S01]  /*ef80*/  HMMA.16816.F32 R56, R80.reuse, R84, R56 ;  /* 0x000000545038723c */ /* 0x040fe20000001838 */
[----:B----4-:R-:W1:Y:S06]  /*ef90*/  LDSM.16.MT88.4 R88, [R209+0x2100] ;  /* 0x00210000d158783b */ /* 0x010e6c0000004200 */
[----:B------:R-:W-:Y:S01]  /*efa0*/  FFMA.FTZ R84, R193, c[0x0][0x2d0], -R97 ;  /* 0x0000b400c1547a23 */ /* 0x000fe20000010861 */
[-C--:B------:R-:W-:Y:S03]  /*efb0*/  HMMA.16816.F32 R60, R80, R86.reuse, R60 ;  /* 0x00000056503c723c */ /* 0x080fe6000000183c */
[----:B------:R2:W3:Y:S04]  /*efc0*/  MUFU.EX2 R98, R84 ;  /* 0x0000005400627308 */ /* 0x0004e80000000800 */
[--C-:B------:R-:W-:Y:S01]  /*efd0*/  FFMA.FTZ R80, R243, c[0x0][0x2d0], -R74.reuse ;  /* 0x0000b400f3507a23 */ /* 0x100fe2000001084a */
[----:B------:R-:W-:Y:S01]  /*efe0*/  HMMA.16816.F32 R64, R76, R86, R64 ;  /* 0x000000564c40723c */ /* 0x000fe20000001840 */
[----:B------:R-:W-:Y:S03]  /*eff0*/  F2FP.PACK_AB R82, R174, R175 ;  /* 0x000000afae52723e */ /* 0x000fe600000000ff */
[----:B-----5:R-:W-:Y:S01]  /*f000*/  F2FP.PACK_AB R81, R172, R156 ;  /* 0x0000009cac51723e */ /* 0x020fe200000000ff */
[----:B------:R4:W5:Y:S02]  /*f010*/  MUFU.EX2 R170, R80 ;  /* 0x0000005000aa7308 */ /* 0x0009640000000800 */
[----:B------:R-:W-:Y:S02]  /*f020*/  F2FP.PACK_AB R76, R179, R184 ;  /* 0x000000b8b34c723e */ /* 0x000fe400000000ff */
[----:B------:R-:W-:Y:S03]  /*f030*/  F2FP.PACK_AB R77, R178, R153 ;  /* 0x00000099b24d723e */ /* 0x000fe600000000ff */
[----:B------:R-:W-:Y:S02]  /*f040*/  F2FP.PACK_AB R78, R177, R159 ;  /* 0x0000009fb14e723e */ /* 0x000fe400000000ff */
[----:B------:R-:W-:Y:S01]  /*f050*/  F2FP.PACK_AB R79, R176, R158 ;  /* 0x0000009eb04f723e */ /* 0x000fe200000000ff */
[----:B--2---:R-:W2:Y:S01]  /*f060*/  LDSM.16.MT88.4 R84, [R212+0x2100] ;  /* 0x00210000d454783b */ /* 0x004ea20000004200 */
[----:B---3--:R-:W-:Y:S05]  /*f070*/  F2FP.PACK_AB R83, R98, R171 ;  /* 0x000000ab6253723e */ /* 0x008fea00000000ff */
[-C--:B-1----:R-:W-:Y:S01]  /*f080*/  HMMA.16816.F32 R4, R76, R88.reuse, R4 ;  /* 0x000000584c04723c */ /* 0x082fe20000001804 */
[--C-:B----4-:R-:W-:Y:S01]  /*f090*/  FFMA.FTZ R80, R239, c[0x0][0x2d0], -R75.reuse ;  /* 0x0000b400ef507a23 */ /* 0x110fe2000001084b */
[----:B-----5:R-:W-:Y:S03]  /*f0a0*/  F2FP.PACK_AB R164, R170, R173 ;  /* 0x000000adaaa4723e */ /* 0x020fe600000000ff */
[----:B------:R1:W3:Y:S02]  /*f0b0*/  MUFU.EX2 R169, R80 ;  /* 0x0000005000a97308 */ /* 0x0002e40000000800 */
[----:B-1----:R-:W-:Y:S02]  /*f0c0*/  F2FP.PACK_AB R80, R157, R152 ;  /* 0x000000989d50723e */ /* 0x002fe400000000ff */
[----:B---3--:R-:W-:Y:S05]  /*f0d0*/  F2FP.PACK_AB R165, R103, R169 ;  /* 0x000000a967a5723e */ /* 0x008fea00000000ff */
[C---:B------:R-:W-:Y:S07]  /*f0e0*/  HMMA.16816.F32 R8, R80.reuse, R88, R8 ;  /* 0x000000585008723c */ /* 0x040fee0000001808 */
[--C-:B------:R-:W-:Y:S01]  /*f0f0*/  FFMA.FTZ R88, R249, c[0x0][0x2d0], -R74.reuse ;  /* 0x0000b400f9587a23 */ /* 0x100fe2000001084a */
[-C--:B------:R-:W-:Y:S01]  /*f100*/  HMMA.16816.F32 R12, R80, R90.reuse, R12 ;  /* 0x0000005a500c723c */ /* 0x080fe2000000180c */
[----:B------:R-:W-:Y:S02]  /*f110*/  FFMA.FTZ R74, R250, c[0x0][0x2d0], -R74 ;  /* 0x0000b400fa4a7a23 */ /* 0x000fe4000001084a */
[----:B------:R1:W-:Y:S05]  /*f120*/  MUFU.EX2 R168, R88 ;  /* 0x0000005800a87308 */ /* 0x0003ea0000000800 */
[C---:B------:R-:W-:Y:S05]  /*f130*/  HMMA.16816.F32 R16, R76.reuse, R90, R16 ;  /* 0x0000005a4c10723c */ /* 0x040fea0000001810 */
[----:B------:R3:W4:Y:S03]  /*f140*/  MUFU.EX2 R102, R74 ;  /* 0x0000004a00667308 */ /* 0x0007260000000800 */
[-C--:B--2---:R-:W-:Y:S08]  /*f150*/  HMMA.16816.F32 R20, R76, R84.reuse, R20 ;  /* 0x000000544c14723c */ /* 0x084ff00000001814 */
[C---:B------:R-:W-:Y:S01]  /*f160*/  HMMA.16816.F32 R24, R80.reuse, R84, R24 ;  /* 0x000000545018723c */ /* 0x040fe20000001818 */
[----:B-1----:R-:W1:Y:S07]  /*f170*/  LDSM.16.MT88.4 R88, [R211+0x2100] ;  /* 0x00210000d358783b */ /* 0x002e6e0000004200 */
[-C--:B------:R-:W-:Y:S01]  /*f180*/  HMMA.16816.F32 R28, R80, R86.reuse, R28 ;  /* 0x00000056501c723c */ /* 0x080fe2000000181c */
[--C-:B---3--:R-:W-:Y:S03]  /*f190*/  FFMA.FTZ R74, R247, c[0x0][0x2d0], -R75.reuse ;  /* 0x0000b400f74a7a23 */ /* 0x108fe6000001084b */
[----:B----4-:R-:W-:Y:S01]  /*f1a0*/  F2FP.PACK_AB R166, R102, R168 ;  /* 0x000000a866a6723e */ /* 0x010fe200000000ff */
[----:B------:R-:W-:Y:S03]  /*f1b0*/  FFMA.FTZ R75, R248, c[0x0][0x2d0], -R75 ;  /* 0x0000b400f84b7a23 */ /* 0x000fe6000001084b */
[C---:B------:R-:W-:Y:S01]  /*f1c0*/  HMMA.16816.F32 R32, R76.reuse, R86, R32 ;  /* 0x000000564c20723c */ /* 0x040fe20000001820 */
[----:B------:R2:W-:Y:S07]  /*f1d0*/  MUFU.EX2 R101, R74 ;  /* 0x0000004a00657308 */ /* 0x0005ee0000000800 */
[-C--:B------:R-:W-:Y:S03]  /*f1e0*/  HMMA.16816.F32 R36, R76, R92.reuse, R36 ;  /* 0x0000005c4c24723c */ /* 0x080fe60000001824 */
[----:B------:R-:W3:Y:S05]  /*f1f0*/  MUFU.EX2 R100, R75 ;  /* 0x0000004b00647308 */ /* 0x000eea0000000800 */
[C---:B------:R-:W-:Y:S08]  /*f200*/  HMMA.16816.F32 R40, R80.reuse, R92, R40 ;  /* 0x0000005c5028723c */ /* 0x040ff00000001828 */
[-C--:B------:R-:W-:Y:S01]  /*f210*/  HMMA.16816.F32 R44, R80, R94.reuse, R44 ;  /* 0x0000005e502c723c */ /* 0x080fe2000000182c */
[--C-:B--2---:R-:W-:Y:S04]  /*f220*/  FFMA.FTZ R74, R242, c[0x0][0x2d0], -R96.reuse ;  /* 0x0000b400f24a7a23 */ /* 0x104fe80000010860 */
[----:B------:R2:W-:Y:S03]  /*f230*/  MUFU.EX2 R99, R74 ;  /* 0x0000004a00637308 */ /* 0x0005e60000000800 */
[C---:B------:R-:W-:Y:S01]  /*f240*/  HMMA.16816.F32 R48, R76.reuse, R94, R48 ;  /* 0x0000005e4c30723c */ /* 0x040fe20000001830 */
[----:B---3--:R-:W-:Y:S07]  /*f250*/  F2FP.PACK_AB R167, R100, R101 ;  /* 0x0000006564a7723e */ /* 0x008fee00000000ff */
[-C--:B-1----:R-:W-:Y:S08]  /*f260*/  HMMA.16816.F32 R52, R76, R88.reuse, R52 ;  /* 0x000000584c34723c */ /* 0x082ff00000001834 */
[C---:B------:R-:W-:Y:S01]  /*f270*/  HMMA.16816.F32 R56, R80.reuse, R88, R56 ;  /* 0x000000585038723c */ /* 0x040fe20000001838 */
[--C-:B--2---:R-:W-:Y:S07]  /*f280*/  FFMA.FTZ R74, R244, c[0x0][0x2d0], -R96.reuse ;  /* 0x0000b400f44a7a23 */ /* 0x104fee0000010860 */
[-C--:B------:R-:W-:Y:S01]  /*f290*/  HMMA.16816.F32 R60, R80, R90.reuse, R60 ;  /* 0x0000005a503c723c */ /* 0x080fe2000000183c */
[----:B------:R1:W2:Y:S07]  /*f2a0*/  MUFU.EX2 R85, R74 ;  /* 0x0000004a00557308 */ /* 0x0002ae0000000800 */
[----:B------:R-:W-:Y:S01]  /*f2b0*/  HMMA.16816.F32 R64, R76, R90, R64 ;  /* 0x0000005a4c40723c */ /* 0x000fe20000001840 */
[----:B------:R-:W3:Y:S07]  /*f2c0*/  LDL.LU R76, [R1+0x1c] ;  /* 0x00001c00014c7983 */ /* 0x000eee0000300800 */
[-C--:B------:R-:W-:Y:S07]  /*f2d0*/  HMMA.16816.F32 R104, R164, R116.reuse, R4 ;  /* 0x00000074a468723c */ /* 0x080fee0000001804 */
[----:B------:R-:W-:Y:S01]  /*f2e0*/  FADD.FTZ R4, R231, R69 ;  /* 0x00000045e7047221 */ /* 0x000fe20000010000 */
[----:B------:R-:W-:Y:S01]  /*f2f0*/  MOV R231, R148 ;  /* 0x0000009400e77202 */ /* 0x000fe20000000f00 */
[--C-:B-1----:R-:W-:Y:S03]  /*f300*/  FFMA.FTZ R74, R245, c[0x0][0x2d0], -R96.reuse ;  /* 0x0000b400f54a7a23 */ /* 0x102fe60000010860 */
[----:B------:R-:W-:Y:S01]  /*f310*/  FFMA.FTZ R96, R246, c[0x0][0x2d0], -R96 ;  /* 0x0000b400f6607a23 */ /* 0x000fe20000010860 */
[----:B------:R1:W-:Y:S01]  /*f320*/  MUFU.EX2 R86, R74 ;  /* 0x0000004a00567308 */ /* 0x0003e20000000800 */
[----:B------:R-:W-:Y:S01]  /*f330*/  FADD.FTZ R6, R151, R68 ;  /* 0x0000004497067221 */ /* 0x000fe20000010000 */
[----:B--2---:R-:W-:Y:S01]  /*f340*/  F2FP.PACK_AB R160, R85, R99 ;  /* 0x0000006355a0723e */ /* 0x004fe200000000ff */
[----:B------:R-:W-:Y:S01]  /*f350*/  FADD.FTZ R4, R230, R4 ;  /* 0x00000004e6047221 */ /* 0x000fe20000010000 */
[----:B------:R-:W-:Y:S01]  /*f360*/  MOV R230, R232 ;  /* 0x000000e800e67202 */ /* 0x000fe20000000f00 */
[----:B------:R-:W-:Y:S01]  /*f370*/  FADD.FTZ R6, R233, R6 ;  /* 0x00000006e9067221 */ /* 0x000fe20000010000 */
[----:B------:R-:W-:Y:S01]  /*f380*/  MOV R232, R200 ;  /* 0x000000c800e87202 */ /* 0x000fe20000000f00 */
[----:B------:R-:W-:Y:S01]  /*f390*/  IMAD.MOV.U32 R233, RZ, RZ, R203 ;  /* 0x000000ffffe97224 */ /* 0x000fe200078e00cb */
[----:B------:R-:W-:Y:S01]  /*f3a0*/  MOV R203, R206 ;  /* 0x000000ce00cb7202 */ /* 0x000fe20000000f00 */
[----:B------:R-:W-:Y:S01]  /*f3b0*/  FADD.FTZ R4, R237, R4 ;  /* 0x00000004ed047221 */ /* 0x000fe20000010000 */
[----:B------:R-:W2:Y:S01]  /*f3c0*/  MUFU.EX2 R96, R96 ;  /* 0x0000006000607308 */ /* 0x000ea20000000800 */
[----:B------:R-:W-:Y:S01]  /*f3d0*/  IMAD.MOV.U32 R200, RZ, RZ, R187 ;  /* 0x000000ffffc87224 */ /* 0x000fe200078e00bb */
[----:B------:R-:W-:Y:S02]  /*f3e0*/  MOV R206, R123 ;  /* 0x0000007b00ce7202 */ /* 0x000fe40000000f00 */
[----:B------:R-:W-:Y:S01]  /*f3f0*/  MOV R187, R122 ;  /* 0x0000007a00bb7202 */ /* 0x000fe20000000f00 */
[--C-:B-1----:R-:W-:Y:S05]  /*f400*/  FFMA.FTZ R74, R199, c[0x0][0x2d0], -R97.reuse ;  /* 0x0000b400c74a7a23 */ /* 0x102fea0000010861 */
[----:B------:R1:W-:Y:S01]  /*f410*/  MUFU.EX2 R84, R74 ;  /* 0x0000004a00547308 */ /* 0x0003e20000000800 */
[----:B--2---:R-:W-:Y:S01]  /*f420*/  F2FP.PACK_AB R162, R96, R86 ;  /* 0x0000005660a2723e */ /* 0x004fe200000000ff */
[--C-:B-1----:R-:W-:Y:S08]  /*f430*/  FFMA.FTZ R74, R194, c[0x0][0x2d0], -R97.reuse ;  /* 0x0000b400c24a7a23 */ /* 0x102ff00000010861 */
[----:B------:R1:W2:Y:S02]  /*f440*/  MUFU.EX2 R75, R74 ;  /* 0x0000004a004b7308 */ /* 0x0002a40000000800 */
[--C-:B-1----:R-:W-:Y:S01]  /*f450*/  FFMA.FTZ R74, R182, c[0x0][0x2d0], -R97.reuse ;  /* 0x0000b400b64a7a23 */ /* 0x102fe20000010861 */
[----:B--2---:R-:W-:Y:S01]  /*f460*/  F2FP.PACK_AB R161, R75, R84 ;  /* 0x000000544ba1723e */ /* 0x004fe200000000ff */
[----:B------:R-:W-:Y:S02]  /*f470*/  FFMA.FTZ R97, R73, c[0x0][0x2d0], -R97 ;  /* 0x0000b40049617a23 */ /* 0x000fe40000010861 */
[----:B------:R-:W2:Y:S04]  /*f480*/  LDL.LU R73, [R1+0x20] ;  /* 0x0000200001497983 */ /* 0x000ea80000300800 */
[----:B------:R-:W-:Y:S10]  /*f490*/  MUFU.EX2 R74, R74 ;  /* 0x0000004a004a7308 */ /* 0x000ff40000000800 */
[----:B------:R-:W1:Y:S02]  /*f4a0*/  MUFU.EX2 R97, R97 ;  /* 0x0000006100617308 */ /* 0x000e640000000800 */
[----:B-1----:R-:W-:Y:S07]  /*f4b0*/  F2FP.PACK_AB R163, R97, R74 ;  /* 0x0000004a61a3723e */ /* 0x002fee00000000ff */
[C---:B------:R-:W-:Y:S08]  /*f4c0*/  HMMA.16816.F32 R108, R160.reuse, R116, R8 ;  /* 0x00000074a06c723c */ /* 0x040ff00000001808 */
[-C--:B------:R-:W-:Y:S08]  /*f4d0*/  HMMA.16816.F32 R112, R160, R118.reuse, R12 ;  /* 0x00000076a070723c */ /* 0x080ff0000000180c */
[C---:B------:R-:W-:Y:S01]  /*f4e0*/  HMMA.16816.F32 R116, R164.reuse, R118, R16 ;  /* 0x00000076a474723c */ /* 0x040fe20000001810 */
[----:B---3--:R-:W-:Y:S03]  /*f4f0*/  FFMA.FTZ R2, R2, R76, R204 ;  /* 0x0000004c02027223 */ /* 0x008fe600000100cc */
[----:B------:R-:W-:Y:S02]  /*f500*/  IMAD.MOV.U32 R204, RZ, RZ, R149 ;  /* 0x000000ffffcc7224 */ /* 0x000fe400078e0095 */
[----:B------:R-:W-:Y:S01]  /*f510*/  FADD.FTZ R2, R198, R2 ;  /* 0x00000002c6027221 */ /* 0x000fe20000010000 */
[----:B------:R-:W1:Y:S05]  /*f520*/  LDSM.16.MT88.4 R148, [R210+0x2900] ;  /* 0x00290000d294783b */ /* 0x000e6a0000004200 */
[----:B------:R-:W-:Y:S02]  /*f530*/  FADD.FTZ R5, R121, R2 ;  /* 0x0000000279057221 */ /* 0x000fe40000010000 */
[----:B------:R-:W-:Y:S02]  /*f540*/  FADD.FTZ R2, R229, R6 ;  /* 0x00000006e5027221 */ /* 0x000fe40000010000 */
[----:B------:R-:W-:Y:S02]  /*f550*/  FADD.FTZ R6, R127, R4 ;  /* 0x000000047f067221 */ /* 0x000fe40000010000 */
[----:B--2---:R-:W-:Y:S02]  /*f560*/  FFMA.FTZ R8, R0, R73, R120 ;  /* 0x0000004900087223 */ /* 0x004fe40000010078 */
[----:B------:R-:W-:Y:S01]  /*f570*/  FADD.FTZ R0, R207, R5 ;  /* 0x00000005cf007221 */ /* 0x000fe20000010000 */
[-C--:B------:R-:W-:Y:S01]  /*f580*/  HMMA.16816.F32 R120, R164, R132.reuse, R20 ;  /* 0x00000084a478723c */ /* 0x080fe20000001814 */
[----:B------:R-:W-:Y:S02]  /*f590*/  FADD.FTZ R8, R191, R8 ;  /* 0x00000008bf087221 */ /* 0x000fe40000010000 */
[----:B------:R-:W-:Y:S02]  /*f5a0*/  FADD.FTZ R5, R126, R2 ;  /* 0x000000027e057221 */ /* 0x000fe40000010000 */
[----:B------:R-:W-:Y:S02]  /*f5b0*/  FADD.FTZ R7, R124, R0 ;  /* 0x000000007c077221 */ /* 0x000fe40000010000 */
[----:B------:R-:W-:Y:S02]  /*f5c0*/  FADD.FTZ R4, R205, R8 ;  /* 0x00000008cd047221 */ /* 0x000fe40000010000 */
[----:B------:R-:W-:Y:S03]  /*f5d0*/  FADD.FTZ R2, R204, R6 ;  /* 0x00000006cc027221 */ /* 0x000fe60000010000 */
        /* <DEDUP_REMOVED lines=10> */
[----:B------:R-:W-:Y:S01]  /*f680*/  IMAD.MOV.U32 R191, RZ, RZ, R189 ;  /* 0x000000ffffbf7224 */ /* 0x000fe200078e00bd */
[----:B------:R-:W2:Y:S01]  /*f690*/  LDSM.16.MT88.4 R4, [R211+0x2900] ;  /* 0x00290000d304783b */ /* 0x000ea20000004200 */
[----:B------:R-:W-:Y:S01]  /*f6a0*/  FADD.FTZ R8, R200, R2 ;  /* 0x00000002c8087221 */ /* 0x000fe20000010000 */
[----:B------:R-:W-:Y:S01]  /*f6b0*/  MOV R189, R125 ;  /* 0x0000007d00bd7202 */ /* 0x000fe20000000f00 */
[----:B------:R-:W-:Y:S01]  /*f6c0*/  FADD.FTZ R9, R187, R0 ;  /* 0x00000000bb097221 */ /* 0x000fe20000010000 */
[C---:B------:R-:W-:Y:S01]  /*f6d0*/  HMMA.16816.F32 R124, R160.reuse, R132, R24 ;  /* 0x00000084a07c723c */ /* 0x040fe20000001818 */
[----:B------:R-:W-:Y:S02]  /*f6e0*/  FADD.FTZ R2, R139, R10 ;  /* 0x0000000a8b027221 */ /* 0x000fe40000010000 */
[----:B------:R-:W-:Y:S02]  /*f6f0*/  FADD.FTZ R0, R137, R8 ;  /* 0x0000000889007221 */ /* 0x000fe40000010000 */
[----:B------:R-:W-:Y:S02]  /*f700*/  FADD.FTZ R8, R186, R11 ;  /* 0x0000000bba087221 */ /* 0x000fe40000010000 */
[----:B------:R-:W-:Y:S01]  /*f710*/  FADD.FTZ R9, R183, R9 ;  /* 0x00000009b7097221 */ /* 0x000fe20000010000 */
[-C--:B------:R-:W-:Y:S01]  /*f720*/  HMMA.16816.F32 R128, R160, R134.reuse, R28 ;  /* 0x00000086a080723c */ /* 0x080fe2000000181c */
[----:B------:R-:W-:Y:S03]  /*f730*/  FADD.FTZ R2, R138, R2 ;  /* 0x000000028a027221 */ /* 0x000fe60000010000 */
[----:B------:R-:W-:Y:S02]  /*f740*/  FADD.FTZ R0, R136, R0 ;  /* 0x0000000088007221 */ /* 0x000fe40000010000 */
[----:B------:R-:W-:Y:S02]  /*f750*/  FADD.FTZ R12, R197, R8 ;  /* 0x00000008c50c7221 */ /* 0x000fe40000010000 */
[----:B------:R-:W-:Y:S01]  /*f760*/  FADD.FTZ R8, R191, R9 ;  /* 0x00000009bf087221 */ /* 0x000fe20000010000 */
[C---:B------:R-:W-:Y:S03]  /*f770*/  HMMA.16816.F32 R132, R164.reuse, R134, R32 ;  /* 0x00000086a484723c */ /* 0x040fe60000001820 */
[----:B------:R-:W-:Y:S02]  /*f780*/  FADD.FTZ R2, R252, R2 ;  /* 0x00000002fc027221 */ /* 0x000fe40000010000 */
[----:B------:R-:W-:Y:S02]  /*f790*/  FADD.FTZ R0, R142, R0 ;  /* 0x000000008e007221 */ /* 0x000fe40000010000 */
[----:B------:R-:W-:Y:S01]  /*f7a0*/  FADD.FTZ R12, R140, R12 ;  /* 0x0000000c8c0c7221 */ /* 0x000fe20000010000 */
[-C--:B-1----:R-:W-:Y:S01]  /*f7b0*/  HMMA.16816.F32 R136, R164, R148.reuse, R36 ;  /* 0x00000094a488723c */ /* 0x082fe20000001824 */
[----:B------:R-:W-:Y:S03]  /*f7c0*/  FADD.FTZ R10, R189, R8 ;  /* 0x00000008bd0a7221 */ /* 0x000fe60000010000 */
[----:B------:R-:W-:Y:S02]  /*f7d0*/  FADD.FTZ R9, R143, R2 ;  /* 0x000000028f097221 */ /* 0x000fe40000010000 */
[----:B------:R-:W-:Y:S02]  /*f7e0*/  FADD.FTZ R11, R141, R0 ;  /* 0x000000008d0b7221 */ /* 0x000fe40000010000 */
[----:B------:R-:W-:Y:S01]  /*f7f0*/  FADD.FTZ R8, R240, R12 ;  /* 0x0000000cf0087221 */ /* 0x000fe20000010000 */
[C---:B------:R-:W-:Y:S03]  /*f800*/  HMMA.16816.F32 R140, R160.reuse, R148, R40 ;  /* 0x00000094a08c723c */ /* 0x040fe60000001828 */
[----:B------:R-:W-:Y:S02]  /*f810*/  FADD.FTZ R2, R251, R10 ;  /* 0x0000000afb027221 */ /* 0x000fe40000010000 */
[----:B------:R-:W-:Y:S02]  /*f820*/  FADD.FTZ R0, R146, R9 ;  /* 0x0000000992007221 */ /* 0x000fe40000010000 */
[----:B------:R-:W-:Y:S02]  /*f830*/  FADD.FTZ R11, R144, R11 ;  /* 0x0000000b900b7221 */ /* 0x000fe40000010000 */
[----:B------:R-:W-:Y:S03]  /*f840*/  FADD.FTZ R8, R238, R8 ;  /* 0x00000008ee087221 */ /* 0x000fe60000010000 */
[----:B------:R-:W-:Y:S02]  /*f850*/  FADD.FTZ R10, R147, R2 ;  /* 0x00000002930a7221 */ /* 0x000fe40000010000 */
[----:B------:R-:W-:Y:S02]  /*f860*/  FADD.FTZ R9, R145, R0 ;  /* 0x0000000091097221 */ /* 0x000fe40000010000 */
[----:B------:R-:W-:Y:S01]  /*f870*/  FADD.FTZ R2, R190, R11 ;  /* 0x0000000bbe027221 */ /* 0x000fe20000010000 */
[-C--:B------:R-:W-:Y:S01]  /*f880*/  HMMA.16816.F32 R144, R160, R150.reuse, R44 ;  /* 0x00000096a090723c */ /* 0x080fe2000000182c */
[----:B------:R-:W-:Y:S02]  /*f890*/  FADD.FTZ R8, R236, R8 ;  /* 0x00000008ec087221 */ /* 0x000fe40000010000 */
[----:B------:R-:W-:Y:S02]  /*f8a0*/  FADD.FTZ R0, R235, R10 ;  /* 0x0000000aeb007221 */ /* 0x000fe40000010000 */
[----:B------:R-:W-:Y:S02]  /*f8b0*/  FADD.FTZ R9, R195, R9 ;  /* 0x00000009c3097221 */ /* 0x000fe40000010000 */
[----:B------:R-:W-:Y:S01]  /*f8c0*/  FADD.FTZ R11, R185, R2 ;  /* 0x00000002b90b7221 */ /* 0x000fe20000010000 */
[C---:B------:R-:W-:Y:S01]  /*f8d0*/  HMMA.16816.F32 R148, R164.reuse, R150, R48 ;  /* 0x00000096a494723c */ /* 0x040fe20000001830 */
[----:B------:R-:W-:Y:S03]  /*f8e0*/  FADD.FTZ R8, R181, R8 ;  /* 0x00000008b5087221 */ /* 0x000fe60000010000 */
        /* <DEDUP_REMOVED lines=8> */
[----:B------:R-:W-:Y:S01]  /*f970*/  FADD.FTZ R2, R179, R10 ;  /* 0x0000000ab3027221 */ /* 0x000fe20000010000 */
[-C--:B--2---:R-:W-:Y:S01]  /*f980*/  HMMA.16816.F32 R152, R164, R4.reuse, R52 ;  /* 0x00000004a498723c */ /* 0x084fe20000001834 */
[----:B------:R-:W-:Y:S02]  /*f990*/  FADD.FTZ R8, R180, R8 ;  /* 0x00000008b4087221 */ /* 0x000fe40000010000 */
[----:B------:R-:W-:Y:S02]  /*f9a0*/  FADD.FTZ R0, R178, R11 ;  /* 0x0000000bb2007221 */ /* 0x000fe40000010000 */
[----:B------:R-:W-:Y:S02]  /*f9b0*/  FADD.FTZ R10, R157, R9 ;  /* 0x000000099d0a7221 */ /* 0x000fe40000010000 */
[----:B------:R-:W-:Y:S02]  /*f9c0*/  FADD.FTZ R11, R159, R2 ;  /* 0x000000029f0b7221 */ /* 0x000fe40000010000 */
[----:B------:R-:W-:Y:S03]  /*f9d0*/  FADD.FTZ R8, R156, R8 ;  /* 0x000000089c087221 */ /* 0x000fe60000010000 */
[----:B------:R-:W-:Y:S02]  /*f9e0*/  FADD.FTZ R9, R158, R0 ;  /* 0x000000009e097221 */ /* 0x000fe40000010000 */
[----:B------:R-:W-:Y:S01]  /*f9f0*/  FADD.FTZ R2, R175, R10 ;  /* 0x0000000aaf027221 */ /* 0x000fe20000010000 */
[C---:B------:R-:W-:Y:S01]  /*fa00*/  HMMA.16816.F32 R156, R160.reuse, R4, R56 ;  /* 0x00000004a09c723c */ /* 0x040fe20000001838 */
[----:B------:R-:W-:Y:S06]  /*fa10*/  FADD.FTZ R0, R177, R11 ;  /* 0x0000000bb1007221 */ /* 0x000fec0000010000 */
[----:B------:R-:W-:Y:S01]  /*fa20*/  FADD.FTZ R4, R172, R8 ;  /* 0x00000008ac047221 */ /* 0x000fe20000010000 */
[-C--:B------:R-:W-:Y:S01]  /*fa30*/  HMMA.16816.F32 R160, R160, R6.reuse, R60 ;  /* 0x00000006a0a0723c */ /* 0x080fe2000000183c */
[----:B------:R-:W-:Y:S03]  /*fa40*/  FADD.FTZ R8, R176, R9 ;  /* 0x00000009b0087221 */ /* 0x000fe60000010000 */
[----:B------:R-:W-:Y:S02]  /*fa50*/  FADD.FTZ R9, R174, R2 ;  /* 0x00000002ae097221 */ /* 0x000fe40000010000 */
[----:B------:R-:W-:Y:S02]  /*fa60*/  FADD.FTZ R4, R171, R4 ;  /* 0x00000004ab047221 */ /* 0x000fe40000010000 */
[----:B------:R-:W-:Y:S01]  /*fa70*/  FADD.FTZ R5, R173, R0 ;  /* 0x00000000ad057221 */ /* 0x000fe20000010000 */
[----:B------:R-:W-:Y:S03]  /*fa80*/  HMMA.16816.F32 R164, R164, R6, R64 ;  /* 0x00000006a4a4723c */ /* 0x000fe60000001840 */
[----:B------:R-:W-:Y:S02]  /*fa90*/  FADD.FTZ R2, R169, R8 ;  /* 0x00000008a9027221 */ /* 0x000fe40000010000 */
[----:B------:R-:W-:Y:S02]  /*faa0*/  FADD.FTZ R4, R98, R4 ;  /* 0x0000000462047221 */ /* 0x000fe40000010000 */
[----:B------:R-:W-:Y:S02]  /*fab0*/  FADD.FTZ R0, R99, R9 ;  /* 0x0000000963007221 */ /* 0x000fe40000010000 */
[----:B------:R-:W-:Y:S03]  /*fac0*/  FADD.FTZ R5, R170, R5 ;  /* 0x00000005aa057221 */ /* 0x000fe60000010000 */
[----:B------:R-:W-:Y:S01]  /*fad0*/  FADD.FTZ R8, R103, R2 ;  /* 0x0000000267087221 */ /* 0x000fe20000010000 */
[----:B------:R-:W-:Y:S01]  /*fae0*/  MOV R103, R3 ;  /* 0x0000000300677202 */ /* 0x000fe20000000f00 */
[----:B------:R-:W-:Y:S02]  /*faf0*/  FADD.FTZ R2, R84, R4 ;  /* 0x0000000454027221 */ /* 0x000fe40000010000 */
[----:B------:R-:W-:Y:S02]  /*fb00*/  FADD.FTZ R4, R85, R0 ;  /* 0x0000000055047221 */ /* 0x000fe40000010000 */
[----:B------:R-:W-:Y:S02]  /*fb10*/  FADD.FTZ R0, R168, R5 ;  /* 0x00000005a8007221 */ /* 0x000fe40000010000 */
[----:B------:R-:W-:Y:S01]  /*fb20*/  FADD.FTZ R5, R101, R8 ;  /* 0x0000000865057221 */ /* 0x000fe20000010000 */
[----:B------:R-:W-:Y:S01]  /*fb30*/  MOV R101, R71 ;  /* 0x0000004700657202 */ /* 0x000fe20000000f00 */
[----:B------:R-:W-:Y:S01]  /*fb40*/  FADD.FTZ R6, R102, R0 ;  /* 0x0000000066067221 */ /* 0x000fe20000010000 */
[----:B------:R-:W-:Y:S01]  /*fb50*/  MOV R102, R70 ;  /* 0x0000004600667202 */ /* 0x000fe20000000f00 */
[----:B------:R-:W-:Y:S02]  /*fb60*/  FADD.FTZ R5, R100, R5 ;  /* 0x0000000564057221 */ /* 0x000fe40000010000 */
[----:B------:R-:W-:Y:S01]  /*fb70*/  FADD.FTZ R2, R75, R2 ;  /* 0x000000024b027221 */ /* 0x000fe20000010000 */
[----:B------:R1:W-:Y:S01]  /*fb80*/  STL [R1+0x14], R6 ;  /* 0x0000140601007387 */ /* 0x0003e20000100800 */
[----:B------:R-:W-:Y:S02]  /*fb90*/  FADD.FTZ R4, R86, R4 ;  /* 0x0000000456047221 */ /* 0x000fe40000010000 */
[----:B------:R-:W-:Y:S01]  /*fba0*/  FADD.FTZ R0, R74, R2 ;  /* 0x000000024a007221 */ /* 0x000fe20000010000 */
[----:B------:R1:W-:Y:S01]  /*fbb0*/  STL [R1+0x18], R5 ;  /* 0x0000180501007387 */ /* 0x0003e20000100800 */
[----:B------:R-:W-:Y:S02]  /*fbc0*/  FADD.FTZ R2, R96, R4 ;  /* 0x0000000460027221 */ /* 0x000fe40000010000 */
[----:B------:R-:W-:Y:S02]  /*fbd0*/  FADD.FTZ R0, R97, R0 ;  /* 0x0000000061007221 */ /* 0x000fe40000010000 */
[----:B------:R-:W-:Y:S01]  /*fbe0*/  IMAD.MOV.U32 R100, RZ, RZ, R72 ;  /* 0x000000ffff647224 */ /* 0x000fe200078e0048 */
[----:B------:R1:W-:Y:S04]  /*fbf0*/  STL [R1+0x1c], R2 ;  /* 0x00001c0201007387 */ /* 0x0003e80000100800 */
[----:B------:R1:W-:Y:S01]  /*fc00*/  STL [R1+0x20], R0 ;  /* 0x0000200001007387 */ /* 0x0003e20000100800 */
[----:B------:R-:W-:-:S05]  /*fc10*/  @P0 BRA `(.L_x_189) ;  /* 0xffff957000000947 */ /* 0x000fca000383ffff */
.L_x_170:
[----:B------:R-:W2:Y:S01]  /*fc20*/  S2UR UR6, SR_CTAID.X ;  /* 0x00000000000679c3 */ /* 0x000ea20000002500 */
[----:B------:R-:W-:Y:S01]  /*fc30*/  ULDC.64 UR14, c[0x0][0x2c8] ;  /* 0x0000b200000e7ab9 */ /* 0x000fe20000000a00 */
[----:B------:R-:W-:Y:S01]  /*fc40*/  PLOP3.LUT P0, PT, PT, PT, UP0, 0x40, 0x0 ;  /* 0x000000000000781c */ /* 0x000fe20003f0e808 */
[----:B------:R-:W-:-:S02]  /*fc50*/  ULDC UR13, c[0x0][0x168] ;  /* 0x00005a00000d7ab9 */ /* 0x000fc40000000800 */
[----:B--2---:R-:W-:-:S04]  /*fc60*/  ULEA UR6, UR6, 0x7f, 0x7 ;  /* 0x0000007f06067891 */ /* 0x004fc8000f8e383f */
[----:B------:R-:W-:Y:S02]  /*fc70*/  UIMAD.WIDE.U32 UR16, UR6, UR14, URZ ;  /* 0x0000000e061072a5 */ /* 0x000fe4000f8e003f */
[----:B------:R-:W-:Y:S02]  /*fc80*/  UIADD3 UR14, -UR13, 0x1, URZ ;  /* 0x000000010d0e7890 */ /* 0x000fe4000fffe13f */
[----:B------:R-:W-:Y:S02]  /*fc90*/  @UP2 USHF.R.U32.HI UR6, URZ, UR15, UR17 ;  /* 0x0000000f3f062299 */ /* 0x000fe40008011611 */
[----:B------:R-:W-:Y:S02]  /*fca0*/  ULDC UR13, c[0x0][0x1d0] ;  /* 0x00007400000d7ab9 */ /* 0x000fe40000000800 */
[----:B------:R-:W-:-:S04]  /*fcb0*/  UIMAD UR13, UR7, UR13, UR14 ;  /* 0x0000000d070d72a4 */ /* 0x000fc8000f8e020e */
[----:B------:R-:W-:-:S03]  /*fcc0*/  UIADD3 UR14, UR13, UR6, URZ ;  /* 0x000000060d0e7290 */ /* 0x000fc6000fffe03f */
[----:B------:R-:W-:Y:S02]  /*fcd0*/  ULDC UR13, c[0x0][0x324] ;  /* 0x0000c900000d7ab9 */ /* 0x000fe40000000800 */
[----:B------:R-:W-:Y:S01]  /*fce0*/  UIADD3 UR13, UR14, -UR13, URZ ;  /* 0x8000000d0e0d7290 */ /* 0x000fe2000fffe03f */
[----:B------:R-:W-:Y:S05]  /*fcf0*/  @P0 BRA `(.L_x_190) ;  /* 0x0000016000000947 */ /* 0x000fea0003800000 */
        /* <DEDUP_REMOVED lines=12> */
.L_x_191:
[----:B------:R-:W-:Y:S02]  /*fdc0*/  ULDC UR6, c[0x0][0x32c] ;  /* 0x0000cb0000067ab9 */ /* 0x000fe40000000800 */
[----:B------:R-:W-:-:S03]  /*fdd0*/  UISETP.NE.AND UP3, UPT, UR6, 0x1, UPT ;  /* 0x000000010600788c */ /* 0x000fc6000bf65270 */
[----:B------:R-:W-:Y:S02]  /*fde0*/  ULDC.64 UR6, c[0x0][0x330] ;  /* 0x0000cc0000067ab9 */ /* 0x000fe40000000a00 */
[----:B------:R-:W-:-:S07]  /*fdf0*/  UIMAD.WIDE.U32 UR16, UR14, UR6, URZ ;  /* 0x000000060e1072a5 */ /* 0x000fce000f8e003f */
[----:B------:R-:W-:Y:S02]  /*fe00*/  @UP3 UMOV UR15, UR17 ;  /* 0x00000011000f3c82 */ /* 0x000fe40008000000 */
[----:B------:R-:W-:Y:S02]  /*fe10*/  @UP3 USHF.R.U32.HI UR14, URZ, UR7, UR15 ;  /* 0x000000073f0e3299 */ /* 0x000fe4000801160f */
.L_x_192:
[----:B------:R-:W-:Y:S02]  /*fe20*/  ULDC UR6, c[0x0][0x32c] ;  /* 0x0000cb0000067ab9 */ /* 0x000fe40000000800 */
[----:B------:R-:W-:-:S04]  /*fe30*/  UIMAD UR6, UR14, UR6, URZ ;  /* 0x000000060e0672a4 */ /* 0x000fc8000f8e023f */
[----:B------:R-:W-:-:S04]  /*fe40*/  UISETP.LT.AND UP3, UPT, UR13, UR6, UPT ;  /* 0x000000060d00728c */ /* 0x000fc8000bf61270 */
[----:B------:R-:W-:-:S04]  /*fe50*/  USEL UR13, UR13, UR6, !UP3 ;  /* 0x000000060d0d7287 */ /* 0x000fc8000d800000 */
.L_x_190:
[----:B------:R-:W-:-:S04]  /*fe60*/  UIADD3 UR13, UR13, 0x5f, URZ ;  /* 0x0000005f0d0d7890 */ /* 0x000fc8000fffe03f */
[----:B------:R-:W-:-:S04]  /*fe70*/  UIMAD.WIDE UR6, UR13, 0x2aaaaaab, URZ ;  /* 0x2aaaaaab0d0678a5 */ /* 0x000fc8000f8e023f */
        /* <DEDUP_REMOVED lines=8> */
[----:B-1----:R-:W-:Y:S01]  /*ff00*/  IMAD.MOV.U32 R2, RZ, RZ, R72 ;  /* 0x000000ffff027224 */ /* 0x002fe200078e0048 */
[----:B------:R-:W-:Y:S02]  /*ff10*/  MOV R101, R70 ;  /* 0x0000004600657202 */ /* 0x000fe40000000f00 */
.L_x_196:
[----:B------:R-:W-:Y:S04]  /*ff20*/  DEPBAR.LE SB0, 0x0 ;  /* 0x000080000000791a */ /* 0x000fe80000000000 */
[----:B------:R-:W-:Y:S01]  /*ff30*/  BAR.SYNC.DEFER_BLOCKING 0x0 ;  /* 0x0000000000007b1d */ /* 0x000fe20000010000 */
[----:B------:R-:W-:Y:S05]  /*ff40*/  ISETP.LT.AND P0, PT, R227, UR5, PT ;  /* 0x00000005e3007c0c */ /* 0x000fea000bf01270 */
[----:B--2--5:R1:W2:Y:S04]  /*ff50*/  LDSM.16.M88.4 R96, [R215+0x6100] ;  /* 0x00610000d760783b */ /* 0x0242a80000000200 */
        /* <DEDUP_REMOVED lines=30> */
[----:B------:R-:W-:Y:S04]  /*10140*/  SHFL.IDX PT, R12, R3, 0x1, 0x181f ;  /* 0x00381f00030c7f89 */ /* 0x000fe800000e0000 */
[----:B------:R-:W3:Y:S04]  /*10150*/  SHFL.IDX PT, R4, R3, RZ, 0x181f ;  /* 0x00181fff03047589 */ /* 0x000ee800000e0000 */
[----:B------:R-:W-:Y:S04]  /*10160*/  SHFL.IDX PT, R5, R0, RZ, 0x181f ;  /* 0x00181fff00057589 */ /* 0x000fe800000e0000 */
[----:B------:R-:W4:Y:S04]  /*10170*/  SHFL.IDX PT, R10, R3, 0x2, 0x181f ;  /* 0x00581f00030a7f89 */ /* 0x000f2800000e0000 */
[----:B------:R-:W-:Y:S04]  /*10180*/  SHFL.IDX PT, R6, R0, 0x1, 0x181f ;  /* 0x00381f0000067f89 */ /* 0x000fe800000e0000 */
[----:B------:R-:W5:Y:S04]  /*10190*/  SHFL.IDX PT, R8, R3, 0x3, 0x181f ;  /* 0x00781f0003087f89 */ /* 0x000f6800000e0000 */
[----:B------:R-:W1:Y:S04]  /*101a0*/  SHFL.IDX PT, R11, R0, 0x2, 0x181f ;  /* 0x00581f00000b7f89 */ /* 0x000e6800000e0000 */
[----:B------:R-:W1:Y:S04]  /*101b0*/  SHFL.IDX PT, R7, R3, 0x4, 0x181f ;  /* 0x00981f0003077f89 */ /* 0x000e6800000e0000 */
[----:B------:R-:W1:Y:S04]  /*101c0*/  SHFL.IDX PT, R9, R0, 0x3, 0x181f ;  /* 0x00781f0000097f89 */ /* 0x000e6800000e0000 */
[----:B------:R-:W-:Y:S04]  /*101d0*/  SHFL.IDX PT, R3, R3, 0x5, 0x181f ;  /* 0x00b81f0003037f89 */ /* 0x000fe800000e0000 */
[----:B------:R-:W1:Y:S04]  /*101e0*/  SHFL.IDX PT, R14, R0, 0x4, 0x181f ;  /* 0x00981f00000e7f89 */ /* 0x000e6800000e0000 */
[----:B------:R-:W2:Y:S01]  /*101f0*/  SHFL.IDX PT, R0, R0, 0x5, 0x181f ;  /* 0x00b81f0000007f89 */ /* 0x000ea200000e0000 */
[-C--:B---3--:R-:W-:Y:S02]  /*10200*/  IADD3 R4, P0, R4, R226.reuse, RZ ;  /* 0x000000e204047210 */ /* 0x088fe40007f1e0ff */
[-C--:B----4-:R-:W-:Y:S02]  /*10210*/  IADD3 R10, P5, R10, R226.reuse, RZ ;  /* 0x000000e20a0a7210 */ /* 0x090fe40007fbe0ff */
[-C--:B-----5:R-:W-:Y:S01]  /*10220*/  IADD3 R8, P2, R8, R226.reuse, RZ ;  /* 0x000000e208087210 */ /* 0x0a0fe20007f5e0ff */
[--C-:B------:R-:W-:Y:S01]  /*10230*/  IMAD.X R5, R5, 0x1, R225.reuse, P0 ;  /* 0x0000000105057824 */ /* 0x100fe200000e06e1 */
[-C--:B------:R-:W-:Y:S02]  /*10240*/  IADD3 R12, P0, R12, R226.reuse, RZ ;  /* 0x000000e20c0c7210 */ /* 0x080fe40007f1e0ff */
[-C--:B-1----:R-:W-:Y:S03]  /*10250*/  IADD3.X R11, R11, R225.reuse, RZ, P5, !PT ;  /* 0x000000e10b0b7210 */ /* 0x082fe60002ffe4ff */
[--C-:B------:R-:W-:Y:S01]  /*10260*/  IMAD.X R13, R6, 0x1, R225.reuse, P0 ;  /* 0x00000001060d7824 */ /* 0x100fe200000e06e1 */
[-C--:B------:R-:W-:Y:S01]  /*10270*/  IADD3 R6, P1, R7, R226.reuse, RZ ;  /* 0x000000e207067210 */ /* 0x080fe20007f3e0ff */
[--C-:B------:R-:W-:Y:S04]  /*10280*/  IMAD.X R9, R9, 0x1, R225.reuse, P2 ;  /* 0x0000000109097824 */ /* 0x100fe800010e06e1 */
[----:B------:R-:W-:Y:S01]  /*10290*/  IMAD.X R7, R14, 0x1, R225, P1 ;  /* 0x000000010e077824 */ /* 0x000fe200008e06e1 */
[----:B--2---:R1:W-:Y:S04]  /*102a0*/  LDGSTS.E.BYPASS.LTC128B.128 [R15], [R4.64], !P3 ;  /* 0x00000000040f7fae */ /* 0x0043e8000d901d70 */
[----:B------:R2:W-:Y:S04]  /*102b0*/  LDGSTS.E.BYPASS.LTC128B.128 [R15+0x800], [R12.64], !P3 ;  /* 0x008000000c0f7fae */ /* 0x0005e8000d901d70 */
[----:B------:R2:W-:Y:S04]  /*102c0*/  LDGSTS.E.BYPASS.LTC128B.128 [R15+0x1000], [R10.64], !P3 ;  /* 0x010000000a0f7fae */ /* 0x0005e8000d901d70 */
[----:B------:R2:W-:Y:S04]  /*102d0*/  LDGSTS.E.BYPASS.LTC128B.128 [R15+0x1800], [R8.64], !P3 ;  /* 0x01800000080f7fae */ /* 0x0005e8000d901d70 */
[----:B------:R2:W-:Y:S01]  /*102e0*/  LDGSTS.E.BYPASS.LTC128B.128 [R15+0x2000], [R6.64], !P3 ;  /* 0x02000000060f7fae */ /* 0x0005e2000d901d70 */
[----:B-1----:R-:W-:Y:S04]  /*102f0*/  IADD3 R4, P0, R3, R226, RZ ;  /* 0x000000e203047210 */ /* 0x002fe80007f1e0ff */
[----:B------:R-:W-:Y:S05]  /*10300*/  IADD3.X R5, R0, R225, RZ, P0, !PT ;  /* 0x000000e100057210 */ /* 0x000fea00007fe4ff */
[----:B------:R2:W-:Y:S04]  /*10310*/  LDGSTS.E.BYPASS.LTC128B.128 [R15+0x2800], [R4.64], !P3 ;  /* 0x02800000040f7fae */ /* 0x0005e8000d901d70 */
.L_x_194:
        /* <DEDUP_REMOVED lines=90> */
[----:B------:R-:W1:Y:S01]  /*108c0*/  MUFU.TANH R168, R4 ;  /* 0x0000000400a87308 */ /* 0x000e620000002400 */
[----:B------:R-:W-:Y:S02]  /*108d0*/  FMUL.FTZ R5, R5, c[0x0][0x320] ;  /* 0x0000c80005057a20 */ /* 0x000fe40000410000 */
[----:B------:R-:W-:Y:S02]  /*108e0*/  FMUL.FTZ R6, R6, c[0x0][0x320] ;  /* 0x0000c80006067a20 */ /* 0x000fe40000410000 */
[----:B------:R-:W-:Y:S04]  /*108f0*/  FMUL.FTZ R7, R7, c[0x0][0x320] ;  /* 0x0000c80007077a20 */ /* 0x000fe80000410000 */
        /* <DEDUP_REMOVED lines=8> */
[----:B------:R-:W-:Y:S02]  /*10980*/  FMUL.FTZ R16, R16, c[0x0][0x320] ;  /* 0x0000c80010107a20 */ /* 0x000fe40000410000 */
[----:B------:R-:W-:Y:S02]  /*10990*/  FMUL.FTZ R17, R17, c[0x0][0x320] ;  /* 0x0000c80011117a20 */ /* 0x000fe40000410000 */
[----:B------:R-:W-:Y:S02]  /*109a0*/  FMUL.FTZ R18, R18, c[0x0][0x320] ;  /* 0x0000c80012127a20 */ /* 0x000fe40000410000 */
[----:B------:R-:W-:Y:S02]  /*109b0*/  FMUL.FTZ R19, R19, c[0x0][0x320] ;  /* 0x0000c80013137a20 */ /* 0x000fe40000410000 */
[----:B------:R-:W-:Y:S01]  /*109c0*/  FMUL.FTZ R13, R13, c[0x0][0x320] ;  /* 0x0000c8000d0d7a20 */ /* 0x000fe20000410000 */
[----:B------:R4:W1:Y:S01]  /*109d0*/  MUFU.TANH R185, R7 ;  /* 0x0000000700b97308 */ /* 0x0008620000002400 */
[----:B------:R-:W-:Y:S09]  /*109e0*/  FMUL.FTZ R14, R14, c[0x0][0x320] ;  /* 0x0000c8000e0e7a20 */ /* 0x000ff20000410000 */
[----:B------:R-:W1:Y:S10]  /*109f0*/  MUFU.TANH R183, R8 ;  /* 0x0000000800b77308 */ /* 0x000e740000002400 */
[----:B------:R-:W1:Y:S01]  /*10a00*/  MUFU.TANH R186, R9 ;  /* 0x0000000900ba7308 */ /* 0x000e620000002400 */
[----:B----4-:R-:W4:Y:S09]  /*10a10*/  LDSM.16.M88.4 R4, [R213+0x800] ;  /* 0x00080000d504783b */ /* 0x010f320000000200 */
[----:B------:R-:W1:Y:S10]  /*10a20*/  MUFU.TANH R181, R10 ;  /* 0x0000000a00b57308 */ /* 0x000e740000002400 */
[----:B------:R5:W1:Y:S10]  /*10a30*/  MUFU.TANH R187, R11 ;  /* 0x0000000b00bb7308 */ /* 0x000a740000002400 */
[----:B------:R-:W1:Y:S10]  /*10a40*/  MUFU.TANH R180, R12 ;  /* 0x0000000c00b47308 */ /* 0x000e740000002400 */
[----:B------:R-:W1:Y:S01]  /*10a50*/  MUFU.TANH R170, R13 ;  /* 0x0000000d00aa7308 */ /* 0x000e620000002400 */
[----:B-----5:R-:W5:Y:S01]  /*10a60*/  LDSM.16.M88.4 R8, [R213+0x1000] ;  /* 0x00100000d508783b */ /* 0x020f620000000200 */
[-C--:B----4-:R-:W-:Y:S08]  /*10a70*/  HMMA.16816.F32 R20, R172, R4.reuse, R20 ;  /* 0x00000004ac14723c */ /* 0x090ff00000001814 */
[----:B------:R-:W4:Y:S01]  /*10a80*/  MUFU.TANH R182, R14 ;  /* 0x0000000e00b67308 */ /* 0x000f220000002400 */
[C---:B------:R-:W-:Y:S09]  /*10a90*/  HMMA.16816.F32 R24, R176.reuse, R4, R24 ;  /* 0x00000004b018723c */ /* 0x040ff20000001818 */
[----:B------:R-:W1:Y:S01]  /*10aa0*/  MUFU.TANH R171, R15 ;  /* 0x0000000f00ab7308 */ /* 0x000e620000002400 */
[-C--:B------:R-:W-:Y:S08]  /*10ab0*/  HMMA.16816.F32 R28, R176, R6.reuse, R28 ;  /* 0x00000006b01c723c */ /* 0x080ff0000000181c */
[C---:B------:R-:W-:Y:S01]  /*10ac0*/  HMMA.16816.F32 R32, R172.reuse, R6, R32 ;  /* 0x00000006ac20723c */ /* 0x040fe20000001820 */
[----:B------:R-:W1:Y:S01]  /*10ad0*/  MUFU.TANH R16, R16 ;  /* 0x0000001000107308 */ /* 0x000e620000002400 */
[----:B------:R-:W1:Y:S02]  /*10ae0*/  LDSM.16.M88.4 R4, [R213+0x1800] ;  /* 0x00180000d504783b */ /* 0x000e640000000200 */
[----:B------:R-:W-:Y:S02]  /*10af0*/  FMUL.FTZ R20, R20, c[0x0][0x320] ;  /* 0x0000c80014147a20 */ /* 0x000fe40000410000 */
[----:B------:R-:W-:Y:S02]  /*10b00*/  FMUL.FTZ R21, R21, c[0x0][0x320] ;  /* 0x0000c80015157a20 */ /* 0x000fe40000410000 */
[----:B------:R-:W-:Y:S03]  /*10b10*/  FMUL.FTZ R22, R22, c[0x0][0x320] ;  /* 0x0000c80016167a20 */ /* 0x000fe60000410000 */
[----:B------:R-:W1:Y:S01]  /*10b20*/  MUFU.TANH R17, R17 ;  /* 0x0000001100117308 */ /* 0x000e620000002400 */
[----:B------:R-:W-:Y:S02]  /*10b30*/  FMUL.FTZ R23, R23, c[0x0][0x320] ;  /* 0x0000c80017177a20 */ /* 0x000fe40000410000 */
[----:B------:R-:W-:Y:S01]  /*10b40*/  FMUL.FTZ R24, R24, c[0x0][0x320] ;  /* 0x0000c80018187a20 */ /* 0x000fe20000410000 */
[-C--:B-----5:R-:W-:Y:S03]  /*10b50*/  HMMA.16816.F32 R36, R172, R8.reuse, R36 ;  /* 0x00000008ac24723c */ /* 0x0a0fe60000001824 */
[----:B------:R-:W-:Y:S02]  /*10b60*/  FMUL.FTZ R30, R30, c[0x0][0x320] ;  /* 0x0000c8001e1e7a20 */ /* 0x000fe40000410000 */
[----:B------:R-:W-:Y:S01]  /*10b70*/  FMUL.FTZ R25, R25, c[0x0][0x320] ;  /* 0x0000c80019197a20 */ /* 0x000fe20000410000 */
[----:B------:R-:W1:Y:S01]  /*10b80*/  MUFU.TANH R18, R18 ;  /* 0x0000001200127308 */ /* 0x000e620000002400 */
[----:B------:R-:W-:Y:S01]  /*10b90*/  FMUL.FTZ R26, R26, c[0x0][0x320] ;  /* 0x0000c8001a1a7a20 */ /* 0x000fe20000410000 */
[C---:B------:R-:W-:Y:S04]  /*10ba0*/  HMMA.16816.F32 R40, R176.reuse, R8, R40 ;  /* 0x00000008b028723c */ /* 0x040fe80000001828 */
[----:B------:R-:W-:Y:S02]  /*10bb0*/  FMUL.FTZ R27, R27, c[0x0][0x320] ;  /* 0x0000c8001b1b7a20 */ /* 0x000fe40000410000 */
[----:B------:R-:W-:Y:S02]  /*10bc0*/  FMUL.FTZ R28, R28, c[0x0][0x320] ;  /* 0x0000c8001c1c7a20 */ /* 0x000fe40000410000 */
[----:B------:R-:W2:Y:S01]  /*10bd0*/  MUFU.TANH R194, R30 ;  /* 0x0000001e00c27308 */ /* 0x000ea20000002400 */
[-C--:B------:R-:W-:Y:S03]  /*10be0*/  HMMA.16816.F32 R44, R176, R10.reuse, R44 ;  /* 0x0000000ab02c723c */ /* 0x080fe6000000182c */
[----:B------:R-:W-:Y:S02]  /*10bf0*/  FMUL.FTZ R29, R29, c[0x0][0x320] ;  /* 0x0000c8001d1d7a20 */ /* 0x000fe40000410000 */
[----:B------:R-:W-:Y:S02]  /*10c00*/  FMUL.FTZ R31, R31, c[0x0][0x320] ;  /* 0x0000c8001f1f7a20 */ /* 0x000fe40000410000 */
[----:B------:R-:W-:Y:S01]  /*10c10*/  FMUL.FTZ R32, R32, c[0x0][0x320] ;  /* 0x0000c80020207a20 */ /* 0x000fe20000410000 */
[C---:B------:R-:W-:Y:S01]  /*10c20*/  HMMA.16816.F32 R48, R172.reuse, R10, R48 ;  /* 0x0000000aac30723c */ /* 0x040fe20000001830 */
[----:B------:R-:W2:Y:S01]  /*10c30*/  MUFU.TANH R19, R19 ;  /* 0x0000001300137308 */ /* 0x000ea20000002400 */
[----:B------:R-:W5:Y:S02]  /*10c40*/  LDSM.16.M88.4 R8, [R213+0x2000] ;  /* 0x00200000d508783b */ /* 0x000f640000000200 */
[----:B------:R-:W-:Y:S02]  /*10c50*/  FMUL.FTZ R33, R33, c[0x0][0x320] ;  /* 0x0000c80021217a20 */ /* 0x000fe40000410000 */
[----:B------:R-:W-:Y:S02]  /*10c60*/  FMUL.FTZ R34, R34, c[0x0][0x320] ;  /* 0x0000c80022227a20 */ /* 0x000fe40000410000 */
[-C--:B-1----:R-:W-:Y:S03]  /*10c70*/  HMMA.16816.F32 R52, R172, R4.reuse, R52 ;  /* 0x00000004ac34723c */ /* 0x082fe60000001834 */
[----:B------:R-:W1:Y:S01]  /*10c80*/  MUFU.TANH R20, R20 ;  /* 0x0000001400147308 */ /* 0x000e620000002400 */
[----:B------:R-:W-:Y:S02]  /*10c90*/  FMUL.FTZ R35, R35, c[0x0][0x320] ;  /* 0x0000c80023237a20 */ /* 0x000fe40000410000 */
[----:B------:R-:W-:Y:S02]  /*10ca0*/  FMUL.FTZ R36, R36, c[0x0][0x320] ;  /* 0x0000c80024247a20 */ /* 0x000fe40000410000 */
[C---:B------:R-:W-:Y:S04]  /*10cb0*/  HMMA.16816.F32 R56, R176.reuse, R4, R56 ;  /* 0x00000004b038723c */ /* 0x040fe80000001838 */
[----:B------:R-:W-:Y:S01]  /*10cc0*/  FMUL.FTZ R37, R37, c[0x0][0x320] ;  /* 0x0000c80025257a20 */ /* 0x000fe20000410000 */
[----:B------:R-:W1:Y:S01]  /*10cd0*/  MUFU.TANH R21, R21 ;  /* 0x0000001500157308 */ /* 0x000e620000002400 */
[----:B------:R-:W-:Y:S02]  /*10ce0*/  FMUL.FTZ R38, R38, c[0x0][0x320] ;  /* 0x0000c80026267a20 */ /* 0x000fe40000410000 */
[-C--:B------:R-:W-:Y:S04]  /*10cf0*/  HMMA.16816.F32 R60, R176, R6.reuse, R60 ;  /* 0x00000006b03c723c */ /* 0x080fe8000000183c */
[----:B------:R-:W-:Y:S02]  /*10d00*/  FMUL.FTZ R39, R39, c[0x0][0x320] ;  /* 0x0000c80027277a20 */ /* 0x000fe40000410000 */
[----:B------:R-:W-:Y:S01]  /*10d10*/  FMUL.FTZ R40, R40, c[0x0][0x320] ;  /* 0x0000c80028287a20 */ /* 0x000fe20000410000 */
[----:B------:R-:W1:Y:S01]  /*10d20*/  MUFU.TANH R103, R22 ;  /* 0x0000001600677308 */ /* 0x000e620000002400 */
[C---:B------:R-:W-:Y:S01]  /*10d30*/  HMMA.16816.F32 R64, R172.reuse, R6, R64 ;  /* 0x00000006ac40723c */ /* 0x040fe20000001840 */
[----:B------:R-:W1:Y:S01]  /*10d40*/  LDSM.16.M88.4 R4, [R213+0x2800] ;  /* 0x00280000d504783b */ /* 0x000e620000000200 */
[----:B------:R-:W-:Y:S04]  /*10d50*/  DEPBAR.LE SB0, 0x0 ;  /* 0x000080000000791a */ /* 0x000fe80000000000 */
[----:B------:R-:W-:Y:S02]  /*10d60*/  FMUL.FTZ R41, R41, c[0x0][0x320] ;  /* 0x0000c80029297a20 */ /* 0x000fe40000410000 */
[----:B------:R-:W-:Y:S01]  /*10d70*/  FMUL.FTZ R56, R56, c[0x0][0x320] ;  /* 0x0000c80038387a20 */ /* 0x000fe20000410000 */
[----:B------:R-:W1:Y:S01]  /*10d80*/  MUFU.TANH R15, R23 ;  /* 0x00000017000f7308 */ /* 0x000e620000002400 */
[----:B------:R-:W-:Y:S01]  /*10d90*/  BAR.SYNC.DEFER_BLOCKING 0x0 ;  /* 0x0000000000007b1d */ /* 0x000fe20000010000 */
[-C--:B-----5:R-:W-:Y:S05]  /*10da0*/  HMMA.16816.F32 R68, R172, R8.reuse, R68 ;  /* 0x00000008ac44723c */ /* 0x0a0fea0000001844 */
[----:B------:R-:W-:Y:S02]  /*10db0*/  FMUL.FTZ R57, R57, c[0x0][0x320] ;  /* 0x0000c80039397a20 */ /* 0x000fe40000410000 */
[----:B------:R-:W-:Y:S01]  /*10dc0*/  FMUL.FTZ R58, R58, c[0x0][0x320] ;  /* 0x0000c8003a3a7a20 */ /* 0x000fe20000410000 */
[----:B------:R-:W1:Y:S01]  /*10dd0*/  MUFU.TANH R24, R24 ;  /* 0x0000001800187308 */ /* 0x000e620000002400 */
[C---:B------:R-:W-:Y:S04]  /*10de0*/  HMMA.16816.F32 R72, R176.reuse, R8, R72 ;  /* 0x00000008b048723c */ /* 0x040fe80000001848 */
[----:B------:R-:W-:Y:S02]  /*10df0*/  FMUL.FTZ R59, R59, c[0x0][0x320] ;  /* 0x0000c8003b3b7a20 */ /* 0x000fe40000410000 */
[----:B------:R-:W-:Y:S02]  /*10e00*/  FMUL.FTZ R62, R62, c[0x0][0x320] ;  /* 0x0000c8003e3e7a20 */ /* 0x000fe40000410000 */
[-C--:B------:R-:W-:Y:S01]  /*10e10*/  HMMA.16816.F32 R76, R176, R10.reuse, R76 ;  /* 0x0000000ab04c723c */ /* 0x080fe2000000184c */
[----:B------:R-:W2:Y:S03]  /*10e20*/  MUFU.TANH R25, R25 ;  /* 0x0000001900197308 */ /* 0x000ea60000002400 */
[----:B------:R-:W-:Y:S02]  /*10e30*/  FMUL.FTZ R63, R63, c[0x0][0x320] ;  /* 0x0000c8003f3f7a20 */ /* 0x000fe40000410000 */
[----:B------:R-:W-:Y:S02]  /*10e40*/  FMUL.FTZ R42, R42, c[0x0][0x320] ;  /* 0x0000c8002a2a7a20 */ /* 0x000fe40000410000 */
[C---:B------:R-:W-:Y:S03]  /*10e50*/  HMMA.16816.F32 R80, R172.reuse, R10, R80 ;  /* 0x0000000aac50723c */ /* 0x040fe60000001850 */
[----:B------:R-:W2:Y:S01]  /*10e60*/  MUFU.TANH R188, R26 ;  /* 0x0000001a00bc7308 */ /* 0x000ea20000002400 */
[----:B------:R-:W-:Y:S02]  /*10e70*/  FMUL.FTZ R43, R43, c[0x0][0x320] ;  /* 0x0000c8002b2b7a20 */ /* 0x000fe40000410000 */
[----:B------:R-:W-:Y:S02]  /*10e80*/  FMUL.FTZ R44, R44, c[0x0][0x320] ;  /* 0x0000c8002c2c7a20 */ /* 0x000fe40000410000 */
[-C--:B-1----:R-:W-:Y:S04]  /*10e90*/  HMMA.16816.F32 R84, R172, R4.reuse, R84 ;  /* 0x00000004ac54723c */ /* 0x082fe80000001854 */
[----:B------:R-:W-:Y:S01]  /*10ea0*/  FMUL.FTZ R74, R74, c[0x0][0x320] ;  /* 0x0000c8004a4a7a20 */ /* 0x000fe20000410000 */
[----:B------:R-:W1:Y:S01]  /*10eb0*/  MUFU.TANH R189, R27 ;  /* 0x0000001b00bd7308 */ /* 0x000e620000002400 */
        /* <DEDUP_REMOVED lines=16> */
[----:B-----5:R-:W-:Y:S02]  /*10fc0*/  FMUL.FTZ R74, R94, c[0x0][0x320] ;  /* 0x0000c8005e4a7a20 */ /* 0x020fe40000410000 */
        /* <DEDUP_REMOVED lines=104> */
[----:B------:R-:W1:Y:S01]  /*11650*/  MUFU.TANH R99, R99 ;  /* 0x0000006300637308 */ /* 0x000e620000002400 */
[----:B------:R-:W-:-:S05]  /*11660*/  @!P0 BRA `(.L_x_195) ;  /* 0x000003d000008947 */ /* 0x000fca0003800000 */
[----:B--234-:R-:W2:Y:S01]  /*11670*/  LDL R3, [R1+0x2c] ;  /* 0x00002c0001037983 */ /* 0x01cea20000100800 */
[----:B------:R-:W-:Y:S01]  /*11680*/  IMAD.MOV.U32 R228, RZ, RZ, RZ ;  /* 0x000000ffffe47224 */ /* 0x000fe200078e00ff */
[----:B------:R-:W-:Y:S02]  /*11690*/  PLOP3.LUT P1, PT, PT, PT, UP1, 0x80, 0x0 ;  /* 0x000000000000781c */ /* 0x000fe40003f2f018 */
[----:B------:R-:W3:Y:S01]  /*116a0*/  LDL R12, [R1+0x10] ;  /* 0x00001000010c7983 */ /* 0x000ee20000100800 */
[----:B------:R-:W-:Y:S03]  /*116b0*/  PLOP3.LUT P0, PT, PT, PT, UP1, 0x80, 0x0 ;  /* 0x000000000000781c */ /* 0x000fe60003f0f018 */
[----:B-1----:R-:W4:Y:S01]  /*116c0*/  LDL R38, [R1+0x8] ;  /* 0x0000080001267983 */ /* 0x002f220000100800 */
[----:B--2---:R-:W-:Y:S05]  /*116d0*/  IMAD R3, R227, 0x60, R3 ;  /* 0x00000060e3037824 */ /* 0x004fea00078e0203 */
[----:B---3--:R-:W-:Y:S05]  /*116e0*/  IADD3 R3, R3, -0x60, R12 ;  /* 0xffffffa003037810 */ /* 0x008fea0007ffe00c */
[----:B------:R-:W-:Y:S04]  /*116f0*/  @P1 IMAD.HI.U32 R4, R3, c[0x0][0x2bc], RZ ;  /* 0x0000af0003041a27 */ /* 0x000fe800078e00ff */
[--C-:B------:R-:W-:Y:S01]  /*11700*/  IMAD.MOV.U32 R0, RZ, RZ, R3.reuse ;  /* 0x000000ffff007224 */ /* 0x100fe200078e0003 */
[----:B------:R-:W-:Y:S04]  /*11710*/  @P0 SHF.R.U32.HI R0, RZ, c[0x0][0x2c0], R4 ;  /* 0x0000b000ff000a19 */ /* 0x000fe80000011604 */
[C---:B------:R-:W-:Y:S04]  /*11720*/  @!P4 IADD3 R5, P0, R0.reuse, UR42, RZ ;  /* 0x0000002a0005cc10 */ /* 0x040fe8000ff1e0ff */
[----:B------:R-:W-:Y:S01]  /*11730*/  @!P4 LEA.HI.X.SX32 R6, R0, UR4, 0x1, P0 ;  /* 0x000000040006cc11 */ /* 0x000fe200080f0eff */
[----:B------:R-:W-:Y:S01]  /*11740*/  IMAD.MOV R0, RZ, RZ, -R0 ;  /* 0x000000ffff007224 */ /* 0x000fe200078e0a00 */
[C---:B------:R-:W-:Y:S03]  /*11750*/  @!P4 LEA R4, P0, R5.reuse, c[0x0][0x2a0], 0x2 ;  /* 0x0000a8000504ca11 */ /* 0x040fe600078010ff */
[----:B------:R-:W-:Y:S01]  /*11760*/  IMAD R234, R0, c[0x0][0x2b8], R3 ;  /* 0x0000ae0000ea7a24 */ /* 0x000fe200078e0203 */
[----:B------:R-:W-:Y:S04]  /*11770*/  @!P4 LEA.HI.X R5, R5, c[0x0][0x2a4], R6, 0x2, P0 ;  /* 0x0000a9000505ca11 */ /* 0x000fe800000f1406 */
[----:B------:R-:W-:Y:S01]  /*11780*/  SHF.R.S32.HI R0, RZ, 0x1f, R234 ;  /* 0x0000001fff007819 */ /* 0x000fe200000114ea */
[----:B------:R1:W2:Y:S04]  /*11790*/  @!P4 LDG.E R228, [R4.64] ;  /* 0x0000003004e4c981 */ /* 0x0002a8000c1e1900 */
        /* <DEDUP_REMOVED lines=12> */
[----:B------:R-:W-:Y:S04]  /*11860*/  SHFL.IDX PT, R12, R3, 0x1, 0x181f ;  /* 0x00381f00030c7f89 */ /* 0x000fe800000e0000 */
[----:B------:R-:W1:Y:S04]  /*11870*/  SHFL.IDX PT, R4, R3, RZ, 0x181f ;  /* 0x00181fff03047589 */ /* 0x000e6800000e0000 */
[----:B------:R-:W2:Y:S04]  /*11880*/  SHFL.IDX PT, R5, R0, RZ, 0x181f ;  /* 0x00181fff00057589 */ /* 0x000ea800000e0000 */
[----:B------:R-:W3:Y:S04]  /*11890*/  SHFL.IDX PT, R10, R3, 0x2, 0x181f ;  /* 0x00581f00030a7f89 */ /* 0x000ee800000e0000 */
[----:B------:R-:W5:Y:S04]  /*118a0*/  SHFL.IDX PT, R6, R0, 0x1, 0x181f ;  /* 0x00381f0000067f89 */ /* 0x000f6800000e0000 */
[----:B------:R-:W5:Y:S04]  /*118b0*/  SHFL.IDX PT, R8, R3, 0x3, 0x181f ;  /* 0x00781f0003087f89 */ /* 0x000f6800000e0000 */
[----:B------:R-:W5:Y:S04]  /*118c0*/  SHFL.IDX PT, R11, R0, 0x2, 0x181f ;  /* 0x00581f00000b7f89 */ /* 0x000f6800000e0000 */
[----:B------:R-:W5:Y:S01]  /*118d0*/  SHFL.IDX PT, R7, R3, 0x4, 0x181f ;  /* 0x00981f0003077f89 */ /* 0x000f6200000e0000 */
[-C--:B-1----:R-:W-:Y:S03]  /*118e0*/  IADD3 R4, P0, R4, R226.reuse, RZ ;  /* 0x000000e204047210 */ /* 0x082fe60007f1e0ff */
[----:B------:R-:W1:Y:S02]  /*118f0*/  SHFL.IDX PT, R9, R0, 0x3, 0x181f ;  /* 0x00781f0000097f89 */ /* 0x000e6400000e0000 */
[--C-:B--2---:R-:W-:Y:S01]  /*11900*/  IMAD.X R5, R5, 0x1, R225.reuse, P0 ;  /* 0x0000000105057824 */ /* 0x104fe200000e06e1 */
[-C--:B------:R-:W-:Y:S01]  /*11910*/  IADD3 R12, P0, R12, R226.reuse, RZ ;  /* 0x000000e20c0c7210 */ /* 0x080fe20007f1e0ff */
[----:B------:R-:W2:Y:S01]  /*11920*/  SHFL.IDX PT, R3, R3, 0x5, 0x181f ;  /* 0x00b81f0003037f89 */ /* 0x000ea200000e0000 */
[-C--:B---3--:R-:W-:Y:S03]  /*11930*/  IADD3 R10, P5, R10, R226.reuse, RZ ;  /* 0x000000e20a0a7210 */ /* 0x088fe60007fbe0ff */
[----:B----4-:R2:W-:Y:S01]  /*11940*/  LDGSTS.E.BYPASS.LTC128B.128 [R38+0x3100], [R4.64], !P3 ;  /* 0x0310000004267fae */ /* 0x0105e2000d901d70 */
[--C-:B-----5:R-:W-:Y:S03]  /*11950*/  IMAD.X R13, R6, 0x1, R225.reuse, P0 ;  /* 0x00000001060d7824 */ /* 0x120fe600000e06e1 */
[----:B------:R-:W3:Y:S01]  /*11960*/  SHFL.IDX PT, R14, R0, 0x4, 0x181f ;  /* 0x00981f00000e7f89 */ /* 0x000ee200000e0000 */
[-C--:B------:R-:W-:Y:S03]  /*11970*/  IADD3 R8, P2, R8, R226.reuse, RZ ;  /* 0x000000e208087210 */ /* 0x080fe60007f5e0ff */
[----:B------:R-:W4:Y:S01]  /*11980*/  SHFL.IDX PT, R0, R0, 0x5, 0x181f ;  /* 0x00b81f0000007f89 */ /* 0x000f2200000e0000 */
[--C-:B------:R-:W-:Y:S03]  /*11990*/  IMAD.X R11, R11, 0x1, R225.reuse, P5 ;  /* 0x000000010b0b7824 */ /* 0x100fe600028e06e1 */
[----:B------:R4:W-:Y:S01]  /*119a0*/  LDGSTS.E.BYPASS.LTC128B.128 [R38+0x3900], [R12.64], !P3 ;  /* 0x039000000c267fae */ /* 0x0009e2000d901d70 */
[-C--:B------:R-:W-:Y:S03]  /*119b0*/  IADD3 R6, P1, R7, R226.reuse, RZ ;  /* 0x000000e207067210 */ /* 0x080fe60007f3e0ff */
[----:B------:R4:W-:Y:S01]  /*119c0*/  LDGSTS.E.BYPASS.LTC128B.128 [R38+0x4100], [R10.64], !P3 ;  /* 0x041000000a267fae */ /* 0x0009e2000d901d70 */
[--C-:B-1----:R-:W-:Y:S05]  /*119d0*/  IMAD.X R9, R9, 0x1, R225.reuse, P2 ;  /* 0x0000000109097824 */ /* 0x102fea00010e06e1 */
[----:B------:R1:W-:Y:S01]  /*119e0*/  LDGSTS.E.BYPASS.LTC128B.128 [R38+0x4900], [R8.64], !P3 ;  /* 0x0490000008267fae */ /* 0x0003e2000d901d70 */
[----:B--2---:R-:W-:Y:S01]  /*119f0*/  IADD3 R4, P0, R3, R226, RZ ;  /* 0x000000e203047210 */ /* 0x004fe20007f1e0ff */
[--C-:B---3--:R-:W-:Y:S04]  /*11a00*/  IMAD.X R7, R14, 0x1, R225.reuse, P1 ;  /* 0x000000010e077824 */ /* 0x108fe800008e06e1 */
[----:B----4-:R-:W-:Y:S01]  /*11a10*/  IMAD.X R5, R0, 0x1, R225, P0 ;  /* 0x0000000100057824 */ /* 0x010fe200000e06e1 */
[----:B------:R1:W-:Y:S04]  /*11a20*/  LDGSTS.E.BYPASS.LTC128B.128 [R38+0x5100], [R6.64], !P3 ;  /* 0x0510000006267fae */ /* 0x0003e8000d901d70 */
[----:B------:R1:W-:Y:S03]  /*11a30*/  LDGSTS.E.BYPASS.LTC128B.128 [R38+0x5900], [R4.64], !P3 ;  /* 0x0590000004267fae */ /* 0x0003e6000d901d70 */
.L_x_195:
[----:B-1234-:R-:W-:Y:S01]  /*11a40*/  FMNMX.FTZ R72, R168, R2, !PT ;  /* 0x00000002a8487209 */ /* 0x01efe20007810000 */
[----:B------:R-:W-:Y:S01]  /*11a50*/  LDSM.16.MT88.4 R52, [R210+0x100] ;  /* 0x00010000d234783b */ /* 0x000fe20000004200 */
[----:B------:R-:W-:Y:S02]  /*11a60*/  FMNMX.FTZ R0, R169, R100, !PT ;  /* 0x00000064a9007209 */ /* 0x000fe40007810000 */
[----:B------:R-:W-:Y:S02]  /*11a70*/  FMNMX.FTZ R72, R184, R72, !PT ;  /* 0x00000048b8487209 */ /* 0x000fe40007810000 */
[----:B------:R-:W-:Y:S02]  /*11a80*/  FMNMX.FTZ R0, R185, R0, !PT ;  /* 0x00000000b9007209 */ /* 0x000fe40007810000 */
[----:B------:R-:W-:Y:S01]  /*11a90*/  FMNMX.FTZ R72, R16, R72, !PT ;  /* 0x0000004810487209 */ /* 0x000fe20007810000 */
[----:B------:R-:W-:Y:S01]  /*11aa0*/  LDSM.16.MT88.4 R80, [R211+0x100] ;  /* 0x00010000d350783b */ /* 0x000fe20000004200 */
[----:B------:R-:W-:Y:S02]  /*11ab0*/  FMNMX.FTZ R0, R18, R0, !PT ;  /* 0x0000000012007209 */ /* 0x000fe40007810000 */
[----:B------:R-:W-:Y:S02]  /*11ac0*/  FMNMX.FTZ R72, R17, R72, !PT ;  /* 0x0000004811487209 */ /* 0x000fe40007810000 */
        /* <DEDUP_REMOVED lines=40> */
[----:B------:R-:W-:Y:S02]  /*11d50*/  MOV R92, R23 ;  /* 0x00000017005c7202 */ /* 0x000fe40000000f00 */
        /* <DEDUP_REMOVED lines=31> */
[----:B------:R-:W2:Y:S01]  /*11f50*/  SHFL.BFLY PT, R71, R0, 0x2, 0x1f ;  /* 0x0c401f0000477f89 */ /* 0x000ea200000e0000 */
        /* <DEDUP_REMOVED lines=16> */
[----:B------:R-:W-:Y:S02]  /*12060*/  MOV R93, R22 ;  /* 0x00000016005d7202 */ /* 0x000fe40000000f00 */
[----:B------:R-:W-:Y:S02]  /*12070*/  FMNMX.FTZ R3, R175, R3, !PT ;  /* 0x00000003af037209 */ /* 0x000fe40007810000 */
[----:B--2---:R-:W-:Y:S02]  /*12080*/  FMNMX.FTZ R71, R0, R71, !PT ;  /* 0x0000004700477209 */ /* 0x004fe40007810000 */
[----:B------:R-:W-:Y:S01]  /*12090*/  FMNMX.FTZ R0, R251, R4, !PT ;  /* 0x00000004fb007209 */ /* 0x000fe20007810000 */
[----:B------:R-:W2:Y:S01]  /*120a0*/  SHFL.BFLY PT, R5, R3, 0x2, 0x1f ;  /* 0x0c401f0003057f89 */ /* 0x000ea200000e0000 */
[----:B------:R-:W-:Y:S02]  /*120b0*/  MOV R87, R30 ;  /* 0x0000001e00577202 */ /* 0x000fe40000000f00 */
[----:B------:R-:W-:Y:S02]  /*120c0*/  FMNMX.FTZ R0, R93, R0, !PT ;  /* 0x000000005d007209 */ /* 0x000fe40007810000 */
[----:B------:R-:W-:Y:S02]  /*120d0*/  MOV R89, R28 ;  /* 0x0000001c00597202 */ /* 0x000fe40000000f00 */
[----:B------:R-:W-:Y:S01]  /*120e0*/  FMNMX.FTZ R0, R87, R0, !PT ;  /* 0x0000000057007209 */ /* 0x000fe20007810000 */
[----:B------:R-:W3:Y:S01]  /*120f0*/  SHFL.BFLY PT, R6, R71, 0x1, 0x1f ;  /* 0x0c201f0047067f89 */ /* 0x000ee200000e0000 */
[----:B------:R-:W-:Y:S02]  /*12100*/  MOV R85, R36 ;  /* 0x0000002400557202 */ /* 0x000fe40000000f00 */
[----:B------:R-:W-:Y:S02]  /*12110*/  FMNMX.FTZ R0, R89, R0, !PT ;  /* 0x0000000059007209 */ /* 0x000fe40007810000 */
[----:B------:R-:W-:Y:S02]  /*12120*/  ISETP.GT.AND P0, PT, R227, UR6, PT ;  /* 0x00000006e3007c0c */ /* 0x000fe4000bf04270 */
[----:B------:R-:W-:Y:S01]  /*12130*/  FMNMX.FTZ R0, R57, R0, !PT ;  /* 0x0000000039007209 */ /* 0x000fe20007810000 */
[----:B------:R-:W-:Y:S01]  /*12140*/  LDSM.16.MT88.4 R36, [R212+0x100] ;  /* 0x00010000d424783b */ /* 0x000fe20000004200 */
[----:B-1----:R-:W-:Y:S02]  /*12150*/  FMNMX.FTZ R72, R72, R7, !PT ;  /* 0x0000000748487209 */ /* 0x002fe40007810000 */
[----:B------:R-:W-:Y:S02]  /*12160*/  FMNMX.FTZ R4, R85, R0, !PT ;  /* 0x0000000055047209 */ /* 0x000fe40007810000 */
[----:B------:R-:W-:Y:S01]  /*12170*/  IADD3 R227, R227, -0x1, RZ ;  /* 0xffffffffe3e37810 */ /* 0x000fe20007ffe0ff */
[----:B------:R-:W-:Y:S01]  /*12180*/  FADD.FTZ R0, -R72, R2 ;  /* 0x0000000248007221 */ /* 0x000fe20000010100 */
[----:B------:R-:W-:Y:S01]  /*12190*/  FMNMX.FTZ R4, R178, R4, !PT ;  /* 0x00000004b2047209 */ /* 0x000fe20007810000 */
[----:B------:R-:W-:Y:S01]  /*121a0*/  FMUL.FTZ R96, R72, c[0x0][0x2d0] ;  /* 0x0000b40048607a20 */ /* 0x000fe20000410000 */
[----:B--2---:R-:W-:Y:S01]  /*121b0*/  FMNMX.FTZ R3, R3, R5, !PT ;  /* 0x0000000503037209 */ /* 0x004fe20007810000 */
[----:B------:R-:W-:Y:S01]  /*121c0*/  FMUL.FTZ R2, R0, c[0x0][0x2d0] ;  /* 0x0000b40000027a20 */ /* 0x000fe20000410000 */
[----:B------:R-:W-:Y:S01]  /*121d0*/  FMNMX.FTZ R0, R179, R4, !PT ;  /* 0x00000004b3007209 */ /* 0x000fe20007810000 */
[--C-:B------:R-:W-:Y:S02]  /*121e0*/  FFMA.FTZ R5, R20, c[0x0][0x2d0], -R96.reuse ;  /* 0x0000b40014057a23 */ /* 0x100fe40000010860 */
[----:B------:R1:W2:Y:S01]  /*121f0*/  MUFU.EX2 R73, R2 ;  /* 0x0000000200497308 */ /* 0x0002a20000000800 */
[----:B------:R-:W4:Y:S01]  /*12200*/  SHFL.BFLY PT, R70, R3, 0x1, 0x1f ;  /* 0x0c201f0003467f89 */ /* 0x000f2200000e0000 */
[----:B---3--:R-:W-:Y:S01]  /*12210*/  FMNMX.FTZ R71, R71, R6, !PT ;  /* 0x0000000647477209 */ /* 0x008fe20007810000 */
[----:B------:R-:W-:Y:S01]  /*12220*/  FFMA.FTZ R4, R168, c[0x0][0x2d0], -R96 ;  /* 0x0000b400a8047a23 */ /* 0x000fe20000010860 */
[----:B------:R-:W-:Y:S03]  /*12230*/  FMNMX.FTZ R0, R74, R0, !PT ;  /* 0x000000004a007209 */ /* 0x000fe60007810000 */
[----:B------:R-:W-:Y:S01]  /*12240*/  FMUL.FTZ R97, R71, c[0x0][0x2d0] ;  /* 0x0000b40047617a20 */ /* 0x000fe20000410000 */
[----:B------:R-:W-:Y:S02]  /*12250*/  FMNMX.FTZ R0, R75, R0, !PT ;  /* 0x000000004b007209 */ /* 0x000fe40007810000 */
[----:B------:R2:W-:Y:S01]  /*12260*/  MUFU.EX2 R40, R5 ;  /* 0x0000000500287308 */ /* 0x0005e20000000800 */
[----:B------:R-:W-:Y:S02]  /*12270*/  FFMA.FTZ R7, R103, c[0x0][0x2d0], -R97 ;  /* 0x0000b40067077a23 */ /* 0x000fe40000010861 */
[----:B-1----:R-:W-:Y:S01]  /*12280*/  FADD.FTZ R2, -R71, R100 ;  /* 0x0000006447027221 */ /* 0x002fe20000010100 */
[----:B----4-:R-:W-:Y:S02]  /*12290*/  FMNMX.FTZ R70, R3, R70, !PT ;  /* 0x0000004603467209 */ /* 0x010fe40007810000 */
[----:B------:R-:W1:Y:S01]  /*122a0*/  SHFL.BFLY PT, R3, R0, 0x2, 0x1f ;  /* 0x0c401f0000037f89 */ /* 0x000e6200000e0000 */
[----:B------:R-:W-:Y:S02]  /*122b0*/  FMUL.FTZ R2, R2, c[0x0][0x2d0] ;  /* 0x0000b40002027a20 */ /* 0x000fe40000410000 */
[----:B------:R-:W-:Y:S02]  /*122c0*/  FMUL.FTZ R98, R70, c[0x0][0x2d0] ;  /* 0x0000b40046627a20 */ /* 0x000fe40000410000 */
[----:B------:R3:W4:Y:S01]  /*122d0*/  MUFU.EX2 R69, R2 ;  /* 0x0000000200457308 */ /* 0x0007220000000800 */
[----:B--2---:R-:W-:Y:S01]  /*122e0*/  FMUL.FTZ R5, R73, R105 ;  /* 0x0000006949057220 */ /* 0x004fe20000410000 */
[----:B-1----:R-:W-:Y:S01]  /*122f0*/  FMNMX.FTZ R0, R0, R3, !PT ;  /* 0x0000000300007209 */ /* 0x002fe20007810000 */
[--C-:B------:R-:W-:Y:S02]  /*12300*/  FFMA.FTZ R3, R17, c[0x0][0x2d0], -R96.reuse ;  /* 0x0000b40011037a23 */ /* 0x100fe40000010860 */
[----:B------:R-:W-:Y:S01]  /*12310*/  FMUL.FTZ R17, R73, R117 ;  /* 0x0000007549117220 */ /* 0x000fe20000410000 */
[----:B------:R-:W-:Y:S04]  /*12320*/  MOV R117, R87 ;  /* 0x0000005700757202 */ /* 0x000fe80000000f00 */
[----:B------:R1:W2:Y:S01]  /*12330*/  MUFU.EX2 R11, R3 ;  /* 0x00000003000b7308 */ /* 0x0002a20000000800 */
[----:B---3--:R-:W-:Y:S02]  /*12340*/  FADD.FTZ R2, -R70, R101 ;  /* 0x0000006546027221 */ /* 0x008fe40000010100 */
[----:B----4-:R-:W-:Y:S02]  /*12350*/  FMUL.FTZ R6, R69, R106 ;  /* 0x0000006a45067220 */ /* 0x010fe40000410000 */
[----:B------:R-:W-:Y:S05]  /*12360*/  FMUL.FTZ R2, R2, c[0x0][0x2d0] ;  /* 0x0000b40002027a20 */ /* 0x000fea0000410000 */
[----:B------:R3:W4:Y:S10]  /*12370*/  MUFU.EX2 R68, R2 ;  /* 0x0000000200447308 */ /* 0x0007340000000800 */
[----:B------:R-:W-:Y:S01]  /*12380*/  MUFU.EX2 R101, R4 ;  /* 0x0000000400657308 */ /* 0x000fe20000000800 */
[--C-:B-1----:R-:W-:Y:S01]  /*12390*/  FFMA.FTZ R3, R169, c[0x0][0x2d0], -R97.reuse ;  /* 0x0000b400a9037a23 */ /* 0x102fe20000010861 */
[----:B--2---:R-:W-:Y:S08]  /*123a0*/  MOV R106, R11 ;  /* 0x0000000b006a7202 */ /* 0x004ff00000000f00 */
[----:B------:R1:W-:Y:S01]  /*123b0*/  MUFU.EX2 R100, R3 ;  /* 0x0000000300647308 */ /* 0x0003e20000000800 */
[--C-:B---3--:R-:W-:Y:S01]  /*123c0*/  FFMA.FTZ R2, R184, c[0x0][0x2d0], -R96.reuse ;  /* 0x0000b400b8027a23 */ /* 0x108fe20000010860 */
[----:B------:R-:W-:Y:S01]  /*123d0*/  MOV R184, R62 ;  /* 0x0000003e00b87202 */ /* 0x000fe20000000f00 */
[C---:B----4-:R-:W-:Y:S02]  /*123e0*/  FMUL.FTZ R29, R68.reuse, R129 ;  /* 0x00000081441d7220 */ /* 0x050fe40000410000 */
[----:B------:R-:W-:Y:S05]  /*123f0*/  FMUL.FTZ R45, R68, R145 ;  /* 0x00000091442d7220 */ /* 0x000fea0000410000 */
[----:B------:R2:W3:Y:S10]  /*12400*/  MUFU.EX2 R61, R2 ;  /* 0x00000002003d7308 */ /* 0x0004f40000000800 */
[----:B------:R4:W-:Y:S01]  /*12410*/  MUFU.EX2 R169, R7 ;  /* 0x0000000700a97308 */ /* 0x0009e20000000800 */
[--C-:B-1----:R-:W-:Y:S09]  /*12420*/  FFMA.FTZ R3, R185, c[0x0][0x2d0], -R97.reuse ;  /* 0x0000b400b9037a23 */ /* 0x102ff20000010861 */
[----:B------:R1:W5:Y:S01]  /*12430*/  MUFU.EX2 R60, R3 ;  /* 0x00000003003c7308 */ /* 0x0003620000000800 */
[----:B--2---:R-:W-:Y:S01]  /*12440*/  FFMA.FTZ R2, R16, c[0x0][0x2d0], -R96 ;  /* 0x0000b40010027a23 */ /* 0x004fe20000010860 */
[----:B---3--:R-:W-:Y:S01]  /*12450*/  F2FP.PACK_AB R76, R61, R101 ;  /* 0x000000653d4c723e */ /* 0x008fe200000000ff */
[--C-:B------:R-:W-:Y:S02]  /*12460*/  FFMA.FTZ R16, R35, c[0x0][0x2d0], -R97.reuse ;  /* 0x0000b40023107a23 */ /* 0x100fe40000010861 */
[C---:B------:R-:W-:Y:S05]  /*12470*/  FMUL.FTZ R35, R69.reuse, R135 ;  /* 0x0000008745237220 */ /* 0x040fea0000410000 */
[----:B------:R2:W3:Y:S01]  /*12480*/  MUFU.EX2 R8, R2 ;  /* 0x0000000200087308 */ /* 0x0004e20000000800 */
[C---:B----4-:R-:W-:Y:S09]  /*12490*/  FMUL.FTZ R7, R69.reuse, R107 ;  /* 0x0000006b45077220 */ /* 0x050ff20000410000 */
[----:B------:R4:W-:Y:S01]  /*124a0*/  MUFU.EX2 R95, R16 ;  /* 0x00000010005f7308 */ /* 0x0009e20000000800 */
[--C-:B-1----:R-:W-:Y:S01]  /*124b0*/  FFMA.FTZ R3, R18, c[0x0][0x2d0], -R97.reuse ;  /* 0x0000b40012037a23 */ /* 0x102fe20000010861 */
[----:B-----5:R-:W-:Y:S01]  /*124c0*/  F2FP.PACK_AB R77, R60, R100 ;  /* 0x000000643c4d723e */ /* 0x020fe200000000ff */
[----:B------:R-:W-:Y:S01]  /*124d0*/  FMUL.FTZ R18, R69, R118 ;  /* 0x0000007645127220 */ /* 0x000fe20000410000 */
[----:B------:R-:W-:Y:S06]  /*124e0*/  MOV R118, R89 ;  /* 0x0000005900767202 */ /* 0x000fec0000000f00 */
[----:B------:R1:W-:Y:S01]  /*124f0*/  MUFU.EX2 R10, R3 ;  /* 0x00000003000a7308 */ /* 0x0003e20000000800 */
[----:B--2---:R-:W1:Y:S01]  /*12500*/  SHFL.BFLY PT, R2, R0, 0x1, 0x1f ;  /* 0x0c201f0000027f89 */ /* 0x004e6200000e0000 */
[----:B---3--:R-:W-:Y:S04]  /*12510*/  MOV R185, R8 ;  /* 0x0000000800b97202 */ /* 0x008fe80000000f00 */
[----:B------:R-:W-:Y:S01]  /*12520*/  F2FP.PACK_AB R78, R106, R185 ;  /* 0x000000b96a4e723e */ /* 0x000fe200000000ff */
[----:B----4-:R-:W-:Y:S01]  /*12530*/  FMUL.FTZ R16, R73, R116 ;  /* 0x0000007449107220 */ /* 0x010fe20000410000 */
[----:B------:R-:W-:Y:S02]  /*12540*/  MOV R116, R84 ;  /* 0x0000005400747202 */ /* 0x000fe40000000f00 */
[----:B-1----:R-:W-:Y:S01]  /*12550*/  FMNMX.FTZ R3, R0, R2, !PT ;  /* 0x0000000200037209 */ /* 0x002fe20007810000 */
[--C-:B------:R-:W-:Y:S01]  /*12560*/  FFMA.FTZ R2, R183, c[0x0][0x2d0], -R98.reuse ;  /* 0x0000b400b7027a23 */ /* 0x100fe20000010862 */
[----:B------:R-:W-:Y:S01]  /*12570*/  MOV R183, R91 ;  /* 0x0000005b00b77202 */ /* 0x000fe20000000f00 */
[--C-:B------:R-:W-:Y:S02]  /*12580*/  FFMA.FTZ R0, R19, c[0x0][0x2d0], -R97.reuse ;  /* 0x0000b40013007a23 */ /* 0x100fe40000010861 */
[----:B------:R1:W2:Y:S01]  /*12590*/  MUFU.EX2 R14, R2 ;  /* 0x00000002000e7308 */ /* 0x0002a20000000800 */
[----:B------:R-:W-:Y:S09]  /*125a0*/  FMUL.FTZ R19, R69, R119 ;  /* 0x0000007745137220 */ /* 0x000ff20000410000 */
[----:B------:R3:W4:Y:S01]  /*125b0*/  MUFU.EX2 R12, R0 ;  /* 0x00000000000c7308 */ /* 0x0007220000000800 */
[----:B-1----:R-:W-:Y:S01]  /*125c0*/  FFMA.FTZ R2, R186, c[0x0][0x2d0], -R98 ;  /* 0x0000b400ba027a23 */ /* 0x002fe20000010862 */
[----:B--2---:R-:W-:Y:S08]  /*125d0*/  MOV R103, R14 ;  /* 0x0000000e00677202 */ /* 0x004ff00000000f00 */
[----:B------:R1:W2:Y:S01]  /*125e0*/  MUFU.EX2 R186, R2 ;  /* 0x0000000200ba7308 */ /* 0x0002a20000000800 */
[----:B---3--:R-:W-:Y:S01]  /*125f0*/  FADD.FTZ R0, -R3, R102 ;  /* 0x0000006603007221 */ /* 0x008fe20000010100 */
[----:B----4-:R-:W-:Y:S01]  /*12600*/  MOV R105, R12 ;  /* 0x0000000c00697202 */ /* 0x010fe20000000f00 */
[--C-:B------:R-:W-:Y:S02]  /*12610*/  FFMA.FTZ R12, R34, c[0x0][0x2d0], -R97.reuse ;  /* 0x0000b400220c7a23 */ /* 0x100fe40000010861 */
[----:B------:R-:W-:Y:S02]  /*12620*/  FMUL.FTZ R0, R0, c[0x0][0x2d0] ;  /* 0x0000b40000007a20 */ /* 0x000fe40000410000 */
[----:B------:R-:W-:Y:S04]  /*12630*/  FMUL.FTZ R34, R69, R134 ;  /* 0x0000008645227220 */ /* 0x000fe80000410000 */
[----:B------:R-:W3:Y:S01]  /*12640*/  MUFU.EX2 R0, R0 ;  /* 0x0000000000007308 */ /* 0x000ee20000000800 */
[--C-:B-1----:R-:W-:Y:S01]  /*12650*/  FFMA.FTZ R2, R180, c[0x0][0x2d0], -R98.reuse ;  /* 0x0000b400b4027a23 */ /* 0x102fe20000010862 */
[----:B------:R-:W-:Y:S02]  /*12660*/  MOV R180, R85 ;  /* 0x0000005500b47202 */ /* 0x000fe40000000f00 */
[----:B--2---:R-:W-:Y:S06]  /*12670*/  F2FP.PACK_AB R64, R186, R103 ;  /* 0x00000067ba40723e */ /* 0x004fec00000000ff */
[----:B------:R1:W-:Y:S01]  /*12680*/  MUFU.EX2 R9, R2 ;  /* 0x0000000200097308 */ /* 0x0003e20000000800 */
[C---:B---3--:R-:W-:Y:S01]  /*12690*/  FMUL.FTZ R11, R0.reuse, R111 ;  /* 0x0000006f000b7220 */ /* 0x048fe20000410000 */
[----:B------:R-:W-:Y:S01]  /*126a0*/  MOV R111, R56 ;  /* 0x00000038006f7202 */ /* 0x000fe20000000f00 */
[C---:B------:R-:W-:Y:S02]  /*126b0*/  FMUL.FTZ R14, R0.reuse, R114 ;  /* 0x00000072000e7220 */ /* 0x040fe40000410000 */
[C---:B------:R-:W-:Y:S01]  /*126c0*/  FMUL.FTZ R26, R0.reuse, R126 ;  /* 0x0000007e001a7220 */ /* 0x040fe20000410000 */
[----:B------:R-:W-:Y:S01]  /*126d0*/  MOV R126, R93 ;  /* 0x0000005d007e7202 */ /* 0x000fe20000000f00 */
[C---:B------:R-:W-:Y:S02]  /*126e0*/  FMUL.FTZ R27, R0.reuse, R127 ;  /* 0x0000007f001b7220 */ /* 0x040fe40000410000 */
[C---:B------:R-:W-:Y:S02]  /*126f0*/  FMUL.FTZ R42, R0.reuse, R142 ;  /* 0x0000008e002a7220 */ /* 0x040fe40000410000 */
[----:B------:R-:W-:Y:S02]  /*12700*/  FMUL.FTZ R43, R0, R143 ;  /* 0x0000008f002b7220 */ /* 0x000fe40000410000 */
[----:B-1----:R-:W-:Y:S02]  /*12710*/  FFMA.FTZ R2, R170, c[0x0][0x2d0], -R98 ;  /* 0x0000b400aa027a23 */ /* 0x002fe40000010862 */
[----:B------:R1:W-:Y:S01]  /*12720*/  MUFU.EX2 R170, R12 ;  /* 0x0000000c00aa7308 */ /* 0x0003e20000000800 */
[C---:B------:R-:W-:Y:S02]  /*12730*/  FMUL.FTZ R46, R0.reuse, R146 ;  /* 0x00000092002e7220 */ /* 0x040fe40000410000 */
[----:B------:R-:W-:Y:S02]  /*12740*/  FFMA.FTZ R56, R193, c[0x0][0x2d0], -R96 ;  /* 0x0000b400c1387a23 */ /* 0x000fe40000010860 */
[C---:B------:R-:W-:Y:S02]  /*12750*/  FMUL.FTZ R47, R0.reuse, R147 ;  /* 0x00000093002f7220 */ /* 0x040fe40000410000 */
[----:B------:R-:W-:Y:S03]  /*12760*/  FMUL.FTZ R62, R0, R162 ;  /* 0x000000a2003e7220 */ /* 0x000fe60000410000 */
[----:B------:R2:W-:Y:S01]  /*12770*/  MUFU.EX2 R13, R2 ;  /* 0x00000002000d7308 */ /* 0x0005e20000000800 */
[C---:B-1----:R-:W-:Y:S01]  /*12780*/  FMUL.FTZ R12, R68.reuse, R112 ;  /* 0x00000070440c7220 */ /* 0x042fe20000410000 */
[----:B------:R-:W-:Y:S01]  /*12790*/  MOV R112, R57 ;  /* 0x0000003900707202 */ /* 0x000fe20000000f00 */
[----:B------:R-:W-:Y:S02]  /*127a0*/  FMUL.FTZ R57, R68, R157 ;  /* 0x0000009d44397220 */ /* 0x000fe40000410000 */
[----:B--2---:R-:W-:Y:S04]  /*127b0*/  FMUL.FTZ R2, R3, c[0x0][0x2d0] ;  /* 0x0000b40003027a20 */ /* 0x004fe80000410000 */
[--C-:B------:R-:W-:Y:S01]  /*127c0*/  FFMA.FTZ R4, R181, c[0x0][0x2d0], -R2.reuse ;  /* 0x0000b400b5047a23 */ /* 0x100fe20000010802 */
[----:B------:R-:W-:Y:S01]  /*127d0*/  MOV R181, R10 ;  /* 0x0000000a00b57202 */ /* 0x000fe20000000f00 */
[--C-:B------:R-:W-:Y:S02]  /*127e0*/  FFMA.FTZ R28, R188, c[0x0][0x2d0], -R2.reuse ;  /* 0x0000b400bc1c7a23 */ /* 0x100fe40000010802 */
[----:B------:R1:W-:Y:S01]  /*127f0*/  MUFU.EX2 R102, R4 ;  /* 0x0000000400667308 */ /* 0x0003e20000000800 */
[----:B------:R-:W-:Y:S01]  /*12800*/  F2FP.PACK_AB R79, R105, R181 ;  /* 0x000000b5694f723e */ /* 0x000fe200000000ff */
[--C-:B------:R-:W-:Y:S02]  /*12810*/  FFMA.FTZ R44, R194, c[0x0][0x2d0], -R2.reuse ;  /* 0x0000b400c22c7a23 */ /* 0x100fe40000010802 */
[--C-:B------:R-:W-:Y:S02]  /*12820*/  FFMA.FTZ R48, R196, c[0x0][0x2d0], -R2.reuse ;  /* 0x0000b400c4307a23 */ /* 0x100fe40000010802 */
[--C-:B------:R-:W-:Y:S04]  /*12830*/  FFMA.FTZ R74, R74, c[0x0][0x2d0], -R2.reuse ;  /* 0x0000b4004a4a7a23 */ /* 0x100fe80000010802 */
[----:B------:R2:W-:Y:S10]  /*12840*/  MUFU.EX2 R50, R44 ;  /* 0x0000002c00327308 */ /* 0x0005f40000000800 */
[----:B------:R3:W-:Y:S01]  /*12850*/  MUFU.EX2 R114, R48 ;  /* 0x0000003000727308 */ /* 0x0007e20000000800 */
[--C-:B-1----:R-:W-:Y:S09]  /*12860*/  FFMA.FTZ R4, R187, c[0x0][0x2d0], -R2.reuse ;  /* 0x0000b400bb047a23 */ /* 0x102ff20000010802 */
[----:B------:R1:W4:Y:S01]  /*12870*/  MUFU.EX2 R187, R4 ;  /* 0x0000000400bb7308 */ /* 0x0003220000000800 */
[----:B--2---:R-:W-:Y:S02]  /*12880*/  FMUL.FTZ R44, R68, R144 ;  /* 0x00000090442c7220 */ /* 0x004fe40000410000 */
[----:B---3--:R-:W-:Y:S02]  /*12890*/  FMUL.FTZ R48, R73, R148 ;  /* 0x0000009449307220 */ /* 0x008fe40000410000 */
[--C-:B-1----:R-:W-:Y:S01]  /*128a0*/  FFMA.FTZ R4, R182, c[0x0][0x2d0], -R2.reuse ;  /* 0x0000b400b6047a23 */ /* 0x102fe20000010802 */
[----:B----4-:R-:W-:Y:S02]  /*128b0*/  F2FP.PACK_AB R65, R187, R102 ;  /* 0x00000066bb41723e */ /* 0x010fe400000000ff */
[----:B------:R-:W-:Y:S02]  /*128c0*/  MOV R182, R63 ;  /* 0x0000003f00b67202 */ /* 0x000fe40000000f00 */
[----:B------:R1:W2:Y:S01]  /*128d0*/  MUFU.EX2 R8, R4 ;  /* 0x0000000400087308 */ /* 0x0002a20000000800 */
[----:B------:R-:W-:Y:S02]  /*128e0*/  FMUL.FTZ R63, R0, R163 ;  /* 0x000000a3003f7220 */ /* 0x000fe40000410000 */
[----:B-1----:R-:W-:Y:S01]  /*128f0*/  FFMA.FTZ R4, R171, c[0x0][0x2d0], -R2 ;  /* 0x0000b400ab047a23 */ /* 0x002fe20000010802 */
[----:B--2---:R-:W-:Y:S01]  /*12900*/  MOV R107, R8 ;  /* 0x00000008006b7202 */ /* 0x004fe20000000f00 */
[C---:B------:R-:W-:Y:S01]  /*12910*/  FMUL.FTZ R8, R68.reuse, R108 ;  /* 0x0000006c44087220 */ /* 0x040fe20000410000 */
[----:B------:R-:W-:Y:S04]  /*12920*/  MOV R108, R9 ;  /* 0x00000009006c7202 */ /* 0x000fe80000000f00 */
[----:B------:R1:W2:Y:S01]  /*12930*/  MUFU.EX2 R10, R4 ;  /* 0x00000004000a7308 */ /* 0x0002a20000000800 */
[----:B------:R-:W-:Y:S01]  /*12940*/  FMUL.FTZ R9, R68, R109 ;  /* 0x0000006d44097220 */ /* 0x000fe20000410000 */
[----:B------:R-:W-:Y:S02]  /*12950*/  MOV R171, R86 ;  /* 0x0000005600ab7202 */ /* 0x000fe40000000f00 */
[----:B------:R-:W-:Y:S01]  /*12960*/  LDSM.16.MT88.4 R84, [R209+0x900] ;  /* 0x00090000d154783b */ /* 0x000fe20000004200 */
[--C-:B-1----:R-:W-:Y:S01]  /*12970*/  FFMA.FTZ R4, R21, c[0x0][0x2d0], -R96.reuse ;  /* 0x0000b40015047a23 */ /* 0x102fe20000010860 */
[----:B--2---:R-:W-:Y:S06]  /*12980*/  MOV R109, R10 ;  /* 0x0000000a006d7202 */ /* 0x004fec0000000f00 */
[----:B------:R-:W1:Y:S01]  /*12990*/  LDSM.16.MT88.4 R20, [R209+0x100] ;  /* 0x00010000d114783b */ /* 0x000e620000004200 */
[----:B------:R-:W-:Y:S01]  /*129a0*/  FMUL.FTZ R10, R0, R110 ;  /* 0x0000006e000a7220 */ /* 0x000fe20000410000 */
[----:B------:R2:W-:Y:S01]  /*129b0*/  MUFU.EX2 R41, R4 ;  /* 0x0000000400297308 */ /* 0x0005e20000000800 */
[----:B------:R-:W-:Y:S02]  /*129c0*/  F2FP.PACK_AB R67, R109, R107 ;  /* 0x0000006b6d43723e */ /* 0x000fe400000000ff */
[----:B------:R-:W-:Y:S01]  /*129d0*/  MOV R110, R61 ;  /* 0x0000003d006e7202 */ /* 0x000fe20000000f00 */
[----:B------:R-:W-:Y:S02]  /*129e0*/  FMUL.FTZ R61, R68, R161 ;  /* 0x000000a1443d7220 */ /* 0x000fe40000410000 */
[--C-:B--2---:R-:W-:Y:S02]  /*129f0*/  FFMA.FTZ R4, R15, c[0x0][0x2d0], -R97.reuse ;  /* 0x0000b4000f047a23 */ /* 0x104fe40000010861 */
[----:B------:R-:W-:Y:S01]  /*12a00*/  FMUL.FTZ R15, R0, R115 ;  /* 0x00000073000f7220 */ /* 0x000fe20000410000 */
[----:B------:R-:W-:Y:S01]  /*12a10*/  MOV R115, R60 ;  /* 0x0000003c00737202 */ /* 0x000fe20000000f00 */
[----:B------:R2:W-:Y:S01]  /*12a20*/  MUFU.EX2 R31, R4 ;  /* 0x00000004001f7308 */ /* 0x0005e20000000800 */
[--C-:B------:R-:W-:Y:S02]  /*12a30*/  FFMA.FTZ R60, R198, c[0x0][0x2d0], -R97.reuse ;  /* 0x0000b400c63c7a23 */ /* 0x100fe40000010861 */
[----:B--2---:R-:W-:Y:S02]  /*12a40*/  FFMA.FTZ R4, R32, c[0x0][0x2d0], -R96 ;  /* 0x0000b40020047a23 */ /* 0x004fe40000010860 */
[----:B------:R-:W-:Y:S05]  /*12a50*/  FFMA.FTZ R32, R189, c[0x0][0x2d0], -R2 ;  /* 0x0000b400bd207a23 */ /* 0x000fea0000010802 */
[----:B------:R2:W3:Y:S02]  /*12a60*/  MUFU.EX2 R94, R4 ;  /* 0x00000004005e7308 */ /* 0x0004e40000000800 */
[----:B--2---:R-:W-:Y:S01]  /*12a70*/  FFMA.FTZ R4, R33, c[0x0][0x2d0], -R96 ;  /* 0x0000b40021047a23 */ /* 0x004fe20000010860 */
[----:B---3--:R-:W-:Y:S01]  /*12a80*/  MOV R127, R94 ;  /* 0x0000005e007f7202 */ /* 0x008fe20000000f00 */
[C---:B------:R-:W-:Y:S06]  /*12a90*/  FMUL.FTZ R33, R73.reuse, R133 ;  /* 0x0000008549217220 */ /* 0x040fec0000410000 */
[----:B------:R2:W3:Y:S10]  /*12aa0*/  MUFU.EX2 R49, R4 ;  /* 0x0000000400317308 */ /* 0x0004f40000000800 */
[----:B------:R4:W-:Y:S01]  /*12ab0*/  MUFU.EX2 R133, R56 ;  /* 0x0000003800857308 */ /* 0x0009e20000000800 */
[C---:B--2---:R-:W-:Y:S01]  /*12ac0*/  FMUL.FTZ R4, R73.reuse, R104 ;  /* 0x0000006849047220 */ /* 0x044fe20000410000 */
[----:B------:R-:W-:Y:S01]  /*12ad0*/  MOV R104, R13 ;  /* 0x0000000d00687202 */ /* 0x000fe20000000f00 */
[----:B------:R-:W-:Y:S01]  /*12ae0*/  FMUL.FTZ R13, R68, R113 ;  /* 0x00000071440d7220 */ /* 0x000fe20000410000 */
[----:B---3--:R-:W-:Y:S01]  /*12af0*/  MOV R148, R49 ;  /* 0x0000003100947202 */ /* 0x008fe20000000f00 */
[----:B------:R-:W-:Y:S01]  /*12b00*/  FMUL.FTZ R49, R73, R149 ;  /* 0x0000009549317220 */ /* 0x000fe20000410000 */
[----:B------:R-:W-:Y:S01]  /*12b10*/  MOV R149, R50 ;  /* 0x0000003200957202 */ /* 0x000fe20000000f00 */
[----:B------:R-:W-:Y:S01]  /*12b20*/  FMUL.FTZ R50, R69, R150 ;  /* 0x0000009645327220 */ /* 0x000fe20000410000 */
[-C--:B-1----:R-:W-:Y:S05]  /*12b30*/  HMMA.16816.F32 R4, R76, R20.reuse, R4 ;  /* 0x000000144c04723c */ /* 0x082fea0000001804 */
[----:B------:R-:W-:Y:S01]  /*12b40*/  F2FP.PACK_AB R66, R104, R108 ;  /* 0x0000006c6842723e */ /* 0x000fe200000000ff */
[----:B----4-:R-:W-:Y:S01]  /*12b50*/  FMUL.FTZ R56, R68, R156 ;  /* 0x0000009c44387220 */ /* 0x010fe20000410000 */
[----:B------:R-:W-:Y:S01]  /*12b60*/  MOV R113, R59 ;  /* 0x0000003b00717202 */ /* 0x000fe20000000f00 */
[----:B------:R-:W-:Y:S04]  /*12b70*/  FMUL.FTZ R59, R0, R159 ;  /* 0x0000009f003b7220 */ /* 0x000fe80000410000 */
[C---:B------:R-:W-:Y:S07]  /*12b80*/  HMMA.16816.F32 R8, R64.reuse, R20, R8 ;  /* 0x000000144008723c */ /* 0x040fee0000001808 */
[--C-:B------:R-:W-:Y:S01]  /*12b90*/  FFMA.FTZ R20, R24, c[0x0][0x2d0], -R98.reuse ;  /* 0x0000b40018147a23 */ /* 0x100fe20000010862 */
[-C--:B------:R-:W-:Y:S03]  /*12ba0*/  HMMA.16816.F32 R12, R64, R22.reuse, R12 ;  /* 0x00000016400c723c */ /* 0x080fe6000000180c */
[----:B------:R1:W2:Y:S01]  /*12bb0*/  MUFU.EX2 R168, R20 ;  /* 0x0000001400a87308 */ /* 0x0002a20000000800 */
[----:B------:R-:W-:Y:S01]  /*12bc0*/  FMUL.FTZ R21, R73, R121 ;  /* 0x0000007949157220 */ /* 0x000fe20000410000 */
[----:B------:R-:W-:Y:S01]  /*12bd0*/  MOV R121, R169 ;  /* 0x000000a900797202 */ /* 0x000fe20000000f00 */
[--C-:B------:R-:W-:Y:S01]  /*12be0*/  FFMA.FTZ R24, R25, c[0x0][0x2d0], -R98.reuse ;  /* 0x0000b40019187a23 */ /* 0x100fe20000010862 */
[----:B------:R-:W-:Y:S01]  /*12bf0*/  MOV R169, R90 ;  /* 0x0000005a00a97202 */ /* 0x000fe20000000f00 */
[C---:B------:R-:W-:Y:S04]  /*12c00*/  HMMA.16816.F32 R16, R76.reuse, R22, R16 ;  /* 0x000000164c10723c */ /* 0x040fe80000001810 */
[C---:B------:R-:W-:Y:S01]  /*12c10*/  FMUL.FTZ R25, R68.reuse, R125 ;  /* 0x0000007d44197220 */ /* 0x040fe20000410000 */
[----:B------:R3:W4:Y:S01]  /*12c20*/  MUFU.EX2 R30, R24 ;  /* 0x00000018001e7308 */ /* 0x0007220000000800 */
[----:B------:R-:W-:Y:S01]  /*12c30*/  MOV R125, R92 ;  /* 0x0000005c007d7202 */ /* 0x000fe20000000f00 */
[C---:B------:R-:W-:Y:S02]  /*12c40*/  FMUL.FTZ R23, R69.reuse, R123 ;  /* 0x0000007b45177220 */ /* 0x040fe40000410000 */
[----:B------:R-:W-:Y:S03]  /*12c50*/  FMUL.FTZ R22, R69, R122 ;  /* 0x0000007a45167220 */ /* 0x000fe60000410000 */
[--C-:B------:R-:W-:Y:S03]  /*12c60*/  FFMA.FTZ R92, R199, c[0x0][0x2d0], -R97.reuse ;  /* 0x0000b400c75c7a23 */ /* 0x100fe60000010861 */
[----:B------:R5:W-:Y:S01]  /*12c70*/  MUFU.EX2 R123, R28 ;  /* 0x0000001c007b7308 */ /* 0x000be20000000800 */
[----:B-1----:R-:W-:Y:S01]  /*12c80*/  FMUL.FTZ R20, R73, R120 ;  /* 0x0000007849147220 */ /* 0x002fe20000410000 */
[----:B------:R-:W-:Y:S02]  /*12c90*/  MOV R120, R95 ;  /* 0x0000005f00787202 */ /* 0x000fe40000000f00 */
[----:B--2---:R-:W-:Y:S02]  /*12ca0*/  MOV R122, R168 ;  /* 0x000000a8007a7202 */ /* 0x004fe40000000f00 */
[----:B------:R-:W-:Y:S04]  /*12cb0*/  MOV R168, R58 ;  /* 0x0000003a00a87202 */ /* 0x000fe80000000f00 */
[----:B------:R1:W-:Y:S01]  /*12cc0*/  MUFU.EX2 R135, R92 ;  /* 0x0000005c00877308 */ /* 0x0003e20000000800 */
[-C--:B------:R-:W-:Y:S03]  /*12cd0*/  HMMA.16816.F32 R20, R76, R36.reuse, R20 ;  /* 0x000000244c14723c */ /* 0x080fe60000001814 */
[----:B---3--:R-:W-:Y:S01]  /*12ce0*/  FMUL.FTZ R24, R68, R124 ;  /* 0x0000007c44187220 */ /* 0x008fe20000410000 */
[----:B----4-:R-:W-:Y:S01]  /*12cf0*/  MOV R129, R30 ;  /* 0x0000001e00817202 */ /* 0x010fe20000000f00 */
[C---:B------:R-:W-:Y:S01]  /*12d00*/  FMUL.FTZ R30, R0.reuse, R130 ;  /* 0x00000082001e7220 */ /* 0x040fe20000410000 */
[----:B------:R-:W-:Y:S01]  /*12d10*/  MOV R130, R31 ;  /* 0x0000001f00827202 */ /* 0x000fe20000000f00 */
[----:B------:R-:W-:Y:S01]  /*12d20*/  FMUL.FTZ R31, R0, R131 ;  /* 0x00000083001f7220 */ /* 0x000fe20000410000 */
[----:B------:R-:W-:Y:S01]  /*12d30*/  MOV R124, R40 ;  /* 0x00000028007c7202 */ /* 0x000fe20000000f00 */
[--C-:B------:R-:W-:Y:S01]  /*12d40*/  FFMA.FTZ R40, R191, c[0x0][0x2d0], -R98.reuse ;  /* 0x0000b400bf287a23 */ /* 0x100fe20000010862 */
[C---:B------:R-:W-:Y:S03]  /*12d50*/  HMMA.16816.F32 R24, R64.reuse, R36, R24 ;  /* 0x000000244018723c */ /* 0x040fe60000001818 */
[----:B------:R2:W-:Y:S01]  /*12d60*/  MUFU.EX2 R119, R40 ;  /* 0x0000002800777308 */ /* 0x0005e20000000800 */
[C---:B-----5:R-:W-:Y:S01]  /*12d70*/  FMUL.FTZ R28, R68.reuse, R128 ;  /* 0x00000080441c7220 */ /* 0x060fe20000410000 */
[----:B------:R-:W-:Y:S01]  /*12d80*/  MOV R131, R41 ;  /* 0x0000002900837202 */ /* 0x000fe20000000f00 */
[----:B------:R-:W-:Y:S02]  /*12d90*/  FMUL.FTZ R41, R68, R141 ;  /* 0x0000008d44297220 */ /* 0x000fe40000410000 */
[----:B------:R-:W-:Y:S03]  /*12da0*/  FFMA.FTZ R36, R190, c[0x0][0x2d0], -R98 ;  /* 0x0000b400be247a23 */ /* 0x000fe60000010862 */
[-C--:B------:R-:W-:Y:S02]  /*12db0*/  HMMA.16816.F32 R28, R64, R38.reuse, R28 ;  /* 0x00000026401c723c */ /* 0x080fe4000000181c */
[----:B------:R3:W-:Y:S01]  /*12dc0*/  MUFU.EX2 R128, R32 ;  /* 0x0000002000807308 */ /* 0x0007e20000000800 */
[C---:B------:R-:W-:Y:S01]  /*12dd0*/  FMUL.FTZ R37, R73.reuse, R137 ;  /* 0x0000008949257220 */ /* 0x040fe20000410000 */
[----:B-1----:R-:W-:Y:S01]  /*12de0*/  LDSM.16.MT88.4 R92, [R210+0x900] ;  /* 0x00090000d25c783b */ /* 0x002fe20000004200 */
[----:B------:R-:W-:Y:S07]  /*12df0*/  FMUL.FTZ R58, R0, R158 ;  /* 0x0000009e003a7220 */ /* 0x000fee0000410000 */
[----:B------:R1:W4:Y:S01]  /*12e00*/  MUFU.EX2 R51, R36 ;  /* 0x0000002400337308 */ /* 0x0003220000000800 */
[----:B--2---:R-:W-:Y:S02]  /*12e10*/  FMUL.FTZ R40, R68, R140 ;  /* 0x0000008c44287220 */ /* 0x004fe40000410000 */
[C---:B---3--:R-:W-:Y:S07]  /*12e20*/  FMUL.FTZ R32, R73.reuse, R132 ;  /* 0x0000008449207220 */ /* 0x048fee0000410000 */
[C---:B------:R-:W-:Y:S04]  /*12e30*/  HMMA.16816.F32 R32, R76.reuse, R38, R32 ;  /* 0x000000264c20723c */ /* 0x040fe80000001820 */
[----:B-1----:R-:W-:Y:S01]  /*12e40*/  FMUL.FTZ R36, R73, R136 ;  /* 0x0000008849247220 */ /* 0x002fe20000410000 */
[----:B----4-:R-:W-:Y:S01]  /*12e50*/  MOV R150, R51 ;  /* 0x0000003300967202 */ /* 0x010fe20000000f00 */
[C---:B------:R-:W-:Y:S01]  /*12e60*/  FMUL.FTZ R51, R69.reuse, R151 ;  /* 0x0000009745337220 */ /* 0x040fe20000410000 */
[----:B------:R-:W-:Y:S01]  /*12e70*/  MOV R151, R170 ;  /* 0x000000aa00977202 */ /* 0x000fe20000000f00 */
[C---:B------:R-:W-:Y:S01]  /*12e80*/  FMUL.FTZ R38, R69.reuse, R138 ;  /* 0x0000008a45267220 */ /* 0x040fe20000410000 */
[----:B------:R-:W-:Y:S02]  /*12e90*/  MOV R170, R88 ;  /* 0x0000005800aa7202 */ /* 0x000fe40000000f00 */
[----:B------:R-:W1:Y:S01]  /*12ea0*/  LDSM.16.MT88.4 R88, [R212+0x900] ;  /* 0x00090000d458783b */ /* 0x000e620000004200 */
[----:B------:R-:W-:Y:S02]  /*12eb0*/  FMUL.FTZ R39, R69, R139 ;  /* 0x0000008b45277220 */ /* 0x000fe40000410000 */
[----:B------:R2:W-:Y:S05]  /*12ec0*/  MUFU.EX2 R139, R60 ;  /* 0x0000003c008b7308 */ /* 0x0005ea0000000800 */
[-C--:B------:R-:W-:Y:S08]  /*12ed0*/  HMMA.16816.F32 R36, R76, R52.reuse, R36 ;  /* 0x000000344c24723c */ /* 0x080ff00000001824 */
[C---:B------:R-:W-:Y:S07]  /*12ee0*/  HMMA.16816.F32 R40, R64.reuse, R52, R40 ;  /* 0x000000344028723c */ /* 0x040fee0000001828 */
[--C-:B------:R-:W-:Y:S01]  /*12ef0*/  FFMA.FTZ R52, R192, c[0x0][0x2d0], -R96.reuse ;  /* 0x0000b400c0347a23 */ /* 0x100fe20000010860 */
[-C--:B------:R-:W-:Y:S03]  /*12f00*/  HMMA.16816.F32 R44, R64, R54.reuse, R44 ;  /* 0x00000036402c723c */ /* 0x080fe6000000182c */
[----:B------:R3:W-:Y:S01]  /*12f10*/  MUFU.EX2 R132, R52 ;  /* 0x0000003400847308 */ /* 0x0007e20000000800 */
[----:B------:R-:W-:Y:S02]  /*12f20*/  FMUL.FTZ R53, R73, R153 ;  /* 0x0000009949357220 */ /* 0x000fe40000410000 */
[----:B--2---:R-:W-:Y:S02]  /*12f30*/  FMUL.FTZ R60, R68, R160 ;  /* 0x000000a0443c7220 */ /* 0x004fe40000410000 */
[C---:B------:R-:W-:Y:S07]  /*12f40*/  HMMA.16816.F32 R48, R76.reuse, R54, R48 ;  /* 0x000000364c30723c */ /* 0x040fee0000001830 */
[C---:B------:R-:W-:Y:S02]  /*12f50*/  FMUL.FTZ R55, R69.reuse, R155 ;  /* 0x0000009b45377220 */ /* 0x040fe40000410000 */
[----:B------:R-:W-:Y:S03]  /*12f60*/  FMUL.FTZ R54, R69, R154 ;  /* 0x0000009a45367220 */ /* 0x000fe60000410000 */
[----:B---3--:R-:W-:Y:S07]  /*12f70*/  FMUL.FTZ R52, R73, R152 ;  /* 0x0000009849347220 */ /* 0x008fee0000410000 */
[-C--:B------:R-:W-:Y:S08]  /*12f80*/  HMMA.16816.F32 R52, R76, R80.reuse, R52 ;  /* 0x000000504c34723c */ /* 0x080ff00000001834 */
        /* <DEDUP_REMOVED lines=10> */
[--C-:B--2---:R-:W-:Y:S03]  /*13030*/  FFMA.FTZ R80, R195, c[0x0][0x2d0], -R96.reuse ;  /* 0x0000b400c3507a23 */ /* 0x104fe60000010860 */
[----:B------:R-:W-:Y:S02]  /*13040*/  F2FP.PACK_AB R78, R148, R127 ;  /* 0x0000007f944e723e */ /* 0x000fe400000000ff */
[----:B------:R-:W-:Y:S01]  /*13050*/  F2FP.PACK_AB R79, R120, R151 ;  /* 0x00000097784f723e */ /* 0x000fe200000000ff */
[----:B------:R2:W-:Y:S02]  /*13060*/  MUFU.EX2 R134, R80 ;  /* 0x0000005000867308 */ /* 0x0005e40000000800 */
[----:B------:R-:W-:Y:S02]  /*13070*/  F2FP.PACK_AB R76, R131, R124 ;  /* 0x0000007c834c723e */ /* 0x000fe400000000ff */
[----:B------:R-:W-:Y:S02]  /*13080*/  F2FP.PACK_AB R77, R130, R121 ;  /* 0x00000079824d723e */ /* 0x000fe400000000ff */
[----:B------:R-:W-:Y:S02]  /*13090*/  F2FP.PACK_AB R82, R119, R150 ;  /* 0x000000967752723e */ /* 0x000fe400000000ff */
[----:B------:R-:W-:Y:S03]  /*130a0*/  F2FP.PACK_AB R83, R114, R149 ;  /* 0x000000957253723e */ /* 0x000fe600000000ff */
[-C--:B------:R-:W-:Y:S03]  /*130b0*/  HMMA.16816.F32 R4, R76, R84.reuse, R4 ;  /* 0x000000544c04723c */ /* 0x080fe60000001804 */
[----:B--2---:R-:W-:Y:S04]  /*130c0*/  FFMA.FTZ R80, R197, c[0x0][0x2d0], -R96 ;  /* 0x0000b400c5507a23 */ /* 0x004fe80000010860 */
[----:B------:R2:W-:Y:S02]  /*130d0*/  MUFU.EX2 R136, R80 ;  /* 0x0000005000887308 */ /* 0x0005e40000000800 */
[----:B--2---:R-:W-:Y:S07]  /*130e0*/  F2FP.PACK_AB R80, R129, R122 ;  /* 0x0000007a8150723e */ /* 0x004fee00000000ff */
[C---:B------:R-:W-:Y:S07]  /*130f0*/  HMMA.16816.F32 R8, R80.reuse, R84, R8 ;  /* 0x000000545008723c */ /* 0x040fee0000001808 */
[--C-:B------:R-:W-:Y:S01]  /*13100*/  FFMA.FTZ R84, R200, c[0x0][0x2d0], -R97.reuse ;  /* 0x0000b400c8547a23 */ /* 0x100fe20000010861 */
[-C--:B------:R-:W-:Y:S03]  /*13110*/  HMMA.16816.F32 R12, R80, R86.reuse, R12 ;  /* 0x00000056500c723c */ /* 0x080fe6000000180c */
[----:B------:R2:W3:Y:S05]  /*13120*/  MUFU.EX2 R137, R84 ;  /* 0x0000005400897308 */ /* 0x0004ea0000000800 */
[C---:B------:R-:W-:Y:S08]  /*13130*/  HMMA.16816.F32 R16, R76.reuse, R86, R16 ;  /* 0x000000564c10723c */ /* 0x040ff00000001810 */
[-C--:B-1----:R-:W-:Y:S08]  /*13140*/  HMMA.16816.F32 R20, R76, R88.reuse, R20 ;  /* 0x000000584c14723c */ /* 0x082ff00000001814 */
[C---:B------:R-:W-:Y:S04]  /*13150*/  HMMA.16816.F32 R24, R80.reuse, R88, R24 ;  /* 0x000000585018723c */ /* 0x040fe80000001818 */
[----:B--2---:R-:W-:Y:S01]  /*13160*/  FFMA.FTZ R84, R204, c[0x0][0x2d0], -R98 ;  /* 0x0000b400cc547a23 */ /* 0x004fe20000010862 */
[----:B---3--:R-:W-:Y:S02]  /*13170*/  MOV R204, R137 ;  /* 0x0000008900cc7202 */ /* 0x008fe40000000f00 */
[----:B------:R-:W-:Y:S01]  /*13180*/  FFMA.FTZ R88, R232, c[0x0][0x2d0], -R2 ;  /* 0x0000b400e8587a23 */ /* 0x000fe20000010802 */
[-C--:B------:R-:W-:Y:S01]  /*13190*/  HMMA.16816.F32 R28, R80, R90.reuse, R28 ;  /* 0x0000005a501c723c */ /* 0x080fe2000000181c */
[----:B------:R1:W-:Y:S03]  /*131a0*/  MUFU.EX2 R137, R84 ;  /* 0x0000005400897308 */ /* 0x0003e60000000800 */
[----:B------:R-:W-:Y:S04]  /*131b0*/  MOV R232, R134 ;  /* 0x0000008600e87202 */ /* 0x000fe80000000f00 */
[C---:B------:R-:W-:Y:S03]  /*131c0*/  HMMA.16816.F32 R32, R76.reuse, R90, R32 ;  /* 0x0000005a4c20723c */ /* 0x040fe60000001820 */
[----:B------:R2:W-:Y:S05]  /*131d0*/  MUFU.EX2 R142, R88 ;  /* 0x00000058008e7308 */ /* 0x0005ea0000000800 */
[-C--:B------:R-:W-:Y:S08]  /*131e0*/  HMMA.16816.F32 R36, R76, R92.reuse, R36 ;  /* 0x0000005c4c24723c */ /* 0x080ff00000001824 */
[C---:B------:R-:W-:Y:S04]  /*131f0*/  HMMA.16816.F32 R40, R80.reuse, R92, R40 ;  /* 0x0000005c5028723c */ /* 0x040fe80000001828 */
[----:B-1----:R-:W-:Y:S01]  /*13200*/  FFMA.FTZ R84, R203, c[0x0][0x2d0], -R98 ;  /* 0x0000b400cb547a23 */ /* 0x002fe20000010862 */
[----:B------:R-:W-:Y:S02]  /*13210*/  MOV R203, R136 ;  /* 0x0000008800cb7202 */ /* 0x000fe40000000f00 */
[----:B------:R-:W-:Y:S01]  /*13220*/  FFMA.FTZ R92, R230, c[0x0][0x2d0], -R96 ;  /* 0x0000b400e65c7a23 */ /* 0x000fe20000010860 */
[-C--:B------:R-:W-:Y:S01]  /*13230*/  HMMA.16816.F32 R44, R80, R94.reuse, R44 ;  /* 0x0000005e502c723c */ /* 0x080fe2000000182c */
[----:B------:R1:W-:Y:S03]  /*13240*/  MUFU.EX2 R143, R84 ;  /* 0x00000054008f7308 */ /* 0x0003e60000000800 */
[----:B--2---:R-:W-:Y:S01]  /*13250*/  FFMA.FTZ R88, R207, c[0x0][0x2d0], -R98 ;  /* 0x0000b400cf587a23 */ /* 0x004fe20000010862 */
[----:B------:R-:W-:Y:S02]  /*13260*/  MOV R207, R133 ;  /* 0x0000008500cf7202 */ /* 0x000fe40000000f00 */
[----:B------:R-:W-:Y:S01]  /*13270*/  MOV R230, R120 ;  /* 0x0000007800e67202 */ /* 0x000fe20000000f00 */
[C---:B------:R-:W-:Y:S03]  /*13280*/  HMMA.16816.F32 R48, R76.reuse, R94, R48 ;  /* 0x0000005e4c30723c */ /* 0x040fe60000001830 */
[----:B------:R2:W-:Y:S10]  /*13290*/  MUFU.EX2 R141, R88 ;  /* 0x00000058008d7308 */ /* 0x0005f40000000800 */
[----:B------:R3:W-:Y:S01]  /*132a0*/  MUFU.EX2 R147, R92 ;  /* 0x0000005c00937308 */ /* 0x0007e20000000800 */
[----:B-1----:R-:W-:Y:S01]  /*132b0*/  FFMA.FTZ R84, R205, c[0x0][0x2d0], -R2 ;  /* 0x0000b400cd547a23 */ /* 0x002fe20000010802 */
[----:B------:R-:W-:Y:S08]  /*132c0*/  MOV R205, R135 ;  /* 0x0000008700cd7202 */ /* 0x000ff00000000f00 */
[----:B------:R1:W4:Y:S01]  /*132d0*/  MUFU.EX2 R136, R84 ;  /* 0x0000005400887308 */ /* 0x0003220000000800 */
[----:B--2---:R-:W-:Y:S01]  /*132e0*/  FFMA.FTZ R88, R231, c[0x0][0x2d0], -R98 ;  /* 0x0000b400e7587a23 */ /* 0x004fe20000010862 */
[----:B------:R-:W-:Y:S02]  /*132f0*/  MOV R231, R132 ;  /* 0x0000008400e77202 */ /* 0x000fe40000000f00 */
[----:B------:R-:W-:Y:S02]  /*13300*/  MOV R132, R113 ;  /* 0x0000007100847202 */ /* 0x000fe40000000f00 */
[----:B------:R-:W-:Y:S04]  /*13310*/  MOV R113, R186 ;  /* 0x000000ba00717202 */ /* 0x000fe80000000f00 */
[----:B------:R2:W5:Y:S01]  /*13320*/  MUFU.EX2 R201, R88 ;  /* 0x0000005800c97308 */ /* 0x0005620000000800 */
[----:B---3--:R-:W-:Y:S01]  /*13330*/  FFMA.FTZ R92, R233, c[0x0][0x2d0], -R96 ;  /* 0x0000b400e95c7a23 */ /* 0x008fe20000010860 */
[----:B------:R-:W-:Y:S02]  /*13340*/  MOV R233, R127 ;  /* 0x0000007f00e97202 */ /* 0x000fe40000000f00 */
[----:B------:R-:W-:Y:S06]  /*13350*/  MOV R127, R105 ;  /* 0x00000069007f7202 */ /* 0x000fec0000000f00 */
[----:B------:R3:W-:Y:S01]  /*13360*/  MUFU.EX2 R199, R92 ;  /* 0x0000005c00c77308 */ /* 0x0007e20000000800 */
[----:B-1----:R-:W1:Y:S01]  /*13370*/  LDSM.16.MT88.4 R84, [R211+0x900] ;  /* 0x00090000d354783b */ /* 0x002e620000004200 */
[----:B--2---:R-:W-:Y:S01]  /*13380*/  FFMA.FTZ R88, R235, c[0x0][0x2d0], -R2 ;  /* 0x0000b400eb587a23 */ /* 0x004fe20000010802 */
[----:B------:R-:W-:Y:S07]  /*13390*/  MOV R235, R114 ;  /* 0x0000007200eb7202 */ /* 0x000fee0000000f00 */
[----:B------:R2:W-:Y:S01]  /*133a0*/  MUFU.EX2 R140, R88 ;  /* 0x00000058008c7308 */ /* 0x0005e20000000800 */
[----:B---3--:R-:W-:Y:S01]  /*133b0*/  FFMA.FTZ R92, R206, c[0x0][0x2d0], -R96 ;  /* 0x0000b400ce5c7a23 */ /* 0x008fe20000010860 */
[----:B------:R-:W-:Y:S02]  /*133c0*/  MOV R206, R233 ;  /* 0x000000e900ce7202 */ /* 0x000fe40000000f00 */
[----:B------:R-:W-:Y:S06]  /*133d0*/  MOV R233, R148 ;  /* 0x0000009400e97202 */ /* 0x000fec0000000f00 */
[----:B------:R3:W-:Y:S01]  /*133e0*/  MUFU.EX2 R197, R92 ;  /* 0x0000005c00c57308 */ /* 0x0007e20000000800 */
[----:B--2---:R-:W-:Y:S01]  /*133f0*/  FFMA.FTZ R88, R238, c[0x0][0x2d0], -R2 ;  /* 0x0000b400ee587a23 */ /* 0x004fe20000010802 */
[----:B------:R-:W-:Y:S01]  /*13400*/  MOV R238, R119 ;  /* 0x0000007700ee7202 */ /* 0x000fe20000000f00 */
[-C--:B-1----:R-:W-:Y:S07]  /*13410*/  HMMA.16816.F32 R52, R76, R84.reuse, R52 ;  /* 0x000000544c34723c */ /* 0x082fee0000001834 */
[----:B------:R1:W2:Y:S01]  /*13420*/  MUFU.EX2 R200, R88 ;  /* 0x0000005800c87308 */ /* 0x0002a20000000800 */
[C---:B------:R-:W-:Y:S01]  /*13430*/  HMMA.16816.F32 R56, R80.reuse, R84, R56 ;  /* 0x000000545038723c */ /* 0x040fe20000001838 */
[----:B---3--:R-:W-:Y:S06]  /*13440*/  LDSM.16.MT88.4 R92, [R210+0x1100] ;  /* 0x00110000d25c783b */ /* 0x008fec0000004200 */
[--C-:B------:R-:W-:Y:S01]  /*13450*/  FFMA.FTZ R84, R236, c[0x0][0x2d0], -R97.reuse ;  /* 0x0000b400ec547a23 */ /* 0x100fe20000010861 */
[-C--:B------:R-:W-:Y:S03]  /*13460*/  HMMA.16816.F32 R60, R80, R86.reuse, R60 ;  /* 0x00000056503c723c */ /* 0x080fe6000000183c */
[----:B------:R3:W-:Y:S04]  /*13470*/  MUFU.EX2 R146, R84 ;  /* 0x0000005400927308 */ /* 0x0007e80000000800 */
[--C-:B------:R-:W-:Y:S01]  /*13480*/  FFMA.FTZ R80, R239, c[0x0][0x2d0], -R97.reuse ;  /* 0x0000b400ef507a23 */ /* 0x100fe20000010861 */
[----:B------:R-:W-:Y:S01]  /*13490*/  HMMA.16816.F32 R64, R76, R86, R64 ;  /* 0x000000564c40723c */ /* 0x000fe20000001840 */
[----:B-1----:R-:W1:Y:S03]  /*134a0*/  LDSM.16.MT88.4 R88, [R209+0x1100] ;  /* 0x00110000d158783b */ /* 0x002e660000004200 */
[----:B----4-:R-:W-:Y:S01]  /*134b0*/  F2FP.PACK_AB R81, R142, R136 ;  /* 0x000000888e51723e */ /* 0x010fe200000000ff */
[----:B------:R4:W-:Y:S01]  /*134c0*/  MUFU.EX2 R198, R80 ;  /* 0x0000005000c67308 */ /* 0x0009e20000000800 */
[----:B-----5:R-:W-:Y:S02]  /*134d0*/  F2FP.PACK_AB R82, R201, R141 ;  /* 0x0000008dc952723e */ /* 0x020fe400000000ff */
[----:B------:R-:W-:Y:S04]  /*134e0*/  F2FP.PACK_AB R76, R207, R231 ;  /* 0x000000e7cf4c723e */ /* 0x000fe800000000ff */
[----:B------:R-:W-:Y:S02]  /*134f0*/  F2FP.PACK_AB R77, R138, R139 ;  /* 0x0000008b8a4d723e */ /* 0x000fe400000000ff */
[----:B------:R-:W-:Y:S02]  /*13500*/  F2FP.PACK_AB R78, R203, R232 ;  /* 0x000000e8cb4e723e */ /* 0x000fe400000000ff */
[----:B------:R-:W-:Y:S02]  /*13510*/  F2FP.PACK_AB R79, R204, R205 ;  /* 0x000000cdcc4f723e */ /* 0x000fe400000000ff */
[----:B--2---:R-:W-:Y:S01]  /*13520*/  F2FP.PACK_AB R83, R200, R140 ;  /* 0x0000008cc853723e */ /* 0x004fe200000000ff */
[----:B---3--:R-:W2:Y:S01]  /*13530*/  LDSM.16.MT88.4 R84, [R212+0x1100] ;  /* 0x00110000d454783b */ /* 0x008ea20000004200 */
[----:B----4-:R-:W-:Y:S01]  /*13540*/  FFMA.FTZ R80, R202, c[0x0][0x2d0], -R96 ;  /* 0x0000b400ca507a23 */ /* 0x010fe20000010860 */
[----:B------:R-:W-:Y:S03]  /*13550*/  MOV R202, R151 ;  /* 0x0000009700ca7202 */ /* 0x000fe60000000f00 */
[----:B------:R3:W-:Y:S01]  /*13560*/  MUFU.EX2 R196, R80 ;  /* 0x0000005000c47308 */ /* 0x0007e20000000800 */
[-C--:B-1----:R-:W-:Y:S03]  /*13570*/  HMMA.16816.F32 R4, R76, R88.reuse, R4 ;  /* 0x000000584c04723c */ /* 0x082fe60000001804 */
[----:B---3--:R-:W-:Y:S07]  /*13580*/  F2FP.PACK_AB R80, R143, R137 ;  /* 0x000000898f50723e */ /* 0x008fee00000000ff */
[C---:B------:R-:W-:Y:S07]  /*13590*/  HMMA.16816.F32 R8, R80.reuse, R88, R8 ;  /* 0x000000585008723c */ /* 0x040fee0000001808 */
[--C-:B------:R-:W-:Y:S01]  /*135a0*/  FFMA.FTZ R88, R229, c[0x0][0x2d0], -R97.reuse ;  /* 0x0000b400e5587a23 */ /* 0x100fe20000010861 */
[-C--:B------:R-:W-:Y:S03]  /*135b0*/  HMMA.16816.F32 R12, R80, R90.reuse, R12 ;  /* 0x0000005a500c723c */ /* 0x080fe6000000180c */
[----:B------:R1:W-:Y:S01]  /*135c0*/  MUFU.EX2 R194, R88 ;  /* 0x0000005800c27308 */ /* 0x0003e20000000800 */
[----:B------:R-:W-:Y:S02]  /*135d0*/  MOV R229, R123 ;  /* 0x0000007b00e57202 */ /* 0x000fe40000000f00 */
[----:B------:R-:W-:Y:S02]  /*135e0*/  MOV R123, R113 ;  /* 0x00000071007b7202 */ /* 0x000fe40000000f00 */
[C---:B------:R-:W-:Y:S08]  /*135f0*/  HMMA.16816.F32 R16, R76.reuse, R90, R16 ;  /* 0x0000005a4c10723c */ /* 0x040ff00000001810 */
[-C--:B--2---:R-:W-:Y:S08]  /*13600*/  HMMA.16816.F32 R20, R76, R84.reuse, R20 ;  /* 0x000000544c14723c */ /* 0x084ff00000001814 */
[C---:B------:R-:W-:Y:S04]  /*13610*/  HMMA.16816.F32 R24, R80.reuse, R84, R24 ;  /* 0x000000545018723c */ /* 0x040fe80000001818 */
[--C-:B-1----:R-:W-:Y:S01]  /*13620*/  FFMA.FTZ R88, R237, c[0x0][0x2d0], -R97.reuse ;  /* 0x0000b400ed587a23 */ /* 0x102fe20000010861 */
[----:B------:R-:W-:Y:S02]  /*13630*/  MOV R237, R122 ;  /* 0x0000007a00ed7202 */ /* 0x000fe40000000f00 */
        /* <DEDUP_REMOVED lines=10> */
[--C-:B------:R-:W-:Y:S01]  /*136e0*/  FFMA.FTZ R92, R126, c[0x0][0x2d0], -R2.reuse ;  /* 0x0000b4007e5c7a23 */ /* 0x100fe20000010802 */
[-C--:B------:R-:W-:Y:S01]  /*136f0*/  HMMA.16816.F32 R44, R80, R94.reuse, R44 ;  /* 0x0000005e502c723c */ /* 0x080fe2000000182c */
[----:B------:R1:W-:Y:S03]  /*13700*/  MUFU.EX2 R145, R88 ;  /* 0x0000005800917308 */ /* 0x0003e60000000800 */
[----:B--2---:R-:W-:Y:S01]  /*13710*/  FFMA.FTZ R84, R248, c[0x0][0x2d0], -R2 ;  /* 0x0000b400f8547a23 */ /* 0x004fe20000010802 */
[----:B------:R-:W-:Y:S02]  /*13720*/  MOV R126, R116 ;  /* 0x00000074007e7202 */ /* 0x000fe40000000f00 */
[----:B------:R-:W-:Y:S01]  /*13730*/  MOV R116, R111 ;  /* 0x0000006f00747202 */ /* 0x000fe20000000f00 */
[C---:B------:R-:W-:Y:S03]  /*13740*/  HMMA.16816.F32 R48, R76.reuse, R94, R48 ;  /* 0x0000005e4c30723c */ /* 0x040fe60000001830 */
[----:B------:R2:W3:Y:S01]  /*13750*/  MUFU.EX2 R192, R84 ;  /* 0x0000005400c07308 */ /* 0x0004e20000000800 */
[----:B------:R-:W-:Y:S02]  /*13760*/  MOV R111, R185 ;  /* 0x000000b9006f7202 */ /* 0x000fe40000000f00 */
[----:B------:R-:W-:Y:S02]  /*13770*/  MOV R248, R108 ;  /* 0x0000006c00f87202 */ /* 0x000fe40000000f00 */
[----:B------:R-:W-:Y:S05]  /*13780*/  MOV R121, R111 ;  /* 0x0000006f00797202 */ /* 0x000fea0000000f00 */
[----:B------:R4:W-:Y:S01]  /*13790*/  MUFU.EX2 R154, R92 ;  /* 0x0000005c009a7308 */ /* 0x0009e20000000800 */
[--C-:B-1----:R-:W-:Y:S01]  /*137a0*/  FFMA.FTZ R88, R240, c[0x0][0x2d0], -R98.reuse ;  /* 0x0000b400f0587a23 */ /* 0x102fe20000010862 */
[----:B------:R-:W-:Y:S08]  /*137b0*/  MOV R240, R106 ;  /* 0x0000006a00f07202 */ /* 0x000ff00000000f00 */
[----:B------:R1:W-:Y:S01]  /*137c0*/  MUFU.EX2 R193, R88 ;  /* 0x0000005800c17308 */ /* 0x0003e20000000800 */
[----:B--2---:R-:W-:Y:S01]  /*137d0*/  FFMA.FTZ R84, R244, c[0x0][0x2d0], -R98 ;  /* 0x0000b400f4547a23 */ /* 0x004fe20000010862 */
[----:B------:R-:W-:Y:S08]  /*137e0*/  MOV R244, R115 ;  /* 0x0000007300f47202 */ /* 0x000ff00000000f00 */
[----:B------:R2:W-:Y:S01]  /*137f0*/  MUFU.EX2 R190, R84 ;  /* 0x0000005400be7308 */ /* 0x0005e20000000800 */
[----:B----4-:R-:W-:Y:S09]  /*13800*/  FFMA.FTZ R92, R246, c[0x0][0x2d0], -R96 ;  /* 0x0000b400f65c7a23 */ /* 0x010ff20000010860 */
[----:B------:R4:W-:Y:S01]  /*13810*/  MUFU.EX2 R153, R92 ;  /* 0x0000005c00997308 */ /* 0x0009e20000000800 */
[----:B-1----:R-:W1:Y:S01]  /*13820*/  LDSM.16.MT88.4 R88, [R211+0x1100] ;  /* 0x00110000d358783b */ /* 0x002e620000004200 */
[----:B--2---:R-:W-:Y:S08]  /*13830*/  FFMA.FTZ R84, R247, c[0x0][0x2d0], -R98 ;  /* 0x0000b400f7547a23 */ /* 0x004ff00000010862 */
[----:B------:R2:W5:Y:S01]  /*13840*/  MUFU.EX2 R191, R84 ;  /* 0x0000005400bf7308 */ /* 0x0005620000000800 */
[----:B----4-:R-:W-:Y:S02]  /*13850*/  FFMA.FTZ R92, R242, c[0x0][0x2d0], -R96 ;  /* 0x0000b400f25c7a23 */ /* 0x010fe40000010860 */
[----:B--2---:R-:W-:Y:S01]  /*13860*/  FFMA.FTZ R84, R251, c[0x0][0x2d0], -R2 ;  /* 0x0000b400fb547a23 */ /* 0x004fe20000010802 */
[-C--:B-1----:R-:W-:Y:S06]  /*13870*/  HMMA.16816.F32 R52, R76, R88.reuse, R52 ;  /* 0x000000584c34723c */ /* 0x082fec0000001834 */
[----:B------:R1:W2:Y:S02]  /*13880*/  MUFU.EX2 R155, R84 ;  /* 0x00000054009b7308 */ /* 0x0002a40000000800 */
[C---:B------:R-:W-:Y:S07]  /*13890*/  HMMA.16816.F32 R56, R80.reuse, R88, R56 ;  /* 0x000000585038723c */ /* 0x040fee0000001838 */
[--C-:B------:R-:W-:Y:S01]  /*138a0*/  FFMA.FTZ R88, R249, c[0x0][0x2d0], -R96.reuse ;  /* 0x0000b400f9587a23 */ /* 0x100fe20000010860 */
[-C--:B------:R-:W-:Y:S03]  /*138b0*/  HMMA.16816.F32 R60, R80, R90.reuse, R60 ;  /* 0x0000005a503c723c */ /* 0x080fe6000000183c */
[----:B------:R4:W-:Y:S04]  /*138c0*/  MUFU.EX2 R189, R88 ;  /* 0x0000005800bd7308 */ /* 0x0009e80000000800 */
[--C-:B------:R-:W-:Y:S01]  /*138d0*/  FFMA.FTZ R80, R252, c[0x0][0x2d0], -R97.reuse ;  /* 0x0000b400fc507a23 */ /* 0x100fe20000010861 */
[----:B------:R-:W-:Y:S01]  /*138e0*/  HMMA.16816.F32 R64, R76, R90, R64 ;  /* 0x0000005a4c40723c */ /* 0x000fe20000001840 */
[----:B-1----:R-:W1:Y:S03]  /*138f0*/  LDSM.16.MT88.4 R84, [R209+0x1900] ;  /* 0x00190000d154783b */ /* 0x002e660000004200 */
[----:B---3--:R-:W-:Y:S01]  /*13900*/  F2FP.PACK_AB R81, R192, R144 ;  /* 0x00000090c051723e */ /* 0x008fe200000000ff */
[----:B------:R3:W-:Y:S01]  /*13910*/  MUFU.EX2 R152, R80 ;  /* 0x0000005000987308 */ /* 0x0007e20000000800 */
[----:B-----5:R-:W-:Y:S02]  /*13920*/  F2FP.PACK_AB R82, R191, R190 ;  /* 0x000000bebf52723e */ /* 0x020fe400000000ff */
[----:B------:R-:W-:Y:S04]  /*13930*/  F2FP.PACK_AB R76, R199, R147 ;  /* 0x00000093c74c723e */ /* 0x000fe800000000ff */
[----:B------:R-:W-:Y:S02]  /*13940*/  F2FP.PACK_AB R77, R198, R146 ;  /* 0x00000092c64d723e */ /* 0x000fe400000000ff */
[----:B------:R-:W-:Y:S02]  /*13950*/  F2FP.PACK_AB R78, R197, R196 ;  /* 0x000000c4c54e723e */ /* 0x000fe400000000ff */
[----:B------:R-:W-:Y:S02]  /*13960*/  F2FP.PACK_AB R79, R195, R194 ;  /* 0x000000c2c34f723e */ /* 0x000fe400000000ff */
[----:B--2---:R-:W-:Y:S01]  /*13970*/  F2FP.PACK_AB R83, R154, R155 ;  /* 0x0000009b9a53723e */ /* 0x004fe200000000ff */
[----:B----4-:R-:W2:Y:S01]  /*13980*/  LDSM.16.MT88.4 R88, [R212+0x1900] ;  /* 0x00190000d458783b */ /* 0x010ea20000004200 */
[--C-:B---3--:R-:W-:Y:S01]  /*13990*/  FFMA.FTZ R80, R125, c[0x0][0x2d0], -R97.reuse ;  /* 0x0000b4007d507a23 */ /* 0x108fe20000010861 */
[----:B------:R-:W-:Y:S02]  /*139a0*/  MOV R125, R117 ;  /* 0x00000075007d7202 */ /* 0x000fe40000000f00 */
[----:B------:R-:W-:Y:S01]  /*139b0*/  MOV R117, R112 ;  /* 0x0000007000757202 */ /* 0x000fe20000000f00 */
[----:B------:R3:W-:Y:S01]  /*139c0*/  MUFU.EX2 R188, R80 ;  /* 0x0000005000bc7308 */ /* 0x0007e20000000800 */
[----:B------:R-:W-:Y:S04]  /*139d0*/  MOV R112, R187 ;  /* 0x000000bb00707202 */ /* 0x000fe80000000f00 */
[----:B------:R-:W-:Y:S01]  /*139e0*/  MOV R122, R112 ;  /* 0x00000070007a7202 */ /* 0x000fe20000000f00 */
[-C--:B-1----:R-:W-:Y:S04]  /*139f0*/  HMMA.16816.F32 R4, R76, R84.reuse, R4 ;  /* 0x000000544c04723c */ /* 0x082fe80000001804 */
[----:B------:R1:W-:Y:S01]  /*13a00*/  MUFU.EX2 R187, R92 ;  /* 0x0000005c00bb7308 */ /* 0x0003e20000000800 */
[----:B---3--:R-:W-:Y:S07]  /*13a10*/  F2FP.PACK_AB R80, R193, R145 ;  /* 0x00000091c150723e */ /* 0x008fee00000000ff */
[C---:B------:R-:W-:Y:S01]  /*13a20*/  HMMA.16816.F32 R8, R80.reuse, R84, R8 ;  /* 0x000000545008723c */ /* 0x040fe20000001808 */
[----:B-1----:R-:W1:Y:S06]  /*13a30*/  LDSM.16.MT88.4 R92, [R210+0x1900] ;  /* 0x00190000d25c783b */ /* 0x002e6c0000004200 */
[----:B------:R-:W-:Y:S01]  /*13a40*/  FFMA.FTZ R84, R243, c[0x0][0x2d0], -R96 ;  /* 0x0000b400f3547a23 */ /* 0x000fe20000010860 */
[-C--:B------:R-:W-:Y:S03]  /*13a50*/  HMMA.16816.F32 R12, R80, R86.reuse, R12 ;  /* 0x00000056500c723c */ /* 0x080fe6000000180c */
[----:B------:R3:W-:Y:S05]  /*13a60*/  MUFU.EX2 R186, R84 ;  /* 0x0000005400ba7308 */ /* 0x0007ea0000000800 */
[C---:B------:R-:W-:Y:S08]  /*13a70*/  HMMA.16816.F32 R16, R76.reuse, R86, R16 ;  /* 0x000000564c10723c */ /* 0x040ff00000001810 */
[-C--:B--2---:R-:W-:Y:S08]  /*13a80*/  HMMA.16816.F32 R20, R76, R88.reuse, R20 ;  /* 0x000000584c14723c */ /* 0x084ff00000001814 */
[C---:B------:R-:W-:Y:S04]  /*13a90*/  HMMA.16816.F32 R24, R80.reuse, R88, R24 ;  /* 0x000000585018723c */ /* 0x040fe80000001818 */
[--C-:B---3--:R-:W-:Y:S03]  /*13aa0*/  FFMA.FTZ R84, R250, c[0x0][0x2d0], -R97.reuse ;  /* 0x0000b400fa547a23 */ /* 0x108fe60000010861 */
[----:B------:R-:W-:Y:S01]  /*13ab0*/  FFMA.FTZ R88, R126, c[0x0][0x2d0], -R98 ;  /* 0x0000b4007e587a23 */ /* 0x000fe20000010862 */
[-C--:B------:R-:W-:Y:S01]  /*13ac0*/  HMMA.16816.F32 R28, R80, R90.reuse, R28 ;  /* 0x0000005a501c723c */ /* 0x080fe2000000181c */
[----:B------:R2:W-:Y:S03]  /*13ad0*/  MUFU.EX2 R185, R84 ;  /* 0x0000005400b97308 */ /* 0x0005e60000000800 */
[----:B------:R-:W-:Y:S04]  /*13ae0*/  MOV R126, R101 ;  /* 0x00000065007e7202 */ /* 0x000fe80000000f00 */
[C---:B------:R-:W-:Y:S03]  /*13af0*/  HMMA.16816.F32 R32, R76.reuse, R90, R32 ;  /* 0x0000005a4c20723c */ /* 0x040fe60000001820 */
[----:B------:R3:W-:Y:S05]  /*13b00*/  MUFU.EX2 R158, R88 ;  /* 0x00000058009e7308 */ /* 0x0007ea0000000800 */
[-C--:B-1----:R-:W-:Y:S08]  /*13b10*/  HMMA.16816.F32 R36, R76, R92.reuse, R36 ;  /* 0x0000005c4c24723c */ /* 0x082ff00000001824 */
[C---:B------:R-:W-:Y:S04]  /*13b20*/  HMMA.16816.F32 R40, R80.reuse, R92, R40 ;  /* 0x0000005c5028723c */ /* 0x040fe80000001828 */
[--C-:B--2---:R-:W-:Y:S01]  /*13b30*/  FFMA.FTZ R84, R182, c[0x0][0x2d0], -R97.reuse ;  /* 0x0000b400b6547a23 */ /* 0x104fe20000010861 */
[----:B------:R-:W-:Y:S02]  /*13b40*/  MOV R182, R184 ;  /* 0x000000b800b67202 */ /* 0x000fe40000000f00 */
[--C-:B------:R-:W-:Y:S01]  /*13b50*/  FFMA.FTZ R92, R117, c[0x0][0x2d0], -R2.reuse ;  /* 0x0000b400755c7a23 */ /* 0x100fe20000010802 */
[-C--:B------:R-:W-:Y:S01]  /*13b60*/  HMMA.16816.F32 R44, R80, R94.reuse, R44 ;  /* 0x0000005e502c723c */ /* 0x080fe2000000182c */
[----:B------:R1:W-:Y:S03]  /*13b70*/  MUFU.EX2 R184, R84 ;  /* 0x0000005400b87308 */ /* 0x0003e60000000800 */
[----:B---3--:R-:W-:Y:S01]  /*13b80*/  FFMA.FTZ R88, R125, c[0x0][0x2d0], -R2 ;  /* 0x0000b4007d587a23 */ /* 0x008fe20000010802 */
[----:B------:R-:W-:Y:S02]  /*13b90*/  MOV R117, R116 ;  /* 0x0000007400757202 */ /* 0x000fe40000000f00 */
[----:B------:R-:W-:Y:S01]  /*13ba0*/  MOV R116, R110 ;  /* 0x0000006e00747202 */ /* 0x000fe20000000f00 */
[C---:B------:R-:W-:Y:S03]  /*13bb0*/  HMMA.16816.F32 R48, R76.reuse, R94, R48 ;  /* 0x0000005e4c30723c */ /* 0x040fe60000001830 */
[----:B------:R2:W-:Y:S01]  /*13bc0*/  MUFU.EX2 R157, R88 ;  /* 0x00000058009d7308 */ /* 0x0005e20000000800 */
[----:B------:R-:W-:Y:S02]  /*13bd0*/  MOV R110, R181 ;  /* 0x000000b5006e7202 */ /* 0x000fe40000000f00 */
[----:B------:R-:W-:Y:S02]  /*13be0*/  MOV R120, R116 ;  /* 0x0000007400787202 */ /* 0x000fe40000000f00 */
[----:B------:R-:W-:Y:S04]  /*13bf0*/  MOV R125, R100 ;  /* 0x00000064007d7202 */ /* 0x000fe80000000f00 */
[----:B------:R-:W-:Y:S01]  /*13c00*/  MOV R247, R120 ;  /* 0x0000007800f77202 */ /* 0x000fe20000000f00 */
[----:B------:R3:W-:Y:S01]  /*13c10*/  MUFU.EX2 R181, R92 ;  /* 0x0000005c00b57308 */ /* 0x0007e20000000800 */
[----:B------:R-:W-:Y:S01]  /*13c20*/  MOV R120, R110 ;  /* 0x0000006e00787202 */ /* 0x000fe20000000f00 */
[----:B-1----:R-:W-:Y:S01]  /*13c30*/  FFMA.FTZ R84, R132, c[0x0][0x2d0], -R98 ;  /* 0x0000b40084547a23 */ /* 0x002fe20000010862 */
[----:B------:R-:W-:Y:S07]  /*13c40*/  MOV R132, R168 ;  /* 0x000000a800847202 */ /* 0x000fee0000000f00 */
[----:B------:R1:W-:Y:S01]  /*13c50*/  MUFU.EX2 R159, R84 ;  /* 0x00000054009f7308 */ /* 0x0003e20000000800 */
[--C-:B--2---:R-:W-:Y:S01]  /*13c60*/  FFMA.FTZ R88, R118, c[0x0][0x2d0], -R2.reuse ;  /* 0x0000b40076587a23 */ /* 0x104fe20000010802 */
[----:B------:R-:W-:Y:S04]  /*13c70*/  MOV R118, R102 ;  /* 0x0000006600767202 */ /* 0x000fe80000000f00 */
[----:B------:R-:W-:Y:S04]  /*13c80*/  MOV R236, R118 ;  /* 0x0000007600ec7202 */ /* 0x000fe80000000f00 */
[----:B------:R2:W4:Y:S01]  /*13c90*/  MUFU.EX2 R156, R88 ;  /* 0x00000058009c7308 */ /* 0x0005220000000800 */
[----:B---3--:R-:W-:Y:S09]  /*13ca0*/  FFMA.FTZ R92, R180, c[0x0][0x2d0], -R2 ;  /* 0x0000b400b45c7a23 */ /* 0x008ff20000010802 */
[----:B------:R3:W-:Y:S01]  /*13cb0*/  MUFU.EX2 R180, R92 ;  /* 0x0000005c00b47308 */ /* 0x0007e20000000800 */
[----:B-1----:R-:W1:Y:S01]  /*13cc0*/  LDSM.16.MT88.4 R84, [R211+0x1900] ;  /* 0x00190000d354783b */ /* 0x002e620000004200 */
[--C-:B--2---:R-:W-:Y:S08]  /*13cd0*/  FFMA.FTZ R88, R183, c[0x0][0x2d0], -R98.reuse ;  /* 0x0000b400b7587a23 */ /* 0x104ff00000010862 */
[----:B------:R2:W-:Y:S01]  /*13ce0*/  MUFU.EX2 R183, R88 ;  /* 0x0000005800b77308 */ /* 0x0005e20000000800 */
[--C-:B---3--:R-:W-:Y:S01]  /*13cf0*/  FFMA.FTZ R92, R117, c[0x0][0x2d0], -R97.reuse ;  /* 0x0000b400755c7a23 */ /* 0x108fe20000010861 */
[----:B------:R-:W-:Y:S08]  /*13d00*/  MOV R117, R103 ;  /* 0x0000006700757202 */ /* 0x000ff00000000f00 */
[----:B------:R3:W-:Y:S01]  /*13d10*/  MUFU.EX2 R168, R92 ;  /* 0x0000005c00a87308 */ /* 0x0007e20000000800 */
[----:B------:R-:W-:Y:S02]  /*13d20*/  MOV R239, R117 ;  /* 0x0000007500ef7202 */ /* 0x000fe40000000f00 */
[----:B------:R-:W-:Y:S01]  /*13d30*/  LDSM.16.MT88.4 R116, [R209+0x2900] ;  /* 0x00290000d174783b */ /* 0x000fe20000004200 */
[----:B--2---:R-:W-:Y:S01]  /*13d40*/  FFMA.FTZ R88, R182, c[0x0][0x2d0], -R98 ;  /* 0x0000b400b6587a23 */ /* 0x004fe20000010862 */
[-C--:B-1----:R-:W-:Y:S05]  /*13d50*/  HMMA.16816.F32 R52, R76, R84.reuse, R52 ;  /* 0x000000544c34723c */ /* 0x082fea0000001834 */
[----:B------:R1:W2:Y:S03]  /*13d60*/  MUFU.EX2 R182, R88 ;  /* 0x0000005800b67308 */ /* 0x0002a60000000800 */
        /* <DEDUP_REMOVED lines=9> */
[----:B------:R4:W5:Y:S01]  /*13e00*/  MUFU.EX2 R170, R80 ;  /* 0x0000005000aa7308 */ /* 0x0009620000000800 */
[----:B--2---:R-:W-:Y:S02]  /*13e10*/  F2FP.PACK_AB R82, R182, R183 ;  /* 0x000000b7b652723e */ /* 0x004fe400000000ff */
[----:B------:R-:W-:Y:S04]  /*13e20*/  F2FP.PACK_AB R76, R189, R153 ;  /* 0x00000099bd4c723e */ /* 0x000fe800000000ff */
[----:B------:R-:W-:Y:S02]  /*13e30*/  F2FP.PACK_AB R77, R188, R152 ;  /* 0x00000098bc4d723e */ /* 0x000fe400000000ff */
[----:B------:R-:W-:Y:S02]  /*13e40*/  F2FP.PACK_AB R78, R186, R187 ;  /* 0x000000bbba4e723e */ /* 0x000fe400000000ff */
[----:B------:R-:W-:Y:S02]  /*13e50*/  F2FP.PACK_AB R79, R184, R185 ;  /* 0x000000b9b84f723e */ /* 0x000fe400000000ff */
[----:B------:R-:W-:Y:S01]  /*13e60*/  F2FP.PACK_AB R83, R180, R181 ;  /* 0x000000b5b453723e */ /* 0x000fe200000000ff */
[----:B---3--:R-:W2:Y:S01]  /*13e70*/  LDSM.16.MT88.4 R84, [R212+0x2100] ;  /* 0x00210000d454783b */ /* 0x008ea20000004200 */
[--C-:B----4-:R-:W-:Y:S01]  /*13e80*/  FFMA.FTZ R80, R169, c[0x0][0x2d0], -R97.reuse ;  /* 0x0000b400a9507a23 */ /* 0x110fe20000010861 */
[----:B-----5:R-:W-:Y:S03]  /*13e90*/  F2FP.PACK_AB R164, R170, R171 ;  /* 0x000000abaaa4723e */ /* 0x020fe600000000ff */
[----:B------:R3:W4:Y:S01]  /*13ea0*/  MUFU.EX2 R169, R80 ;  /* 0x0000005000a97308 */ /* 0x0007220000000800 */
[-C--:B-1----:R-:W-:Y:S03]  /*13eb0*/  HMMA.16816.F32 R4, R76, R88.reuse, R4 ;  /* 0x000000584c04723c */ /* 0x082fe60000001804 */
[----:B---3--:R-:W-:Y:S02]  /*13ec0*/  F2FP.PACK_AB R80, R158, R159 ;  /* 0x0000009f9e50723e */ /* 0x008fe400000000ff */
[----:B----4-:R-:W-:Y:S05]  /*13ed0*/  F2FP.PACK_AB R165, R168, R169 ;  /* 0x000000a9a8a5723e */ /* 0x010fea00000000ff */
[C---:B------:R-:W-:Y:S07]  /*13ee0*/  HMMA.16816.F32 R8, R80.reuse, R88, R8 ;  /* 0x000000585008723c */ /* 0x040fee0000001808 */
[--C-:B------:R-:W-:Y:S01]  /*13ef0*/  FFMA.FTZ R88, R172, c[0x0][0x2d0], -R96.reuse ;  /* 0x0000b400ac587a23 */ /* 0x100fe20000010860 */
[-C--:B------:R-:W-:Y:S03]  /*13f00*/  HMMA.16816.F32 R12, R80, R90.reuse, R12 ;  /* 0x0000005a500c723c */ /* 0x080fe6000000180c */
[----:B------:R1:W-:Y:S05]  /*13f10*/  MUFU.EX2 R103, R88 ;  /* 0x0000005800677308 */ /* 0x0003ea0000000800 */
[C---:B------:R-:W-:Y:S08]  /*13f20*/  HMMA.16816.F32 R16, R76.reuse, R90, R16 ;  /* 0x0000005a4c10723c */ /* 0x040ff00000001810 */
[-C--:B--2---:R-:W-:Y:S08]  /*13f30*/  HMMA.16816.F32 R20, R76, R84.reuse, R20 ;  /* 0x000000544c14723c */ /* 0x084ff00000001814 */
[C---:B------:R-:W-:Y:S04]  /*13f40*/  HMMA.16816.F32 R24, R80.reuse, R84, R24 ;  /* 0x000000545018723c */ /* 0x040fe80000001818 */
[----:B-1----:R-:W-:Y:S03]  /*13f50*/  FFMA.FTZ R88, R173, c[0x0][0x2d0], -R96 ;  /* 0x0000b400ad587a23 */ /* 0x002fe60000010860 */
[--C-:B------:R-:W-:Y:S01]  /*13f60*/  FFMA.FTZ R84, R176, c[0x0][0x2d0], -R98.reuse ;  /* 0x0000b400b0547a23 */ /* 0x100fe20000010862 */
[-C--:B------:R-:W-:Y:S01]  /*13f70*/  HMMA.16816.F32 R28, R80, R86.reuse, R28 ;  /* 0x00000056501c723c */ /* 0x080fe2000000181c */
[----:B------:R1:W2:Y:S07]  /*13f80*/  MUFU.EX2 R102, R88 ;  /* 0x0000005800667308 */ /* 0x0002ae0000000800 */
[C---:B------:R-:W-:Y:S08]  /*13f90*/  HMMA.16816.F32 R32, R76.reuse, R86, R32 ;  /* 0x000000564c20723c */ /* 0x040ff00000001820 */
[-C--:B------:R-:W-:Y:S08]  /*13fa0*/  HMMA.16816.F32 R36, R76, R92.reuse, R36 ;  /* 0x0000005c4c24723c */ /* 0x080ff00000001824 */
[C---:B------:R-:W-:Y:S01]  /*13fb0*/  HMMA.16816.F32 R40, R80.reuse, R92, R40 ;  /* 0x0000005c5028723c */ /* 0x040fe20000001828 */
[----:B------:R-:W3:Y:S03]  /*13fc0*/  LDL.LU R93, [R1+0x14] ;  /* 0x00001400015d7983 */ /* 0x000ee60000300800 */
[--C-:B-1----:R-:W-:Y:S01]  /*13fd0*/  FFMA.FTZ R88, R174, c[0x0][0x2d0], -R97.reuse ;  /* 0x0000b400ae587a23 */ /* 0x102fe20000010861 */
[----:B------:R-:W4:Y:S01]  /*13fe0*/  LDL.LU R92, [R1+0x18] ;  /* 0x00001800015c7983 */ /* 0x000f220000300800 */
[----:B--2---:R-:W-:Y:S02]  /*13ff0*/  F2FP.PACK_AB R166, R102, R103 ;  /* 0x0000006766a6723e */ /* 0x004fe400000000ff */
[----:B------:R1:W-:Y:S01]  /*14000*/  MUFU.EX2 R101, R88 ;  /* 0x0000005800657308 */ /* 0x0003e20000000800 */
[-C--:B------:R-:W-:Y:S08]  /*14010*/  HMMA.16816.F32 R44, R80, R94.reuse, R44 ;  /* 0x0000005e502c723c */ /* 0x080ff0000000182c */
[C---:B------:R-:W-:Y:S04]  /*14020*/  HMMA.16816.F32 R48, R76.reuse, R94, R48 ;  /* 0x0000005e4c30723c */ /* 0x040fe80000001830 */
[----:B-1----:R-:W-:Y:S02]  /*14030*/  FFMA.FTZ R88, R99, c[0x0][0x2d0], -R97 ;  /* 0x0000b40063587a23 */ /* 0x002fe40000010861 */
[----:B------:R1:W-:Y:S10]  /*14040*/  MUFU.EX2 R99, R84 ;  /* 0x0000005400637308 */ /* 0x0003f40000000800 */
[----:B------:R2:W5:Y:S01]  /*14050*/  MUFU.EX2 R100, R88 ;  /* 0x0000005800647308 */ /* 0x0005620000000800 */
[----:B-1----:R-:W-:Y:S09]  /*14060*/  FFMA.FTZ R84, R177, c[0x0][0x2d0], -R98 ;  /* 0x0000b400b1547a23 */ /* 0x002ff20000010862 */
[----:B------:R1:W1:Y:S01]  /*14070*/  MUFU.EX2 R97, R84 ;  /* 0x0000005400617308 */ /* 0x0002620000000800 */
[----:B--2---:R-:W2:Y:S01]  /*14080*/  LDSM.16.MT88.4 R88, [R211+0x2100] ;  /* 0x00210000d358783b */ /* 0x004ea20000004200 */
[----:B-----5:R-:W-:Y:S01]  /*14090*/  F2FP.PACK_AB R167, R100, R101 ;  /* 0x0000006564a7723e */ /* 0x020fe200000000ff */
[--C-:B-1----:R-:W-:Y:S01]  /*140a0*/  FFMA.FTZ R84, R178, c[0x0][0x2d0], -R2.reuse ;  /* 0x0000b400b2547a23 */ /* 0x102fe20000010802 */
[----:B------:R-:W-:Y:S06]  /*140b0*/  F2FP.PACK_AB R160, R97, R99 ;  /* 0x0000006361a0723e */ /* 0x000fec00000000ff */
[----:B------:R1:W-:Y:S01]  /*140c0*/  MUFU.EX2 R87, R84 ;  /* 0x0000005400577308 */ /* 0x0003e20000000800 */
[-C--:B--2---:R-:W-:Y:S03]  /*140d0*/  HMMA.16816.F32 R52, R76, R88.reuse, R52 ;  /* 0x000000584c34723c */ /* 0x084fe60000001834 */
[--C-:B-1----:R-:W-:Y:S02]  /*140e0*/  FFMA.FTZ R84, R179, c[0x0][0x2d0], -R2.reuse ;  /* 0x0000b400b3547a23 */ /* 0x102fe40000010802 */
[----:B------:R-:W-:Y:S03]  /*140f0*/  FFMA.FTZ R2, R75, c[0x0][0x2d0], -R2 ;  /* 0x0000b4004b027a23 */ /* 0x000fe60000010802 */
[C---:B------:R-:W-:Y:S01]  /*14100*/  HMMA.16816.F32 R56, R80.reuse, R88, R56 ;  /* 0x000000585038723c */ /* 0x040fe20000001838 */
[----:B------:R1:W2:Y:S01]  /*14110*/  MUFU.EX2 R96, R84 ;  /* 0x0000005400607308 */ /* 0x0002a20000000800 */
[----:B------:R-:W5:Y:S06]  /*14120*/  LDL.LU R75, [R1+0x1c] ;  /* 0x00001c00014b7983 */ /* 0x000f6c0000300800 */
[-C--:B------:R-:W-:Y:S08]  /*14130*/  HMMA.16816.F32 R60, R80, R90.reuse, R60 ;  /* 0x0000005a503c723c */ /* 0x080ff0000000183c */
[----:B------:R-:W-:Y:S04]  /*14140*/  HMMA.16816.F32 R64, R76, R90, R64 ;  /* 0x0000005a4c40723c */ /* 0x000fe80000001840 */
[--C-:B-1----:R-:W-:Y:S02]  /*14150*/  FFMA.FTZ R84, R132, c[0x0][0x2d0], -R98.reuse ;  /* 0x0000b40084547a23 */ /* 0x102fe40000010862 */
[----:B------:R-:W1:Y:S01]  /*14160*/  LDSM.16.MT88.4 R132, [R212+0x2900] ;  /* 0x00290000d484783b */ /* 0x000e620000004200 */
[----:B--2---:R-:W-:Y:S01]  /*14170*/  F2FP.PACK_AB R161, R96, R87 ;  /* 0x0000005760a1723e */ /* 0x004fe200000000ff */
[----:B------:R2:W-:Y:S04]  /*14180*/  MUFU.EX2 R86, R84 ;  /* 0x0000005400567308 */ /* 0x0005e80000000800 */
[----:B--2---:R-:W-:Y:S06]  /*14190*/  FFMA.FTZ R84, R175, c[0x0][0x2d0], -R98 ;  /* 0x0000b400af547a23 */ /* 0x004fec0000010862 */
[----:B------:R-:W2:Y:S10]  /*141a0*/  MUFU.EX2 R85, R84 ;  /* 0x0000005400557308 */ /* 0x000eb40000000800 */
[----:B------:R-:W-:Y:S10]  /*141b0*/  MUFU.EX2 R84, R74 ;  /* 0x0000004a00547308 */ /* 0x000ff40000000800 */
[----:B------:R1:W1:Y:S01]  /*141c0*/  MUFU.EX2 R74, R2 ;  /* 0x00000002004a7308 */ /* 0x0002620000000800 */
[----:B--2---:R-:W-:Y:S01]  /*141d0*/  F2FP.PACK_AB R162, R85, R86 ;  /* 0x0000005655a2723e */ /* 0x004fe200000000ff */
[----:B-1----:R-:W2:Y:S01]  /*141e0*/  LDL.LU R2, [R1+0x20] ;  /* 0x0000200001027983 */ /* 0x002ea20000300800 */
[----:B------:R-:W-:Y:S01]  /*141f0*/  F2FP.PACK_AB R163, R74, R84 ;  /* 0x000000544aa3723e */ /* 0x000fe200000000ff */
[----:B---3--:R-:W-:Y:S01]  /*14200*/  FFMA.FTZ R73, R73, R93, R126 ;  /* 0x0000005d49497223 */ /* 0x008fe2000001007e */
[----:B------:R-:W-:Y:S02]  /*14210*/  MOV R126, R104 ;  /* 0x00000068007e7202 */ /* 0x000fe40000000f00 */
[-C--:B------:R-:W-:Y:S05]  /*14220*/  HMMA.16816.F32 R104, R164, R116.reuse, R4 ;  /* 0x00000074a468723c */ /* 0x080fea0000001804 */
[----:B----4-:R-:W-:Y:S01]  /*14230*/  FFMA.FTZ R69, R69, R92, R125 ;  /* 0x0000005c45457223 */ /* 0x010fe2000001007d */
[----:B------:R-:W-:Y:S02]  /*14240*/  MOV R125, R109 ;  /* 0x0000006d007d7202 */ /* 0x000fe40000000f00 */
[C---:B------:R-:W-:Y:S04]  /*14250*/  HMMA.16816.F32 R108, R160.reuse, R116, R8 ;  /* 0x00000074a06c723c */ /* 0x040fe80000001808 */
[----:B------:R-:W-:Y:S03]  /*14260*/  FADD.FTZ R4, R244, R69 ;  /* 0x00000045f4047221 */ /* 0x000fe60000010000 */
[----:B------:R-:W-:Y:S01]  /*14270*/  FADD.FTZ R8, R247, R73 ;  /* 0x00000049f7087221 */ /* 0x000fe20000010000 */
[-C--:B------:R-:W-:Y:S04]  /*14280*/  HMMA.16816.F32 R112, R160, R118.reuse, R12 ;  /* 0x00000076a070723c */ /* 0x080fe8000000180c */
        /* <DEDUP_REMOVED lines=9> */
[----:B------:R-:W-:Y:S04]  /*14320*/  FADD.FTZ R4, R206, R8 ;  /* 0x00000008ce047221 */ /* 0x000fe80000010000 */
[----:B------:R-:W-:Y:S02]  /*14330*/  FADD.FTZ R11, R233, R4 ;  /* 0x00000004e90b7221 */ /* 0x000fe40000010000 */
[----:B-----5:R-:W-:Y:S01]  /*14340*/  FFMA.FTZ R68, R68, R75, R239 ;  /* 0x0000004b44447223 */ /* 0x020fe200000100ef */
[----:B------:R-:W-:Y:S01]  /*14350*/  MOV R239, R150 ;  /* 0x0000009600ef7202 */ /* 0x000fe20000000f00 */
[----:B--2---:R-:W-:Y:S01]  /*14360*/  FFMA.FTZ R0, R0, R2, R236 ;  /* 0x0000000200007223 */ /* 0x004fe200000100ec */
[----:B------:R-:W-:Y:S01]  /*14370*/  MOV R236, R149 ;  /* 0x0000009500ec7202 */ /* 0x000fe20000000f00 */
[----:B------:R-:W-:Y:S01]  /*14380*/  FADD.FTZ R2, R123, R68 ;  /* 0x000000447b027221 */ /* 0x000fe20000010000 */
[----:B------:R-:W1:Y:S01]  /*14390*/  LDSM.16.MT88.4 R148, [R210+0x2900] ;  /* 0x00290000d294783b */ /* 0x000e620000004200 */
[----:B------:R-:W-:Y:S02]  /*143a0*/  FADD.FTZ R0, R122, R0 ;  /* 0x000000007a007221 */ /* 0x000fe40000010000 */
[----:B------:R-:W-:Y:S01]  /*143b0*/  FADD.FTZ R2, R248, R2 ;  /* 0x00000002f8027221 */ /* 0x000fe20000010000 */
[-C--:B------:R-:W-:Y:S03]  /*143c0*/  HMMA.16816.F32 R120, R164, R132.reuse, R20 ;  /* 0x00000084a478723c */ /* 0x080fe60000001814 */
[----:B------:R-:W-:Y:S02]  /*143d0*/  FADD.FTZ R0, R245, R0 ;  /* 0x00000000f5007221 */ /* 0x000fe40000010000 */
        /* <DEDUP_REMOVED lines=11> */
[C---:B------:R-:W-:Y:S01]  /*14490*/  HMMA.16816.F32 R132, R164.reuse, R134, R32 ;  /* 0x00000086a484723c */ /* 0x040fe20000001820 */
[----:B------:R-:W2:Y:S03]  /*144a0*/  LDSM.16.MT88.4 R4, [R211+0x2900] ;  /* 0x00290000d304783b */ /* 0x000ea60000004200 */
        /* <DEDUP_REMOVED lines=9> */
[-C--:B-1----:R-:W-:Y:S03]  /*14540*/  HMMA.16816.F32 R136, R164, R148.reuse, R36 ;  /* 0x00000094a488723c */ /* 0x082fe60000001824 */
        /* <DEDUP_REMOVED lines=62> */
[----:B------:R-:W-:Y:S01]  /*14930*/  STL [R1+0x14], R5 ;  /* 0x0000140501007387 */ /* 0x000fe20000100800 */
[----:B------:R-:W-:Y:S01]  /*14940*/  FADD.FTZ R2, R86, R2 ;  /* 0x0000000256027221 */ /* 0x000fe20000010000 */
[----:B------:R-:W-:Y:S01]  /*14950*/  MOV R100, R71 ;  /* 0x0000004700647202 */ /* 0x000fe20000000f00 */
[----:B------:R-:W-:Y:S01]  /*14960*/  FADD.FTZ R0, R96, R8 ;  /* 0x0000000860007221 */ /* 0x000fe20000010000 */
[----:B------:R-:W-:Y:S01]  /*14970*/  STL [R1+0x18], R4 ;  /* 0x0000180401007387 */ /* 0x000fe20000100800 */
[----:B------:R-:W-:Y:S02]  /*14980*/  FADD.FTZ R2, R85, R2 ;  /* 0x0000000255027221 */ /* 0x000fe40000010000 */
[----:B------:R-:W-:Y:S03]  /*14990*/  FADD.FTZ R0, R84, R0 ;  /* 0x0000000054007221 */ /* 0x000fe60000010000 */
[----:B------:R1:W-:Y:S01]  /*149a0*/  STL [R1+0x1c], R2 ;  /* 0x00001c0201007387 */ /* 0x0003e20000100800 */
[----:B------:R-:W-:Y:S05]  /*149b0*/  FADD.FTZ R0, R74, R0 ;  /* 0x000000004a007221 */ /* 0x000fea0000010000 */
[----:B------:R2:W-:Y:S01]  /*149c0*/  STL [R1+0x20], R0 ;  /* 0x0000200001007387 */ /* 0x0005e20000100800 */
[----:B-1----:R-:W-:Y:S01]  /*149d0*/  MOV R2, R72 ;  /* 0x0000004800027202 */ /* 0x002fe20000000f00 */
[----:B------:R-:W-:-:S05]  /*149e0*/  @P0 BRA `(.L_x_196) ;  /* 0xffffb53000000947 */ /* 0x000fca000383ffff */
.L_x_193:
[----:B------:R-:W-:-:S13]  /*149f0*/  ISETP.GE.AND P0, PT, R227, UR5, PT ;  /* 0x00000005e3007c0c */ /* 0x000fda000bf06270 */
[----:B------:R-:W-:Y:S05]  /*14a00*/  @!P0 BRA `(.L_x_197) ;  /* 0x00006aa000008947 */ /* 0x000fea0003800000 */
[----:B------:R-:W-:Y:S01]  /*14a10*/  IMAD.MOV.U32 R101, RZ, RZ, R71 ;  /* 0x000000ffff657224 */ /* 0x000fe200078e0047 */
[----:B------:R-:W-:Y:S01]  /*14a20*/  MOV R103, R3 ;  /* 0x0000000300677202 */ /* 0x000fe20000000f00 */
[----:B------:R-:W-:Y:S01]  /*14a30*/  IMAD.MOV.U32 R100, RZ, RZ, R72 ;  /* 0x000000ffff647224 */ /* 0x000fe200078e0048 */
[----:B------:R-:W-:Y:S02]  /*14a40*/  MOV R102, R70 ;  /* 0x0000004600667202 */ /* 0x000fe40000000f00 */
.L_x_215:
[----:B------:R-:W-:Y:S04]  /*14a50*/  DEPBAR.LE SB0, 0x0 ;  /* 0x000080000000791a */ /* 0x000fe80000000000 */
[----:B------:R-:W-:Y:S01]  /*14a60*/  BAR.SYNC.DEFER_BLOCKING 0x0 ;  /* 0x0000000000007b1d */ /* 0x000fe20000010000 */
[----:B-12---:R-:W-:Y:S01]  /*14a70*/  IMAD.WIDE.U32 R2, R234, c[0x0][0x208], RZ ;  /* 0x00008200ea027a25 */ /* 0x006fe200078e00ff */
[----:B--2---:R-:W-:Y:S05]  /*14a80*/  SHF.R.S32.HI R0, RZ, 0x1f, R234 ;  /* 0x0000001fff007819 */ /* 0x004fea00000114ea */
[----:B------:R-:W-:Y:S04]  /*14a90*/  IMAD R0, R0, c[0x0][0x208], RZ ;  /* 0x0000820000007a24 */ /* 0x000fe800078e02ff */
[----:B------:R-:W-:Y:S05]  /*14aa0*/  IMAD R0, R234, c[0x0][0x20c], R0 ;  /* 0x00008300ea007a24 */ /* 0x000fea00078e0200 */
[----:B------:R-:W-:Y:S02]  /*14ab0*/  IADD3 R3, R3, R0, RZ ;  /* 0x0000000003037210 */ /* 0x000fe40007ffe0ff */
[----:B------:R-:W-:Y:S03]  /*14ac0*/  SHF.R.S32.HI R0, RZ, 0x1f, R228 ;  /* 0x0000001fff007819 */ /* 0x000fe600000114e4 */
[----:B------:R-:W-:Y:S01]  /*14ad0*/  IMAD.WIDE.U32 R2, R228, c[0x0][0x218], R2 ;  /* 0x00008600e4027a25 */ /* 0x000fe200078e0002 */
[----:B-----5:R-:W-:Y:S03]  /*14ae0*/  LDSM.16.M88.4 R96, [R215+0x6100] ;  /* 0x00610000d760783b */ /* 0x020fe60000000200 */
[----:B------:R-:W-:Y:S05]  /*14af0*/  IMAD R0, R0, c[0x0][0x218], RZ ;  /* 0x0000860000007a24 */ /* 0x000fea00078e02ff */
[----:B------:R-:W2:Y:S04]  /*14b00*/  LDL R197, [R1+0xc] ;  /* 0x00000c0001c57983 */ /* 0x000ea80000100800 */
[----:B------:R-:W1:Y:S08]  /*14b10*/  LDSM.16.M88.4 R16, [R208+0x3100] ;  /* 0x00310000d010783b */ /* 0x000e700000000200 */
[----:B------:R-:W3:Y:S08]  /*14b20*/  LDSM.16.M88.4 R92, [R215+0x8100] ;  /* 0x00810000d75c783b */ /* 0x000ef00000000200 */
[----:B------:R-:W4:Y:S08]  /*14b30*/  LDSM.16.M88.4 R32, [R208+0x3900] ;  /* 0x00390000d020783b */ /* 0x000f300000000200 */
[----:B------:R-:W1:Y:S08]  /*14b40*/  LDSM.16.M88.4 R48, [R208+0x4100] ;  /* 0x00410000d030783b */ /* 0x000e700000000200 */
[----:B------:R-:W1:Y:S08]  /*14b50*/  LDSM.16.M88.4 R64, [R208+0x4900] ;  /* 0x00490000d040783b */ /* 0x000e700000000200 */
[----:B------:R-:W1:Y:S08]  /*14b60*/  LDSM.16.M88.4 R80, [R208+0x5100] ;  /* 0x00510000d050783b */ /* 0x000e700000000200 */
[----:B------:R-:W3:Y:S08]  /*14b70*/  LDSM.16.M88.4 R168, [R208+0x5900] ;  /* 0x00590000d0a8783b */ /* 0x000ef00000000200 */
[----:B------:R-:W-:Y:S08]  /*14b80*/  LDSM.16.M88.4 R172, [R218+0x6100] ;  /* 0x00610000daac783b */ /* 0x000ff00000000200 */
[----:B------:R-:W4:Y:S08]  /*14b90*/  LDSM.16.M88.4 R176, [R219] ;  /* 0x00000000dbb0783b */ /* 0x000f300000000200 */
[----:B------:R-:W4:Y:S08]  /*14ba0*/  LDSM.16.M88.4 R180, [R218+0x8100] ;  /* 0x00810000dab4783b */ /* 0x000f300000000200 */
[----:B------:R-:W2:Y:S01]  /*14bb0*/  LDSM.16.M88.4 R184, [R224] ;  /* 0x00000000e0b8783b */ /* 0x000ea20000000200 */
[-C--:B-1----:R-:W-:Y:S08]  /*14bc0*/  HMMA.16816.F32 R4, R96, R16.reuse, RZ ;  /* 0x000000106004723c */ /* 0x082ff000000018ff */
[C---:B---3--:R-:W-:Y:S08]  /*14bd0*/  HMMA.16816.F32 R8, R92.reuse, R16, RZ ;  /* 0x000000105c08723c */ /* 0x048ff000000018ff */
[-C--:B------:R-:W-:Y:S08]  /*14be0*/  HMMA.16816.F32 R12, R92, R18.reuse, RZ ;  /* 0x000000125c0c723c */ /* 0x080ff000000018ff */
[C---:B------:R-:W-:Y:S08]  /*14bf0*/  HMMA.16816.F32 R16, R96.reuse, R18, RZ ;  /* 0x000000126010723c */ /* 0x040ff000000018ff */
[-C--:B----4-:R-:W-:Y:S08]  /*14c00*/  HMMA.16816.F32 R20, R96, R32.reuse, RZ ;  /* 0x000000206014723c */ /* 0x090ff000000018ff */
        /* <DEDUP_REMOVED lines=19> */
[----:B------:R-:W1:Y:S07]  /*14d40*/  LDSM.16.M88.4 R168, [R223] ;  /* 0x00000000dfa8783b */ /* 0x000e6e0000000200 */
[-C--:B------:R-:W-:Y:S08]  /*14d50*/  HMMA.16816.F32 R4, R172, R176.reuse, R4 ;  /* 0x000000b0ac04723c */ /* 0x080ff00000001804 */
[C---:B------:R-:W-:Y:S08]  /*14d60*/  HMMA.16816.F32 R8, R180.reuse, R176, R8 ;  /* 0x000000b0b408723c */ /* 0x040ff00000001808 */
[-C--:B------:R-:W-:Y:S08]  /*14d70*/  HMMA.16816.F32 R12, R180, R178.reuse, R12 ;  /* 0x000000b2b40c723c */ /* 0x080ff0000000180c */
[C---:B------:R-:W-:Y:S01]  /*14d80*/  HMMA.16816.F32 R16, R172.reuse, R178, R16 ;  /* 0x000000b2ac10723c */ /* 0x040fe20000001810 */
[----:B------:R-:W3:Y:S07]  /*14d90*/  LDSM.16.M88.4 R176, [R222] ;  /* 0x00000000deb0783b */ /* 0x000eee0000000200 */
[-C--:B--2---:R-:W-:Y:S08]  /*14da0*/  HMMA.16816.F32 R20, R172, R184.reuse, R20 ;  /* 0x000000b8ac14723c */ /* 0x084ff00000001814 */
[C---:B------:R-:W-:Y:S07]  /*14db0*/  HMMA.16816.F32 R24, R180.reuse, R184, R24 ;  /* 0x000000b8b418723c */ /* 0x040fee0000001818 */
[----:B------:R-:W-:Y:S01]  /*14dc0*/  IMAD R184, R228, c[0x0][0x21c], R0 ;  /* 0x00008700e4b87a24 */ /* 0x000fe200078e0200 */
[-C--:B------:R-:W-:Y:S04]  /*14dd0*/  HMMA.16816.F32 R28, R180, R186.reuse, R28 ;  /* 0x000000bab41c723c */ /* 0x080fe8000000181c */
[----:B------:R-:W-:Y:S04]  /*14de0*/  IADD3 R0, P0, R2, UR44, RZ ;  /* 0x0000002c02007c10 */ /* 0x000fe8000ff1e0ff */
[C---:B------:R-:W-:Y:S04]  /*14df0*/  HMMA.16816.F32 R32, R172.reuse, R186, R32 ;  /* 0x000000baac20723c */ /* 0x040fe80000001820 */
[----:B------:R-:W-:Y:S02]  /*14e00*/  IADD3.X R3, R3, UR9, R184, P0, !PT ;  /* 0x0000000903037c10 */ /* 0x000fe400087fe4b8 */
[C---:B------:R-:W-:Y:S02]  /*14e10*/  LEA R2, P0, R0.reuse, c[0x0][0x1f8], 0x1 ;  /* 0x00007e0000027a11 */ /* 0x040fe400078008ff */
[-C--:B-1----:R-:W-:Y:S03]  /*14e20*/  HMMA.16816.F32 R36, R172, R168.reuse, R36 ;  /* 0x000000a8ac24723c */ /* 0x082fe60000001824 */
[----:B------:R-:W-:Y:S01]  /*14e30*/  SHFL.IDX PT, R193, R2, 0x4, 0x181f ;  /* 0x00981f0002c17f89 */ /* 0x000fe200000e0000 */
[----:B------:R-:W-:Y:S04]  /*14e40*/  LEA.HI.X R0, R0, c[0x0][0x1fc], R3, 0x1, P0 ;  /* 0x00007f0000007a11 */ /* 0x000fe800000f0c03 */
[C---:B------:R-:W-:Y:S03]  /*14e50*/  HMMA.16816.F32 R40, R180.reuse, R168, R40 ;  /* 0x000000a8b428723c */ /* 0x040fe60000001828 */
[----:B------:R-:W-:Y:S05]  /*14e60*/  SHFL.IDX PT, R194, R2, 0x5, 0x181f ;  /* 0x00b81f0002c27f89 */ /* 0x000fea00000e0000 */
[-C--:B------:R-:W-:Y:S03]  /*14e70*/  HMMA.16816.F32 R44, R180, R170.reuse, R44 ;  /* 0x000000aab42c723c */ /* 0x080fe6000000182c */
[----:B------:R-:W-:Y:S05]  /*14e80*/  SHFL.IDX PT, R185, R0, RZ, 0x181f ;  /* 0x00181fff00b97589 */ /* 0x000fea00000e0000 */
[C---:B------:R-:W-:Y:S03]  /*14e90*/  HMMA.16816.F32 R48, R172.reuse, R170, R48 ;  /* 0x000000aaac30723c */ /* 0x040fe60000001830 */
[----:B------:R-:W1:Y:S05]  /*14ea0*/  LDSM.16.M88.4 R168, [R221] ;  /* 0x00000000dda8783b */ /* 0x000e6a0000000200 */
[-C--:B---3--:R-:W-:Y:S03]  /*14eb0*/  HMMA.16816.F32 R52, R172, R176.reuse, R52 ;  /* 0x000000b0ac34723c */ /* 0x088fe60000001834 */
[----:B------:R-:W-:Y:S05]  /*14ec0*/  SHFL.IDX PT, R184, R0, 0x1, 0x181f ;  /* 0x00381f0000b87f89 */ /* 0x000fea00000e0000 */
[C---:B------:R-:W-:Y:S03]  /*14ed0*/  HMMA.16816.F32 R56, R180.reuse, R176, R56 ;  /* 0x000000b0b438723c */ /* 0x040fe60000001838 */
[----:B------:R-:W-:Y:S05]  /*14ee0*/  SHFL.IDX PT, R192, R0, 0x2, 0x181f ;  /* 0x00581f0000c07f89 */ /* 0x000fea00000e0000 */
[-C--:B------:R-:W-:Y:S03]  /*14ef0*/  HMMA.16816.F32 R60, R180, R178.reuse, R60 ;  /* 0x000000b2b43c723c */ /* 0x080fe6000000183c */
[----:B------:R-:W-:Y:S05]  /*14f00*/  SHFL.IDX PT, R196, R0, 0x3, 0x181f ;  /* 0x00781f0000c47f89 */ /* 0x000fea00000e0000 */
[C---:B------:R-:W-:Y:S03]  /*14f10*/  HMMA.16816.F32 R64, R172.reuse, R178, R64 ;  /* 0x000000b2ac40723c */ /* 0x040fe60000001840 */
[----:B------:R-:W-:Y:S05]  /*14f20*/  SHFL.IDX PT, R195, R0, 0x4, 0x181f ;  /* 0x00981f0000c37f89 */ /* 0x000fea00000e0000 */
[-C--:B-1----:R-:W-:Y:S03]  /*14f30*/  HMMA.16816.F32 R68, R172, R168.reuse, R68 ;  /* 0x000000a8ac44723c */ /* 0x082fe60000001844 */
[----:B------:R-:W-:Y:S05]  /*14f40*/  SHFL.IDX PT, R3, R2, RZ, 0x181f ;  /* 0x00181fff02037589 */ /* 0x000fea00000e0000 */
[C---:B------:R-:W-:Y:S03]  /*14f50*/  HMMA.16816.F32 R72, R180.reuse, R168, R72 ;  /* 0x000000a8b448723c */ /* 0x040fe60000001848 */
[----:B------:R-:W1:Y:S05]  /*14f60*/  SHFL.IDX PT, R190, R2, 0x1, 0x181f ;  /* 0x00381f0002be7f89 */ /* 0x000e6a00000e0000 */
[-C--:B------:R-:W-:Y:S03]  /*14f70*/  HMMA.16816.F32 R76, R180, R170.reuse, R76 ;  /* 0x000000aab44c723c */ /* 0x080fe6000000184c */
[----:B------:R-:W2:Y:S05]  /*14f80*/  SHFL.IDX PT, R188, R2, 0x2, 0x181f ;  /* 0x00581f0002bc7f89 */ /* 0x000eaa00000e0000 */
[C---:B------:R-:W-:Y:S03]  /*14f90*/  HMMA.16816.F32 R80, R172.reuse, R170, R80 ;  /* 0x000000aaac50723c */ /* 0x040fe60000001850 */
[----:B------:R3:W-:Y:S01]  /*14fa0*/  SHFL.IDX PT, R189, R2, 0x3, 0x181f ;  /* 0x00781f0002bd7f89 */ /* 0x0007e200000e0000 */
[-C--:B-1----:R-:W-:Y:S07]  /*14fb0*/  IADD3 R190, P0, R190, R226.reuse, RZ ;  /* 0x000000e2bebe7210 */ /* 0x082fee0007f1e0ff */
[----:B------:R-:W-:Y:S01]  /*14fc0*/  SHFL.IDX PT, R0, R0, 0x5, 0x181f ;  /* 0x00b81f0000007f89 */ /* 0x000fe200000e0000 */
[-C--:B------:R-:W-:Y:S02]  /*14fd0*/  IADD3.X R191, R184, R225.reuse, RZ, P0, !PT ;  /* 0x000000e1b8bf7210 */ /* 0x080fe400007fe4ff */
[-C--:B--2---:R-:W-:Y:S02]  /*14fe0*/  IADD3 R188, P0, R188, R226.reuse, RZ ;  /* 0x000000e2bcbc7210 */ /* 0x084fe40007f1e0ff */
[-C--:B---3--:R-:W-:Y:S04]  /*14ff0*/  IADD3 R2, P1, R3, R226.reuse, RZ ;  /* 0x000000e203027210 */ /* 0x088fe80007f3e0ff */
[-C--:B------:R-:W-:Y:S02]  /*15000*/  IADD3.X R3, R185, R225.reuse, RZ, P1, !PT ;  /* 0x000000e1b9037210 */ /* 0x080fe40000ffe4ff */
[----:B------:R-:W1:Y:S01]  /*15010*/  LDSM.16.M88.4 R184, [R220] ;  /* 0x00000000dcb8783b */ /* 0x000e620000000200 */
[-C--:B------:R-:W-:Y:S04]  /*15020*/  IADD3 R176, P1, R193, R226.reuse, RZ ;  /* 0x000000e2c1b07210 */ /* 0x080fe80007f3e0ff */
[-C--:B------:R-:W-:Y:S03]  /*15030*/  IADD3.X R177, R195, R225.reuse, RZ, P1, !PT ;  /* 0x000000e1c3b17210 */ /* 0x080fe60000ffe4ff */
[----:B------:R-:W-:Y:S01]  /*15040*/  @!PT LDS RZ, [RZ] ;  /* 0x00000000fffff984 */ /* 0x000fe20000000800 */
[----:B------:R-:W-:Y:S01]  /*15050*/  @!PT LDS RZ, [RZ] ;  /* 0x00000000fffff984 */ /* 0x000fe20000000800 */
[----:B------:R-:W-:Y:S01]  /*15060*/  @!PT LDS RZ, [RZ] ;  /* 0x00000000fffff984 */ /* 0x000fe20000000800 */
[----:B------:R2:W-:Y:S08]  /*15070*/  LDGSTS.E.BYPASS.LTC128B.128 [R197], [R2.64], !P3 ;  /* 0x0000000002c57fae */ /* 0x0005f0000d901d70 */
[----:B------:R3:W-:Y:S01]  /*15080*/  LDGSTS.E.BYPASS.LTC128B.128 [R197+0x800], [R190.64], !P3 ;  /* 0x00800000bec57fae */ /* 0x0007e2000d901d70 */
[-C--:B-1----:R-:W-:Y:S03]  /*15090*/  HMMA.16816.F32 R84, R172, R184.reuse, R84 ;  /* 0x000000b8ac54723c */ /* 0x082fe60000001854 */
[-C--:B---3--:R-:W-:Y:S02]  /*150a0*/  IADD3 R190, P2, R189, R226.reuse, RZ ;  /* 0x000000e2bdbe7210 */ /* 0x088fe40007f5e0ff */
[-C--:B------:R-:W-:Y:S02]  /*150b0*/  IADD3.X R189, R192, R225.reuse, RZ, P0, !PT ;  /* 0x000000e1c0bd7210 */ /* 0x080fe400007fe4ff */
[-C--:B------:R-:W-:Y:S01]  /*150c0*/  IADD3.X R191, R196, R225.reuse, RZ, P2, !PT ;  /* 0x000000e1c4bf7210 */ /* 0x080fe200017fe4ff */
[C---:B------:R-:W-:Y:S02]  /*150d0*/  HMMA.16816.F32 R88, R180.reuse, R184, R88 ;  /* 0x000000b8b458723c */ /* 0x040fe40000001858 */
[----:B------:R1:W-:Y:S02]  /*150e0*/  LDGSTS.E.BYPASS.LTC128B.128 [R197+0x1000], [R188.64], !P3 ;  /* 0x01000000bcc57fae */ /* 0x0003e4000d901d70 */
[----:B--2---:R-:W-:Y:S04]  /*150f0*/  IADD3 R2, P0, R194, R226, RZ ;  /* 0x000000e2c2027210 */ /* 0x004fe80007f1e0ff */
[----:B------:R-:W-:Y:S01]  /*15100*/  IADD3.X R3, R0, R225, RZ, P0, !PT ;  /* 0x000000e100037210 */ /* 0x000fe200007fe4ff */
[-C--:B------:R-:W-:Y:S01]  /*15110*/  HMMA.16816.F32 R92, R180, R186.reuse, R92 ;  /* 0x000000bab45c723c */ /* 0x080fe2000000185c */
[----:B------:R1:W-:Y:S02]  /*15120*/  LDGSTS.E.BYPASS.LTC128B.128 [R197+0x1800], [R190.64], !P3 ;  /* 0x01800000bec57fae */ /* 0x0003e4000d901d70 */
[----:B------:R-:W-:Y:S05]  /*15130*/  ISETP.GT.AND P0, PT, R227, UR5, PT ;  /* 0x00000005e3007c0c */ /* 0x000fea000bf04270 */
[----:B------:R-:W-:Y:S01]  /*15140*/  HMMA.16816.F32 R96, R172, R186, R96 ;  /* 0x000000baac60723c */ /* 0x000fe20000001860 */
[----:B------:R2:W-:Y:S08]  /*15150*/  LDGSTS.E.BYPASS.LTC128B.128 [R197+0x2000], [R176.64], !P3 ;  /* 0x02000000b0c57fae */ /* 0x0005f0000d901d70 */
[----:B------:R3:W-:Y:S08]  /*15160*/  LDGSTS.E.BYPASS.LTC128B.128 [R197+0x2800], [R2.64], !P3 ;  /* 0x0280000002c57fae */ /* 0x0007f0000d901d70 */
[----:B------:R-:W-:Y:S08]  /*15170*/  LDSM.16.M88.4 R192, [R216+0x8100] ;  /* 0x00810000d8c0783b */ /* 0x000ff00000000200 */
[----:B------:R-:W0:Y:S08]  /*15180*/  LDGDEPBAR ;  /* 0x00000000000079af */ /* 0x000e300000000000 */
[----:B--2---:R-:W-:Y:S08]  /*15190*/  LDSM.16.M88.4 R176, [R216+0x6100] ;  /* 0x00610000d8b0783b */ /* 0x004ff00000000200 */
[----:B-1----:R-:W1:Y:S08]  /*151a0*/  LDSM.16.M88.4 R188, [R214+0x3100] ;  /* 0x00310000d6bc783b */ /* 0x002e700000000200 */
[----:B---3--:R-:W2:Y:S08]  /*151b0*/  LDSM.16.M88.4 R196, [R214+0x3900] ;  /* 0x00390000d6c4783b */ /* 0x008eb00000000200 */
[----:B------:R-:W3:Y:S08]  /*151c0*/  LDSM.16.M88.4 R200, [R214+0x4100] ;  /* 0x00410000d6c8783b */ /* 0x000ef00000000200 */
[----:B------:R-:W4:Y:S08]  /*151d0*/  LDSM.16.M88.4 R168, [R214+0x4900] ;  /* 0x00490000d6a8783b */ /* 0x000f300000000200 */
[----:B------:R-:W2:Y:S08]  /*151e0*/  LDSM.16.M88.4 R180, [R214+0x5100] ;  /* 0x00510000d6b4783b */ /* 0x000eb00000000200 */
[----:B------:R-:W3:Y:S01]  /*151f0*/  LDSM.16.M88.4 R204, [R214+0x5900] ;  /* 0x00590000d6cc783b */ /* 0x000ee20000000200 */
[-C--:B-1----:R-:W-:Y:S07]  /*15200*/  HMMA.16816.F32 R4, R176, R188.reuse, R4 ;  /* 0x000000bcb004723c */ /* 0x082fee0000001804 */
[----:B------:R-:W-:Y:S01]  /*15210*/  LDSM.16.M88.4 R172, [R217+0x6100] ;  /* 0x00610000d9ac783b */ /* 0x000fe20000000200 */
[C---:B------:R-:W-:Y:S07]  /*15220*/  HMMA.16816.F32 R8, R192.reuse, R188, R8 ;  /* 0x000000bcc008723c */ /* 0x040fee0000001808 */
[----:B------:R-:W1:Y:S01]  /*15230*/  LDSM.16.M88.4 R184, [R213] ;  /* 0x00000000d5b8783b */ /* 0x000e620000000200 */
[-C--:B------:R-:W-:Y:S08]  /*15240*/  HMMA.16816.F32 R12, R192, R190.reuse, R12 ;  /* 0x000000bec00c723c */ /* 0x080ff0000000180c */
[C---:B------:R-:W-:Y:S01]  /*15250*/  HMMA.16816.F32 R16, R176.reuse, R190, R16 ;  /* 0x000000beb010723c */ /* 0x040fe20000001810 */
[----:B------:R-:W1:Y:S07]  /*15260*/  LDSM.16.M88.4 R188, [R217+0x8100] ;  /* 0x00810000d9bc783b */ /* 0x000e6e0000000200 */
[-C--:B--2---:R-:W-:Y:S08]  /*15270*/  HMMA.16816.F32 R20, R176, R196.reuse, R20 ;  /* 0x000000c4b014723c */ /* 0x084ff00000001814 */
[C---:B------:R-:W-:Y:S08]  /*15280*/  HMMA.16816.F32 R24, R192.reuse, R196, R24 ;  /* 0x000000c4c018723c */ /* 0x040ff00000001818 */
[-C--:B------:R-:W-:Y:S08]  /*15290*/  HMMA.16816.F32 R28, R192, R198.reuse, R28 ;  /* 0x000000c6c01c723c */ /* 0x080ff0000000181c */
[C---:B------:R-:W-:Y:S08]  /*152a0*/  HMMA.16816.F32 R32, R176.reuse, R198, R32 ;  /* 0x000000c6b020723c */ /* 0x040ff00000001820 */
        /* <DEDUP_REMOVED lines=17> */
[C---:B------:R-:W-:Y:S08]  /*153c0*/  HMMA.16816.F32 R8, R188.reuse, R184, R8 ;  /* 0x000000b8bc08723c */ /* 0x040ff00000001808 */
        /* <DEDUP_REMOVED lines=54> */
[----:B------:R4:W2:Y:S01]  /*15730*/  MUFU.TANH R182, R19 ;  /* 0x0000001300b67308 */ /* 0x0008a20000002400 */
[-C--:B------:R-:W-:Y:S03]  /*15740*/  HMMA.16816.F32 R44, R188, R10.reuse, R44 ;  /* 0x0000000abc2c723c */ /* 0x080fe6000000182c */
[----:B------:R-:W-:Y:S02]  /*15750*/  FMUL.FTZ R27, R27, c[0x0][0x320] ;  /* 0x0000c8001b1b7a20 */ /* 0x000fe40000410000 */
[----:B------:R-:W-:Y:S02]  /*15760*/  FMUL.FTZ R28, R28, c[0x0][0x320] ;  /* 0x0000c8001c1c7a20 */ /* 0x000fe40000410000 */
[----:B------:R-:W-:Y:S01]  /*15770*/  FMUL.FTZ R36, R36, c[0x0][0x320] ;  /* 0x0000c80024247a20 */ /* 0x000fe20000410000 */
[C---:B------:R-:W-:Y:S01]  /*15780*/  HMMA.16816.F32 R48, R172.reuse, R10, R48 ;  /* 0x0000000aac30723c */ /* 0x040fe20000001830 */
[----:B------:R-:W2:Y:S01]  /*15790*/  MUFU.TANH R20, R20 ;  /* 0x0000001400147308 */ /* 0x000ea20000002400 */
[----:B------:R-:W2:Y:S02]  /*157a0*/  LDSM.16.M88.4 R8, [R213+0x2000] ;  /* 0x00200000d508783b */ /* 0x000ea40000000200 */
        /* <DEDUP_REMOVED lines=8> */
[----:B------:R4:W1:Y:S01]  /*15830*/  MUFU.TANH R179, R22 ;  /* 0x0000001600b37308 */ /* 0x0008620000002400 */
[----:B------:R-:W-:Y:S02]  /*15840*/  FMUL.FTZ R34, R34, c[0x0][0x320] ;  /* 0x0000c80022227a20 */ /* 0x000fe40000410000 */
[-C--:B------:R-:W-:Y:S04]  /*15850*/  HMMA.16816.F32 R60, R188, R6.reuse, R60 ;  /* 0x00000006bc3c723c */ /* 0x080fe8000000183c */
[----:B------:R-:W-:Y:S02]  /*15860*/  FMUL.FTZ R48, R48, c[0x0][0x320] ;  /* 0x0000c80030307a20 */ /* 0x000fe40000410000 */
[----:B------:R-:W-:Y:S01]  /*15870*/  FMUL.FTZ R49, R49, c[0x0][0x320] ;  /* 0x0000c80031317a20 */ /* 0x000fe20000410000 */
[----:B------:R4:W1:Y:S01]  /*15880*/  MUFU.TANH R170, R23 ;  /* 0x0000001700aa7308 */ /* 0x0008620000002400 */
[C---:B------:R-:W-:Y:S01]  /*15890*/  HMMA.16816.F32 R64, R172.reuse, R6, R64 ;  /* 0x00000006ac40723c */ /* 0x040fe20000001840 */
[----:B------:R-:W1:Y:S01]  /*158a0*/  LDSM.16.M88.4 R4, [R213+0x2800] ;  /* 0x00280000d504783b */ /* 0x000e620000000200 */
[----:B------:R-:W-:Y:S04]  /*158b0*/  DEPBAR.LE SB0, 0x0 ;  /* 0x000080000000791a */ /* 0x000fe80000000000 */
[----:B------:R-:W-:Y:S02]  /*158c0*/  FMUL.FTZ R50, R50, c[0x0][0x320] ;  /* 0x0000c80032327a20 */ /* 0x000fe40000410000 */
[----:B------:R-:W-:Y:S01]  /*158d0*/  FMUL.FTZ R51, R51, c[0x0][0x320] ;  /* 0x0000c80033337a20 */ /* 0x000fe20000410000 */
[----:B------:R4:W1:Y:S01]  /*158e0*/  MUFU.TANH R207, R24 ;  /* 0x0000001800cf7308 */ /* 0x0008620000002400 */
[----:B------:R-:W-:Y:S01]  /*158f0*/  BAR.SYNC.DEFER_BLOCKING 0x0 ;  /* 0x0000000000007b1d */ /* 0x000fe20000010000 */
[-C--:B--2---:R-:W-:Y:S05]  /*15900*/  HMMA.16816.F32 R68, R172, R8.reuse, R68 ;  /* 0x00000008ac44723c */ /* 0x084fea0000001844 */
[----:B------:R-:W-:Y:S02]  /*15910*/  FMUL.FTZ R52, R52, c[0x0][0x320] ;  /* 0x0000c80034347a20 */ /* 0x000fe40000410000 */
[----:B------:R-:W-:Y:S01]  /*15920*/  FMUL.FTZ R53, R53, c[0x0][0x320] ;  /* 0x0000c80035357a20 */ /* 0x000fe20000410000 */
[----:B------:R4:W2:Y:S01]  /*15930*/  MUFU.TANH R206, R25 ;  /* 0x0000001900ce7308 */ /* 0x0008a20000002400 */
[C---:B------:R-:W-:Y:S04]  /*15940*/  HMMA.16816.F32 R72, R188.reuse, R8, R72 ;  /* 0x00000008bc48723c */ /* 0x040fe80000001848 */
[----:B------:R-:W-:Y:S02]  /*15950*/  FMUL.FTZ R54, R54, c[0x0][0x320] ;  /* 0x0000c80036367a20 */ /* 0x000fe40000410000 */
[----:B------:R-:W-:Y:S02]  /*15960*/  FMUL.FTZ R55, R55, c[0x0][0x320] ;  /* 0x0000c80037377a20 */ /* 0x000fe40000410000 */
[-C--:B------:R-:W-:Y:S01]  /*15970*/  HMMA.16816.F32 R76, R188, R10.reuse, R76 ;  /* 0x0000000abc4c723c */ /* 0x080fe2000000184c */
[----:B------:R4:W2:Y:S03]  /*15980*/  MUFU.TANH R238, R26 ;  /* 0x0000001a00ee7308 */ /* 0x0008a60000002400 */
[----:B------:R-:W-:Y:S02]  /*15990*/  FMUL.FTZ R56, R56, c[0x0][0x320] ;  /* 0x0000c80038387a20 */ /* 0x000fe40000410000 */
[----:B------:R-:W-:Y:S02]  /*159a0*/  FMUL.FTZ R59, R59, c[0x0][0x320] ;  /* 0x0000c8003b3b7a20 */ /* 0x000fe40000410000 */
[C---:B------:R-:W-:Y:S03]  /*159b0*/  HMMA.16816.F32 R80, R172.reuse, R10, R80 ;  /* 0x0000000aac50723c */ /* 0x040fe60000001850 */
[----:B------:R4:W2:Y:S01]  /*159c0*/  MUFU.TANH R237, R27 ;  /* 0x0000001b00ed7308 */ /* 0x0008a20000002400 */
[----:B------:R-:W-:Y:S02]  /*159d0*/  FMUL.FTZ R60, R60, c[0x0][0x320] ;  /* 0x0000c8003c3c7a20 */ /* 0x000fe40000410000 */
[----:B------:R-:W-:Y:S02]  /*159e0*/  FMUL.FTZ R61, R61, c[0x0][0x320] ;  /* 0x0000c8003d3d7a20 */ /* 0x000fe40000410000 */
[-C--:B-1----:R-:W-:Y:S04]  /*159f0*/  HMMA.16816.F32 R84, R172, R4.reuse, R84 ;  /* 0x00000004ac54723c */ /* 0x082fe80000001854 */
        /* <DEDUP_REMOVED lines=186> */
.L_x_198:
        /* <DEDUP_REMOVED lines=12> */
[----:B---3--:R-:W-:Y:S01]  /*16660*/  IADD3 R7, -R3, 0x1, R2 ;  /* 0x0000000103077810 */ /* 0x008fe20007ffe102 */
[----:B------:R-:W-:Y:S03]  /*16670*/  IMAD.IADD R8, R2, 0x1, -R3 ;  /* 0x0000000102087824 */ /* 0x000fe600078e0a03 */
[----:B------:R-:W-:Y:S04]  /*16680*/  IADD3 R7, R7, -c[0x0][0x168], R0 ;  /* 0x80005a0007077a10 */ /* 0x000fe80007ffe000 */
[C---:B------:R-:W-:Y:S02]  /*16690*/  IADD3 R6, R7.reuse, c[0x0][0x328], RZ ;  /* 0x0000ca0007067a10 */ /* 0x040fe40007ffe0ff */
[----:B------:R-:W-:Y:S03]  /*166a0*/  IADD3 R7, R7, UR12, RZ ;  /* 0x0000000c07077c10 */ /* 0x000fe6000fffe0ff */
[--C-:B-1----:R-:W-:Y:S02]  /*166b0*/  IMAD.IADD R3, R6, 0x1, R4.reuse ;  /* 0x0000000106037824 */ /* 0x102fe400078e0204 */
[----:B------:R-:W-:Y:S01]  /*166c0*/  IMAD.IADD R0, R7, 0x1, R4 ;  /* 0x0000000107007824 */ /* 0x000fe200078e0204 */
[----:B------:R-:W-:-:S05]  /*166d0*/  @P0 BRA `(.L_x_199) ;  /* 0x0000019000000947 */ /* 0x000fca0003800000 */
[----:B------:R-:W-:Y:S01]  /*166e0*/  MOV R9, c[0x0][0x2ac] ;  /* 0x0000ab0000097a02 */ /* 0x000fe20000000f00 */
        /* <DEDUP_REMOVED lines=14> */
.L_x_201:
[----:B------:R-:W-:Y:S04]  /*167d0*/  MOV R9, c[0x0][0x32c] ;  /* 0x0000cb0000097a02 */ /* 0x000fe80000000f00 */
[----:B------:R-:W-:Y:S11]  /*167e0*/  ISETP.NE.AND P0, PT, R9, 0x1, PT ;  /* 0x000000010900780c */ /* 0x000ff60003f05270 */
[----:B------:R-:W-:Y:S02]  /*167f0*/  @!UPT UIADD3 URZ, URZ, URZ, URZ ;  /* 0x0000003f3f3ff290 */ /* 0x000fe4000fffe03f */
[----:B------:R-:W-:Y:S05]  /*16800*/  @P0 IMAD.HI.U32 R9, R4, c[0x0][0x330], RZ ;  /* 0x0000cc0004090a27 */ /* 0x000fea00078e00ff */
[----:B------:R-:W-:Y:S02]  /*16810*/  @P0 SHF.R.U32.HI R4, RZ, c[0x0][0x334], R9 ;  /* 0x0000cd00ff040a19 */ /* 0x000fe40000011609 */
.L_x_202:
[----:B------:R-:W-:Y:S05]  /*16820*/  BSYNC B0 ;  /* 0x0000000000007941 */ /* 0x000fea0003800000 */
.L_x_200:
[----:B------:R-:W-:Y:S05]  /*16830*/  IMAD R4, R4, c[0x0][0x32c], R8 ;  /* 0x0000cb0004047a24 */ /* 0x000fea00078e0208 */
[----:B------:R-:W-:Y:S02]  /*16840*/  IADD3 R9, R4, c[0x0][0x32c], RZ ;  /* 0x0000cb0004097a10 */ /* 0x000fe40007ffe0ff */
[----:B------:R-:W-:Y:S02]  /*16850*/  IMNMX R0, R0, R4, !PT ;  /* 0x0000000400007217 */ /* 0x000fe40007800200 */
[----:B------:R-:W-:Y:S02]  /*16860*/  IMNMX R3, R3, R9, PT ;  /* 0x0000000903037217 */ /* 0x000fe40003800200 */
.L_x_199:
[C---:B------:R-:W-:Y:S02]  /*16870*/  ISETP.GE.AND P0, PT, R2.reuse, 0x2, PT ;  /* 0x000000020200780c */ /* 0x040fe40003f06270 */
[----:B------:R-:W-:Y:S02]  /*16880*/  ISETP.GE.AND P2, PT, R2, 0xa, PT ;  /* 0x0000000a0200780c */ /* 0x000fe40003f46270 */
[----:B------:R-:W-:Y:S02]  /*16890*/  P2R R26, PR, RZ, 0x1 ;  /* 0x00000001ff1a7803 */ /* 0x000fe40000000000 */
[----:B------:R-:W-:Y:S02]  /*168a0*/  ISETP.GT.AND P0, PT, R0, 0x1, !P0 ;  /* 0x000000010000780c */ /* 0x000fe40004704270 */
        /* <DEDUP_REMOVED lines=9> */
[----:B------:R-:W-:Y:S02]  /*16940*/  ISETP.LT.OR P1, PT, R3, 0x9, P1 ;  /* 0x000000090300780c */ /* 0x000fe40000f21670 */
[----:B------:R-:W-:Y:S02]  /*16950*/  FSEL R34, R17, -INF , !P0 ;  /* 0xff80000011227808 */ /* 0x000fe40004000000 */
[----:B------:R-:W-:Y:S02]  /*16960*/  ISETP.GT.AND P0, PT, R0, 0x10, !P2 ;  /* 0x000000100000780c */ /* 0x000fe40005704270 */
[----:B------:R-:W-:Y:S02]  /*16970*/  FSEL R32, R16, -INF , !P1 ;  /* 0xff80000010207808 */ /* 0x000fe40004800000 */
        /* <DEDUP_REMOVED lines=90> */
[C---:B------:R-:W-:Y:S04]  /*16f20*/  ISETP.LT.OR P0, PT, R3.reuse, 0x59, P0 ;  /* 0x000000590300780c */ /* 0x040fe80000701670 */
[----:B------:R-:W-:Y:S02]  /*16f30*/  FSEL R251, R96, -INF , !P0 ;  /* 0xff80000060fb7808 */ /* 0x000fe40004000000 */
[----:B------:R-:W-:Y:S04]  /*16f40*/  ISETP.GT.AND P0, PT, R0, RZ, !P2 ;  /* 0x000000ff0000720c */ /* 0x000fe80005704270 */
[C---:B------:R-:W-:Y:S04]  /*16f50*/  ISETP.LT.OR P0, PT, R3.reuse, 0x1, P0 ;  /* 0x000000010300780c */ /* 0x040fe80000701670 */
[----:B------:R-:W-:Y:S02]  /*16f60*/  FSEL R29, R200, -INF , !P0 ;  /* 0xff800000c81d7808 */ /* 0x000fe40004000000 */
[----:B------:R-:W-:Y:S04]  /*16f70*/  ISETP.GE.AND P0, PT, R2, 0x5a, PT ;  /* 0x0000005a0200780c */ /* 0x000fe80003f06270 */
[----:B------:R-:W-:Y:S04]  /*16f80*/  ISETP.GT.AND P2, PT, R0, 0x59, !P0 ;  /* 0x000000590000780c */ /* 0x000fe80004744270 */
[----:B------:R-:W-:Y:S02]  /*16f90*/  ISETP.LT.OR P2, PT, R3, 0x5a, P2 ;  /* 0x0000005a0300780c */ /* 0x000fe40001741670 */
[----:B------:R-:W1:Y:S02]  /*16fa0*/  SHFL.IDX PT, R3, R5, 0x1, 0x1c1f ;  /* 0x003c1f0005037f89 */ /* 0x000e6400000e0000 */
[----:B------:R-:W-:Y:S02]  /*16fb0*/  FSEL R252, R97, -INF , !P2 ;  /* 0xff80000061fc7808 */ /* 0x000fe40005000000 */
[----:B------:R-:W-:Y:S01]  /*16fc0*/  PLOP3.LUT P2, PT, PT, PT, UP0, 0x40, 0x0 ;  /* 0x000000000000781c */ /* 0x000fe20003f4e808 */
[--C-:B-1----:R-:W-:Y:S02]  /*16fd0*/  IMAD.IADD R2, R6, 0x1, R3.reuse ;  /* 0x0000000106027824 */ /* 0x102fe400078e0203 */
[----:B------:R-:W-:Y:S10]  /*16fe0*/  IMAD.IADD R0, R7, 0x1, R3 ;  /* 0x0000000107007824 */ /* 0x000ff400078e0203 */
        /* <DEDUP_REMOVED lines=16> */
.L_x_205:
[----:B------:R-:W-:Y:S04]  /*170f0*/  MOV R28, c[0x0][0x32c] ;  /* 0x0000cb00001c7a02 */ /* 0x000fe80000000f00 */
[----:B------:R-:W-:Y:S11]  /*17100*/  ISETP.NE.AND P2, PT, R28, 0x1, PT ;  /* 0x000000011c00780c */ /* 0x000ff60003f45270 */
[----:B------:R-:W-:Y:S02]  /*17110*/  @!UPT UIADD3 URZ, URZ, URZ, URZ ;  /* 0x0000003f3f3ff290 */ /* 0x000fe4000fffe03f */
[----:B------:R-:W-:Y:S05]  /*17120*/  @P2 IMAD.HI.U32 R28, R3, c[0x0][0x330], RZ ;  /* 0x0000cc00031c2a27 */ /* 0x000fea00078e00ff */
[----:B------:R-:W-:Y:S02]  /*17130*/  @P2 SHF.R.U32.HI R3, RZ, c[0x0][0x334], R28 ;  /* 0x0000cd00ff032a19 */ /* 0x000fe4000001161c */
.L_x_206:
[----:B------:R-:W-:Y:S05]  /*17140*/  BSYNC B0 ;  /* 0x0000000000007941 */ /* 0x000fea0003800000 */
.L_x_204:
[----:B------:R-:W-:Y:S05]  /*17150*/  IMAD R3, R3, c[0x0][0x32c], R8 ;  /* 0x0000cb0003037a24 */ /* 0x000fea00078e0208 */
[----:B------:R-:W-:Y:S02]  /*17160*/  IADD3 R28, R3, c[0x0][0x32c], RZ ;  /* 0x0000cb00031c7a10 */ /* 0x000fe40007ffe0ff */
[----:B------:R-:W-:Y:S02]  /*17170*/  IMNMX R0, R0, R3, !PT ;  /* 0x0000000300007217 */ /* 0x000fe40007800200 */
[----:B------:R-:W-:Y:S02]  /*17180*/  IMNMX R2, R2, R28, PT ;  /* 0x0000001c02027217 */ /* 0x000fe40003800200 */
.L_x_203:
        /* <DEDUP_REMOVED lines=113> */
.L_x_209:
[----:B------:R-:W-:Y:S04]  /*178a0*/  MOV R28, c[0x0][0x32c] ;  /* 0x0000cb00001c7a02 */ /* 0x000fe80000000f00 */
[----:B------:R-:W-:Y:S11]  /*178b0*/  ISETP.NE.AND P2, PT, R28, 0x1, PT ;  /* 0x000000011c00780c */ /* 0x000ff60003f45270 */
[----:B------:R-:W-:Y:S02]  /*178c0*/  @!UPT UIADD3 URZ, URZ, URZ, URZ ;  /* 0x0000003f3f3ff290 */ /* 0x000fe4000fffe03f */
[----:B------:R-:W-:Y:S05]  /*178d0*/  @P2 IMAD.HI.U32 R28, R3, c[0x0][0x330], RZ ;  /* 0x0000cc00031c2a27 */ /* 0x000fea00078e00ff */
[----:B------:R-:W-:Y:S02]  /*178e0*/  @P2 SHF.R.U32.HI R3, RZ, c[0x0][0x334], R28 ;  /* 0x0000cd00ff032a19 */ /* 0x000fe4000001161c */
.L_x_210:
[----:B------:R-:W-:Y:S05]  /*178f0*/  BSYNC B0 ;  /* 0x0000000000007941 */ /* 0x000fea0003800000 */
.L_x_208:
[----:B------:R-:W-:Y:S05]  /*17900*/  IMAD R3, R3, c[0x0][0x32c], R8 ;  /* 0x0000cb0003037a24 */ /* 0x000fea00078e0208 */
[----:B------:R-:W-:Y:S02]  /*17910*/  IADD3 R28, R3, c[0x0][0x32c], RZ ;  /* 0x0000cb00031c7a10 */ /* 0x000fe40007ffe0ff */
[----:B------:R-:W-:Y:S02]  /*17920*/  IMNMX R0, R0, R3, !PT ;  /* 0x0000000300007217 */ /* 0x000fe40007800200 */
[----:B------:R-:W-:Y:S02]  /*17930*/  IMNMX R2, R2, R28, PT ;  /* 0x0000001c02027217 */ /* 0x000fe40003800200 */
.L_x_207:
        /* <DEDUP_REMOVED lines=113> */
.L_x_213:
[----:B------:R-:W-:Y:S04]  /*18050*/  MOV R5, c[0x0][0x32c] ;  /* 0x0000cb0000057a02 */ /* 0x000fe80000000f00 */
[----:B------:R-:W-:Y:S11]  /*18060*/  ISETP.NE.AND P2, PT, R5, 0x1, PT ;  /* 0x000000010500780c */ /* 0x000ff60003f45270 */
[----:B------:R-:W-:Y:S02]  /*18070*/  @!UPT UIADD3 URZ, URZ, URZ, URZ ;  /* 0x0000003f3f3ff290 */ /* 0x000fe4000fffe03f */
[----:B------:R-:W-:Y:S05]  /*18080*/  @P2 IMAD.HI.U32 R5, R3, c[0x0][0x330], RZ ;  /* 0x0000cc0003052a27 */ /* 0x000fea00078e00ff */
[----:B------:R-:W-:Y:S02]  /*18090*/  @P2 SHF.R.U32.HI R3, RZ, c[0x0][0x334], R5 ;  /* 0x0000cd00ff032a19 */ /* 0x000fe40000011605 */
.L_x_214:
[----:B------:R-:W-:Y:S05]  /*180a0*/  BSYNC B0 ;  /* 0x0000000000007941 */ /* 0x000fea0003800000 */
.L_x_212:
[----:B------:R-:W-:Y:S05]  /*180b0*/  IMAD R8, R3, c[0x0][0x32c], R8 ;  /* 0x0000cb0003087a24 */ /* 0x000fea00078e0208 */
[----:B------:R-:W-:Y:S02]  /*180c0*/  IADD3 R3, R8, c[0x0][0x32c], RZ ;  /* 0x0000cb0008037a10 */ /* 0x000fe40007ffe0ff */
[----:B------:R-:W-:Y:S02]  /*180d0*/  IMNMX R0, R0, R8, !PT ;  /* 0x0000000800007217 */ /* 0x000fe40007800200 */
[----:B------:R-:W-:Y:S02]  /*180e0*/  IMNMX R2, R2, R3, PT ;  /* 0x0000000302027217 */ /* 0x000fe40003800200 */
.L_x_211:
[----:B------:R-:W2:Y:S01]  /*180f0*/  LDL.LU R5, [R1+0x4] ;  /* 0x0000040001057983 */ /* 0x000ea20000300800 */
[----:B------:R-:W-:Y:S02]  /*18100*/  ISETP.NE.AND P2, PT, R27, RZ, PT ;  /* 0x000000ff1b00720c */ /* 0x000fe40003f45270 */
[----:B------:R-:W-:Y:S01]  /*18110*/  FMNMX.FTZ R72, R29, R100, !PT ;  /* 0x000000641d487209 */ /* 0x000fe20007810000 */
[----:B------:R-:W3:Y:S01]  /*18120*/  LDL.LU R3, [R1] ;  /* 0x0000000001037983 */ /* 0x000ee20000300800 */
[----:B------:R-:W-:Y:S02]  /*18130*/  ISETP.GT.AND P2, PT, R0, RZ, !P2 ;  /* 0x000000ff0000720c */ /* 0x000fe40005744270 */
[----:B------:R-:W-:Y:S02]  /*18140*/  FMNMX.FTZ R72, R31, R72, !PT ;  /* 0x000000481f487209 */ /* 0x000fe40007810000 */
[----:B------:R-:W-:Y:S02]  /*18150*/  ISETP.LT.OR P2, PT, R2, 0x1, P2 ;  /* 0x000000010200780c */ /* 0x000fe40001741670 */
        /* <DEDUP_REMOVED lines=13> */
[----:B------:R-:W-:Y:S02]  /*18230*/  FSEL R188, R188, -INF , !P6 ;  /* 0xff800000bcbc7808 */ /* 0x000fe40007000000 */
[----:B------:R-:W-:Y:S02]  /*18240*/  FMNMX.FTZ R72, R90, R72, !PT ;  /* 0x000000485a487209 */ /* 0x000fe40007810000 */
[----:B------:R-:W-:Y:S02]  /*18250*/  ISETP.LT.OR P0, PT, R2, 0x5a, P0 ;  /* 0x0000005a0200780c */ /* 0x000fe40000701670 */
[----:B------:R-:W-:Y:S02]  /*18260*/  FMNMX.FTZ R72, R176, R72, !PT ;  /* 0x00000048b0487209 */ /* 0x000fe40007810000 */
[----:B------:R-:W-:Y:S02]  /*18270*/  FSEL R73, R79, -INF , !P0 ;  /* 0xff8000004f497808 */ /* 0x000fe40004000000 */
[----:B------:R-:W-:Y:S02]  /*18280*/  FMNMX.FTZ R72, R177, R72, !PT ;  /* 0x00000048b1487209 */ /* 0x000fe40007810000 */
[----:B------:R-:W-:Y:S02]  /*18290*/  ISETP.LT.OR P5, PT, R2, 0x59, P5 ;  /* 0x000000590200780c */ /* 0x000fe40002fa1670 */
        /* <DEDUP_REMOVED lines=11> */
[----:B------:R-:W-:Y:S02]  /*18350*/  FMNMX.FTZ R72, R252, R72, !PT ;  /* 0x00000048fc487209 */ /* 0x000fe40007810000 */
[----:B--2---:R-:W-:Y:S02]  /*18360*/  FSEL R8, R5, -INF , !P2 ;  /* 0xff80000005087808 */ /* 0x004fe40005000000 */
[----:B------:R-:W-:Y:S01]  /*18370*/  ISETP.NE.AND P2, PT, R26, RZ, PT ;  /* 0x000000ff1a00720c */ /* 0x000fe20003f45270 */
[----:B------:R-:W1:Y:S03]  /*18380*/  SHFL.BFLY PT, R5, R72, 0x2, 0x1f ;  /* 0x0c401f0048057f89 */ /* 0x000e6600000e0000 */
[----:B------:R-:W-:Y:S04]  /*18390*/  ISETP.GT.AND P2, PT, R0, 0x1, !P2 ;  /* 0x000000010000780c */ /* 0x000fe80005744270 */
[----:B------:R-:W-:Y:S04]  /*183a0*/  ISETP.LT.OR P2, PT, R2, 0x2, P2 ;  /* 0x000000020200780c */ /* 0x000fe80001741670 */
        /* <DEDUP_REMOVED lines=56> */
[----:B-1----:R-:W-:Y:S02]  /*18730*/  FMNMX.FTZ R72, R72, R5, !PT ;  /* 0x0000000548487209 */ /* 0x002fe40007810000 */
[----:B------:R-:W-:Y:S02]  /*18740*/  FSEL R168, R201, -INF , !P2 ;  /* 0xff800000c9a87808 */ /* 0x000fe40005000000 */
[----:B------:R-:W-:Y:S01]  /*18750*/  ISETP.NE.AND P2, PT, R17, RZ, PT ;  /* 0x000000ff1100720c */ /* 0x000fe20003f45270 */
[----:B------:R-:W1:Y:S01]  /*18760*/  SHFL.BFLY PT, R7, R72, 0x1, 0x1f ;  /* 0x0c201f0048077f89 */ /* 0x000e6200000e0000 */
[----:B------:R-:W-:Y:S02]  /*18770*/  FMNMX.FTZ R3, R248, R3, !PT ;  /* 0x00000003f8037209 */ /* 0x000fe40007810000 */
[----:B------:R-:W-:Y:S02]  /*18780*/  ISETP.GT.AND P2, PT, R0, 0x28, !P2 ;  /* 0x000000280000780c */ /* 0x000fe40005744270 */
[----:B------:R-:W-:Y:S02]  /*18790*/  FMNMX.FTZ R5, R8, R103, !PT ;  /* 0x0000006708057209 */ /* 0x000fe40007810000 */
[----:B------:R-:W-:Y:S01]  /*187a0*/  ISETP.LT.OR P2, PT, R2, 0x29, P2 ;  /* 0x000000290200780c */ /* 0x000fe20001741670 */
[----:B------:R-:W2:Y:S01]  /*187b0*/  SHFL.BFLY PT, R6, R3, 0x2, 0x1f ;  /* 0x0c401f0003067f89 */ /* 0x000ea200000e0000 */
        /* <DEDUP_REMOVED lines=10> */
[----:B-1----:R-:W-:Y:S02]  /*18860*/  FMNMX.FTZ R72, R72, R7, !PT ;  /* 0x0000000748487209 */ /* 0x002fe40007810000 */
[----:B------:R-:W-:Y:S02]  /*18870*/  ISETP.GT.AND P2, PT, R0, 0x30, !P2 ;  /* 0x000000300000780c */ /* 0x000fe40005744270 */
[----:B--2---:R-:W-:Y:S02]  /*18880*/  FMNMX.FTZ R3, R3, R6, !PT ;  /* 0x0000000603037209 */ /* 0x004fe40007810000 */
[----:B------:R-:W-:Y:S02]  /*18890*/  ISETP.LT.OR P2, PT, R2, 0x31, P2 ;  /* 0x000000310200780c */ /* 0x000fe40001741670 */
[----:B------:R-:W-:Y:S01]  /*188a0*/  FMNMX.FTZ R5, R58, R5, !PT ;  /* 0x000000053a057209 */ /* 0x000fe20007810000 */
[----:B------:R-:W1:Y:S01]  /*188b0*/  SHFL.BFLY PT, R71, R3, 0x1, 0x1f ;  /* 0x0c201f0003477f89 */ /* 0x000e6200000e0000 */
        /* <DEDUP_REMOVED lines=11> */
[----:B------:R-:W-:Y:S02]  /*18970*/  FSEL R198, R180, -INF , !P1 ;  /* 0xff800000b4c67808 */ /* 0x000fe40004800000 */
[----:B------:R-:W-:Y:S02]  /*18980*/  ISETP.LT.OR P2, PT, R2, 0x39, P2 ;  /* 0x000000390200780c */ /* 0x000fe40001741670 */
[----:B-1----:R-:W-:Y:S02]  /*18990*/  FMNMX.FTZ R71, R3, R71, !PT ;  /* 0x0000004703477209 */ /* 0x002fe40007810000 */
[----:B------:R-:W-:Y:S02]  /*189a0*/  FSEL R186, R59, -INF , !P2 ;  /* 0xff8000003bba7808 */ /* 0x000fe40005000000 */
[----:B------:R-:W-:Y:S02]  /*189b0*/  ISETP.NE.AND P2, PT, R12, RZ, PT ;  /* 0x000000ff0c00720c */ /* 0x000fe40003f45270 */
[----:B------:R-:W-:Y:S02]  /*189c0*/  FSETP.NEU.FTZ.AND P1, PT, R71, -INF , PT ;  /* 0xff8000004700780b */ /* 0x000fe40003f3d000 */
[----:B------:R-:W-:Y:S02]  /*189d0*/  ISETP.GT.AND P2, PT, R0, 0x39, !P2 ;  /* 0x000000390000780c */ /* 0x000fe40005744270 */
[----:B------:R-:W-:Y:S02]  /*189e0*/  FSEL R180, R91, -INF , !P5 ;  /* 0xff8000005bb47808 */ /* 0x000fe40006800000 */
[----:B------:R-:W-:Y:S04]  /*189f0*/  ISETP.LT.OR P2, PT, R2, 0x3a, P2 ;  /* 0x0000003a0200780c */ /* 0x000fe80001741670 */
[----:B------:R-:W-:Y:S02]  /*18a00*/  FSEL R187, R63, -INF , !P2 ;  /* 0xff8000003fbb7808 */ /* 0x000fe40005000000 */
[----:B------:R-:W-:Y:S04]  /*18a10*/  ISETP.NE.AND P2, PT, R11, RZ, PT ;  /* 0x000000ff0b00720c */ /* 0x000fe80003f45270 */
[----:B------:R-:W-:Y:S04]  /*18a20*/  ISETP.GT.AND P2, PT, R0, 0x40, !P2 ;  /* 0x000000400000780c */ /* 0x000fe80005744270 */
[----:B------:R-:W-:Y:S04]  /*18a30*/  ISETP.LT.OR P2, PT, R2, 0x41, P2 ;  /* 0x000000410200780c */ /* 0x000fe80001741670 */
[----:B------:R-:W-:Y:S01]  /*18a40*/  FSEL R197, R74, -INF , !P2 ;  /* 0xff8000004ac57808 */ /* 0x000fe20005000000 */
[----:B------:R-:W-:Y:S01]  /*18a50*/  FMUL.FTZ R74, R72, c[0x0][0x2d0] ;  /* 0x0000b400484a7a20 */ /* 0x000fe20000410000 */
[----:B------:R-:W-:Y:S04]  /*18a60*/  ISETP.NE.AND P2, PT, R10, RZ, PT ;  /* 0x000000ff0a00720c */ /* 0x000fe80003f45270 */
[----:B------:R-:W-:Y:S04]  /*18a70*/  ISETP.GT.AND P2, PT, R0, 0x41, !P2 ;  /* 0x000000410000780c */ /* 0x000fe80005744270 */
[----:B------:R-:W-:Y:S04]  /*18a80*/  ISETP.LT.OR P2, PT, R2, 0x42, P2 ;  /* 0x000000420200780c */ /* 0x000fe80001741670 */
[----:B------:R-:W-:Y:S01]  /*18a90*/  FSEL R201, R75, -INF , !P2 ;  /* 0xff8000004bc97808 */ /* 0x000fe20005000000 */
[----:B------:R-:W-:Y:S01]  /*18aa0*/  FMUL.FTZ R75, R71, c[0x0][0x2d0] ;  /* 0x0000b400474b7a20 */ /* 0x000fe20000410000 */
[----:B------:R-:W-:Y:S04]  /*18ab0*/  ISETP.NE.AND P2, PT, R9, RZ, PT ;  /* 0x000000ff0900720c */ /* 0x000fe80003f45270 */
[----:B------:R-:W-:Y:S02]  /*18ac0*/  ISETP.GT.AND P2, PT, R0, 0x48, !P2 ;  /* 0x000000480000780c */ /* 0x000fe40005744270 */
[----:B------:R-:W-:Y:S02]  /*18ad0*/  FSEL R75, R75, RZ, P1 ;  /* 0x000000ff4b4b7208 */ /* 0x000fe40000800000 */
[----:B------:R-:W-:Y:S03]  /*18ae0*/  ISETP.LT.OR P2, PT, R2, 0x49, P2 ;  /* 0x000000490200780c */ /* 0x000fe60001741670 */
[--C-:B------:R-:W-:Y:S01]  /*18af0*/  FFMA.FTZ R12, R43, c[0x0][0x2d0], -R75.reuse ;  /* 0x0000b4002b0c7a23 */ /* 0x100fe2000001084b */
[----:B------:R-:W-:Y:S02]  /*18b00*/  FSEL R202, R78, -INF , !P2 ;  /* 0xff8000004eca7808 */ /* 0x000fe40005000000 */
[----:B------:R-:W-:Y:S01]  /*18b10*/  ISETP.NE.AND P2, PT, R4, RZ, PT ;  /* 0x000000ff0400720c */ /* 0x000fe20003f45270 */
[----:B------:R-:W-:Y:S01]  /*18b20*/  MUFU.EX2 R93, R12 ;  /* 0x0000000c005d7308 */ /* 0x000fe20000000800 */
[----:B------:R-:W-:Y:S02]  /*18b30*/  FMNMX.FTZ R4, R28, R102, !PT ;  /* 0x000000661c047209 */ /* 0x000fe40007810000 */
[----:B------:R-:W-:Y:S01]  /*18b40*/  ISETP.GT.AND P2, PT, R0, 0x49, !P2 ;  /* 0x000000490000780c */ /* 0x000fe20005744270 */
[--C-:B------:R-:W-:Y:S01]  /*18b50*/  FFMA.FTZ R0, R33, c[0x0][0x2d0], -R75.reuse ;  /* 0x0000b40021007a23 */ /* 0x100fe2000001084b */
[----:B------:R-:W-:Y:S02]  /*18b60*/  FMNMX.FTZ R4, R35, R4, !PT ;  /* 0x0000000423047209 */ /* 0x000fe40007810000 */
[----:B------:R-:W-:Y:S01]  /*18b70*/  ISETP.LT.OR P2, PT, R2, 0x4a, P2 ;  /* 0x0000004a0200780c */ /* 0x000fe20001741670 */
[--C-:B------:R-:W-:Y:S01]  /*18b80*/  FFMA.FTZ R2, R36, c[0x0][0x2d0], -R75.reuse ;  /* 0x0000b40024027a23 */ /* 0x100fe2000001084b */
[----:B------:R-:W-:Y:S01]  /*18b90*/  FMNMX.FTZ R4, R37, R4, !PT ;  /* 0x0000000425047209 */ /* 0x000fe20007810000 */
[----:B------:R-:W-:Y:S01]  /*18ba0*/  MUFU.EX2 R89, R0 ;  /* 0x0000000000597308 */ /* 0x000fe20000000800 */
[----:B------:R-:W-:Y:S02]  /*18bb0*/  FSEL R194, R194, -INF , !P2 ;  /* 0xff800000c2c27808 */ /* 0x000fe40005000000 */
[----:B------:R-:W-:Y:S02]  /*18bc0*/  FMNMX.FTZ R4, R38, R4, !PT ;  /* 0x0000000426047209 */ /* 0x000fe40007810000 */
[----:B------:R-:W-:Y:S02]  /*18bd0*/  FSETP.NEU.FTZ.AND P2, PT, R72, -INF , PT ;  /* 0xff8000004800780b */ /* 0x000fe40003f5d000 */
[----:B------:R-:W-:Y:S02]  /*18be0*/  FMNMX.FTZ R4, R46, R4, !PT ;  /* 0x000000042e047209 */ /* 0x000fe40007810000 */
[----:B------:R-:W-:Y:S01]  /*18bf0*/  FSEL R74, R74, RZ, P2 ;  /* 0x000000ff4a4a7208 */ /* 0x000fe20001000000 */
[----:B------:R-:W-:Y:S01]  /*18c00*/  MUFU.EX2 R85, R2 ;  /* 0x0000000200557308 */ /* 0x000fe20000000800 */
[----:B------:R-:W-:Y:S03]  /*18c10*/  FMNMX.FTZ R4, R49, R4, !PT ;  /* 0x0000000431047209 */ /* 0x000fe60007810000 */
[--C-:B------:R-:W-:Y:S01]  /*18c20*/  FFMA.FTZ R5, R29, c[0x0][0x2d0], -R74.reuse ;  /* 0x0000b4001d057a23 */ /* 0x100fe2000001084a */
[----:B------:R-:W-:Y:S01]  /*18c30*/  FMNMX.FTZ R4, R50, R4, !PT ;  /* 0x0000000432047209 */ /* 0x000fe20007810000 */
[--C-:B------:R-:W-:Y:S02]  /*18c40*/  FFMA.FTZ R3, R32, c[0x0][0x2d0], -R74.reuse ;  /* 0x0000b40020037a23 */ /* 0x100fe4000001084a */
[--C-:B------:R-:W-:Y:S01]  /*18c50*/  FFMA.FTZ R16, R44, c[0x0][0x2d0], -R74.reuse ;  /* 0x0000b4002c107a23 */ /* 0x100fe2000001084a */
[----:B------:R-:W-:Y:S01]  /*18c60*/  FMNMX.FTZ R4, R51, R4, !PT ;  /* 0x0000000433047209 */ /* 0x000fe20007810000 */
[----:B------:R1:W-:Y:S03]  /*18c70*/  MUFU.EX2 R55, R5 ;  /* 0x0000000500377308 */ /* 0x0003e60000000800 */
[----:B------:R-:W-:Y:S04]  /*18c80*/  FMNMX.FTZ R4, R99, R4, !PT ;  /* 0x0000000463047209 */ /* 0x000fe80007810000 */
[----:B------:R-:W-:Y:S03]  /*18c90*/  FMNMX.FTZ R4, R169, R4, !PT ;  /* 0x00000004a9047209 */ /* 0x000fe60007810000 */
[----:B------:R2:W-:Y:S01]  /*18ca0*/  MUFU.EX2 R84, R3 ;  /* 0x0000000300547308 */ /* 0x0005e20000000800 */
[----:B------:R-:W-:Y:S04]  /*18cb0*/  FMNMX.FTZ R4, R172, R4, !PT ;  /* 0x00000004ac047209 */ /* 0x000fe80007810000 */
[----:B------:R-:W-:Y:S04]  /*18cc0*/  FMNMX.FTZ R4, R175, R4, !PT ;  /* 0x00000004af047209 */ /* 0x000fe80007810000 */
[----:B------:R-:W-:Y:S01]  /*18cd0*/  FMNMX.FTZ R4, R185, R4, !PT ;  /* 0x00000004b9047209 */ /* 0x000fe20007810000 */
[----:B------:R-:W-:Y:S03]  /*18ce0*/  MUFU.EX2 R33, R16 ;  /* 0x0000001000217308 */ /* 0x000fe60000000800 */
[----:B------:R-:W-:Y:S02]  /*18cf0*/  FMNMX.FTZ R4, R189, R4, !PT ;  /* 0x00000004bd047209 */ /* 0x000fe40007810000 */
[----:B-1----:R-:W-:Y:S01]  /*18d00*/  FMNMX.FTZ R5, R171, R6, !PT ;  /* 0x00000006ab057209 */ /* 0x002fe20007810000 */
[--C-:B------:R-:W-:Y:S01]  /*18d10*/  FFMA.FTZ R6, R31, c[0x0][0x2d0], -R74.reuse ;  /* 0x0000b4001f067a23 */ /* 0x100fe2000001084a */
[----:B------:R-:W-:Y:S02]  /*18d20*/  FMNMX.FTZ R4, R191, R4, !PT ;  /* 0x00000004bf047209 */ /* 0x000fe40007810000 */
[----:B------:R-:W-:Y:S01]  /*18d30*/  FMNMX.FTZ R5, R173, R5, !PT ;  /* 0x00000005ad057209 */ /* 0x000fe20007810000 */
[----:B------:R-:W-:Y:S01]  /*18d40*/  MUFU.EX2 R52, R6 ;  /* 0x0000000600347308 */ /* 0x000fe20000000800 */
[----:B------:R-:W-:Y:S02]  /*18d50*/  FMNMX.FTZ R4, R193, R4, !PT ;  /* 0x00000004c1047209 */ /* 0x000fe40007810000 */
[----:B------:R-:W-:Y:S02]  /*18d60*/  FMNMX.FTZ R5, R181, R5, !PT ;  /* 0x00000005b5057209 */ /* 0x000fe40007810000 */
[----:B------:R-:W-:Y:S02]  /*18d70*/  FMNMX.FTZ R4, R204, R4, !PT ;  /* 0x00000004cc047209 */ /* 0x000fe40007810000 */
[----:B------:R-:W-:Y:S02]  /*18d80*/  FMNMX.FTZ R5, R184, R5, !PT ;  /* 0x00000005b8057209 */ /* 0x000fe40007810000 */
[----:B------:R-:W-:Y:S02]  /*18d90*/  FMNMX.FTZ R4, R206, R4, !PT ;  /* 0x00000004ce047209 */ /* 0x000fe40007810000 */
[----:B--2---:R-:W-:Y:S01]  /*18da0*/  FMNMX.FTZ R3, R186, R5, !PT ;  /* 0x00000005ba037209 */ /* 0x004fe20007810000 */
[----:B------:R-:W-:Y:S01]  /*18db0*/  FFMA.FTZ R5, R34, c[0x0][0x2d0], -R74 ;  /* 0x0000b40022057a23 */ /* 0x000fe2000001084a */
[----:B------:R-:W-:Y:S02]  /*18dc0*/  FMNMX.FTZ R4, R207, R4, !PT ;  /* 0x00000004cf047209 */ /* 0x000fe40007810000 */
[----:B------:R-:W-:Y:S01]  /*18dd0*/  FMNMX.FTZ R3, R187, R3, !PT ;  /* 0x00000003bb037209 */ /* 0x000fe20007810000 */
[----:B------:R-:W1:Y:S01]  /*18de0*/  MUFU.EX2 R87, R5 ;  /* 0x0000000500577308 */ /* 0x000e620000000800 */
        /* <DEDUP_REMOVED lines=9> */
[----:B------:R-:W-:Y:S03]  /*18e80*/  FMNMX.FTZ R3, R198, R3, !PT ;  /* 0x00000003c6037209 */ /* 0x000fe60007810000 */
[----:B------:R-:W2:Y:S01]  /*18e90*/  SHFL.BFLY PT, R7, R4, 0x2, 0x1f ;  /* 0x0c401f0004077f89 */ /* 0x000ea200000e0000 */
[----:B------:R-:W-:Y:S01]  /*18ea0*/  FMNMX.FTZ R0, R188, R3, !PT ;  /* 0x00000003bc007209 */ /* 0x000fe20007810000 */
[--C-:B------:R-:W-:Y:S01]  /*18eb0*/  FFMA.FTZ R3, R39, c[0x0][0x2d0], -R75.reuse ;  /* 0x0000b40027037a23 */ /* 0x100fe2000001084b */
[----:B-1----:R-:W-:Y:S01]  /*18ec0*/  F2FP.PACK_AB R78, R87, R84 ;  /* 0x00000054574e723e */ /* 0x002fe200000000ff */
[--C-:B------:R-:W-:Y:S01]  /*18ed0*/  FFMA.FTZ R5, R30, c[0x0][0x2d0], -R75.reuse ;  /* 0x0000b4001e057a23 */ /* 0x100fe2000001084b */
[----:B------:R-:W-:Y:S01]  /*18ee0*/  FMNMX.FTZ R0, R180, R0, !PT ;  /* 0x00000000b4007209 */ /* 0x000fe20007810000 */
[----:B------:R-:W1:Y:S03]  /*18ef0*/  MUFU.EX2 R86, R3 ;  /* 0x0000000300567308 */ /* 0x000e660000000800 */
[----:B------:R-:W-:Y:S05]  /*18f00*/  FMNMX.FTZ R0, R73, R0, !PT ;  /* 0x0000000049007209 */ /* 0x000fea0007810000 */
[----:B------:R-:W-:Y:S02]  /*18f10*/  SHFL.BFLY PT, R2, R0, 0x2, 0x1f ;  /* 0x0c401f0000027f89 */ /* 0x000fe400000e0000 */
[----:B------:R-:W3:Y:S01]  /*18f20*/  MUFU.EX2 R54, R5 ;  /* 0x0000000500367308 */ /* 0x000ee20000000800 */
[----:B--2---:R-:W-:Y:S05]  /*18f30*/  FMNMX.FTZ R4, R4, R7, !PT ;  /* 0x0000000704047209 */ /* 0x004fea0007810000 */
[----:B------:R-:W2:Y:S01]  /*18f40*/  SHFL.BFLY PT, R70, R4, 0x1, 0x1f ;  /* 0x0c201f0004467f89 */ /* 0x000ea200000e0000 */
[----:B-1----:R-:W-:Y:S02]  /*18f50*/  F2FP.PACK_AB R79, R86, R85 ;  /* 0x00000055564f723e */ /* 0x002fe400000000ff */
[----:B--2---:R-:W-:Y:S04]  /*18f60*/  FMNMX.FTZ R70, R4, R70, !PT ;  /* 0x0000004604467209 */ /* 0x004fe80007810000 */
[C---:B------:R-:W-:Y:S01]  /*18f70*/  FSETP.NEU.FTZ.AND P0, PT, R70.reuse, -INF , PT ;  /* 0xff8000004600780b */ /* 0x040fe20003f1d000 */
[----:B------:R-:W-:Y:S05]  /*18f80*/  FMUL.FTZ R96, R70, c[0x0][0x2d0] ;  /* 0x0000b40046607a20 */ /* 0x000fea0000410000 */
[----:B------:R-:W-:Y:S05]  /*18f90*/  FSEL R96, R96, RZ, P0 ;  /* 0x000000ff60607208 */ /* 0x000fea0000000000 */
[--C-:B------:R-:W-:Y:S02]  /*18fa0*/  FFMA.FTZ R3, R28, c[0x0][0x2d0], -R96.reuse ;  /* 0x0000b4001c037a23 */ /* 0x100fe40000010860 */
[--C-:B------:R-:W-:Y:S02]  /*18fb0*/  FFMA.FTZ R4, R38, c[0x0][0x2d0], -R96.reuse ;  /* 0x0000b40026047a23 */ /* 0x100fe40000010860 */
[----:B------:R1:W-:Y:S01]  /*18fc0*/  MUFU.EX2 R53, R3 ;  /* 0x0000000300357308 */ /* 0x0003e20000000800 */
[--C-:B------:R-:W-:Y:S02]  /*18fd0*/  FFMA.FTZ R32, R46, c[0x0][0x2d0], -R96.reuse ;  /* 0x0000b4002e207a23 */ /* 0x100fe40000010860 */
[----:B------:R-:W-:Y:S02]  /*18fe0*/  FFMA.FTZ R44, R51, c[0x0][0x2d0], -R96 ;  /* 0x0000b400332c7a23 */ /* 0x000fe40000010860 */
[----:B------:R-:W-:Y:S02]  /*18ff0*/  FFMA.FTZ R28, R48, c[0x0][0x2d0], -R75 ;  /* 0x0000b400301c7a23 */ /* 0x000fe4000001084b */
[----:B------:R-:W-:Y:S03]  /*19000*/  FFMA.FTZ R48, R57, c[0x0][0x2d0], -R74 ;  /* 0x0000b40039307a23 */ /* 0x000fe6000001084a */
[----:B------:R-:W-:Y:S01]  /*19010*/  MUFU.EX2 R61, R4 ;  /* 0x00000004003d7308 */ /* 0x000fe20000000800 */
[--C-:B-1----:R-:W-:Y:S09]  /*19020*/  FFMA.FTZ R3, R35, c[0x0][0x2d0], -R96.reuse ;  /* 0x0000b40023037a23 */ /* 0x102ff20000010860 */
[----:B------:R1:W-:Y:S02]  /*19030*/  MUFU.EX2 R60, R3 ;  /* 0x00000003003c7308 */ /* 0x0003e40000000800 */
[----:B-1----:R-:W-:Y:S02]  /*19040*/  FFMA.FTZ R3, R37, c[0x0][0x2d0], -R96 ;  /* 0x0000b40025037a23 */ /* 0x002fe40000010860 */
[----:B------:R-:W-:Y:S06]  /*19050*/  LDSM.16.MT88.4 R36, [R212+0x100] ;  /* 0x00010000d424783b */ /* 0x000fec0000004200 */
[----:B------:R1:W-:Y:S02]  /*19060*/  MUFU.EX2 R27, R3 ;  /* 0x00000003001b7308 */ /* 0x0003e40000000800 */
[----:B-1----:R-:W-:Y:S01]  /*19070*/  FMNMX.FTZ R3, R0, R2, !PT ;  /* 0x0000000200037209 */ /* 0x002fe20007810000 */
[----:B------:R-:W-:Y:S01]  /*19080*/  FFMA.FTZ R2, R40, c[0x0][0x2d0], -R74 ;  /* 0x0000b40028027a23 */ /* 0x000fe2000001084a */
[----:B------:R-:W-:Y:S01]  /*19090*/  FSEL R0, R72, RZ, P2 ;  /* 0x000000ff48007208 */ /* 0x000fe20001000000 */
[----:B------:R-:W-:Y:S05]  /*190a0*/  FFMA.FTZ R40, R50, c[0x0][0x2d0], -R96 ;  /* 0x0000b40032287a23 */ /* 0x000fea0000010860 */
        /* <DEDUP_REMOVED lines=11> */
[----:B----4-:R-:W-:Y:S01]  /*19160*/  FSEL R0, R70, RZ, P0 ;  /* 0x000000ff46007208 */ /* 0x010fe20000000000 */
[----:B---3--:R-:W-:Y:S01]  /*19170*/  IMAD.MOV.U32 R101, RZ, RZ, R54 ;  /* 0x000000ffff657224 */ /* 0x008fe200078e0036 */
        /* <DEDUP_REMOVED lines=11> */
[----:B------:R2:W-:Y:S01]  /*19230*/  MUFU.EX2 R2, R0 ;  /* 0x0000000000027308 */ /* 0x0005e20000000800 */
[--C-:B------:R-:W-:Y:S01]  /*19240*/  FFMA.FTZ R4, R25, c[0x0][0x2d0], -R97.reuse ;  /* 0x0000b40019047a23 */ /* 0x100fe20000010861 */
[----:B------:R-:W-:Y:S01]  /*19250*/  F2FP.PACK_AB R64, R60, R102 ;  /* 0x000000663c40723e */ /* 0x000fe200000000ff */
[--C-:B------:R-:W-:Y:S02]  /*19260*/  FFMA.FTZ R58, R58, c[0x0][0x2d0], -R97.reuse ;  /* 0x0000b4003a3a7a23 */ /* 0x100fe40000010861 */
[--C-:B------:R-:W-:Y:S05]  /*19270*/  FFMA.FTZ R62, R62, c[0x0][0x2d0], -R97.reuse ;  /* 0x0000b4003e3e7a23 */ /* 0x100fea0000010861 */
[----:B------:R3:W4:Y:S01]  /*19280*/  MUFU.EX2 R91, R4 ;  /* 0x00000004005b7308 */ /* 0x0007220000000800 */
[C---:B-1----:R-:W-:Y:S02]  /*19290*/  FMUL.FTZ R6, R68.reuse, R106 ;  /* 0x0000006a44067220 */ /* 0x042fe40000410000 */
[C---:B------:R-:W-:Y:S01]  /*192a0*/  FMUL.FTZ R7, R68.reuse, R107 ;  /* 0x0000006b44077220 */ /* 0x040fe20000410000 */
[----:B------:R-:W-:Y:S01]  /*192b0*/  MOV R107, R27 ;  /* 0x0000001b006b7202 */ /* 0x000fe20000000f00 */
[C---:B------:R-:W-:Y:S02]  /*192c0*/  FMUL.FTZ R18, R68.reuse, R118 ;  /* 0x0000007644127220 */ /* 0x040fe40000410000 */
[C---:B------:R-:W-:Y:S01]  /*192d0*/  FMUL.FTZ R19, R68.reuse, R119 ;  /* 0x0000007744137220 */ /* 0x040fe20000410000 */
[----:B------:R-:W-:Y:S01]  /*192e0*/  F2FP.PACK_AB R66, R61, R107 ;  /* 0x0000006b3d42723e */ /* 0x000fe200000000ff */
[C---:B------:R-:W-:Y:S01]  /*192f0*/  FMUL.FTZ R34, R68.reuse, R134 ;  /* 0x0000008644227220 */ /* 0x040fe20000410000 */
[----:B------:R-:W-:Y:S01]  /*19300*/  LDSM.16.MT88.4 R116, [R209+0x2900] ;  /* 0x00290000d174783b */ /* 0x000fe20000004200 */
[----:B------:R-:W-:Y:S02]  /*19310*/  FMUL.FTZ R35, R68, R135 ;  /* 0x0000008744237220 */ /* 0x000fe40000410000 */
[----:B--2---:R-:W-:Y:S02]  /*19320*/  FFMA.FTZ R0, R8, c[0x0][0x2d0], -R97 ;  /* 0x0000b40008007a23 */ /* 0x004fe40000010861 */
[C---:B------:R-:W-:Y:S02]  /*19330*/  FMUL.FTZ R50, R68.reuse, R150 ;  /* 0x0000009644327220 */ /* 0x040fe40000410000 */
[----:B------:R1:W-:Y:S01]  /*19340*/  MUFU.EX2 R9, R0 ;  /* 0x0000000000097308 */ /* 0x0003e20000000800 */
[----:B------:R-:W-:Y:S02]  /*19350*/  FFMA.FTZ R8, R41, c[0x0][0x2d0], -R75 ;  /* 0x0000b40029087a23 */ /* 0x000fe4000001084b */
[----:B------:R-:W-:Y:S02]  /*19360*/  FMUL.FTZ R51, R68, R151 ;  /* 0x0000009744337220 */ /* 0x000fe40000410000 */
[----:B---3--:R-:W-:Y:S02]  /*19370*/  FFMA.FTZ R4, R24, c[0x0][0x2d0], -R97 ;  /* 0x0000b40018047a23 */ /* 0x008fe40000010861 */
[----:B----4-:R-:W-:Y:S02]  /*19380*/  IMAD.MOV.U32 R150, RZ, RZ, R91 ;  /* 0x000000ffff967224 */ /* 0x010fe400078e005b */
[----:B------:R-:W-:Y:S01]  /*19390*/  IMAD.MOV.U32 R151, RZ, RZ, R89 ;  /* 0x000000ffff977224 */ /* 0x000fe200078e0059 */
[----:B------:R2:W3:Y:S01]  /*193a0*/  MUFU.EX2 R63, R4 ;  /* 0x00000004003f7308 */ /* 0x0004e20000000800 */
[C---:B------:R-:W-:Y:S02]  /*193b0*/  FMUL.FTZ R12, R2.reuse, R112 ;  /* 0x00000070020c7220 */ /* 0x040fe40000410000 */
[C---:B------:R-:W-:Y:S02]  /*193c0*/  FMUL.FTZ R13, R2.reuse, R113 ;  /* 0x00000071020d7220 */ /* 0x040fe40000410000 */
[----:B------:R-:W-:Y:S02]  /*193d0*/  FFMA.FTZ R24, R45, c[0x0][0x2d0], -R75 ;  /* 0x0000b4002d187a23 */ /* 0x000fe4000001084b */
[C---:B------:R-:W-:Y:S02]  /*193e0*/  FMUL.FTZ R45, R2.reuse, R145 ;  /* 0x00000091022d7220 */ /* 0x040fe40000410000 */
[C---:B------:R-:W-:Y:S01]  /*193f0*/  FMUL.FTZ R25, R2.reuse, R125 ;  /* 0x0000007d02197220 */ /* 0x040fe20000410000 */
[----:B------:R4:W-:Y:S01]  /*19400*/  MUFU.EX2 R31, R8 ;  /* 0x00000008001f7308 */ /* 0x0009e20000000800 */
[C---:B------:R-:W-:Y:S02]  /*19410*/  FMUL.FTZ R29, R2.reuse, R129 ;  /* 0x00000081021d7220 */ /* 0x040fe40000410000 */
[----:B------:R-:W-:Y:S02]  /*19420*/  FMUL.FTZ R41, R2, R141 ;  /* 0x0000008d02297220 */ /* 0x000fe40000410000 */
[----:B-1----:R-:W-:Y:S02]  /*19430*/  FFMA.FTZ R0, R26, c[0x0][0x2d0], -R97 ;  /* 0x0000b4001a007a23 */ /* 0x002fe40000010861 */
[----:B------:R-:W-:Y:S03]  /*19440*/  FMUL.FTZ R57, R2, R157 ;  /* 0x0000009d02397220 */ /* 0x000fe60000410000 */
[----:B------:R1:W5:Y:S01]  /*19450*/  MUFU.EX2 R92, R0 ;  /* 0x00000000005c7308 */ /* 0x0003620000000800 */
[----:B--2---:R-:W-:Y:S01]  /*19460*/  FFMA.FTZ R4, R42, c[0x0][0x2d0], -R74 ;  /* 0x0000b4002a047a23 */ /* 0x004fe2000001084a */
[----:B---3--:R-:W-:Y:S08]  /*19470*/  F2FP.PACK_AB R67, R63, R91 ;  /* 0x0000005b3f43723e */ /* 0x008ff000000000ff */
[----:B------:R2:W-:Y:S01]  /*19480*/  MUFU.EX2 R59, R4 ;  /* 0x00000004003b7308 */ /* 0x0005e20000000800 */
[C---:B----4-:R-:W-:Y:S02]  /*19490*/  FMUL.FTZ R8, R2.reuse, R108 ;  /* 0x0000006c02087220 */ /* 0x050fe40000410000 */
[----:B------:R-:W-:Y:S02]  /*194a0*/  IMAD.MOV.U32 R108, RZ, RZ, R9 ;  /* 0x000000ffff6c7224 */ /* 0x000fe400078e0009 */
[----:B------:R-:W-:Y:S05]  /*194b0*/  FMUL.FTZ R9, R2, R109 ;  /* 0x0000006d02097220 */ /* 0x000fea0000410000 */
[----:B------:R3:W4:Y:S01]  /*194c0*/  MUFU.EX2 R30, R24 ;  /* 0x00000018001e7308 */ /* 0x0007220000000800 */
[----:B------:R-:W-:Y:S01]  /*194d0*/  IMAD.MOV.U32 R109, RZ, RZ, R86 ;  /* 0x000000ffff6d7224 */ /* 0x000fe200078e0056 */
[----:B-1----:R-:W-:Y:S02]  /*194e0*/  FSEL R0, R3, RZ, P0 ;  /* 0x000000ff03007208 */ /* 0x002fe40000000000 */
[----:B-----5:R-:W-:Y:S02]  /*194f0*/  F2FP.PACK_AB R65, R92, R108 ;  /* 0x0000006c5c41723e */ /* 0x020fe400000000ff */
[----:B------:R-:W-:Y:S01]  /*19500*/  ISETP.GT.AND P0, PT, R227, UR5, PT ;  /* 0x00000005e3007c0c */ /* 0x000fe2000bf04270 */
[----:B------:R-:W-:Y:S02]  /*19510*/  FADD.FTZ R0, -R0, R103 ;  /* 0x0000006700007221 */ /* 0x000fe40000010100 */
[----:B------:R-:W-:Y:S02]  /*19520*/  IMAD.MOV.U32 R103, RZ, RZ, R52 ;  /* 0x000000ffff677224 */ /* 0x000fe400078e0034 */
[----:B------:R-:W-:Y:S01]  /*19530*/  FMUL.FTZ R0, R0, c[0x0][0x2d0] ;  /* 0x0000b40000007a20 */ /* 0x000fe20000410000 */
[----:B------:R-:W1:Y:S01]  /*19540*/  LDSM.16.MT88.4 R52, [R210+0x100] ;  /* 0x00010000d234783b */ /* 0x000e620000004200 */
[----:B--2---:R-:W-:Y:S01]  /*19550*/  FMUL.FTZ R4, R69, R104 ;  /* 0x0000006845047220 */ /* 0x004fe20000410000 */
[----:B------:R-:W-:Y:S01]  /*19560*/  F2FP.PACK_AB R76, R103, R100 ;  /* 0x00000064674c723e */ /* 0x000fe200000000ff */
[----:B------:R-:W-:Y:S06]  /*19570*/  MUFU.EX2 R104, R62 ;  /* 0x0000003e00687308 */ /* 0x000fec0000000800 */
[-C--:B------:R-:W-:Y:S01]  /*19580*/  HMMA.16816.F32 R4, R76, R20.reuse, R4 ;  /* 0x000000144c04723c */ /* 0x080fe20000001804 */
[----:B---3--:R-:W-:Y:S01]  /*19590*/  FMUL.FTZ R24, R2, R124 ;  /* 0x0000007c02187220 */ /* 0x008fe20000410000 */
[----:B----4-:R-:W-:Y:S02]  /*195a0*/  MOV R129, R30 ;  /* 0x0000001e00817202 */ /* 0x010fe40000000f00 */
[----:B------:R-:W2:Y:S10]  /*195b0*/  MUFU.EX2 R0, R0 ;  /* 0x0000000000007308 */ /* 0x000eb40000000800 */
[----:B------:R3:W-:Y:S01]  /*195c0*/  MUFU.EX2 R124, R32 ;  /* 0x00000020007c7308 */ /* 0x0007e20000000800 */
[C---:B--2---:R-:W-:Y:S02]  /*195d0*/  FMUL.FTZ R10, R0.reuse, R110 ;  /* 0x0000006e000a7220 */ /* 0x044fe40000410000 */
[C---:B------:R-:W-:Y:S07]  /*195e0*/  FMUL.FTZ R11, R0.reuse, R111 ;  /* 0x0000006f000b7220 */ /* 0x040fee0000410000 */
        /* <DEDUP_REMOVED lines=8> */
[----:B---3--:R-:W-:Y:S01]  /*19670*/  FMUL.FTZ R32, R69, R132 ;  /* 0x0000008445207220 */ /* 0x008fe20000410000 */
[----:B------:R3:W-:Y:S01]  /*19680*/  MUFU.EX2 R111, R28 ;  /* 0x0000001c006f7308 */ /* 0x0007e20000000800 */
[C---:B------:R-:W-:Y:S01]  /*19690*/  FMUL.FTZ R26, R0.reuse, R126 ;  /* 0x0000007e001a7220 */ /* 0x040fe20000410000 */
[----:B------:R-:W-:Y:S01]  /*196a0*/  MOV R126, R31 ;  /* 0x0000001f007e7202 */ /* 0x000fe20000000f00 */
[----:B------:R-:W-:Y:S01]  /*196b0*/  FFMA.FTZ R20, R47, c[0x0][0x2d0], -R74 ;  /* 0x0000b4002f147a23 */ /* 0x000fe2000001084a */
[-C--:B------:R-:W-:Y:S01]  /*196c0*/  HMMA.16816.F32 R12, R64, R22.reuse, R12 ;  /* 0x00000016400c723c */ /* 0x080fe2000000180c */
[C---:B------:R-:W-:Y:S03]  /*196d0*/  FMUL.FTZ R21, R69.reuse, R121 ;  /* 0x0000007945157220 */ /* 0x040fe60000410000 */
[C---:B------:R-:W-:Y:S01]  /*196e0*/  FMUL.FTZ R30, R0.reuse, R130 ;  /* 0x00000082001e7220 */ /* 0x040fe20000410000 */
[----:B------:R-:W-:Y:S01]  /*196f0*/  MOV R121, R60 ;  /* 0x0000003c00797202 */ /* 0x000fe20000000f00 */
[----:B------:R4:W-:Y:S01]  /*19700*/  MUFU.EX2 R112, R20 ;  /* 0x0000001400707308 */ /* 0x0009e20000000800 */
[----:B------:R-:W-:Y:S01]  /*19710*/  IMAD.MOV.U32 R130, RZ, RZ, R33 ;  /* 0x000000ffff827224 */ /* 0x000fe200078e0021 */
[C---:B------:R-:W-:Y:S01]  /*19720*/  HMMA.16816.F32 R16, R76.reuse, R22, R16 ;  /* 0x000000164c10723c */ /* 0x040fe20000001810 */
[C---:B------:R-:W-:Y:S03]  /*19730*/  FMUL.FTZ R31, R0.reuse, R131 ;  /* 0x00000083001f7220 */ /* 0x040fe60000410000 */
[C---:B------:R-:W-:Y:S01]  /*19740*/  FMUL.FTZ R33, R69.reuse, R133 ;  /* 0x0000008545217220 */ /* 0x040fe20000410000 */
[----:B------:R-:W-:Y:S01]  /*19750*/  MOV R131, R63 ;  /* 0x0000003f00837202 */ /* 0x000fe20000000f00 */
[----:B------:R-:W-:Y:S01]  /*19760*/  FMUL.FTZ R42, R0, R142 ;  /* 0x0000008e002a7220 */ /* 0x000fe20000410000 */
[----:B------:R-:W-:Y:S01]  /*19770*/  LDSM.16.MT88.4 R132, [R212+0x2900] ;  /* 0x00290000d484783b */ /* 0x000fe20000004200 */
        /* <DEDUP_REMOVED lines=8> */
[----:B----4-:R-:W-:Y:S02]  /*19800*/  FMUL.FTZ R20, R69, R120 ;  /* 0x0000007845147220 */ /* 0x010fe40000410000 */
[----:B------:R-:W-:Y:S02]  /*19810*/  IMAD.MOV.U32 R120, RZ, RZ, R84 ;  /* 0x000000ffff787224 */ /* 0x000fe400078e0054 */
[----:B------:R-:W4:Y:S01]  /*19820*/  LDSM.16.MT88.4 R84, [R209+0x900] ;  /* 0x00090000d154783b */ /* 0x000f220000004200 */
[----:B------:R-:W-:Y:S02]  /*19830*/  FMUL.FTZ R47, R0, R147 ;  /* 0x00000093002f7220 */ /* 0x000fe40000410000 */
[-C--:B------:R-:W-:Y:S01]  /*19840*/  HMMA.16816.F32 R20, R76, R36.reuse, R20 ;  /* 0x000000244c14723c */ /* 0x080fe20000001814 */
[----:B------:R1:W-:Y:S01]  /*19850*/  MUFU.EX2 R123, R58 ;  /* 0x0000003a007b7308 */ /* 0x0003e20000000800 */
[C---:B------:R-:W-:Y:S02]  /*19860*/  FMUL.FTZ R60, R2.reuse, R160 ;  /* 0x000000a0023c7220 */ /* 0x040fe40000410000 */
[----:B-----5:R-:W-:Y:S02]  /*19870*/  FMUL.FTZ R40, R2, R140 ;  /* 0x0000008c02287220 */ /* 0x020fe40000410000 */
[C---:B------:R-:W-:Y:S01]  /*19880*/  FMUL.FTZ R62, R0.reuse, R162 ;  /* 0x000000a2003e7220 */ /* 0x040fe20000410000 */
[----:B------:R-:W-:Y:S01]  /*19890*/  MOV R162, R92 ;  /* 0x0000005c00a27202 */ /* 0x000fe20000000f00 */
[C---:B------:R-:W-:Y:S01]  /*198a0*/  HMMA.16816.F32 R24, R64.reuse, R36, R24 ;  /* 0x000000244018723c */ /* 0x040fe20000001818 */
[----:B------:R-:W-:Y:S03]  /*198b0*/  FFMA.FTZ R92, R95, c[0x0][0x2d0], -R75 ;  /* 0x0000b4005f5c7a23 */ /* 0x000fe6000001084b */
[C---:B------:R-:W-:Y:S02]  /*198c0*/  FMUL.FTZ R63, R0.reuse, R163 ;  /* 0x000000a3003f7220 */ /* 0x040fe40000410000 */
[----:B---3--:R-:W-:Y:S01]  /*198d0*/  FMUL.FTZ R48, R69, R148 ;  /* 0x0000009445307220 */ /* 0x008fe20000410000 */
[----:B------:R-:W-:Y:S01]  /*198e0*/  MOV R148, R93 ;  /* 0x0000005d00947202 */ /* 0x000fe20000000f00 */
        /* <DEDUP_REMOVED lines=12> */
[----:B------:R-:W-:Y:S02]  /*199b0*/  IMAD.MOV.U32 R160, RZ, RZ, R61 ;  /* 0x000000ffffa07224 */ /* 0x000fe400078e003d */
        /* <DEDUP_REMOVED lines=130> */
[----:B--2---:R-:W-:Y:S02]  /*1a1e0*/  FFMA.FTZ R92, R203, c[0x0][0x2d0], -R75 ;  /* 0x0000b400cb5c7a23 */ /* 0x004fe4000001084b */
[----:B------:R-:W-:Y:S06]  /*1a1f0*/  IMAD.MOV.U32 R203, RZ, RZ, R113 ;  /* 0x000000ffffcb7224 */ /* 0x000fec00078e0071 */
        /* <DEDUP_REMOVED lines=12> */
[--C-:B------:R-:W-:Y:S03]  /*1a2c0*/  FFMA.FTZ R88, R187, c[0x0][0x2d0], -R97.reuse ;  /* 0x0000b400bb587a23 */ /* 0x100fe60000010861 */
[----:B------:R-:W-:Y:S03]  /*1a2d0*/  IMAD.MOV.U32 R187, RZ, RZ, R100 ;  /* 0x000000ffffbb7224 */ /* 0x000fe600078e0064 */
[--C-:B------:R-:W-:Y:S01]  /*1a2e0*/  FFMA.FTZ R80, R205, c[0x0][0x2d0], -R74.reuse ;  /* 0x0000b400cd507a23 */ /* 0x100fe2000001084a */
[----:B------:R-:W-:Y:S01]  /*1a2f0*/  HMMA.16816.F32 R64, R76, R90, R64 ;  /* 0x0000005a4c40723c */ /* 0x000fe20000001840 */
[----:B----4-:R-:W-:Y:S02]  /*1a300*/  F2FP.PACK_AB R82, R189, R185 ;  /* 0x000000b9bd52723e */ /* 0x010fe400000000ff */
[----:B------:R4:W-:Y:S01]  /*1a310*/  MUFU.EX2 R179, R80 ;  /* 0x0000005000b37308 */ /* 0x0009e20000000800 */
[----:B------:R-:W-:Y:S03]  /*1a320*/  MOV R205, R111 ;  /* 0x0000006f00cd7202 */ /* 0x000fe60000000f00 */
        /* <DEDUP_REMOVED lines=17> */
[--C-:B------:R-:W-:Y:S01]  /*1a440*/  FFMA.FTZ R84, R232, c[0x0][0x2d0], -R74.reuse ;  /* 0x0000b400e8547a23 */ /* 0x100fe2000001084a */
[-C--:B------:R-:W-:Y:S01]  /*1a450*/  HMMA.16816.F32 R12, R80, R86.reuse, R12 ;  /* 0x00000056500c723c */ /* 0x080fe2000000180c */
[----:B------:R-:W-:Y:S02]  /*1a460*/  MOV R232, R114 ;  /* 0x0000007200e87202 */ /* 0x000fe40000000f00 */
        /* <DEDUP_REMOVED lines=17> */
[----:B------:R-:W-:Y:S01]  /*1a580*/  MOV R120, R108 ;  /* 0x0000006c00787202 */ /* 0x000fe20000000f00 */
[----:B------:R-:W-:Y:S01]  /*1a590*/  FFMA.FTZ R92, R201, c[0x0][0x2d0], -R97 ;  /* 0x0000b400c95c7a23 */ /* 0x000fe20000010861 */
[-C--:B------:R-:W-:Y:S01]  /*1a5a0*/  HMMA.16816.F32 R44, R80, R94.reuse, R44 ;  /* 0x0000005e502c723c */ /* 0x080fe2000000182c */
[----:B----4-:R-:W-:Y:S03]  /*1a5b0*/  FFMA.FTZ R88, R207, c[0x0][0x2d0], -R96 ;  /* 0x0000b400cf587a23 */ /* 0x010fe60000010860 */
[----:B------:R-:W-:Y:S03]  /*1a5c0*/  IMAD.MOV.U32 R207, RZ, RZ, R160 ;  /* 0x000000ffffcf7224 */ /* 0x000fe600078e00a0 */
        /* <DEDUP_REMOVED lines=18> */
[----:B-----5:R-:W-:Y:S01]  /*1a6f0*/  FFMA.FTZ R88, R239, c[0x0][0x2d0], -R74 ;  /* 0x0000b400ef587a23 */ /* 0x020fe2000001084a */
[----:B------:R-:W-:Y:S08]  /*1a700*/  MOV R239, R105 ;  /* 0x0000006900ef7202 */ /* 0x000ff00000000f00 */
[----:B------:R5:W-:Y:S01]  /*1a710*/  MUFU.EX2 R173, R88 ;  /* 0x0000005800ad7308 */ /* 0x000be20000000800 */
[----:B-1----:R-:W1:Y:S08]  /*1a720*/  LDSM.16.MT88.4 R84, [R211+0x1900] ;  /* 0x00190000d354783b */ /* 0x002e700000004200 */
[----:B----4-:R-:W-:Y:S01]  /*1a730*/  LDSM.16.MT88.4 R92, [R210+0x2100] ;  /* 0x00210000d25c783b */ /* 0x010fe20000004200 */
[----:B-----5:R-:W-:Y:S01]  /*1a740*/  FFMA.FTZ R88, R197, c[0x0][0x2d0], -R97 ;  /* 0x0000b400c5587a23 */ /* 0x020fe20000010861 */
[----:B------:R-:W-:Y:S01]  /*1a750*/  MOV R197, R121 ;  /* 0x0000007900c57202 */ /* 0x000fe20000000f00 */
[----:B------:R-:W-:Y:S02]  /*1a760*/  IMAD.MOV.U32 R121, RZ, RZ, R107 ;  /* 0x000000ffff797224 */ /* 0x000fe400078e006b */
[----:B------:R4:W5:Y:S01]  /*1a770*/  MUFU.EX2 R156, R88 ;  /* 0x00000058009c7308 */ /* 0x0009620000000800 */
[----:B--2---:R-:W-:Y:S01]  /*1a780*/  FFMA.FTZ R68, R68, R199, R184 ;  /* 0x000000c744447223 */ /* 0x004fe200000100b8 */
[----:B------:R-:W-:Y:S01]  /*1a790*/  MOV R184, R106 ;  /* 0x0000006a00b87202 */ /* 0x000fe20000000f00 */
[-C--:B-1----:R-:W-:Y:S01]  /*1a7a0*/  HMMA.16816.F32 R52, R76, R84.reuse, R52 ;  /* 0x000000544c34723c */ /* 0x082fe20000001834 */
[----:B---3--:R-:W-:Y:S01]  /*1a7b0*/  FFMA.FTZ R69, R69, R186, R187 ;  /* 0x000000ba45457223 */ /* 0x008fe200000100bb */
[----:B------:R-:W-:Y:S01]  /*1a7c0*/  MOV R199, R161 ;  /* 0x000000a100c77202 */ /* 0x000fe20000000f00 */
[----:B------:R-:W-:Y:S02]  /*1a7d0*/  IMAD.MOV.U32 R186, RZ, RZ, R104 ;  /* 0x000000ffffba7224 */ /* 0x000fe400078e0068 */
[----:B------:R-:W-:Y:S03]  /*1a7e0*/  IMAD.MOV.U32 R187, RZ, RZ, R110 ;  /* 0x000000ffffbb7224 */ /* 0x000fe600078e006e */
        /* <DEDUP_REMOVED lines=54> */
[----:B------:R-:W-:Y:S02]  /*1ab50*/  FADD.FTZ R4, R231, R69 ;  /* 0x00000045e7047221 */ /* 0x000fe40000010000 */
[--C-:B-1----:R-:W-:Y:S03]  /*1ab60*/  FFMA.FTZ R74, R245, c[0x0][0x2d0], -R96.reuse ;  /* 0x0000b400f54a7a23 */ /* 0x102fe60000010860 */
[----:B------:R-:W-:Y:S01]  /*1ab70*/  FFMA.FTZ R96, R247, c[0x0][0x2d0], -R96 ;  /* 0x0000b400f7607a23 */ /* 0x000fe20000010860 */
[----:B------:R1:W-:Y:S01]  /*1ab80*/  MUFU.EX2 R86, R74 ;  /* 0x0000004a00567308 */ /* 0x0003e20000000800 */
[----:B------:R-:W-:Y:S01]  /*1ab90*/  FADD.FTZ R6, R151, R68 ;  /* 0x0000004497067221 */ /* 0x000fe20000010000 */
[----:B--2---:R-:W-:Y:S01]  /*1aba0*/  F2FP.PACK_AB R160, R85, R99 ;  /* 0x0000006355a0723e */ /* 0x004fe200000000ff */
[----:B------:R-:W-:Y:S02]  /*1abb0*/  IMAD.MOV.U32 R231, RZ, RZ, R148 ;  /* 0x000000ffffe77224 */ /* 0x000fe400078e0094 */
[----:B------:R-:W-:Y:S01]  /*1abc0*/  FADD.FTZ R4, R230, R4 ;  /* 0x00000004e6047221 */ /* 0x000fe20000010000 */
[----:B------:R-:W-:Y:S01]  /*1abd0*/  MOV R230, R232 ;  /* 0x000000e800e67202 */ /* 0x000fe20000000f00 */
[----:B------:R-:W-:Y:S01]  /*1abe0*/  FADD.FTZ R6, R233, R6 ;  /* 0x00000006e9067221 */ /* 0x000fe20000010000 */
[----:B------:R-:W-:Y:S01]  /*1abf0*/  MOV R233, R203 ;  /* 0x000000cb00e97202 */ /* 0x000fe20000000f00 */
[----:B------:R-:W-:Y:S01]  /*1ac00*/  IMAD.MOV.U32 R232, RZ, RZ, R200 ;  /* 0x000000ffffe87224 */ /* 0x000fe200078e00c8 */
[----:B------:R-:W2:Y:S01]  /*1ac10*/  MUFU.EX2 R96, R96 ;  /* 0x0000006000607308 */ /* 0x000ea20000000800 */
[----:B------:R-:W-:Y:S01]  /*1ac20*/  FADD.FTZ R4, R239, R4 ;  /* 0x00000004ef047221 */ /* 0x000fe20000010000 */
[----:B------:R-:W-:Y:S01]  /*1ac30*/  MOV R203, R205 ;  /* 0x000000cd00cb7202 */ /* 0x000fe20000000f00 */
[----:B------:R-:W-:Y:S01]  /*1ac40*/  IMAD.MOV.U32 R205, RZ, RZ, R123 ;  /* 0x000000ffffcd7224 */ /* 0x000fe200078e007b */
[----:B------:R-:W-:Y:S02]  /*1ac50*/  MOV R200, R187 ;  /* 0x000000bb00c87202 */ /* 0x000fe40000000f00 */
[----:B------:R-:W-:Y:S01]  /*1ac60*/  MOV R187, R122 ;  /* 0x0000007a00bb7202 */ /* 0x000fe20000000f00 */
[--C-:B-1----:R-:W-:Y:S04]  /*1ac70*/  FFMA.FTZ R74, R198, c[0x0][0x2d0], -R97.reuse ;  /* 0x0000b400c64a7a23 */ /* 0x102fe80000010861 */
        /* <DEDUP_REMOVED lines=15> */
[----:B------:R-:W-:Y:S02]  /*1ad70*/  MOV R204, R149 ;  /* 0x0000009500cc7202 */ /* 0x000fe40000000f00 */
[----:B------:R-:W1:Y:S01]  /*1ad80*/  LDSM.16.MT88.4 R148, [R210+0x2900] ;  /* 0x00290000d294783b */ /* 0x000e620000004200 */
[----:B------:R-:W-:Y:S05]  /*1ad90*/  FADD.FTZ R2, R197, R2 ;  /* 0x00000002c5027221 */ /* 0x000fea0000010000 */
[----:B------:R-:W-:Y:S02]  /*1ada0*/  FADD.FTZ R5, R121, R2 ;  /* 0x0000000279057221 */ /* 0x000fe40000010000 */
[----:B------:R-:W-:Y:S02]  /*1adb0*/  FADD.FTZ R2, R229, R6 ;  /* 0x00000006e5027221 */ /* 0x000fe40000010000 */
[----:B------:R-:W-:Y:S02]  /*1adc0*/  FADD.FTZ R6, R127, R4 ;  /* 0x000000047f067221 */ /* 0x000fe40000010000 */
[----:B--2---:R-:W-:Y:S02]  /*1add0*/  FFMA.FTZ R8, R0, R73, R120 ;  /* 0x0000004900087223 */ /* 0x004fe40000010078 */
[----:B------:R-:W-:Y:S01]  /*1ade0*/  FADD.FTZ R0, R207, R5 ;  /* 0x00000005cf007221 */ /* 0x000fe20000010000 */
[-C--:B------:R-:W-:Y:S01]  /*1adf0*/  HMMA.16816.F32 R120, R164, R132.reuse, R20 ;  /* 0x00000084a478723c */ /* 0x080fe20000001814 */
[----:B------:R-:W-:Y:S01]  /*1ae00*/  FADD.FTZ R8, R193, R8 ;  /* 0x00000008c1087221 */ /* 0x000fe20000010000 */
[----:B------:R-:W-:Y:S01]  /*1ae10*/  MOV R193, R191 ;  /* 0x000000bf00c17202 */ /* 0x000fe20000000f00 */
        /* <DEDUP_REMOVED lines=35> */
[----:B------:R-:W-:Y:S02]  /*1b050*/  FADD.FTZ R11, R141, R0 ;  /* 0x000000008d0b7221 */ /* 0x000fe40000010000 */
[C---:B------:R-:W-:Y:S02]  /*1b060*/  HMMA.16816.F32 R140, R160.reuse, R148, R40 ;  /* 0x00000094a08c723c */ /* 0x040fe40000001828 */
[----:B------:R-:W-:Y:S02]  /*1b070*/  FADD.FTZ R8, R238, R12 ;  /* 0x0000000cee087221 */ /* 0x000fe40000010000 */
[----:B------:R-:W-:Y:S02]  /*1b080*/  FADD.FTZ R2, R249, R10 ;  /* 0x0000000af9027221 */ /* 0x000fe40000010000 */
[----:B------:R-:W-:Y:S02]  /*1b090*/  FADD.FTZ R0, R146, R9 ;  /* 0x0000000992007221 */ /* 0x000fe40000010000 */
[----:B------:R-:W-:Y:S04]  /*1b0a0*/  FADD.FTZ R11, R144, R11 ;  /* 0x0000000b900b7221 */ /* 0x000fe80000010000 */
[----:B------:R-:W-:Y:S02]  /*1b0b0*/  FADD.FTZ R8, R237, R8 ;  /* 0x00000008ed087221 */ /* 0x000fe40000010000 */
        /* <DEDUP_REMOVED lines=56> */
[----:B------:R-:W-:Y:S01]  /*1b440*/  IMAD.MOV.U32 R100, RZ, RZ, R72 ;  /* 0x000000ffff647224 */ /* 0x000fe200078e0048 */
[----:B------:R2:W-:Y:S01]  /*1b450*/  STL [R1+0x1c], R4 ;  /* 0x00001c0401007387 */ /* 0x0005e20000100800 */
[----:B------:R-:W-:Y:S05]  /*1b460*/  FADD.FTZ R2, R97, R2 ;  /* 0x0000000261027221 */ /* 0x000fea0000010000 */
[----:B------:R2:W-:Y:S01]  /*1b470*/  STL [R1+0x20], R2 ;  /* 0x0000200201007387 */ /* 0x0005e20000100800 */
[----:B-1----:R-:W-:Y:S04]  /*1b480*/  IADD3 R0, R227, -0x1, RZ ;  /* 0xffffffffe3007810 */ /* 0x002fe80007ffe0ff */
[----:B------:R-:W-:Y:S01]  /*1b490*/  MOV R227, R0 ;  /* 0x0000000000e37202 */ /* 0x000fe20000000f00 */
[----:B------:R-:W-:-:S05]  /*1b4a0*/  @P0 BRA `(.L_x_215) ;  /* 0xffff95a000000947 */ /* 0x000fca000383ffff */
.L_x_197:
[----:B-12---:R-:W2:Y:S04]  /*1b4b0*/  LDL.LU R0, [R1+0x14] ;  /* 0x0000140001007983 */ /* 0x006ea80000300800 */
[----:B------:R-:W3:Y:S04]  /*1b4c0*/  LDL.LU R9, [R1+0x18] ;  /* 0x0000180001097983 */ /* 0x000ee80000300800 */
[----:B------:R-:W4:Y:S04]  /*1b4d0*/  LDL.LU R8, [R1+0x1c] ;  /* 0x00001c0001087983 */ /* 0x000f280000300800 */
[----:B------:R-:W4:Y:S01]  /*1b4e0*/  LDL.LU R4, [R1+0x20] ;  /* 0x0000200001047983 */ /* 0x000f220000300800 */
        /* <DEDUP_REMOVED lines=8> */
[----:B------:R-:W4:Y:S01]  /*1b570*/  SHFL.BFLY PT, R2, R4, 0x2, 0x1f ;  /* 0x0c401f0004027f89 */ /* 0x000f2200000e0000 */
        /* <DEDUP_REMOVED lines=11> */
[----:B------:R-:W-:Y:S01]  /*1b630*/  FSETP.NE.FTZ.AND P3, PT, R5, RZ, PT ;  /* 0x000000ff0500720b */ /* 0x000fe20003f75000 */
[----:B---3--:R-:W-:Y:S01]  /*1b640*/  FADD.FTZ R7, R7, R4 ;  /* 0x0000000407077221 */ /* 0x008fe20000010000 */
[----:B------:R-:W-:Y:S02]  /*1b650*/  FSETP.NE.FTZ.AND P2, PT, R6, RZ, PT ;  /* 0x000000ff0600720b */ /* 0x000fe40003f55000 */
[----:B------:R-:W-:Y:S01]  /*1b660*/  MOV R4, RZ ;  /* 0x000000ff00047202 */ /* 0x000fe20000000f00 */
[----:B----4-:R-:W-:Y:S01]  /*1b670*/  FADD.FTZ R8, R2, R8 ;  /* 0x0000000802087221 */ /* 0x010fe20000010000 */
[----:B------:R-:W-:Y:S02]  /*1b680*/  FSETP.NE.FTZ.AND P1, PT, R7, RZ, PT ;  /* 0x000000ff0700720b */ /* 0x000fe40003f35000 */
[----:B------:R-:W-:-:S05]  /*1b690*/  MOV R2, RZ ;  /* 0x000000ff00027202 */ /* 0x000fca0000000f00 */
[----:B------:R-:W1:Y:S01]  /*1b6a0*/  @P3 MUFU.RCP R0, R5 ;  /* 0x0000000500003308 */ /* 0x000e620000001000 */
[----:B------:R-:W-:-:S07]  /*1b6b0*/  FSETP.NE.FTZ.AND P0, PT, R8, RZ, PT ;  /* 0x000000ff0800720b */ /* 0x000fce0003f15000 */
[----:B------:R-:W-:Y:S01]  /*1b6c0*/  @P2 MUFU.RCP R4, R6 ;  /* 0x0000000600042308 */ /* 0x000fe20000001000 */
        /* <DEDUP_REMOVED lines=21> */
[C---:B-1----:R-:W-:Y:S01]  /*1b820*/  FMUL.FTZ R108, R2.reuse, R108 ;  /* 0x0000006c026c7220 */ /* 0x042fe20000410000 */
[----:B------:R-:W-:Y:S01]  /*1b830*/  @P0 MUFU.LG2 R6, R8 ;  /* 0x0000000800060308 */ /* 0x000fe20000000c00 */
[C---:B------:R-:W-:Y:S02]  /*1b840*/  FMUL.FTZ R109, R2.reuse, R109 ;  /* 0x0000006d026d7220 */ /* 0x040fe40000410000 */
[C---:B------:R-:W-:Y:S02]  /*1b850*/  FMUL.FTZ R112, R2.reuse, R112 ;  /* 0x0000007002707220 */ /* 0x040fe40000410000 */
[----:B------:R-:W-:-:S02]  /*1b860*/  FMUL.FTZ R113, R2, R113 ;  /* 0x0000007102717220 */ /* 0x000fc40000410000 */
[C---:B------:R-:W-:Y:S01]  /*1b870*/  FMUL.FTZ R124, R2.reuse, R124 ;  /* 0x0000007c027c7220 */ /* 0x040fe20000410000 */
[----:B------:R1:W2:Y:S01]  /*1b880*/  @P0 MUFU.RCP R0, R8 ;  /* 0x0000000800000308 */ /* 0x0002a20000001000 */
        /* <DEDUP_REMOVED lines=8> */
[----:B-1----:R-:W-:Y:S01]  /*1b910*/  @P0 MOV R8, 0x3f317218 ;  /* 0x3f31721800080802 */ /* 0x002fe20000000f00 */
[C---:B------:R-:W-:Y:S02]  /*1b920*/  FMUL.FTZ R157, R2.reuse, R157 ;  /* 0x0000009d029d7220 */ /* 0x040fe40000410000 */
[C---:B------:R-:W-:Y:S02]  /*1b930*/  FMUL.FTZ R160, R2.reuse, R160 ;  /* 0x000000a002a07220 */ /* 0x040fe40000410000 */
[----:B------:R-:W-:Y:S01]  /*1b940*/  FMUL.FTZ R161, R2, R161 ;  /* 0x000000a102a17220 */ /* 0x000fe20000410000 */
[----:B------:R-:W-:Y:S01]  /*1b950*/  @P2 MOV R2, 0x3f317218 ;  /* 0x3f31721800022802 */ /* 0x000fe20000000f00 */
        /* <DEDUP_REMOVED lines=17> */
[C---:B--2---:R-:W-:Y:S02]  /*1ba70*/  FMUL.FTZ R110, R0.reuse, R110 ;  /* 0x0000006e006e7220 */ /* 0x044fe40000410000 */
        /* <DEDUP_REMOVED lines=28> */
.L_x_149:
[----:B------:R-:W-:Y:S01]  /*1bc40*/  USHF.R.S32.HI UR6, URZ, 0x1f, UR11 ;  /* 0x0000001f3f067899 */ /* 0x000fe2000801140b */
[----:B------:R-:W-:Y:S05]  /*1bc50*/  @P4 BRA `(.L_x_216) ;  /* 0x0000121000004947 */ /* 0x000fea0003800000 */
[----:B------:R-:W2:Y:S01]  /*1bc60*/  S2R R12, SR_TID.X ;  /* 0x00000000000c7919 */ /* 0x000ea20000002100 */
[----:B------:R-:W-:Y:S01]  /*1bc70*/  ULDC.64 UR4, c[0x0][0x490] ;  /* 0x0001240000047ab9 */ /* 0x000fe20000000a00 */
[----:B------:R-:W-:Y:S01]  /*1bc80*/  IMAD.MOV.U32 R54, RZ, RZ, c[0x0][0x4e8] ;  /* 0x00013a00ff367624 */ /* 0x000fe200078e00ff */
[----:B------:R-:W-:Y:S01]  /*1bc90*/  UIMAD UR8, UR6, UR4, URZ ;  /* 0x00000004060872a4 */ /* 0x000fe2000f8e023f */
[----:B------:R-:W3:Y:S01]  /*1bca0*/  S2R R13, SR_CTAID.Z ;  /* 0x00000000000d7919 */ /* 0x000ee20000002700 */
[----:B------:R-:W-:Y:S01]  /*1bcb0*/  UIMAD.WIDE.U32 UR12, UR11, UR4, URZ ;  /* 0x000000040b0c72a5 */ /* 0x000fe2000f8e003f */
[----:B------:R-:W-:Y:S01]  /*1bcc0*/  F2FP.PACK_AB R104, R105, R104 ;  /* 0x000000686968723e */ /* 0x000fe200000000ff */
[----:B------:R-:W-:Y:S01]  /*1bcd0*/  UIMAD UR8, UR11, UR5, UR8 ;  /* 0x000000050b0872a4 */ /* 0x000fe2000f8e0208 */
[----:B------:R-:W4:Y:S01]  /*1bce0*/  S2R R29, SR_CTAID.X ;  /* 0x00000000001d7919 */ /* 0x000f220000002500 */
[C---:B------:R-:W-:Y:S01]  /*1bcf0*/  ISETP.NE.AND P0, PT, R54.reuse, 0x1, PT ;  /* 0x000000013600780c */ /* 0x040fe20003f05270 */
[----:B------:R-:W-:Y:S01]  /*1bd00*/  ULDC.64 UR4, c[0x0][0x3e8] ;  /* 0x0000fa0000047ab9 */ /* 0x000fe20000000a00 */
[----:B------:R-:W-:Y:S01]  /*1bd10*/  IMAD.U32 R3, RZ, RZ, UR13 ;  /* 0x0000000dff037e24 */ /* 0x000fe2000f8e00ff */
[----:B------:R-:W-:Y:S01]  /*1bd20*/  UIMAD.WIDE.U32 UR14, UR11, UR4, URZ ;  /* 0x000000040b0e72a5 */ /* 0x000fe2000f8e003f */
[----:B------:R-:W-:Y:S01]  /*1bd30*/  IMAD.U32 R2, RZ, RZ, UR12 ;  /* 0x0000000cff027e24 */ /* 0x000fe2000f8e00ff */
[----:B------:R-:W-:Y:S01]  /*1bd40*/  UIMAD UR7, UR6, UR4, URZ ;  /* 0x00000004060772a4 */ /* 0x000fe2000f8e023f */
[----:B------:R-:W-:Y:S01]  /*1bd50*/  IMAD R54, R54, c[0x0][0x388], RZ ;  /* 0x0000e20036367a24 */ /* 0x000fe200078e02ff */
[----:B------:R-:W-:Y:S01]  /*1bd60*/  UIADD3 UR8, UR13, UR8, URZ ;  /* 0x000000080d087290 */ /* 0x000fe2000fffe03f */
[----:B------:R-:W-:Y:S01]  /*1bd70*/  F2FP.PACK_AB R106, R107, R106 ;  /* 0x0000006a6b6a723e */ /* 0x000fe200000000ff */
[----:B------:R-:W-:Y:S01]  /*1bd80*/  IMAD.U32 R7, RZ, RZ, UR15 ;  /* 0x0000000fff077e24 */ /* 0x000fe2000f8e00ff */
[----:B------:R-:W-:Y:S01]  /*1bd90*/  UIMAD UR5, UR11, UR5, UR7 ;  /* 0x000000050b0572a4 */ /* 0x000fe2000f8e0207 */
[----:B------:R-:W-:Y:S01]  /*1bda0*/  IMAD.U32 R6, RZ, RZ, UR14 ;  /* 0x0000000eff067e24 */ /* 0x000fe2000f8e00ff */
[----:B------:R-:W-:Y:S01]  /*1bdb0*/  F2FP.PACK_AB R24, R24, R116 ;  /* 0x000000741818723e */ /* 0x000fe200000000ff */
[----:B------:R-:W-:Y:S01]  /*1bdc0*/  IMAD.U32 R5, RZ, RZ, UR8 ;  /* 0x00000008ff057e24 */ /* 0x000fe2000f8e00ff */
[----:B------:R-:W-:Y:S01]  /*1bdd0*/  UIADD3 UR5, UR15, UR5, URZ ;  /* 0x000000050f057290 */ /* 0x000fe2000fffe03f */
[----:B--2---:R-:W-:-:S02]  /*1bde0*/  SHF.R.S32.HI R19, RZ, 0x1f, R12 ;  /* 0x0000001fff137819 */ /* 0x004fc4000001140c */
[----:B------:R-:W-:Y:S02]  /*1bdf0*/  F2FP.PACK_AB R118, R119, R118 ;  /* 0x000000767776723e */ /* 0x000fe400000000ff */
[CC--:B------:R-:W-:Y:S02]  /*1be00*/  LEA.HI R4, R19.reuse, R12.reuse, RZ, 0x2 ;  /* 0x0000000c13047211 */ /* 0x0c0fe400078f10ff */
[----:B------:R-:W-:Y:S02]  /*1be10*/  LEA.HI R8, R19, R12, RZ, 0x5 ;  /* 0x0000000c13087211 */ /* 0x000fe400078f28ff */
[--C-:B------:R-:W-:Y:S02]  /*1be20*/  SHF.R.S32.HI R7, RZ, 0x2, R4.reuse ;  /* 0x00000002ff077819 */ /* 0x100fe40000011404 */
[----:B------:R-:W-:Y:S02]  /*1be30*/  SHF.R.S32.HI R0, RZ, 0x1f, R4 ;  /* 0x0000001fff007819 */ /* 0x000fe40000011404 */
[----:B------:R-:W-:-:S02]  /*1be40*/  LOP3.LUT R3, R4, 0xfffffffc, RZ, 0xc0, !PT ;  /* 0xfffffffc04037812 */ /* 0x000fc400078ec0ff */
[----:B------:R-:W-:Y:S02]  /*1be50*/  LOP3.LUT R4, R8, 0xffffffe0, RZ, 0xc0, !PT ;  /* 0xffffffe008047812 */ /* 0x000fe400078ec0ff */
[-C--:B------:R-:W-:Y:S01]  /*1be60*/  LEA.HI R11, R19, R12.reuse, RZ, 0x3 ;  /* 0x0000000c130b7211 */ /* 0x080fe200078f18ff */
[----:B------:R-:W-:Y:S01]  /*1be70*/  IMAD.IADD R10, R12, 0x1, -R3 ;  /* 0x000000010c0a7824 */ /* 0x000fe200078e0a03 */
[----:B------:R-:W-:Y:S01]  /*1be80*/  LEA.HI R9, R0, R7, RZ, 0x3 ;  /* 0x0000000700097211 */ /* 0x000fe200078f18ff */
[C---:B------:R-:W-:Y:S01]  /*1be90*/  IMAD.IADD R0, R12.reuse, 0x1, -R4 ;  /* 0x000000010c007824 */ /* 0x040fe200078e0a04 */
[----:B------:R-:W-:Y:S01]  /*1bea0*/  LOP3.LUT R14, R11, 0xfffffff8, RZ, 0xc0, !PT ;  /* 0xfffffff80b0e7812 */ /* 0x000fe200078ec0ff */
[----:B------:R-:W-:Y:S01]  /*1beb0*/  IMAD.MOV.U32 R4, RZ, RZ, R2 ;  /* 0x000000ffff047224 */ /* 0x000fe200078e0002 */
[----:B------:R-:W-:Y:S01]  /*1bec0*/  LEA.HI R19, R19, R12, RZ, 0x6 ;  /* 0x0000000c13137211 */ /* 0x000fe200078f30ff */
[----:B------:R-:W-:Y:S01]  /*1bed0*/  IMAD.MOV.U32 R2, RZ, RZ, R6 ;  /* 0x000000ffff027224 */ /* 0x000fe200078e0006 */
[----:B------:R-:W-:Y:S01]  /*1bee0*/  SHF.R.S32.HI R6, RZ, 0x1f, R0 ;  /* 0x0000001fff067819 */ /* 0x000fe20000011400 */
[----:B------:R-:W-:Y:S01]  /*1bef0*/  IMAD.IADD R14, R12, 0x1, -R14 ;  /* 0x000000010c0e7824 */ /* 0x000fe200078e0a0e */
[----:B---3--:R-:W-:Y:S01]  /*1bf00*/  SHF.R.S32.HI R12, RZ, 0x1f, R13 ;  /* 0x0000001fff0c7819 */ /* 0x008fe2000001140d */
[----:B------:R-:W-:Y:S01]  /*1bf10*/  IMAD.U32 R3, RZ, RZ, UR5 ;  /* 0x00000005ff037e24 */ /* 0x000fe2000f8e00ff */
[----:B------:R-:W-:Y:S01]  /*1bf20*/  LOP3.LUT P3, RZ, R0, 0x3, RZ, 0xc0, !PT ;  /* 0x0000000300ff7812 */ /* 0x000fe2000786c0ff */
[----:B------:R-:W-:Y:S01]  /*1bf30*/  IMAD.WIDE.U32 R20, R13, c[0x0][0x498], R4 ;  /* 0x000126000d147a25 */ /* 0x000fe200078e0004 */
[----:B------:R-:W-:-:S02]  /*1bf40*/  LEA.HI R16, R6, R0, RZ, 0x2 ;  /* 0x0000000006107211 */ /* 0x000fc400078f10ff */
[--C-:B------:R-:W-:Y:S01]  /*1bf50*/  SHF.R.S32.HI R6, RZ, 0x5, R8.reuse ;  /* 0x00000005ff067819 */ /* 0x100fe20000011408 */
[C---:B------:R-:W-:Y:S01]  /*1bf60*/  IMAD R23, R12.reuse, c[0x0][0x498], RZ ;  /* 0x000126000c177a24 */ /* 0x040fe200078e02ff */
[----:B------:R-:W-:Y:S01]  /*1bf70*/  SHF.R.S32.HI R0, RZ, 0x1f, R8 ;  /* 0x0000001fff007819 */ /* 0x000fe20000011408 */
[----:B------:R-:W-:Y:S01]  /*1bf80*/  IMAD R18, R12, c[0x0][0x3f0], RZ ;  /* 0x0000fc000c127a24 */ /* 0x000fe200078e02ff */
[----:B------:R-:W-:Y:S01]  /*1bf90*/  SHF.R.S32.HI R11, RZ, 0x3, R11 ;  /* 0x00000003ff0b7819 */ /* 0x000fe2000001140b */
[C---:B------:R-:W-:Y:S01]  /*1bfa0*/  IMAD R23, R13.reuse, c[0x0][0x49c], R23 ;  /* 0x000127000d177a24 */ /* 0x040fe200078e0217 */
[----:B------:R-:W-:Y:S01]  /*1bfb0*/  LEA.HI R0, R0, R6, RZ, 0x2 ;  /* 0x0000000600007211 */ /* 0x000fe200078f10ff */
[----:B------:R-:W-:Y:S01]  /*1bfc0*/  IMAD R18, R13, c[0x0][0x3f4], R18 ;  /* 0x0000fd000d127a24 */ /* 0x000fe200078e0212 */
[----:B------:R-:W-:Y:S01]  /*1bfd0*/  LOP3.LUT R9, R9, 0xfffffff8, RZ, 0xc0, !PT ;  /* 0xfffffff809097812 */ /* 0x000fe200078ec0ff */
[----:B------:R-:W-:Y:S01]  /*1bfe0*/  IMAD.SHL.U32 R4, R11, 0x40, RZ ;  /* 0x000000400b047824 */ /* 0x000fe200078e00ff */
[----:B------:R-:W-:Y:S01]  /*1bff0*/  F2FP.PACK_AB R108, R109, R108 ;  /* 0x0000006c6d6c723e */ /* 0x000fe200000000ff */
[----:B------:R-:W-:Y:S01]  /*1c000*/  IMAD.WIDE.U32 R12, R13, c[0x0][0x3f0], R2 ;  /* 0x0000fc000d0c7a25 */ /* 0x000fe200078e0002 */
[----:B------:R-:W-:-:S02]  /*1c010*/  LOP3.LUT R3, R0, 0xffffffc, RZ, 0xc0, !PT ;  /* 0x0ffffffc00037812 */ /* 0x000fc400078ec0ff */
[----:B------:R-:W-:Y:S01]  /*1c020*/  LEA.HI R2, R10, R10, RZ, 0x1 ;  /* 0x0000000a0a027211 */ /* 0x000fe200078f08ff */
[----:B------:R-:W-:Y:S01]  /*1c030*/  IMAD.SHL.U32 R8, R14, 0x8, RZ ;  /* 0x000000080e087824 */ /* 0x000fe200078e00ff */
[----:B------:R-:W-:Y:S01]  /*1c040*/  LOP3.LUT R0, R4, 0x1c0, RZ, 0xc0, !PT ;  /* 0x000001c004007812 */ /* 0x000fe200078ec0ff */
[----:B------:R-:W-:Y:S01]  /*1c050*/  IMAD.IADD R9, R7, 0x1, -R9 ;  /* 0x0000000107097824 */ /* 0x000fe200078e0a09 */
[----:B------:R-:W-:Y:S01]  /*1c060*/  LOP3.LUT R5, R2, 0x1ffffffe, RZ, 0xc0, !PT ;  /* 0x1ffffffe02057812 */ /* 0x000fe200078ec0ff */
[----:B------:R-:W-:Y:S01]  /*1c070*/  IMAD.IADD R7, R6, 0x1, -R3 ;  /* 0x0000000106077824 */ /* 0x000fe200078e0a03 */
[----:B------:R-:W-:Y:S01]  /*1c080*/  LOP3.LUT R4, R0, 0x38, R8, 0xf8, !PT ;  /* 0x0000003800047812 */ /* 0x000fe200078ef808 */
[----:B------:R-:W-:Y:S01]  /*1c090*/  IMAD R17, R6, 0x200, R10 ;  /* 0x0000020006117824 */ /* 0x000fe200078e020a */
[----:B------:R-:W-:Y:S01]  /*1c0a0*/  SHF.R.U32.HI R3, RZ, 0x3, R0 ;  /* 0x00000003ff037819 */ /* 0x000fe20000011600 */
[----:B------:R-:W-:Y:S01]  /*1c0b0*/  IMAD.SHL.U32 R0, R2, 0x20, RZ ;  /* 0x0000002002007824 */ /* 0x000fe200078e00ff */
[----:B------:R-:W-:Y:S01]  /*1c0c0*/  F2FP.PACK_AB R110, R111, R110 ;  /* 0x0000006e6f6e723e */ /* 0x000fe200000000ff */
[----:B------:R-:W-:Y:S01]  /*1c0d0*/  IMAD.IADD R5, R10, 0x1, -R5 ;  /* 0x000000010a057824 */ /* 0x000fe200078e0a05 */
[----:B------:R-:W-:Y:S01]  /*1c0e0*/  LOP3.LUT R15, R4, R3, RZ, 0x3c, !PT ;  /* 0x00000003040f7212 */ /* 0x000fe200078e3cff */
[----:B------:R-:W-:Y:S01]  /*1c0f0*/  IMAD.SHL.U32 R6, R19, 0x8, RZ ;  /* 0x0000000813067824 */ /* 0x000fe200078e00ff */
[----:B------:R-:W-:Y:S01]  /*1c100*/  LOP3.LUT R2, R0, 0xffffffc0, RZ, 0xc0, !PT ;  /* 0xffffffc000027812 */ /* 0x000fe200078ec0ff */
[--C-:B------:R-:W-:Y:S01]  /*1c110*/  IMAD R0, R14, 0x10, R11.reuse ;  /* 0x000000100e007824 */ /* 0x100fe200078e020b */
[----:B------:R-:W-:Y:S01]  /*1c120*/  LOP3.LUT R4, R9, 0x1, RZ, 0xc0, !PT ;  /* 0x0000000109047812 */ /* 0x000fe200078ec0ff */
[----:B----4-:R-:W-:Y:S01]  /*1c130*/  IMAD R22, R29, 0x80, R11 ;  /* 0x000000801d167824 */ /* 0x010fe200078e020b */
[----:B------:R-:W-:Y:S01]  /*1c140*/  SHF.R.S32.HI R3, RZ, 0x2, R16 ;  /* 0x00000002ff037819 */ /* 0x000fe20000011410 */
[----:B------:R-:W-:Y:S01]  /*1c150*/  IMAD R10, R5, 0x8, R2 ;  /* 0x00000008050a7824 */ /* 0x000fe200078e0202 */
[----:B------:R-:W-:Y:S01]  /*1c160*/  ISETP.NE.U32.AND P4, PT, R4, 0x1, PT ;  /* 0x000000010400780c */ /* 0x000fe20003f85070 */
[----:B------:R-:W-:Y:S01]  /*1c170*/  IMAD R5, R29, 0x80, R0 ;  /* 0x000000801d057824 */ /* 0x000fe200078e0200 */
[----:B------:R-:W-:Y:S01]  /*1c180*/  F2FP.PACK_AB R112, R113, R112 ;  /* 0x000000707170723e */ /* 0x000fe200000000ff */
[C---:B------:R-:W-:Y:S01]  /*1c190*/  IMAD.SHL.U32 R2, R9.reuse, 0x40, RZ ;  /* 0x0000004009027824 */ /* 0x040fe200078e00ff */
[----:B------:R-:W-:Y:S01]  /*1c1a0*/  R2P PR, R9, 0x6 ;  /* 0x0000000609007804 */ /* 0x000fe20000000000 */
[----:B------:R-:W-:Y:S01]  /*1c1b0*/  @P0 IMAD.HI.U32 R9, R5, c[0x0][0x4ec], RZ ;  /* 0x00013b0005090a27 */ /* 0x000fe200078e00ff */
[----:B------:R-:W-:-:S02]  /*1c1c0*/  F2FP.PACK_AB R114, R115, R114 ;  /* 0x000000727372723e */ /* 0x000fc400000000ff */
[----:B------:R-:W-:Y:S01]  /*1c1d0*/  F2FP.PACK_AB R120, R121, R120 ;  /* 0x000000787978723e */ /* 0x000fe200000000ff */
[----:B------:R-:W-:Y:S01]  /*1c1e0*/  IMAD.MOV.U32 R4, RZ, RZ, R5 ;  /* 0x000000ffff047224 */ /* 0x000fe200078e0005 */
[----:B------:R-:W-:Y:S01]  /*1c1f0*/  @P0 SHF.R.U32.HI R4, RZ, c[0x0][0x4f0], R9 ;  /* 0x00013c00ff040a19 */ /* 0x000fe20000011609 */
[----:B------:R-:W-:Y:S01]  /*1c200*/  IMAD R0, R7, 0x10, R3 ;  /* 0x0000001007007824 */ /* 0x000fe200078e0203 */
[----:B------:R-:W-:Y:S01]  /*1c210*/  LOP3.LUT R7, R2, 0x1c0, RZ, 0xc0, !PT ;  /* 0x000001c002077812 */ /* 0x000fe200078ec0ff */
[----:B------:R-:W-:Y:S01]  /*1c220*/  IMAD.IADD R3, R13, 0x1, R18 ;  /* 0x000000010d037824 */ /* 0x000fe200078e0212 */
[----:B------:R-:W-:Y:S01]  /*1c230*/  LOP3.LUT R18, R15, 0x7ffffe00, R6, 0xf8, !PT ;  /* 0x7ffffe000f127812 */ /* 0x000fe200078ef806 */
[----:B------:R-:W-:Y:S01]  /*1c240*/  IMAD.IADD R9, R0, 0x1, R10 ;  /* 0x0000000100097824 */ /* 0x000fe200078e020a */
[----:B------:R-:W-:Y:S01]  /*1c250*/  LEA.HI R7, R7, R7, RZ, 0x1d ;  /* 0x0000000707077211 */ /* 0x000fe200078fe8ff */
[----:B------:R-:W-:Y:S01]  /*1c260*/  IMAD.MOV R6, RZ, RZ, -R4 ;  /* 0x000000ffff067224 */ /* 0x000fe200078e0a04 */
[----:B------:R-:W-:Y:S01]  /*1c270*/  F2FP.PACK_AB R122, R123, R122 ;  /* 0x0000007a7b7a723e */ /* 0x000fe200000000ff */
[----:B------:R-:W-:Y:S01]  /*1c280*/  IMAD R0, R29, 0x80, R0 ;  /* 0x000000801d007824 */ /* 0x000fe200078e0200 */
[----:B------:R-:W-:Y:S01]  /*1c290*/  F2FP.PACK_AB R132, R133, R132 ;  /* 0x000000848584723e */ /* 0x000fe200000000ff */
[----:B------:R-:W-:Y:S01]  /*1c2a0*/  IMAD.MOV.U32 R2, RZ, RZ, R12 ;  /* 0x000000ffff027224 */ /* 0x000fe200078e000c */
[----:B------:R-:W-:Y:S01]  /*1c2b0*/  F2FP.PACK_AB R134, R135, R134 ;  /* 0x000000868786723e */ /* 0x000fe200000000ff */
[----:B------:R-:W-:Y:S01]  /*1c2c0*/  IMAD R10, R6, c[0x0][0x4e8], R5 ;  /* 0x00013a00060a7a24 */ /* 0x000fe200078e0205 */
[----:B------:R-:W-:Y:S01]  /*1c2d0*/  SHF.R.S32.HI R5, RZ, 0x1f, R4 ;  /* 0x0000001fff057819 */ /* 0x000fe20000011404 */
[----:B------:R-:W-:Y:S01]  /*1c2e0*/  IMAD.U32 R12, R17, 0x2, R7 ;  /* 0x00000002110c7824 */ /* 0x000fe200078e0007 */
[C---:B------:R-:W-:Y:S01]  /*1c2f0*/  IADD3 R7, R0.reuse, 0x8, RZ ;  /* 0x0000000800077810 */ /* 0x040fe20007ffe0ff */
[----:B------:R-:W-:Y:S01]  /*1c300*/  IMAD R14, R29, 0x80, R9 ;  /* 0x000000801d0e7824 */ /* 0x000fe200078e0209 */
[C---:B------:R-:W-:Y:S01]  /*1c310*/  IADD3 R6, R0.reuse, 0x40, RZ ;  /* 0x0000004000067810 */ /* 0x040fe20007ffe0ff */
[----:B------:R-:W-:Y:S01]  /*1c320*/  IMAD.MOV.U32 R15, RZ, RZ, -0x10 ;  /* 0xfffffff0ff0f7424 */ /* 0x000fe200078e00ff */
[-C--:B------:R-:W-:Y:S01]  /*1c330*/  ISETP.GE.OR P5, PT, R7, R54.reuse, P3 ;  /* 0x000000360700720c */ /* 0x080fe20001fa6670 */
[----:B------:R-:W-:Y:S01]  /*1c340*/  IMAD R5, R5, c[0x0][0x3e0], RZ ;  /* 0x0000f80005057a24 */ /* 0x000fe200078e02ff */
[----:B------:R-:W-:Y:S01]  /*1c350*/  ISETP.GE.OR P6, PT, R0, R54, P3 ;  /* 0x000000360000720c */ /* 0x000fe20001fc6670 */
[----:B------:R-:W-:Y:S01]  /*1c360*/  @P0 IMAD.HI.U32 R7, R14, c[0x0][0x4ec], RZ ;  /* 0x00013b000e070a27 */ /* 0x000fe200078e00ff */
[----:B------:R-:W-:-:S02]  /*1c370*/  SEL R15, R15, 0x10, !P4 ;  /* 0x000000100f0f7807 */ /* 0x000fc40006000000 */
[-C--:B------:R-:W-:Y:S01]  /*1c380*/  ISETP.GE.OR P4, PT, R6, R54.reuse, P3 ;  /* 0x000000360600720c */ /* 0x080fe20001f86670 */
[----:B------:R-:W-:Y:S01]  /*1c390*/  IMAD.WIDE.U32 R2, R4, c[0x0][0x3e0], R2 ;  /* 0x0000f80004027a25 */ /* 0x000fe200078e0002 */
[----:B------:R-:W-:Y:S02]  /*1c3a0*/  IADD3 R0, R0, 0x48, RZ ;  /* 0x0000004800007810 */ /* 0x000fe40007ffe0ff */
[----:B------:R-:W-:Y:S01]  /*1c3b0*/  SHF.R.S32.HI R11, RZ, 0x1f, R10 ;  /* 0x0000001fff0b7819 */ /* 0x000fe2000001140a */
[----:B------:R-:W-:Y:S01]  /*1c3c0*/  IMAD R6, R4, c[0x0][0x3e4], R5 ;  /* 0x0000f90004067a24 */ /* 0x000fe200078e0205 */
[----:B------:R-:W-:Y:S01]  /*1c3d0*/  ISETP.GE.OR P3, PT, R0, R54, P3 ;  /* 0x000000360000720c */ /* 0x000fe20001f66670 */
[----:B------:R-:W-:Y:S01]  /*1c3e0*/  IMAD.MOV.U32 R4, RZ, RZ, R14 ;  /* 0x000000ffff047224 */ /* 0x000fe200078e000e */
[----:B------:R-:W-:Y:S01]  /*1c3f0*/  @P0 SHF.R.U32.HI R4, RZ, c[0x0][0x4f0], R7 ;  /* 0x00013c00ff040a19 */ /* 0x000fe20000011607 */
[----:B------:R-:W-:Y:S01]  /*1c400*/  IMAD.SHL.U32 R0, R12, 0x2, RZ ;  /* 0x000000020c007824 */ /* 0x000fe200078e00ff */
[----:B------:R-:W-:Y:S01]  /*1c410*/  BAR.SYNC.DEFER_BLOCKING 0x1, 0x80 ;  /* 0x0042000000007b1d */ /* 0x000fe20000010000 */
[----:B------:R-:W-:Y:S01]  /*1c420*/  IMAD.IADD R3, R3, 0x1, R6 ;  /* 0x0000000103037824 */ /* 0x000fe200078e0206 */
[--C-:B------:R-:W-:Y:S01]  /*1c430*/  SHF.R.S32.HI R6, RZ, 0x1f, R4.reuse ;  /* 0x0000001fff067819 */ /* 0x100fe20000011404 */
[----:B------:R-:W-:Y:S01]  /*1c440*/  IMAD.MOV.U32 R16, RZ, RZ, 0x20 ;  /* 0x00000020ff107424 */ /* 0x000fe200078e00ff */
[----:B------:R-:W-:Y:S01]  /*1c450*/  IADD3 R12, P0, R4, R20, RZ ;  /* 0x00000014040c7210 */ /* 0x000fe20007f1e0ff */
[----:B------:R-:W-:Y:S01]  /*1c460*/  IMAD.MOV R4, RZ, RZ, -R4 ;  /* 0x000000ffff047224 */ /* 0x000fe200078e0a04 */
[----:B------:R-:W-:Y:S01]  /*1c470*/  IADD3 R7, R0, 0x80, RZ ;  /* 0x0000008000077810 */ /* 0x000fe20007ffe0ff */
[----:B------:R-:W-:Y:S01]  /*1c480*/  IMAD.WIDE.U32 R2, R10, c[0x0][0x3d8], R2 ;  /* 0x0000f6000a027a25 */ /* 0x000fe200078e0002 */
[----:B------:R-:W-:-:S02]  /*1c490*/  IADD3.X R13, R6, R21, R23, P0, !PT ;  /* 0x00000015060d7210 */ /* 0x000fc400007fe417 */
[----:B------:R-:W-:Y:S01]  /*1c4a0*/  SEL R16, R16, 0xffffffe0, !P1 ;  /* 0xffffffe010107807 */ /* 0x000fe20004800000 */
[----:B------:R-:W-:Y:S01]  /*1c4b0*/  IMAD R6, R11, c[0x0][0x3d8], RZ ;  /* 0x0000f6000b067a24 */ /* 0x000fe200078e02ff */
[----:B------:R-:W-:Y:S01]  /*1c4c0*/  IADD3 R9, R0, 0xc0, RZ ;  /* 0x000000c000097810 */ /* 0x000fe20007ffe0ff */
[----:B------:R-:W-:Y:S01]  /*1c4d0*/  IMAD R4, R4, c[0x0][0x4e8], R14 ;  /* 0x00013a0004047a24 */ /* 0x000fe200078e020e */
[----:B------:R-:W-:Y:S01]  /*1c4e0*/  LEA R21, P0, R2, c[0x0][0x380], 0x1 ;  /* 0x0000e00002157a11 */ /* 0x000fe200078008ff */
[----:B------:R-:W-:Y:S01]  /*1c4f0*/  IMAD R6, R10, c[0x0][0x3dc], R6 ;  /* 0x0000f7000a067a24 */ /* 0x000fe200078e0206 */
[----:B------:R-:W-:Y:S01]  /*1c500*/  F2FP.PACK_AB R124, R125, R124 ;  /* 0x0000007c7d7c723e */ /* 0x000fe200000000ff */
[----:B------:R-:W-:Y:S01]  /*1c510*/  IMAD.IADD R5, R0, 0x1, R15 ;  /* 0x0000000100057824 */ /* 0x000fe200078e020f */
[----:B------:R-:W-:Y:S01]  /*1c520*/  F2FP.PACK_AB R126, R127, R126 ;  /* 0x0000007e7f7e723e */ /* 0x000fe200000000ff */
[----:B------:R-:W-:Y:S01]  /*1c530*/  IMAD.IADD R3, R3, 0x1, R6 ;  /* 0x0000000103037824 */ /* 0x000fe200078e0206 */
[----:B------:R-:W-:Y:S01]  /*1c540*/  SHF.R.S32.HI R6, RZ, 0x1f, R4 ;  /* 0x0000001fff067819 */ /* 0x000fe20000011404 */
[----:B------:R-:W-:Y:S01]  /*1c550*/  SHFL.IDX PT, R48, R21, 0x4, 0x181f ;  /* 0x00981f0015307f89 */ /* 0x000fe200000e0000 */
[----:B------:R-:W-:-:S02]  /*1c560*/  @P2 IADD3 R9, R7, -0x40, RZ ;  /* 0xffffffc007092810 */ /* 0x000fc40007ffe0ff */
[----:B------:R-:W-:Y:S01]  /*1c570*/  LEA.HI.X R20, R2, c[0x0][0x384], R3, 0x1, P0 ;  /* 0x0000e10002147a11 */ /* 0x000fe200000f0c03 */
[----:B------:R-:W-:Y:S01]  /*1c580*/  STS [R0+0x80], R104 ;  /* 0x0000806800007388 */ /* 0x000fe20000000800 */
[----:B------:R-:W-:Y:S01]  /*1c590*/  IMAD R6, R6, c[0x0][0x488], RZ ;  /* 0x0001220006067a24 */ /* 0x000fe200078e02ff */
[----:B------:R-:W-:Y:S01]  /*1c5a0*/  F2FP.PACK_AB R128, R129, R128 ;  /* 0x000000808180723e */ /* 0x000fe200000000ff */
[C---:B------:R-:W-:Y:S01]  /*1c5b0*/  IMAD.WIDE.U32 R2, R4.reuse, c[0x0][0x488], R12 ;  /* 0x0001220004027a25 */ /* 0x040fe200078e000c */
[----:B------:R-:W-:Y:S01]  /*1c5c0*/  STS [R0+0x480], R106 ;  /* 0x0004806a00007388 */ /* 0x000fe20000000800 */
[----:B------:R-:W-:Y:S02]  /*1c5d0*/  F2FP.PACK_AB R130, R131, R130 ;  /* 0x000000828382723e */ /* 0x000fe400000000ff */
[----:B------:R-:W-:Y:S01]  /*1c5e0*/  IMAD R6, R4, c[0x0][0x48c], R6 ;  /* 0x0001230004067a24 */ /* 0x000fe200078e0206 */
[----:B------:R-:W-:Y:S01]  /*1c5f0*/  STS [R5+0x80], R24 ;  /* 0x0000801805007388 */ /* 0x000fe20000000800 */
[----:B------:R-:W-:-:S02]  /*1c600*/  LEA R4, P0, R2, c[0x0][0x450], 0x2 ;  /* 0x0001140002047a11 */ /* 0x000fc400078010ff */
[----:B------:R-:W-:Y:S01]  /*1c610*/  F2FP.PACK_AB R136, R137, R136 ;  /* 0x000000888988723e */ /* 0x000fe200000000ff */
[----:B------:R-:W-:Y:S01]  /*1c620*/  STS [R5+0x480], R118 ;  /* 0x0004807605007388 */ /* 0x000fe20000000800 */
[----:B------:R-:W-:Y:S02]  /*1c630*/  F2FP.PACK_AB R138, R139, R138 ;  /* 0x0000008a8b8a723e */ /* 0x000fe400000000ff */
[----:B------:R-:W-:Y:S01]  /*1c640*/  F2FP.PACK_AB R148, R149, R148 ;  /* 0x000000949594723e */ /* 0x000fe200000000ff */
[----:B------:R-:W-:Y:S01]  /*1c650*/  STS [R0+0x2080], R108 ;  /* 0x0020806c00007388 */ /* 0x000fe20000000800 */
[----:B------:R-:W-:Y:S02]  /*1c660*/  F2FP.PACK_AB R150, R151, R150 ;  /* 0x000000969796723e */ /* 0x000fe400000000ff */
[----:B------:R-:W-:Y:S01]  /*1c670*/  F2FP.PACK_AB R140, R141, R140 ;  /* 0x0000008c8d8c723e */ /* 0x000fe200000000ff */
[----:B------:R2:W-:Y:S01]  /*1c680*/  STS [R0+0x2480], R110 ;  /* 0x0024806e00007388 */ /* 0x0005e20000000800 */
        /* <DEDUP_REMOVED lines=8> */
[----:B------:R-:W-:Y:S01]  /*1c710*/  SHFL.IDX PT, R12, R4, RZ, 0x1c1f ;  /* 0x001c1fff040c7589 */ /* 0x000fe200000e0000 */
[----:B------:R-:W-:-:S02]  /*1c720*/  F2FP.PACK_AB R166, R167, R166 ;  /* 0x000000a6a7a6723e */ /* 0x000fc400000000ff */
[----:B------:R-:W-:Y:S01]  /*1c730*/  F2FP.PACK_AB R156, R157, R156 ;  /* 0x0000009c9d9c723e */ /* 0x000fe200000000ff */
[----:B------:R-:W-:Y:S01]  /*1c740*/  SHFL.IDX PT, R10, R4, 0x1, 0x1c1f ;  /* 0x003c1f00040a7f89 */ /* 0x000fe200000e0000 */
[----:B------:R-:W-:Y:S02]  /*1c750*/  F2FP.PACK_AB R158, R159, R158 ;  /* 0x0000009e9f9e723e */ /* 0x000fe400000000ff */
[----:B------:R-:W-:Y:S01]  /*1c760*/  F2FP.PACK_AB R160, R161, R160 ;  /* 0x000000a0a1a0723e */ /* 0x000fe200000000ff */
[----:B------:R-:W-:Y:S01]  /*1c770*/  SHFL.IDX PT, R23, R20, 0x3, 0x181f ;  /* 0x00781f0014177f89 */ /* 0x000fe200000e0000 */
[----:B------:R-:W-:Y:S02]  /*1c780*/  F2FP.PACK_AB R162, R163, R162 ;  /* 0x000000a2a3a2723e */ /* 0x000fe400000000ff */
[----:B------:R-:W-:Y:S01]  /*1c790*/  SHF.R.S32.HI R53, RZ, 0x1f, R8 ;  /* 0x0000001fff357819 */ /* 0x000fe20000011408 */
[----:B------:R-:W-:Y:S01]  /*1c7a0*/  SHFL.IDX PT, R49, R21, 0x6, 0x181f ;  /* 0x00d81f0015317f89 */ /* 0x000fe200000e0000 */
[----:B--2---:R-:W-:Y:S01]  /*1c7b0*/  IMAD.IADD R0, R0, 0x1, R16 ;  /* 0x0000000100007824 */ /* 0x004fe200078e0210 */
[----:B------:R-:W-:-:S02]  /*1c7c0*/  IADD3 R32, R22, 0x40, RZ ;  /* 0x0000004016207810 */ /* 0x000fc40007ffe0ff */
[----:B------:R-:W-:Y:S01]  /*1c7d0*/  SHFL.IDX PT, R52, R20, 0x4, 0x181f ;  /* 0x00981f0014347f89 */ /* 0x000fe200000e0000 */
[----:B------:R-:W-:-:S03]  /*1c7e0*/  IADD3 R44, R22, 0x50, RZ ;  /* 0x00000050162c7810 */ /* 0x000fc60007ffe0ff */
[----:B------:R-:W-:Y:S01]  /*1c7f0*/  STS [R0+0x80], R120 ;  /* 0x0000807800007388 */ /* 0x000fe20000000800 */
[----:B---3--:R-:W-:-:S03]  /*1c800*/  IMAD.IADD R5, R16, 0x1, R5 ;  /* 0x0000000110057824 */ /* 0x008fc600078e0205 */
[----:B------:R-:W-:Y:S04]  /*1c810*/  STS [R0+0x480], R122 ;  /* 0x0004807a00007388 */ /* 0x000fe80000000800 */
[----:B------:R-:W-:Y:S04]  /*1c820*/  STS [R5+0x80], R132 ;  /* 0x0000808405007388 */ /* 0x000fe80000000800 */
[----:B------:R-:W-:Y:S04]  /*1c830*/  STS [R5+0x480], R134 ;  /* 0x0004808605007388 */ /* 0x000fe80000000800 */
[----:B------:R-:W-:Y:S04]  /*1c840*/  STS [R0+0x2080], R124 ;  /* 0x0020807c00007388 */ /* 0x000fe80000000800 */
[----:B------:R2:W-:Y:S04]  /*1c850*/  STS [R0+0x2480], R126 ;  /* 0x0024807e00007388 */ /* 0x0005e80000000800 */
[----:B------:R-:W-:Y:S04]  /*1c860*/  STS [R5+0x2080], R128 ;  /* 0x0020808005007388 */ /* 0x000fe80000000800 */
[----:B------:R-:W-:Y:S04]  /*1c870*/  STS [R5+0x2480], R130 ;  /* 0x0024808205007388 */ /* 0x000fe80000000800 */
[----:B------:R-:W-:Y:S04]  /*1c880*/  STS [R9], R136 ;  /* 0x0000008809007388 */ /* 0x000fe80000000800 */
[----:B------:R-:W-:Y:S04]  /*1c890*/  STS [R9+0x400], R138 ;  /* 0x0004008a09007388 */ /* 0x000fe80000000800 */
[----:B------:R-:W-:Y:S04]  /*1c8a0*/  SHFL.IDX PT, R51, R20, 0x5, 0x181f ;  /* 0x00b81f0014337f89 */ /* 0x000fe800000e0000 */
[----:B------:R-:W-:Y:S01]  /*1c8b0*/  SHFL.IDX PT, R50, R20, 0x6, 0x181f ;  /* 0x00d81f0014327f89 */ /* 0x000fe200000e0000 */
[----:B--2---:R-:W-:Y:S01]  /*1c8c0*/  IMAD.IADD R0, R3, 0x1, R6 ;  /* 0x0000000103007824 */ /* 0x004fe200078e0206 */
[----:B------:R-:W-:-:S02]  /*1c8d0*/  IADD3 R3, R16, 0x400, R9 ;  /* 0x0000040010037810 */ /* 0x000fc40007ffe009 */
[----:B------:R-:W-:Y:S02]  /*1c8e0*/  SHFL.IDX PT, R6, R4, 0x2, 0x1c1f ;  /* 0x005c1f0004067f89 */ /* 0x000fe400000e0000 */
[----:B------:R-:W-:Y:S01]  /*1c8f0*/  LEA.HI.X R2, R2, c[0x0][0x454], R0, 0x2, P0 ;  /* 0x0001150002027a11 */ /* 0x000fe200000f1400 */
[C---:B------:R-:W-:Y:S01]  /*1c900*/  IMAD.IADD R0, R15.reuse, 0x1, R9 ;  /* 0x000000010f007824 */ /* 0x040fe200078e0209 */
[----:B------:R-:W-:Y:S01]  /*1c910*/  SHFL.IDX PT, R4, R4, 0x3, 0x1c1f ;  /* 0x007c1f0004047f89 */ /* 0x000fe200000e0000 */
[----:B------:R-:W-:Y:S02]  /*1c920*/  IMAD.IADD R14, R15, 0x1, R3 ;  /* 0x000000010f0e7824 */ /* 0x000fe400078e0203 */
[C---:B------:R-:W-:Y:S01]  /*1c930*/  IMAD.IADD R3, R16.reuse, 0x1, R9 ;  /* 0x0000000110037824 */ /* 0x040fe200078e0209 */
[----:B------:R-:W2:Y:S04]  /*1c940*/  SHFL.IDX PT, R13, R2, RZ, 0x1c1f ;  /* 0x001c1fff020d7589 */ /* 0x000ea800000e0000 */
[----:B------:R-:W3:Y:S04]  /*1c950*/  SHFL.IDX PT, R11, R2, 0x1, 0x1c1f ;  /* 0x003c1f00020b7f89 */ /* 0x000ee800000e0000 */
[----:B------:R-:W4:Y:S04]  /*1c960*/  SHFL.IDX PT, R7, R2, 0x2, 0x1c1f ;  /* 0x005c1f0002077f89 */ /* 0x000f2800000e0000 */
[----:B------:R1:W2:Y:S04]  /*1c970*/  SHFL.IDX PT, R5, R2, 0x3, 0x1c1f ;  /* 0x007c1f0002057f89 */ /* 0x0002a800000e0000 */
[----:B------:R-:W-:Y:S04]  /*1c980*/  STS [R0], R148 ;  /* 0x0000009400007388 */ /* 0x000fe80000000800 */
[----:B------:R-:W-:Y:S04]  /*1c990*/  STS [R0+0x400], R150 ;  /* 0x0004009600007388 */ /* 0x000fe80000000800 */
[----:B------:R-:W-:Y:S04]  /*1c9a0*/  STS [R9+0x2000], R140 ;  /* 0x0020008c09007388 */ /* 0x000fe80000000800 */
[----:B------:R-:W-:Y:S04]  /*1c9b0*/  STS [R9+0x2400], R142 ;  /* 0x0024008e09007388 */ /* 0x000fe80000000800 */
[----:B------:R-:W-:Y:S01]  /*1c9c0*/  STS [R0+0x2000], R144 ;  /* 0x0020009000007388 */ /* 0x000fe20000000800 */
[----:B-1----:R-:W-:-:S03]  /*1c9d0*/  IMAD.IADD R2, R16, 0x1, R0 ;  /* 0x0000000110027824 */ /* 0x002fc600078e0200 */
[----:B------:R1:W-:Y:S04]  /*1c9e0*/  STS [R0+0x2400], R146 ;  /* 0x0024009200007388 */ /* 0x0003e80000000800 */
[----:B------:R-:W-:Y:S04]  /*1c9f0*/  STS [R3], R152 ;  /* 0x0000009803007388 */ /* 0x000fe80000000800 */
[----:B------:R-:W-:Y:S04]  /*1ca00*/  STS [R3+0x400], R154 ;  /* 0x0004009a03007388 */ /* 0x000fe80000000800 */
[----:B------:R-:W-:Y:S04]  /*1ca10*/  STS [R2], R164 ;  /* 0x000000a402007388 */ /* 0x000fe80000000800 */
[----:B------:R-:W-:Y:S04]  /*1ca20*/  STS [R14], R166 ;  /* 0x000000a60e007388 */ /* 0x000fe80000000800 */
[----:B------:R-:W-:Y:S04]  /*1ca30*/  STS [R3+0x2000], R156 ;  /* 0x0020009c03007388 */ /* 0x000fe80000000800 */
[----:B------:R-:W-:Y:S01]  /*1ca40*/  STS [R3+0x2400], R158 ;  /* 0x0024009e03007388 */ /* 0x000fe20000000800 */
[----:B-1----:R-:W-:-:S03]  /*1ca50*/  IMAD.SHL.U32 R0, R18, 0x2, RZ ;  /* 0x0000000212007824 */ /* 0x002fc600078e00ff */
[----:B------:R1:W-:Y:S04]  /*1ca60*/  STS [R2+0x2000], R160 ;  /* 0x002000a002007388 */ /* 0x0003e80000000800 */
[----:B------:R-:W-:Y:S04]  /*1ca70*/  STS [R14+0x2000], R162 ;  /* 0x002000a20e007388 */ /* 0x000fe80000000800 */
[----:B------:R-:W-:Y:S06]  /*1ca80*/  BAR.SYNC.DEFER_BLOCKING 0x1, 0x80 ;  /* 0x0042000000007b1d */ /* 0x000fec0000010000 */
[----:B------:R-:W-:Y:S04]  /*1ca90*/  SHFL.IDX PT, R3, R21, 0x1, 0x181f ;  /* 0x00381f0015037f89 */ /* 0x000fe800000e0000 */
[----:B------:R-:W-:Y:S01]  /*1caa0*/  SHFL.IDX PT, R9, R21, 0x2, 0x181f ;  /* 0x00581f0015097f89 */ /* 0x000fe200000e0000 */
[----:B-1----:R-:W-:-:S03]  /*1cab0*/  IADD3 R2, R22, 0x10, RZ ;  /* 0x0000001016027810 */ /* 0x002fc60007ffe0ff */
[----:B--2---:R-:W-:Y:S01]  /*1cac0*/  @!P6 ST.E [R12.64], R25 ;  /* 0x000000190c00e985 */ /* 0x004fe2000c101930 */
[----:B------:R-:W-:-:S03]  /*1cad0*/  ISETP.GE.AND P6, PT, R8, c[0x0][0x3c8], PT ;  /* 0x0000f20008007a0c */ /* 0x000fc60003fc6270 */
[----:B---3--:R-:W-:Y:S01]  /*1cae0*/  @!P5 ST.E [R10.64], R26 ;  /* 0x0000001a0a00d985 */ /* 0x008fe2000c101930 */
[-C--:B------:R-:W-:Y:S02]  /*1caf0*/  ISETP.GE.OR P2, PT, R2, R54.reuse, P6 ;  /* 0x000000360200720c */ /* 0x080fe40003746670 */
[----:B------:R-:W-:Y:S01]  /*1cb00*/  IADD3 R2, R22, 0x20, RZ ;  /* 0x0000002016027810 */ /* 0x000fe20007ffe0ff */
[----:B----4-:R-:W-:Y:S03]  /*1cb10*/  @!P4 ST.E [R6.64], R27 ;  /* 0x0000001b0600c985 */ /* 0x010fe6000c101930 */
[----:B------:R-:W-:Y:S01]  /*1cb20*/  ISETP.GE.OR P1, PT, R2, R54, P6 ;  /* 0x000000360200720c */ /* 0x000fe20003726670 */
[----:B------:R-:W1:Y:S01]  /*1cb30*/  SHFL.IDX PT, R6, R21, RZ, 0x181f ;  /* 0x00181fff15067589 */ /* 0x000e6200000e0000 */
[----:B------:R-:W-:-:S03]  /*1cb40*/  IADD3 R2, R22, 0x30, RZ ;  /* 0x0000003016027810 */ /* 0x000fc60007ffe0ff */
[----:B------:R-:W2:Y:S01]  /*1cb50*/  SHFL.IDX PT, R7, R20, RZ, 0x181f ;  /* 0x00181fff14077589 */ /* 0x000ea200000e0000 */
[----:B------:R-:W-:-:S03]  /*1cb60*/  ISETP.GE.OR P0, PT, R2, R54, P6 ;  /* 0x000000360200720c */ /* 0x000fc60003706670 */
[----:B------:R3:W-:Y:S01]  /*1cb70*/  @!P3 ST.E [R4.64], R28 ;  /* 0x0000001c0400b985 */ /* 0x0007e2000c101930 */
[----:B------:R-:W-:-:S03]  /*1cb80*/  ISETP.GE.OR P3, PT, R22, R54, P6 ;  /* 0x000000361600720c */ /* 0x000fc60003766670 */
[----:B------:R-:W-:Y:S04]  /*1cb90*/  LDS.128 R24, [R0+0x80] ;  /* 0x0000800000187984 */ /* 0x000fe80000000c00 */
[----:B------:R-:W4:Y:S04]  /*1cba0*/  SHFL.IDX PT, R5, R20, 0x1, 0x181f ;  /* 0x00381f0014057f89 */ /* 0x000f2800000e0000 */
[----:B------:R-:W4:Y:S04]  /*1cbb0*/  SHFL.IDX PT, R11, R20, 0x2, 0x181f ;  /* 0x00581f00140b7f89 */ /* 0x000f2800000e0000 */
[----:B------:R-:W4:Y:S01]  /*1cbc0*/  SHFL.IDX PT, R10, R21, 0x3, 0x181f ;  /* 0x00781f00150a7f89 */ /* 0x000f2200000e0000 */
[----:B-1----:R-:W-:-:S03]  /*1cbd0*/  @!P3 LEA R6, P5, R8, R6, 0x1 ;  /* 0x000000060806b211 */ /* 0x002fc600078a08ff */
[----:B------:R-:W1:Y:S01]  /*1cbe0*/  LDS.128 R16, [R0+0x880] ;  /* 0x0008800000107984 */ /* 0x000e620000000c00 */
[----:B--2---:R-:W-:Y:S02]  /*1cbf0*/  @!P3 LEA.HI.X R7, R8, R7, R53, 0x1, P5 ;  /* 0x000000070807b211 */ /* 0x004fe400028f0c35 */
[----:B------:R-:W-:Y:S01]  /*1cc00*/  ISETP.GE.OR P5, PT, R32, R54, P6 ;  /* 0x000000362000720c */ /* 0x000fe200037a6670 */
[----:B------:R-:W2:Y:S01]  /*1cc10*/  LDS.128 R12, [R0+0x1080] ;  /* 0x00108000000c7984 */ /* 0x000ea20000000c00 */
[----:B---3--:R-:W-:-:S03]  /*1cc20*/  @!P2 LEA R4, P4, R8, R3, 0x1 ;  /* 0x000000030804a211 */ /* 0x008fc600078808ff */
[----:B------:R-:W3:Y:S04]  /*1cc30*/  LDS.128 R28, [R0+0x1880] ;  /* 0x00188000001c7984 */ /* 0x000ee80000000c00 */
[----:B------:R-:W-:Y:S01]  /*1cc40*/  LDS.128 R32, [R0+0x2080] ;  /* 0x0020800000207984 */ /* 0x000fe20000000c00 */
[C-C-:B----4-:R-:W-:Y:S02]  /*1cc50*/  @!P2 LEA.HI.X R5, R8.reuse, R5, R53.reuse, 0x1, P4 ;  /* 0x000000050805a211 */ /* 0x150fe400020f0c35 */
[C---:B------:R-:W-:Y:S01]  /*1cc60*/  @!P1 LEA R2, P4, R8.reuse, R9, 0x1 ;  /* 0x0000000908029211 */ /* 0x040fe200078808ff */
[----:B------:R-:W-:Y:S03]  /*1cc70*/  LDS.128 R36, [R0+0x2880] ;  /* 0x0028800000247984 */ /* 0x000fe60000000c00 */
[C---:B------:R-:W-:Y:S01]  /*1cc80*/  @!P1 LEA.HI.X R3, R8.reuse, R11, R53, 0x1, P4 ;  /* 0x0000000b08039211 */ /* 0x040fe200020f0c35 */
[----:B------:R-:W-:Y:S01]  /*1cc90*/  LDS.128 R40, [R0+0x3080] ;  /* 0x0030800000287984 */ /* 0x000fe20000000c00 */
[----:B------:R-:W-:-:S03]  /*1cca0*/  @!P0 LEA R10, P4, R8, R10, 0x1 ;  /* 0x0000000a080a8211 */ /* 0x000fc600078808ff */
[----:B------:R-:W4:Y:S01]  /*1ccb0*/  SHFL.IDX PT, R9, R21, 0x5, 0x181f ;  /* 0x00b81f0015097f89 */ /* 0x000f2200000e0000 */
[----:B------:R-:W-:Y:S02]  /*1ccc0*/  @!P0 LEA.HI.X R11, R8, R23, R53, 0x1, P4 ;  /* 0x00000017080b8211 */ /* 0x000fe400020f0c35 */
[----:B------:R-:W-:Y:S02]  /*1ccd0*/  IADD3 R23, R22, 0x60, RZ ;  /* 0x0000006016177810 */ /* 0x000fe40007ffe0ff */
[-C--:B------:R-:W-:Y:S02]  /*1cce0*/  ISETP.GE.OR P4, PT, R44, R54.reuse, P6 ;  /* 0x000000362c00720c */ /* 0x080fe40003786670 */
[----:B------:R4:W4:Y:S04]  /*1ccf0*/  LDS.128 R44, [R0+0x3880] ;  /* 0x00388000002c7984 */ /* 0x0009280000000c00 */
[----:B------:R4:W-:Y:S01]  /*1cd00*/  @!P3 ST.E.128 [R6.64], R24 ;  /* 0x000000180600b985 */ /* 0x0009e2000c101d30 */
[----:B------:R-:W-:-:S03]  /*1cd10*/  ISETP.GE.OR P3, PT, R23, R54, P6 ;  /* 0x000000361700720c */ /* 0x000fc60003766670 */
[----:B-1----:R1:W-:Y:S04]  /*1cd20*/  @!P2 ST.E.128 [R4.64], R16 ;  /* 0x000000100400a985 */ /* 0x0023e8000c101d30 */
[----:B--2---:R2:W-:Y:S04]  /*1cd30*/  @!P1 ST.E.128 [R2.64], R12 ;  /* 0x0000000c02009985 */ /* 0x0045e8000c101d30 */
[----:B---3--:R3:W-:Y:S01]  /*1cd40*/  @!P0 ST.E.128 [R10.64], R28 ;  /* 0x0000001c0a008985 */ /* 0x0087e2000c101d30 */
[----:B----4-:R-:W-:-:S04]  /*1cd50*/  IADD3 R0, R22, 0x70, RZ ;  /* 0x0000007016007810 */ /* 0x010fc80007ffe0ff */
[----:B------:R-:W-:Y:S02]  /*1cd60*/  ISETP.GE.OR P6, PT, R0, R54, P6 ;  /* 0x000000360000720c */ /* 0x000fe400037c6670 */
[----:B------:R-:W-:-:S04]  /*1cd70*/  @!P5 LEA R6, P2, R8, R48, 0x1 ;  /* 0x000000300806d211 */ /* 0x000fc800078408ff */
[C-C-:B------:R-:W-:Y:S02]  /*1cd80*/  @!P5 LEA.HI.X R7, R8.reuse, R52, R53.reuse, 0x1, P2 ;  /* 0x000000340807d211 */ /* 0x140fe400010f0c35 */
[C---:B-1----:R-:W-:Y:S02]  /*1cd90*/  @!P4 LEA R4, P1, R8.reuse, R9, 0x1 ;  /* 0x000000090804c211 */ /* 0x042fe400078208ff */
[C---:B--2---:R-:W-:Y:S01]  /*1cda0*/  @!P3 LEA R2, P0, R8.reuse, R49, 0x1 ;  /* 0x000000310802b211 */ /* 0x044fe200078008ff */
[----:B------:R3:W-:Y:S01]  /*1cdb0*/  @!P5 ST.E.128 [R6.64], R32 ;  /* 0x000000200600d985 */ /* 0x0007e2000c101d30 */
[C-C-:B------:R-:W-:Y:S02]  /*1cdc0*/  @!P4 LEA.HI.X R5, R8.reuse, R51, R53.reuse, 0x1, P1 ;  /* 0x000000330805c211 */ /* 0x140fe400008f0c35 */
[----:B------:R-:W-:Y:S01]  /*1cdd0*/  @!P3 LEA.HI.X R3, R8, R50, R53, 0x1, P0 ;  /* 0x000000320803b211 */ /* 0x000fe200000f0c35 */
[----:B------:R3:W1:Y:S04]  /*1cde0*/  SHFL.IDX PT, R6, R21, 0x7, 0x181f ;  /* 0x00f81f0015067f89 */ /* 0x00066800000e0000 */
[----:B------:R3:W-:Y:S04]  /*1cdf0*/  @!P4 ST.E.128 [R4.64], R36 ;  /* 0x000000240400c985 */ /* 0x0007e8000c101d30 */
[----:B------:R3:W2:Y:S04]  /*1ce00*/  SHFL.IDX PT, R4, R20, 0x7, 0x181f ;  /* 0x00f81f0014047f89 */ /* 0x0006a800000e0000 */
[----:B------:R3:W-:Y:S01]  /*1ce10*/  @!P3 ST.E.128 [R2.64], R40 ;  /* 0x000000280200b985 */ /* 0x0007e2000c101d30 */
[----:B------:R-:W-:Y:S05]  /*1ce20*/  @P6 EXIT ;  /* 0x000000000000694d */ /* 0x000fea0003800000 */
[----:B-1-3--:R-:W-:-:S04]  /*1ce30*/  LEA R2, P0, R8, R6, 0x1 ;  /* 0x0000000608027211 */ /* 0x00afc800078008ff */
[----:B--2---:R-:W-:-:S05]  /*1ce40*/  LEA.HI.X R3, R8, R4, R53, 0x1, P0 ;  /* 0x0000000408037211 */ /* 0x004fca00000f0c35 */
[----:B------:R-:W-:Y:S01]  /*1ce50*/  ST.E.128 [R2.64], R44 ;  /* 0x0000002c02007985 */ /* 0x000fe2000c101d30 */
[----:B------:R-:W-:Y:S05]  /*1ce60*/  EXIT ;  /* 0x000000000000794d */ /* 0x000fea0003800000 */
.L_x_216:
[----:B------:R-:W2:Y:S01]  /*1ce70*/  S2R R8, SR_TID.X ;  /* 0x0000000000087919 */ /* 0x000ea20000002100 */
[----:B------:R-:W-:Y:S03]  /*1ce80*/  BSSY B0, `(.L_x_217) ;  /* 0x0000028000007945 */ /* 0x000fe60003800000 */
[----:B------:R-:W3:Y:S01]  /*1ce90*/  S2R R10, SR_CTAID.Z ;  /* 0x00000000000a7919 */ /* 0x000ee20000002700 */
[----:B--2---:R-:W-:Y:S02]  /*1cea0*/  ISETP.GT.AND P0, PT, R8, 0x7f, PT ;  /* 0x0000007f0800780c */ /* 0x004fe40003f04270 */
[----:B---3--:R-:W-:-:S11]  /*1ceb0*/  SHF.R.S32.HI R11, RZ, 0x1f, R10 ;  /* 0x0000001fff0b7819 */ /* 0x008fd6000001140a */
[----:B------:R-:W-:Y:S05]  /*1cec0*/  @P0 BRA `(.L_x_218) ;  /* 0x0000023000000947 */ /* 0x000fea0003800000 */
[----:B------:R-:W2:Y:S01]  /*1ced0*/  S2R R5, SR_CTAID.X ;  /* 0x0000000000057919 */ /* 0x000ea20000002500 */
[----:B------:R-:W-:-:S05]  /*1cee0*/  MOV R2, c[0x0][0x4e8] ;  /* 0x00013a0000027a02 */ /* 0x000fca0000000f00 */
[----:B------:R-:W-:Y:S01]  /*1cef0*/  IMAD R0, R2, c[0x0][0x388], RZ ;  /* 0x0000e20002007a24 */ /* 0x000fe200078e02ff */
[----:B--2---:R-:W-:-:S04]  /*1cf00*/  LEA R5, R5, R8, 0x7 ;  /* 0x0000000805057211 */ /* 0x004fc800078e38ff */
[----:B------:R-:W-:-:S13]  /*1cf10*/  ISETP.GE.AND P0, PT, R5, R0, PT ;  /* 0x000000000500720c */ /* 0x000fda0003f06270 */
[----:B------:R-:W-:Y:S05]  /*1cf20*/  @P0 BRA `(.L_x_218) ;  /* 0x000001d000000947 */ /* 0x000fea0003800000 */
[----:B------:R-:W-:Y:S01]  /*1cf30*/  ISETP.NE.AND P0, PT, R2, 0x1, PT ;  /* 0x000000010200780c */ /* 0x000fe20003f05270 */
[----:B------:R-:W-:Y:S01]  /*1cf40*/  ULDC.64 UR4, c[0x0][0x490] ;  /* 0x0001240000047ab9 */ /* 0x000fe20000000a00 */
[----:B------:R-:W-:Y:S01]  /*1cf50*/  MOV R0, R5 ;  /* 0x0000000500007202 */ /* 0x000fe20000000f00 */
[----:B------:R-:W-:Y:S01]  /*1cf60*/  UIMAD UR7, UR6, UR4, URZ ;  /* 0x00000004060772a4 */ /* 0x000fe2000f8e023f */
[----:B------:R-:W-:Y:S01]  /*1cf70*/  IMAD R6, R11, c[0x0][0x498], RZ ;  /* 0x000126000b067a24 */ /* 0x000fe200078e02ff */
[----:B------:R-:W-:Y:S02]  /*1cf80*/  UIMAD.WIDE.U32 UR8, UR11, UR4, URZ ;  /* 0x000000040b0872a5 */ /* 0x000fe4000f8e003f */
[----:B------:R-:W-:Y:S01]  /*1cf90*/  UIMAD UR4, UR11, UR5, UR7 ;  /* 0x000000050b0472a4 */ /* 0x000fe2000f8e0207 */
[----:B------:R-:W-:-:S03]  /*1cfa0*/  IMAD R6, R10, c[0x0][0x49c], R6 ;  /* 0x000127000a067a24 */ /* 0x000fc600078e0206 */
[----:B------:R-:W-:Y:S01]  /*1cfb0*/  UIADD3 UR4, UR9, UR4, URZ ;  /* 0x0000000409047290 */ /* 0x000fe2000fffe03f */
[----:B------:R-:W-:Y:S01]  /*1cfc0*/  MOV R3, UR9 ;  /* 0x0000000900037c02 */ /* 0x000fe20008000f00 */
[----:B------:R-:W-:-:S04]  /*1cfd0*/  @P0 IMAD.HI.U32 R2, R5, c[0x0][0x4ec], RZ ;  /* 0x00013b0005020a27 */ /* 0x000fc800078e00ff */
[----:B------:R-:W-:Y:S01]  /*1cfe0*/  IMAD.U32 R3, RZ, RZ, UR4 ;  /* 0x00000004ff037e24 */ /* 0x000fe2000f8e00ff */
[----:B------:R-:W-:Y:S01]  /*1cff0*/  @P0 SHF.R.U32.HI R0, RZ, c[0x0][0x4f0], R2 ;  /* 0x00013c00ff000a19 */ /* 0x000fe20000011602 */
[----:B------:R-:W-:-:S03]  /*1d000*/  IMAD.U32 R2, RZ, RZ, UR8 ;  /* 0x00000008ff027e24 */ /* 0x000fc6000f8e00ff */
[----:B------:R-:W-:Y:S01]  /*1d010*/  IADD3 R4, -R0, RZ, RZ ;  /* 0x000000ff00047210 */ /* 0x000fe20007ffe1ff */
[----:B------:R-:W-:Y:S01]  /*1d020*/  IMAD.WIDE.U32 R2, R10, c[0x0][0x498], R2 ;  /* 0x000126000a027a25 */ /* 0x000fe200078e0002 */
[----:B------:R-:W-:-:S03]  /*1d030*/  SHF.R.S32.HI R7, RZ, 0x1f, R0 ;  /* 0x0000001fff077819 */ /* 0x000fc60000011400 */
[----:B------:R-:W-:Y:S01]  /*1d040*/  IMAD R4, R4, c[0x0][0x4e8], R5 ;  /* 0x00013a0004047a24 */ /* 0x000fe200078e0205 */
[----:B------:R-:W-:-:S04]  /*1d050*/  IADD3 R2, P0, R0, R2, RZ ;  /* 0x0000000200027210 */ /* 0x000fc80007f1e0ff */
[----:B------:R-:W-:Y:S02]  /*1d060*/  SHF.R.S32.HI R5, RZ, 0x1f, R4 ;  /* 0x0000001fff057819 */ /* 0x000fe40000011404 */
[----:B------:R-:W-:-:S03]  /*1d070*/  IADD3.X R3, R7, R3, R6, P0, !PT ;  /* 0x0000000307037210 */ /* 0x000fc600007fe406 */
        /* <DEDUP_REMOVED lines=8> */
.L_x_218:
[----:B------:R-:W-:Y:S05]  /*1d100*/  BSYNC B0 ;  /* 0x0000000000007941 */ /* 0x000fea0003800000 */
.L_x_217:
[----:B------:R-:W3:Y:S01]  /*1d110*/  S2R R12, SR_CTAID.X ;  /* 0x00000000000c7919 */ /* 0x000ee20000002500 */
[----:B--2---:R-:W-:Y:S01]  /*1d120*/  SHF.R.S32.HI R0, RZ, 0x1f, R8 ;  /* 0x0000001fff007819 */ /* 0x004fe20000011408 */
[----:B------:R-:W-:Y:S01]  /*1d130*/  IMAD.MOV.U32 R19, RZ, RZ, c[0x0][0x4e8] ;  /* 0x00013a00ff137624 */ /* 0x000fe200078e00ff */
[----:B------:R-:W-:Y:S01]  /*1d140*/  ULDC.64 UR4, c[0x0][0x3e8] ;  /* 0x0000fa0000047ab9 */ /* 0x000fe20000000a00 */
[----:B------:R-:W-:Y:S01]  /*1d150*/  IMAD R7, R11, c[0x0][0x3f0], RZ ;  /* 0x0000fc000b077a24 */ /* 0x000fe200078e02ff */
[----:B------:R-:W-:Y:S01]  /*1d160*/  LEA.HI R0, R0, R8, RZ, 0x3 ;  /* 0x0000000800007211 */ /* 0x000fe200078f18ff */
[----:B------:R-:W-:Y:S01]  /*1d170*/  UIMAD UR7, UR6, UR4, URZ ;  /* 0x00000004060772a4 */ /* 0x000fe2000f8e023f */
[----:B------:R-:W-:Y:S01]  /*1d180*/  ISETP.NE.AND P0, PT, R19, 0x1, PT ;  /* 0x000000011300780c */ /* 0x000fe20003f05270 */
[----:B------:R-:W-:Y:S01]  /*1d190*/  UIMAD.WIDE.U32 UR8, UR11, UR4, URZ ;  /* 0x000000040b0872a5 */ /* 0x000fe2000f8e003f */
[----:B------:R-:W-:Y:S01]  /*1d1a0*/  LOP3.LUT R2, R0, 0xfffffff8, RZ, 0xc0, !PT ;  /* 0xfffffff800027812 */ /* 0x000fe200078ec0ff */
[----:B------:R-:W-:Y:S01]  /*1d1b0*/  UIMAD UR4, UR11, UR5, UR7 ;  /* 0x000000050b0472a4 */ /* 0x000fe2000f8e0207 */
[----:B------:R-:W-:Y:S01]  /*1d1c0*/  SHF.R.S32.HI R9, RZ, 0x3, R0 ;  /* 0x00000003ff097819 */ /* 0x000fe20000011400 */
[----:B------:R-:W-:-:S02]  /*1d1d0*/  IMAD R7, R10, c[0x0][0x3f4], R7 ;  /* 0x0000fd000a077a24 */ /* 0x000fc400078e0207 */
[----:B------:R-:W-:Y:S01]  /*1d1e0*/  IMAD.IADD R8, R8, 0x1, -R2 ;  /* 0x0000000108087824 */ /* 0x000fe200078e0a02 */
[----:B------:R-:W-:Y:S01]  /*1d1f0*/  UIADD3 UR4, UR9, UR4, URZ ;  /* 0x0000000409047290 */ /* 0x000fe2000fffe03f */
[----:B------:R-:W-:Y:S02]  /*1d200*/  IMAD.U32 R3, RZ, RZ, UR9 ;  /* 0x00000009ff037e24 */ /* 0x000fe4000f8e00ff */
[----:B------:R-:W-:Y:S02]  /*1d210*/  IMAD R0, R8, 0x10, R9 ;  /* 0x0000001008007824 */ /* 0x000fe400078e0209 */
[----:B------:R-:W-:Y:S02]  /*1d220*/  IMAD.U32 R2, RZ, RZ, UR8 ;  /* 0x00000008ff027e24 */ /* 0x000fe4000f8e00ff */
[----:B------:R-:W-:Y:S02]  /*1d230*/  IMAD.U32 R3, RZ, RZ, UR4 ;  /* 0x00000004ff037e24 */ /* 0x000fe4000f8e00ff */
[----:B---3--:R-:W-:-:S02]  /*1d240*/  IMAD R4, R12, 0x80, R0 ;  /* 0x000000800c047824 */ /* 0x008fc400078e0200 */
[----:B------:R-:W-:-:S04]  /*1d250*/  IMAD.WIDE.U32 R2, R10, c[0x0][0x3f0], R2 ;  /* 0x0000fc000a027a25 */ /* 0x000fc800078e0002 */
[----:B------:R-:W-:-:S04]  /*1d260*/  @P0 IMAD.HI.U32 R5, R4, c[0x0][0x4ec], RZ ;  /* 0x00013b0004050a27 */ /* 0x000fc800078e00ff */
[----:B------:R-:W-:Y:S01]  /*1d270*/  IMAD.MOV.U32 R0, RZ, RZ, R4 ;  /* 0x000000ffff007224 */ /* 0x000fe200078e0004 */
[----:B------:R-:W-:Y:S01]  /*1d280*/  @P0 SHF.R.U32.HI R0, RZ, c[0x0][0x4f0], R5 ;  /* 0x00013c00ff000a19 */ /* 0x000fe20000011605 */
[----:B------:R-:W-:Y:S02]  /*1d290*/  IMAD.IADD R3, R3, 0x1, R7 ;  /* 0x0000000103037824 */ /* 0x000fe400078e0207 */
[----:B------:R-:W-:Y:S01]  /*1d2a0*/  IMAD R19, R19, c[0x0][0x388], RZ ;  /* 0x0000e20013137a24 */ /* 0x000fe200078e02ff */
[--C-:B------:R-:W-:Y:S01]  /*1d2b0*/  SHF.R.S32.HI R6, RZ, 0x1f, R0.reuse ;  /* 0x0000001fff067819 */ /* 0x100fe20000011400 */
[----:B------:R-:W-:Y:S02]  /*1d2c0*/  IMAD.MOV R5, RZ, RZ, -R0 ;  /* 0x000000ffff057224 */ /* 0x000fe400078e0a00 */
[----:B------:R-:W-:-:S04]  /*1d2d0*/  IMAD.WIDE.U32 R2, R0, c[0x0][0x3e0], R2 ;  /* 0x0000f80000027a25 */ /* 0x000fc800078e0002 */
[----:B------:R-:W-:Y:S02]  /*1d2e0*/  IMAD R5, R5, c[0x0][0x4e8], R4 ;  /* 0x00013a0005057a24 */ /* 0x000fe400078e0204 */
[----:B------:R-:W-:-:S03]  /*1d2f0*/  IMAD R6, R6, c[0x0][0x3e0], RZ ;  /* 0x0000f80006067a24 */ /* 0x000fc600078e02ff */
[----:B------:R-:W-:Y:S01]  /*1d300*/  SHF.R.S32.HI R4, RZ, 0x1f, R5 ;  /* 0x0000001fff047819 */ /* 0x000fe20000011405 */
[----:B------:R-:W-:-:S04]  /*1d310*/  IMAD R0, R0, c[0x0][0x3e4], R6 ;  /* 0x0000f90000007a24 */ /* 0x000fc800078e0206 */
[----:B------:R-:W-:Y:S02]  /*1d320*/  IMAD.IADD R3, R3, 0x1, R0 ;  /* 0x0000000103037824 */ /* 0x000fe400078e0200 */
[----:B------:R-:W-:Y:S02]  /*1d330*/  IMAD R0, R4, c[0x0][0x3d8], RZ ;  /* 0x0000f60004007a24 */ /* 0x000fe400078e02ff */
[----:B------:R-:W-:-:S04]  /*1d340*/  IMAD.WIDE.U32 R2, R5, c[0x0][0x3d8], R2 ;  /* 0x0000f60005027a25 */ /* 0x000fc800078e0002 */
[----:B------:R-:W-:Y:S01]  /*1d350*/  IMAD R0, R5, c[0x0][0x3dc], R0 ;  /* 0x0000f70005007a24 */ /* 0x000fe200078e0200 */
[----:B------:R-:W-:-:S03]  /*1d360*/  LEA R4, P0, R2, c[0x0][0x380], 0x1 ;  /* 0x0000e00002047a11 */ /* 0x000fc600078008ff */
[----:B------:R-:W-:Y:S02]  /*1d370*/  IMAD.IADD R3, R3, 0x1, R0 ;  /* 0x0000000103037824 */ /* 0x000fe400078e0200 */
[----:B------:R-:W2:Y:S01]  /*1d380*/  SHFL.IDX PT, R6, R4, RZ, 0x181f ;  /* 0x00181fff04067589 */ /* 0x000ea200000e0000 */
[----:B------:R-:W-:Y:S02]  /*1d390*/  IMAD.SHL.U32 R0, R8, 0x8, RZ ;  /* 0x0000000808007824 */ /* 0x000fe400078e00ff */
[----:B------:R-:W-:Y:S01]  /*1d3a0*/  LEA.HI.X R3, R2, c[0x0][0x384], R3, 0x1, P0 ;  /* 0x0000e10002037a11 */ /* 0x000fe200000f0c03 */
[----:B------:R-:W-:Y:S01]  /*1d3b0*/  IMAD R2, R12, 0x80, R9 ;  /* 0x000000800c027824 */ /* 0x000fe200078e0209 */
[----:B------:R-:W-:Y:S01]  /*1d3c0*/  SHFL.IDX PT, R5, R4, 0x1, 0x181f ;  /* 0x00381f0004057f89 */ /* 0x000fe200000e0000 */
[----:B------:R-:W-:Y:S02]  /*1d3d0*/  ISETP.GE.AND P5, PT, R0, c[0x0][0x3c8], PT ;  /* 0x0000f20000007a0c */ /* 0x000fe40003fa6270 */
[----:B------:R-:W-:Y:S01]  /*1d3e0*/  SHF.R.S32.HI R18, RZ, 0x1f, R0 ;  /* 0x0000001fff127819 */ /* 0x000fe20000011400 */
[----:B------:R-:W3:Y:S01]  /*1d3f0*/  SHFL.IDX PT, R7, R3, RZ, 0x181f ;  /* 0x00181fff03077589 */ /* 0x000ee200000e0000 */
[----:B------:R-:W-:-:S02]  /*1d400*/  ISETP.GE.OR P1, PT, R2, R19, P5 ;  /* 0x000000130200720c */ /* 0x000fc40002f26670 */
[C---:B------:R-:W-:Y:S01]  /*1d410*/  IADD3 R8, R2.reuse, 0x10, RZ ;  /* 0x0000001002087810 */ /* 0x040fe20007ffe0ff */
[----:B------:R-:W4:Y:S01]  /*1d420*/  SHFL.IDX PT, R9, R3, 0x1, 0x181f ;  /* 0x00381f0003097f89 */ /* 0x000f2200000e0000 */
[----:B------:R-:W-:Y:S02]  /*1d430*/  IADD3 R14, R2, 0x20, RZ ;  /* 0x00000020020e7810 */ /* 0x000fe40007ffe0ff */
[-C--:B------:R-:W-:Y:S01]  /*1d440*/  ISETP.GE.OR P0, PT, R8, R19.reuse, P5 ;  /* 0x000000130800720c */ /* 0x080fe20002f06670 */
[----:B------:R-:W-:Y:S01]  /*1d450*/  SHFL.IDX PT, R12, R3, 0x2, 0x181f ;  /* 0x00581f00030c7f89 */ /* 0x000fe200000e0000 */
[C---:B------:R-:W-:Y:S02]  /*1d460*/  IADD3 R10, R2.reuse, 0x40, RZ ;  /* 0x00000040020a7810 */ /* 0x040fe40007ffe0ff */
[----:B------:R-:W-:Y:S01]  /*1d470*/  IADD3 R13, R2, 0x30, RZ ;  /* 0x00000030020d7810 */ /* 0x000fe20007ffe0ff */
[----:B------:R-:W1:Y:S01]  /*1d480*/  SHFL.IDX PT, R8, R4, 0x2, 0x181f ;  /* 0x00581f0004087f89 */ /* 0x000e6200000e0000 */
[----:B------:R-:W-:-:S02]  /*1d490*/  ISETP.GE.OR P4, PT, R14, R19, P5 ;  /* 0x000000130e00720c */ /* 0x000fc40002f86670 */
[----:B--2---:R-:W-:Y:S01]  /*1d4a0*/  @!P1 LEA R6, P2, R0, R6, 0x1 ;  /* 0x0000000600069211 */ /* 0x004fe200078408ff */
[----:B------:R-:W-:Y:S01]  /*1d4b0*/  SHFL.IDX PT, R11, R4, 0x3, 0x181f ;  /* 0x00781f00040b7f89 */ /* 0x000fe200000e0000 */
[----:B------:R-:W-:-:S03]  /*1d4c0*/  ISETP.GE.OR P3, PT, R13, R19, P5 ;  /* 0x000000130d00720c */ /* 0x000fc60002f66670 */
[----:B------:R-:W-:Y:S01]  /*1d4d0*/  SHFL.IDX PT, R14, R3, 0x3, 0x181f ;  /* 0x00781f00030e7f89 */ /* 0x000fe200000e0000 */
[----:B---3--:R-:W-:-:S03]  /*1d4e0*/  @!P1 LEA.HI.X R7, R0, R7, R18, 0x1, P2 ;  /* 0x0000000700079211 */ /* 0x008fc600010f0c12 */
[----:B------:R-:W-:Y:S01]  /*1d4f0*/  SHFL.IDX PT, R13, R4, 0x5, 0x181f ;  /* 0x00b81f00040d7f89 */ /* 0x000fe200000e0000 */
[----:B------:R-:W-:-:S03]  /*1d500*/  ISETP.GE.OR P2, PT, R10, R19, P5 ;  /* 0x000000130a00720c */ /* 0x000fc60002f46670 */
[----:B------:R2:W-:Y:S04]  /*1d510*/  @!P1 ST.E.128 [R6.64], RZ ;  /* 0x000000ff06009985 */ /* 0x0005e8000c101d30 */
[----:B------:R-:W3:Y:S04]  /*1d520*/  SHFL.IDX PT, R10, R4, 0x4, 0x181f ;  /* 0x00981f00040a7f89 */ /* 0x000ee800000e0000 */
[----:B------:R-:W1:Y:S04]  /*1d530*/  SHFL.IDX PT, R17, R3, 0x4, 0x181f ;  /* 0x00981f0003117f89 */ /* 0x000e6800000e0000 */
[----:B------:R-:W1:Y:S04]  /*1d540*/  SHFL.IDX PT, R16, R3, 0x5, 0x181f ;  /* 0x00b81f0003107f89 */ /* 0x000e6800000e0000 */
[----:B------:R-:W-:Y:S04]  /*1d550*/  SHFL.IDX PT, R15, R3, 0x6, 0x181f ;  /* 0x00d81f00030f7f89 */ /* 0x000fe800000e0000 */
[----:B------:R-:W-:Y:S01]  /*1d560*/  SHFL.IDX PT, R3, R3, 0x7, 0x181f ;  /* 0x00f81f0003037f89 */ /* 0x000fe200000e0000 */
[----:B--2---:R-:W-:-:S02]  /*1d570*/  @!P0 LEA R6, P6, R0, R5, 0x1 ;  /* 0x0000000500068211 */ /* 0x004fc400078c08ff */
[----:B------:R-:W-:Y:S01]  /*1d580*/  IADD3 R7, R2, 0x50, RZ ;  /* 0x0000005002077810 */ /* 0x000fe20007ffe0ff */
[----:B------:R-:W2:Y:S03]  /*1d590*/  SHFL.IDX PT, R5, R4, 0x6, 0x181f ;  /* 0x00d81f0004057f89 */ /* 0x000ea600000e0000 */
[----:B------:R-:W-:Y:S01]  /*1d5a0*/  ISETP.GE.OR P1, PT, R7, R19, P5 ;  /* 0x000000130700720c */ /* 0x000fe20002f26670 */
[----:B------:R-:W2:Y:S01]  /*1d5b0*/  SHFL.IDX PT, R4, R4, 0x7, 0x181f ;  /* 0x00f81f0004047f89 */ /* 0x000ea200000e0000 */
[----:B----4-:R-:W-:Y:S02]  /*1d5c0*/  @!P0 LEA.HI.X R7, R0, R9, R18, 0x1, P6 ;  /* 0x0000000900078211 */ /* 0x010fe400030f0c12 */
[----:B------:R-:W-:Y:S02]  /*1d5d0*/  IADD3 R9, R2, 0x60, RZ ;  /* 0x0000006002097810 */ /* 0x000fe40007ffe0ff */
[----:B-1----:R-:W-:Y:S01]  /*1d5e0*/  @!P4 LEA R8, P6, R0, R8, 0x1 ;  /* 0x000000080008c211 */ /* 0x002fe200078c08ff */
[----:B------:R1:W-:Y:S01]  /*1d5f0*/  @!P0 ST.E.128 [R6.64], RZ ;  /* 0x000000ff06008985 */ /* 0x0003e2000c101d30 */
[----:B------:R-:W-:-:S02]  /*1d600*/  ISETP.GE.OR P0, PT, R9, R19, P5 ;  /* 0x000000130900720c */ /* 0x000fc40002f06670 */
[----:B------:R-:W-:Y:S02]  /*1d610*/  @!P4 LEA.HI.X R9, R0, R12, R18, 0x1, P6 ;  /* 0x0000000c0009c211 */ /* 0x000fe400030f0c12 */
[----:B------:R-:W-:-:S03]  /*1d620*/  IADD3 R2, R2, 0x70, RZ ;  /* 0x0000007002027810 */ /* 0x000fc60007ffe0ff */
[----:B------:R4:W-:Y:S01]  /*1d630*/  @!P4 ST.E.128 [R8.64], RZ ;  /* 0x000000ff0800c985 */ /* 0x0009e2000c101d30 */
[----:B------:R-:W-:Y:S02]  /*1d640*/  ISETP.GE.OR P5, PT, R2, R19, P5 ;  /* 0x000000130200720c */ /* 0x000fe40002fa6670 */
[C---:B---3--:R-:W-:Y:S02]  /*1d650*/  @!P2 LEA R10, P4, R0.reuse, R10, 0x1 ;  /* 0x0000000a000aa211 */ /* 0x048fe400078808ff */
[C---:B-1----:R-:W-:Y:S02]  /*1d660*/  @!P3 LEA R6, P6, R0.reuse, R11, 0x1 ;  /* 0x0000000b0006b211 */ /* 0x042fe400078c08ff */
[C-C-:B------:R-:W-:Y:S02]  /*1d670*/  @!P2 LEA.HI.X R11, R0.reuse, R17, R18.reuse, 0x1, P4 ;  /* 0x00000011000ba211 */ /* 0x140fe400020f0c12 */
[C---:B------:R-:W-:Y:S02]  /*1d680*/  @!P3 LEA.HI.X R7, R0.reuse, R14, R18, 0x1, P6 ;  /* 0x0000000e0007b211 */ /* 0x040fe400030f0c12 */
[----:B----4-:R-:W-:-:S03]  /*1d690*/  @!P1 LEA R8, P6, R0, R13, 0x1 ;  /* 0x0000000d00089211 */ /* 0x010fc600078c08ff */
[----:B------:R2:W-:Y:S01]  /*1d6a0*/  @!P3 ST.E.128 [R6.64], RZ ;  /* 0x000000ff0600b985 */ /* 0x0005e2000c101d30 */
[----:B------:R-:W-:-:S03]  /*1d6b0*/  @!P1 LEA.HI.X R9, R0, R16, R18, 0x1, P6 ;  /* 0x0000001000099211 */ /* 0x000fc600030f0c12 */
[----:B------:R1:W-:Y:S04]  /*1d6c0*/  @!P2 ST.E.128 [R10.64], RZ ;  /* 0x000000ff0a00a985 */ /* 0x0003e8000c101d30 */
[----:B------:R1:W-:Y:S01]  /*1d6d0*/  @!P1 ST.E.128 [R8.64], RZ ;  /* 0x000000ff08009985 */ /* 0x0003e2000c101d30 */
[----:B--2---:R-:W-:-:S04]  /*1d6e0*/  @!P0 LEA R6, P3, R0, R5, 0x1 ;  /* 0x0000000500068211 */ /* 0x004fc800078608ff */
[----:B------:R-:W-:-:S05]  /*1d6f0*/  @!P0 LEA.HI.X R7, R0, R15, R18, 0x1, P3 ;  /* 0x0000000f00078211 */ /* 0x000fca00018f0c12 */
[----:B------:R1:W-:Y:S01]  /*1d700*/  @!P0 ST.E.128 [R6.64], RZ ;  /* 0x000000ff06008985 */ /* 0x0003e2000c101d30 */
[----:B------:R-:W-:Y:S05]  /*1d710*/  @P5 EXIT ;  /* 0x000000000000594d */ /* 0x000fea0003800000 */
[----:B------:R-:W-:-:S04]  /*1d720*/  LEA R2, P0, R0, R4, 0x1 ;  /* 0x0000000400027211 */ /* 0x000fc800078008ff */
[----:B------:R-:W-:-:S05]  /*1d730*/  LEA.HI.X R3, R0, R3, R18, 0x1, P0 ;  /* 0x0000000300037211 */ /* 0x000fca00000f0c12 */
[----:B------:R-:W-:Y:S01]  /*1d740*/  ST.E.128 [R2.64], RZ ;  /* 0x000000ff02007985 */ /* 0x000fe2000c101d30 */
[----:B------:R-:W-:Y:S05]  /*1d750*/  EXIT ;  /* 0x000000000000794d */ /* 0x000fea0003800000 */
.L_x_219:
        /* <DEDUP_REMOVED lines=10> */
.L_x_1599:


//--------------------- .text._ZN7cutlass13device_kernelIN5flash19enable_sm80_to_sm89INS1_16FlashAttnFwdSm80INS1_25CollectiveMainloopFwdSm80ILi4ELi1ELb0EN4cute5tupleIJNS5_1CILi128EEENS7_ILi96EEENS7_ILi64EEEEEELi64ENS_6half_tEfNS_4arch4Sm80ELb0ELb1ELb1ELb1ELb1ELb0ELb1ELb0EEENS1_21CollectiveEpilogueFwdINS6_IJS8_SA_S9_EEENS6_IJNS7_ILi1EEESI_SI_EEESC_SE_Li128ELb1ELb1ELb0ELb0EEENS1_19SingleTileSchedulerILb1ELb0ELb1ELi128EEEEEEEEEvNT_6ParamsE --------------------------
	.section	.text._ZN7cutlass13device_kernelIN5flash19enable_sm80_to_sm89INS1_16FlashAttnFwdSm80INS1_25CollectiveMainloopFwdSm80ILi4ELi1ELb0EN4cute5tupleIJNS5_1CILi128EEENS7_ILi96EEENS7_ILi64EEEEEELi64ENS_6half_tEfNS_4arch4Sm80ELb0ELb1ELb1ELb1ELb1ELb0ELb1ELb0EEENS1_21CollectiveEpilogueFwdINS6_IJS8_SA_S9_EEENS6_IJNS7_ILi1EEESI_SI_EEESC_SE_Li128ELb1ELb1ELb0ELb0EEENS1_19SingleTileSchedulerILb1ELb0ELb1ELi128EEEEEEEEEvNT_6ParamsE,"ax",@progbits
	.sectioninfo	@"SHI_REGISTERS=255"
	.align	128
.text._ZN7cutlass13device_kernelIN5flash19enable_sm80_to_sm89INS1_16FlashAttnFwdSm80INS1_25CollectiveMainloopFwdSm80ILi4ELi1ELb0EN4cute5tupleIJNS5_1CILi128EEENS7_ILi96EEENS7_ILi64EEEEEELi64ENS_6half_tEfNS_4arch4Sm80ELb0ELb1ELb1ELb1ELb1ELb0ELb1ELb0EEENS1_21CollectiveEpilogueFwdINS6_IJS8_SA_S9_EEENS6_IJNS7_ILi1EEESI_SI_EEESC_SE_Li128ELb1ELb1ELb0ELb0EEENS1_19SingleTileSchedulerILb1ELb0ELb1ELi128EEEEEEEEEvNT_6ParamsE:
        .type           _ZN7cutlass13device_kernelIN5flash19enable_sm80_to_sm89INS1_16FlashAttnFwdSm80INS1_25CollectiveMainloopFwdSm80ILi4ELi1ELb0EN4cute5tupleIJNS5_1CILi128EEENS7_ILi96EEENS7_ILi64EEEEEELi64ENS_6half_tEfNS_4arch4Sm80ELb0ELb1ELb1ELb1ELb1ELb0ELb1ELb0EEENS1_21CollectiveEpilogueFwdINS6_IJS8_SA_S9_EEENS6_IJNS7_ILi1EEESI_SI_EEESC_SE_Li128ELb1ELb1ELb0ELb0EEENS1_19SingleTileSchedulerILb1ELb0ELb1ELi128EEEEEEEEEvNT_6ParamsE,@function
        .size           _ZN7cutlass13device_kernelIN5flash19enable_sm80_to_sm89INS1_16FlashAttnFwdSm80INS1_25CollectiveMainloopFwdSm80ILi4ELi1ELb0EN4cute5tupleIJNS5_1CILi128EEENS7_ILi96EEENS7_ILi64EEEEEELi64ENS_6half_tEfNS_4arch4Sm80ELb0ELb1ELb1ELb1ELb1ELb0ELb1ELb0EEENS1_21CollectiveEpilogueFwdINS6_IJS8_SA_S9_EEENS6_IJNS7_ILi1EEESI_SI_EEESC_SE_Li128ELb1ELb1ELb0ELb0EEENS1_19SingleTileSchedulerILb1ELb0ELb1ELi128EEEEEEEEEvNT_6ParamsE,(.L_x_1600 - _ZN7cutlass13device_kernelIN5flash19enable_sm80_to_sm89INS1_16FlashAttnFwdSm80INS1_25CollectiveMainloopFwdSm80ILi4ELi1ELb0EN4cute5tupleIJNS5_1CILi128EEENS7_ILi96EEENS7_ILi64EEEEEELi64ENS_6half_tEfNS_4arch4Sm80ELb0ELb1ELb1ELb1ELb1ELb0ELb1ELb0EEENS1_21CollectiveEpilogueFwdINS6_IJS8_SA_S9_EEENS6_IJNS7_ILi1EEESI_SI_EEESC_SE_Li128ELb1ELb1ELb0ELb0EEENS1_19SingleTileSchedulerILb1ELb0ELb1ELi128EEEEEEEEEvNT_6ParamsE)
        .other          _ZN7cutlass13device_kernelIN5flash19enable_sm80_to_sm89INS1_16FlashAttnFwdSm80INS1_25CollectiveMainloopFwdSm80ILi4ELi1ELb0EN4cute5tupleIJNS5_1CILi128EEENS7_ILi96EEENS7_ILi64EEEEEELi64ENS_6half_tEfNS_4arch4Sm80ELb0ELb1ELb1ELb1ELb1ELb0ELb1ELb0EEENS1_21CollectiveEpilogueFwdINS6_IJS8_SA_S9_EEENS6_IJNS7_ILi1EEESI_SI_EEESC_SE_Li128ELb1ELb1ELb0ELb0EEENS1_19SingleTileSchedulerILb1ELb0ELb1ELi128EEEEEEEEEvNT_6ParamsE,@"STO_CUDA_ENTRY STV_DEFAULT"
_ZN7cutlass13device_kernelIN5flash19enable_sm80_to_sm89INS1_16FlashAttnFwdSm80INS1_25CollectiveMainloopFwdSm80ILi4ELi1ELb0EN4cute5tupleIJNS5_1CILi128EEENS7_ILi96EEENS7_ILi64EEEEEELi64ENS_6half_tEfNS_4arch4Sm80ELb0ELb1ELb1ELb1ELb1ELb0ELb1ELb0EEENS1_21CollectiveEpilogueFwdINS6_IJS8_SA_S9_EEENS6_IJNS7_ILi1EEESI_SI_EEESC_SE_Li128ELb1ELb1ELb0ELb0EEENS1_19SingleTileSchedulerILb1ELb0ELb1ELi128EEEEEEEEEvNT_6ParamsE:
        /* <DEDUP_REMOVED lines=21> */
.L_x_221:
        /* <DEDUP_REMOVED lines=13> */
.L_x_223:
[----:B------:R-:W-:Y:S02]  /*0220*/  ULDC UR5, c[0x0][0x54c] ;  /* 0x0001530000057ab9 */ /* 0x000fe40000000800 */
.L_x_222:
[----:B------:R-:W-:Y:S02]  /*0230*/  ULDC UR4, c[0x0][0x548] ;  /* 0x0001520000047ab9 */ /* 0x000fe40000000800 */
[----:B------:R-:W-:-:S02]  /*0240*/  USHF.L.U32 UR18, UR18, 0x7, URZ ;  /* 0x0000000712127899 */ /* 0x000fc4000800063f */
[----:B------:R-:W-:-:S04]  /*0250*/  UIMAD UR4, UR5, UR4, URZ ;  /* 0x00000004050472a4 */ /* 0x000fc8000f8e023f */
[----:B------:R-:W-:-:S04]  /*0260*/  UISETP.GE.AND UP0, UPT, UR18, UR4, UPT ;  /* 0x000000041200728c */ /* 0x000fc8000bf06270 */
[----:B------:R-:W-:Y:S01]  /*0270*/  USEL UR16, UR16, 0xffffffff, !UP0 ;  /* 0xffffffff10107887 */ /* 0x000fe2000c000000 */
[----:B------:R-:W-:Y:S05]  /*0280*/  BRA `(.L_x_224) ;  /* 0x000001b000007947 */ /* 0x000fea0003800000 */
.L_x_220:
        /* <DEDUP_REMOVED lines=8> */
.L_x_225:
        /* <DEDUP_REMOVED lines=13> */
.L_x_227:
[----:B------:R-:W-:Y:S02]  /*03e0*/  ULDC UR5, c[0x0][0x54c] ;  /* 0x0001530000057ab9 */ /* 0x000fe40000000800 */
.L_x_226:
[----:B------:R-:W-:Y:S02]  /*03f0*/  ULDC UR4, c[0x0][0x548] ;  /* 0x0001520000047ab9 */ /* 0x000fe40000000800 */
[----:B------:R-:W-:-:S02]  /*0400*/  USHF.L.U32 UR18, UR18, 0x7, URZ ;  /* 0x0000000712127899 */ /* 0x000fc4000800063f */
[----:B------:R-:W-:-:S04]  /*0410*/  UIMAD UR4, UR5, UR4, URZ ;  /* 0x00000004050472a4 */ /* 0x000fc8000f8e023f */
[----:B------:R-:W-:-:S04]  /*0420*/  UISETP.GE.AND UP0, UPT, UR18, UR4, UPT ;  /* 0x000000041200728c */ /* 0x000fc8000bf06270 */
[----:B------:R-:W-:-:S06]  /*0430*/  USEL UR16, UR16, 0xffffffff, !UP0 ;  /* 0xffffffff10107887 */ /* 0x000fcc000c000000 */
.L_x_224:
[----:B------:R-:W-:-:S13]  /*0440*/  ISETP.LE.AND P0, PT, RZ, UR16, PT ;  /* 0x00000010ff007c0c */ /* 0x000fda000bf03270 */
[----:B------:R-:W-:Y:S05]  /*0450*/  @!P0 EXIT ;  /* 0x000000000000894d */ /* 0x000fea0003800000 */
[----:B------:R-:W-:Y:S02]  /*0460*/  ULDC.64 UR8, c[0x0][0x370] ;  /* 0x0000dc0000087ab9 */ /* 0x000fe40000000a00 */
[----:B------:R-:W-:Y:S02]  /*0470*/  UISETP.NE.U32.AND UP2, UPT, URZ, UR8, UPT ;  /* 0x000000083f00728c */ /* 0x000fe4000bf45070 */
[----:B------:R-:W-:Y:S02]  /*0480*/  ULDC.64 UR4, c[0x0][0x360] ;  /* 0x0000d80000047ab9 */ /* 0x000fe40000000a00 */
[----:B------:R-:W-:Y:S02]  /*0490*/  UISETP.NE.U32.AND UP0, UPT, URZ, UR4, UPT ;  /* 0x000000043f00728c */ /* 0x000fe4000bf05070 */
[----:B------:R-:W-:Y:S02]  /*04a0*/  ULDC.64 UR6, c[0x0][0x348] ;  /* 0x0000d20000067ab9 */ /* 0x000fe40000000a00 */
[----:B------:R-:W-:-:S02]  /*04b0*/  UISETP.NE.AND.EX UP2, UPT, URZ, UR9, UPT, UP2 ;  /* 0x000000093f00728c */ /* 0x000fc4000bf45320 */
[----:B------:R-:W-:Y:S02]  /*04c0*/  UISETP.NE.U32.AND UP1, UPT, URZ, UR6, UPT ;  /* 0x000000063f00728c */ /* 0x000fe4000bf25070 */
[----:B------:R-:W-:Y:S02]  /*04d0*/  UISETP.NE.AND.EX UP0, UPT, URZ, UR5, UPT, UP0 ;  /* 0x000000053f00728c */ /* 0x000fe4000bf05300 */
[----:B------:R-:W-:Y:S01]  /*04e0*/  UISETP.NE.AND.EX UP1, UPT, URZ, UR7, UPT, UP1 ;  /* 0x000000073f00728c */ /* 0x000fe2000bf25310 */
[----:B------:R-:W-:Y:S01]  /*04f0*/  PLOP3.LUT P2, PT, PT, PT, UP2, 0x80, 0x0 ;  /* 0x000000000000781c */ /* 0x000fe20003f4f028 */
[----:B------:R-:W-:Y:S02]  /*0500*/  ULDC.64 UR8, c[0x0][0x370] ;  /* 0x0000dc0000087ab9 */ /* 0x000fe40000000a00 */
[----:B------:R-:W-:Y:S01]  /*0510*/  ULDC.64 UR6, c[0x0][0x348] ;  /* 0x0000d20000067ab9 */ /* 0x000fe20000000a00 */
[----:B------:R-:W-:Y:S01]  /*0520*/  PLOP3.LUT P0, PT, PT, PT, UP0, 0x80, 0x0 ;  /* 0x000000000000781c */ /* 0x000fe20003f0f008 */
[----:B------:R-:W-:Y:S01]  /*0530*/  ULDC.64 UR4, c[0x0][0x360] ;  /* 0x0000d80000047ab9 */ /* 0x000fe20000000a00 */
[----:B------:R-:W-:Y:S01]  /*0540*/  PLOP3.LUT P1, PT, PT, PT, UP1, 0x80, 0x0 ;  /* 0x000000000000781c */ /* 0x000fe20003f2f018 */
[----:B------:R-:W-:-:S02]  /*0550*/  @UP2 UIMAD.WIDE UR8, UR16, UR13, UR8 ;  /* 0x0000000d100822a5 */ /* 0x000fc4000f8e0208 */
[----:B------:R-:W-:Y:S02]  /*0560*/  @UP0 UIMAD.WIDE UR4, UR16, UR13, UR4 ;  /* 0x0000000d100402a5 */ /* 0x000fe4000f8e0204 */
[----:B------:R-:W-:Y:S02]  /*0570*/  UIMAD.WIDE UR6, UR16, UR13, UR6 ;  /* 0x0000000d100672a5 */ /* 0x000fe4000f8e0206 */
[----:B------:R-:W-:Y:S02]  /*0580*/  IMAD.U32 R3, RZ, RZ, UR9 ;  /* 0x00000009ff037e24 */ /* 0x000fe4000f8e00ff */
[----:B------:R-:W-:Y:S01]  /*0590*/  IMAD.U32 R2, RZ, RZ, UR8 ;  /* 0x00000008ff027e24 */ /* 0x000fe2000f8e00ff */
[----:B------:R-:W-:Y:S01]  /*05a0*/  MOV R4, UR4 ;  /* 0x0000000400047c02 */ /* 0x000fe20008000f00 */
[----:B------:R-:W-:Y:S01]  /*05b0*/  IMAD.U32 R5, RZ, RZ, UR5 ;  /* 0x00000005ff057e24 */ /* 0x000fe2000f8e00ff */
[----:B------:R-:W-:Y:S01]  /*05c0*/  MOV R6, UR6 ;  /* 0x0000000600067c02 */ /* 0x000fe20008000f00 */
[----:B------:R-:W-:Y:S01]  /*05d0*/  IMAD.U32 R7, RZ, RZ, UR7 ;  /* 0x00000007ff077e24 */ /* 0x000fe2000f8e00ff */
[----:B------:R1:W2:Y:S04]  /*05e0*/  @P2 LDG.E R3, [R2.64] ;  /* 0x0000003202032981 */ /* 0x0002a8000c1e1900 */
[----:B------:R-:W3:Y:S04]  /*05f0*/  @P0 LDG.E R0, [R4.64] ;  /* 0x0000003204000981 */ /* 0x000ee8000c1e1900 */
[----:B-1----:R-:W4:Y:S01]  /*0600*/  @P1 LDG.E R2, [R6.64] ;  /* 0x0000003206021981 */ /* 0x002f22000c1e1900 */
[----:B------:R-:W1:Y:S01]  /*0610*/  S2UR UR11, SR_CTAID.Y ;  /* 0x00000000000b79c3 */ /* 0x000e620000002600 */
[----:B------:R-:W-:-:S02]  /*0620*/  UMOV UR14, URZ ;  /* 0x0000003f000e7c82 */ /* 0x000fc40008000000 */
[----:B------:R-:W-:Y:S02]  /*0630*/  ULDC UR15, c[0x0][0x168] ;  /* 0x00005a00000f7ab9 */ /* 0x000fe40000000800 */
[----:B------:R-:W-:Y:S02]  /*0640*/  UMOV UR9, URZ ;  /* 0x0000003f00097c82 */ /* 0x000fe40008000000 */
[----:B------:R-:W-:Y:S02]  /*0650*/  ULDC UR4, c[0x0][0x2ac] ;  /* 0x0000ab0000047ab9 */ /* 0x000fe40000000800 */
[----:B------:R-:W-:Y:S02]  /*0660*/  ULDC UR8, c[0x0][0x1d0] ;  /* 0x0000740000087ab9 */ /* 0x000fe40000000800 */
[----:B------:R-:W-:Y:S02]  /*0670*/  UIMAD UR8, UR4, UR8, URZ ;  /* 0x00000008040872a4 */ /* 0x000fe4000f8e023f */
[----:B-1----:R-:W-:Y:S01]  /*0680*/  USHF.R.S32.HI UR10, URZ, 0x1f, UR11 ;  /* 0x0000001f3f0a7899 */ /* 0x002fe2000801140b */
[----:B--2---:R1:W2:Y:S08]  /*0690*/  @P2 R2UR UR14, R3 ;  /* 0x00000000030e23c2 */ /* 0x0042b000000e0000 */
[----:B---3--:R1:W3:Y:S08]  /*06a0*/  @P0 R2UR UR15, R0 ;  /* 0x00000000000f03c2 */ /* 0x0082f000000e0000 */
[----:B----4-:R1:W4:Y:S02]  /*06b0*/  @P1 R2UR UR9, R2 ;  /* 0x00000000020913c2 */ /* 0x01032400000e0000 */
[----:B-1--4-:R-:W-:Y:S05]  /*06c0*/  @P0 BRA `(.L_x_228) ;  /* 0x0000006000000947 */ /* 0x012fea0003800000 */
[----:B--2---:R-:W-:Y:S05]  /*06d0*/  @!P1 BRA `(.L_x_228) ;  /* 0x0000005000009947 */ /* 0x004fea0003800000 */
[----:B------:R-:W2:Y:S04]  /*06e0*/  LDG.E R2, [R6.64] ;  /* 0x0000003206027981 */ /* 0x000ea8000c1e1900 */
[----:B------:R-:W4:Y:S01]  /*06f0*/  LDG.E R0, [R6.64+0x4] ;  /* 0x0000043206007981 */ /* 0x000f22000c1e1900 */
[----:B--23--:R-:W1:Y:S08]  /*0700*/  R2UR UR15, R2 ;  /* 0x00000000020f73c2 */ /* 0x00ce7000000e0000 */
[----:B----4-:R-:W1:Y:S02]  /*0710*/  R2UR UR4, R0 ;  /* 0x00000000000473c2 */ /* 0x010e6400000e0000 */
[----:B-1----:R-:W-:-:S06]  /*0720*/  UIADD3 UR15, -UR15, UR4, URZ ;  /* 0x000000040f0f7290 */ /* 0x002fcc000fffe13f */
.L_x_228:
[----:B--2---:R-:W-:-:S04]  /*0730*/  ISETP.NE.U32.AND P0, PT, RZ, c[0x0][0x368], PT ;  /* 0x0000da00ff007a0c */ /* 0x004fc80003f05070 */
[----:B------:R-:W-:-:S13]  /*0740*/  ISETP.NE.AND.EX P0, PT, RZ, c[0x0][0x36c], PT, P0 ;  /* 0x0000db00ff007a0c */ /* 0x000fda0003f05300 */
[----:B------:R-:W-:Y:S05]  /*0750*/  @!P0 BRA `(.L_x_229) ;  /* 0x0000007000008947 */ /* 0x000fea0003800000 */
[----:B------:R-:W-:Y:S02]  /*0760*/  ULDC.64 UR4, c[0x0][0x368] ;  /* 0x0000da0000047ab9 */ /* 0x000fe40000000a00 */
[----:B------:R-:W-:-:S06]  /*0770*/  UIMAD.WIDE UR4, UR16, UR13, UR4 ;  /* 0x0000000d100472a5 */ /* 0x000fcc000f8e0204 */
[----:B------:R-:W-:Y:S02]  /*0780*/  MOV R2, UR4 ;  /* 0x0000000400027c02 */ /* 0x000fe40008000f00 */
[----:B------:R-:W-:-:S05]  /*0790*/  MOV R3, UR5 ;  /* 0x0000000500037c02 */ /* 0x000fca0008000f00 */
[----:B------:R-:W2:Y:S02]  /*07a0*/  LDG.E R0, [R2.64] ;  /* 0x0000003202007981 */ /* 0x000ea4000c1e1900 */
[----:B--2---:R1:W2:Y:S02]  /*07b0*/  R2UR UR8, R0 ;  /* 0x00000000000873c2 */ /* 0x0042a400000e0000 */
[----:B-12---:R-:W-:Y:S05]  /*07c0*/  BRA `(.L_x_230) ;  /* 0x000000c000007947 */ /* 0x006fea0003800000 */
.L_x_229:
[----:B------:R-:W-:-:S04]  /*07d0*/  ISETP.NE.U32.AND P0, PT, RZ, c[0x0][0x350], PT ;  /* 0x0000d400ff007a0c */ /* 0x000fc80003f05070 */
[----:B------:R-:W-:-:S13]  /*07e0*/  ISETP.NE.AND.EX P0, PT, RZ, c[0x0][0x354], PT, P0 ;  /* 0x0000d500ff007a0c */ /* 0x000fda0003f05300 */
[----:B------:R-:W-:Y:S05]  /*07f0*/  @!P0 BRA `(.L_x_230) ;  /* 0x0000009000008947 */ /* 0x000fea0003800000 */
[----:B------:R-:W-:Y:S02]  /*0800*/  ULDC.64 UR4, c[0x0][0x350] ;  /* 0x0000d40000047ab9 */ /* 0x000fe40000000a00 */
[----:B------:R-:W-:-:S06]  /*0810*/  UIMAD.WIDE UR4, UR16, UR13, UR4 ;  /* 0x0000000d100472a5 */ /* 0x000fcc000f8e0204 */
[----:B------:R-:W-:Y:S02]  /*0820*/  MOV R2, UR4 ;  /* 0x0000000400027c02 */ /* 0x000fe40008000f00 */
[----:B------:R-:W-:-:S05]  /*0830*/  MOV R3, UR5 ;  /* 0x0000000500037c02 */ /* 0x000fca0008000f00 */
[----:B------:R-:W2:Y:S04]  /*0840*/  LDG.E R4, [R2.64] ;  /* 0x0000003202047981 */ /* 0x000ea8000c1e1900 */
[----:B------:R-:W4:Y:S01]  /*0850*/  LDG.E R0, [R2.64+0x4] ;  /* 0x0000043202007981 */ /* 0x000f22000c1e1900 */
[----:B--2---:R-:W1:Y:S08]  /*0860*/  R2UR UR4, R4 ;  /* 0x00000000040473c2 */ /* 0x004e7000000e0000 */
[----:B----4-:R-:W1:Y:S02]  /*0870*/  R2UR UR8, R0 ;  /* 0x00000000000873c2 */ /* 0x010e6400000e0000 */
[----:B-1----:R-:W-:-:S06]  /*0880*/  UIADD3 UR8, -UR4, UR8, URZ ;  /* 0x0000000804087290 */ /* 0x002fcc000fffe13f */
.L_x_230:
[----:B------:R-:W-:Y:S02]  /*0890*/  ULDC UR4, c[0x0][0x2c4] ;  /* 0x0000b10000047ab9 */ /* 0x000fe40000000800 */
[----:B------:R-:W-:-:S02]  /*08a0*/  UISETP.NE.AND UP0, UPT, UR4, 0x1, UPT ;  /* 0x000000010400788c */ /* 0x000fc4000bf05270 */
[----:B------:R-:W-:Y:S02]  /*08b0*/  ULDC.64 UR6, c[0x0][0x2c8] ;  /* 0x0000b20000067ab9 */ /* 0x000fe40000000a00 */
[----:B------:R-:W-:Y:S02]  /*08c0*/  UIADD3 UR12, UR18, 0x7f, URZ ;  /* 0x0000007f120c7890 */ /* 0x000fe4000fffe03f */
[----:B------:R-:W-:Y:S02]  /*08d0*/  ULDC.64 UR4, c[0x0][0x328] ;  /* 0x0000ca0000047ab9 */ /* 0x000fe40000000a00 */
[----:B------:R-:W-:Y:S02]  /*08e0*/  UP2UR UR35, UPR, URZ, 0x1 ;  /* 0x000000013f237883 */ /* 0x000fe40008000000 */
[----:B------:R-:W-:Y:S02]  /*08f0*/  UIADD3 UR8, -UR14, UR8, URZ ;  /* 0x000000080e087290 */ /* 0x000fe4000fffe13f */
[----:B------:R-:W-:-:S04]  /*0900*/  @UP0 UIADD3 UR20, UR18, 0x7f, URZ ;  /* 0x0000007f12140890 */ /* 0x000fc8000fffe03f */
[----:B------:R-:W-:Y:S02]  /*0910*/  UIMAD.WIDE.U32 UR20, UR20, UR6, URZ ;  /* 0x00000006141472a5 */ /* 0x000fe4000f8e003f */
[----:B---3--:R-:W-:Y:S02]  /*0920*/  UIADD3 UR6, UR8, 0x1, -UR15 ;  /* 0x0000000108067890 */ /* 0x008fe4000fffe80f */
[----:B------:R-:W-:Y:S02]  /*0930*/  @UP0 USHF.R.U32.HI UR12, URZ, UR7, UR21 ;  /* 0x000000073f0c0299 */ /* 0x000fe40008011615 */
[----:B------:R-:W-:Y:S02]  /*0940*/  UISETP.GE.AND UP0, UPT, UR5, 0x1, UPT ;  /* 0x000000010500788c */ /* 0x000fe4000bf06270 */
[----:B------:R-:W-:Y:S02]  /*0950*/  UIADD3 UR6, UR6, UR12, URZ ;  /* 0x0000000c06067290 */ /* 0x000fe4000fffe03f */
[----:B------:R-:W-:-:S02]  /*0960*/  UP2UR UR34, UPR, URZ, 0x1 ;  /* 0x000000013f227883 */ /* 0x000fc40008000000 */
[----:B------:R-:W-:Y:S01]  /*0970*/  PLOP3.LUT P0, PT, PT, PT, UP0, 0x40, 0x0 ;  /* 0x000000000000781c */ /* 0x000fe20003f0e808 */
[----:B------:R-:W-:-:S12]  /*0980*/  UIADD3 UR4, UR6, UR4, URZ ;  /* 0x0000000406047290 */ /* 0x000fd8000fffe03f */
[----:B------:R-:W-:Y:S05]  /*0990*/  @P0 BRA `(.L_x_231) ;  /* 0x0000014000000947 */ /* 0x000fea0003800000 */
[----:B------:R-:W-:Y:S01]  /*09a0*/  ISETP.LT.AND P0, PT, RZ, UR6, PT ;  /* 0x00000006ff007c0c */ /* 0x000fe2000bf01270 */
[----:B------:R-:W-:-:S12]  /*09b0*/  UIADD3 UR12, UR6, -0x1, URZ ;  /* 0xffffffff060c7890 */ /* 0x000fd8000fffe03f */
        /* <DEDUP_REMOVED lines=9> */
.L_x_232:
[----:B------:R-:W-:Y:S02]  /*0a50*/  UISETP.NE.AND UP0, UPT, UR5, 0x1, UPT ;  /* 0x000000010500788c */ /* 0x000fe4000bf05270 */
[----:B------:R-:W-:Y:S02]  /*0a60*/  ULDC.64 UR6, c[0x0][0x330] ;  /* 0x0000cc0000067ab9 */ /* 0x000fe40000000a00 */
[----:B------:R-:W-:-:S07]  /*0a70*/  UIMAD.WIDE.U32 UR20, UR12, UR6, URZ ;  /* 0x000000060c1472a5 */ /* 0x000fce000f8e003f */
[----:B------:R-:W-:Y:S02]  /*0a80*/  @UP0 UMOV UR17, UR21 ;  /* 0x0000001500110c82 */ /* 0x000fe40008000000 */
[----:B------:R-:W-:Y:S02]  /*0a90*/  @UP0 USHF.R.U32.HI UR12, URZ, UR7, UR17 ;  /* 0x000000073f0c0299 */ /* 0x000fe40008011611 */
.L_x_233:
[----:B------:R-:W-:Y:S02]  /*0aa0*/  ULDC UR6, c[0x0][0x32c] ;  /* 0x0000cb0000067ab9 */ /* 0x000fe40000000800 */
[----:B------:R-:W-:-:S04]  /*0ab0*/  UIMAD UR6, UR12, UR5, UR6 ;  /* 0x000000050c0672a4 */ /* 0x000fc8000f8e0206 */
[----:B------:R-:W-:-:S04]  /*0ac0*/  UISETP.LT.AND UP0, UPT, UR4, UR6, UPT ;  /* 0x000000060400728c */ /* 0x000fc8000bf01270 */
[----:B------:R-:W-:Y:S02]  /*0ad0*/  USEL UR4, UR4, UR6, UP0 ;  /* 0x0000000604047287 */ /* 0x000fe40008000000 */
.L_x_231:
[----:B------:R-:W-:Y:S02]  /*0ae0*/  UISETP.NE.AND UP0, UPT, UR35, URZ, UPT ;  /* 0x0000003f2300728c */ /* 0x000fe4000bf05270 */
[----:B------:R-:W-:Y:S02]  /*0af0*/  UIADD3 UR22, UR4, 0x5f, URZ ;  /* 0x0000005f04167890 */ /* 0x000fe4000fffe03f */
[----:B------:R-:W-:Y:S02]  /*0b00*/  ULDC.64 UR6, c[0x0][0x2c8] ;  /* 0x0000b20000067ab9 */ /* 0x000fe40000000a00 */
[----:B------:R-:W-:Y:S02]  /*0b10*/  UIMAD.WIDE.U32 UR24, UR18, UR6, URZ ;  /* 0x00000006121872a5 */ /* 0x000fe4000f8e003f */
[----:B------:R-:W-:Y:S02]  /*0b20*/  UIMAD.WIDE UR22, UR22, 0x2aaaaaab, URZ ;  /* 0x2aaaaaab161678a5 */ /* 0x000fe4000f8e023f */
[----:B------:R-:W-:-:S02]  /*0b30*/  UIADD3 UR20, UR8, 0x5f, URZ ;  /* 0x0000005f08147890 */ /* 0x000fc4000fffe03f */
[----:B------:R-:W-:Y:S02]  /*0b40*/  UISETP.GE.AND UP2, UPT, UR5, 0x1, UPT ;  /* 0x000000010500788c */ /* 0x000fe4000bf46270 */
[----:B------:R-:W-:Y:S02]  /*0b50*/  UIMAD.WIDE UR20, UR20, 0x2aaaaaab, URZ ;  /* 0x2aaaaaab141478a5 */ /* 0x000fe4000f8e023f */
[----:B------:R-:W-:Y:S02]  /*0b60*/  @UP0 UMOV UR17, UR25 ;  /* 0x0000001900110c82 */ /* 0x000fe40008000000 */
[----:B------:R-:W-:Y:S01]  /*0b70*/  UMOV UR4, UR18 ;  /* 0x0000001200047c82 */ /* 0x000fe20008000000 */
[----:B------:R-:W-:Y:S01]  /*0b80*/  PLOP3.LUT P0, PT, PT, PT, UP2, 0x40, 0x0 ;  /* 0x000000000000781c */ /* 0x000fe20003f0e828 */
[----:B------:R-:W-:Y:S02]  /*0b90*/  UMOV UR19, UR23 ;  /* 0x0000001700137c82 */ /* 0x000fe40008000000 */
[----:B------:R-:W-:-:S02]  /*0ba0*/  @UP0 USHF.R.U32.HI UR4, URZ, UR7, UR17 ;  /* 0x000000073f040299 */ /* 0x000fc40008011611 */
[----:B------:R-:W-:Y:S02]  /*0bb0*/  USHF.R.U32.HI UR7, URZ, 0x1f, UR21 ;  /* 0x0000001f3f077899 */ /* 0x000fe40008011615 */
[----:B------:R-:W-:Y:S02]  /*0bc0*/  USHF.R.U32.HI UR12, URZ, 0x1f, UR19 ;  /* 0x0000001f3f0c7899 */ /* 0x000fe40008011613 */
[----:B------:R-:W-:Y:S02]  /*0bd0*/  UIADD3 UR17, UR8, -UR15, URZ ;  /* 0x8000000f08117290 */ /* 0x000fe4000fffe03f */
[----:B------:R-:W-:Y:S02]  /*0be0*/  ULEA.HI.SX32 UR7, UR21, UR7, 0x1c ;  /* 0x0000000715077291 */ /* 0x000fe4000f8fe23f */
[----:B------:R-:W-:Y:S02]  /*0bf0*/  ULEA.HI.SX32 UR12, UR19, UR12, 0x1c ;  /* 0x0000000c130c7291 */ /* 0x000fe4000f8fe23f */
[----:B------:R-:W-:-:S02]  /*0c00*/  UIADD3 UR4, UR17, UR4, URZ ;  /* 0x0000000411047290 */ /* 0x000fc4000fffe03f */
[----:B------:R-:W-:Y:S02]  /*0c10*/  UISETP.LT.AND UP0, UPT, UR7, UR12, UPT ;  /* 0x0000000c0700728c */ /* 0x000fe4000bf01270 */
        /* <DEDUP_REMOVED lines=16> */
.L_x_235:
[----:B------:R-:W-:-:S03]  /*0d20*/  UISETP.NE.AND UP0, UPT, UR5, 0x1, UPT ;  /* 0x000000010500788c */ /* 0x000fc6000bf05270 */
[----:B------:R-:W-:Y:S02]  /*0d30*/  ULDC.64 UR4, c[0x0][0x330] ;  /* 0x0000cc0000047ab9 */ /* 0x000fe40000000a00 */
[----:B------:R-:W-:-:S07]  /*0d40*/  UIMAD.WIDE.U32 UR20, UR7, UR4, URZ ;  /* 0x00000004071472a5 */ /* 0x000fce000f8e003f */
[----:B------:R-:W-:Y:S02]  /*0d50*/  @UP0 UMOV UR19, UR21 ;  /* 0x0000001500130c82 */ /* 0x000fe40008000000 */
[----:B------:R-:W-:Y:S02]  /*0d60*/  @UP0 USHF.R.U32.HI UR7, URZ, UR5, UR19 ;  /* 0x000000053f070299 */ /* 0x000fe40008011613 */
.L_x_236:
[----:B------:R-:W-:Y:S02]  /*0d70*/  ULDC UR4, c[0x0][0x32c] ;  /* 0x0000cb0000047ab9 */ /* 0x000fe40000000800 */
[----:B------:R-:W-:-:S04]  /*0d80*/  UIMAD UR4, UR7, UR4, URZ ;  /* 0x00000004070472a4 */ /* 0x000fc8000f8e023f */
[----:B------:R-:W-:-:S04]  /*0d90*/  UISETP.LT.AND UP0, UPT, UR6, UR4, UPT ;  /* 0x000000040600728c */ /* 0x000fc8000bf01270 */
[----:B------:R-:W-:-:S04]  /*0da0*/  USEL UR6, UR6, UR4, !UP0 ;  /* 0x0000000406067287 */ /* 0x000fc8000c000000 */
.L_x_234:
[----:B------:R-:W-:Y:S01]  /*0db0*/  UIMAD.WIDE UR4, UR6, 0x2aaaaaab, URZ ;  /* 0x2aaaaaab060478a5 */ /* 0x000fe2000f8e023f */
[----:B------:R-:W-:Y:S01]  /*0dc0*/  PLOP3.LUT P4, PT, PT, PT, PT, 0x80, 0x0 ;  /* 0x000000000000781c */ /* 0x000fe20003f8f070 */
[----:B------:R-:W-:Y:S01]  /*0dd0*/  CS2R R162, SRZ ;  /* 0x0000000000a27805 */ /* 0x000fe2000001ff00 */
[----:B------:R-:W-:Y:S01]  /*0de0*/  CS2R R160, SRZ ;  /* 0x0000000000a07805 */ /* 0x000fe2000001ff00 */
[----:B------:R-:W-:Y:S01]  /*0df0*/  USHF.R.U32.HI UR4, URZ, 0x1f, UR5 ;  /* 0x0000001f3f047899 */ /* 0x000fe20008011605 */
[----:B------:R-:W-:Y:S01]  /*0e00*/  CS2R R166, SRZ ;  /* 0x0000000000a67805 */ /* 0x000fe2000001ff00 */
[----:B------:R-:W-:Y:S01]  /*0e10*/  CS2R R164, SRZ ;  /* 0x0000000000a47805 */ /* 0x000fe2000001ff00 */
[----:B------:R-:W-:Y:S01]  /*0e20*/  IMAD.MOV.U32 R15, RZ, RZ, RZ ;  /* 0x000000ffff0f7224 */ /* 0x000fe200078e00ff */
[----:B------:R-:W-:Y:S01]  /*0e30*/  ULEA.HI.SX32 UR4, UR5, UR4, 0x1c ;  /* 0x0000000405047291 */ /* 0x000fe2000f8fe23f */
[----:B------:R-:W-:Y:S01]  /*0e40*/  IMAD.MOV.U32 R158, RZ, RZ, RZ ;  /* 0x000000ffff9e7224 */ /* 0x000fe200078e00ff */
[----:B------:R-:W-:Y:S01]  /*0e50*/  CS2R R156, SRZ ;  /* 0x00000000009c7805 */ /* 0x000fe2000001ff00 */
[----:B------:R-:W-:Y:S01]  /*0e60*/  CS2R R16, SRZ ;  /* 0x0000000000107805 */ /* 0x000fe2000001ff00 */
[----:B------:R-:W-:Y:S01]  /*0e70*/  UISETP.LT.AND UP0, UPT, URZ, UR4, UPT ;  /* 0x000000043f00728c */ /* 0x000fe2000bf01270 */
[----:B------:R-:W-:Y:S01]  /*0e80*/  MOV R154, RZ ;  /* 0x000000ff009a7202 */ /* 0x000fe20000000f00 */
[----:B------:R-:W-:Y:S01]  /*0e90*/  IMAD.MOV.U32 R152, RZ, RZ, RZ ;  /* 0x000000ffff987224 */ /* 0x000fe200078e00ff */
[----:B------:R-:W-:Y:S01]  /*0ea0*/  CS2R R18, SRZ ;  /* 0x0000000000127805 */ /* 0x000fe2000001ff00 */
[----:B------:R-:W-:Y:S01]  /*0eb0*/  USEL UR7, URZ, UR4, !UP0 ;  /* 0x000000043f077287 */ /* 0x000fe2000c000000 */
[----:B------:R-:W-:Y:S01]  /*0ec0*/  MOV R146, RZ ;  /* 0x000000ff00927202 */ /* 0x000fe20000000f00 */
[----:B------:R-:W-:Y:S01]  /*0ed0*/  CS2R R12, SRZ ;  /* 0x00000000000c7805 */ /* 0x000fe2000001ff00 */
[----:B------:R-:W-:Y:S01]  /*0ee0*/  IMAD.MOV.U32 R144, RZ, RZ, RZ ;  /* 0x000000ffff907224 */ /* 0x000fe200078e00ff */
[----:B------:R-:W-:Y:S01]  /*0ef0*/  UISETP.GT.AND UP0, UPT, UR12, UR7, UPT ;  /* 0x000000070c00728c */ /* 0x000fe2000bf04270 */
[----:B------:R-:W-:Y:S01]  /*0f00*/  MOV R150, RZ ;  /* 0x000000ff00967202 */ /* 0x000fe20000000f00 */
[----:B------:R-:W-:Y:S01]  /*0f10*/  IMAD.MOV.U32 R148, RZ, RZ, RZ ;  /* 0x000000ffff947224 */ /* 0x000fe200078e00ff */
[----:B------:R-:W-:Y:S01]  /*0f20*/  CS2R R142, SRZ ;  /* 0x00000000008e7805 */ /* 0x000fe2000001ff00 */
[----:B------:R-:W-:Y:S01]  /*0f30*/  CS2R R22, SRZ ;  /* 0x0000000000167805 */ /* 0x000fe2000001ff00 */
[----:B------:R-:W-:Y:S01]  /*0f40*/  MOV R140, RZ ;  /* 0x000000ff008c7202 */ /* 0x000fe20000000f00 */
[----:B------:R-:W-:Y:S01]  /*0f50*/  IMAD.MOV.U32 R138, RZ, RZ, RZ ;  /* 0x000000ffff8a7224 */ /* 0x000fe200078e00ff */
[----:B------:R-:W-:Y:S01]  /*0f60*/  PLOP3.LUT P0, PT, PT, PT, UP0, 0x80, 0x0 ;  /* 0x000000000000781c */ /* 0x000fe20003f0f008 */
        /* <DEDUP_REMOVED lines=28> */
[----:B------:R-:W-:Y:S02]  /*1130*/  UISETP.NE.AND UP2, UPT, UR35, URZ, UPT ;  /* 0x0000003f2300728c */ /* 0x000fe4000bf45270 */
[----:B------:R-:W-:-:S03]  /*1140*/  UISETP.NE.AND.EX UP0, UPT, URZ, UR5, UPT, UP0 ;  /* 0x000000053f00728c */ /* 0x000fc6000bf05300 */
[----:B------:R-:W-:-:S03]  /*1150*/  ULDC.64 UR4, c[0x0][0x340] ;  /* 0x0000d00000047ab9 */ /* 0x000fc60000000a00 */
[----:B------:R-:W-:-:S05]  /*1160*/  PLOP3.LUT P1, PT, PT, PT, UP0, 0x80, 0x0 ;  /* 0x000000000000781c */ /* 0x000fca0003f2f008 */
[----:B------:R-:W-:-:S06]  /*1170*/  @UP0 UIMAD.WIDE UR4, UR16, UR13, UR4 ;  /* 0x0000000d100402a5 */ /* 0x000fcc000f8e0204 */
[----:B------:R-:W-:Y:S02]  /*1180*/  IMAD.U32 R2, RZ, RZ, UR4 ;  /* 0x00000004ff027e24 */ /* 0x000fe4000f8e00ff */
[----:B------:R-:W-:Y:S01]  /*1190*/  IMAD.U32 R3, RZ, RZ, UR5 ;  /* 0x00000005ff037e24 */ /* 0x000fe2000f8e00ff */
[----:B------:R-:W-:Y:S01]  /*11a0*/  SHF.R.S32.HI R200, RZ, 0x1f, R201 ;  /* 0x0000001fffc87819 */ /* 0x000fe200000114c9 */
[----:B------:R-:W-:Y:S02]  /*11b0*/  USHF.R.S32.HI UR6, URZ, 0x1f, UR9 ;  /* 0x0000001f3f067899 */ /* 0x000fe40008011409 */
[----:B------:R-:W-:Y:S01]  /*11c0*/  ULDC.64 UR4, c[0x0][0x178] ;  /* 0x00005e0000047ab9 */ /* 0x000fe20000000a00 */
[----:B------:R1:W2:Y:S01]  /*11d0*/  @P1 LDG.E R10, [R2.64] ;  /* 0x00000032020a1981 */ /* 0x0002a2000c1e1900 */
[----:B------:R-:W-:Y:S01]  /*11e0*/  UIMAD UR6, UR6, UR4, URZ ;  /* 0x00000004060672a4 */ /* 0x000fe2000f8e023f */
[----:B------:R-:W-:Y:S01]  /*11f0*/  PLOP3.LUT P2, PT, PT, PT, UP2, 0x80, 0x0 ;  /* 0x000000000000781c */ /* 0x000fe20003f4f028 */
[----:B------:R-:W-:Y:S01]  /*1200*/  UIMAD.WIDE.U32 UR20, UR9, UR4, URZ ;  /* 0x00000004091472a5 */ /* 0x000fe2000f8e003f */
[----:B------:R-:W-:Y:S01]  /*1210*/  PLOP3.LUT P0, PT, PT, PT, UP2, 0x80, 0x0 ;  /* 0x000000000000781c */ /* 0x000fe20003f0f028 */
[----:B------:R-:W-:Y:S01]  /*1220*/  UIMAD UR6, UR9, UR5, UR6 ;  /* 0x00000005090672a4 */ /* 0x000fe2000f8e0206 */
[----:B------:R-:W-:Y:S01]  /*1230*/  LEA.HI R13, R200, R201, RZ, 0x4 ;  /* 0x000000c9c80d7211 */ /* 0x000fe200078f20ff */
[----:B------:R-:W-:Y:S01]  /*1240*/  USHF.R.S32.HI UR9, URZ, 0x1f, UR16 ;  /* 0x0000001f3f097899 */ /* 0x000fe20008011410 */
[----:B------:R-:W-:Y:S01]  /*1250*/  BSSY B0, `(.L_x_238) ;  /* 0x0000051000007945 */ /* 0x000fe20003800000 */
[----:B------:R-:W-:-:S02]  /*1260*/  ULDC.64 UR4, c[0x0][0x1b8] ;  /* 0x00006e0000047ab9 */ /* 0x000fc40000000a00 */
[----:B------:R-:W-:Y:S02]  /*1270*/  UIADD3 UR21, UR21, UR6, URZ ;  /* 0x0000000615157290 */ /* 0x000fe4000fffe03f */
[----:B------:R-:W-:Y:S02]  /*1280*/  UIMAD UR6, UR10, UR4, URZ ;  /* 0x000000040a0672a4 */ /* 0x000fe4000f8e023f */
[----:B------:R-:W-:Y:S02]  /*1290*/  UIMAD.WIDE.U32 UR20, UR11, UR4, UR20 ;  /* 0x000000040b1472a5 */ /* 0x000fe4000f8e0014 */
[----:B------:R-:W-:Y:S02]  /*12a0*/  UIMAD UR6, UR11, UR5, UR6 ;  /* 0x000000050b0672a4 */ /* 0x000fe4000f8e0206 */
[----:B------:R-:W-:Y:S02]  /*12b0*/  USEL UR9, UR9, URZ, !UP1 ;  /* 0x0000003f09097287 */ /* 0x000fe4000c800000 */
[----:B------:R-:W-:-:S02]  /*12c0*/  ULDC.64 UR4, c[0x0][0x1c0] ;  /* 0x0000700000047ab9 */ /* 0x000fc40000000a00 */
[----:B------:R-:W-:Y:S01]  /*12d0*/  USEL UR13, UR16, URZ, !UP1 ;  /* 0x0000003f100d7287 */ /* 0x000fe2000c800000 */
[----:B-1----:R-:W-:Y:S01]  /*12e0*/  LEA.HI R2, R200, R201, RZ, 0x3 ;  /* 0x000000c9c8027211 */ /* 0x002fe200078f18ff */
[----:B------:R-:W-:Y:S02]  /*12f0*/  UIMAD UR9, UR9, UR4, URZ ;  /* 0x00000004090972a4 */ /* 0x000fe4000f8e023f */
[----:B------:R-:W-:Y:S01]  /*1300*/  UIADD3 UR21, UR21, UR6, URZ ;  /* 0x0000000615157290 */ /* 0x000fe2000fffe03f */
[----:B------:R-:W-:Y:S01]  /*1310*/  LOP3.LUT R0, R2, 0xfffffff8, RZ, 0xc0, !PT ;  /* 0xfffffff802007812 */ /* 0x000fe200078ec0ff */
[----:B------:R-:W-:Y:S01]  /*1320*/  UIMAD UR5, UR13, UR5, UR9 ;  /* 0x000000050d0572a4 */ /* 0x000fe2000f8e0209 */
[----:B------:R-:W-:Y:S01]  /*1330*/  SHF.R.S32.HI R18, RZ, 0x3, R2 ;  /* 0x00000003ff127819 */ /* 0x000fe20000011402 */
[----:B------:R-:W-:Y:S02]  /*1340*/  UIMAD.WIDE.U32 UR20, UR13, UR4, UR20 ;  /* 0x000000040d1472a5 */ /* 0x000fe4000f8e0014 */
[----:B------:R-:W-:Y:S01]  /*1350*/  IMAD.IADD R6, R201, 0x1, -R0 ;  /* 0x00000001c9067824 */ /* 0x000fe200078e0a00 */
[----:B------:R-:W-:-:S02]  /*1360*/  ULDC UR6, c[0x0][0x2c4] ;  /* 0x0000b10000067ab9 */ /* 0x000fc40000000800 */
[----:B------:R-:W-:Y:S01]  /*1370*/  UIADD3 UR5, UR21, UR5, URZ ;  /* 0x0000000515057290 */ /* 0x000fe2000fffe03f */
[C---:B------:R-:W-:Y:S01]  /*1380*/  IMAD R203, R6.reuse, 0x10, R18 ;  /* 0x0000001006cb7824 */ /* 0x040fe200078e0212 */
[----:B------:R-:W-:Y:S01]  /*1390*/  UIMAD UR6, UR15, UR6, URZ ;  /* 0x000000060f0672a4 */ /* 0x000fe2000f8e023f */
[----:B------:R-:W-:Y:S02]  /*13a0*/  IMAD.U32 R3, RZ, RZ, UR21 ;  /* 0x00000015ff037e24 */ /* 0x000fe4000f8e00ff */
[----:B------:R-:W-:Y:S01]  /*13b0*/  IMAD.SHL.U32 R6, R6, 0x8, RZ ;  /* 0x0000000806067824 */ /* 0x000fe200078e00ff */
[----:B------:R-:W-:Y:S01]  /*13c0*/  IADD3 R4, R203, UR18, RZ ;  /* 0x00000012cb047c10 */ /* 0x000fe2000fffe0ff */
[----:B------:R-:W-:Y:S01]  /*13d0*/  IMAD.U32 R3, RZ, RZ, UR5 ;  /* 0x00000005ff037e24 */ /* 0x000fe2000f8e00ff */
[----:B------:R1:W-:Y:S03]  /*13e0*/  STL [R1+0xc], R203 ;  /* 0x00000ccb01007387 */ /* 0x0003e60000100800 */
[----:B------:R-:W-:-:S04]  /*13f0*/  @P2 IMAD.HI.U32 R2, R4, c[0x0][0x2c8], RZ ;  /* 0x0000b20004022a27 */ /* 0x000fc800078e00ff */
[----:B------:R-:W-:Y:S01]  /*1400*/  IMAD.MOV.U32 R0, RZ, RZ, R4 ;  /* 0x000000ffff007224 */ /* 0x000fe200078e0004 */
[----:B------:R-:W-:Y:S01]  /*1410*/  @P0 SHF.R.U32.HI R0, RZ, c[0x0][0x2cc], R2 ;  /* 0x0000b300ff000a19 */ /* 0x000fe20000011602 */
[----:B------:R-:W-:Y:S01]  /*1420*/  IMAD.U32 R2, RZ, RZ, UR20 ;  /* 0x00000014ff027e24 */ /* 0x000fe2000f8e00ff */
[----:B------:R-:W-:Y:S02]  /*1430*/  ISETP.GE.AND P0, PT, R6, c[0x0][0x198], PT ;  /* 0x0000660006007a0c */ /* 0x000fe40003f06270 */
[--C-:B------:R-:W-:Y:S01]  /*1440*/  SHF.R.S32.HI R5, RZ, 0x1f, R0.reuse ;  /* 0x0000001fff057819 */ /* 0x100fe20000011400 */
[----:B------:R-:W-:Y:S02]  /*1450*/  IMAD.MOV R7, RZ, RZ, -R0 ;  /* 0x000000ffff077224 */ /* 0x000fe400078e0a00 */
[----:B------:R-:W-:-:S04]  /*1460*/  IMAD.WIDE.U32 R2, R0, c[0x0][0x1b0], R2 ;  /* 0x00006c0000027a25 */ /* 0x000fc800078e0002 */
[----:B------:R-:W-:-:S04]  /*1470*/  IMAD R5, R5, c[0x0][0x1b0], RZ ;  /* 0x00006c0005057a24 */ /* 0x000fc800078e02ff */
[----:B------:R-:W-:Y:S02]  /*1480*/  IMAD R5, R0, c[0x0][0x1b4], R5 ;  /* 0x00006d0000057a24 */ /* 0x000fe400078e0205 */
[----:B------:R-:W-:Y:S02]  /*1490*/  IMAD R0, R7, c[0x0][0x2c4], R4 ;  /* 0x0000b10007007a24 */ /* 0x000fe400078e0204 */
[----:B------:R-:W-:Y:S02]  /*14a0*/  IMAD.IADD R3, R3, 0x1, R5 ;  /* 0x0000000103037824 */ /* 0x000fe400078e0205 */
[----:B------:R-:W-:Y:S01]  /*14b0*/  IMAD.SHL.U32 R4, R18, 0x40, RZ ;  /* 0x0000004012047824 */ /* 0x000fe200078e00ff */
[----:B------:R-:W-:Y:S01]  /*14c0*/  SHF.R.S32.HI R5, RZ, 0x1f, R0 ;  /* 0x0000001fff057819 */ /* 0x000fe20000011400 */
[----:B------:R-:W-:-:S03]  /*14d0*/  IMAD.WIDE.U32 R2, R0, c[0x0][0x1a8], R2 ;  /* 0x00006a0000027a25 */ /* 0x000fc600078e0002 */
[----:B------:R-:W-:Y:S01]  /*14e0*/  LOP3.LUT R4, R4, 0x1c0, RZ, 0xc0, !PT ;  /* 0x000001c004047812 */ /* 0x000fe200078ec0ff */
[----:B------:R-:W-:Y:S01]  /*14f0*/  IMAD R5, R5, c[0x0][0x1a8], RZ ;  /* 0x00006a0005057a24 */ /* 0x000fe200078e02ff */
[----:B------:R-:W-:-:S03]  /*1500*/  LEA R8, P2, R2, c[0x0][0x160], 0x1 ;  /* 0x0000580002087a11 */ /* 0x000fc600078408ff */
[----:B------:R-:W-:Y:S01]  /*1510*/  IMAD R7, R0, c[0x0][0x1ac], R5 ;  /* 0x00006b0000077a24 */ /* 0x000fe200078e0205 */
[----:B------:R-:W-:Y:S02]  /*1520*/  LOP3.LUT R0, R13, 0xfffffff0, RZ, 0xc0, !PT ;  /* 0xfffffff00d007812 */ /* 0x000fe400078ec0ff */
[----:B------:R-:W-:Y:S01]  /*1530*/  LOP3.LUT R5, R4, 0x38, R6, 0xf8, !PT ;  /* 0x0000003804057812 */ /* 0x000fe200078ef806 */
[----:B------:R-:W-:Y:S01]  /*1540*/  IMAD.IADD R3, R3, 0x1, R7 ;  /* 0x0000000103037824 */ /* 0x000fe200078e0207 */
[----:B------:R-:W-:Y:S01]  /*1550*/  SHF.R.U32.HI R4, RZ, 0x3, R4 ;  /* 0x00000003ff047819 */ /* 0x000fe20000011604 */
[----:B------:R-:W-:Y:S01]  /*1560*/  IMAD.IADD R0, R201, 0x1, -R0 ;  /* 0x00000001c9007824 */ /* 0x000fe200078e0a00 */
[----:B------:R1:W3:Y:S02]  /*1570*/  SHFL.IDX PT, R6, R8, RZ, 0x181f ;  /* 0x00181fff08067589 */ /* 0x0002e400000e0000 */
[----:B------:R-:W-:Y:S02]  /*1580*/  LEA.HI.X R9, R2, c[0x0][0x164], R3, 0x1, P2 ;  /* 0x0000590002097a11 */ /* 0x000fe400010f0c03 */
[----:B------:R-:W-:-:S02]  /*1590*/  SHF.R.S32.HI R3, RZ, 0x1f, R0 ;  /* 0x0000001fff037819 */ /* 0x000fc40000011400 */
[----:B------:R-:W-:Y:S01]  /*15a0*/  LOP3.LUT R4, R5, R4, RZ, 0x3c, !PT ;  /* 0x0000000405047212 */ /* 0x000fe200078e3cff */
[----:B------:R1:W4:Y:S01]  /*15b0*/  SHFL.IDX PT, R7, R9, RZ, 0x181f ;  /* 0x00181fff09077589 */ /* 0x00032200000e0000 */
[----:B------:R-:W-:Y:S02]  /*15c0*/  LEA.HI R20, R3, R0, RZ, 0x3 ;  /* 0x0000000003147211 */ /* 0x000fe400078f18ff */
[----:B------:R-:W-:Y:S02]  /*15d0*/  IADD3 R5, R18, UR18, RZ ;  /* 0x0000001212057c10 */ /* 0x000fe4000fffe0ff */
[----:B------:R-:W-:Y:S02]  /*15e0*/  LEA.HI R2, R200, R201, RZ, 0x3 ;  /* 0x000000c9c8027211 */ /* 0x000fe400078f18ff */
[----:B------:R-:W-:Y:S02]  /*15f0*/  LOP3.LUT R3, R20, 0xfffffff8, RZ, 0xc0, !PT ;  /* 0xfffffff814037812 */ /* 0x000fe400078ec0ff */
[----:B------:R-:W-:-:S02]  /*1600*/  ISETP.GE.AND P3, PT, R5, UR6, PT ;  /* 0x0000000605007c0c */ /* 0x000fc4000bf66270 */
[----:B------:R-:W-:Y:S01]  /*1610*/  LOP3.LUT R2, R2, 0xfffffff8, RZ, 0xc0, !PT ;  /* 0xfffffff802027812 */ /* 0x000fe200078ec0ff */
[----:B------:R-:W-:Y:S02]  /*1620*/  IMAD.IADD R19, R0, 0x1, -R3 ;  /* 0x0000000100137824 */ /* 0x000fe400078e0a03 */
[----:B------:R-:W-:Y:S02]  /*1630*/  IMAD.MOV.U32 R3, RZ, RZ, 0x20 ;  /* 0x00000020ff037424 */ /* 0x000fe400078e00ff */
[----:B------:R-:W-:Y:S02]  /*1640*/  IMAD.IADD R32, R201, 0x1, -R2 ;  /* 0x00000001c9207824 */ /* 0x000fe400078e0a02 */
[----:B------:R-:W-:Y:S02]  /*1650*/  IMAD.MOV.U32 R2, RZ, RZ, 0x10 ;  /* 0x00000010ff027424 */ /* 0x000fe400078e00ff */
[----:B------:R-:W-:-:S05]  /*1660*/  IMAD.SHL.U32 R33, R32, 0x8, RZ ;  /* 0x0000000820217824 */ /* 0x000fca00078e00ff */
[----:B------:R-:W-:Y:S01]  /*1670*/  SHF.R.S32.HI R225, RZ, 0x1f, R33 ;  /* 0x0000001fffe17819 */ /* 0x000fe20000011421 */
[----:B--2---:R2:W5:Y:S01]  /*1680*/  @P1 R2UR UR19, R10 ;  /* 0x000000000a1313c2 */ /* 0x00456200000e0000 */
[----:B------:R-:W-:Y:S01]  /*1690*/  R2P PR, R19, 0x6 ;  /* 0x0000000613007804 */ /* 0x000fe20000000000 */
[----:B-----5:R-:W-:-:S04]  /*16a0*/  @!UP0 UMOV UR19, UR16 ;  /* 0x0000001000138c82 */ /* 0x020fc80008000000 */
[----:B------:R-:W-:Y:S02]  /*16b0*/  SEL R2, R2, 0xfffffff0, !P1 ;  /* 0xfffffff002027807 */ /* 0x000fe40004800000 */
[----:B--2---:R-:W-:-:S05]  /*16c0*/  LEA.HI R10, R200, R201, RZ, 0x6 ;  /* 0x000000c9c80a7211 */ /* 0x004fca00078f30ff */
[----:B------:R-:W-:-:S05]  /*16d0*/  IMAD.SHL.U32 R0, R10, 0x8, RZ ;  /* 0x000000080a007824 */ /* 0x000fca00078e00ff */
[----:B------:R-:W-:Y:S02]  /*16e0*/  LOP3.LUT R10, R4, 0xfffffe00, R0, 0xf8, !PT ;  /* 0xfffffe00040a7812 */ /* 0x000fe400078ef800 */
[----:B------:R-:W-:Y:S01]  /*16f0*/  SEL R4, R3, 0xffffffe0, !P2 ;  /* 0xffffffe003047807 */ /* 0x000fe20005000000 */
[----:B------:R-:W-:Y:S05]  /*1700*/  @P3 BRA `(.L_x_239) ;  /* 0x0000005000003947 */ /* 0x000fea0003800000 */
[----:B-1-34-:R-:W-:Y:S01]  /*1710*/  LEA R6, P1, R33, R6, 0x1 ;  /* 0x0000000621067211 */ /* 0x01afe200078208ff */
[----:B------:R-:W-:-:S03]  /*1720*/  IMAD.SHL.U32 R0, R10, 0x2, RZ ;  /* 0x000000020a007824 */ /* 0x000fc600078e00ff */
[----:B------:R-:W-:-:S05]  /*1730*/  LEA.HI.X R7, R33, R7, R225, 0x1, P1 ;  /* 0x0000000721077211 */ /* 0x000fca00008f0ce1 */
[----:B------:R-:W-:Y:S01]  /*1740*/  @!PT LDS RZ, [RZ] ;  /* 0x00000000fffff984 */ /* 0x000fe20000000800 */
[----:B------:R1:W-:Y:S04]  /*1750*/  LDGSTS.E.BYPASS.LTC128B.128 [R0+0x6100], [R6.64], !P0 ;  /* 0x0610000006007fae */ /* 0x0003e8000c101d72 */
.L_x_239:
[----:B-1-34-:R-:W-:Y:S05]  /*1760*/  BSYNC B0 ;  /* 0x0000000000007941 */ /* 0x01afea0003800000 */
.L_x_238:
[----:B------:R-:W-:Y:S01]  /*1770*/  IADD3 R0, R5, 0x10, RZ ;  /* 0x0000001005007810 */ /* 0x000fe20007ffe0ff */
[----:B------:R1:W2:Y:S01]  /*1780*/  SHFL.IDX PT, R3, R9, 0x1, 0x181f ;  /* 0x00381f0009037f89 */ /* 0x0002a200000e0000 */
[----:B------:R-:W-:Y:S02]  /*1790*/  BSSY B0, `(.L_x_240) ;  /* 0x0000009000007945 */ /* 0x000fe40003800000 */
[----:B------:R-:W-:Y:S01]  /*17a0*/  ISETP.GE.AND P1, PT, R0, UR6, PT ;  /* 0x0000000600007c0c */ /* 0x000fe2000bf26270 */
[----:B------:R1:W3:-:S12]  /*17b0*/  SHFL.IDX PT, R6, R8, 0x1, 0x181f ;  /* 0x00381f0008067f89 */ /* 0x0002d800000e0000 */
[----:B------:R-:W-:Y:S05]  /*17c0*/  @P1 BRA `(.L_x_241) ;  /* 0x0000005000001947 */ /* 0x000fea0003800000 */
[----:B---3--:R-:W-:Y:S01]  /*17d0*/  LEA R6, P1, R33, R6, 0x1 ;  /* 0x0000000621067211 */ /* 0x008fe200078208ff */
[----:B------:R-:W-:-:S03]  /*17e0*/  IMAD.SHL.U32 R0, R10, 0x2, RZ ;  /* 0x000000020a007824 */ /* 0x000fc600078e00ff */
[----:B--2---:R-:W-:-:S05]  /*17f0*/  LEA.HI.X R7, R33, R3, R225, 0x1, P1 ;  /* 0x0000000321077211 */ /* 0x004fca00008f0ce1 */
[----:B------:R-:W-:Y:S01]  /*1800*/  @!PT LDS RZ, [RZ] ;  /* 0x00000000fffff984 */ /* 0x000fe20000000800 */
[----:B------:R2:W-:Y:S04]  /*1810*/  LDGSTS.E.BYPASS.LTC128B.128 [R0+0x6900], [R6.64], !P0 ;  /* 0x0690000006007fae */ /* 0x0005e8000c101d72 */
.L_x_241:
[----:B------:R-:W-:Y:S05]  /*1820*/  BSYNC B0 ;  /* 0x0000000000007941 */ /* 0x000fea0003800000 */
.L_x_240:
[----:B--2---:R-:W-:Y:S01]  /*1830*/  IADD3 R0, R5, 0x20, RZ ;  /* 0x0000002005007810 */ /* 0x004fe20007ffe0ff */
[----:B------:R2:W4:Y:S01]  /*1840*/  SHFL.IDX PT, R3, R9, 0x2, 0x181f ;  /* 0x00581f0009037f89 */ /* 0x00052200000e0000 */
[----:B------:R-:W-:Y:S02]  /*1850*/  BSSY B0, `(.L_x_242) ;  /* 0x0000009000007945 */ /* 0x000fe40003800000 */
[----:B------:R-:W-:Y:S01]  /*1860*/  ISETP.GE.AND P1, PT, R0, UR6, PT ;  /* 0x0000000600007c0c */ /* 0x000fe2000bf26270 */
[----:B---3--:R2:W3:-:S12]  /*1870*/  SHFL.IDX PT, R6, R8, 0x2, 0x181f ;  /* 0x00581f0008067f89 */ /* 0x0084d800000e0000 */
[----:B------:R-:W-:Y:S05]  /*1880*/  @P1 BRA `(.L_x_243) ;  /* 0x0000005000001947 */ /* 0x000fea0003800000 */
[----:B---3--:R-:W-:Y:S01]  /*1890*/  LEA R6, P1, R33, R6, 0x1 ;  /* 0x0000000621067211 */ /* 0x008fe200078208ff */
[----:B------:R-:W-:-:S03]  /*18a0*/  IMAD.SHL.U32 R0, R10, 0x2, RZ ;  /* 0x000000020a007824 */ /* 0x000fc600078e00ff */
[----:B----4-:R-:W-:-:S05]  /*18b0*/  LEA.HI.X R7, R33, R3, R225, 0x1, P1 ;  /* 0x0000000321077211 */ /* 0x010fca00008f0ce1 */
[----:B------:R-:W-:Y:S01]  /*18c0*/  @!PT LDS RZ, [RZ] ;  /* 0x00000000fffff984 */ /* 0x000fe20000000800 */
[----:B------:R3:W-:Y:S04]  /*18d0*/  LDGSTS.E.BYPASS.LTC128B.128 [R0+0x7100], [R6.64], !P0 ;  /* 0x0710000006007fae */ /* 0x0007e8000c101d72 */
.L_x_243:
[----:B------:R-:W-:Y:S05]  /*18e0*/  BSYNC B0 ;  /* 0x0000000000007941 */ /* 0x000fea0003800000 */
.L_x_242:
[----:B---3--:R-:W-:Y:S01]  /*18f0*/  IADD3 R0, R5, 0x30, RZ ;  /* 0x0000003005007810 */ /* 0x008fe20007ffe0ff */
[----:B----4-:R3:W4:Y:S01]  /*1900*/  SHFL.IDX PT, R3, R9, 0x3, 0x181f ;  /* 0x00781f0009037f89 */ /* 0x01072200000e0000 */
[----:B------:R-:W-:Y:S02]  /*1910*/  BSSY B0, `(.L_x_244) ;  /* 0x0000009000007945 */ /* 0x000fe40003800000 */
[----:B------:R-:W-:Y:S01]  /*1920*/  ISETP.GE.AND P1, PT, R0, UR6, PT ;  /* 0x0000000600007c0c */ /* 0x000fe2000bf26270 */
[----:B------:R3:W1:-:S12]  /*1930*/  SHFL.IDX PT, R6, R8, 0x3, 0x181f ;  /* 0x00781f0008067f89 */ /* 0x00065800000e0000 */
[----:B------:R-:W-:Y:S05]  /*1940*/  @P1 BRA `(.L_x_245) ;  /* 0x0000005000001947 */ /* 0x000fea0003800000 */
[----:B-1----:R-:W-:Y:S01]  /*1950*/  LEA R6, P1, R33, R6, 0x1 ;  /* 0x0000000621067211 */ /* 0x002fe200078208ff */
[----:B------:R-:W-:-:S03]  /*1960*/  IMAD.SHL.U32 R0, R10, 0x2, RZ ;  /* 0x000000020a007824 */ /* 0x000fc600078e00ff */
[----:B----4-:R-:W-:-:S05]  /*1970*/  LEA.HI.X R7, R33, R3, R225, 0x1, P1 ;  /* 0x0000000321077211 */ /* 0x010fca00008f0ce1 */
[----:B------:R-:W-:Y:S01]  /*1980*/  @!PT LDS RZ, [RZ] ;  /* 0x00000000fffff984 */ /* 0x000fe20000000800 */
[----:B------:R1:W-:Y:S04]  /*1990*/  LDGSTS.E.BYPASS.LTC128B.128 [R0+0x7900], [R6.64], !P0 ;  /* 0x0790000006007fae */ /* 0x0003e8000c101d72 */
.L_x_245:
[----:B------:R-:W-:Y:S05]  /*19a0*/  BSYNC B0 ;  /* 0x0000000000007941 */ /* 0x000fea0003800000 */
.L_x_244:
[----:B-1----:R-:W-:Y:S01]  /*19b0*/  IADD3 R0, R5, 0x40, RZ ;  /* 0x0000004005007810 */ /* 0x002fe20007ffe0ff */
[----:B----4-:R1:W4:Y:S01]  /*19c0*/  SHFL.IDX PT, R3, R9, 0x4, 0x181f ;  /* 0x00981f0009037f89 */ /* 0x01032200000e0000 */
[----:B------:R-:W-:Y:S02]  /*19d0*/  BSSY B0, `(.L_x_246) ;  /* 0x0000009000007945 */ /* 0x000fe40003800000 */
[----:B------:R-:W-:Y:S01]  /*19e0*/  ISETP.GE.AND P1, PT, R0, UR6, PT ;  /* 0x0000000600007c0c */ /* 0x000fe2000bf26270 */
[----:B------:R1:W2:-:S12]  /*19f0*/  SHFL.IDX PT, R6, R8, 0x4, 0x181f ;  /* 0x00981f0008067f89 */ /* 0x00029800000e0000 */
[----:B------:R-:W-:Y:S05]  /*1a00*/  @P1 BRA `(.L_x_247) ;  /* 0x0000005000001947 */ /* 0x000fea0003800000 */
[----:B--2---:R-:W-:Y:S01]  /*1a10*/  LEA R6, P1, R33, R6, 0x1 ;  /* 0x0000000621067211 */ /* 0x004fe200078208ff */
[----:B------:R-:W-:-:S03]  /*1a20*/  IMAD.SHL.U32 R0, R10, 0x2, RZ ;  /* 0x000000020a007824 */ /* 0x000fc600078e00ff */
[----:B----4-:R-:W-:-:S05]  /*1a30*/  LEA.HI.X R7, R33, R3, R225, 0x1, P1 ;  /* 0x0000000321077211 */ /* 0x010fca00008f0ce1 */
[----:B------:R-:W-:Y:S01]  /*1a40*/  @!PT LDS RZ, [RZ] ;  /* 0x00000000fffff984 */ /* 0x000fe20000000800 */
[----:B------:R2:W-:Y:S04]  /*1a50*/  LDGSTS.E.BYPASS.LTC128B.128 [R0+0x8100], [R6.64], !P0 ;  /* 0x0810000006007fae */ /* 0x0005e8000c101d72 */
.L_x_247:
[----:B------:R-:W-:Y:S05]  /*1a60*/  BSYNC B0 ;  /* 0x0000000000007941 */ /* 0x000fea0003800000 */
.L_x_246:
[----:B--2---:R-:W-:Y:S01]  /*1a70*/  IADD3 R0, R5, 0x50, RZ ;  /* 0x0000005005007810 */ /* 0x004fe20007ffe0ff */
        /* <DEDUP_REMOVED lines=10> */
.L_x_249:
[----:B------:R-:W-:Y:S05]  /*1b20*/  BSYNC B0 ;  /* 0x0000000000007941 */ /* 0x000fea0003800000 */
.L_x_248:
        /* <DEDUP_REMOVED lines=11> */
.L_x_251:
[----:B------:R-:W-:Y:S05]  /*1be0*/  BSYNC B0 ;  /* 0x0000000000007941 */ /* 0x000fea0003800000 */
.L_x_250:
[----:B-123--:R-:W1:Y:S01]  /*1bf0*/  SHFL.IDX PT, R8, R8, 0x7, 0x181f ;  /* 0x00f81f0008087f89 */ /* 0x00ee6200000e0000 */
[----:B------:R-:W-:Y:S01]  /*1c00*/  ULDC UR4, c[0x0][0x2b8] ;  /* 0x0000ae0000047ab9 */ /* 0x000fe20000000800 */
[----:B----4-:R-:W-:Y:S01]  /*1c10*/  IADD3 R3, R5, 0x70, RZ ;  /* 0x0000007005037810 */ /* 0x010fe20007ffe0ff */
[----:B------:R-:W-:Y:S01]  /*1c20*/  UISETP.NE.AND UP0, UPT, UR4, 0x1, UPT ;  /* 0x000000010400788c */ /* 0x000fe2000bf05270 */
[----:B------:R-:W2:Y:S01]  /*1c30*/  SHFL.IDX PT, R9, R9, 0x7, 0x181f ;  /* 0x00f81f0009097f89 */ /* 0x000ea200000e0000 */
[----:B------:R-:W-:Y:S01]  /*1c40*/  UMOV UR37, 0x60 ;  /* 0x0000006000257882 */ /* 0x000fe20000000000 */
[----:B------:R-:W-:Y:S01]  /*1c50*/  ISETP.GE.AND P3, PT, R3, UR6, PT ;  /* 0x0000000603007c0c */ /* 0x000fe2000bf66270 */
[----:B------:R-:W-:Y:S01]  /*1c60*/  UIMAD UR13, UR12, UR37, -0x60 ;  /* 0xffffffa00c0d74a4 */ /* 0x000fe2000f8e0225 */
[----:B------:R-:W-:Y:S01]  /*1c70*/  IMAD.SHL.U32 R202, R10, 0x2, RZ ;  /* 0x000000020aca7824 */ /* 0x000fe200078e00ff */
[----:B------:R-:W-:Y:S01]  /*1c80*/  PLOP3.LUT P2, PT, PT, PT, UP0, 0x80, 0x0 ;  /* 0x000000000000781c */ /* 0x000fe20003f4f008 */
[----:B------:R-:W-:Y:S01]  /*1c90*/  USHF.R.S32.HI UR9, URZ, 0x1f, UR19 ;  /* 0x0000001f3f097899 */ /* 0x000fe20008011413 */
[----:B------:R-:W-:Y:S01]  /*1ca0*/  PLOP3.LUT P1, PT, PT, PT, UP0, 0x80, 0x0 ;  /* 0x000000000000781c */ /* 0x000fe20003f2f008 */
[----:B------:R-:W-:Y:S01]  /*1cb0*/  ULDC.64 UR4, c[0x0][0x2b0] ;  /* 0x0000ac0000047ab9 */ /* 0x000fe20000000a00 */
[----:B------:R-:W-:Y:S01]  /*1cc0*/  IADD3 R0, R203, UR13, RZ ;  /* 0x0000000dcb007c10 */ /* 0x000fe2000fffe0ff */
[----:B------:R-:W-:Y:S01]  /*1cd0*/  UIMAD UR9, UR9, UR4, URZ ;  /* 0x00000004090972a4 */ /* 0x000fe2000f8e023f */
[----:B------:R-:W-:Y:S01]  /*1ce0*/  IMAD.MOV.U32 R227, RZ, RZ, RZ ;  /* 0x000000ffffe37224 */ /* 0x000fe200078e00ff */
[----:B------:R-:W-:Y:S01]  /*1cf0*/  UIMAD.WIDE.U32 UR44, UR19, UR4, URZ ;  /* 0x00000004132c72a5 */ /* 0x000fe2000f8e003f */
[C---:B------:R-:W-:Y:S01]  /*1d00*/  IADD3 R5, R0.reuse, UR14, RZ ;  /* 0x0000000e00057c10 */ /* 0x040fe2000fffe0ff */
[----:B------:R-:W-:Y:S01]  /*1d10*/  UIMAD UR5, UR19, UR5, UR9 ;  /* 0x00000005130572a4 */ /* 0x000fe2000f8e0209 */
[----:B------:R-:W-:Y:S01]  /*1d20*/  ISETP.GE.AND P4, PT, R0, UR8, PT ;  /* 0x0000000800007c0c */ /* 0x000fe2000bf86270 */
[----:B------:R-:W-:Y:S01]  /*1d30*/  UIMAD UR37, UR12, -0x60, UR37 ;  /* 0xffffffa00c2578a4 */ /* 0x000fe2000f8e0225 */
[----:B------:R-:W-:Y:S01]  /*1d40*/  SHF.R.S32.HI R14, RZ, 0x4, R13 ;  /* 0x00000004ff0e7819 */ /* 0x000fe2000001140d */
[----:B------:R-:W-:Y:S01]  /*1d50*/  @P2 IMAD.HI.U32 R3, R5, c[0x0][0x2bc], RZ ;  /* 0x0000af0005032a27 */ /* 0x000fe200078e00ff */
[----:B------:R-:W-:Y:S01]  /*1d60*/  ISETP.GT.OR P4, PT, R203, 0x5f, P4 ;  /* 0x0000005fcb00780c */ /* 0x000fe20002784670 */
[----:B------:R-:W-:Y:S01]  /*1d70*/  UIADD3 UR6, UR45, UR5, URZ ;  /* 0x000000052d067290 */ /* 0x000fe2000fffe03f */
[C---:B-1----:R-:W-:Y:S01]  /*1d80*/  @!P3 LEA R8, P2, R33.reuse, R8, 0x1 ;  /* 0x000000082108b211 */ /* 0x042fe200078408ff */
[----:B------:R-:W-:Y:S01]  /*1d90*/  IMAD.MOV.U32 R0, RZ, RZ, R5 ;  /* 0x000000ffff007224 */ /* 0x000fe200078e0005 */
[----:B------:R-:W-:Y:S01]  /*1da0*/  @P1 SHF.R.U32.HI R0, RZ, c[0x0][0x2c0], R3 ;  /* 0x0000b000ff001a19 */ /* 0x000fe20000011603 */
[----:B------:R-:W-:Y:S01]  /*1db0*/  ULDC.64 UR4, c[0x0][0x1e8] ;  /* 0x00007a0000047ab9 */ /* 0x000fe20000000a00 */
[----:B--2---:R-:W-:-:S02]  /*1dc0*/  @!P3 LEA.HI.X R9, R33, R9, R225, 0x1, P2 ;  /* 0x000000092109b211 */ /* 0x004fc400010f0ce1 */
[----:B------:R-:W-:Y:S01]  /*1dd0*/  LEA.HI R199, R200, R201, RZ, 0x5 ;  /* 0x000000c9c8c77211 */ /* 0x000fe200078f28ff */
[----:B------:R-:W-:Y:S01]  /*1de0*/  IMAD.SHL.U32 R226, R33, 0x2, RZ ;  /* 0x0000000221e27824 */ /* 0x000fe200078e00ff */
[----:B------:R-:W-:Y:S01]  /*1df0*/  UP2UR UR36, UPR, URZ, 0x1 ;  /* 0x000000013f247883 */ /* 0x000fe20008000000 */
[----:B------:R-:W-:Y:S01]  /*1e00*/  @!PT LDS RZ, [RZ] ;  /* 0x00000000fffff984 */ /* 0x000fe20000000800 */
[----:B------:R1:W-:Y:S02]  /*1e10*/  @!P3 LDGSTS.E.BYPASS.LTC128B.128 [R202+0x9900], [R8.64], !P0 ;  /* 0x0990000008cabfae */ /* 0x0003e4000c101d72 */
[C---:B------:R-:W-:Y:S02]  /*1e20*/  @!P4 IADD3 R3, P1, R0.reuse, UR44, RZ ;  /* 0x0000002c0003cc10 */ /* 0x040fe4000ff3e0ff */
[----:B------:R-:W0:Y:S02]  /*1e30*/  LDGDEPBAR ;  /* 0x00000000000079af */ /* 0x000e240000000000 */
[----:B------:R-:W-:Y:S02]  /*1e40*/  @!P4 LEA.HI.X.SX32 R7, R0, UR6, 0x1, P1 ;  /* 0x000000060007cc11 */ /* 0x000fe400088f0eff */
[----:B------:R-:W-:Y:S01]  /*1e50*/  BAR.SYNC.DEFER_BLOCKING 0x0 ;  /* 0x0000000000007b1d */ /* 0x000fe20000010000 */
[----:B------:R-:W-:-:S04]  /*1e60*/  @!P4 LEA R6, P1, R3, c[0x0][0x2a0], 0x2 ;  /* 0x0000a8000306ca11 */ /* 0x000fc800078210ff */
[----:B------:R-:W-:Y:S01]  /*1e70*/  @!P4 LEA.HI.X R7, R3, c[0x0][0x2a4], R7, 0x2, P1 ;  /* 0x0000a9000307ca11 */ /* 0x000fe200008f1407 */
[----:B------:R-:W-:Y:S04]  /*1e80*/  STL [R1+0x4], R202 ;  /* 0x000004ca01007387 */ /* 0x000fe80000100800 */
[----:B------:R2:W3:Y:S01]  /*1e90*/  @!P4 LDG.E R227, [R6.64] ;  /* 0x0000003206e3c981 */ /* 0x0004e2000c1e1900 */
[----:B------:R-:W-:Y:S01]  /*1ea0*/  IMAD.MOV R0, RZ, RZ, -R0 ;  /* 0x000000ffff007224 */ /* 0x000fe200078e0a00 */
[----:B------:R-:W-:Y:S01]  /*1eb0*/  UIMAD UR9, UR10, UR4, URZ ;  /* 0x000000040a0972a4 */ /* 0x000fe2000f8e023f */
[----:B------:R-:W-:Y:S01]  /*1ec0*/  ISETP.GE.AND P4, PT, R33, c[0x0][0x1d4], PT ;  /* 0x0000750021007a0c */ /* 0x000fe20003f86270 */
[----:B------:R-:W-:Y:S01]  /*1ed0*/  UIMAD.WIDE.U32 UR48, UR11, UR4, URZ ;  /* 0x000000040b3072a5 */ /* 0x000fe2000f8e003f */
[----:B------:R-:W-:Y:S01]  /*1ee0*/  IMAD R234, R0, c[0x0][0x2b8], R5 ;  /* 0x0000ae0000ea7a24 */ /* 0x000fe200078e0205 */
[----:B------:R-:W-:Y:S01]  /*1ef0*/  UIMAD UR9, UR11, UR5, UR9 ;  /* 0x000000050b0972a4 */ /* 0x000fe2000f8e0209 */
[----:B------:R-:W-:Y:S01]  /*1f00*/  SHF.R.S32.HI R198, RZ, 0x5, R199 ;  /* 0x00000005ffc67819 */ /* 0x000fe200000114c7 */
[----:B------:R-:W-:-:S02]  /*1f10*/  UIADD3 UR19, UR8, UR37, URZ ;  /* 0x0000002508137290 */ /* 0x000fc4000fffe03f */
[----:B------:R-:W-:Y:S01]  /*1f20*/  SHF.R.S32.HI R35, RZ, 0x1f, R234 ;  /* 0x0000001fff237819 */ /* 0x000fe200000114ea */
[----:B------:R-:W-:Y:S02]  /*1f30*/  UIADD3 UR9, UR49, UR9, URZ ;  /* 0x0000000931097290 */ /* 0x000fe4000fffe03f */
[----:B------:R-:W-:Y:S01]  /*1f40*/  ULDC.64 UR4, c[0x0][0x210] ;  /* 0x0000840000047ab9 */ /* 0x000fe20000000a00 */
[----:B------:R-:W-:Y:S01]  /*1f50*/  IADD3 R34, -R18, UR19, RZ ;  /* 0x0000001312227c10 */ /* 0x000fe2000fffe1ff */
[----:B------:R-:W-:Y:S01]  /*1f60*/  IMAD R0, R35, c[0x0][0x1e0], RZ ;  /* 0x0000780023007a24 */ /* 0x000fe200078e02ff */
[----:B------:R-:W-:Y:S02]  /*1f70*/  UIMAD UR10, UR10, UR4, URZ ;  /* 0x000000040a0a72a4 */ /* 0x000fe4000f8e023f */
[----:B------:R-:W-:Y:S01]  /*1f80*/  ISETP.GE.AND P1, PT, R34, 0x1, PT ;  /* 0x000000012200780c */ /* 0x000fe20003f26270 */
[----:B------:R-:W-:Y:S01]  /*1f90*/  IMAD R0, R234, c[0x0][0x1e4], R0 ;  /* 0x00007900ea007a24 */ /* 0x000fe200078e0200 */
[C---:B------:R-:W-:Y:S01]  /*1fa0*/  ISETP.GE.AND P6, PT, R34.reuse, 0x21, PT ;  /* 0x000000212200780c */ /* 0x040fe20003fc6270 */
[----:B------:R-:W-:Y:S01]  /*1fb0*/  UIMAD.WIDE.U32 UR46, UR11, UR4, URZ ;  /* 0x000000040b2e72a5 */ /* 0x000fe2000f8e003f */
[C---:B------:R-:W-:Y:S01]  /*1fc0*/  ISETP.GE.AND P5, PT, R34.reuse, 0x31, PT ;  /* 0x000000312200780c */ /* 0x040fe20003fa6270 */
[----:B------:R-:W-:Y:S01]  /*1fd0*/  UIMAD UR10, UR11, UR5, UR10 ;  /* 0x000000050b0a72a4 */ /* 0x000fe2000f8e020a */
[----:B------:R-:W-:Y:S01]  /*1fe0*/  ISETP.GE.AND P3, PT, R34, 0x41, PT ;  /* 0x000000412200780c */ /* 0x000fe20003f66270 */
[----:B--2---:R-:W-:Y:S01]  /*1ff0*/  IMAD.WIDE.U32 R6, R234, c[0x0][0x1e0], RZ ;  /* 0x00007800ea067a25 */ /* 0x004fe200078e00ff */
[----:B------:R-:W-:-:S02]  /*2000*/  UIADD3 UR4, UR12, -0x1, URZ ;  /* 0xffffffff0c047890 */ /* 0x000fc4000fffe03f */
[----:B------:R-:W-:Y:S01]  /*2010*/  UIADD3 UR10, UR47, UR10, URZ ;  /* 0x0000000a2f0a7290 */ /* 0x000fe2000fffe03f */
[----:B------:R-:W-:Y:S01]  /*2020*/  IMAD.IADD R7, R7, 0x1, R0 ;  /* 0x0000000107077824 */ /* 0x000fe200078e0200 */
[----:B------:R-:W-:Y:S01]  /*2030*/  UISETP.GT.AND UP0, UPT, UR4, UR7, UPT ;  /* 0x000000070400728c */ /* 0x000fe2000bf04270 */
[----:B---3--:R-:W-:Y:S02]  /*2040*/  SHF.R.S32.HI R40, RZ, 0x1f, R227 ;  /* 0x0000001fff287819 */ /* 0x008fe400000114e3 */
[----:B------:R-:W-:-:S04]  /*2050*/  IMAD.WIDE.U32 R6, R227, c[0x0][0x1f0], R6 ;  /* 0x00007c00e3067a25 */ /* 0x000fc800078e0006 */
[----:B------:R-:W-:Y:S01]  /*2060*/  IMAD R3, R40, c[0x0][0x1f0], RZ ;  /* 0x00007c0028037a24 */ /* 0x000fe200078e02ff */
[----:B------:R-:W-:-:S03]  /*2070*/  IADD3 R0, P0, R6, UR48, RZ ;  /* 0x0000003006007c10 */ /* 0x000fc6000ff1e0ff */
[----:B------:R-:W-:-:S05]  /*2080*/  IMAD R3, R227, c[0x0][0x1f4], R3 ;  /* 0x00007d00e3037a24 */ /* 0x000fca00078e0203 */
[----:B------:R-:W-:Y:S02]  /*2090*/  IADD3.X R6, R7, UR9, R3, P0, !PT ;  /* 0x0000000907067c10 */ /* 0x000fe400087fe403 */
[----:B------:R-:W-:-:S04]  /*20a0*/  LEA R3, P0, R0, c[0x0][0x1c8], 0x1 ;  /* 0x0000720000037a11 */ /* 0x000fc800078008ff */
[----:B------:R-:W-:Y:S01]  /*20b0*/  LEA.HI.X R0, R0, c[0x0][0x1cc], R6, 0x1, P0 ;  /* 0x0000730000007a11 */ /* 0x000fe200000f0c06 */
[----:B------:R-:W-:Y:S01]  /*20c0*/  SHFL.IDX PT, R5, R3, 0x1, 0x181f ;  /* 0x00381f0003057f89 */ /* 0x000fe200000e0000 */
[----:B------:R-:W-:-:S03]  /*20d0*/  ISETP.GE.AND P0, PT, R34, 0x11, PT ;  /* 0x000000112200780c */ /* 0x000fc60003f06270 */
[----:B------:R-:W2:Y:S04]  /*20e0*/  SHFL.IDX PT, R6, R3, RZ, 0x181f ;  /* 0x00181fff03067589 */ /* 0x000ea800000e0000 */
[----:B------:R-:W3:Y:S04]  /*20f0*/  SHFL.IDX PT, R7, R0, RZ, 0x181f ;  /* 0x00181fff00077589 */ /* 0x000ee800000e0000 */
[----:B-1----:R-:W1:Y:S04]  /*2100*/  SHFL.IDX PT, R8, R0, 0x1, 0x181f ;  /* 0x00381f0000087f89 */ /* 0x002e6800000e0000 */
[----:B------:R-:W4:Y:S04]  /*2110*/  SHFL.IDX PT, R12, R3, 0x2, 0x181f ;  /* 0x00581f00030c7f89 */ /* 0x000f2800000e0000 */
[----:B------:R-:W5:Y:S04]  /*2120*/  SHFL.IDX PT, R10, R3, 0x3, 0x181f ;  /* 0x00781f00030a7f89 */ /* 0x000f6800000e0000 */
[----:B------:R-:W1:Y:S01]  /*2130*/  SHFL.IDX PT, R11, R0, 0x2, 0x181f ;  /* 0x00581f00000b7f89 */ /* 0x000e6200000e0000 */
[----:B--2---:R-:W-:-:S03]  /*2140*/  @P1 LEA R6, P2, R33, R6, 0x1 ;  /* 0x0000000621061211 */ /* 0x004fc600078408ff */
[----:B------:R-:W2:Y:S01]  /*2150*/  SHFL.IDX PT, R9, R3, 0x4, 0x181f ;  /* 0x00981f0003097f89 */ /* 0x000ea200000e0000 */
[----:B---3--:R-:W-:-:S03]  /*2160*/  @P1 LEA.HI.X R7, R33, R7, R225, 0x1, P2 ;  /* 0x0000000721071211 */ /* 0x008fc600010f0ce1 */
[----:B------:R-:W3:Y:S01]  /*2170*/  SHFL.IDX PT, R17, R0, 0x3, 0x181f ;  /* 0x00781f0000117f89 */ /* 0x000ee200000e0000 */
[----:B------:R-:W-:-:S03]  /*2180*/  ISETP.GE.AND P2, PT, R34, 0x51, PT ;  /* 0x000000512200780c */ /* 0x000fc60003f46270 */
[----:B------:R-:W-:Y:S04]  /*2190*/  SHFL.IDX PT, R3, R3, 0x5, 0x181f ;  /* 0x00b81f0003037f89 */ /* 0x000fe800000e0000 */
[----:B------:R-:W1:Y:S04]  /*21a0*/  SHFL.IDX PT, R16, R0, 0x4, 0x181f ;  /* 0x00981f0000107f89 */ /* 0x000e6800000e0000 */
[----:B------:R1:W2:Y:S04]  /*21b0*/  SHFL.IDX PT, R15, R0, 0x5, 0x181f ;  /* 0x00b81f00000f7f89 */ /* 0x0002a800000e0000 */
[----:B------:R2:W-:Y:S01]  /*21c0*/  @P1 LDGSTS.E.BYPASS.LTC128B.128 [R202+0x3100], [R6.64], !P4 ;  /* 0x0310000006ca1fae */ /* 0x0005e2000e101d72 */
[----:B-1----:R-:W-:-:S04]  /*21d0*/  LEA.HI R0, R13, R14, RZ, 0x1 ;  /* 0x0000000e0d007211 */ /* 0x002fc800078f08ff */
[----:B------:R-:W-:Y:S02]  /*21e0*/  LOP3.LUT R0, R0, 0xfffffffe, RZ, 0xc0, !PT ;  /* 0xfffffffe00007812 */ /* 0x000fe400078ec0ff */
[----:B--2---:R-:W-:-:S03]  /*21f0*/  @P0 LEA R6, P1, R33, R5, 0x1 ;  /* 0x0000000521060211 */ /* 0x004fc600078208ff */
[----:B------:R-:W-:Y:S02]  /*2200*/  IMAD.IADD R14, R14, 0x1, -R0 ;  /* 0x000000010e0e7824 */ /* 0x000fe400078e0a00 */
[----:B------:R-:W-:Y:S01]  /*2210*/  IMAD.SHL.U32 R0, R32, 0x40, RZ ;  /* 0x0000004020007824 */ /* 0x000fe200078e00ff */
[C-C-:B------:R-:W-:Y:S01]  /*2220*/  @P0 LEA.HI.X R7, R33.reuse, R8, R225.reuse, 0x1, P1 ;  /* 0x0000000821070211 */ /* 0x140fe200008f0ce1 */
[----:B------:R-:W-:Y:S01]  /*2230*/  IMAD.SHL.U32 R5, R20, 0x40, RZ ;  /* 0x0000004014057824 */ /* 0x000fe200078e00ff */
[C---:B----4-:R-:W-:Y:S02]  /*2240*/  @P6 LEA R12, P1, R33.reuse, R12, 0x1 ;  /* 0x0000000c210c6211 */ /* 0x050fe400078208ff */
[----:B------:R-:W-:Y:S01]  /*2250*/  LOP3.LUT R0, R0, 0x1c0, RZ, 0xc0, !PT ;  /* 0x000001c000007812 */ /* 0x000fe200078ec0ff */
[----:B------:R1:W-:Y:S01]  /*2260*/  @P0 LDGSTS.E.BYPASS.LTC128B.128 [R202+0x3900], [R6.64], !P4 ;  /* 0x0390000006ca0fae */ /* 0x0003e2000e101d72 */
[C---:B-----5:R-:W-:Y:S02]  /*2270*/  @P5 LEA R10, P0, R33.reuse, R10, 0x1 ;  /* 0x0000000a210a5211 */ /* 0x060fe400078008ff */
[----:B------:R-:W-:-:S02]  /*2280*/  @P6 LEA.HI.X R13, R33, R11, R225, 0x1, P1 ;  /* 0x0000000b210d6211 */ /* 0x000fc400008f0ce1 */
[C---:B------:R-:W-:Y:S02]  /*2290*/  @P3 LEA R8, P1, R33.reuse, R9, 0x1 ;  /* 0x0000000921083211 */ /* 0x040fe400078208ff */
[C-C-:B---3--:R-:W-:Y:S01]  /*22a0*/  @P5 LEA.HI.X R11, R33.reuse, R17, R225.reuse, 0x1, P0 ;  /* 0x00000011210b5211 */ /* 0x148fe200000f0ce1 */
[----:B------:R2:W-:Y:S01]  /*22b0*/  @P6 LDGSTS.E.BYPASS.LTC128B.128 [R202+0x4100], [R12.64], !P4 ;  /* 0x041000000cca6fae */ /* 0x0005e2000e101d72 */
[----:B------:R-:W-:Y:S02]  /*22c0*/  @P3 LEA.HI.X R9, R33, R16, R225, 0x1, P1 ;  /* 0x0000001021093211 */ /* 0x000fe400008f0ce1 */
[----:B------:R-:W-:Y:S01]  /*22d0*/  LOP3.LUT R197, R5, 0xfffffe00, RZ, 0xc0, !PT ;  /* 0xfffffe0005c57812 */ /* 0x000fe200078ec0ff */
[----:B------:R3:W-:Y:S01]  /*22e0*/  @P5 LDGSTS.E.BYPASS.LTC128B.128 [R202+0x4900], [R10.64], !P4 ;  /* 0x049000000aca5fae */ /* 0x0007e2000e101d72 */
[----:B------:R-:W-:-:S03]  /*22f0*/  LOP3.LUT P1, RZ, R32, 0x2, RZ, 0xc0, !PT ;  /* 0x0000000220ff7812 */ /* 0x000fc6000782c0ff */
[----:B------:R3:W-:Y:S01]  /*2300*/  @P3 LDGSTS.E.BYPASS.LTC128B.128 [R202+0x5100], [R8.64], !P4 ;  /* 0x0510000008ca3fae */ /* 0x0007e2000e101d72 */
[----:B-1----:R-:W-:Y:S01]  /*2310*/  @P2 LEA R6, P0, R33, R3, 0x1 ;  /* 0x0000000321062211 */ /* 0x002fe200078008ff */
[----:B------:R-:W-:-:S03]  /*2320*/  IMAD.SHL.U32 R3, R19, 0x40, RZ ;  /* 0x0000004013037824 */ /* 0x000fc600078e00ff */
[--C-:B------:R-:W-:Y:S02]  /*2330*/  @P2 LEA.HI.X R7, R33, R15, R225.reuse, 0x1, P0 ;  /* 0x0000000f21072211 */ /* 0x100fe400000f0ce1 */
[----:B------:R-:W-:Y:S02]  /*2340*/  LOP3.LUT R3, R3, 0x1c0, RZ, 0xc0, !PT ;  /* 0x000001c003037812 */ /* 0x000fe400078ec0ff */
[C---:B------:R-:W-:Y:S01]  /*2350*/  SHF.L.U64.HI R225, R33.reuse, 0x1, R225 ;  /* 0x0000000121e17819 */ /* 0x040fe200000102e1 */
[----:B------:R1:W-:Y:S01]  /*2360*/  @P2 LDGSTS.E.BYPASS.LTC128B.128 [R202+0x5900], [R6.64], !P4 ;  /* 0x0590000006ca2fae */ /* 0x0003e2000e101d72 */
[----:B------:R-:W-:-:S03]  /*2370*/  ISETP.GE.AND P2, PT, R33, c[0x0][0x1d4], PT ;  /* 0x0000750021007a0c */ /* 0x000fc60003f46270 */
[----:B------:R-:W0:Y:S01]  /*2380*/  LDGDEPBAR ;  /* 0x00000000000079af */ /* 0x000e220000000000 */
[----:B------:R-:W-:Y:S01]  /*2390*/  ISETP.LT.OR P5, PT, R34, 0x1, P2 ;  /* 0x000000012200780c */ /* 0x000fe200017a1670 */
[----:B-1----:R-:W-:Y:S01]  /*23a0*/  IMAD.SHL.U32 R7, R18, 0x8, RZ ;  /* 0x0000000812077824 */ /* 0x002fe200078e00ff */
[----:B------:R-:W-:-:S04]  /*23b0*/  DEPBAR.LE SB0, 0x1 ;  /* 0x000080400000791a */ /* 0x000fc80000000000 */
[----:B------:R-:W-:-:S04]  /*23c0*/  DEPBAR.LE SB0, 0x0 ;  /* 0x000080000000791a */ /* 0x000fc80000000000 */
[----:B------:R-:W-:Y:S01]  /*23d0*/  IMAD.SHL.U32 R6, R14, 0x8, RZ ;  /* 0x000000080e067824 */ /* 0x000fe200078e00ff */
[----:B------:R-:W-:Y:S02]  /*23e0*/  LOP3.LUT R7, R0, 0x8, R7, 0xf8, !PT ;  /* 0x0000000800077812 */ /* 0x000fe400078ef807 */
[----:B------:R-:W-:Y:S02]  /*23f0*/  SHF.R.U32.HI R0, RZ, 0x3, R0 ;  /* 0x00000003ff007819 */ /* 0x000fe40000011600 */
[----:B------:R-:W-:Y:S02]  /*2400*/  LOP3.LUT R5, R3, 0x8, R6, 0xf8, !PT ;  /* 0x0000000803057812 */ /* 0x000fe400078ef806 */
[----:B------:R-:W-:Y:S02]  /*2410*/  SHF.R.U32.HI R3, RZ, 0x3, R3 ;  /* 0x00000003ff037819 */ /* 0x000fe40000011603 */
[----:B------:R-:W-:Y:S01]  /*2420*/  LOP3.LUT R0, R7, R0, RZ, 0x3c, !PT ;  /* 0x0000000007007212 */ /* 0x000fe200078e3cff */
[----:B------:R-:W-:Y:S01]  /*2430*/  IMAD.WIDE.U32 R6, R234, c[0x0][0x208], RZ ;  /* 0x00008200ea067a25 */ /* 0x000fe200078e00ff */
[----:B------:R-:W-:-:S03]  /*2440*/  LOP3.LUT R196, R5, R3, RZ, 0x3c, !PT ;  /* 0x0000000305c47212 */ /* 0x000fc600078e3cff */
[----:B------:R-:W-:Y:S02]  /*2450*/  IMAD R3, R198, 0x400, R197 ;  /* 0x00000400c6037824 */ /* 0x000fe400078e02c5 */
[----:B------:R-:W-:Y:S02]  /*2460*/  IMAD R0, R14, 0x200, R0 ;  /* 0x000002000e007824 */ /* 0x000fe400078e0200 */
[----:B------:R-:W-:Y:S02]  /*2470*/  IMAD.IADD R3, R196, 0x1, R3 ;  /* 0x00000001c4037824 */ /* 0x000fe400078e0203 */
[----:B------:R-:W-:Y:S01]  /*2480*/  IMAD.SHL.U32 R208, R0, 0x2, RZ ;  /* 0x0000000200d07824 */ /* 0x000fe200078e00ff */
[----:B------:R-:W-:Y:S01]  /*2490*/  BAR.SYNC.DEFER_BLOCKING 0x0 ;  /* 0x0000000000007b1d */ /* 0x000fe20000010000 */
[----:B------:R-:W-:Y:S02]  /*24a0*/  IMAD.SHL.U32 R215, R3, 0x2, RZ ;  /* 0x0000000203d77824 */ /* 0x000fe400078e00ff */
[----:B------:R-:W-:Y:S01]  /*24b0*/  IMAD R0, R35, c[0x0][0x208], RZ ;  /* 0x0000820023007a24 */ /* 0x000fe200078e02ff */
[----:B------:R-:W-:Y:S01]  /*24c0*/  IADD3 R5, R208, 0x3100, RZ ;  /* 0x00003100d0057810 */ /* 0x000fe20007ffe0ff */
[----:B------:R-:W-:Y:S01]  /*24d0*/  IMAD R3, R40, c[0x0][0x218], RZ ;  /* 0x0000860028037a24 */ /* 0x000fe200078e02ff */
[----:B------:R-:W-:Y:S01]  /*24e0*/  IADD3 R219, R208, 0x3120, RZ ;  /* 0x00003120d0db7810 */ /* 0x000fe20007ffe0ff */
[----:B------:R-:W-:Y:S01]  /*24f0*/  IMAD R0, R234, c[0x0][0x20c], R0 ;  /* 0x00008300ea007a24 */ /* 0x000fe200078e0200 */
[----:B------:R-:W-:Y:S01]  /*2500*/  @P1 IADD3 R219, R5, -0x20, RZ ;  /* 0xffffffe005db1810 */ /* 0x000fe20007ffe0ff */
[----:B------:R-:W-:Y:S01]  /*2510*/  IMAD R3, R227, c[0x0][0x21c], R3 ;  /* 0x00008700e3037a24 */ /* 0x000fe200078e0203 */
[----:B------:R-:W-:Y:S01]  /*2520*/  LOP3.LUT P1, RZ, R32, 0x4, RZ, 0xc0, !PT ;  /* 0x0000000420ff7812 */ /* 0x000fe2000782c0ff */
[----:B------:R-:W-:Y:S01]  /*2530*/  IMAD.IADD R7, R7, 0x1, R0 ;  /* 0x0000000107077824 */ /* 0x000fe200078e0200 */
[C---:B------:R-:W-:Y:S01]  /*2540*/  IADD3 R224, R219.reuse, 0x800, RZ ;  /* 0x00000800dbe07810 */ /* 0x040fe20007ffe0ff */
[----:B------:R-:W-:Y:S01]  /*2550*/  IMAD R218, R2, 0x2, R215 ;  /* 0x0000000202da7824 */ /* 0x000fe200078e02d7 */
[----:B------:R-:W-:Y:S01]  /*2560*/  IADD3 R223, R219, 0x1000, RZ ;  /* 0x00001000dbdf7810 */ /* 0x000fe20007ffe0ff */
[----:B------:R-:W-:Y:S01]  /*2570*/  IMAD.WIDE.U32 R6, R227, c[0x0][0x218], R6 ;  /* 0x00008600e3067a25 */ /* 0x000fe200078e0006 */
[----:B------:R-:W-:-:S02]  /*2580*/  IADD3 R222, R219, 0x1800, RZ ;  /* 0x00001800dbde7810 */ /* 0x000fc40007ffe0ff */
[C---:B------:R-:W-:Y:S01]  /*2590*/  IADD3 R221, R219.reuse, 0x2000, RZ ;  /* 0x00002000dbdd7810 */ /* 0x040fe20007ffe0ff */
[----:B------:R-:W-:Y:S01]  /*25a0*/  IMAD R216, R4, 0x2, R215 ;  /* 0x0000000204d87824 */ /* 0x000fe200078e02d7 */
[----:B------:R-:W-:Y:S02]  /*25b0*/  IADD3 R0, P0, R6, UR46, RZ ;  /* 0x0000002e06007c10 */ /* 0x000fe4000ff1e0ff */
[----:B------:R-:W-:Y:S01]  /*25c0*/  IADD3 R220, R219, 0x2800, RZ ;  /* 0x00002800dbdc7810 */ /* 0x000fe20007ffe0ff */
[----:B------:R-:W-:Y:S01]  /*25d0*/  IMAD R217, R2, 0x2, R216 ;  /* 0x0000000202d97824 */ /* 0x000fe200078e02d8 */
[----:B--2---:R-:W-:Y:S01]  /*25e0*/  LDSM.16.M88.4 R12, [R215+0x6100] ;  /* 0x00610000d70c783b */ /* 0x004fe20000000200 */
[----:B------:R-:W-:Y:S02]  /*25f0*/  IADD3.X R6, R7, UR10, R3, P0, !PT ;  /* 0x0000000a07067c10 */ /* 0x000fe400087fe403 */
[C---:B------:R-:W-:Y:S01]  /*2600*/  LEA R3, P0, R0.reuse, c[0x0][0x1f8], 0x1 ;  /* 0x00007e0000037a11 */ /* 0x040fe200078008ff */
[----:B---3--:R-:W-:Y:S03]  /*2610*/  LDSM.16.M88.4 R8, [R215+0x8100] ;  /* 0x00810000d708783b */ /* 0x008fe60000000200 */
[----:B------:R-:W-:Y:S01]  /*2620*/  LEA.HI.X R0, R0, c[0x0][0x1fc], R6, 0x1, P0 ;  /* 0x00007f0000007a11 */ /* 0x000fe200000f0c06 */
[----:B------:R-:W1:Y:S01]  /*2630*/  LDSM.16.M88.4 R20, [R208+0x4100] ;  /* 0x00410000d014783b */ /* 0x000e620000000200 */
[----:B------:R-:W-:-:S03]  /*2640*/  ISETP.LT.OR P0, PT, R34, 0x11, P2 ;  /* 0x000000112200780c */ /* 0x000fc60001701670 */
[----:B------:R-:W2:Y:S04]  /*2650*/  LDSM.16.M88.4 R24, [R208+0x3900] ;  /* 0x00390000d018783b */ /* 0x000ea80000000200 */
[----:B------:R-:W3:Y:S04]  /*2660*/  LDSM.16.M88.4 R28, [R208+0x3100] ;  /* 0x00310000d01c783b */ /* 0x000ee80000000200 */
[----:B------:R-:W4:Y:S04]  /*2670*/  LDSM.16.M88.4 R16, [R208+0x4900] ;  /* 0x00490000d010783b */ /* 0x000f280000000200 */
[----:B------:R-:W5:Y:S04]  /*2680*/  LDSM.16.M88.4 R36, [R208+0x5100] ;  /* 0x00510000d024783b */ /* 0x000f680000000200 */
[----:B------:R-:W-:Y:S04]  /*2690*/  SHFL.IDX PT, R5, R3, RZ, 0x181f ;  /* 0x00181fff03057589 */ /* 0x000fe800000e0000 */
[----:B------:R-:W-:Y:S04]  /*26a0*/  SHFL.IDX PT, R6, R3, 0x1, 0x181f ;  /* 0x00381f0003067f89 */ /* 0x000fe800000e0000 */
[----:B------:R-:W-:Y:S04]  /*26b0*/  SHFL.IDX PT, R7, R3, 0x2, 0x181f ;  /* 0x00581f0003077f89 */ /* 0x000fe800000e0000 */
[----:B------:R-:W-:Y:S04]  /*26c0*/  SHFL.IDX PT, R35, R0, 0x2, 0x181f ;  /* 0x00581f0000237f89 */ /* 0x000fe800000e0000 */
[----:B------:R-:W-:Y:S01]  /*26d0*/  LDSM.16.M88.4 R64, [R219] ;  /* 0x00000000db40783b */ /* 0x000fe20000000200 */
[-C--:B-1----:R-:W-:Y:S03]  /*26e0*/  HMMA.16816.F32 R180, R12, R20.reuse, RZ ;  /* 0x000000140cb4723c */ /* 0x082fe600000018ff */
[----:B------:R-:W-:Y:S04]  /*26f0*/  SHFL.IDX PT, R32, R0, 0x3, 0x181f ;  /* 0x00781f0000207f89 */ /* 0x000fe800000e0000 */
[----:B------:R-:W-:Y:S01]  /*2700*/  LDSM.16.M88.4 R44, [R219+0x800] ;  /* 0x00080000db2c783b */ /* 0x000fe20000000200 */
[C---:B------:R-:W-:Y:S03]  /*2710*/  HMMA.16816.F32 R76, R8.reuse, R20, RZ ;  /* 0x00000014084c723c */ /* 0x040fe600000018ff */
[----:B------:R-:W-:Y:S05]  /*2720*/  LDSM.16.M88.4 R40, [R219+0x1000] ;  /* 0x00100000db28783b */ /* 0x000fea0000000200 */
[-C--:B------:R-:W-:Y:S08]  /*2730*/  HMMA.16816.F32 R92, R8, R22.reuse, RZ ;  /* 0x00000016085c723c */ /* 0x080ff000000018ff */
[C---:B------:R-:W-:Y:S01]  /*2740*/  HMMA.16816.F32 R140, R12.reuse, R22, RZ ;  /* 0x000000160c8c723c */ /* 0x040fe200000018ff */
[----:B------:R-:W1:Y:S07]  /*2750*/  LDSM.16.M88.4 R20, [R208+0x5900] ;  /* 0x00590000d014783b */ /* 0x000e6e0000000200 */
[-C--:B--2---:R-:W-:Y:S08]  /*2760*/  HMMA.16816.F32 R164, R12, R24.reuse, RZ ;  /* 0x000000180ca4723c */ /* 0x084ff000000018ff */
[C---:B------:R-:W-:Y:S01]  /*2770*/  HMMA.16816.F32 R80, R8.reuse, R24, RZ ;  /* 0x000000180850723c */ /* 0x040fe200000018ff */
[----:B------:R-:W-:Y:S04]  /*2780*/  SHFL.IDX PT, R24, R0, 0x1, 0x181f ;  /* 0x00381f0000187f89 */ /* 0x000fe800000e0000 */
[----:B------:R-:W2:Y:S03]  /*2790*/  SHFL.IDX PT, R25, R0, RZ, 0x181f ;  /* 0x00181fff00197589 */ /* 0x000ea600000e0000 */
[C---:B---3--:R-:W-:Y:S08]  /*27a0*/  HMMA.16816.F32 R48, R8.reuse, R28, RZ ;  /* 0x0000001c0830723c */ /* 0x048ff000000018ff */
[C---:B------:R-:W-:Y:S08]  /*27b0*/  HMMA.16816.F32 R88, R8.reuse, R30, RZ ;  /* 0x0000001e0858723c */ /* 0x040ff000000018ff */
[C---:B------:R-:W-:Y:S08]  /*27c0*/  HMMA.16816.F32 R96, R8.reuse, R26, RZ ;  /* 0x0000001a0860723c */ /* 0x040ff000000018ff */
[C---:B----4-:R-:W-:Y:S08]  /*27d0*/  HMMA.16816.F32 R56, R8.reuse, R16, RZ ;  /* 0x000000100838723c */ /* 0x050ff000000018ff */
[C---:B------:R-:W-:Y:S08]  /*27e0*/  HMMA.16816.F32 R104, R8.reuse, R18, RZ ;  /* 0x000000120868723c */ /* 0x040ff000000018ff */
[C---:B-----5:R-:W-:Y:S08]  /*27f0*/  HMMA.16816.F32 R52, R8.reuse, R36, RZ ;  /* 0x000000240834723c */ /* 0x060ff000000018ff */
[C---:B------:R-:W-:Y:S08]  /*2800*/  HMMA.16816.F32 R120, R8.reuse, R38, RZ ;  /* 0x000000260878723c */ /* 0x040ff000000018ff */
[C---:B-1----:R-:W-:Y:S08]  /*2810*/  HMMA.16816.F32 R72, R8.reuse, R20, RZ ;  /* 0x000000140848723c */ /* 0x042ff000000018ff */
[----:B------:R-:W-:Y:S01]  /*2820*/  HMMA.16816.F32 R112, R8, R22, RZ ;  /* 0x000000160870723c */ /* 0x000fe200000018ff */
[----:B------:R-:W-:Y:S07]  /*2830*/  SHFL.IDX PT, R8, R3, 0x3, 0x181f ;  /* 0x00781f0003087f89 */ /* 0x000fee00000e0000 */
[C---:B------:R-:W-:Y:S07]  /*2840*/  HMMA.16816.F32 R116, R12.reuse, R20, RZ ;  /* 0x000000140c74723c */ /* 0x040fee00000018ff */
[----:B------:R-:W-:Y:S01]  /*2850*/  IADD3 R20, P6, R5, R226, RZ ;  /* 0x000000e205147210 */ /* 0x000fe20007fde0ff */
[----:B------:R-:W-:Y:S01]  /*2860*/  HMMA.16816.F32 R128, R12, R16, RZ ;  /* 0x000000100c80723c */ /* 0x000fe200000018ff */
[----:B------:R-:W-:Y:S03]  /*2870*/  SHFL.IDX PT, R5, R3, 0x4, 0x181f ;  /* 0x00981f0003057f89 */ /* 0x000fe600000e0000 */
[----:B--2---:R-:W-:Y:S01]  /*2880*/  IMAD.X R21, R25, 0x1, R225, P6 ;  /* 0x0000000119157824 */ /* 0x004fe200030e06e1 */
[----:B------:R-:W-:Y:S01]  /*2890*/  SHFL.IDX PT, R3, R3, 0x5, 0x181f ;  /* 0x00b81f0003037f89 */ /* 0x000fe200000e0000 */
[----:B------:R-:W-:-:S02]  /*28a0*/  ISETP.LT.OR P6, PT, R34, 0x21, P2 ;  /* 0x000000212200780c */ /* 0x000fc400017c1670 */
[C---:B------:R-:W-:Y:S01]  /*28b0*/  HMMA.16816.F32 R160, R12.reuse, R18, RZ ;  /* 0x000000120ca0723c */ /* 0x040fe200000018ff */
[----:B------:R-:W1:Y:S07]  /*28c0*/  LDSM.16.M88.4 R16, [R218+0x8100] ;  /* 0x00810000da10783b */ /* 0x000e6e0000000200 */
[C---:B------:R-:W-:Y:S01]  /*28d0*/  HMMA.16816.F32 R108, R12.reuse, R22, RZ ;  /* 0x000000160c6c723c */ /* 0x040fe200000018ff */
[----:B------:R-:W-:Y:S04]  /*28e0*/  SHFL.IDX PT, R23, R0, 0x4, 0x181f ;  /* 0x00981f0000177f89 */ /* 0x000fe800000e0000 */
[----:B------:R2:W-:Y:S03]  /*28f0*/  SHFL.IDX PT, R22, R0, 0x5, 0x181f ;  /* 0x00b81f0000167f89 */ /* 0x0005e600000e0000 */
[C---:B------:R-:W-:Y:S08]  /*2900*/  HMMA.16816.F32 R144, R12.reuse, R28, RZ ;  /* 0x0000001c0c90723c */ /* 0x040ff000000018ff */
[C---:B------:R-:W-:Y:S01]  /*2910*/  HMMA.16816.F32 R148, R12.reuse, R30, RZ ;  /* 0x0000001e0c94723c */ /* 0x040fe200000018ff */
[----:B------:R-:W-:Y:S07]  /*2920*/  LDSM.16.M88.4 R28, [R219+0x2000] ;  /* 0x00200000db1c783b */ /* 0x000fee0000000200 */
[----:B------:R-:W-:Y:S01]  /*2930*/  HMMA.16816.F32 R132, R12, R26, RZ ;  /* 0x0000001a0c84723c */ /* 0x000fe200000018ff */
[----:B--2---:R-:W-:-:S07]  /*2940*/  IMAD.MOV.U32 R0, RZ, RZ, 0x40 ;  /* 0x00000040ff007424 */ /* 0x004fce00078e00ff */
[----:B------:R-:W-:Y:S01]  /*2950*/  HMMA.16816.F32 R124, R12, R36, RZ ;  /* 0x000000240c7c723c */ /* 0x000fe200000018ff */
[----:B------:R-:W-:-:S05]  /*2960*/  SEL R0, R0, 0xffffffc0, !P1 ;  /* 0xffffffc000007807 */ /* 0x000fca0004800000 */
[----:B------:R-:W-:Y:S02]  /*2970*/  IMAD.IADD R214, R208, 0x1, R0 ;  /* 0x00000001d0d67824 */ /* 0x000fe400078e0200 */
[----:B------:R-:W-:Y:S01]  /*2980*/  HMMA.16816.F32 R176, R12, R38, RZ ;  /* 0x000000260cb0723c */ /* 0x000fe200000018ff */
[----:B------:R-:W2:Y:S01]  /*2990*/  LDSM.16.M88.4 R36, [R219+0x1800] ;  /* 0x00180000db24783b */ /* 0x000ea20000000200 */
[----:B------:R-:W-:Y:S01]  /*29a0*/  IMAD.IADD R213, R0, 0x1, R219 ;  /* 0x0000000100d57824 */ /* 0x000fe200078e02db */
[----:B------:R-:W-:-:S04]  /*29b0*/  LOP3.LUT R0, R196, R197, RZ, 0xfc, !PT ;  /* 0x000000c5c4007212 */ /* 0x000fc800078efcff */
[-C--:B------:R-:W-:Y:S01]  /*29c0*/  IADD3 R12, P3, R6, R226.reuse, RZ ;  /* 0x000000e2060c7210 */ /* 0x080fe20007f7e0ff */
[C---:B-1----:R-:W-:Y:S04]  /*29d0*/  HMMA.16816.F32 R100, R16.reuse, R64, R48 ;  /* 0x000000401064723c */ /* 0x042fe80000001830 */
[--C-:B------:R-:W-:Y:S01]  /*29e0*/  IMAD.X R13, R24, 0x1, R225.reuse, P3 ;  /* 0x00000001180d7824 */ /* 0x100fe200018e06e1 */
[-C--:B------:R-:W-:Y:S01]  /*29f0*/  IADD3 R14, P3, R7, R226.reuse, RZ ;  /* 0x000000e2070e7210 */ /* 0x080fe20007f7e0ff */
[----:B------:R-:W1:Y:S02]  /*2a00*/  LDSM.16.M88.4 R24, [R219+0x2800] ;  /* 0x00280000db18783b */ /* 0x000e640000000200 */
[----:B------:R-:W-:Y:S02]  /*2a10*/  HMMA.16816.F32 R80, R16, R44, R80 ;  /* 0x0000002c1050723c */ /* 0x000fe40000001850 */
[----:B------:R-:W-:Y:S01]  /*2a20*/  IMAD.X R15, R35, 0x1, R225, P3 ;  /* 0x00000001230f7824 */ /* 0x000fe200018e06e1 */
[----:B------:R-:W-:-:S02]  /*2a30*/  IADD3 R6, P3, R8, R226, RZ ;  /* 0x000000e208067210 */ /* 0x000fc40007f7e0ff */
[----:B------:R-:W3:Y:S03]  /*2a40*/  LDSM.16.M88.4 R8, [R218+0x6100] ;  /* 0x00610000da08783b */ /* 0x000ee60000000200 */
[----:B------:R-:W-:Y:S01]  /*2a50*/  IMAD.X R7, R32, 0x1, R225, P3 ;  /* 0x0000000120077824 */ /* 0x000fe200018e06e1 */
[----:B------:R-:W-:Y:S01]  /*2a60*/  @!PT LDS RZ, [RZ] ;  /* 0x00000000fffff984 */ /* 0x000fe20000000800 */
[----:B------:R-:W-:Y:S01]  /*2a70*/  @!PT LDS RZ, [RZ] ;  /* 0x00000000fffff984 */ /* 0x000fe20000000800 */
[----:B------:R-:W-:Y:S01]  /*2a80*/  @!PT LDS RZ, [RZ] ;  /* 0x00000000fffff984 */ /* 0x000fe20000000800 */
[----:B------:R4:W-:Y:S01]  /*2a90*/  LDGSTS.E.BYPASS.LTC128B.128 [R202+0x100], [R20.64], !P5 ;  /* 0x0010000014ca7fae */ /* 0x0009e2000e901d72 */
[C---:B------:R-:W-:Y:S01]  /*2aa0*/  ISETP.LT.OR P5, PT, R34.reuse, 0x31, P2 ;  /* 0x000000312200780c */ /* 0x040fe200017a1670 */
[----:B------:R-:W-:Y:S01]  /*2ab0*/  HMMA.16816.F32 R76, R16, R40, R76 ;  /* 0x00000028104c723c */ /* 0x000fe2000000184c */
[C---:B------:R-:W-:Y:S01]  /*2ac0*/  ISETP.LT.OR P3, PT, R34.reuse, 0x41, P2 ;  /* 0x000000412200780c */ /* 0x040fe20001761670 */
[----:B------:R5:W-:Y:S01]  /*2ad0*/  LDGSTS.E.BYPASS.LTC128B.128 [R202+0x900], [R12.64], !P0 ;  /* 0x009000000cca7fae */ /* 0x000be2000c101d72 */
[----:B------:R-:W-:-:S03]  /*2ae0*/  ISETP.LT.OR P2, PT, R34, 0x51, P2 ;  /* 0x000000512200780c */ /* 0x000fc60001741670 */
[----:B------:R3:W-:Y:S02]  /*2af0*/  LDGSTS.E.BYPASS.LTC128B.128 [R202+0x1100], [R14.64], !P6 ;  /* 0x011000000eca7fae */ /* 0x0007e4000f101d72 */
[C---:B------:R-:W-:Y:S04]  /*2b00*/  HMMA.16816.F32 R88, R16.reuse, R66, R88 ;  /* 0x000000421058723c */ /* 0x040fe80000001858 */
[----:B------:R4:W-:Y:S04]  /*2b10*/  LDGSTS.E.BYPASS.LTC128B.128 [R202+0x1900], [R6.64], !P5 ;  /* 0x0190000006ca7fae */ /* 0x0009e8000e901d72 */
[C---:B--2---:R-:W-:Y:S08]  /*2b20*/  HMMA.16816.F32 R32, R16.reuse, R36, R56 ;  /* 0x000000241020723c */ /* 0x044ff00000001838 */
[----:B------:R-:W-:Y:S01]  /*2b30*/  HMMA.16816.F32 R96, R16, R46, R96 ;  /* 0x0000002e1060723c */ /* 0x000fe20000001860 */
[----:B-----5:R-:W-:-:S07]  /*2b40*/  IADD3 R12, P0, R5, R226, RZ ;  /* 0x000000e2050c7210 */ /* 0x020fce0007f1e0ff */
[C---:B-1----:R-:W-:Y:S01]  /*2b50*/  HMMA.16816.F32 R72, R16.reuse, R24, R72 ;  /* 0x000000181048723c */ /* 0x042fe20000001848 */
[--C-:B------:R-:W-:Y:S01]  /*2b60*/  IMAD.X R13, R23, 0x1, R225.reuse, P0 ;  /* 0x00000001170d7824 */ /* 0x100fe200000e06e1 */
[----:B---3--:R-:W-:Y:S02]  /*2b70*/  IADD3 R14, P0, R3, R226, RZ ;  /* 0x000000e2030e7210 */ /* 0x008fe40007f1e0ff */
[----:B------:R-:W-:Y:S02]  /*2b80*/  IADD3 R3, R202, 0x100, RZ ;  /* 0x00000100ca037810 */ /* 0x000fe40007ffe0ff */
[----:B------:R1:W-:Y:S01]  /*2b90*/  LDGSTS.E.BYPASS.LTC128B.128 [R202+0x2100], [R12.64], !P3 ;  /* 0x021000000cca7fae */ /* 0x0003e2000d901d72 */
[----:B------:R-:W-:Y:S01]  /*2ba0*/  IMAD.X R15, R22, 0x1, R225, P0 ;  /* 0x00000001160f7824 */ /* 0x000fe200000e06e1 */
[----:B------:R-:W-:Y:S01]  /*2bb0*/  HMMA.16816.F32 R92, R16, R42, R92 ;  /* 0x0000002a105c723c */ /* 0x000fe2000000185c */
[----:B------:R-:W-:Y:S01]  /*2bc0*/  PLOP3.LUT P0, PT, PT, PT, UP0, 0x80, 0x0 ;  /* 0x000000000000781c */ /* 0x000fe20003f0f008 */
[----:B------:R-:W-:Y:S01]  /*2bd0*/  STL [R1+0x8], R3 ;  /* 0x0000080301007387 */ /* 0x000fe20000100800 */
[----:B------:R-:W-:-:S03]  /*2be0*/  ISETP.GT.AND P3, PT, R203, 0x5f, PT ;  /* 0x0000005fcb00780c */ /* 0x000fc60003f64270 */
[----:B------:R1:W-:Y:S02]  /*2bf0*/  LDGSTS.E.BYPASS.LTC128B.128 [R202+0x2900], [R14.64], !P2 ;  /* 0x029000000eca7fae */ /* 0x0003e4000d101d72 */
[C---:B------:R-:W-:Y:S02]  /*2c00*/  HMMA.16816.F32 R104, R16.reuse, R38, R104 ;  /* 0x000000261068723c */ /* 0x040fe40000001868 */
[----:B----4-:R-:W-:Y:S04]  /*2c10*/  LDSM.16.M88.4 R20, [R216+0x8100] ;  /* 0x00810000d814783b */ /* 0x010fe80000000200 */
[----:B------:R-:W2:Y:S02]  /*2c20*/  LDSM.16.M88.4 R48, [R214+0x4900] ;  /* 0x00490000d630783b */ /* 0x000ea40000000200 */
[C---:B------:R-:W-:Y:S02]  /*2c30*/  HMMA.16816.F32 R152, R16.reuse, R30, R120 ;  /* 0x0000001e1098723c */ /* 0x040fe40000001878 */
[----:B------:R-:W3:Y:S04]  /*2c40*/  LDSM.16.M88.4 R68, [R214+0x5100] ;  /* 0x00510000d644783b */ /* 0x000ee80000000200 */
[----:B------:R-:W4:Y:S02]  /*2c50*/  LDSM.16.M88.4 R56, [R214+0x3900] ;  /* 0x00390000d638783b */ /* 0x000f240000000200 */
[----:B------:R-:W-:Y:S02]  /*2c60*/  HMMA.16816.F32 R136, R16, R26, R112 ;  /* 0x0000001a1088723c */ /* 0x000fe40000001870 */
[----:B------:R-:W5:Y:S04]  /*2c70*/  LDSM.16.M88.4 R60, [R214+0x3100] ;  /* 0x00310000d63c783b */ /* 0x000f680000000200 */
[----:B------:R-:W-:Y:S02]  /*2c80*/  LDSM.16.M88.4 R84, [R214+0x5900] ;  /* 0x00590000d654783b */ /* 0x000fe40000000200 */
[----:B------:R-:W-:Y:S02]  /*2c90*/  HMMA.16816.F32 R144, R8, R64, R144 ;  /* 0x000000400890723c */ /* 0x000fe40000001890 */
[----:B------:R-:W0:Y:S06]  /*2ca0*/  LDGDEPBAR ;  /* 0x00000000000079af */ /* 0x000e2c0000000000 */
[----:B-1----:R-:W-:Y:S01]  /*2cb0*/  HMMA.16816.F32 R12, R16, R28, R52 ;  /* 0x0000001c100c723c */ /* 0x002fe20000001834 */
[----:B------:R-:W1:Y:S04]  /*2cc0*/  LDSM.16.M88.4 R52, [R214+0x4100] ;  /* 0x00410000d634783b */ /* 0x000e680000000200 */
[----:B------:R-:W1:Y:S03]  /*2cd0*/  LDSM.16.M88.4 R16, [R216+0x6100] ;  /* 0x00610000d810783b */ /* 0x000e660000000200 */
[C---:B------:R-:W-:Y:S08]  /*2ce0*/  HMMA.16816.F32 R184, R8.reuse, R36, R128 ;  /* 0x0000002408b8723c */ /* 0x040ff00000001880 */
[C---:B------:R-:W-:Y:S08]  /*2cf0*/  HMMA.16816.F32 R164, R8.reuse, R44, R164 ;  /* 0x0000002c08a4723c */ /* 0x040ff000000018a4 */
[C---:B------:R-:W-:Y:S08]  /*2d00*/  HMMA.16816.F32 R64, R8.reuse, R66, R148 ;  /* 0x000000420840723c */ /* 0x040ff00000001894 */
[C---:B------:R-:W-:Y:S01]  /*2d10*/  HMMA.16816.F32 R128, R8.reuse, R46, R132 ;  /* 0x0000002e0880723c */ /* 0x040fe20000001884 */
[----:B------:R-:W-:Y:S07]  /*2d20*/  LDSM.16.M88.4 R44, [R213] ;  /* 0x00000000d52c783b */ /* 0x000fee0000000200 */
[C---:B------:R-:W-:Y:S08]  /*2d30*/  HMMA.16816.F32 R180, R8.reuse, R40, R180 ;  /* 0x0000002808b4723c */ /* 0x040ff000000018b4 */
[C---:B------:R-:W-:Y:S01]  /*2d40*/  HMMA.16816.F32 R140, R8.reuse, R42, R140 ;  /* 0x0000002a088c723c */ /* 0x040fe2000000188c */
[----:B------:R-:W-:Y:S07]  /*2d50*/  LDSM.16.M88.4 R40, [R213+0x800] ;  /* 0x00080000d528783b */ /* 0x000fee0000000200 */
[C---:B------:R-:W-:Y:S01]  /*2d60*/  HMMA.16816.F32 R160, R8.reuse, R38, R160 ;  /* 0x0000002608a0723c */ /* 0x040fe200000018a0 */
[----:B------:R-:W-:Y:S07]  /*2d70*/  LDSM.16.M88.4 R36, [R213+0x1000] ;  /* 0x00100000d524783b */ /* 0x000fee0000000200 */
[C---:B------:R-:W-:Y:S08]  /*2d80*/  HMMA.16816.F32 R188, R8.reuse, R28, R124 ;  /* 0x0000001c08bc723c */ /* 0x040ff0000000187c */
[C---:B------:R-:W-:Y:S08]  /*2d90*/  HMMA.16816.F32 R192, R8.reuse, R24, R116 ;  /* 0x0000001808c0723c */ /* 0x040ff00000001874 */
[C---:B------:R-:W-:Y:S01]  /*2da0*/  HMMA.16816.F32 R176, R8.reuse, R30, R176 ;  /* 0x0000001e08b0723c */ /* 0x040fe200000018b0 */
[----:B------:R-:W-:Y:S07]  /*2db0*/  LDSM.16.M88.4 R28, [R213+0x2000] ;  /* 0x00200000d51c783b */ /* 0x000fee0000000200 */
[----:B------:R-:W-:Y:S01]  /*2dc0*/  HMMA.16816.F32 R172, R8, R26, R108 ;  /* 0x0000001a08ac723c */ /* 0x000fe2000000186c */
[----:B------:R-:W1:Y:S04]  /*2dd0*/  LDSM.16.M88.4 R8, [R217+0x8100] ;  /* 0x00810000d908783b */ /* 0x000e680000000200 */
[----:B------:R-:W-:Y:S03]  /*2de0*/  LDSM.16.M88.4 R24, [R213+0x2800] ;  /* 0x00280000d518783b */ /* 0x000fe60000000200 */
[C---:B--2---:R-:W-:Y:S01]  /*2df0*/  HMMA.16816.F32 R132, R20.reuse, R48, R32 ;  /* 0x000000301484723c */ /* 0x044fe20000001820 */
[----:B------:R-:W2:Y:S07]  /*2e00*/  LDSM.16.M88.4 R32, [R213+0x1800] ;  /* 0x00180000d520783b */ /* 0x000eae0000000200 */
[----:B---3--:R-:W-:Y:S01]  /*2e10*/  HMMA.16816.F32 R124, R20, R68, R12 ;  /* 0x00000044147c723c */ /* 0x008fe2000000180c */
[----:B------:R-:W3:Y:S01]  /*2e20*/  LDSM.16.M88.4 R12, [R217+0x6100] ;  /* 0x00610000d90c783b */ /* 0x000ee20000000200 */
[----:B------:R-:W-:-:S06]  /*2e30*/  DEPBAR.LE SB0, 0x0 ;  /* 0x000080000000791a */ /* 0x000fcc0000000000 */
[C---:B----4-:R-:W-:Y:S08]  /*2e40*/  HMMA.16816.F32 R156, R20.reuse, R56, R80 ;  /* 0x00000038149c723c */ /* 0x050ff00000001850 */
[C---:B-----5:R-:W-:Y:S08]  /*2e50*/  HMMA.16816.F32 R168, R20.reuse, R60, R100 ;  /* 0x0000003c14a8723c */ /* 0x060ff00000001864 */
[C---:B-1----:R-:W-:Y:S08]  /*2e60*/  HMMA.16816.F32 R148, R20.reuse, R52, R76 ;  /* 0x000000341494723c */ /* 0x042ff0000000184c */
        /* <DEDUP_REMOVED lines=8> */
[C---:B------:R-:W-:Y:S08]  /*2ef0*/  HMMA.16816.F32 R80, R16.reuse, R56, R164 ;  /* 0x000000381050723c */ /* 0x040ff000000018a4 */
[----:B------:R-:W-:Y:S08]  /*2f00*/  HMMA.16816.F32 R76, R16, R58, R128 ;  /* 0x0000003a104c723c */ /* 0x000ff00000001880 */
[----:B------:R-:W-:Y:S08]  /*2f10*/  HMMA.16816.F32 R96, R20, R86, R136 ;  /* 0x000000561460723c */ /* 0x000ff00000001888 */
        /* <DEDUP_REMOVED lines=11> */
[C---:B--2---:R-:W-:Y:S08]  /*2fd0*/  HMMA.16816.F32 R152, R8.reuse, R34, R104 ;  /* 0x000000220898723c */ /* 0x044ff00000001868 */
[C---:B------:R-:W-:Y:S08]  /*2fe0*/  HMMA.16816.F32 R108, R8.reuse, R30, R100 ;  /* 0x0000001e086c723c */ /* 0x040ff00000001864 */
[----:B------:R-:W-:Y:S08]  /*2ff0*/  HMMA.16816.F32 R112, R8, R26, R96 ;  /* 0x0000001a0870723c */ /* 0x000ff00000001860 */
[C---:B---3--:R-:W-:Y:S08]  /*3000*/  HMMA.16816.F32 R100, R12.reuse, R44, R92 ;  /* 0x0000002c0c64723c */ /* 0x048ff0000000185c */
        /* <DEDUP_REMOVED lines=19> */
[----:B------:R-:W-:Y:S01]  /*3140*/  UISETP.NE.AND UP0, UPT, UR36, URZ, UPT ;  /* 0x0000003f2400728c */ /* 0x000fe2000bf05270 */
[----:B------:R-:W-:-:S02]  /*3150*/  IMAD.U32 R3, RZ, RZ, UR14 ;  /* 0x0000000eff037e24 */ /* 0x000fc4000f8e00ff */
[----:B------:R-:W-:-:S03]  /*3160*/  IMAD.MOV.U32 R227, RZ, RZ, RZ ;  /* 0x000000ffffe37224 */ /* 0x000fc600078e00ff */
[----:B------:R-:W-:Y:S02]  /*3170*/  PLOP3.LUT P1, PT, PT, PT, UP0, 0x80, 0x0 ;  /* 0x000000000000781c */ /* 0x000fe40003f2f008 */
[----:B------:R-:W-:Y:S02]  /*3180*/  IADD3 R3, R203, UR13, R3 ;  /* 0x0000000dcb037c10 */ /* 0x000fe4000fffe003 */
        /* <DEDUP_REMOVED lines=31> */
[----:B------:R-:W5:Y:S04]  /*3380*/  SHFL.IDX PT, R13, R5, 0x4, 0x181f ;  /* 0x00981f00050d7f89 */ /* 0x000f6800000e0000 */
[----:B------:R-:W-:Y:S01]  /*3390*/  SHFL.IDX PT, R5, R5, 0x5, 0x181f ;  /* 0x00b81f0005057f89 */ /* 0x000fe200000e0000 */
[----:B-1----:R-:W-:-:S03]  /*33a0*/  IADD3 R6, P0, R6, R226, RZ ;  /* 0x000000e206067210 */ /* 0x002fc60007f1e0ff */
[----:B------:R-:W1:Y:S02]  /*33b0*/  SHFL.IDX PT, R18, R3, 0x2, 0x181f ;  /* 0x00581f0003127f89 */ /* 0x000e6400000e0000 */
[----:B--2---:R-:W-:Y:S01]  /*33c0*/  IMAD.X R7, R7, 0x1, R225, P0 ;  /* 0x0000000107077824 */ /* 0x004fe200000e06e1 */
[-C--:B------:R-:W-:Y:S01]  /*33d0*/  IADD3 R14, P0, R8, R226.reuse, RZ ;  /* 0x000000e2080e7210 */ /* 0x080fe20007f1e0ff */
[----:B------:R-:W2:Y:S01]  /*33e0*/  SHFL.IDX PT, R17, R3, 0x3, 0x181f ;  /* 0x00781f0003117f89 */ /* 0x000ea200000e0000 */
[----:B---3--:R-:W-:-:S03]  /*33f0*/  IADD3 R12, P5, R9, R226, RZ ;  /* 0x000000e2090c7210 */ /* 0x008fc60007fbe0ff */
[----:B------:R-:W3:Y:S01]  /*3400*/  SHFL.IDX PT, R16, R3, 0x4, 0x181f ;  /* 0x00981f0003107f89 */ /* 0x000ee200000e0000 */
[----:B----4-:R-:W-:-:S03]  /*3410*/  IADD3 R10, P2, R10, R226, RZ ;  /* 0x000000e20a0a7210 */ /* 0x010fc60007f5e0ff */
[----:B------:R-:W4:Y:S01]  /*3420*/  SHFL.IDX PT, R3, R3, 0x5, 0x181f ;  /* 0x00b81f0003037f89 */ /* 0x000f2200000e0000 */
[----:B-----5:R-:W-:-:S03]  /*3430*/  IMAD.X R15, R11, 0x1, R225, P0 ;  /* 0x000000010b0f7824 */ /* 0x020fc600000e06e1 */
[----:B------:R5:W-:Y:S01]  /*3440*/  LDGSTS.E.BYPASS.LTC128B.128 [R202+0x3100], [R6.64], !P4 ;  /* 0x0310000006ca7fae */ /* 0x000be2000e101d72 */
[----:B------:R-:W-:-:S03]  /*3450*/  IADD3 R8, P1, R13, R226, RZ ;  /* 0x000000e20d087210 */ /* 0x000fc60007f3e0ff */
[----:B------:R4:W-:Y:S01]  /*3460*/  LDGSTS.E.BYPASS.LTC128B.128 [R202+0x3900], [R14.64], !P4 ;  /* 0x039000000eca7fae */ /* 0x0009e2000e101d72 */
[--C-:B-1----:R-:W-:Y:S02]  /*3470*/  IMAD.X R13, R18, 0x1, R225.reuse, P5 ;  /* 0x00000001120d7824 */ /* 0x102fe400028e06e1 */
[----:B--2---:R-:W-:-:S03]  /*3480*/  IMAD.X R11, R17, 0x1, R225, P2 ;  /* 0x00000001110b7824 */ /* 0x004fc600010e06e1 */
[----:B------:R1:W-:Y:S01]  /*3490*/  LDGSTS.E.BYPASS.LTC128B.128 [R202+0x4100], [R12.64], !P4 ;  /* 0x041000000cca7fae */ /* 0x0003e2000e101d72 */
[----:B---3--:R-:W-:-:S03]  /*34a0*/  IMAD.X R9, R16, 0x1, R225, P1 ;  /* 0x0000000110097824 */ /* 0x008fc600008e06e1 */
[----:B------:R1:W-:Y:S04]  /*34b0*/  LDGSTS.E.BYPASS.LTC128B.128 [R202+0x4900], [R10.64], !P4 ;  /* 0x049000000aca7fae */ /* 0x0003e8000e101d72 */
[----:B------:R1:W-:Y:S01]  /*34c0*/  LDGSTS.E.BYPASS.LTC128B.128 [R202+0x5100], [R8.64], !P4 ;  /* 0x0510000008ca7fae */ /* 0x0003e2000e101d72 */
[----:B-----5:R-:W-:-:S05]  /*34d0*/  IADD3 R6, P0, R5, R226, RZ ;  /* 0x000000e205067210 */ /* 0x020fca0007f1e0ff */
[----:B----4-:R-:W-:-:S05]  /*34e0*/  IMAD.X R7, R3, 0x1, R225, P0 ;  /* 0x0000000103077824 */ /* 0x010fca00000e06e1 */
[----:B------:R1:W-:Y:S03]  /*34f0*/  LDGSTS.E.BYPASS.LTC128B.128 [R202+0x5900], [R6.64], !P4 ;  /* 0x0590000006ca7fae */ /* 0x0003e6000e101d72 */
.L_x_252:
[----:B------:R-:W-:Y:S01]  /*3500*/  FMUL.FTZ R3, R100, c[0x0][0x320] ;  /* 0x0000c80064037a20 */ /* 0x000fe20000410000 */
[----:B-1----:R-:W-:Y:S01]  /*3510*/  SHF.R.S32.HI R7, RZ, 0x1f, R198 ;  /* 0x0000001fff077819 */ /* 0x002fe200000114c6 */
[----:B------:R-:W-:Y:S01]  /*3520*/  FMUL.FTZ R5, R68, c[0x0][0x320] ;  /* 0x0000c80044057a20 */ /* 0x000fe20000410000 */
[-C--:B------:R-:W-:Y:S01]  /*3530*/  LEA.HI R6, R200, R201.reuse, RZ, 0x2 ;  /* 0x000000c9c8067211 */ /* 0x080fe200078f10ff */
[----:B------:R1:W2:Y:S01]  /*3540*/  MUFU.TANH R59, R3 ;  /* 0x00000003003b7308 */ /* 0x0002a20000002400 */
[----:B------:R-:W-:Y:S01]  /*3550*/  FMUL.FTZ R8, R69, c[0x0][0x320] ;  /* 0x0000c80045087a20 */ /* 0x000fe20000410000 */
[----:B------:R-:W-:Y:S01]  /*3560*/  UISETP.NE.AND UP1, UPT, UR35, URZ, UPT ;  /* 0x0000003f2300728c */ /* 0x000fe2000bf25270 */
[----:B------:R-:W-:Y:S01]  /*3570*/  LOP3.LUT R6, R6, 0xfffffffc, RZ, 0xc0, !PT ;  /* 0xfffffffc06067812 */ /* 0x000fe200078ec0ff */
[----:B------:R-:W-:Y:S01]  /*3580*/  FMUL.FTZ R10, R72, c[0x0][0x320] ;  /* 0x0000c800480a7a20 */ /* 0x000fe20000410000 */
[----:B------:R-:W-:Y:S01]  /*3590*/  UISETP.NE.AND UP0, UPT, UR34, URZ, UPT ;  /* 0x0000003f2200728c */ /* 0x000fe2000bf05270 */
[----:B------:R-:W0:Y:S01]  /*35a0*/  LDGDEPBAR ;  /* 0x00000000000079af */ /* 0x000e220000000000 */
[----:B------:R-:W-:Y:S01]  /*35b0*/  IADD3 R6, -R6, R201, RZ ;  /* 0x000000c906067210 */ /* 0x000fe20007ffe1ff */
[----:B------:R3:W4:Y:S01]  /*35c0*/  MUFU.TANH R17, R5 ;  /* 0x0000000500117308 */ /* 0x0007220000002400 */
[----:B------:R-:W-:Y:S01]  /*35d0*/  PLOP3.LUT P1, PT, PT, PT, UP1, 0x80, 0x0 ;  /* 0x000000000000781c */ /* 0x000fe20003f2f018 */
[----:B------:R-:W-:Y:S01]  /*35e0*/  ULDC UR13, c[0x0][0x324] ;  /* 0x0000c900000d7ab9 */ /* 0x000fe20000000800 */
[----:B------:R-:W-:Y:S01]  /*35f0*/  PLOP3.LUT P0, PT, PT, PT, UP1, 0x80, 0x0 ;  /* 0x000000000000781c */ /* 0x000fe20003f0f018 */
[----:B------:R-:W-:Y:S01]  /*3600*/  ULOP3.LUT UR13, URZ, UR13, URZ, 0x33, !UPT ;  /* 0x0000000d3f0d7292 */ /* 0x000fe2000f8e333f */
[----:B-1----:R-:W-:-:S03]  /*3610*/  FMUL.FTZ R3, R101, c[0x0][0x320] ;  /* 0x0000c80065037a20 */ /* 0x002fc60000410000 */
[----:B------:R-:W1:Y:S01]  /*3620*/  MUFU.TANH R16, R8 ;  /* 0x0000000800107308 */ /* 0x000e620000002400 */
[----:B---3--:R-:W-:-:S07]  /*3630*/  LEA.HI R5, R7, R198, RZ, 0x2 ;  /* 0x000000c607057211 */ /* 0x008fce00078f10ff */
[----:B------:R3:W1:Y:S01]  /*3640*/  MUFU.TANH R58, R3 ;  /* 0x00000003003a7308 */ /* 0x0006620000002400 */
[----:B------:R-:W-:-:S05]  /*3650*/  LOP3.LUT R5, R5, 0xffffffc, RZ, 0xc0, !PT ;  /* 0x0ffffffc05057812 */ /* 0x000fca00078ec0ff */
[----:B------:R-:W-:Y:S01]  /*3660*/  IMAD.IADD R9, R198, 0x1, -R5 ;  /* 0x00000001c6097824 */ /* 0x000fe200078e0a05 */
[----:B------:R-:W-:Y:S01]  /*3670*/  LEA.HI R5, R6, R6, RZ, 0x1 ;  /* 0x0000000606057211 */ /* 0x000fe200078f08ff */
[----:B------:R5:W1:Y:S01]  /*3680*/  MUFU.TANH R15, R10 ;  /* 0x0000000a000f7308 */ /* 0x000a620000002400 */
[----:B---3--:R-:W-:-:S07]  /*3690*/  FMUL.FTZ R3, R96, c[0x0][0x320] ;  /* 0x0000c80060037a20 */ /* 0x008fce0000410000 */
        /* <DEDUP_REMOVED lines=32> */
[----:B------:R-:W-:Y:S02]  /*38a0*/  LOP3.LUT R7, R7, 0x7ffffffc, RZ, 0xc0, !PT ;  /* 0x7ffffffc07077812 */ /* 0x000fe400078ec0ff */
[----:B------:R-:W-:Y:S01]  /*38b0*/  LEA R11, R9, R8, 0x4 ;  /* 0x00000008090b7211 */ /* 0x000fe200078e20ff */
[C---:B------:R-:W-:Y:S01]  /*38c0*/  IMAD.SHL.U32 R8, R5.reuse, 0x20, RZ ;  /* 0x0000002005087824 */ /* 0x040fe200078e00ff */
[----:B------:R-:W-:Y:S02]  /*38d0*/  LOP3.LUT R9, R5, 0x1ffffffe, RZ, 0xc0, !PT ;  /* 0x1ffffffe05097812 */ /* 0x000fe400078ec0ff */
[----:B------:R-:W-:Y:S01]  /*38e0*/  IADD3 R7, R3, -R7, RZ ;  /* 0x8000000703077210 */ /* 0x000fe20007ffe0ff */
[----:B------:R-:W-:Y:S01]  /*38f0*/  IMAD.U32 R3, RZ, RZ, UR19 ;  /* 0x00000013ff037e24 */ /* 0x000fe2000f8e00ff */
[----:B------:R-:W-:-:S02]  /*3900*/  LOP3.LUT R5, R8, 0xffffffc0, RZ, 0xc0, !PT ;  /* 0xffffffc008057812 */ /* 0x000fc400078ec0ff */
[----:B------:R-:W-:Y:S02]  /*3910*/  IADD3 R6, R6, -R9, RZ ;  /* 0x8000000906067210 */ /* 0x000fe40007ffe0ff */
[----:B------:R-:W-:Y:S01]  /*3920*/  SHF.L.U32 R8, R7, 0x1, RZ ;  /* 0x0000000107087819 */ /* 0x000fe200000006ff */
[----:B------:R-:W-:Y:S02]  /*3930*/  IMAD.IADD R5, R5, 0x1, R11 ;  /* 0x0000000105057824 */ /* 0x000fe400078e020b */
[----:B------:R-:W-:Y:S01]  /*3940*/  FMUL.FTZ R7, R93, c[0x0][0x320] ;  /* 0x0000c8005d077a20 */ /* 0x000fe20000410000 */
[----:B------:R-:W-:Y:S02]  /*3950*/  IADD3 R3, -R8, 0x1, R3 ;  /* 0x0000000108037810 */ /* 0x000fe40007ffe103 */
[----:B------:R-:W-:Y:S01]  /*3960*/  LEA R12, R6, R5, 0x3 ;  /* 0x00000005060c7211 */ /* 0x000fe200078e18ff */
[----:B------:R-:W-:Y:S01]  /*3970*/  FMUL.FTZ R5, R88, c[0x0][0x320] ;  /* 0x0000c80058057a20 */ /* 0x000fe20000410000 */
[----:B------:R-:W-:Y:S01]  /*3980*/  IADD3 R3, R3, -UR15, RZ ;  /* 0x8000000f03037c10 */ /* 0x000fe2000fffe0ff */
[----:B------:R-:W3:Y:S01]  /*3990*/  MUFU.TANH R9, R7 ;  /* 0x0000000700097308 */ /* 0x000ee20000002400 */
[----:B------:R-:W-:Y:S01]  /*39a0*/  IADD3 R23, -R8, UR37, RZ ;  /* 0x0000002508177c10 */ /* 0x000fe2000fffe1ff */
[----:B------:R-:W-:Y:S01]  /*39b0*/  @P1 IMAD.HI.U32 R6, R12, c[0x0][0x2c8], RZ ;  /* 0x0000b2000c061a27 */ /* 0x000fe200078e00ff */
[----:B------:R5:W-:Y:S01]  /*39c0*/  STL [R1+0x24], R12 ;  /* 0x0000240c01007387 */ /* 0x000be20000100800 */
[----:B------:R-:W-:-:S02]  /*39d0*/  IADD3 R19, R3, c[0x0][0x328], RZ ;  /* 0x0000ca0003137a10 */ /* 0x000fc40007ffe0ff */
[----:B------:R-:W-:Y:S01]  /*39e0*/  IMAD.MOV.U32 R18, RZ, RZ, R12 ;  /* 0x000000ffff127224 */ /* 0x000fe200078e000c */
[----:B------:R-:W-:Y:S01]  /*39f0*/  @P0 SHF.R.U32.HI R18, RZ, c[0x0][0x2cc], R6 ;  /* 0x0000b300ff120a19 */ /* 0x000fe20000011606 */
[----:B------:R1:W1:Y:S01]  /*3a00*/  MUFU.TANH R13, R5 ;  /* 0x00000005000d7308 */ /* 0x0002620000002400 */
[----:B------:R-:W-:Y:S01]  /*3a10*/  STL [R1+0x10], R8 ;  /* 0x0000100801007387 */ /* 0x000fe20000100800 */
[----:B------:R-:W-:Y:S02]  /*3a20*/  PLOP3.LUT P0, PT, PT, PT, UP0, 0x40, 0x0 ;  /* 0x000000000000781c */ /* 0x000fe40003f0e808 */
[----:B------:R-:W-:Y:S01]  /*3a30*/  IADD3 R21, R3, UR13, RZ ;  /* 0x0000000d03157c10 */ /* 0x000fe2000fffe0ff */
[----:B------:R-:W2:Y:S01]  /*3a40*/  SHFL.IDX PT, R6, R18, RZ, 0x1c1f ;  /* 0x001c1fff12067589 */ /* 0x000ea200000e0000 */
[----:B-1----:R-:W-:-:S04]  /*3a50*/  FMUL.FTZ R5, R89, c[0x0][0x320] ;  /* 0x0000c80059057a20 */ /* 0x002fc80000410000 */
[----:B-----5:R1:W1:Y:S01]  /*3a60*/  MUFU.TANH R12, R5 ;  /* 0x00000005000c7308 */ /* 0x0202620000002400 */
[----:B--2---:R-:W-:Y:S02]  /*3a70*/  IMAD.IADD R3, R21, 0x1, R6 ;  /* 0x0000000115037824 */ /* 0x004fe400078e0206 */
[----:B-1----:R-:W-:-:S05]  /*3a80*/  FMUL.FTZ R5, R60, c[0x0][0x320] ;  /* 0x0000c8003c057a20 */ /* 0x002fca0000410000 */
[----:B------:R1:W2:Y:S02]  /*3a90*/  MUFU.TANH R11, R5 ;  /* 0x00000005000b7308 */ /* 0x0002a40000002400 */
[----:B-1----:R-:W-:-:S06]  /*3aa0*/  FMUL.FTZ R5, R61, c[0x0][0x320] ;  /* 0x0000c8003d057a20 */ /* 0x002fcc0000410000 */
[----:B------:R1:W1:Y:S02]  /*3ab0*/  MUFU.TANH R10, R5 ;  /* 0x00000005000a7308 */ /* 0x0002640000002400 */
[----:B-1----:R-:W-:-:S05]  /*3ac0*/  IMAD.U32 R5, RZ, RZ, UR37 ;  /* 0x00000025ff057e24 */ /* 0x002fca000f8e00ff */
[----:B------:R-:W-:Y:S02]  /*3ad0*/  IADD3 R20, -R8, UR8, R5 ;  /* 0x0000000808147c10 */ /* 0x000fe4000fffe105 */
[----:B------:R-:W-:-:S04]  /*3ae0*/  IADD3 R5, R19, R6, RZ ;  /* 0x0000000613057210 */ /* 0x000fc80007ffe0ff */
[----:B------:R-:W-:Y:S01]  /*3af0*/  IMNMX R5, R5, R20, PT ;  /* 0x0000001405057217 */ /* 0x000fe20003800200 */
[----:B------:R-:W-:Y:S05]  /*3b00*/  @P0 BRA `(.L_x_253) ;  /* 0x0000015000000947 */ /* 0x000fea0003800000 */
[----:B--234-:R-:W-:Y:S01]  /*3b10*/  IMAD.U32 R7, RZ, RZ, UR15 ;  /* 0x0000000fff077e24 */ /* 0x01cfe2000f8e00ff */
[----:B------:R-:W-:Y:S04]  /*3b20*/  BSSY B0, `(.L_x_254) ;  /* 0x000000f000007945 */ /* 0x000fe80003800000 */
[----:B------:R-:W-:-:S04]  /*3b30*/  IADD3 R6, -R7, UR8, R6 ;  /* 0x0000000807067c10 */ /* 0x000fc8000fffe106 */
        /* <DEDUP_REMOVED lines=9> */
.L_x_255:
[----:B------:R-:W-:-:S04]  /*3bd0*/  MOV R7, c[0x0][0x32c] ;  /* 0x0000cb0000077a02 */ /* 0x000fc80000000f00 */
[----:B------:R-:W-:-:S13]  /*3be0*/  ISETP.NE.AND P0, PT, R7, 0x1, PT ;  /* 0x000000010700780c */ /* 0x000fda0003f05270 */
[----:B------:R-:W-:-:S05]  /*3bf0*/  @P0 IMAD.HI.U32 R7, R6, c[0x0][0x330], RZ ;  /* 0x0000cc0006070a27 */ /* 0x000fca00078e00ff */
[----:B------:R-:W-:Y:S02]  /*3c00*/  @P0 SHF.R.U32.HI R6, RZ, c[0x0][0x334], R7 ;  /* 0x0000cd00ff060a19 */ /* 0x000fe40000011607 */
.L_x_256:
[----:B------:R-:W-:Y:S05]  /*3c10*/  BSYNC B0 ;  /* 0x0000000000007941 */ /* 0x000fea0003800000 */
.L_x_254:
[----:B------:R-:W-:-:S05]  /*3c20*/  IMAD R6, R6, c[0x0][0x32c], R23 ;  /* 0x0000cb0006067a24 */ /* 0x000fca00078e0217 */
[----:B------:R-:W-:Y:S02]  /*3c30*/  IADD3 R7, R6, c[0x0][0x32c], RZ ;  /* 0x0000cb0006077a10 */ /* 0x000fe40007ffe0ff */
[----:B------:R-:W-:Y:S02]  /*3c40*/  IMNMX R3, R3, R6, !PT ;  /* 0x0000000603037217 */ /* 0x000fe40007800200 */
[----:B------:R-:W-:Y:S02]  /*3c50*/  IMNMX R5, R5, R7, PT ;  /* 0x0000000705057217 */ /* 0x000fe40003800200 */
.L_x_253:
        /* <DEDUP_REMOVED lines=13> */
[----:B------:R-:W-:Y:S01]  /*3d30*/  ISETP.GT.AND P6, PT, R3, RZ, P6 ;  /* 0x000000ff0300720c */ /* 0x000fe200037c4270 */
[----:B------:R-:W-:Y:S01]  /*3d40*/  UISETP.GE.AND UP1, UPT, UR37, 0x9, UPT ;  /* 0x000000092500788c */ /* 0x000fe2000bf26270 */
[----:B------:R-:W-:Y:S01]  /*3d50*/  PLOP3.LUT P0, PT, PT, PT, UP0, 0x40, 0x0 ;  /* 0x000000000000781c */ /* 0x000fe20003f0e808 */
[----:B------:R-:W-:Y:S01]  /*3d60*/  UISETP.GE.AND UP0, UPT, UR37, 0x12, UPT ;  /* 0x000000122500788c */ /* 0x000fe2000bf06270 */
[----:B------:R-:W-:Y:S01]  /*3d70*/  PLOP3.LUT P5, PT, PT, PT, UP2, 0x40, 0x0 ;  /* 0x000000000000781c */ /* 0x000fe20003fae828 */
[----:B------:R-:W-:Y:S01]  /*3d80*/  UISETP.GE.AND UP4, UPT, UR37, 0x4a, UPT ;  /* 0x0000004a2500788c */ /* 0x000fe2000bf86270 */
[----:B------:R-:W-:Y:S01]  /*3d90*/  ISETP.LT.OR P6, PT, R5, 0x1, P6 ;  /* 0x000000010500780c */ /* 0x000fe200037c1670 */
[----:B-1----:R-:W-:Y:S01]  /*3da0*/  FMUL.FTZ R6, R42, c[0x0][0x320] ;  /* 0x0000c8002a067a20 */ /* 0x002fe20000410000 */
[----:B------:R-:W-:Y:S01]  /*3db0*/  ISETP.GT.AND P5, PT, R3, 0x1, P5 ;  /* 0x000000010300780c */ /* 0x000fe20002fa4270 */
[----:B------:R-:W-:Y:S01]  /*3dc0*/  UP2UR UR28, UPR, URZ, 0x1 ;  /* 0x000000013f1c7883 */ /* 0x000fe20008000000 */
[----:B------:R-:W-:Y:S01]  /*3dd0*/  FSEL R66, R59, -INF , !P6 ;  /* 0xff8000003b427808 */ /* 0x000fe20007000000 */
[----:B------:R1:W3:Y:S01]  /*3de0*/  MUFU.TANH R45, R6 ;  /* 0x00000006002d7308 */ /* 0x0002e20000002400 */
[----:B------:R-:W-:Y:S01]  /*3df0*/  PLOP3.LUT P6, PT, PT, PT, UP0, 0x40, 0x0 ;  /* 0x000000000000781c */ /* 0x000fe20003fce808 */
[----:B------:R-:W-:Y:S01]  /*3e00*/  UISETP.GE.AND UP0, UPT, UR37, 0x19, UPT ;  /* 0x000000192500788c */ /* 0x000fe2000bf06270 */
[----:B------:R-:W-:Y:S01]  /*3e10*/  PLOP3.LUT P2, PT, PT, PT, UP1, 0x40, 0x0 ;  /* 0x000000000000781c */ /* 0x000fe20003f4e818 */
[----:B------:R-:W-:Y:S01]  /*3e20*/  UISETP.GE.AND UP6, UPT, UR37, 0x42, UPT ;  /* 0x000000422500788c */ /* 0x000fe2000bfc6270 */
[----:B------:R-:W-:Y:S01]  /*3e30*/  ISETP.LT.OR P5, PT, R5, 0x2, P5 ;  /* 0x000000020500780c */ /* 0x000fe20002fa1670 */
[----:B------:R-:W-:Y:S01]  /*3e40*/  UP2UR UR27, UPR, URZ, 0x1 ;  /* 0x000000013f1b7883 */ /* 0x000fe20008000000 */
[----:B------:R-:W-:Y:S01]  /*3e50*/  ISETP.GT.AND P2, PT, R3, 0x8, P2 ;  /* 0x000000080300780c */ /* 0x000fe20001744270 */
[----:B------:R-:W-:Y:S01]  /*3e60*/  UISETP.GE.AND UP5, UPT, UR37, 0x49, UPT ;  /* 0x000000492500788c */ /* 0x000fe2000bfa6270 */
[----:B------:R-:W-:Y:S01]  /*3e70*/  FSEL R65, R58, -INF , !P5 ;  /* 0xff8000003a417808 */ /* 0x000fe20006800000 */
[----:B------:R-:W-:Y:S01]  /*3e80*/  UP2UR UR38, UPR, URZ, 0x40 ;  /* 0x000000403f267883 */ /* 0x000fe20008000000 */
[----:B------:R-:W-:Y:S01]  /*3e90*/  PLOP3.LUT P5, PT, PT, PT, UP0, 0x40, 0x0 ;  /* 0x000000000000781c */ /* 0x000fe20003fae808 */
[----:B------:R-:W-:Y:S01]  /*3ea0*/  UISETP.GE.AND UP0, UPT, UR37, 0x1a, UPT ;  /* 0x0000001a2500788c */ /* 0x000fe2000bf06270 */
[C---:B------:R-:W-:Y:S01]  /*3eb0*/  ISETP.LT.OR P2, PT, R5.reuse, 0x9, P2 ;  /* 0x000000090500780c */ /* 0x040fe20001741670 */
[----:B------:R-:W-:Y:S01]  /*3ec0*/  UP2UR UR33, UPR, URZ, 0x8 ;  /* 0x000000083f217883 */ /* 0x000fe20008000000 */
[----:B------:R-:W-:Y:S01]  /*3ed0*/  ISETP.LT.OR P1, PT, R5, 0xa, P1 ;  /* 0x0000000a0500780c */ /* 0x000fe20000f21670 */
[----:B-1----:R-:W-:Y:S01]  /*3ee0*/  FMUL.FTZ R6, R43, c[0x0][0x320] ;  /* 0x0000c8002b067a20 */ /* 0x002fe20000410000 */
[----:B------:R-:W-:Y:S01]  /*3ef0*/  FSEL R69, R57, -INF , !P2 ;  /* 0xff80000039457808 */ /* 0x000fe20005000000 */
[----:B------:R-:W-:Y:S01]  /*3f00*/  UP2UR UR26, UPR, URZ, 0x1 ;  /* 0x000000013f1a7883 */ /* 0x000fe20008000000 */
[----:B------:R-:W-:Y:S01]  /*3f10*/  PLOP3.LUT P2, PT, PT, PT, UP0, 0x40, 0x0 ;  /* 0x000000000000781c */ /* 0x000fe20003f4e808 */
[----:B------:R1:W4:Y:S01]  /*3f20*/  MUFU.TANH R44, R6 ;  /* 0x00000006002c7308 */ /* 0x0003220000002400 */
[----:B------:R-:W-:Y:S01]  /*3f30*/  UISETP.GE.AND UP0, UPT, UR37, 0x21, UPT ;  /* 0x000000212500788c */ /* 0x000fe2000bf06270 */
[----:B------:R-:W-:Y:S01]  /*3f40*/  ISETP.GT.AND P0, PT, R3, 0x10, P0 ;  /* 0x000000100300780c */ /* 0x000fe20000704270 */
[----:B------:R-:W-:Y:S01]  /*3f50*/  UP2UR UR32, UPR, URZ, 0x4 ;  /* 0x000000043f207883 */ /* 0x000fe20008000000 */
[----:B------:R-:W-:Y:S01]  /*3f60*/  FSEL R68, R56, -INF , !P1 ;  /* 0xff80000038447808 */ /* 0x000fe20004800000 */
[----:B------:R-:W-:Y:S01]  /*3f70*/  UP2UR UR25, UPR, URZ, 0x1 ;  /* 0x000000013f197883 */ /* 0x000fe20008000000 */
[----:B------:R-:W-:Y:S01]  /*3f80*/  ISETP.LT.OR P0, PT, R5, 0x11, P0 ;  /* 0x000000110500780c */ /* 0x000fe20000701670 */
[----:B------:R-:W-:Y:S01]  /*3f90*/  UP2UR UR31, UPR, URZ, 0x2 ;  /* 0x000000023f1f7883 */ /* 0x000fe20008000000 */
[----:B------:R-:W-:Y:S01]  /*3fa0*/  PLOP3.LUT P1, PT, PT, PT, UP0, 0x40, 0x0 ;  /* 0x000000000000781c */ /* 0x000fe20003f2e808 */
[----:B------:R-:W-:Y:S01]  /*3fb0*/  UISETP.GE.AND UP0, UPT, UR37, 0x22, UPT ;  /* 0x000000222500788c */ /* 0x000fe2000bf06270 */
[C---:B------:R-:W-:Y:S01]  /*3fc0*/  ISETP.GT.AND P6, PT, R3.reuse, 0x11, P6 ;  /* 0x000000110300780c */ /* 0x040fe200037c4270 */
[----:B------:R-:W-:Y:S01]  /*3fd0*/  UISETP.GE.AND UP3, UPT, UR37, 0x51, UPT ;  /* 0x000000512500788c */ /* 0x000fe2000bf66270 */
[----:B------:R-:W-:Y:S01]  /*3fe0*/  ISETP.GT.AND P5, PT, R3, 0x18, P5 ;  /* 0x000000180300780c */ /* 0x000fe20002fa4270 */
[----:B------:R-:W-:Y:S01]  /*3ff0*/  UP2UR UR24, UPR, URZ, 0x1 ;  /* 0x000000013f187883 */ /* 0x000fe20008000000 */
[C---:B------:R-:W-:Y:S01]  /*4000*/  ISETP.LT.OR P6, PT, R5.reuse, 0x12, P6 ;  /* 0x000000120500780c */ /* 0x040fe200037c1670 */
[----:B------:R-:W-:Y:S01]  /*4010*/  UISETP.GE.AND UP2, UPT, UR37, 0x52, UPT ;  /* 0x000000522500788c */ /* 0x000fe2000bf46270 */
[----:B-1----:R-:W-:Y:S01]  /*4020*/  FMUL.FTZ R6, R102, c[0x0][0x320] ;  /* 0x0000c80066067a20 */ /* 0x002fe20000410000 */
[----:B------:R-:W-:Y:S01]  /*4030*/  ISETP.LT.OR P5, PT, R5, 0x19, P5 ;  /* 0x000000190500780c */ /* 0x000fe20002fa1670 */
[----:B------:R-:W-:Y:S01]  /*4040*/  UISETP.GE.AND UP1, UPT, UR37, 0x59, UPT ;  /* 0x000000592500788c */ /* 0x000fe2000bf26270 */
[----:B------:R-:W-:Y:S01]  /*4050*/  FSEL R73, R54, -INF , !P6 ;  /* 0xff80000036497808 */ /* 0x000fe20007000000 */
[----:B------:R1:W1:Y:S01]  /*4060*/  MUFU.TANH R42, R6 ;  /* 0x00000006002a7308 */ /* 0x0002620000002400 */
[----:B------:R-:W-:-:S02]  /*4070*/  ISETP.GT.AND P2, PT, R3, 0x19, P2 ;  /* 0x000000190300780c */ /* 0x000fc40001744270 */
[----:B------:R-:W-:Y:S02]  /*4080*/  ISETP.GT.AND P1, PT, R3, 0x20, P1 ;  /* 0x000000200300780c */ /* 0x000fe40000f24270 */
[C---:B------:R-:W-:Y:S02]  /*4090*/  ISETP.LT.OR P2, PT, R5.reuse, 0x1a, P2 ;  /* 0x0000001a0500780c */ /* 0x040fe40001741670 */
[----:B------:R-:W-:Y:S01]  /*40a0*/  ISETP.LT.OR P1, PT, R5, 0x21, P1 ;  /* 0x000000210500780c */ /* 0x000fe20000f21670 */
[----:B------:R-:W2:Y:S03]  /*40b0*/  MUFU.TANH R25, R8 ;  /* 0x0000000800197308 */ /* 0x000ea60000002400 */
[----:B------:R-:W-:Y:S01]  /*40c0*/  FSEL R81, R51, -INF , !P1 ;  /* 0xff80000033517808 */ /* 0x000fe20004800000 */
[----:B-1----:R-:W-:-:S04]  /*40d0*/  FMUL.FTZ R6, R103, c[0x0][0x320] ;  /* 0x0000c80067067a20 */ /* 0x002fc80000410000 */
        /* <DEDUP_REMOVED lines=20> */
[----:B------:R-:W-:Y:S02]  /*4220*/  FSEL R70, R55, -INF , !P0 ;  /* 0xff80000037467808 */ /* 0x000fe40004000000 */
[----:B------:R-:W-:-:S03]  /*4230*/  PLOP3.LUT P0, PT, PT, PT, UP0, 0x40, 0x0 ;  /* 0x000000000000781c */ /* 0x000fc60003f0e808 */
[----:B------:R1:W1:Y:S01]  /*4240*/  MUFU.TANH R33, R6 ;  /* 0x0000000600217308 */ /* 0x0002620000002400 */
[----:B------:R-:W-:Y:S01]  /*4250*/  UISETP.GE.AND UP0, UPT, UR37, 0x29, UPT ;  /* 0x000000292500788c */ /* 0x000fe2000bf06270 */
[----:B------:R-:W-:-:S03]  /*4260*/  ISETP.GT.AND P0, PT, R3, 0x21, P0 ;  /* 0x000000210300780c */ /* 0x000fc60000704270 */
[----:B------:R-:W-:Y:S02]  /*4270*/  UP2UR UR23, UPR, URZ, 0x1 ;  /* 0x000000013f177883 */ /* 0x000fe40008000000 */
[----:B------:R-:W-:Y:S01]  /*4280*/  PLOP3.LUT P6, PT, PT, PT, UP0, 0x40, 0x0 ;  /* 0x000000000000781c */ /* 0x000fe20003fce808 */
[----:B------:R-:W-:Y:S01]  /*4290*/  UISETP.GE.AND UP0, UPT, UR37, 0x2a, UPT ;  /* 0x0000002a2500788c */ /* 0x000fe2000bf06270 */
[----:B------:R-:W-:Y:S02]  /*42a0*/  ISETP.LT.OR P0, PT, R5, 0x22, P0 ;  /* 0x000000220500780c */ /* 0x000fe40000701670 */
        /* <DEDUP_REMOVED lines=15> */
[----:B------:R-:W-:-:S03]  /*43a0*/  UP2UR UR21, UPR, URZ, 0x1 ;  /* 0x000000013f157883 */ /* 0x000fc60008000000 */
[----:B------:R-:W-:-:S04]  /*43b0*/  ISETP.LT.OR P5, PT, R5, 0x2a, P5 ;  /* 0x0000002a0500780c */ /* 0x000fc80002fa1670 */
[----:B------:R-:W-:Y:S01]  /*43c0*/  FSEL R121, R48, -INF , !P5 ;  /* 0xff80000030797808 */ /* 0x000fe20006800000 */
[----:B-1----:R-:W-:Y:S01]  /*43d0*/  FMUL.FTZ R6, R75, c[0x0][0x320] ;  /* 0x0000c8004b067a20 */ /* 0x002fe20000410000 */
[----:B------:R-:W-:Y:S02]  /*43e0*/  FSEL R75, R52, -INF , !P2 ;  /* 0xff800000344b7808 */ /* 0x000fe40005000000 */
[----:B------:R-:W-:Y:S01]  /*43f0*/  PLOP3.LUT P2, PT, PT, PT, UP0, 0x40, 0x0 ;  /* 0x000000000000781c */ /* 0x000fe20003f4e808 */
[----:B------:R-:W-:Y:S01]  /*4400*/  UISETP.GE.AND UP0, UPT, UR37, 0x32, UPT ;  /* 0x000000322500788c */ /* 0x000fe2000bf06270 */
[----:B------:R1:W1:Y:S02]  /*4410*/  MUFU.TANH R31, R6 ;  /* 0x00000006001f7308 */ /* 0x0002640000002400 */
[----:B------:R-:W-:Y:S01]  /*4420*/  ISETP.GT.AND P2, PT, R3, 0x30, P2 ;  /* 0x000000300300780c */ /* 0x000fe20001744270 */
[----:B------:R-:W-:Y:S02]  /*4430*/  UP2UR UR20, UPR, URZ, 0x1 ;  /* 0x000000013f147883 */ /* 0x000fe40008000000 */
        /* <DEDUP_REMOVED lines=11> */
[----:B------:R-:W-:Y:S01]  /*44f0*/  UP2UR UR5, UPR, URZ, 0x1 ;  /* 0x000000013f057883 */ /* 0x000fe20008000000 */
[----:B------:R-:W-:Y:S01]  /*4500*/  FSEL R135, R9, -INF , !P1 ;  /* 0xff80000009877808 */ /* 0x000fe20004800000 */
[----:B------:R1:W1:Y:S01]  /*4510*/  MUFU.TANH R24, R6 ;  /* 0x0000000600187308 */ /* 0x0002620000002400 */
[----:B------:R-:W-:Y:S01]  /*4520*/  PLOP3.LUT P6, PT, PT, PT, UP0, 0x40, 0x0 ;  /* 0x000000000000781c */ /* 0x000fe20003fce808 */
[----:B------:R-:W-:Y:S01]  /*4530*/  UISETP.GE.AND UP0, UPT, UR37, 0x41, UPT ;  /* 0x000000412500788c */ /* 0x000fe2000bf06270 */
[----:B------:R-:W-:-:S02]  /*4540*/  ISETP.LT.OR P0, PT, R5, 0x39, P0 ;  /* 0x000000390500780c */ /* 0x000fc40000701670 */
[----:B------:R-:W-:Y:S01]  /*4550*/  PLOP3.LUT P2, PT, PT, PT, UP6, 0x40, 0x0 ;  /* 0x000000000000781c */ /* 0x000fe20003f4e868 */
[----:B------:R-:W-:Y:S01]  /*4560*/  UP2UR UR4, UPR, URZ, 0x1 ;  /* 0x000000013f047883 */ /* 0x000fe20008000000 */
[----:B------:R-:W-:Y:S01]  /*4570*/  FSEL R136, R46, -INF , !P0 ;  /* 0xff8000002e887808 */ /* 0x000fe20004000000 */
[----:B------:R-:W-:Y:S01]  /*4580*/  UISETP.NE.AND UP6, UPT, UR34, URZ, UPT ;  /* 0x0000003f2200728c */ /* 0x000fe2000bfc5270 */
[----:B------:R-:W-:Y:S02]  /*4590*/  PLOP3.LUT P0, PT, PT, PT, UP4, 0x40, 0x0 ;  /* 0x000000000000781c */ /* 0x000fe40003f0e848 */
[----:B------:R-:W-:Y:S01]  /*45a0*/  PLOP3.LUT P5, PT, PT, PT, UP0, 0x40, 0x0 ;  /* 0x000000000000781c */ /* 0x000fe20003fae808 */
[----:B------:R-:W-:Y:S01]  /*45b0*/  UISETP.GE.AND UP0, UPT, UR37, 0x5a, UPT ;  /* 0x0000005a2500788c */ /* 0x000fe2000bf06270 */
[----:B------:R-:W-:Y:S02]  /*45c0*/  PLOP3.LUT P1, PT, PT, PT, UP5, 0x40, 0x0 ;  /* 0x000000000000781c */ /* 0x000fe40003f2e858 */
[C---:B------:R-:W-:Y:S01]  /*45d0*/  ISETP.GT.AND P0, PT, R3.reuse, 0x49, P0 ;  /* 0x000000490300780c */ /* 0x040fe20000704270 */
[----:B-1----:R-:W-:Y:S01]  /*45e0*/  FMUL.FTZ R6, R90, c[0x0][0x320] ;  /* 0x0000c8005a067a20 */ /* 0x002fe20000410000 */
[----:B------:R-:W-:-:S02]  /*45f0*/  ISETP.GT.AND P6, PT, R3, 0x39, P6 ;  /* 0x000000390300780c */ /* 0x000fc400037c4270 */
[C---:B------:R-:W-:Y:S01]  /*4600*/  ISETP.GT.AND P5, PT, R3.reuse, 0x40, P5 ;  /* 0x000000400300780c */ /* 0x040fe20002fa4270 */
[----:B------:R1:W1:Y:S01]  /*4610*/  MUFU.TANH R29, R6 ;  /* 0x00000006001d7308 */ /* 0x0002620000002400 */
[C---:B------:R-:W-:Y:S02]  /*4620*/  ISETP.GT.AND P2, PT, R3.reuse, 0x41, P2 ;  /* 0x000000410300780c */ /* 0x040fe40001744270 */
[----:B------:R-:W-:Y:S02]  /*4630*/  ISETP.GT.AND P1, PT, R3, 0x48, P1 ;  /* 0x000000480300780c */ /* 0x000fe40000f24270 */
[C---:B------:R-:W-:Y:S02]  /*4640*/  ISETP.LT.OR P0, PT, R5.reuse, 0x4a, P0 ;  /* 0x0000004a0500780c */ /* 0x040fe40000701670 */
[C---:B------:R-:W-:Y:S02]  /*4650*/  ISETP.LT.OR P6, PT, R5.reuse, 0x3a, P6 ;  /* 0x0000003a0500780c */ /* 0x040fe400037c1670 */
[----:B------:R-:W-:-:S02]  /*4660*/  ISETP.LT.OR P5, PT, R5, 0x41, P5 ;  /* 0x000000410500780c */ /* 0x000fc40002fa1670 */
[C---:B------:R-:W-:Y:S02]  /*4670*/  ISETP.LT.OR P2, PT, R5.reuse, 0x42, P2 ;  /* 0x000000420500780c */ /* 0x040fe40001741670 */
[----:B------:R-:W-:Y:S02]  /*4680*/  ISETP.LT.OR P1, PT, R5, 0x49, P1 ;  /* 0x000000490500780c */ /* 0x000fe40000f21670 */
[----:B------:R-:W-:Y:S01]  /*4690*/  FSEL R239, R14, -INF , !P0 ;  /* 0xff8000000eef7808 */ /* 0x000fe20004000000 */
[----:B-1----:R-:W-:Y:S01]  /*46a0*/  FMUL.FTZ R6, R91, c[0x0][0x320] ;  /* 0x0000c8005b067a20 */ /* 0x002fe20000410000 */
[----:B------:R-:W-:Y:S02]  /*46b0*/  FSEL R137, R22, -INF , !P6 ;  /* 0xff80000016897808 */ /* 0x000fe40007000000 */
[----:B------:R-:W-:Y:S01]  /*46c0*/  FSEL R232, R17, -INF , !P5 ;  /* 0xff80000011e87808 */ /* 0x000fe20006800000 */
[----:B------:R1:W1:Y:S01]  /*46d0*/  MUFU.TANH R28, R6 ;  /* 0x00000006001c7308 */ /* 0x0002620000002400 */
[----:B------:R-:W-:-:S02]  /*46e0*/  FSEL R238, R16, -INF , !P2 ;  /* 0xff80000010ee7808 */ /* 0x000fc40005000000 */
[----:B------:R-:W-:Y:S02]  /*46f0*/  FSEL R237, R15, -INF , !P1 ;  /* 0xff8000000fed7808 */ /* 0x000fe40004800000 */
[----:B------:R-:W-:Y:S01]  /*4700*/  PLOP3.LUT P0, PT, PT, PT, UP6, 0x40, 0x0 ;  /* 0x000000000000781c */ /* 0x000fe20003f0e868 */
[----:B------:R-:W-:Y:S01]  /*4710*/  UISETP.NE.AND UP6, UPT, UR38, URZ, UPT ;  /* 0x0000003f2600728c */ /* 0x000fe2000bfc5270 */
[----:B------:R-:W-:Y:S01]  /*4720*/  PLOP3.LUT P6, PT, PT, PT, UP3, 0x40, 0x0 ;  /* 0x000000000000781c */ /* 0x000fe20003fce838 */
[----:B------:R2:W2:Y:S01]  /*4730*/  MUFU.TANH R22, R7 ;  /* 0x0000000700167308 */ /* 0x0004a20000002400 */
[----:B------:R-:W-:Y:S02]  /*4740*/  PLOP3.LUT P5, PT, PT, PT, UP2, 0x40, 0x0 ;  /* 0x000000000000781c */ /* 0x000fe40003fae828 */
[----:B------:R-:W-:Y:S02]  /*4750*/  PLOP3.LUT P2, PT, PT, PT, UP1, 0x40, 0x0 ;  /* 0x000000000000781c */ /* 0x000fe40003f4e818 */
[----:B------:R-:W-:-:S02]  /*4760*/  PLOP3.LUT P1, PT, PT, PT, UP0, 0x40, 0x0 ;  /* 0x000000000000781c */ /* 0x000fc40003f2e808 */
[C---:B------:R-:W-:Y:S01]  /*4770*/  ISETP.GT.AND P6, PT, R3.reuse, 0x50, P6 ;  /* 0x000000500300780c */ /* 0x040fe200037c4270 */
[----:B-1----:R-:W1:Y:S01]  /*4780*/  SHFL.IDX PT, R6, R18, 0x1, 0x1c1f ;  /* 0x003c1f0012067f89 */ /* 0x002e6200000e0000 */
[C---:B------:R-:W-:Y:S02]  /*4790*/  ISETP.GT.AND P5, PT, R3.reuse, 0x51, P5 ;  /* 0x000000510300780c */ /* 0x040fe40002fa4270 */
[C---:B------:R-:W-:Y:S02]  /*47a0*/  ISETP.GT.AND P2, PT, R3.reuse, 0x58, P2 ;  /* 0x000000580300780c */ /* 0x040fe40001744270 */
[----:B------:R-:W-:Y:S02]  /*47b0*/  ISETP.GT.AND P1, PT, R3, 0x59, P1 ;  /* 0x000000590300780c */ /* 0x000fe40000f24270 */
[C---:B------:R-:W-:Y:S02]  /*47c0*/  ISETP.LT.OR P6, PT, R5.reuse, 0x51, P6 ;  /* 0x000000510500780c */ /* 0x040fe400037c1670 */
[----:B------:R-:W-:-:S02]  /*47d0*/  ISETP.LT.OR P5, PT, R5, 0x52, P5 ;  /* 0x000000520500780c */ /* 0x000fc40002fa1670 */
[C---:B------:R-:W-:Y:S02]  /*47e0*/  ISETP.LT.OR P2, PT, R5.reuse, 0x59, P2 ;  /* 0x000000590500780c */ /* 0x040fe40001741670 */
[----:B------:R-:W-:Y:S02]  /*47f0*/  ISETP.LT.OR P1, PT, R5, 0x5a, P1 ;  /* 0x0000005a0500780c */ /* 0x000fe40000f21670 */
[----:B------:R-:W-:Y:S02]  /*4800*/  FSEL R240, R13, -INF , !P6 ;  /* 0xff8000000df07808 */ /* 0x000fe40007000000 */
[----:B------:R-:W-:Y:S02]  /*4810*/  FSEL R241, R12, -INF , !P5 ;  /* 0xff8000000cf17808 */ /* 0x000fe40006800000 */
[----:B------:R-:W-:Y:S02]  /*4820*/  FSEL R248, R11, -INF , !P2 ;  /* 0xff8000000bf87808 */ /* 0x000fe40005000000 */
[----:B------:R-:W-:Y:S01]  /*4830*/  FSEL R251, R10, -INF , !P1 ;  /* 0xff8000000afb7808 */ /* 0x000fe20004800000 */
[----:B-1----:R-:W-:-:S02]  /*4840*/  IMAD.IADD R5, R19, 0x1, R6 ;  /* 0x0000000113057824 */ /* 0x002fc400078e0206 */
[----:B------:R-:W-:-:S03]  /*4850*/  IMAD.IADD R3, R21, 0x1, R6 ;  /* 0x0000000115037824 */ /* 0x000fc600078e0206 */
        /* <DEDUP_REMOVED lines=14> */
.L_x_259:
[----:B------:R-:W-:-:S04]  /*4940*/  MOV R7, c[0x0][0x32c] ;  /* 0x0000cb0000077a02 */ /* 0x000fc80000000f00 */
[----:B------:R-:W-:-:S13]  /*4950*/  ISETP.NE.AND P0, PT, R7, 0x1, PT ;  /* 0x000000010700780c */ /* 0x000fda0003f05270 */
[----:B------:R-:W-:-:S05]  /*4960*/  @P0 IMAD.HI.U32 R7, R6, c[0x0][0x330], RZ ;  /* 0x0000cc0006070a27 */ /* 0x000fca00078e00ff */
[----:B------:R-:W-:Y:S02]  /*4970*/  @P0 SHF.R.U32.HI R6, RZ, c[0x0][0x334], R7 ;  /* 0x0000cd00ff060a19 */ /* 0x000fe40000011607 */
.L_x_260:
[----:B------:R-:W-:Y:S05]  /*4980*/  BSYNC B0 ;  /* 0x0000000000007941 */ /* 0x000fea0003800000 */
.L_x_258:
[----:B------:R-:W-:-:S05]  /*4990*/  IMAD R6, R6, c[0x0][0x32c], R23 ;  /* 0x0000cb0006067a24 */ /* 0x000fca00078e0217 */
[----:B------:R-:W-:Y:S02]  /*49a0*/  IADD3 R7, R6, c[0x0][0x32c], RZ ;  /* 0x0000cb0006077a10 */ /* 0x000fe40007ffe0ff */
[----:B------:R-:W-:Y:S02]  /*49b0*/  IMNMX R3, R3, R6, !PT ;  /* 0x0000000603037217 */ /* 0x000fe40007800200 */
[----:B------:R-:W-:Y:S02]  /*49c0*/  IMNMX R5, R5, R7, PT ;  /* 0x0000000705057217 */ /* 0x000fe40003800200 */
.L_x_257:
[----:B--234-:R-:W-:Y:S01]  /*49d0*/  UP2UR UR42, UPR, URZ, 0x20 ;  /* 0x000000203f2a7883 */ /* 0x01cfe20008000000 */
[----:B------:R-:W-:Y:S01]  /*49e0*/  FMUL.FTZ R6, R148, c[0x0][0x320] ;  /* 0x0000c80094067a20 */ /* 0x000fe20000410000 */
[----:B------:R-:W-:Y:S01]  /*49f0*/  UISETP.NE.AND UP5, UPT, UR33, URZ, UPT ;  /* 0x0000003f2100728c */ /* 0x000fe2000bfa5270 */
[----:B------:R-:W-:Y:S01]  /*4a00*/  FMUL.FTZ R9, R112, c[0x0][0x320] ;  /* 0x0000c80070097a20 */ /* 0x000fe20000410000 */
[----:B------:R-:W-:Y:S01]  /*4a10*/  UP2UR UR39, UPR, URZ, 0x4 ;  /* 0x000000043f277883 */ /* 0x000fe20008000000 */
[----:B------:R1:W2:Y:S01]  /*4a20*/  MUFU.TANH R61, R6 ;  /* 0x00000006003d7308 */ /* 0x0002a20000002400 */
[----:B------:R-:W-:Y:S01]  /*4a30*/  UISETP.NE.AND UP2, UPT, UR32, URZ, UPT ;  /* 0x0000003f2000728c */ /* 0x000fe2000bf45270 */
[----:B------:R-:W-:Y:S01]  /*4a40*/  FMUL.FTZ R7, R172, c[0x0][0x320] ;  /* 0x0000c800ac077a20 */ /* 0x000fe20000410000 */
[----:B------:R-:W-:Y:S01]  /*4a50*/  PLOP3.LUT P6, PT, PT, PT, UP5, 0x40, 0x0 ;  /* 0x000000000000781c */ /* 0x000fe20003fce858 */
[----:B------:R-:W-:Y:S01]  /*4a60*/  UP2UR UR41, UPR, URZ, 0x10 ;  /* 0x000000103f297883 */ /* 0x000fe20008000000 */
[----:B------:R-:W-:Y:S01]  /*4a70*/  FMUL.FTZ R17, R108, c[0x0][0x320] ;  /* 0x0000c8006c117a20 */ /* 0x000fe20000410000 */
[----:B------:R-:W-:Y:S01]  /*4a80*/  UISETP.NE.AND UP4, UPT, UR31, URZ, UPT ;  /* 0x0000003f1f00728c */ /* 0x000fe2000bf85270 */
[----:B------:R-:W-:Y:S01]  /*4a90*/  ISETP.GT.AND P6, PT, R3, RZ, P6 ;  /* 0x000000ff0300720c */ /* 0x000fe200037c4270 */
[----:B------:R-:W-:Y:S01]  /*4aa0*/  UP2UR UR40, UPR, URZ, 0x8 ;  /* 0x000000083f287883 */ /* 0x000fe20008000000 */
[----:B------:R-:W-:Y:S01]  /*4ab0*/  PLOP3.LUT P5, PT, PT, PT, UP2, 0x40, 0x0 ;  /* 0x000000000000781c */ /* 0x000fe20003fae828 */
[----:B------:R-:W-:Y:S01]  /*4ac0*/  UISETP.NE.AND UP3, UPT, UR28, URZ, UPT ;  /* 0x0000003f1c00728c */ /* 0x000fe2000bf65270 */
[----:B------:R-:W-:Y:S01]  /*4ad0*/  ISETP.LT.OR P6, PT, R5, 0x1, P6 ;  /* 0x000000010500780c */ /* 0x000fe200037c1670 */
[----:B------:R-:W-:Y:S01]  /*4ae0*/  UP2UR UR38, UPR, URZ, 0x2 ;  /* 0x000000023f267883 */ /* 0x000fe20008000000 */
[----:B------:R-:W-:Y:S01]  /*4af0*/  ISETP.GT.AND P5, PT, R3, 0x1, P5 ;  /* 0x000000010300780c */ /* 0x000fe20002fa4270 */
[----:B------:R-:W-:Y:S01]  /*4b00*/  UISETP.NE.AND UP1, UPT, UR29, URZ, UPT ;  /* 0x0000003f1d00728c */ /* 0x000fe2000bf25270 */
[----:B------:R-:W-:Y:S01]  /*4b10*/  PLOP3.LUT P2, PT, PT, PT, UP4, 0x40, 0x0 ;  /* 0x000000000000781c */ /* 0x000fe20003f4e848 */
[----:B-1----:R-:W-:Y:S01]  /*4b20*/  FMUL.FTZ R6, R153, c[0x0][0x320] ;  /* 0x0000c80099067a20 */ /* 0x002fe20000410000 */
[----:B------:R-:W-:Y:S01]  /*4b30*/  UP2UR UR37, UPR, URZ, 0x1 ;  /* 0x000000013f257883 */ /* 0x000fe20008000000 */
[----:B------:R-:W-:Y:S01]  /*4b40*/  FSEL R52, R42, -INF , !P6 ;  /* 0xff8000002a347808 */ /* 0x000fe20007000000 */
[----:B------:R-:W-:Y:S01]  /*4b50*/  UISETP.NE.AND UP0, UPT, UR30, URZ, UPT ;  /* 0x0000003f1e00728c */ /* 0x000fe2000bf05270 */
[----:B------:R1:W3:Y:S01]  /*4b60*/  MUFU.TANH R62, R6 ;  /* 0x00000006003e7308 */ /* 0x0002e20000002400 */
[----:B------:R-:W-:Y:S01]  /*4b70*/  UISETP.NE.AND UP2, UPT, UR27, URZ, UPT ;  /* 0x0000003f1b00728c */ /* 0x000fe2000bf45270 */
[----:B------:R-:W-:Y:S01]  /*4b80*/  PLOP3.LUT P6, PT, PT, PT, UP3, 0x40, 0x0 ;  /* 0x000000000000781c */ /* 0x000fe20003fce838 */
[----:B------:R-:W-:Y:S01]  /*4b90*/  UISETP.NE.AND UP3, UPT, UR24, URZ, UPT ;  /* 0x0000003f1800728c */ /* 0x000fe2000bf65270 */
[----:B------:R-:W-:Y:S01]  /*4ba0*/  ISETP.LT.OR P5, PT, R5, 0x2, P5 ;  /* 0x000000020500780c */ /* 0x000fe20002fa1670 */
[----:B------:R-:W-:Y:S01]  /*4bb0*/  UISETP.NE.AND UP4, UPT, UR41, URZ, UPT ;  /* 0x0000003f2900728c */ /* 0x000fe2000bf85270 */
[----:B------:R-:W-:Y:S01]  /*4bc0*/  PLOP3.LUT P0, PT, PT, PT, UP1, 0x40, 0x0 ;  /* 0x000000000000781c */ /* 0x000fe20003f0e818 */
[----:B------:R-:W-:Y:S01]  /*4bd0*/  UISETP.NE.AND UP1, UPT, UR26, URZ, UPT ;  /* 0x0000003f1a00728c */ /* 0x000fe2000bf25270 */
[----:B------:R-:W-:Y:S01]  /*4be0*/  PLOP3.LUT P1, PT, PT, PT, UP0, 0x40, 0x0 ;  /* 0x000000000000781c */ /* 0x000fe20003f2e808 */
[----:B------:R-:W-:Y:S01]  /*4bf0*/  UISETP.NE.AND UP0, UPT, UR25, URZ, UPT ;  /* 0x0000003f1900728c */ /* 0x000fe2000bf05270 */
[C---:B------:R-:W-:Y:S01]  /*4c00*/  ISETP.GT.AND P2, PT, R3.reuse, 0x8, P2 ;  /* 0x000000080300780c */ /* 0x040fe20001744270 */
[----:B------:R-:W-:Y:S01]  /*4c10*/  UISETP.NE.AND UP5, UPT, UR42, URZ, UPT ;  /* 0x0000003f2a00728c */ /* 0x000fe2000bfa5270 */
[----:B------:R-:W-:Y:S01]  /*4c20*/  ISETP.GT.AND P6, PT, R3, 0x11, P6 ;  /* 0x000000110300780c */ /* 0x000fe200037c4270 */
[----:B------:R-:W4:Y:S01]  /*4c30*/  MUFU.TANH R47, R7 ;  /* 0x00000007002f7308 */ /* 0x000f220000002400 */
[----:B------:R-:W-:Y:S01]  /*4c40*/  FSEL R51, R40, -INF , !P5 ;  /* 0xff80000028337808 */ /* 0x000fe20006800000 */
[----:B------:R-:W-:Y:S01]  /*4c50*/  FMUL.FTZ R16, R109, c[0x0][0x320] ;  /* 0x0000c8006d107a20 */ /* 0x000fe20000410000 */
[----:B------:R-:W-:Y:S01]  /*4c60*/  PLOP3.LUT P5, PT, PT, PT, UP2, 0x40, 0x0 ;  /* 0x000000000000781c */ /* 0x000fe20003fae828 */
[----:B-1----:R-:W-:Y:S01]  /*4c70*/  FMUL.FTZ R6, R168, c[0x0][0x320] ;  /* 0x0000c800a8067a20 */ /* 0x002fe20000410000 */
[C---:B------:R-:W-:Y:S01]  /*4c80*/  ISETP.GT.AND P0, PT, R3.reuse, 0x10, P0 ;  /* 0x000000100300780c */ /* 0x040fe20000704270 */
[----:B------:R-:W-:Y:S01]  /*4c90*/  UISETP.NE.AND UP2, UPT, UR23, URZ, UPT ;  /* 0x0000003f1700728c */ /* 0x000fe2000bf45270 */
[----:B------:R-:W-:Y:S01]  /*4ca0*/  ISETP.GT.AND P1, PT, R3, 0x9, P1 ;  /* 0x000000090300780c */ /* 0x000fe20000f24270 */
[----:B------:R1:W1:Y:S01]  /*4cb0*/  MUFU.TANH R55, R6 ;  /* 0x0000000600377308 */ /* 0x0002620000002400 */
[----:B------:R-:W-:Y:S01]  /*4cc0*/  ISETP.LT.OR P2, PT, R5, 0x9, P2 ;  /* 0x000000090500780c */ /* 0x000fe20001741670 */
[----:B------:R-:W-:Y:S01]  /*4cd0*/  FMUL.FTZ R15, R165, c[0x0][0x320] ;  /* 0x0000c800a50f7a20 */ /* 0x000fe20000410000 */
[C---:B------:R-:W-:Y:S01]  /*4ce0*/  ISETP.LT.OR P6, PT, R5.reuse, 0x12, P6 ;  /* 0x000000120500780c */ /* 0x040fe200037c1670 */
[----:B------:R-:W-:Y:S01]  /*4cf0*/  FMUL.FTZ R14, R176, c[0x0][0x320] ;  /* 0x0000c800b00e7a20 */ /* 0x000fe20000410000 */
[----:B------:R-:W-:Y:S01]  /*4d00*/  ISETP.LT.OR P0, PT, R5, 0x11, P0 ;  /* 0x000000110500780c */ /* 0x000fe20000701670 */
[----:B------:R-:W-:Y:S01]  /*4d10*/  FMUL.FTZ R13, R160, c[0x0][0x320] ;  /* 0x0000c800a00d7a20 */ /* 0x000fe20000410000 */
[----:B------:R-:W-:Y:S01]  /*4d20*/  ISETP.GT.AND P5, PT, R3, 0x18, P5 ;  /* 0x000000180300780c */ /* 0x000fe20002fa4270 */
[----:B------:R-:W-:Y:S01]  /*4d30*/  FMUL.FTZ R12, R161, c[0x0][0x320] ;  /* 0x0000c800a10c7a20 */ /* 0x000fe20000410000 */
[----:B------:R-:W-:Y:S01]  /*4d40*/  ISETP.LT.OR P1, PT, R5, 0xa, P1 ;  /* 0x0000000a0500780c */ /* 0x000fe20000f21670 */
[----:B------:R-:W-:Y:S01]  /*4d50*/  FMUL.FTZ R11, R140, c[0x0][0x320] ;  /* 0x0000c8008c0b7a20 */ /* 0x000fe20000410000 */
[----:B------:R-:W-:Y:S01]  /*4d60*/  FSEL R54, R39, -INF , !P2 ;  /* 0xff80000027367808 */ /* 0x000fe20005000000 */
[----:B------:R-:W-:Y:S01]  /*4d70*/  FMUL.FTZ R8, R141, c[0x0][0x320] ;  /* 0x0000c8008d087a20 */ /* 0x000fe20000410000 */
[----:B------:R-:W-:Y:S01]  /*4d80*/  PLOP3.LUT P2, PT, PT, PT, UP1, 0x40, 0x0 ;  /* 0x000000000000781c */ /* 0x000fe20003f4e818 */
[----:B------:R-:W-:Y:S01]  /*4d90*/  UISETP.NE.AND UP1, UPT, UR22, URZ, UPT ;  /* 0x0000003f1600728c */ /* 0x000fe2000bf25270 */
[----:B------:R-:W-:Y:S01]  /*4da0*/  FSEL R64, R24, -INF , !P6 ;  /* 0xff80000018407808 */ /* 0x000fe20007000000 */
[----:B-1----:R-:W-:Y:S01]  /*4db0*/  FMUL.FTZ R6, R149, c[0x0][0x320] ;  /* 0x0000c80095067a20 */ /* 0x002fe20000410000 */
[----:B------:R-:W-:Y:S01]  /*4dc0*/  PLOP3.LUT P6, PT, PT, PT, UP2, 0x40, 0x0 ;  /* 0x000000000000781c */ /* 0x000fe20003fce828 */
[----:B------:R-:W-:Y:S01]  /*4dd0*/  UISETP.NE.AND UP2, UPT, UR19, URZ, UPT ;  /* 0x0000003f1300728c */ /* 0x000fe2000bf45270 */
[----:B------:R-:W-:Y:S01]  /*4de0*/  FSEL R63, R27, -INF , !P0 ;  /* 0xff8000001b3f7808 */ /* 0x000fe20004000000 */
[----:B------:R1:W1:Y:S01]  /*4df0*/  MUFU.TANH R59, R6 ;  /* 0x00000006003b7308 */ /* 0x0002620000002400 */
[----:B------:R-:W-:Y:S01]  /*4e00*/  ISETP.LT.OR P5, PT, R5, 0x19, P5 ;  /* 0x000000190500780c */ /* 0x000fe20002fa1670 */
[----:B------:R-:W-:Y:S01]  /*4e10*/  FMUL.FTZ R7, R177, c[0x0][0x320] ;  /* 0x0000c800b1077a20 */ /* 0x000fe20000410000 */
[----:B------:R-:W-:Y:S01]  /*4e20*/  FSEL R56, R38, -INF , !P1 ;  /* 0xff80000026387808 */ /* 0x000fe20004800000 */
[----:B------:R-:W-:Y:S01]  /*4e30*/  FMUL.FTZ R10, R113, c[0x0][0x320] ;  /* 0x0000c800710a7a20 */ /* 0x000fe20000410000 */
[----:B------:R-:W-:Y:S01]  /*4e40*/  PLOP3.LUT P0, PT, PT, PT, UP3, 0x40, 0x0 ;  /* 0x000000000000781c */ /* 0x000fe20003f0e838 */
[----:B------:R-:W-:Y:S01]  /*4e50*/  UISETP.NE.AND UP3, UPT, UR20, URZ, UPT ;  /* 0x0000003f1400728c */ /* 0x000fe2000bf65270 */
[----:B------:R-:W-:Y:S01]  /*4e60*/  PLOP3.LUT P1, PT, PT, PT, UP0, 0x40, 0x0 ;  /* 0x000000000000781c */ /* 0x000fe20003f2e808 */
[----:B------:R-:W-:Y:S01]  /*4e70*/  UISETP.NE.AND UP0, UPT, UR21, URZ, UPT ;  /* 0x0000003f1500728c */ /* 0x000fe2000bf05270 */
[----:B------:R-:W-:Y:S01]  /*4e80*/  ISETP.GT.AND P6, PT, R3, 0x28, P6 ;  /* 0x000000280300780c */ /* 0x000fe200037c4270 */
[----:B------:R-:W2:Y:S01]  /*4e90*/  MUFU.TANH R49, R17 ;  /* 0x0000001100317308 */ /* 0x000ea20000002400 */
[----:B------:R-:W-:-:S02]  /*4ea0*/  FSEL R45, R45, -INF , !P5 ;  /* 0xff8000002d2d7808 */ /* 0x000fc40006800000 */
[----:B------:R-:W-:Y:S01]  /*4eb0*/  PLOP3.LUT P5, PT, PT, PT, UP1, 0x40, 0x0 ;  /* 0x000000000000781c */ /* 0x000fe20003fae818 */
[----:B------:R-:W-:Y:S01]  /*4ec0*/  UISETP.NE.AND UP1, UPT, UR5, URZ, UPT ;  /* 0x0000003f0500728c */ /* 0x000fe2000bf25270 */
[C---:B------:R-:W-:Y:S01]  /*4ed0*/  ISETP.GT.AND P0, PT, R3.reuse, 0x21, P0 ;  /* 0x000000210300780c */ /* 0x040fe20000704270 */
[----:B-1----:R-:W-:Y:S01]  /*4ee0*/  FMUL.FTZ R6, R156, c[0x0][0x320] ;  /* 0x0000c8009c067a20 */ /* 0x002fe20000410000 */
[C---:B------:R-:W-:Y:S01]  /*4ef0*/  ISETP.GT.AND P2, PT, R3.reuse, 0x19, P2 ;  /* 0x000000190300780c */ /* 0x040fe20001744270 */
[----:B------:R-:W1:Y:S01]  /*4f00*/  MUFU.TANH R53, R16 ;  /* 0x0000001000357308 */ /* 0x000e620000002400 */
[----:B------:R-:W-:Y:S02]  /*4f10*/  ISETP.GT.AND P1, PT, R3, 0x20, P1 ;  /* 0x000000200300780c */ /* 0x000fe40000f24270 */
[C---:B------:R-:W-:Y:S02]  /*4f20*/  ISETP.LT.OR P6, PT, R5.reuse, 0x29, P6 ;  /* 0x000000290500780c */ /* 0x040fe400037c1670 */
[----:B------:R-:W-:-:S02]  /*4f30*/  ISETP.LT.OR P0, PT, R5, 0x22, P0 ;  /* 0x000000220500780c */ /* 0x000fc40000701670 */
[C---:B------:R-:W-:Y:S01]  /*4f40*/  ISETP.LT.OR P2, PT, R5.reuse, 0x1a, P2 ;  /* 0x0000001a0500780c */ /* 0x040fe20001741670 */
[----:B------:R5:W1:Y:S01]  /*4f50*/  MUFU.TANH R58, R6 ;  /* 0x00000006003a7308 */ /* 0x000a620000002400 */
[----:B------:R-:W-:Y:S02]  /*4f60*/  ISETP.LT.OR P1, PT, R5, 0x21, P1 ;  /* 0x000000210500780c */ /* 0x000fe40000f21670 */
[----:B------:R-:W-:Y:S02]  /*4f70*/  FSEL R112, R37, -INF , !P6 ;  /* 0xff80000025707808 */ /* 0x000fe40007000000 */
[----:B------:R-:W-:Y:S01]  /*4f80*/  PLOP3.LUT P6, PT, PT, PT, UP1, 0x40, 0x0 ;  /* 0x000000000000781c */ /* 0x000fe20003fce818 */
[----:B------:R-:W-:Y:S01]  /*4f90*/  UISETP.NE.AND UP1, UPT, UR38, URZ, UPT ;  /* 0x0000003f2600728c */ /* 0x000fe2000bf25270 */
[----:B------:R-:W-:Y:S01]  /*4fa0*/  FSEL R82, R41, -INF , !P0 ;  /* 0xff80000029527808 */ /* 0x000fe20004000000 */
[----:B------:R-:W1:Y:S01]  /*4fb0*/  MUFU.TANH R42, R15 ;  /* 0x0000000f002a7308 */ /* 0x000e620000002400 */
[----:B------:R-:W-:-:S02]  /*4fc0*/  FSEL R44, R44, -INF , !P2 ;  /* 0xff8000002c2c7808 */ /* 0x000fc40005000000 */
[----:B------:R-:W-:Y:S02]  /*4fd0*/  FSEL R80, R43, -INF , !P1 ;  /* 0xff8000002b507808 */ /* 0x000fe40004800000 */
[----:B------:R-:W-:Y:S01]  /*4fe0*/  PLOP3.LUT P0, PT, PT, PT, UP2, 0x40, 0x0 ;  /* 0x000000000000781c */ /* 0x000fe20003f0e828 */
[----:B------:R-:W-:Y:S01]  /*4ff0*/  UISETP.NE.AND UP2, UPT, UR39, URZ, UPT ;  /* 0x0000003f2700728c */ /* 0x000fe2000bf45270 */
[----:B------:R-:W-:Y:S01]  /*5000*/  PLOP3.LUT P2, PT, PT, PT, UP0, 0x40, 0x0 ;  /* 0x000000000000781c */ /* 0x000fe20003f4e808 */
[----:B-----5:R-:W-:Y:S01]  /*5010*/  FMUL.FTZ R6, R144, c[0x0][0x320] ;  /* 0x0000c80090067a20 */ /* 0x020fe20000410000 */
[----:B------:R-:W-:Y:S01]  /*5020*/  PLOP3.LUT P1, PT, PT, PT, UP3, 0x40, 0x0 ;  /* 0x000000000000781c */ /* 0x000fe20003f2e838 */
[----:B------:R-:W-:Y:S01]  /*5030*/  UISETP.NE.AND UP0, UPT, UR4, URZ, UPT ;  /* 0x0000003f0400728c */ /* 0x000fe2000bf05270 */
[C---:B------:R-:W-:Y:S01]  /*5040*/  ISETP.GT.AND P6, PT, R3.reuse, 0x39, P6 ;  /* 0x000000390300780c */ /* 0x040fe200037c4270 */
[----:B------:R5:W1:Y:S01]  /*5050*/  MUFU.TANH R60, R6 ;  /* 0x00000006003c7308 */ /* 0x000a620000002400 */
[C---:B------:R-:W-:Y:S01]  /*5060*/  ISETP.GT.AND P0, PT, R3.reuse, 0x38, P0 ;  /* 0x000000380300780c */ /* 0x040fe20000704270 */
[----:B------:R-:W-:Y:S01]  /*5070*/  UISETP.NE.AND UP3, UPT, UR40, URZ, UPT ;  /* 0x0000003f2800728c */ /* 0x000fe2000bf65270 */
[----:B------:R-:W-:-:S02]  /*5080*/  ISETP.GT.AND P5, PT, R3, 0x29, P5 ;  /* 0x000000290300780c */ /* 0x000fc40002fa4270 */
[C---:B------:R-:W-:Y:S02]  /*5090*/  ISETP.GT.AND P2, PT, R3.reuse, 0x30, P2 ;  /* 0x000000300300780c */ /* 0x040fe40001744270 */
[----:B------:R-:W-:Y:S01]  /*50a0*/  ISETP.GT.AND P1, PT, R3, 0x31, P1 ;  /* 0x000000310300780c */ /* 0x000fe20000f24270 */
[----:B------:R-:W1:Y:S01]  /*50b0*/  MUFU.TANH R40, R14 ;  /* 0x0000000e00287308 */ /* 0x000e620000002400 */
[C---:B------:R-:W-:Y:S02]  /*50c0*/  ISETP.LT.OR P6, PT, R5.reuse, 0x3a, P6 ;  /* 0x0000003a0500780c */ /* 0x040fe400037c1670 */
[C---:B------:R-:W-:Y:S02]  /*50d0*/  ISETP.LT.OR P0, PT, R5.reuse, 0x39, P0 ;  /* 0x000000390500780c */ /* 0x040fe40000701670 */
[C---:B------:R-:W-:Y:S02]  /*50e0*/  ISETP.LT.OR P5, PT, R5.reuse, 0x2a, P5 ;  /* 0x0000002a0500780c */ /* 0x040fe40002fa1670 */
[----:B------:R-:W-:Y:S01]  /*50f0*/  ISETP.LT.OR P2, PT, R5, 0x31, P2 ;  /* 0x000000310500780c */ /* 0x000fe20001741670 */
[----:B-----5:R-:W-:Y:S01]  /*5100*/  FMUL.FTZ R6, R145, c[0x0][0x320] ;  /* 0x0000c80091067a20 */ /* 0x020fe20000410000 */
[----:B------:R-:W-:Y:S01]  /*5110*/  ISETP.LT.OR P1, PT, R5, 0x32, P1 ;  /* 0x000000320500780c */ /* 0x000fe20000f21670 */
[----:B------:R-:W1:Y:S01]  /*5120*/  MUFU.TANH R39, R13 ;  /* 0x0000000d00277308 */ /* 0x000e620000002400 */
[----:B------:R-:W-:-:S02]  /*5130*/  FSEL R134, R32, -INF , !P6 ;  /* 0xff80000020867808 */ /* 0x000fc40007000000 */
[----:B------:R-:W-:Y:S02]  /*5140*/  FSEL R130, R22, -INF , !P0 ;  /* 0xff80000016827808 */ /* 0x000fe40004000000 */
[----:B------:R-:W-:Y:S02]  /*5150*/  FSEL R119, R36, -INF , !P5 ;  /* 0xff80000024777808 */ /* 0x000fe40006800000 */
[----:B------:R-:W-:Y:S01]  /*5160*/  FSEL R129, R35, -INF , !P2 ;  /* 0xff80000023817808 */ /* 0x000fe20005000000 */
[----:B------:R5:W1:Y:S01]  /*5170*/  MUFU.TANH R57, R6 ;  /* 0x0000000600397308 */ /* 0x000a620000002400 */
[----:B------:R-:W-:Y:S02]  /*5180*/  FSEL R131, R34, -INF , !P1 ;  /* 0xff80000022837808 */ /* 0x000fe40004800000 */
[----:B------:R-:W-:Y:S02]  /*5190*/  PLOP3.LUT P0, PT, PT, PT, UP4, 0x40, 0x0 ;  /* 0x000000000000781c */ /* 0x000fe40003f0e848 */
[----:B------:R-:W-:Y:S01]  /*51a0*/  PLOP3.LUT P5, PT, PT, PT, UP0, 0x40, 0x0 ;  /* 0x000000000000781c */ /* 0x000fe20003fae808 */
[----:B------:R-:W-:Y:S01]  /*51b0*/  UISETP.NE.AND UP0, UPT, UR37, URZ, UPT ;  /* 0x0000003f2500728c */ /* 0x000fe2000bf05270 */
[----:B------:R-:W-:Y:S01]  /*51c0*/  PLOP3.LUT P2, PT, PT, PT, UP6, 0x40, 0x0 ;  /* 0x000000000000781c */ /* 0x000fe20003f4e868 */
[----:B------:R-:W-:Y:S01]  /*51d0*/  UP2UR UR37, UPR, URZ, 0x40 ;  /* 0x000000403f257883 */ /* 0x000fe20008000000 */
[----:B------:R-:W-:Y:S01]  /*51e0*/  PLOP3.LUT P1, PT, PT, PT, UP5, 0x40, 0x0 ;  /* 0x000000000000781c */ /* 0x000fe20003f2e858 */
[----:B------:R-:W-:Y:S01]  /*51f0*/  UISETP.NE.AND UP6, UPT, UR34, URZ, UPT ;  /* 0x0000003f2200728c */ /* 0x000fe2000bfc5270 */
[C---:B------:R-:W-:Y:S01]  /*5200*/  ISETP.GT.AND P0, PT, R3.reuse, 0x49, P0 ;  /* 0x000000490300780c */ /* 0x040fe20000704270 */
[----:B------:R-:W1:Y:S01]  /*5210*/  MUFU.TANH R38, R12 ;  /* 0x0000000c00267308 */ /* 0x000e620000002400 */
[----:B------:R-:W-:-:S02]  /*5220*/  ISETP.GT.AND P5, PT, R3, 0x40, P5 ;  /* 0x000000400300780c */ /* 0x000fc40002fa4270 */
[----:B------:R-:W-:Y:S01]  /*5230*/  ISETP.GT.AND P2, PT, R3, 0x41, P2 ;  /* 0x000000410300780c */ /* 0x000fe20001744270 */
[----:B-----5:R-:W-:Y:S01]  /*5240*/  FMUL.FTZ R6, R169, c[0x0][0x320] ;  /* 0x0000c800a9067a20 */ /* 0x020fe20000410000 */
[----:B------:R-:W-:Y:S02]  /*5250*/  ISETP.GT.AND P1, PT, R3, 0x48, P1 ;  /* 0x000000480300780c */ /* 0x000fe40000f24270 */
[C---:B------:R-:W-:Y:S01]  /*5260*/  ISETP.LT.OR P0, PT, R5.reuse, 0x4a, P0 ;  /* 0x0000004a0500780c */ /* 0x040fe20000701670 */
[----:B------:R5:W1:Y:S01]  /*5270*/  MUFU.TANH R48, R6 ;  /* 0x0000000600307308 */ /* 0x000a620000002400 */
[C---:B------:R-:W-:Y:S02]  /*5280*/  ISETP.LT.OR P5, PT, R5.reuse, 0x41, P5 ;  /* 0x000000410500780c */ /* 0x040fe40002fa1670 */
[C---:B------:R-:W-:Y:S02]  /*5290*/  ISETP.LT.OR P2, PT, R5.reuse, 0x42, P2 ;  /* 0x000000420500780c */ /* 0x040fe40001741670 */
[----:B------:R-:W-:-:S02]  /*52a0*/  ISETP.LT.OR P1, PT, R5, 0x49, P1 ;  /* 0x000000490500780c */ /* 0x000fc40000f21670 */
[----:B------:R-:W-:Y:S01]  /*52b0*/  FSEL R230, R31, -INF , !P0 ;  /* 0xff8000001fe67808 */ /* 0x000fe20004000000 */
[----:B------:R-:W1:Y:S01]  /*52c0*/  MUFU.TANH R41, R11 ;  /* 0x0000000b00297308 */ /* 0x000e620000002400 */
[----:B------:R-:W-:Y:S02]  /*52d0*/  FSEL R204, R33, -INF , !P5 ;  /* 0xff80000021cc7808 */ /* 0x000fe40006800000 */
[----:B------:R-:W-:Y:S02]  /*52e0*/  FSEL R228, R30, -INF , !P2 ;  /* 0xff8000001ee47808 */ /* 0x000fe40005000000 */
[----:B------:R-:W-:Y:S02]  /*52f0*/  FSEL R207, R26, -INF , !P1 ;  /* 0xff8000001acf7808 */ /* 0x000fe40004800000 */
[----:B------:R-:W-:Y:S01]  /*5300*/  PLOP3.LUT P0, PT, PT, PT, UP6, 0x40, 0x0 ;  /* 0x000000000000781c */ /* 0x000fe20003f0e868 */
[----:B-----5:R-:W-:Y:S01]  /*5310*/  FMUL.FTZ R6, R157, c[0x0][0x320] ;  /* 0x0000c8009d067a20 */ /* 0x020fe20000410000 */
[----:B------:R-:W-:Y:S01]  /*5320*/  PLOP3.LUT P6, PT, PT, PT, UP3, 0x40, 0x0 ;  /* 0x000000000000781c */ /* 0x000fe20003fce838 */
[----:B------:R-:W1:Y:S01]  /*5330*/  MUFU.TANH R36, R8 ;  /* 0x0000000800247308 */ /* 0x000e620000002400 */
[----:B------:R-:W-:Y:S01]  /*5340*/  PLOP3.LUT P5, PT, PT, PT, UP2, 0x40, 0x0 ;  /* 0x000000000000781c */ /* 0x000fe20003fae828 */
[----:B------:R-:W-:Y:S01]  /*5350*/  UISETP.NE.AND UP6, UPT, UR37, URZ, UPT ;  /* 0x0000003f2500728c */ /* 0x000fe2000bfc5270 */
[----:B------:R-:W-:-:S02]  /*5360*/  PLOP3.LUT P2, PT, PT, PT, UP1, 0x40, 0x0 ;  /* 0x000000000000781c */ /* 0x000fc40003f4e818 */
[----:B------:R-:W-:Y:S02]  /*5370*/  PLOP3.LUT P1, PT, PT, PT, UP0, 0x40, 0x0 ;  /* 0x000000000000781c */ /* 0x000fe40003f2e808 */
[C---:B------:R-:W-:Y:S01]  /*5380*/  ISETP.GT.AND P6, PT, R3.reuse, 0x50, P6 ;  /* 0x000000500300780c */ /* 0x040fe200037c4270 */
[----:B------:R5:W1:Y:S01]  /*5390*/  MUFU.TANH R50, R6 ;  /* 0x0000000600327308 */ /* 0x000a620000002400 */
[C---:B------:R-:W-:Y:S02]  /*53a0*/  ISETP.GT.AND P5, PT, R3.reuse, 0x51, P5 ;  /* 0x000000510300780c */ /* 0x040fe40002fa4270 */
[C---:B------:R-:W-:Y:S02]  /*53b0*/  ISETP.GT.AND P2, PT, R3.reuse, 0x58, P2 ;  /* 0x000000580300780c */ /* 0x040fe40001744270 */
[----:B------:R-:W-:Y:S01]  /*53c0*/  ISETP.GT.AND P1, PT, R3, 0x59, P1 ;  /* 0x000000590300780c */ /* 0x000fe20000f24270 */
[----:B------:R-:W-:Y:S01]  /*53d0*/  FMUL.FTZ R3, R152, c[0x0][0x320] ;  /* 0x0000c80098037a20 */ /* 0x000fe20000410000 */
[C---:B------:R-:W-:Y:S01]  /*53e0*/  ISETP.LT.OR P6, PT, R5.reuse, 0x51, P6 ;  /* 0x000000510500780c */ /* 0x040fe200037c1670 */
[----:B------:R-:W1:Y:S01]  /*53f0*/  MUFU.TANH R34, R7 ;  /* 0x0000000700227308 */ /* 0x000e620000002400 */
[----:B------:R-:W-:-:S02]  /*5400*/  ISETP.LT.OR P5, PT, R5, 0x52, P5 ;  /* 0x000000520500780c */ /* 0x000fc40002fa1670 */
[C---:B------:R-:W-:Y:S02]  /*5410*/  ISETP.LT.OR P2, PT, R5.reuse, 0x59, P2 ;  /* 0x000000590500780c */ /* 0x040fe40001741670 */
[----:B------:R-:W-:Y:S02]  /*5420*/  ISETP.LT.OR P1, PT, R5, 0x5a, P1 ;  /* 0x0000005a0500780c */ /* 0x000fe40000f21670 */
[----:B------:R-:W-:Y:S01]  /*5430*/  FSEL R231, R29, -INF , !P6 ;  /* 0xff8000001de77808 */ /* 0x000fe20007000000 */
[----:B-----5:R-:W-:Y:S01]  /*5440*/  FMUL.FTZ R6, R164, c[0x0][0x320] ;  /* 0x0000c800a4067a20 */ /* 0x020fe20000410000 */
[----:B------:R-:W1:Y:S01]  /*5450*/  MUFU.TANH R35, R10 ;  /* 0x0000000a00237308 */ /* 0x000e620000002400 */
[----:B------:R-:W-:Y:S02]  /*5460*/  FSEL R233, R28, -INF , !P5 ;  /* 0xff8000001ce97808 */ /* 0x000fe40006800000 */
[----:B------:R-:W-:Y:S02]  /*5470*/  FSEL R235, R25, -INF , !P2 ;  /* 0xff80000019eb7808 */ /* 0x000fe40005000000 */
[----:B------:R-:W-:-:S03]  /*5480*/  FSEL R236, R67, -INF , !P1 ;  /* 0xff80000043ec7808 */ /* 0x000fc60004800000 */
        /* <DEDUP_REMOVED lines=22> */
.L_x_263:
[----:B------:R-:W-:-:S04]  /*55f0*/  MOV R7, c[0x0][0x32c] ;  /* 0x0000cb0000077a02 */ /* 0x000fc80000000f00 */
[----:B------:R-:W-:-:S13]  /*5600*/  ISETP.NE.AND P0, PT, R7, 0x1, PT ;  /* 0x000000010700780c */ /* 0x000fda0003f05270 */
[----:B------:R-:W-:-:S05]  /*5610*/  @P0 IMAD.HI.U32 R7, R6, c[0x0][0x330], RZ ;  /* 0x0000cc0006070a27 */ /* 0x000fca00078e00ff */
[----:B------:R-:W-:Y:S02]  /*5620*/  @P0 SHF.R.U32.HI R6, RZ, c[0x0][0x334], R7 ;  /* 0x0000cd00ff060a19 */ /* 0x000fe40000011607 */
.L_x_264:
[----:B------:R-:W-:Y:S05]  /*5630*/  BSYNC B0 ;  /* 0x0000000000007941 */ /* 0x000fea0003800000 */
.L_x_262:
[----:B------:R-:W-:-:S05]  /*5640*/  IMAD R6, R6, c[0x0][0x32c], R23 ;  /* 0x0000cb0006067a24 */ /* 0x000fca00078e0217 */
[----:B------:R-:W-:Y:S02]  /*5650*/  IADD3 R7, R6, c[0x0][0x32c], RZ ;  /* 0x0000cb0006077a10 */ /* 0x000fe40007ffe0ff */
[----:B------:R-:W-:Y:S02]  /*5660*/  IMNMX R3, R3, R6, !PT ;  /* 0x0000000603037217 */ /* 0x000fe40007800200 */
[----:B------:R-:W-:Y:S02]  /*5670*/  IMNMX R5, R5, R7, PT ;  /* 0x0000000705057217 */ /* 0x000fe40003800200 */
.L_x_261:
[----:B-1234-:R-:W-:Y:S01]  /*5680*/  FMUL.FTZ R6, R151, c[0x0][0x320] ;  /* 0x0000c80097067a20 */ /* 0x01efe20000410000 */
[----:B------:R-:W-:Y:S01]  /*5690*/  UP2UR UR42, UPR, URZ, 0x20 ;  /* 0x000000203f2a7883 */ /* 0x000fe20008000000 */
[----:B------:R-:W-:Y:S01]  /*56a0*/  FMUL.FTZ R16, R142, c[0x0][0x320] ;  /* 0x0000c8008e107a20 */ /* 0x000fe20000410000 */
[----:B------:R-:W-:Y:S01]  /*56b0*/  UP2UR UR37, UPR, URZ, 0x1 ;  /* 0x000000013f257883 */ /* 0x000fe20008000000 */
[----:B------:R1:W2:Y:S01]  /*56c0*/  MUFU.TANH R31, R6 ;  /* 0x00000006001f7308 */ /* 0x0002a20000002400 */
[----:B------:R-:W-:Y:S01]  /*56d0*/  UISETP.NE.AND UP5, UPT, UR32, URZ, UPT ;  /* 0x0000003f2000728c */ /* 0x000fe2000bfa5270 */
[----:B------:R-:W-:Y:S01]  /*56e0*/  FMUL.FTZ R12, R147, c[0x0][0x320] ;  /* 0x0000c800930c7a20 */ /* 0x000fe20000410000 */
[----:B------:R-:W-:Y:S01]  /*56f0*/  UISETP.NE.AND UP0, UPT, UR33, URZ, UPT ;  /* 0x0000003f2100728c */ /* 0x000fe2000bf05270 */
[----:B------:R-:W-:Y:S01]  /*5700*/  FMUL.FTZ R11, R174, c[0x0][0x320] ;  /* 0x0000c800ae0b7a20 */ /* 0x000fe20000410000 */
[----:B------:R-:W-:Y:S01]  /*5710*/  UP2UR UR40, UPR, URZ, 0x8 ;  /* 0x000000083f287883 */ /* 0x000fe20008000000 */
[----:B------:R-:W-:Y:S01]  /*5720*/  FMUL.FTZ R15, R143, c[0x0][0x320] ;  /* 0x0000c8008f0f7a20 */ /* 0x000fe20000410000 */
[----:B------:R-:W-:Y:S01]  /*5730*/  PLOP3.LUT P5, PT, PT, PT, UP5, 0x40, 0x0 ;  /* 0x000000000000781c */ /* 0x000fe20003fae858 */
[----:B------:R-:W-:Y:S01]  /*5740*/  UISETP.NE.AND UP3, UPT, UR29, URZ, UPT ;  /* 0x0000003f1d00728c */ /* 0x000fe2000bf65270 */
[----:B------:R-:W-:Y:S01]  /*5750*/  PLOP3.LUT P6, PT, PT, PT, UP0, 0x40, 0x0 ;  /* 0x000000000000781c */ /* 0x000fe20003fce808 */
[----:B------:R-:W-:Y:S01]  /*5760*/  UP2UR UR41, UPR, URZ, 0x10 ;  /* 0x000000103f297883 */ /* 0x000fe20008000000 */
[C---:B------:R-:W-:Y:S01]  /*5770*/  ISETP.GT.AND P5, PT, R3.reuse, 0x1, P5 ;  /* 0x000000010300780c */ /* 0x040fe20002fa4270 */
[----:B------:R-:W-:Y:S01]  /*5780*/  UP2UR UR38, UPR, URZ, 0x2 ;  /* 0x000000023f267883 */ /* 0x000fe20008000000 */
[----:B------:R-:W-:Y:S01]  /*5790*/  ISETP.GT.AND P6, PT, R3, RZ, P6 ;  /* 0x000000ff0300720c */ /* 0x000fe200037c4270 */
[----:B------:R-:W-:Y:S01]  /*57a0*/  UISETP.NE.AND UP4, UPT, UR31, URZ, UPT ;  /* 0x0000003f1f00728c */ /* 0x000fe2000bf85270 */
[----:B------:R-:W-:Y:S01]  /*57b0*/  PLOP3.LUT P0, PT, PT, PT, UP3, 0x40, 0x0 ;  /* 0x000000000000781c */ /* 0x000fe20003f0e838 */
[----:B-1----:R-:W-:Y:S01]  /*57c0*/  FMUL.FTZ R6, R171, c[0x0][0x320] ;  /* 0x0000c800ab067a20 */ /* 0x002fe20000410000 */
[----:B------:R-:W-:Y:S01]  /*57d0*/  UISETP.NE.AND UP1, UPT, UR30, URZ, UPT ;  /* 0x0000003f1e00728c */ /* 0x000fe2000bf25270 */
[C---:B------:R-:W-:Y:S01]  /*57e0*/  ISETP.LT.OR P6, PT, R5.reuse, 0x1, P6 ;  /* 0x000000010500780c */ /* 0x040fe200037c1670 */
[----:B------:R-:W-:Y:S01]  /*57f0*/  UP2UR UR39, UPR, URZ, 0x4 ;  /* 0x000000043f277883 */ /* 0x000fe20008000000 */
[----:B------:R1:W3:Y:S01]  /*5800*/  MUFU.TANH R29, R6 ;  /* 0x00000006001d7308 */ /* 0x0002e20000002400 */
[----:B------:R-:W-:Y:S01]  /*5810*/  UISETP.NE.AND UP2, UPT, UR28, URZ, UPT ;  /* 0x0000003f1c00728c */ /* 0x000fe2000bf45270 */
[----:B------:R-:W-:Y:S01]  /*5820*/  ISETP.LT.OR P5, PT, R5, 0x2, P5 ;  /* 0x000000020500780c */ /* 0x000fe20002fa1670 */
[----:B------:R-:W-:Y:S01]  /*5830*/  UISETP.NE.AND UP0, UPT, UR27, URZ, UPT ;  /* 0x0000003f1b00728c */ /* 0x000fe2000bf05270 */
[----:B------:R-:W-:Y:S01]  /*5840*/  PLOP3.LUT P2, PT, PT, PT, UP4, 0x40, 0x0 ;  /* 0x000000000000781c */ /* 0x000fe20003f4e848 */
[----:B------:R-:W-:Y:S01]  /*5850*/  UISETP.NE.AND UP3, UPT, UR26, URZ, UPT ;  /* 0x0000003f1a00728c */ /* 0x000fe2000bf65270 */
[----:B------:R-:W-:Y:S01]  /*5860*/  PLOP3.LUT P1, PT, PT, PT, UP1, 0x40, 0x0 ;  /* 0x000000000000781c */ /* 0x000fe20003f2e818 */
[----:B------:R-:W-:Y:S01]  /*5870*/  UISETP.NE.AND UP1, UPT, UR25, URZ, UPT ;  /* 0x0000003f1900728c */ /* 0x000fe2000bf25270 */
[----:B------:R-:W-:Y:S01]  /*5880*/  ISETP.GT.AND P0, PT, R3, 0x10, P0 ;  /* 0x000000100300780c */ /* 0x000fe20000704270 */
[----:B------:R-:W4:Y:S01]  /*5890*/  MUFU.TANH R138, R16 ;  /* 0x00000010008a7308 */ /* 0x000f220000002400 */
[----:B------:R-:W-:Y:S01]  /*58a0*/  FSEL R122, R55, -INF , !P6 ;  /* 0xff800000377a7808 */ /* 0x000fe20007000000 */
[----:B------:R-:W-:Y:S01]  /*58b0*/  UISETP.NE.AND UP4, UPT, UR41, URZ, UPT ;  /* 0x0000003f2900728c */ /* 0x000fe2000bf85270 */
[----:B------:R-:W-:Y:S01]  /*58c0*/  FSEL R124, R48, -INF , !P5 ;  /* 0xff800000307c7808 */ /* 0x000fe20006800000 */
[----:B------:R-:W-:Y:S01]  /*58d0*/  UISETP.NE.AND UP5, UPT, UR42, URZ, UPT ;  /* 0x0000003f2a00728c */ /* 0x000fe2000bfa5270 */
[----:B------:R-:W-:Y:S01]  /*58e0*/  PLOP3.LUT P6, PT, PT, PT, UP2, 0x40, 0x0 ;  /* 0x000000000000781c */ /* 0x000fe20003fce828 */
[----:B------:R-:W-:Y:S01]  /*58f0*/  UISETP.NE.AND UP2, UPT, UR23, URZ, UPT ;  /* 0x0000003f1700728c */ /* 0x000fe2000bf45270 */
[----:B-1----:R-:W-:Y:S01]  /*5900*/  FMUL.FTZ R6, R166, c[0x0][0x320] ;  /* 0x0000c800a6067a20 */ /* 0x002fe20000410000 */
[----:B------:R-:W-:Y:S01]  /*5910*/  PLOP3.LUT P5, PT, PT, PT, UP0, 0x40, 0x0 ;  /* 0x000000000000781c */ /* 0x000fe20003fae808 */
[----:B------:R-:W-:Y:S01]  /*5920*/  UISETP.NE.AND UP0, UPT, UR24, URZ, UPT ;  /* 0x0000003f1800728c */ /* 0x000fe2000bf05270 */
[C---:B------:R-:W-:Y:S01]  /*5930*/  ISETP.GT.AND P2, PT, R3.reuse, 0x8, P2 ;  /* 0x000000080300780c */ /* 0x040fe20001744270 */
[----:B------:R1:W1:Y:S01]  /*5940*/  MUFU.TANH R28, R6 ;  /* 0x00000006001c7308 */ /* 0x0002620000002400 */
[----:B------:R-:W-:Y:S01]  /*5950*/  ISETP.GT.AND P1, PT, R3, 0x9, P1 ;  /* 0x000000090300780c */ /* 0x000fe20000f24270 */
[----:B------:R-:W-:Y:S01]  /*5960*/  FMUL.FTZ R9, R115, c[0x0][0x320] ;  /* 0x0000c80073097a20 */ /* 0x000fe20000410000 */
[----:B------:R-:W-:Y:S01]  /*5970*/  ISETP.LT.OR P0, PT, R5, 0x11, P0 ;  /* 0x000000110500780c */ /* 0x000fe20000701670 */
[----:B------:R-:W-:Y:S01]  /*5980*/  FMUL.FTZ R14, R150, c[0x0][0x320] ;  /* 0x0000c800960e7a20 */ /* 0x000fe20000410000 */
[----:B------:R-:W-:Y:S01]  /*5990*/  ISETP.GT.AND P6, PT, R3, 0x11, P6 ;  /* 0x000000110300780c */ /* 0x000fe200037c4270 */
[----:B------:R-:W-:Y:S01]  /*59a0*/  FMUL.FTZ R13, R146, c[0x0][0x320] ;  /* 0x0000c800920d7a20 */ /* 0x000fe20000410000 */
[C---:B------:R-:W-:Y:S01]  /*59b0*/  ISETP.LT.OR P2, PT, R5.reuse, 0x9, P2 ;  /* 0x000000090500780c */ /* 0x040fe20001741670 */
[----:B------:R-:W2:Y:S01]  /*59c0*/  MUFU.TANH R16, R12 ;  /* 0x0000000c00107308 */ /* 0x000ea20000002400 */
[----:B------:R-:W-:Y:S01]  /*59d0*/  ISETP.LT.OR P1, PT, R5, 0xa, P1 ;  /* 0x0000000a0500780c */ /* 0x000fe20000f21670 */
[----:B------:R-:W-:Y:S01]  /*59e0*/  FMUL.FTZ R8, R179, c[0x0][0x320] ;  /* 0x0000c800b3087a20 */ /* 0x000fe20000410000 */
[----:B------:R-:W-:Y:S01]  /*59f0*/  FSEL R132, R40, -INF , !P0 ;  /* 0xff80000028847808 */ /* 0x000fe20004000000 */
[----:B------:R-:W-:Y:S01]  /*5a00*/  FMUL.FTZ R10, R114, c[0x0][0x320] ;  /* 0x0000c800720a7a20 */ /* 0x000fe20000410000 */
[----:B------:R-:W-:Y:S01]  /*5a10*/  PLOP3.LUT P0, PT, PT, PT, UP0, 0x40, 0x0 ;  /* 0x000000000000781c */ /* 0x000fe20003f0e808 */
[----:B------:R-:W-:Y:S01]  /*5a20*/  UISETP.NE.AND UP0, UPT, UR21, URZ, UPT ;  /* 0x0000003f1500728c */ /* 0x000fe2000bf05270 */
[----:B------:R-:W-:Y:S01]  /*5a30*/  ISETP.LT.OR P6, PT, R5, 0x12, P6 ;  /* 0x000000120500780c */ /* 0x000fe200037c1670 */
[----:B-1----:R-:W-:Y:S01]  /*5a40*/  FMUL.FTZ R6, R154, c[0x0][0x320] ;  /* 0x0000c8009a067a20 */ /* 0x002fe20000410000 */
[----:B------:R-:W-:Y:S01]  /*5a50*/  FSEL R127, R47, -INF , !P2 ;  /* 0xff8000002f7f7808 */ /* 0x000fe20005000000 */
[----:B------:R-:W1:Y:S01]  /*5a60*/  MUFU.TANH R12, R11 ;  /* 0x0000000b000c7308 */ /* 0x000e620000002400 */
[----:B------:R-:W-:Y:S01]  /*5a70*/  FSEL R128, R32, -INF , !P1 ;  /* 0xff80000020807808 */ /* 0x000fe20004800000 */
[----:B------:R-:W-:Y:S01]  /*5a80*/  FMUL.FTZ R7, R178, c[0x0][0x320] ;  /* 0x0000c800b2077a20 */ /* 0x000fe20000410000 */
[----:B------:R-:W-:Y:S01]  /*5a90*/  PLOP3.LUT P2, PT, PT, PT, UP3, 0x40, 0x0 ;  /* 0x000000000000781c */ /* 0x000fe20003f4e838 */
[----:B------:R-:W-:Y:S01]  /*5aa0*/  UISETP.NE.AND UP3, UPT, UR20, URZ, UPT ;  /* 0x0000003f1400728c */ /* 0x000fe2000bf65270 */
[----:B------:R-:W-:Y:S01]  /*5ab0*/  PLOP3.LUT P1, PT, PT, PT, UP1, 0x40, 0x0 ;  /* 0x000000000000781c */ /* 0x000fe20003f2e818 */
[----:B------:R-:W-:Y:S01]  /*5ac0*/  UISETP.NE.AND UP1, UPT, UR22, URZ, UPT ;  /* 0x0000003f1600728c */ /* 0x000fe2000bf25270 */
[C---:B------:R-:W-:Y:S01]  /*5ad0*/  ISETP.GT.AND P0, PT, R3.reuse, 0x21, P0 ;  /* 0x000000210300780c */ /* 0x040fe20000704270 */
[----:B------:R5:W1:Y:S01]  /*5ae0*/  MUFU.TANH R37, R6 ;  /* 0x0000000600257308 */ /* 0x000a620000002400 */
[----:B------:R-:W-:Y:S01]  /*5af0*/  FSEL R133, R34, -INF , !P6 ;  /* 0xff80000022857808 */ /* 0x000fe20007000000 */
[----:B------:R-:W-:Y:S01]  /*5b00*/  FMUL.FTZ R17, R170, c[0x0][0x320] ;  /* 0x0000c800aa117a20 */ /* 0x000fe20000410000 */
[----:B------:R-:W-:Y:S01]  /*5b10*/  PLOP3.LUT P6, PT, PT, PT, UP2, 0x40, 0x0 ;  /* 0x000000000000781c */ /* 0x000fe20003fce828 */
[----:B------:R-:W-:Y:S01]  /*5b20*/  UISETP.NE.AND UP2, UPT, UR19, URZ, UPT ;  /* 0x0000003f1300728c */ /* 0x000fe2000bf45270 */
[----:B------:R-:W-:-:S02]  /*5b30*/  ISETP.GT.AND P5, PT, R3, 0x18, P5 ;  /* 0x000000180300780c */ /* 0x000fc40002fa4270 */
[C---:B------:R-:W-:Y:S01]  /*5b40*/  ISETP.GT.AND P2, PT, R3.reuse, 0x19, P2 ;  /* 0x000000190300780c */ /* 0x040fe20001744270 */
[----:B------:R-:W1:Y:S01]  /*5b50*/  MUFU.TANH R140, R15 ;  /* 0x0000000f008c7308 */ /* 0x000e620000002400 */
[----:B------:R-:W-:Y:S02]  /*5b60*/  ISETP.GT.AND P1, PT, R3, 0x20, P1 ;  /* 0x000000200300780c */ /* 0x000fe40000f24270 */
[C---:B------:R-:W-:Y:S02]  /*5b70*/  ISETP.LT.OR P0, PT, R5.reuse, 0x22, P0 ;  /* 0x000000220500780c */ /* 0x040fe40000701670 */
[C---:B------:R-:W-:Y:S02]  /*5b80*/  ISETP.LT.OR P5, PT, R5.reuse, 0x19, P5 ;  /* 0x000000190500780c */ /* 0x040fe40002fa1670 */
[C---:B------:R-:W-:Y:S01]  /*5b90*/  ISETP.LT.OR P2, PT, R5.reuse, 0x1a, P2 ;  /* 0x0000001a0500780c */ /* 0x040fe20001741670 */
[----:B-----5:R-:W-:Y:S01]  /*5ba0*/  FMUL.FTZ R6, R110, c[0x0][0x320] ;  /* 0x0000c8006e067a20 */ /* 0x020fe20000410000 */
[----:B------:R-:W-:Y:S01]  /*5bb0*/  ISETP.LT.OR P1, PT, R5, 0x21, P1 ;  /* 0x000000210500780c */ /* 0x000fe20000f21670 */
[----:B------:R-:W1:Y:S01]  /*5bc0*/  MUFU.TANH R15, R14 ;  /* 0x0000000e000f7308 */ /* 0x000e620000002400 */
[----:B------:R-:W-:-:S02]  /*5bd0*/  FSEL R189, R59, -INF , !P0 ;  /* 0xff8000003bbd7808 */ /* 0x000fc40004000000 */
[----:B------:R-:W-:Y:S01]  /*5be0*/  PLOP3.LUT P0, PT, PT, PT, UP2, 0x40, 0x0 ;  /* 0x000000000000781c */ /* 0x000fe20003f0e828 */
[----:B------:R-:W-:Y:S01]  /*5bf0*/  UISETP.NE.AND UP2, UPT, UR39, URZ, UPT ;  /* 0x0000003f2700728c */ /* 0x000fe2000bf45270 */
[----:B------:R-:W-:Y:S02]  /*5c00*/  FSEL R144, R46, -INF , !P5 ;  /* 0xff8000002e907808 */ /* 0x000fe40006800000 */
[----:B------:R-:W-:Y:S01]  /*5c10*/  FSEL R145, R42, -INF , !P2 ;  /* 0xff8000002a917808 */ /* 0x000fe20005000000 */
[----:B------:R5:W1:Y:S01]  /*5c20*/  MUFU.TANH R67, R6 ;  /* 0x0000000600437308 */ /* 0x000a620000002400 */
[----:B------:R-:W-:Y:S02]  /*5c30*/  FSEL R190, R61, -INF , !P1 ;  /* 0xff8000003dbe7808 */ /* 0x000fe40004800000 */
[----:B------:R-:W-:Y:S01]  /*5c40*/  PLOP3.LUT P5, PT, PT, PT, UP1, 0x40, 0x0 ;  /* 0x000000000000781c */ /* 0x000fe20003fae818 */
[----:B------:R-:W-:Y:S01]  /*5c50*/  UISETP.NE.AND UP1, UPT, UR5, URZ, UPT ;  /* 0x0000003f0500728c */ /* 0x000fe2000bf25270 */
[----:B------:R-:W-:Y:S01]  /*5c60*/  PLOP3.LUT P2, PT, PT, PT, UP0, 0x40, 0x0 ;  /* 0x000000000000781c */ /* 0x000fe20003f4e808 */
[----:B------:R-:W-:Y:S01]  /*5c70*/  UISETP.NE.AND UP0, UPT, UR4, URZ, UPT ;  /* 0x0000003f0400728c */ /* 0x000fe2000bf05270 */
[----:B------:R-:W-:Y:S01]  /*5c80*/  PLOP3.LUT P1, PT, PT, PT, UP3, 0x40, 0x0 ;  /* 0x000000000000781c */ /* 0x000fe20003f2e838 */
[----:B------:R-:W-:Y:S01]  /*5c90*/  UISETP.NE.AND UP3, UPT, UR40, URZ, UPT ;  /* 0x0000003f2800728c */ /* 0x000fe2000bf65270 */
[C---:B------:R-:W-:Y:S01]  /*5ca0*/  ISETP.GT.AND P0, PT, R3.reuse, 0x38, P0 ;  /* 0x000000380300780c */ /* 0x040fe20000704270 */
[----:B------:R-:W1:Y:S01]  /*5cb0*/  MUFU.TANH R14, R7 ;  /* 0x00000007000e7308 */ /* 0x000e620000002400 */
[----:B------:R-:W-:-:S02]  /*5cc0*/  ISETP.GT.AND P6, PT, R3, 0x28, P6 ;  /* 0x000000280300780c */ /* 0x000fc400037c4270 */
[C---:B------:R-:W-:Y:S02]  /*5cd0*/  ISETP.GT.AND P5, PT, R3.reuse, 0x29, P5 ;  /* 0x000000290300780c */ /* 0x040fe40002fa4270 */
[----:B------:R-:W-:Y:S01]  /*5ce0*/  ISETP.GT.AND P2, PT, R3, 0x30, P2 ;  /* 0x000000300300780c */ /* 0x000fe20001744270 */
[----:B-----5:R-:W-:Y:S01]  /*5cf0*/  FMUL.FTZ R6, R111, c[0x0][0x320] ;  /* 0x0000c8006f067a20 */ /* 0x020fe20000410000 */
[----:B------:R-:W-:Y:S01]  /*5d00*/  ISETP.GT.AND P1, PT, R3, 0x31, P1 ;  /* 0x000000310300780c */ /* 0x000fe20000f24270 */
[----:B------:R-:W1:Y:S01]  /*5d10*/  MUFU.TANH R13, R13 ;  /* 0x0000000d000d7308 */ /* 0x000e620000002400 */
[C---:B------:R-:W-:Y:S02]  /*5d20*/  ISETP.LT.OR P0, PT, R5.reuse, 0x39, P0 ;  /* 0x000000390500780c */ /* 0x040fe40000701670 */
[C---:B------:R-:W-:Y:S02]  /*5d30*/  ISETP.LT.OR P6, PT, R5.reuse, 0x29, P6 ;  /* 0x000000290500780c */ /* 0x040fe400037c1670 */
[----:B------:R-:W-:-:S02]  /*5d40*/  ISETP.LT.OR P5, PT, R5, 0x2a, P5 ;  /* 0x0000002a0500780c */ /* 0x000fc40002fa1670 */
[C---:B------:R-:W-:Y:S01]  /*5d50*/  ISETP.LT.OR P2, PT, R5.reuse, 0x31, P2 ;  /* 0x000000310500780c */ /* 0x040fe20001741670 */
[----:B------:R5:W1:Y:S01]  /*5d60*/  MUFU.TANH R139, R6 ;  /* 0x00000006008b7308 */ /* 0x000a620000002400 */
[----:B------:R-:W-:Y:S02]  /*5d70*/  ISETP.LT.OR P1, PT, R5, 0x32, P1 ;  /* 0x000000320500780c */ /* 0x000fe40000f21670 */
[----:B------:R-:W-:Y:S02]  /*5d80*/  FSEL R206, R30, -INF , !P0 ;  /* 0xff8000001ece7808 */ /* 0x000fe40004000000 */
[----:B------:R-:W-:Y:S02]  /*5d90*/  PLOP3.LUT P0, PT, PT, PT, UP4, 0x40, 0x0 ;  /* 0x000000000000781c */ /* 0x000fe40003f0e848 */
[----:B------:R-:W-:Y:S01]  /*5da0*/  FSEL R188, R58, -INF , !P6 ;  /* 0xff8000003abc7808 */ /* 0x000fe20007000000 */
[----:B------:R-:W1:Y:S01]  /*5db0*/  MUFU.TANH R59, R10 ;  /* 0x0000000a003b7308 */ /* 0x000e620000002400 */
[----:B------:R-:W-:-:S02]  /*5dc0*/  FSEL R187, R50, -INF , !P5 ;  /* 0xff80000032bb7808 */ /* 0x000fc40006800000 */
[----:B------:R-:W-:Y:S02]  /*5dd0*/  FSEL R203, R39, -INF , !P2 ;  /* 0xff80000027cb7808 */ /* 0x000fe40005000000 */
[----:B------:R-:W-:Y:S02]  /*5de0*/  FSEL R205, R38, -INF , !P1 ;  /* 0xff80000026cd7808 */ /* 0x000fe40004800000 */
[----:B------:R-:W-:Y:S01]  /*5df0*/  PLOP3.LUT P6, PT, PT, PT, UP1, 0x40, 0x0 ;  /* 0x000000000000781c */ /* 0x000fe20003fce818 */
[----:B-----5:R-:W-:Y:S01]  /*5e00*/  FMUL.FTZ R6, R155, c[0x0][0x320] ;  /* 0x0000c8009b067a20 */ /* 0x020fe20000410000 */
[----:B------:R-:W-:Y:S01]  /*5e10*/  PLOP3.LUT P5, PT, PT, PT, UP0, 0x40, 0x0 ;  /* 0x000000000000781c */ /* 0x000fe20003fae808 */
[----:B------:R-:W-:Y:S01]  /*5e20*/  UISETP.NE.AND UP0, UPT, UR37, URZ, UPT ;  /* 0x0000003f2500728c */ /* 0x000fe2000bf05270 */
[----:B------:R-:W-:Y:S01]  /*5e30*/  PLOP3.LUT P2, PT, PT, PT, UP6, 0x40, 0x0 ;  /* 0x000000000000781c */ /* 0x000fe20003f4e868 */
[----:B------:R5:W1:Y:S01]  /*5e40*/  MUFU.TANH R43, R6 ;  /* 0x00000006002b7308 */ /* 0x000a620000002400 */
[----:B------:R-:W-:Y:S01]  /*5e50*/  PLOP3.LUT P1, PT, PT, PT, UP5, 0x40, 0x0 ;  /* 0x000000000000781c */ /* 0x000fe20003f2e858 */
[----:B------:R-:W-:Y:S01]  /*5e60*/  UP2UR UR37, UPR, URZ, 0x40 ;  /* 0x000000403f257883 */ /* 0x000fe20008000000 */
[C---:B------:R-:W-:Y:S01]  /*5e70*/  ISETP.GT.AND P0, PT, R3.reuse, 0x49, P0 ;  /* 0x000000490300780c */ /* 0x040fe20000704270 */
[----:B------:R-:W-:Y:S01]  /*5e80*/  UISETP.NE.AND UP6, UPT, UR34, URZ, UPT ;  /* 0x0000003f2200728c */ /* 0x000fe2000bfc5270 */
[C---:B------:R-:W-:Y:S01]  /*5e90*/  ISETP.GT.AND P6, PT, R3.reuse, 0x39, P6 ;  /* 0x000000390300780c */ /* 0x040fe200037c4270 */
[----:B------:R-:W-:Y:S01]  /*5ea0*/  UISETP.NE.AND UP1, UPT, UR38, URZ, UPT ;  /* 0x0000003f2600728c */ /* 0x000fe2000bf25270 */
[C---:B------:R-:W-:Y:S01]  /*5eb0*/  ISETP.GT.AND P5, PT, R3.reuse, 0x40, P5 ;  /* 0x000000400300780c */ /* 0x040fe20002fa4270 */
[----:B------:R-:W1:Y:S01]  /*5ec0*/  MUFU.TANH R58, R9 ;  /* 0x00000009003a7308 */ /* 0x000e620000002400 */
[----:B------:R-:W-:-:S02]  /*5ed0*/  ISETP.GT.AND P2, PT, R3, 0x41, P2 ;  /* 0x000000410300780c */ /* 0x000fc40001744270 */
[----:B------:R-:W-:Y:S02]  /*5ee0*/  ISETP.GT.AND P1, PT, R3, 0x48, P1 ;  /* 0x000000480300780c */ /* 0x000fe40000f24270 */
[C---:B------:R-:W-:Y:S02]  /*5ef0*/  ISETP.LT.OR P0, PT, R5.reuse, 0x4a, P0 ;  /* 0x0000004a0500780c */ /* 0x040fe40000701670 */
[----:B------:R-:W-:Y:S01]  /*5f00*/  ISETP.LT.OR P6, PT, R5, 0x3a, P6 ;  /* 0x0000003a0500780c */ /* 0x000fe200037c1670 */
[----:B-----5:R-:W-:Y:S01]  /*5f10*/  FMUL.FTZ R6, R175, c[0x0][0x320] ;  /* 0x0000c800af067a20 */ /* 0x020fe20000410000 */
[C---:B------:R-:W-:Y:S01]  /*5f20*/  ISETP.LT.OR P5, PT, R5.reuse, 0x41, P5 ;  /* 0x000000410500780c */ /* 0x040fe20002fa1670 */
[----:B------:R-:W1:Y:S01]  /*5f30*/  MUFU.TANH R9, R8 ;  /* 0x0000000800097308 */ /* 0x000e620000002400 */
[C---:B------:R-:W-:Y:S02]  /*5f40*/  ISETP.LT.OR P2, PT, R5.reuse, 0x42, P2 ;  /* 0x000000420500780c */ /* 0x040fe40001741670 */
[----:B------:R-:W-:-:S02]  /*5f50*/  ISETP.LT.OR P1, PT, R5, 0x49, P1 ;  /* 0x000000490500780c */ /* 0x000fc40000f21670 */
[----:B------:R-:W-:Y:S02]  /*5f60*/  FSEL R244, R53, -INF , !P0 ;  /* 0xff80000035f47808 */ /* 0x000fe40004000000 */
[----:B------:R-:W-:Y:S01]  /*5f70*/  PLOP3.LUT P0, PT, PT, PT, UP6, 0x40, 0x0 ;  /* 0x000000000000781c */ /* 0x000fe20003f0e868 */
[----:B------:R5:W1:Y:S01]  /*5f80*/  MUFU.TANH R27, R6 ;  /* 0x00000006001b7308 */ /* 0x000a620000002400 */
[----:B------:R-:W-:Y:S01]  /*5f90*/  FSEL R229, R62, -INF , !P6 ;  /* 0xff8000003ee57808 */ /* 0x000fe20007000000 */
[----:B------:R-:W-:Y:S01]  /*5fa0*/  UISETP.NE.AND UP6, UPT, UR37, URZ, UPT ;  /* 0x0000003f2500728c */ /* 0x000fe2000bfc5270 */
[----:B------:R-:W-:Y:S02]  /*5fb0*/  FSEL R245, R60, -INF , !P5 ;  /* 0xff8000003cf57808 */ /* 0x000fe40006800000 */
[----:B------:R-:W-:Y:S02]  /*5fc0*/  FSEL R247, R57, -INF , !P2 ;  /* 0xff80000039f77808 */ /* 0x000fe40005000000 */
[----:B------:R-:W-:Y:S01]  /*5fd0*/  FSEL R246, R49, -INF , !P1 ;  /* 0xff80000031f67808 */ /* 0x000fe20004800000 */
[----:B------:R-:W1:Y:S01]  /*5fe0*/  MUFU.TANH R8, R17 ;  /* 0x0000001100087308 */ /* 0x000e620000002400 */
[----:B------:R-:W-:-:S02]  /*5ff0*/  PLOP3.LUT P6, PT, PT, PT, UP3, 0x40, 0x0 ;  /* 0x000000000000781c */ /* 0x000fc40003fce838 */
[----:B------:R-:W-:Y:S02]  /*6000*/  PLOP3.LUT P5, PT, PT, PT, UP2, 0x40, 0x0 ;  /* 0x000000000000781c */ /* 0x000fe40003fae828 */
[----:B------:R-:W-:Y:S02]  /*6010*/  PLOP3.LUT P2, PT, PT, PT, UP1, 0x40, 0x0 ;  /* 0x000000000000781c */ /* 0x000fe40003f4e818 */
[----:B------:R-:W-:Y:S01]  /*6020*/  PLOP3.LUT P1, PT, PT, PT, UP0, 0x40, 0x0 ;  /* 0x000000000000781c */ /* 0x000fe20003f2e808 */
[----:B-----5:R-:W-:Y:S01]  /*6030*/  FMUL.FTZ R6, R167, c[0x0][0x320] ;  /* 0x0000c800a7067a20 */ /* 0x020fe20000410000 */
[C---:B------:R-:W-:Y:S02]  /*6040*/  ISETP.GT.AND P6, PT, R3.reuse, 0x50, P6 ;  /* 0x000000500300780c */ /* 0x040fe400037c4270 */
[C---:B------:R-:W-:Y:S01]  /*6050*/  ISETP.GT.AND P5, PT, R3.reuse, 0x51, P5 ;  /* 0x000000510300780c */ /* 0x040fe20002fa4270 */
[----:B------:R5:W1:Y:S01]  /*6060*/  MUFU.TANH R26, R6 ;  /* 0x00000006001a7308 */ /* 0x000a620000002400 */
[----:B------:R-:W-:-:S02]  /*6070*/  ISETP.GT.AND P2, PT, R3, 0x58, P2 ;  /* 0x000000580300780c */ /* 0x000fc40001744270 */
[----:B------:R-:W-:Y:S02]  /*6080*/  ISETP.GT.AND P1, PT, R3, 0x59, P1 ;  /* 0x000000590300780c */ /* 0x000fe40000f24270 */
[C---:B------:R-:W-:Y:S02]  /*6090*/  ISETP.LT.OR P6, PT, R5.reuse, 0x51, P6 ;  /* 0x000000510500780c */ /* 0x040fe400037c1670 */
[C---:B------:R-:W-:Y:S02]  /*60a0*/  ISETP.LT.OR P5, PT, R5.reuse, 0x52, P5 ;  /* 0x000000520500780c */ /* 0x040fe40002fa1670 */
[C---:B------:R-:W-:Y:S02]  /*60b0*/  ISETP.LT.OR P2, PT, R5.reuse, 0x59, P2 ;  /* 0x000000590500780c */ /* 0x040fe40001741670 */
[----:B------:R-:W-:Y:S02]  /*60c0*/  ISETP.LT.OR P1, PT, R5, 0x5a, P1 ;  /* 0x0000005a0500780c */ /* 0x000fe40000f21670 */
[----:B------:R-:W-:-:S02]  /*60d0*/  FSEL R243, R41, -INF , !P6 ;  /* 0xff80000029f37808 */ /* 0x000fc40007000000 */
[----:B------:R-:W-:Y:S01]  /*60e0*/  FSEL R242, R36, -INF , !P5 ;  /* 0xff80000024f27808 */ /* 0x000fe20006800000 */
[----:B-----5:R-:W-:Y:S01]  /*60f0*/  FMUL.FTZ R6, R159, c[0x0][0x320] ;  /* 0x0000c8009f067a20 */ /* 0x020fe20000410000 */
[----:B------:R-:W-:Y:S02]  /*6100*/  FSEL R249, R33, -INF , !P2 ;  /* 0xff80000021f97808 */ /* 0x000fe40005000000 */
[----:B------:R-:W-:Y:S01]  /*6110*/  FSEL R250, R35, -INF , !P1 ;  /* 0xff80000023fa7808 */ /* 0x000fe20004800000 */
[----:B------:R5:W1:Y:S02]  /*6120*/  MUFU.TANH R25, R6 ;  /* 0x0000000600197308 */ /* 0x000a640000002400 */
[----:B-----5:R-:W-:-:S06]  /*6130*/  FMUL.FTZ R6, R162, c[0x0][0x320] ;  /* 0x0000c800a2067a20 */ /* 0x020fcc0000410000 */
[----:B------:R5:W1:Y:S02]  /*6140*/  MUFU.TANH R24, R6 ;  /* 0x0000000600187308 */ /* 0x000a640000002400 */
[----:B-----5:R-:W-:-:S06]  /*6150*/  FMUL.FTZ R6, R163, c[0x0][0x320] ;  /* 0x0000c800a3067a20 */ /* 0x020fcc0000410000 */
[----:B------:R5:W1:Y:S02]  /*6160*/  MUFU.TANH R22, R6 ;  /* 0x0000000600167308 */ /* 0x000a640000002400 */
[----:B-----5:R-:W-:-:S06]  /*6170*/  FMUL.FTZ R6, R158, c[0x0][0x320] ;  /* 0x0000c8009e067a20 */ /* 0x020fcc0000410000 */
[----:B------:R5:W1:Y:S02]  /*6180*/  MUFU.TANH R11, R6 ;  /* 0x00000006000b7308 */ /* 0x000a640000002400 */
[----:B-----5:R-:W5:Y:S02]  /*6190*/  SHFL.IDX PT, R6, R18, 0x3, 0x1c1f ;  /* 0x007c1f0012067f89 */ /* 0x020f6400000e0000 */
[----:B-----5:R-:W-:-:S05]  /*61a0*/  IMAD.IADD R3, R19, 0x1, R6 ;  /* 0x0000000113037824 */ /* 0x020fca00078e0206 */
[----:B------:R-:W-:Y:S01]  /*61b0*/  IMNMX R5, R3, R20, PT ;  /* 0x0000001403057217 */ /* 0x000fe20003800200 */
[----:B------:R-:W-:Y:S01]  /*61c0*/  IMAD.IADD R3, R21, 0x1, R6 ;  /* 0x0000000115037824 */ /* 0x000fe200078e0206 */
        /* <DEDUP_REMOVED lines=13> */
.L_x_267:
[----:B------:R-:W-:-:S04]  /*62a0*/  MOV R7, c[0x0][0x32c] ;  /* 0x0000cb0000077a02 */ /* 0x000fc80000000f00 */
[----:B------:R-:W-:-:S13]  /*62b0*/  ISETP.NE.AND P0, PT, R7, 0x1, PT ;  /* 0x000000010700780c */ /* 0x000fda0003f05270 */
[----:B------:R-:W-:-:S05]  /*62c0*/  @P0 IMAD.HI.U32 R7, R6, c[0x0][0x330], RZ ;  /* 0x0000cc0006070a27 */ /* 0x000fca00078e00ff */
[----:B------:R-:W-:Y:S02]  /*62d0*/  @P0 SHF.R.U32.HI R6, RZ, c[0x0][0x334], R7 ;  /* 0x0000cd00ff060a19 */ /* 0x000fe40000011607 */
.L_x_268:
[----:B------:R-:W-:Y:S05]  /*62e0*/  BSYNC B0 ;  /* 0x0000000000007941 */ /* 0x000fea0003800000 */
.L_x_266:
[----:B------:R-:W-:-:S05]  /*62f0*/  IMAD R6, R6, c[0x0][0x32c], R23 ;  /* 0x0000cb0006067a24 */ /* 0x000fca00078e0217 */
[----:B------:R-:W-:Y:S02]  /*6300*/  IADD3 R7, R6, c[0x0][0x32c], RZ ;  /* 0x0000cb0006077a10 */ /* 0x000fe40007ffe0ff */
[----:B------:R-:W-:Y:S02]  /*6310*/  IMNMX R3, R3, R6, !PT ;  /* 0x0000000603037217 */ /* 0x000fe40007800200 */
[----:B------:R-:W-:Y:S02]  /*6320*/  IMNMX R5, R5, R7, PT ;  /* 0x0000000705057217 */ /* 0x000fe40003800200 */
.L_x_265:
        /* <DEDUP_REMOVED lines=31> */
[----:B------:R-:W-:Y:S01]  /*6520*/  STL [R1+0x40], R218 ;  /* 0x000040da01007387 */ /* 0x000fe20000100800 */
[----:B------:R-:W-:Y:S01]  /*6530*/  FMNMX.FTZ R72, R83, R72, !PT ;  /* 0x0000004853487209 */ /* 0x000fe20007810000 */
[--C-:B------:R-:W-:Y:S01]  /*6540*/  IMAD R210, R4, 0x2, R209.reuse ;  /* 0x0000000204d27824 */ /* 0x100fe200078e02d1 */
[----:B------:R-:W-:Y:S01]  /*6550*/  FMNMX.FTZ R6, R82, R6, !PT ;  /* 0x0000000652067209 */ /* 0x000fe20007810000 */
[----:B------:R-:W-:Y:S01]  /*6560*/  IMAD R212, R2, 0x2, R209 ;  /* 0x0000000202d47824 */ /* 0x000fe200078e02d1 */
[----:B------:R-:W-:Y:S01]  /*6570*/  FMNMX.FTZ R72, R117, R72, !PT ;  /* 0x0000004875487209 */ /* 0x000fe20007810000 */
[----:B------:R-:W-:Y:S01]  /*6580*/  STL [R1+0x3c], R217 ;  /* 0x00003cd901007387 */ /* 0x000fe20000100800 */
[----:B------:R-:W-:-:S02]  /*6590*/  FMNMX.FTZ R6, R112, R6, !PT ;  /* 0x0000000670067209 */ /* 0x000fc40007810000 */
[----:B------:R-:W-:Y:S01]  /*65a0*/  FMNMX.FTZ R72, R121, R72, !PT ;  /* 0x0000004879487209 */ /* 0x000fe20007810000 */
[----:B------:R-:W-:Y:S01]  /*65b0*/  STL [R1+0x38], R216 ;  /* 0x000038d801007387 */ /* 0x000fe20000100800 */
        /* <DEDUP_REMOVED lines=30> */
[----:B------:R-:W-:Y:S01]  /*67a0*/  PLOP3.LUT P5, PT, PT, PT, UP6, 0x40, 0x0 ;  /* 0x000000000000781c */ /* 0x000fe20003fae868 */
[----:B------:R-:W-:Y:S01]  /*67b0*/  UISETP.NE.AND UP6, UPT, UR37, URZ, UPT ;  /* 0x0000003f2500728c */ /* 0x000fe2000bfc5270 */
[----:B------:R-:W-:Y:S01]  /*67c0*/  FMNMX.FTZ R72, R248, R72, !PT ;  /* 0x00000048f8487209 */ /* 0x000fe20007810000 */
[----:B------:R-:W-:Y:S01]  /*67d0*/  STL [R1+0x28], R208 ;  /* 0x000028d001007387 */ /* 0x000fe20000100800 */
[----:B------:R-:W-:-:S02]  /*67e0*/  FMNMX.FTZ R6, R233, R6, !PT ;  /* 0x00000006e9067209 */ /* 0x000fc40007810000 */
[----:B------:R-:W-:Y:S02]  /*67f0*/  FMNMX.FTZ R72, R251, R72, !PT ;  /* 0x00000048fb487209 */ /* 0x000fe40007810000 */
[----:B------:R-:W-:Y:S02]  /*6800*/  ISETP.GT.AND P5, PT, R3, RZ, P5 ;  /* 0x000000ff0300720c */ /* 0x000fe40002fa4270 */
[----:B------:R-:W-:Y:S01]  /*6810*/  FMNMX.FTZ R6, R235, R6, !PT ;  /* 0x00000006eb067209 */ /* 0x000fe20007810000 */
[----:B------:R-:W1:Y:S01]  /*6820*/  SHFL.BFLY PT, R7, R72, 0x2, 0x1f ;  /* 0x0c401f0048077f89 */ /* 0x000e6200000e0000 */
[----:B------:R-:W-:Y:S02]  /*6830*/  ISETP.LT.OR P5, PT, R5, 0x1, P5 ;  /* 0x000000010500780c */ /* 0x000fe40002fa1670 */
[----:B------:R-:W-:Y:S02]  /*6840*/  FMNMX.FTZ R6, R236, R6, !PT ;  /* 0x00000006ec067209 */ /* 0x000fe40007810000 */
[----:B------:R-:W-:-:S02]  /*6850*/  FSEL R116, R8, -INF , !P5 ;  /* 0xff80000008747808 */ /* 0x000fc40006800000 */
[----:B------:R-:W-:Y:S01]  /*6860*/  PLOP3.LUT P6, PT, PT, PT, UP3, 0x40, 0x0 ;  /* 0x000000000000781c */ /* 0x000fe20003fce838 */
[----:B------:R-:W2:Y:S01]  /*6870*/  SHFL.BFLY PT, R8, R6, 0x2, 0x1f ;  /* 0x0c401f0006087f89 */ /* 0x000ea200000e0000 */
[----:B------:R-:W-:Y:S01]  /*6880*/  PLOP3.LUT P5, PT, PT, PT, UP2, 0x40, 0x0 ;  /* 0x000000000000781c */ /* 0x000fe20003fae828 */
[----:B------:R-:W-:Y:S01]  /*6890*/  UISETP.NE.AND UP2, UPT, UR24, URZ, UPT ;  /* 0x0000003f1800728c */ /* 0x000fe2000bf45270 */
[----:B------:R-:W-:Y:S01]  /*68a0*/  ISETP.GT.AND P6, PT, R3, 0x10, P6 ;  /* 0x000000100300780c */ /* 0x000fe200037c4270 */
[----:B------:R-:W-:Y:S01]  /*68b0*/  UISETP.NE.AND UP3, UPT, UR25, URZ, UPT ;  /* 0x0000003f1900728c */ /* 0x000fe2000bf65270 */
[----:B------:R-:W-:Y:S01]  /*68c0*/  PLOP3.LUT P2, PT, PT, PT, UP5, 0x40, 0x0 ;  /* 0x000000000000781c */ /* 0x000fe20003f4e858 */
[----:B------:R-:W-:Y:S01]  /*68d0*/  UISETP.NE.AND UP5, UPT, UR33, URZ, UPT ;  /* 0x0000003f2100728c */ /* 0x000fe2000bfa5270 */
[----:B------:R-:W-:Y:S02]  /*68e0*/  ISETP.LT.OR P6, PT, R5, 0x11, P6 ;  /* 0x000000110500780c */ /* 0x000fe400037c1670 */
[----:B------:R-:W-:Y:S01]  /*68f0*/  PLOP3.LUT P1, PT, PT, PT, UP0, 0x40, 0x0 ;  /* 0x000000000000781c */ /* 0x000fe20003f2e808 */
[----:B------:R-:W-:Y:S01]  /*6900*/  UISETP.NE.AND UP0, UPT, UR26, URZ, UPT ;  /* 0x0000003f1a00728c */ /* 0x000fe2000bf05270 */
[----:B------:R-:W-:-:S02]  /*6910*/  FSEL R118, R14, -INF , !P6 ;  /* 0xff8000000e767808 */ /* 0x000fc40007000000 */
[----:B------:R-:W-:Y:S01]  /*6920*/  PLOP3.LUT P6, PT, PT, PT, UP2, 0x40, 0x0 ;  /* 0x000000000000781c */ /* 0x000fe20003fce828 */
[----:B------:R-:W-:Y:S01]  /*6930*/  UISETP.NE.AND UP2, UPT, UR19, URZ, UPT ;  /* 0x0000003f1300728c */ /* 0x000fe2000bf45270 */
[----:B------:R-:W-:Y:S01]  /*6940*/  PLOP3.LUT P0, PT, PT, PT, UP1, 0x40, 0x0 ;  /* 0x000000000000781c */ /* 0x000fe20003f0e818 */
[----:B------:R-:W-:Y:S01]  /*6950*/  UISETP.NE.AND UP1, UPT, UR23, URZ, UPT ;  /* 0x0000003f1700728c */ /* 0x000fe2000bf25270 */
[----:B-1----:R-:W-:Y:S02]  /*6960*/  FMNMX.FTZ R72, R72, R7, !PT ;  /* 0x0000000748487209 */ /* 0x002fe40007810000 */
[C---:B------:R-:W-:Y:S02]  /*6970*/  ISETP.GT.AND P6, PT, R3.reuse, 0x21, P6 ;  /* 0x000000210300780c */ /* 0x040fe400037c4270 */
[----:B------:R-:W-:Y:S01]  /*6980*/  ISETP.GT.AND P2, PT, R3, 0x1, P2 ;  /* 0x000000010300780c */ /* 0x000fe20001744270 */
[----:B------:R-:W1:Y:S01]  /*6990*/  SHFL.BFLY PT, R7, R72, 0x1, 0x1f ;  /* 0x0c201f0048077f89 */ /* 0x000e6200000e0000 */
[----:B------:R-:W-:-:S02]  /*69a0*/  ISETP.LT.OR P6, PT, R5, 0x22, P6 ;  /* 0x000000220500780c */ /* 0x000fc400037c1670 */
[----:B--2---:R-:W-:Y:S02]  /*69b0*/  FMNMX.FTZ R6, R6, R8, !PT ;  /* 0x0000000806067209 */ /* 0x004fe40007810000 */
[----:B------:R-:W-:Y:S02]  /*69c0*/  FSEL R147, R31, -INF , !P6 ;  /* 0xff8000001f937808 */ /* 0x000fe40007000000 */
[----:B------:R-:W-:Y:S01]  /*69d0*/  PLOP3.LUT P6, PT, PT, PT, UP2, 0x40, 0x0 ;  /* 0x000000000000781c */ /* 0x000fe20003fce828 */
[----:B------:R-:W2:Y:S01]  /*69e0*/  SHFL.BFLY PT, R71, R6, 0x1, 0x1f ;  /* 0x0c201f0006477f89 */ /* 0x000ea200000e0000 */
[C---:B------:R-:W-:Y:S01]  /*69f0*/  ISETP.GT.AND P1, PT, R3.reuse, 0x8, P1 ;  /* 0x000000080300780c */ /* 0x040fe20000f24270 */
[----:B------:R-:W-:Y:S01]  /*6a00*/  UISETP.NE.AND UP2, UPT, UR29, URZ, UPT ;  /* 0x0000003f1d00728c */ /* 0x000fe2000bf45270 */
[C---:B------:R-:W-:Y:S02]  /*6a10*/  ISETP.GT.AND P6, PT, R3.reuse, 0x38, P6 ;  /* 0x000000380300780c */ /* 0x040fe400037c4270 */
[----:B------:R-:W-:-:S02]  /*6a20*/  ISETP.GT.AND P0, PT, R3, 0x9, P0 ;  /* 0x000000090300780c */ /* 0x000fc40000704270 */
[C---:B------:R-:W-:Y:S02]  /*6a30*/  ISETP.LT.OR P6, PT, R5.reuse, 0x39, P6 ;  /* 0x000000390500780c */ /* 0x040fe400037c1670 */
[----:B------:R-:W-:Y:S02]  /*6a40*/  ISETP.LT.OR P2, PT, R5, 0x2, P2 ;  /* 0x000000020500780c */ /* 0x000fe40001741670 */
[----:B------:R-:W-:Y:S02]  /*6a50*/  FSEL R197, R37, -INF , !P6 ;  /* 0xff80000025c57808 */ /* 0x000fe40007000000 */
[C---:B------:R-:W-:Y:S02]  /*6a60*/  ISETP.LT.OR P1, PT, R5.reuse, 0x9, P1 ;  /* 0x000000090500780c */ /* 0x040fe40000f21670 */
[----:B------:R-:W-:Y:S02]  /*6a70*/  ISETP.LT.OR P0, PT, R5, 0xa, P0 ;  /* 0x0000000a0500780c */ /* 0x000fe40000701670 */
[----:B-1----:R-:W-:-:S02]  /*6a80*/  FMNMX.FTZ R72, R72, R7, !PT ;  /* 0x0000000748487209 */ /* 0x002fc40007810000 */
[----:B------:R-:W-:Y:S02]  /*6a90*/  FSEL R115, R29, -INF , !P2 ;  /* 0xff8000001d737808 */ /* 0x000fe40005000000 */
[C---:B------:R-:W-:Y:S01]  /*6aa0*/  FSETP.NEU.FTZ.AND P6, PT, R72.reuse, -INF , PT ;  /* 0xff8000004800780b */ /* 0x040fe20003fdd000 */
[----:B------:R-:W-:Y:S01]  /*6ab0*/  FMUL.FTZ R7, R72, c[0x0][0x2d0] ;  /* 0x0000b40048077a20 */ /* 0x000fe20000410000 */
[----:B------:R-:W-:Y:S02]  /*6ac0*/  FSEL R114, R12, -INF , !P1 ;  /* 0xff8000000c727808 */ /* 0x000fe40004800000 */
[----:B--2---:R-:W-:Y:S02]  /*6ad0*/  FMNMX.FTZ R71, R6, R71, !PT ;  /* 0x0000004706477209 */ /* 0x004fe40007810000 */
[----:B------:R-:W-:Y:S02]  /*6ae0*/  FSEL R7, R7, RZ, P6 ;  /* 0x000000ff07077208 */ /* 0x000fe40003000000 */
[C---:B------:R-:W-:Y:S01]  /*6af0*/  FSETP.NEU.FTZ.AND P6, PT, R71.reuse, -INF , PT ;  /* 0xff8000004700780b */ /* 0x040fe20003fdd000 */
[----:B------:R-:W-:Y:S01]  /*6b00*/  FMUL.FTZ R6, R71, c[0x0][0x2d0] ;  /* 0x0000b40047067a20 */ /* 0x000fe20000410000 */
[----:B------:R-:W-:Y:S01]  /*6b10*/  FSEL R113, R27, -INF , !P0 ;  /* 0xff8000001b717808 */ /* 0x000fe20004000000 */
[----:B------:R-:W-:Y:S01]  /*6b20*/  FFMA.FTZ R8, R66, c[0x0][0x2d0], -R7 ;  /* 0x0000b40042087a23 */ /* 0x000fe20000010807 */
[----:B------:R-:W-:Y:S01]  /*6b30*/  PLOP3.LUT P2, PT, PT, PT, UP4, 0x40, 0x0 ;  /* 0x000000000000781c */ /* 0x000fe20003f4e848 */
[----:B------:R-:W-:Y:S01]  /*6b40*/  UISETP.NE.AND UP4, UPT, UR21, URZ, UPT ;  /* 0x0000003f1500728c */ /* 0x000fe2000bf85270 */
[----:B------:R-:W-:Y:S01]  /*6b50*/  FSEL R6, R6, RZ, P6 ;  /* 0x000000ff06067208 */ /* 0x000fe20003000000 */
[----:B------:R1:W2:Y:S01]  /*6b60*/  MUFU.EX2 R10, R8 ;  /* 0x00000008000a7308 */ /* 0x0002a20000000800 */
[----:B------:R-:W-:Y:S01]  /*6b70*/  PLOP3.LUT P1, PT, PT, PT, UP0, 0x40, 0x0 ;  /* 0x000000000000781c */ /* 0x000fe20003f2e808 */
[----:B------:R-:W-:Y:S01]  /*6b80*/  UISETP.NE.AND UP0, UPT, UR22, URZ, UPT ;  /* 0x0000003f1600728c */ /* 0x000fe2000bf05270 */
[----:B------:R-:W-:Y:S01]  /*6b90*/  PLOP3.LUT P0, PT, PT, PT, UP3, 0x40, 0x0 ;  /* 0x000000000000781c */ /* 0x000fe20003f0e838 */
[----:B------:R-:W-:Y:S01]  /*6ba0*/  FFMA.FTZ R0, R54, c[0x0][0x2d0], -R6 ;  /* 0x0000b40036007a23 */ /* 0x000fe20000010806 */
[C---:B------:R-:W-:Y:S01]  /*6bb0*/  ISETP.GT.AND P5, PT, R3.reuse, 0x11, P5 ;  /* 0x000000110300780c */ /* 0x040fe20002fa4270 */
[----:B------:R-:W-:Y:S01]  /*6bc0*/  UISETP.NE.AND UP3, UPT, UR20, URZ, UPT ;  /* 0x0000003f1400728c */ /* 0x000fe2000bf65270 */
[C---:B------:R-:W-:Y:S01]  /*6bd0*/  ISETP.GT.AND P2, PT, R3.reuse, 0x18, P2 ;  /* 0x000000180300780c */ /* 0x040fe20001744270 */
[----:B------:R3:W-:Y:S01]  /*6be0*/  MUFU.EX2 R151, R0 ;  /* 0x0000000000977308 */ /* 0x0007e20000000800 */
[----:B------:R-:W-:-:S02]  /*6bf0*/  ISETP.GT.AND P1, PT, R3, 0x19, P1 ;  /* 0x000000190300780c */ /* 0x000fc40000f24270 */
[----:B------:R-:W-:Y:S02]  /*6c00*/  ISETP.GT.AND P0, PT, R3, 0x20, P0 ;  /* 0x000000200300780c */ /* 0x000fe40000704270 */
[C---:B------:R-:W-:Y:S02]  /*6c10*/  ISETP.LT.OR P5, PT, R5.reuse, 0x12, P5 ;  /* 0x000000120500780c */ /* 0x040fe40002fa1670 */
[----:B------:R-:W-:Y:S01]  /*6c20*/  ISETP.LT.OR P2, PT, R5, 0x19, P2 ;  /* 0x000000190500780c */ /* 0x000fe20001741670 */
[----:B-1----:R-:W-:Y:S01]  /*6c30*/  FFMA.FTZ R8, R65, c[0x0][0x2d0], -R7 ;  /* 0x0000b40041087a23 */ /* 0x002fe20000010807 */
[C---:B------:R-:W-:Y:S02]  /*6c40*/  ISETP.LT.OR P1, PT, R5.reuse, 0x1a, P1 ;  /* 0x0000001a0500780c */ /* 0x040fe40000f21670 */
[----:B------:R-:W-:Y:S01]  /*6c50*/  ISETP.LT.OR P0, PT, R5, 0x21, P0 ;  /* 0x000000210500780c */ /* 0x000fe20000701670 */
[----:B------:R1:W4:Y:S01]  /*6c60*/  MUFU.EX2 R165, R8 ;  /* 0x0000000800a57308 */ /* 0x0003220000000800 */
[----:B------:R-:W-:-:S02]  /*6c70*/  FSEL R120, R9, -INF , !P5 ;  /* 0xff80000009787808 */ /* 0x000fc40006800000 */
[----:B------:R-:W-:Y:S01]  /*6c80*/  FSEL R123, R28, -INF , !P2 ;  /* 0xff8000001c7b7808 */ /* 0x000fe20005000000 */
[----:B---3--:R-:W-:Y:S01]  /*6c90*/  FFMA.FTZ R0, R56, c[0x0][0x2d0], -R6 ;  /* 0x0000b40038007a23 */ /* 0x008fe20000010806 */
[----:B------:R-:W-:Y:S02]  /*6ca0*/  FSEL R126, R26, -INF , !P1 ;  /* 0xff8000001a7e7808 */ /* 0x000fe40004800000 */
[----:B------:R-:W-:Y:S01]  /*6cb0*/  FSEL R146, R15, -INF , !P0 ;  /* 0xff8000000f927808 */ /* 0x000fe20004000000 */
[----:B------:R3:W-:Y:S01]  /*6cc0*/  MUFU.EX2 R154, R0 ;  /* 0x00000000009a7308 */ /* 0x0007e20000000800 */
[----:B------:R-:W-:Y:S01]  /*6cd0*/  PLOP3.LUT P5, PT, PT, PT, UP1, 0x40, 0x0 ;  /* 0x000000000000781c */ /* 0x000fe20003fae818 */
[----:B------:R-:W-:Y:S01]  /*6ce0*/  UISETP.NE.AND UP1, UPT, UR5, URZ, UPT ;  /* 0x0000003f0500728c */ /* 0x000fe2000bf25270 */
[----:B------:R-:W-:Y:S01]  /*6cf0*/  PLOP3.LUT P2, PT, PT, PT, UP0, 0x40, 0x0 ;  /* 0x000000000000781c */ /* 0x000fe20003f4e808 */
[----:B------:R-:W-:Y:S01]  /*6d00*/  UISETP.NE.AND UP0, UPT, UR4, URZ, UPT ;  /* 0x0000003f0400728c */ /* 0x000fe2000bf05270 */
[----:B------:R-:W-:Y:S01]  /*6d10*/  PLOP3.LUT P1, PT, PT, PT, UP4, 0x40, 0x0 ;  /* 0x000000000000781c */ /* 0x000fe20003f2e848 */
[----:B------:R-:W-:Y:S01]  /*6d20*/  UISETP.NE.AND UP4, UPT, UR32, URZ, UPT ;  /* 0x0000003f2000728c */ /* 0x000fe2000bf85270 */
[----:B------:R-:W-:Y:S01]  /*6d30*/  PLOP3.LUT P0, PT, PT, PT, UP3, 0x40, 0x0 ;  /* 0x000000000000781c */ /* 0x000fe20003f0e838 */
[--C-:B-1----:R-:W-:Y:S01]  /*6d40*/  FFMA.FTZ R8, R69, c[0x0][0x2d0], -R7.reuse ;  /* 0x0000b40045087a23 */ /* 0x102fe20000010807 */
[----:B------:R-:W-:Y:S01]  /*6d50*/  FMNMX.FTZ R4, R122, R124, !PT ;  /* 0x0000007c7a047209 */ /* 0x000fe20007810000 */
[----:B------:R-:W-:Y:S01]  /*6d60*/  UISETP.NE.AND UP3, UPT, UR27, URZ, UPT ;  /* 0x0000003f1b00728c */ /* 0x000fe2000bf65270 */
[C---:B------:R-:W-:Y:S01]  /*6d70*/  ISETP.GT.AND P5, PT, R3.reuse, 0x28, P5 ;  /* 0x000000280300780c */ /* 0x040fe20002fa4270 */
[----:B------:R1:W-:Y:S01]  /*6d80*/  MUFU.EX2 R214, R8 ;  /* 0x0000000800d67308 */ /* 0x0003e20000000800 */
[C---:B------:R-:W-:Y:S01]  /*6d90*/  ISETP.GT.AND P2, PT, R3.reuse, 0x29, P2 ;  /* 0x000000290300780c */ /* 0x040fe20001744270 */
[----:B------:R-:W-:Y:S01]  /*6da0*/  ULDC.64 UR4, c[0x0][0x2c8] ;  /* 0x0000b20000047ab9 */ /* 0x000fe20000000a00 */
[C---:B------:R-:W-:Y:S01]  /*6db0*/  ISETP.GT.AND P1, PT, R3.reuse, 0x30, P1 ;  /* 0x000000300300780c */ /* 0x040fe20000f24270 */
[----:B---3--:R-:W-:Y:S01]  /*6dc0*/  FFMA.FTZ R0, R70, c[0x0][0x2d0], -R7 ;  /* 0x0000b40046007a23 */ /* 0x008fe20000010807 */
[----:B------:R-:W-:-:S02]  /*6dd0*/  ISETP.GT.AND P0, PT, R3, 0x31, P0 ;  /* 0x000000310300780c */ /* 0x000fc40000704270 */
[----:B------:R-:W-:Y:S01]  /*6de0*/  LEA R211, R2, R210, 0x1 ;  /* 0x000000d202d37211 */ /* 0x000fe200078e08ff */
[----:B------:R3:W-:Y:S01]  /*6df0*/  MUFU.EX2 R69, R0 ;  /* 0x0000000000457308 */ /* 0x0007e20000000800 */
[----:B------:R-:W-:Y:S02]  /*6e00*/  FMNMX.FTZ R2, R127, R4, !PT ;  /* 0x000000047f027209 */ /* 0x000fe40007810000 */
[C---:B------:R-:W-:Y:S01]  /*6e10*/  ISETP.LT.OR P5, PT, R5.reuse, 0x29, P5 ;  /* 0x000000290500780c */ /* 0x040fe20002fa1670 */
[----:B------:R-:W4:Y:S01]  /*6e20*/  LDSM.16.MT88.4 R92, [R211+0x100] ;  /* 0x00010000d35c783b */ /* 0x000f220000004200 */
[C---:B------:R-:W-:Y:S02]  /*6e30*/  ISETP.LT.OR P2, PT, R5.reuse, 0x2a, P2 ;  /* 0x0000002a0500780c */ /* 0x040fe40001741670 */
[C---:B------:R-:W-:Y:S01]  /*6e40*/  ISETP.LT.OR P1, PT, R5.reuse, 0x31, P1 ;  /* 0x000000310500780c */ /* 0x040fe20000f21670 */
[--C-:B-1----:R-:W-:Y:S01]  /*6e50*/  FFMA.FTZ R8, R68, c[0x0][0x2d0], -R7.reuse ;  /* 0x0000b40044087a23 */ /* 0x102fe20000010807 */
[----:B------:R-:W-:Y:S01]  /*6e60*/  ISETP.LT.OR P0, PT, R5, 0x32, P0 ;  /* 0x000000320500780c */ /* 0x000fe20000701670 */
[----:B--2---:R-:W-:Y:S01]  /*6e70*/  IMAD.MOV.U32 R68, RZ, RZ, R10 ;  /* 0x000000ffff447224 */ /* 0x004fe200078e000a */
[----:B------:R-:W-:Y:S01]  /*6e80*/  FMNMX.FTZ R2, R128, R2, !PT ;  /* 0x0000000280027209 */ /* 0x000fe20007810000 */
[----:B------:R1:W2:Y:S01]  /*6e90*/  MUFU.EX2 R182, R8 ;  /* 0x0000000800b67308 */ /* 0x0002a20000000800 */
[----:B------:R-:W-:Y:S01]  /*6ea0*/  FSEL R180, R11, -INF , !P5 ;  /* 0xff8000000bb47808 */ /* 0x000fe20006800000 */
[----:B------:R-:W2:Y:S01]  /*6eb0*/  LDSM.16.MT88.4 R104, [R211+0x900] ;  /* 0x00090000d368783b */ /* 0x000ea20000004200 */
[----:B------:R-:W-:Y:S01]  /*6ec0*/  FSEL R181, R25, -INF , !P2 ;  /* 0xff80000019b57808 */ /* 0x000fe20005000000 */
[----:B---3--:R-:W-:Y:S01]  /*6ed0*/  FFMA.FTZ R0, R73, c[0x0][0x2d0], -R7 ;  /* 0x0000b40049007a23 */ /* 0x008fe20000010807 */
[----:B------:R-:W-:-:S02]  /*6ee0*/  FSEL R198, R24, -INF , !P1 ;  /* 0xff80000018c67808 */ /* 0x000fc40004800000 */
        /* <DEDUP_REMOVED lines=9> */
[----:B-1----:R-:W-:Y:S01]  /*6f80*/  FFMA.FTZ R8, R52, c[0x0][0x2d0], -R6 ;  /* 0x0000b40034087a23 */ /* 0x002fe20000010806 */
[----:B------:R-:W-:Y:S01]  /*6f90*/  FMNMX.FTZ R2, R132, R2, !PT ;  /* 0x0000000284027209 */ /* 0x000fe20007810000 */
[----:B------:R-:W-:Y:S01]  /*6fa0*/  UISETP.NE.AND UP5, UPT, UR35, URZ, UPT ;  /* 0x0000003f2300728c */ /* 0x000fe2000bfa5270 */
[C---:B------:R-:W-:Y:S01]  /*6fb0*/  ISETP.GT.AND P5, PT, R3.reuse, 0x39, P5 ;  /* 0x000000390300780c */ /* 0x040fe20002fa4270 */
[----:B------:R1:W-:Y:S01]  /*6fc0*/  MUFU.EX2 R217, R8 ;  /* 0x0000000800d97308 */ /* 0x0003e20000000800 */
[----:B------:R-:W-:-:S02]  /*6fd0*/  ISETP.GT.AND P2, PT, R3, 0x40, P2 ;  /* 0x000000400300780c */ /* 0x000fc40001744270 */
[C---:B------:R-:W-:Y:S01]  /*6fe0*/  ISETP.GT.AND P1, PT, R3.reuse, 0x41, P1 ;  /* 0x000000410300780c */ /* 0x040fe20000f24270 */
[----:B---3--:R-:W-:Y:S01]  /*6ff0*/  FFMA.FTZ R0, R74, c[0x0][0x2d0], -R7 ;  /* 0x0000b4004a007a23 */ /* 0x008fe20000010807 */
[----:B------:R-:W-:Y:S02]  /*7000*/  ISETP.GT.AND P0, PT, R3, 0x48, P0 ;  /* 0x000000480300780c */ /* 0x000fe40000704270 */
[C---:B------:R-:W-:Y:S01]  /*7010*/  ISETP.LT.OR P5, PT, R5.reuse, 0x3a, P5 ;  /* 0x0000003a0500780c */ /* 0x040fe20002fa1670 */
[----:B------:R3:W-:Y:S01]  /*7020*/  MUFU.EX2 R150, R0 ;  /* 0x0000000000967308 */ /* 0x0007e20000000800 */
[C---:B------:R-:W-:Y:S02]  /*7030*/  ISETP.LT.OR P2, PT, R5.reuse, 0x41, P2 ;  /* 0x000000410500780c */ /* 0x040fe40001741670 */
[C---:B------:R-:W-:Y:S02]  /*7040*/  ISETP.LT.OR P1, PT, R5.reuse, 0x42, P1 ;  /* 0x000000420500780c */ /* 0x040fe40000f21670 */
[----:B------:R-:W-:-:S02]  /*7050*/  ISETP.LT.OR P0, PT, R5, 0x49, P0 ;  /* 0x000000490500780c */ /* 0x000fc40000701670 */
[----:B------:R-:W-:Y:S01]  /*7060*/  FSEL R196, R43, -INF , !P5 ;  /* 0xff8000002bc47808 */ /* 0x000fe20006800000 */
[----:B-1----:R-:W-:Y:S01]  /*7070*/  FFMA.FTZ R8, R51, c[0x0][0x2d0], -R6 ;  /* 0x0000b40033087a23 */ /* 0x002fe20000010806 */
[----:B------:R-:W-:Y:S02]  /*7080*/  FSEL R201, R13, -INF , !P2 ;  /* 0xff8000000dc97808 */ /* 0x000fe40005000000 */
[----:B------:R-:W-:Y:S01]  /*7090*/  FSEL R199, R16, -INF , !P1 ;  /* 0xff80000010c77808 */ /* 0x000fe20004800000 */
[----:B------:R-:W1:Y:S01]  /*70a0*/  MUFU.EX2 R218, R8 ;  /* 0x0000000800da7308 */ /* 0x000e620000000800 */
[----:B------:R-:W-:Y:S02]  /*70b0*/  FSEL R200, R67, -INF , !P0 ;  /* 0xff80000043c87808 */ /* 0x000fe40004000000 */
[----:B------:R-:W-:Y:S01]  /*70c0*/  PLOP3.LUT P6, PT, PT, PT, UP4, 0x40, 0x0 ;  /* 0x000000000000781c */ /* 0x000fe20003fce848 */
[----:B---3--:R-:W-:Y:S01]  /*70d0*/  FFMA.FTZ R0, R75, c[0x0][0x2d0], -R7 ;  /* 0x0000b4004b007a23 */ /* 0x008fe20000010807 */
[----:B------:R-:W-:-:S02]  /*70e0*/  PLOP3.LUT P5, PT, PT, PT, UP3, 0x40, 0x0 ;  /* 0x000000000000781c */ /* 0x000fc40003fae838 */
[----:B------:R-:W-:Y:S01]  /*70f0*/  PLOP3.LUT P2, PT, PT, PT, UP2, 0x40, 0x0 ;  /* 0x000000000000781c */ /* 0x000fe20003f4e828 */
[----:B------:R3:W-:Y:S01]  /*7100*/  MUFU.EX2 R153, R0 ;  /* 0x0000000000997308 */ /* 0x0007e20000000800 */
[----:B------:R-:W-:Y:S02]  /*7110*/  PLOP3.LUT P1, PT, PT, PT, UP1, 0x40, 0x0 ;  /* 0x000000000000781c */ /* 0x000fe40003f2e818 */
[----:B------:R-:W-:Y:S02]  /*7120*/  PLOP3.LUT P0, PT, PT, PT, UP0, 0x40, 0x0 ;  /* 0x000000000000781c */ /* 0x000fe40003f0e808 */
[C---:B------:R-:W-:Y:S02]  /*7130*/  ISETP.GT.AND P6, PT, R3.reuse, 0x49, P6 ;  /* 0x000000490300780c */ /* 0x040fe400037c4270 */
[C---:B------:R-:W-:Y:S02]  /*7140*/  ISETP.GT.AND P5, PT, R3.reuse, 0x50, P5 ;  /* 0x000000500300780c */ /* 0x040fe40002fa4270 */
[----:B------:R-:W-:-:S02]  /*7150*/  ISETP.GT.AND P2, PT, R3, 0x51, P2 ;  /* 0x000000510300780c */ /* 0x000fc40001744270 */
[C---:B------:R-:W-:Y:S02]  /*7160*/  ISETP.GT.AND P1, PT, R3.reuse, 0x58, P1 ;  /* 0x000000580300780c */ /* 0x040fe40000f24270 */
[----:B------:R-:W-:Y:S02]  /*7170*/  ISETP.GT.AND P0, PT, R3, 0x59, P0 ;  /* 0x000000590300780c */ /* 0x000fe40000704270 */
[----:B------:R-:W-:Y:S02]  /*7180*/  FMNMX.FTZ R3, R116, R115, !PT ;  /* 0x0000007374037209 */ /* 0x000fe40007810000 */
[----:B---3--:R-:W-:Y:S01]  /*7190*/  FMNMX.FTZ R0, R133, R2, !PT ;  /* 0x0000000285007209 */ /* 0x008fe20007810000 */
[----:B------:R-:W-:Y:S01]  /*71a0*/  FFMA.FTZ R2, R63, c[0x0][0x2d0], -R6 ;  /* 0x0000b4003f027a23 */ /* 0x000fe20000010806 */
[----:B------:R-:W-:Y:S01]  /*71b0*/  FMNMX.FTZ R3, R114, R3, !PT ;  /* 0x0000000372037209 */ /* 0x000fe20007810000 */
[----:B------:R-:W-:Y:S01]  /*71c0*/  LDSM.16.MT88.4 R60, [R209+0x1100] ;  /* 0x00110000d13c783b */ /* 0x000fe20000004200 */
[----:B------:R-:W-:Y:S01]  /*71d0*/  FMNMX.FTZ R0, R144, R0, !PT ;  /* 0x0000000090007209 */ /* 0x000fe20007810000 */
[----:B------:R3:W-:Y:S01]  /*71e0*/  MUFU.EX2 R152, R2 ;  /* 0x0000000200987308 */ /* 0x0007e20000000800 */
[----:B------:R-:W-:-:S02]  /*71f0*/  FMNMX.FTZ R3, R113, R3, !PT ;  /* 0x0000000371037209 */ /* 0x000fc40007810000 */
[C---:B------:R-:W-:Y:S02]  /*7200*/  ISETP.LT.OR P6, PT, R5.reuse, 0x4a, P6 ;  /* 0x0000004a0500780c */ /* 0x040fe400037c1670 */
[----:B------:R-:W-:Y:S02]  /*7210*/  FMNMX.FTZ R3, R118, R3, !PT ;  /* 0x0000000376037209 */ /* 0x000fe40007810000 */
[----:B------:R-:W-:Y:S02]  /*7220*/  ISETP.LT.OR P5, PT, R5, 0x51, P5 ;  /* 0x000000510500780c */ /* 0x000fe40002fa1670 */
[----:B------:R-:W-:Y:S02]  /*7230*/  FMNMX.FTZ R3, R120, R3, !PT ;  /* 0x0000000378037209 */ /* 0x000fe40007810000 */
[----:B------:R-:W-:Y:S02]  /*7240*/  FSEL R191, R139, -INF , !P6 ;  /* 0xff8000008bbf7808 */ /* 0x000fe40007000000 */
[----:B------:R-:W-:-:S02]  /*7250*/  ISETP.LT.OR P2, PT, R5, 0x52, P2 ;  /* 0x000000520500780c */ /* 0x000fc40001741670 */
[----:B------:R-:W-:Y:S02]  /*7260*/  FSEL R193, R138, -INF , !P5 ;  /* 0xff8000008ac17808 */ /* 0x000fe40006800000 */
[----:B---3--:R-:W-:Y:S01]  /*7270*/  FMNMX.FTZ R2, R145, R0, !PT ;  /* 0x0000000091027209 */ /* 0x008fe20007810000 */
[----:B------:R-:W-:Y:S01]  /*7280*/  FFMA.FTZ R0, R64, c[0x0][0x2d0], -R6 ;  /* 0x0000b40040007a23 */ /* 0x000fe20000010806 */
[----:B------:R-:W-:Y:S01]  /*7290*/  ISETP.LT.OR P1, PT, R5, 0x59, P1 ;  /* 0x000000590500780c */ /* 0x000fe20000f21670 */
[----:B------:R-:W-:Y:S01]  /*72a0*/  LDSM.16.MT88.4 R64, [R210+0x1100] ;  /* 0x00110000d240783b */ /* 0x000fe20000004200 */
[----:B------:R-:W-:Y:S01]  /*72b0*/  FMNMX.FTZ R2, R190, R2, !PT ;  /* 0x00000002be027209 */ /* 0x000fe20007810000 */
[----:B------:R3:W3:Y:S01]  /*72c0*/  MUFU.EX2 R167, R0 ;  /* 0x0000000000a77308 */ /* 0x0006e20000000800 */
[----:B------:R-:W-:Y:S02]  /*72d0*/  FSEL R195, R140, -INF , !P2 ;  /* 0xff8000008cc37808 */ /* 0x000fe40005000000 */
[----:B----4-:R-:W-:Y:S01]  /*72e0*/  F2FP.PACK_AB R12, R165, R68 ;  /* 0x00000044a50c723e */ /* 0x010fe200000000ff */
[----:B------:R-:W-:Y:S01]  /*72f0*/  LDSM.16.MT88.4 R140, [R212+0x1900] ;  /* 0x00190000d48c783b */ /* 0x000fe20000004200 */
[----:B--2---:R-:W-:-:S02]  /*7300*/  F2FP.PACK_AB R14, R182, R214 ;  /* 0x000000d6b60e723e */ /* 0x004fc400000000ff */
[----:B-1----:R-:W-:Y:S02]  /*7310*/  F2FP.PACK_AB R13, R218, R217 ;  /* 0x000000d9da0d723e */ /* 0x002fe400000000ff */
[----:B------:R-:W-:Y:S02]  /*7320*/  F2FP.PACK_AB R15, R154, R151 ;  /* 0x000000979a0f723e */ /* 0x000fe400000000ff */
[----:B------:R-:W-:Y:S02]  /*7330*/  ISETP.LT.OR P0, PT, R5, 0x5a, P0 ;  /* 0x0000005a0500780c */ /* 0x000fe40000701670 */
[----:B------:R-:W-:Y:S02]  /*7340*/  FSEL R194, R59, -INF , !P1 ;  /* 0xff8000003bc27808 */ /* 0x000fe40004800000 */
[----:B------:R-:W-:Y:S01]  /*7350*/  FSEL R192, R58, -INF , !P0 ;  /* 0xff8000003ac07808 */ /* 0x000fe20004000000 */
[----:B------:R-:W-:Y:S01]  /*7360*/  HMMA.16816.F32 R16, R12, R76, RZ ;  /* 0x0000004c0c10723c */ /* 0x000fe200000018ff */
[----:B---3--:R-:W-:Y:S01]  /*7370*/  FMNMX.FTZ R0, R189, R2, !PT ;  /* 0x00000002bd007209 */ /* 0x008fe20007810000 */
[----:B------:R-:W-:Y:S01]  /*7380*/  FFMA.FTZ R2, R45, c[0x0][0x2d0], -R6 ;  /* 0x0000b4002d027a23 */ /* 0x000fe20000010806 */
[----:B------:R-:W-:-:S02]  /*7390*/  F2FP.PACK_AB R8, R157, R69 ;  /* 0x000000459d08723e */ /* 0x000fc400000000ff */
[----:B------:R-:W-:Y:S01]  /*73a0*/  FMNMX.FTZ R0, R188, R0, !PT ;  /* 0x00000000bc007209 */ /* 0x000fe20007810000 */
[----:B------:R1:W-:Y:S01]  /*73b0*/  MUFU.EX2 R149, R2 ;  /* 0x0000000200957308 */ /* 0x0003e20000000800 */
[----:B------:R-:W-:Y:S01]  /*73c0*/  F2FP.PACK_AB R9, R167, R152 ;  /* 0x00000098a709723e */ /* 0x000fe200000000ff */
[----:B------:R-:W-:Y:S01]  /*73d0*/  HMMA.16816.F32 R32, R12, R78, RZ ;  /* 0x0000004e0c20723c */ /* 0x000fe200000018ff */
[----:B------:R-:W-:Y:S02]  /*73e0*/  FMNMX.FTZ R0, R187, R0, !PT ;  /* 0x00000000bb007209 */ /* 0x000fe40007810000 */
[----:B------:R-:W-:Y:S02]  /*73f0*/  F2FP.PACK_AB R10, R153, R150 ;  /* 0x00000096990a723e */ /* 0x000fe400000000ff */
[----:B------:R-:W-:-:S03]  /*7400*/  FMNMX.FTZ R0, R203, R0, !PT ;  /* 0x00000000cb007209 */ /* 0x000fc60007810000 */
[----:B------:R-:W-:Y:S01]  /*7410*/  HMMA.16816.F32 R20, R12, R88, RZ ;  /* 0x000000580c14723c */ /* 0x000fe200000018ff */
[----:B------:R-:W-:-:S04]  /*7420*/  FMNMX.FTZ R0, R205, R0, !PT ;  /* 0x00000000cd007209 */ /* 0x000fc80007810000 */
[----:B------:R-:W-:Y:S01]  /*7430*/  FMNMX.FTZ R0, R206, R0, !PT ;  /* 0x00000000ce007209 */ /* 0x000fe20007810000 */
[----:B-1----:R-:W-:Y:S02]  /*7440*/  FFMA.FTZ R2, R44, c[0x0][0x2d0], -R6 ;  /* 0x0000b4002c027a23 */ /* 0x002fe40000010806 */
[----:B------:R-:W-:Y:S01]  /*7450*/  HMMA.16816.F32 R24, R12, R84, RZ ;  /* 0x000000540c18723c */ /* 0x000fe200000018ff */
[----:B------:R-:W-:Y:S01]  /*7460*/  FMNMX.FTZ R0, R229, R0, !PT ;  /* 0x00000000e5007209 */ /* 0x000fe20007810000 */
[----:B------:R1:W2:Y:S03]  /*7470*/  MUFU.EX2 R148, R2 ;  /* 0x0000000200947308 */ /* 0x0002a60000000800 */
[----:B------:R-:W-:-:S03]  /*7480*/  FMNMX.FTZ R0, R245, R0, !PT ;  /* 0x00000000f5007209 */ /* 0x000fc60007810000 */
[C---:B------:R-:W-:Y:S08]  /*7490*/  HMMA.16816.F32 R36, R12.reuse, R90, RZ ;  /* 0x0000005a0c24723c */ /* 0x040ff000000018ff */
[----:B------:R-:W-:Y:S01]  /*74a0*/  HMMA.16816.F32 R28, R12, R92, RZ ;  /* 0x0000005c0c1c723c */ /* 0x000fe200000018ff */
[----:B-1----:R-:W-:Y:S01]  /*74b0*/  FMNMX.FTZ R2, R123, R3, !PT ;  /* 0x000000037b027209 */ /* 0x002fe20007810000 */
[----:B------:R-:W-:Y:S01]  /*74c0*/  FFMA.FTZ R3, R81, c[0x0][0x2d0], -R7 ;  /* 0x0000b40051037a23 */ /* 0x000fe20000010807 */
[----:B--2---:R-:W-:-:S02]  /*74d0*/  F2FP.PACK_AB R11, R148, R149 ;  /* 0x00000095940b723e */ /* 0x004fc400000000ff */
[----:B------:R-:W-:Y:S01]  /*74e0*/  FMNMX.FTZ R2, R126, R2, !PT ;  /* 0x000000027e027209 */ /* 0x000fe20007810000 */
[----:B------:R1:W-:Y:S02]  /*74f0*/  MUFU.EX2 R155, R3 ;  /* 0x00000003009b7308 */ /* 0x0003e40000000800 */
[C---:B------:R-:W-:Y:S08]  /*7500*/  HMMA.16816.F32 R48, R12.reuse, R86, RZ ;  /* 0x000000560c30723c */ /* 0x040ff000000018ff */
[----:B------:R-:W-:Y:S01]  /*7510*/  HMMA.16816.F32 R44, R12, R94, RZ ;  /* 0x0000005e0c2c723c */ /* 0x000fe200000018ff */
[----:B-1----:R-:W-:Y:S01]  /*7520*/  FMNMX.FTZ R3, R146, R2, !PT ;  /* 0x0000000292037209 */ /* 0x002fe20007810000 */
[----:B------:R-:W-:-:S06]  /*7530*/  FFMA.FTZ R2, R83, c[0x0][0x2d0], -R7 ;  /* 0x0000b40053027a23 */ /* 0x000fcc0000010807 */
[C---:B------:R-:W-:Y:S01]  /*7540*/  HMMA.16816.F32 R52, R8.reuse, R100, R16 ;  /* 0x000000640834723c */ /* 0x040fe20000001810 */
[----:B------:R-:W-:Y:S01]  /*7550*/  FMNMX.FTZ R3, R147, R3, !PT ;  /* 0x0000000393037209 */ /* 0x000fe20007810000 */
[----:B------:R1:W2:Y:S06]  /*7560*/  MUFU.EX2 R156, R2 ;  /* 0x00000002009c7308 */ /* 0x0002ac0000000800 */
[C---:B------:R-:W-:Y:S08]  /*7570*/  HMMA.16816.F32 R16, R8.reuse, R102, R32 ;  /* 0x000000660810723c */ /* 0x040ff00000001820 */
[----:B------:R-:W-:Y:S01]  /*7580*/  HMMA.16816.F32 R40, R8, R96, R20 ;  /* 0x000000600828723c */ /* 0x000fe20000001814 */
[----:B-1----:R-:W-:Y:S01]  /*7590*/  FMNMX.FTZ R2, R247, R0, !PT ;  /* 0x00000000f7027209 */ /* 0x002fe20007810000 */
[----:B------:R-:W-:-:S04]  /*75a0*/  FFMA.FTZ R0, R117, c[0x0][0x2d0], -R7 ;  /* 0x0000b40075007a23 */ /* 0x000fc80000010807 */
[----:B------:R1:W-:Y:S02]  /*75b0*/  MUFU.EX2 R164, R0 ;  /* 0x0000000000a47308 */ /* 0x0003e40000000800 */
[C---:B------:R-:W-:Y:S08]  /*75c0*/  HMMA.16816.F32 R20, R8.reuse, R108, R24 ;  /* 0x0000006c0814723c */ /* 0x040ff00000001818 */
[----:B------:R-:W-:Y:S01]  /*75d0*/  HMMA.16816.F32 R36, R8, R98, R36 ;  /* 0x000000620824723c */ /* 0x000fe20000001824 */
[----:B-1----:R-:W-:-:S07]  /*75e0*/  FMNMX.FTZ R0, R246, R2, !PT ;  /* 0x00000002f6007209 */ /* 0x002fce0007810000 */
[C---:B------:R-:W-:Y:S01]  /*75f0*/  HMMA.16816.F32 R12, R8.reuse, R104, R28 ;  /* 0x00000068080c723c */ /* 0x040fe2000000181c */
[----:B------:R-:W-:Y:S01]  /*7600*/  FMNMX.FTZ R2, R180, R3, !PT ;  /* 0x00000003b4027209 */ /* 0x000fe20007810000 */
[----:B------:R-:W-:Y:S01]  /*7610*/  FFMA.FTZ R3, R121, c[0x0][0x2d0], -R7 ;  /* 0x0000b40079037a23 */ /* 0x000fe20000010807 */
[----:B------:R-:W-:Y:S02]  /*7620*/  FMNMX.FTZ R0, R244, R0, !PT ;  /* 0x00000000f4007209 */ /* 0x000fe40007810000 */
[----:B------:R-:W-:Y:S01]  /*7630*/  FMNMX.FTZ R2, R181, R2, !PT ;  /* 0x00000002b5027209 */ /* 0x000fe20007810000 */
[----:B------:R1:W-:Y:S01]  /*7640*/  MUFU.EX2 R57, R3 ;  /* 0x0000000300397308 */ /* 0x0003e20000000800 */
        /* <DEDUP_REMOVED lines=8> */
[----:B-1----:R-:W-:-:S03]  /*76d0*/  FFMA.FTZ R3, R125, c[0x0][0x2d0], -R7 ;  /* 0x0000b4007d037a23 */ /* 0x002fc60000010807 */
[----:B--2---:R-:W-:Y:S01]  /*76e0*/  F2FP.PACK_AB R8, R156, R155 ;  /* 0x0000009b9c08723e */ /* 0x004fe200000000ff */
[----:B------:R-:W1:Y:S01]  /*76f0*/  SHFL.BFLY PT, R4, R0, 0x2, 0x1f ;  /* 0x0c401f0000047f89 */ /* 0x000e6200000e0000 */
[----:B------:R2:W-:Y:S02]  /*7700*/  MUFU.EX2 R168, R3 ;  /* 0x0000000300a87308 */ /* 0x0005e40000000800 */
[----:B--2---:R-:W-:Y:S01]  /*7710*/  FMNMX.FTZ R3, R197, R2, !PT ;  /* 0x00000002c5037209 */ /* 0x004fe20007810000 */
[----:B------:R-:W-:-:S03]  /*7720*/  FFMA.FTZ R2, R80, c[0x0][0x2d0], -R6 ;  /* 0x0000b40050027a23 */ /* 0x000fc60000010806 */
[----:B------:R-:W-:Y:S02]  /*7730*/  FMNMX.FTZ R3, R196, R3, !PT ;  /* 0x00000003c4037209 */ /* 0x000fe40007810000 */
[----:B------:R2:W-:Y:S01]  /*7740*/  MUFU.EX2 R158, R2 ;  /* 0x00000002009e7308 */ /* 0x0005e20000000800 */
[----:B-1----:R-:W-:Y:S02]  /*7750*/  FMNMX.FTZ R0, R0, R4, !PT ;  /* 0x0000000400007209 */ /* 0x002fe40007810000 */
[----:B------:R-:W-:-:S03]  /*7760*/  FMNMX.FTZ R3, R201, R3, !PT ;  /* 0x00000003c9037209 */ /* 0x000fc60007810000 */
[----:B------:R-:W1:Y:S01]  /*7770*/  SHFL.BFLY PT, R5, R0, 0x1, 0x1f ;  /* 0x0c201f0000057f89 */ /* 0x000e6200000e0000 */
[----:B--2---:R-:W-:-:S03]  /*7780*/  FFMA.FTZ R2, R82, c[0x0][0x2d0], -R6 ;  /* 0x0000b40052027a23 */ /* 0x004fc60000010806 */
[----:B------:R-:W2:Y:S01]  /*7790*/  LDSM.16.MT88.4 R80, [R212+0x1100] ;  /* 0x00110000d450783b */ /* 0x000ea20000004200 */
        /* <DEDUP_REMOVED lines=10> */
[----:B------:R-:W-:Y:S01]  /*7840*/  FMNMX.FTZ R2, R200, R2, !PT ;  /* 0x00000002c8027209 */ /* 0x000fe20007810000 */
[----:B------:R-:W-:Y:S02]  /*7850*/  LDSM.16.MT88.4 R56, [R211+0x1100] ;  /* 0x00110000d338783b */ /* 0x000fe40000004200 */
[----:B------:R3:W-:Y:S01]  /*7860*/  MUFU.EX2 R125, R3 ;  /* 0x00000003007d7308 */ /* 0x0007e20000000800 */
[----:B------:R-:W-:Y:S02]  /*7870*/  FMNMX.FTZ R2, R191, R2, !PT ;  /* 0x00000002bf027209 */ /* 0x000fe40007810000 */
[----:B------:R-:W-:-:S02]  /*7880*/  F2FP.PACK_AB R10, R112, R164 ;  /* 0x000000a4700a723e */ /* 0x000fc400000000ff */
[----:B------:R-:W-:Y:S01]  /*7890*/  FMNMX.FTZ R2, R193, R2, !PT ;  /* 0x00000002c1027209 */ /* 0x000fe20007810000 */
[----:B-1----:R-:W-:-:S04]  /*78a0*/  FFMA.FTZ R0, R134, c[0x0][0x2d0], -R6 ;  /* 0x0000b40086007a23 */ /* 0x002fc80000010806 */
[----:B------:R-:W-:Y:S01]  /*78b0*/  MUFU.EX2 R117, R0 ;  /* 0x0000000000757308 */ /* 0x000fe20000000800 */
[----:B---3--:R-:W-:Y:S02]  /*78c0*/  FFMA.FTZ R3, R119, c[0x0][0x2d0], -R6 ;  /* 0x0000b40077037a23 */ /* 0x008fe40000010806 */
[----:B------:R-:W-:-:S05]  /*78d0*/  IMAD.MOV.U32 R119, RZ, RZ, R153 ;  /* 0x000000ffff777224 */ /* 0x000fca00078e0099 */
        /* <DEDUP_REMOVED lines=9> */
[----:B--2---:R-:W-:Y:S01]  /*7970*/  HMMA.16816.F32 R44, R8, R80, R40 ;  /* 0x00000050082c723c */ /* 0x004fe20000001828 */
[----:B-1----:R-:W-:-:S04]  /*7980*/  FFMA.FTZ R2, R136, c[0x0][0x2d0], -R7 ;  /* 0x0000b40088027a23 */ /* 0x002fc80000010807 */
[----:B------:R1:W-:Y:S03]  /*7990*/  MUFU.EX2 R213, R2 ;  /* 0x0000000200d57308 */ /* 0x0003e60000000800 */
[C---:B------:R-:W-:Y:S08]  /*79a0*/  HMMA.16816.F32 R40, R8.reuse, R64, R20 ;  /* 0x000000400828723c */ /* 0x040ff00000001814 */
[----:B------:R-:W-:Y:S01]  /*79b0*/  HMMA.16816.F32 R20, R8, R82, R36 ;  /* 0x000000520814723c */ /* 0x000fe20000001824 */
[----:B----4-:R-:W-:Y:S01]  /*79c0*/  FMNMX.FTZ R3, R3, R4, !PT ;  /* 0x0000000403037209 */ /* 0x010fe20007810000 */
[----:B-1----:R-:W-:-:S04]  /*79d0*/  FFMA.FTZ R2, R137, c[0x0][0x2d0], -R7 ;  /* 0x0000b40089027a23 */ /* 0x002fc80000010807 */
[----:B------:R-:W1:Y:S01]  /*79e0*/  SHFL.BFLY PT, R4, R3, 0x1, 0x1f ;  /* 0x0c201f0003047f89 */ /* 0x000e6200000e0000 */
[----:B------:R-:W-:Y:S01]  /*79f0*/  IMAD.MOV.U32 R38, RZ, RZ, R168 ;  /* 0x000000ffff267224 */ /* 0x000fe200078e00a8 */
[C---:B------:R-:W-:Y:S01]  /*7a00*/  HMMA.16816.F32 R48, R8.reuse, R60, R52 ;  /* 0x0000003c0830723c */ /* 0x040fe20000001834 */
[----:B------:R2:W4:Y:S01]  /*7a10*/  MUFU.EX2 R121, R2 ;  /* 0x0000000200797308 */ /* 0x0005220000000800 */
[----:B------:R-:W-:Y:S01]  /*7a20*/  IMAD.MOV.U32 R39, RZ, RZ, R159 ;  /* 0x000000ffff277224 */ /* 0x000fe200078e009f */
[----:B------:R-:W-:Y:S01]  /*7a30*/  LDSM.16.MT88.4 R168, [R211+0x1900] ;  /* 0x00190000d3a8783b */ /* 0x000fe20000004200 */
[----:B------:R-:W-:Y:S02]  /*7a40*/  IMAD.MOV.U32 R37, RZ, RZ, R157 ;  /* 0x000000ffff257224 */ /* 0x000fe400078e009d */
[----:B------:R-:W-:Y:S02]  /*7a50*/  IMAD.MOV.U32 R36, RZ, RZ, R156 ;  /* 0x000000ffff247224 */ /* 0x000fe400078e009c */
[C---:B------:R-:W-:Y:S08]  /*7a60*/  HMMA.16816.F32 R28, R8.reuse, R56, R12 ;  /* 0x00000038081c723c */ /* 0x040ff0000000180c */
[----:B------:R-:W-:Y:S01]  /*7a70*/  HMMA.16816.F32 R24, R8, R66, R24 ;  /* 0x000000420818723c */ /* 0x000fe20000001818 */
[----:B--2---:R-:W-:Y:S01]  /*7a80*/  FFMA.FTZ R2, R129, c[0x0][0x2d0], -R6 ;  /* 0x0000b40081027a23 */ /* 0x004fe20000010806 */
[----:B------:R-:W-:-:S03]  /*7a90*/  MOV R129, R139 ;  /* 0x0000008b00817202 */ /* 0x000fc60000000f00 */
[----:B------:R2:W-:Y:S01]  /*7aa0*/  MUFU.EX2 R74, R2 ;  /* 0x00000002004a7308 */ /* 0x0005e20000000800 */
[----:B-1----:R-:W-:Y:S02]  /*7ab0*/  FMNMX.FTZ R3, R4, R3, !PT ;  /* 0x0000000304037209 */ /* 0x002fe40007810000 */
[----:B------:R-:W-:Y:S07]  /*7ac0*/  HMMA.16816.F32 R12, R8, R58, R32 ;  /* 0x0000003a080c723c */ /* 0x000fee0000001820 */
[----:B---3--:R-:W-:-:S02]  /*7ad0*/  F2FP.PACK_AB R8, R75, R38 ;  /* 0x000000264b08723e */ /* 0x008fc400000000ff */
[----:B----4-:R-:W-:Y:S02]  /*7ae0*/  F2FP.PACK_AB R10, R121, R213 ;  /* 0x000000d5790a723e */ /* 0x010fe400000000ff */
[----:B------:R-:W-:Y:S01]  /*7af0*/  F2FP.PACK_AB R11, R117, R39 ;  /* 0x00000027750b723e */ /* 0x000fe200000000ff */
[----:B--2---:R-:W-:Y:S02]  /*7b00*/  FFMA.FTZ R2, R131, c[0x0][0x2d0], -R6 ;  /* 0x0000b40083027a23 */ /* 0x004fe40000010806 */
[----:B------:R-:W-:Y:S02]  /*7b10*/  IMAD.MOV.U32 R131, RZ, RZ, R149 ;  /* 0x000000ffff837224 */ /* 0x000fe400078e0095 */
[----:B------:R1:W2:Y:S02]  /*7b20*/  MUFU.EX2 R73, R2 ;  /* 0x0000000200497308 */ /* 0x0002a40000000800 */
[----:B-1----:R-:W-:Y:S01]  /*7b30*/  FMUL.FTZ R2, R70, c[0x0][0x2d0] ;  /* 0x0000b40046027a20 */ /* 0x002fe20000410000 */
[----:B--2---:R-:W-:-:S04]  /*7b40*/  F2FP.PACK_AB R9, R73, R74 ;  /* 0x0000004a4909723e */ /* 0x004fc800000000ff */
[----:B------:R-:W-:Y:S02]  /*7b50*/  FSEL R2, R2, RZ, P0 ;  /* 0x000000ff02027208 */ /* 0x000fe40000000000 */
[----:B------:R-:W-:Y:S01]  /*7b60*/  FSETP.NEU.FTZ.AND P0, PT, R3, -INF , PT ;  /* 0xff8000000300780b */ /* 0x000fe20003f1d000 */
[C---:B------:R-:W-:Y:S02]  /*7b70*/  HMMA.16816.F32 R172, R8.reuse, R162, R16 ;  /* 0x000000a208ac723c */ /* 0x040fe40000001810 */
[----:B------:R-:W-:Y:S02]  /*7b80*/  FFMA.FTZ R0, R122, c[0x0][0x2d0], -R2 ;  /* 0x0000b4007a007a23 */ /* 0x000fe40000010802 */
[----:B------:R-:W-:Y:S02]  /*7b90*/  IMAD.MOV.U32 R122, RZ, RZ, R158 ;  /* 0x000000ffff7a7224 */ /* 0x000fe400078e009e */
[----:B------:R1:W-:Y:S01]  /*7ba0*/  MUFU.EX2 R215, R0 ;  /* 0x0000000000d77308 */ /* 0x0003e20000000800 */
[----:B------:R-:W2:Y:S01]  /*7bb0*/  LDSM.16.MT88.4 R156, [R210+0x1900] ;  /* 0x00190000d29c783b */ /* 0x000ea20000004200 */
[----:B------:R-:W-:Y:S01]  /*7bc0*/  FFMA.FTZ R4, R133, c[0x0][0x2d0], -R2 ;  /* 0x0000b40085047a23 */ /* 0x000fe20000010802 */
[----:B------:R-:W-:Y:S05]  /*7bd0*/  HMMA.16816.F32 R176, R8, R160, R48 ;  /* 0x000000a008b0723c */ /* 0x000fea0000001830 */
[----:B------:R-:W-:Y:S02]  /*7be0*/  MUFU.EX2 R18, R4 ;  /* 0x0000000400127308 */ /* 0x000fe40000000800 */
[----:B------:R-:W-:Y:S01]  /*7bf0*/  IMAD.MOV.U32 R49, RZ, RZ, R125 ;  /* 0x000000ffff317224 */ /* 0x000fe200078e007d */
[----:B------:R-:W-:Y:S01]  /*7c00*/  MOV R51, R167 ;  /* 0x000000a700337202 */ /* 0x000fe20000000f00 */
[----:B------:R-:W-:Y:S01]  /*7c10*/  IMAD.MOV.U32 R50, RZ, RZ, R166 ;  /* 0x000000ffff327224 */ /* 0x000fe200078e00a6 */
[----:B------:R-:W-:Y:S01]  /*7c20*/  MOV R48, R164 ;  /* 0x000000a400307202 */ /* 0x000fe20000000f00 */
[----:B------:R-:W-:-:S02]  /*7c30*/  IMAD.MOV.U32 R125, RZ, RZ, R165 ;  /* 0x000000ffff7d7224 */ /* 0x000fc400078e00a5 */
[----:B-1----:R-:W-:Y:S01]  /*7c40*/  FFMA.FTZ R0, R124, c[0x0][0x2d0], -R2 ;  /* 0x0000b4007c007a23 */ /* 0x002fe20000010802 */
[----:B------:R-:W-:Y:S01]  /*7c50*/  HMMA.16816.F32 R164, R8, R140, R44 ;  /* 0x0000008c08a4723c */ /* 0x000fe2000000182c */
[----:B------:R-:W-:Y:S02]  /*7c60*/  IMAD.MOV.U32 R124, RZ, RZ, R152 ;  /* 0x000000ffff7c7224 */ /* 0x000fe400078e0098 */
[----:B------:R1:W-:Y:S04]  /*7c70*/  MUFU.EX2 R216, R0 ;  /* 0x0000000000d87308 */ /* 0x0003e80000000800 */
[----:B------:R-:W-:Y:S02]  /*7c80*/  IMAD.MOV.U32 R46, RZ, RZ, R117 ;  /* 0x000000ffff2e7224 */ /* 0x000fe400078e0075 */
[----:B------:R-:W-:-:S02]  /*7c90*/  IMAD.MOV.U32 R45, RZ, RZ, R148 ;  /* 0x000000ffff2d7224 */ /* 0x000fc400078e0094 */
[----:B------:R-:W-:Y:S02]  /*7ca0*/  IMAD.MOV.U32 R47, RZ, RZ, R182 ;  /* 0x000000ffff2f7224 */ /* 0x000fe400078e00b6 */
[--C-:B-1----:R-:W-:Y:S02]  /*7cb0*/  FFMA.FTZ R0, R127, c[0x0][0x2d0], -R2.reuse ;  /* 0x0000b4007f007a23 */ /* 0x102fe40000010802 */
[----:B------:R-:W-:Y:S02]  /*7cc0*/  IMAD.MOV.U32 R127, RZ, RZ, R155 ;  /* 0x000000ffff7f7224 */ /* 0x000fe400078e009b */
[----:B------:R1:W-:Y:S01]  /*7cd0*/  MUFU.EX2 R208, R0 ;  /* 0x0000000000d07308 */ /* 0x0003e20000000800 */
[----:B--2---:R-:W-:Y:S01]  /*7ce0*/  HMMA.16816.F32 R136, R8, R156, R40 ;  /* 0x0000009c0888723c */ /* 0x004fe20000001828 */
[----:B-1----:R-:W-:Y:S01]  /*7cf0*/  FFMA.FTZ R0, R128, c[0x0][0x2d0], -R2 ;  /* 0x0000b40080007a23 */ /* 0x002fe20000010802 */
[----:B------:R-:W-:-:S06]  /*7d00*/  MOV R128, R150 ;  /* 0x0000009600807202 */ /* 0x000fcc0000000f00 */
[----:B------:R-:W-:Y:S01]  /*7d10*/  HMMA.16816.F32 R148, R8, R158, R24 ;  /* 0x0000009e0894723c */ /* 0x000fe20000001818 */
[----:B------:R1:W-:Y:S02]  /*7d20*/  MUFU.EX2 R130, R0 ;  /* 0x0000000000827308 */ /* 0x0003e40000000800 */
[----:B-1----:R-:W-:-:S05]  /*7d30*/  FFMA.FTZ R0, R132, c[0x0][0x2d0], -R2 ;  /* 0x0000b40084007a23 */ /* 0x002fca0000010802 */
[----:B------:R-:W-:Y:S01]  /*7d40*/  HMMA.16816.F32 R132, R8, R142, R20 ;  /* 0x0000008e0884723c */ /* 0x000fe20000001814 */
[----:B------:R1:W2:Y:S02]  /*7d50*/  MUFU.EX2 R52, R0 ;  /* 0x0000000000347308 */ /* 0x0002a40000000800 */
[----:B-1----:R-:W-:Y:S02]  /*7d60*/  FMUL.FTZ R0, R3, c[0x0][0x2d0] ;  /* 0x0000b40003007a20 */ /* 0x002fe40000410000 */
[----:B--2---:R-:W-:-:S03]  /*7d70*/  IMAD.MOV.U32 R19, RZ, RZ, R52 ;  /* 0x000000ffff137224 */ /* 0x004fc600078e0034 */
[----:B------:R-:W-:Y:S01]  /*7d80*/  HMMA.16816.F32 R52, R8, R170, R12 ;  /* 0x000000aa0834723c */ /* 0x000fe2000000180c */
[----:B------:R-:W-:-:S05]  /*7d90*/  FSEL R0, R0, RZ, P0 ;  /* 0x000000ff00007208 */ /* 0x000fca0000000000 */
[----:B------:R-:W-:Y:S01]  /*7da0*/  FFMA.FTZ R4, R116, c[0x0][0x2d0], -R0 ;  /* 0x0000b40074047a23 */ /* 0x000fe20000010800 */
[----:B------:R-:W-:Y:S02]  /*7db0*/  MOV R116, R154 ;  /* 0x0000009a00747202 */ /* 0x000fe40000000f00 */
[----:B------:R-:W-:Y:S01]  /*7dc0*/  HMMA.16816.F32 R152, R8, R168, R28 ;  /* 0x000000a80898723c */ /* 0x000fe2000000181c */
[----:B------:R1:W-:Y:S06]  /*7dd0*/  MUFU.EX2 R186, R4 ;  /* 0x0000000400ba7308 */ /* 0x0003ec0000000800 */
[----:B------:R-:W-:-:S02]  /*7de0*/  F2FP.PACK_AB R8, R216, R215 ;  /* 0x000000d7d808723e */ /* 0x000fc400000000ff */
[----:B------:R-:W-:Y:S01]  /*7df0*/  F2FP.PACK_AB R10, R130, R208 ;  /* 0x000000d0820a723e */ /* 0x000fe200000000ff */
[----:B-1----:R-:W-:Y:S02]  /*7e00*/  FFMA.FTZ R4, R115, c[0x0][0x2d0], -R0 ;  /* 0x0000b40073047a23 */ /* 0x002fe40000010800 */
[----:B------:R-:W-:Y:S02]  /*7e10*/  IMAD.MOV.U32 R115, RZ, RZ, R46 ;  /* 0x000000ffff737224 */ /* 0x000fe400078e002e */
[----:B------:R1:W2:Y:S02]  /*7e20*/  MUFU.EX2 R184, R4 ;  /* 0x0000000400b87308 */ /* 0x0002a40000000800 */
[----:B-1----:R-:W-:Y:S01]  /*7e30*/  FFMA.FTZ R4, R114, c[0x0][0x2d0], -R0 ;  /* 0x0000b40072047a23 */ /* 0x002fe20000010800 */
[----:B--2---:R-:W-:Y:S02]  /*7e40*/  F2FP.PACK_AB R9, R184, R186 ;  /* 0x000000bab809723e */ /* 0x004fe400000000ff */
        /* <DEDUP_REMOVED lines=8> */
[----:B------:R1:W-:Y:S02]  /*7ed0*/  MUFU.EX2 R117, R4 ;  /* 0x0000000400757308 */ /* 0x0003e40000000800 */
[C---:B------:R-:W-:Y:S08]  /*7ee0*/  HMMA.16816.F32 R32, R8.reuse, R76, RZ ;  /* 0x0000004c0820723c */ /* 0x040ff000000018ff */
[----:B------:R-:W-:Y:S01]  /*7ef0*/  HMMA.16816.F32 R28, R8, R78, RZ ;  /* 0x0000004e081c723c */ /* 0x000fe200000018ff */
[----:B-1----:R-:W-:-:S02]  /*7f00*/  FFMA.FTZ R4, R145, c[0x0][0x2d0], -R2 ;  /* 0x0000b40091047a23 */ /* 0x002fc40000010802 */
[----:B------:R-:W-:Y:S02]  /*7f10*/  IMAD.MOV.U32 R145, RZ, RZ, R37 ;  /* 0x000000ffff917224 */ /* 0x000fe400078e0025 */
[----:B------:R1:W2:Y:S03]  /*7f20*/  MUFU.EX2 R252, R4 ;  /* 0x0000000400fc7308 */ /* 0x0002a60000000800 */
[C---:B------:R-:W-:Y:S07]  /*7f30*/  HMMA.16816.F32 R20, R8.reuse, R84, RZ ;  /* 0x000000540814723c */ /* 0x040fee00000018ff */
[----:B------:R-:W-:Y:S01]  /*7f40*/  IMAD.MOV.U32 R85, RZ, RZ, R19 ;  /* 0x000000ffff557224 */ /* 0x000fe200078e0013 */
[----:B------:R-:W-:Y:S01]  /*7f50*/  HMMA.16816.F32 R24, R8, R88, RZ ;  /* 0x000000580818723c */ /* 0x000fe200000018ff */
[----:B------:R-:W-:Y:S01]  /*7f60*/  MOV R84, R39 ;  /* 0x0000002700547202 */ /* 0x000fe20000000f00 */
[----:B-1----:R-:W-:-:S05]  /*7f70*/  FFMA.FTZ R4, R118, c[0x0][0x2d0], -R0 ;  /* 0x0000b40076047a23 */ /* 0x002fca0000010800 */
[----:B------:R-:W-:Y:S01]  /*7f80*/  MOV R89, R18 ;  /* 0x0000001200597202 */ /* 0x000fe20000000f00 */
[----:B------:R-:W-:Y:S01]  /*7f90*/  IMAD.MOV.U32 R88, RZ, RZ, R38 ;  /* 0x000000ffff587224 */ /* 0x000fe200078e0026 */
[----:B------:R-:W-:Y:S01]  /*7fa0*/  HMMA.16816.F32 R16, R8, R92, RZ ;  /* 0x0000005c0810723c */ /* 0x000fe200000018ff */
[----:B------:R1:W-:Y:S01]  /*7fb0*/  MUFU.EX2 R182, R4 ;  /* 0x0000000400b67308 */ /* 0x0003e20000000800 */
[----:B------:R-:W-:-:S05]  /*7fc0*/  IMAD.MOV.U32 R118, RZ, RZ, R50 ;  /* 0x000000ffff767224 */ /* 0x000fca00078e0032 */
[----:B------:R-:W-:Y:S01]  /*7fd0*/  IMAD.MOV.U32 R92, RZ, RZ, R73 ;  /* 0x000000ffff5c7224 */ /* 0x000fe200078e0049 */
[----:B------:R-:W-:Y:S01]  /*7fe0*/  HMMA.16816.F32 R12, R8, R90, RZ ;  /* 0x0000005a080c723c */ /* 0x000fe200000018ff */
[----:B------:R-:W-:-:S06]  /*7ff0*/  IMAD.MOV.U32 R93, RZ, RZ, R74 ;  /* 0x000000ffff5d7224 */ /* 0x000fcc00078e004a */
[----:B------:R-:W-:Y:S01]  /*8000*/  IMAD.MOV.U32 R90, RZ, RZ, R45 ;  /* 0x000000ffff5a7224 */ /* 0x000fe200078e002d */
[C---:B------:R-:W-:Y:S01]  /*8010*/  HMMA.16816.F32 R40, R8.reuse, R94, RZ ;  /* 0x0000005e0828723c */ /* 0x040fe200000018ff */
[----:B-1----:R-:W-:Y:S02]  /*8020*/  FFMA.FTZ R4, R120, c[0x0][0x2d0], -R0 ;  /* 0x0000b40078047a23 */ /* 0x002fe40000010800 */
[----:B------:R-:W-:Y:S02]  /*8030*/  IMAD.MOV.U32 R120, RZ, RZ, R36 ;  /* 0x000000ffff787224 */ /* 0x000fe400078e0024 */
[----:B------:R1:W3:Y:S01]  /*8040*/  MUFU.EX2 R77, R4 ;  /* 0x00000004004d7308 */ /* 0x0002e20000000800 */
[----:B------:R-:W-:Y:S01]  /*8050*/  IMAD.MOV.U32 R91, RZ, RZ, R93 ;  /* 0x000000ffff5b7224 */ /* 0x000fe200078e005d */
[----:B------:R-:W-:Y:S01]  /*8060*/  MOV R93, R114 ;  /* 0x00000072005d7202 */ /* 0x000fe20000000f00 */
[----:B------:R-:W-:Y:S07]  /*8070*/  HMMA.16816.F32 R36, R8, R86, RZ ;  /* 0x000000560824723c */ /* 0x000fee00000018ff */
[----:B------:R-:W-:-:S02]  /*8080*/  F2FP.PACK_AB R8, R89, R85 ;  /* 0x000000555908723e */ /* 0x000fc400000000ff */
[----:B--2---:R-:W-:Y:S01]  /*8090*/  F2FP.PACK_AB R10, R252, R117 ;  /* 0x00000075fc0a723e */ /* 0x004fe200000000ff */
[--C-:B-1----:R-:W-:Y:S01]  /*80a0*/  FFMA.FTZ R4, R123, c[0x0][0x2d0], -R0.reuse ;  /* 0x0000b4007b047a23 */ /* 0x102fe20000010800 */
[----:B---3--:R-:W-:Y:S02]  /*80b0*/  F2FP.PACK_AB R9, R77, R182 ;  /* 0x000000b64d09723e */ /* 0x008fe400000000ff */
[----:B------:R-:W-:Y:S01]  /*80c0*/  MOV R123, R51 ;  /* 0x00000033007b7202 */ /* 0x000fe20000000f00 */
[----:B------:R1:W-:Y:S02]  /*80d0*/  MUFU.EX2 R79, R4 ;  /* 0x00000004004f7308 */ /* 0x0003e40000000800 */
[----:B-1----:R-:W-:Y:S02]  /*80e0*/  FFMA.FTZ R4, R126, c[0x0][0x2d0], -R0 ;  /* 0x0000b4007e047a23 */ /* 0x002fe40000010800 */
[----:B------:R-:W-:-:S04]  /*80f0*/  IMAD.MOV.U32 R126, RZ, RZ, R75 ;  /* 0x000000ffff7e7224 */ /* 0x000fc800078e004b */
[----:B------:R1:W2:Y:S02]  /*8100*/  MUFU.EX2 R78, R4 ;  /* 0x00000004004e7308 */ /* 0x0002a40000000800 */
[----:B-1----:R-:W-:Y:S01]  /*8110*/  FFMA.FTZ R4, R232, c[0x0][0x2d0], -R7 ;  /* 0x0000b400e8047a23 */ /* 0x002fe20000010807 */
[----:B--2---:R-:W-:-:S05]  /*8120*/  F2FP.PACK_AB R11, R78, R79 ;  /* 0x0000004f4e0b723e */ /* 0x004fca00000000ff */
[----:B------:R1:W-:Y:S02]  /*8130*/  MUFU.EX2 R232, R4 ;  /* 0x0000000400e87308 */ /* 0x0003e40000000800 */
[C---:B------:R-:W-:Y:S08]  /*8140*/  HMMA.16816.F32 R48, R8.reuse, R100, R32 ;  /* 0x000000640830723c */ /* 0x040ff00000001820 */
[----:B------:R-:W-:Y:S01]  /*8150*/  HMMA.16816.F32 R28, R8, R102, R28 ;  /* 0x00000066081c723c */ /* 0x000fe2000000181c */
[----:B-1----:R-:W-:-:S02]  /*8160*/  FFMA.FTZ R4, R190, c[0x0][0x2d0], -R2 ;  /* 0x0000b400be047a23 */ /* 0x002fc40000010802 */
[----:B------:R-:W-:Y:S02]  /*8170*/  IMAD.MOV.U32 R190, RZ, RZ, R129 ;  /* 0x000000ffffbe7224 */ /* 0x000fe400078e0081 */
[----:B------:R1:W-:Y:S03]  /*8180*/  MUFU.EX2 R100, R4 ;  /* 0x0000000400647308 */ /* 0x0003e60000000800 */
[C---:B------:R-:W-:Y:S08]  /*8190*/  HMMA.16816.F32 R44, R8.reuse, R96, R24 ;  /* 0x00000060082c723c */ /* 0x040ff00000001818 */
[----:B------:R-:W-:Y:S01]  /*81a0*/  HMMA.16816.F32 R24, R8, R104, R16 ;  /* 0x000000680818723c */ /* 0x000fe20000001810 */
[----:B-1----:R-:W-:-:S07]  /*81b0*/  FFMA.FTZ R4, R189, c[0x0][0x2d0], -R2 ;  /* 0x0000b400bd047a23 */ /* 0x002fce0000010802 */
[C---:B------:R-:W-:Y:S01]  /*81c0*/  HMMA.16816.F32 R16, R8.reuse, R110, R36 ;  /* 0x0000006e0810723c */ /* 0x040fe20000001824 */
[----:B------:R-:W1:Y:S01]  /*81d0*/  LDSM.16.MT88.4 R36, [R209+0x2100] ;  /* 0x00210000d124783b */ /* 0x000e620000004200 */
[----:B------:R2:W3:Y:S06]  /*81e0*/  MUFU.EX2 R101, R4 ;  /* 0x0000000400657308 */ /* 0x0004ec0000000800 */
[C---:B------:R-:W-:Y:S08]  /*81f0*/  HMMA.16816.F32 R32, R8.reuse, R108, R20 ;  /* 0x0000006c0820723c */ /* 0x040ff00000001814 */
[----:B------:R-:W-:Y:S01]  /*8200*/  HMMA.16816.F32 R20, R8, R98, R12 ;  /* 0x000000620814723c */ /* 0x000fe2000000180c */
[----:B--2---:R-:W-:-:S04]  /*8210*/  FFMA.FTZ R4, R188, c[0x0][0x2d0], -R2 ;  /* 0x0000b400bc047a23 */ /* 0x004fc80000010802 */
[----:B------:R2:W-:Y:S03]  /*8220*/  MUFU.EX2 R103, R4 ;  /* 0x0000000400677308 */ /* 0x0005e60000000800 */
[----:B------:R-:W-:Y:S07]  /*8230*/  HMMA.16816.F32 R12, R8, R106, R40 ;  /* 0x0000006a080c723c */ /* 0x000fee0000001828 */
[----:B---3--:R-:W-:Y:S01]  /*8240*/  F2FP.PACK_AB R8, R101, R100 ;  /* 0x000000646508723e */ /* 0x008fe200000000ff */
[----:B--2---:R-:W-:-:S04]  /*8250*/  FFMA.FTZ R4, R187, c[0x0][0x2d0], -R2 ;  /* 0x0000b400bb047a23 */ /* 0x004fc80000010802 */
[----:B------:R2:W3:Y:S02]  /*8260*/  MUFU.EX2 R188, R4 ;  /* 0x0000000400bc7308 */ /* 0x0004e40000000800 */
[----:B--2---:R-:W-:Y:S01]  /*8270*/  FFMA.FTZ R4, R146, c[0x0][0x2d0], -R0 ;  /* 0x0000b40092047a23 */ /* 0x004fe20000010800 */
[----:B---3--:R-:W-:-:S05]  /*8280*/  F2FP.PACK_AB R10, R188, R103 ;  /* 0x00000067bc0a723e */ /* 0x008fca00000000ff */
[----:B------:R2:W-:Y:S02]  /*8290*/  MUFU.EX2 R73, R4 ;  /* 0x0000000400497308 */ /* 0x0005e40000000800 */
[----:B--2---:R-:W-:Y:S02]  /*82a0*/  FFMA.FTZ R4, R147, c[0x0][0x2d0], -R0 ;  /* 0x0000b40093047a23 */ /* 0x004fe40000010800 */
[----:B------:R-:W-:-:S04]  /*82b0*/  IMAD.MOV.U32 R147, RZ, RZ, R130 ;  /* 0x000000ffff937224 */ /* 0x000fc800078e0082 */
        /* <DEDUP_REMOVED lines=8> */
[----:B------:R2:W3:Y:S02]  /*8340*/  MUFU.EX2 R189, R4 ;  /* 0x0000000400bd7308 */ /* 0x0004e40000000800 */
[C---:B------:R-:W-:Y:S08]  /*8350*/  HMMA.16816.F32 R108, R8.reuse, R60, R48 ;  /* 0x0000003c086c723c */ /* 0x040ff00000001830 */
[----:B------:R-:W-:Y:S01]  /*8360*/  HMMA.16816.F32 R32, R8, R64, R32 ;  /* 0x000000400820723c */ /* 0x000fe20000001820 */
[----:B--2---:R-:W-:-:S02]  /*8370*/  FFMA.FTZ R4, R237, c[0x0][0x2d0], -R7 ;  /* 0x0000b400ed047a23 */ /* 0x004fc40000010807 */
[----:B------:R-:W-:Y:S02]  /*8380*/  IMAD.MOV.U32 R237, RZ, RZ, R84 ;  /* 0x000000ffffed7224 */ /* 0x000fe400078e0054 */
[----:B------:R2:W-:Y:S01]  /*8390*/  MUFU.EX2 R181, R4 ;  /* 0x0000000400b57308 */ /* 0x0005e20000000800 */
[----:B------:R-:W-:Y:S02]  /*83a0*/  IMAD.MOV.U32 R84, RZ, RZ, R144 ;  /* 0x000000ffff547224 */ /* 0x000fe400078e0090 */
[----:B------:R-:W-:Y:S01]  /*83b0*/  HMMA.16816.F32 R44, R8, R80, R44 ;  /* 0x00000050082c723c */ /* 0x000fe2000000182c */
[----:B------:R-:W-:Y:S02]  /*83c0*/  IMAD.MOV.U32 R144, RZ, RZ, R115 ;  /* 0x000000ffff907224 */ /* 0x000fe400078e0073 */
[----:B------:R-:W-:Y:S01]  /*83d0*/  IMAD.MOV.U32 R51, RZ, RZ, R84 ;  /* 0x000000ffff337224 */ /* 0x000fe200078e0054 */
[----:B------:R-:W-:-:S04]  /*83e0*/  MOV R84, R122 ;  /* 0x0000007a00547202 */ /* 0x000fc80000000f00 */
[----:B------:R-:W-:Y:S01]  /*83f0*/  HMMA.16816.F32 R40, R8, R82, R20 ;  /* 0x000000520828723c */ /* 0x000fe20000001814 */
[----:B------:R-:W-:Y:S01]  /*8400*/  LDSM.16.MT88.4 R20, [R211+0x2100] ;  /* 0x00210000d314783b */ /* 0x000fe20000004200 */
[----:B--2---:R-:W-:Y:S01]  /*8410*/  FFMA.FTZ R4, R239, c[0x0][0x2d0], -R7 ;  /* 0x0000b400ef047a23 */ /* 0x004fe20000010807 */
[----:B------:R-:W-:-:S05]  /*8420*/  MOV R239, R92 ;  /* 0x0000005c00ef7202 */ /* 0x000fca0000000f00 */
[----:B------:R-:W-:Y:S01]  /*8430*/  HMMA.16816.F32 R64, R8, R66, R16 ;  /* 0x000000420840723c */ /* 0x000fe20000001810 */
[----:B------:R-:W-:Y:S01]  /*8440*/  MOV R92, R88 ;  /* 0x00000058005c7202 */ /* 0x000fe20000000f00 */
[----:B------:R2:W4:Y:S01]  /*8450*/  MUFU.EX2 R187, R4 ;  /* 0x0000000400bb7308 */ /* 0x0005220000000800 */
[----:B------:R-:W-:Y:S01]  /*8460*/  IMAD.MOV.U32 R88, RZ, RZ, R118 ;  /* 0x000000ffff587224 */ /* 0x000fe200078e0076 */
[----:B------:R-:W-:Y:S01]  /*8470*/  LDSM.16.MT88.4 R16, [R209+0x2900] ;  /* 0x00290000d110783b */ /* 0x000fe20000004200 */
[----:B------:R-:W-:Y:S02]  /*8480*/  IMAD.MOV.U32 R118, RZ, RZ, R116 ;  /* 0x000000ffff767224 */ /* 0x000fe400078e0074 */
[----:B------:R-:W-:Y:S01]  /*8490*/  IMAD.MOV.U32 R116, RZ, RZ, R128 ;  /* 0x000000ffff747224 */ /* 0x000fe200078e0080 */
[----:B------:R-:W-:Y:S01]  /*84a0*/  MOV R128, R131 ;  /* 0x0000008300807202 */ /* 0x000fe20000000f00 */
[----:B------:R-:W-:Y:S02]  /*84b0*/  IMAD.MOV.U32 R131, RZ, RZ, R112 ;  /* 0x000000ffff837224 */ /* 0x000fe400078e0070 */
[----:B------:R-:W-:Y:S01]  /*84c0*/  IMAD.MOV.U32 R87, RZ, RZ, R116 ;  /* 0x000000ffff577224 */ /* 0x000fe200078e0074 */
[----:B------:R-:W-:Y:S01]  /*84d0*/  MOV R86, R128 ;  /* 0x0000008000567202 */ /* 0x000fe20000000f00 */
[----:B------:R-:W-:-:S02]  /*84e0*/  IMAD.MOV.U32 R146, RZ, RZ, R131 ;  /* 0x000000ffff927224 */ /* 0x000fc400078e0083 */
[----:B------:R-:W1:Y:S01]  /*84f0*/  LDSM.16.MT88.4 R128, [R212+0x2100] ;  /* 0x00210000d480783b */ /* 0x000e620000004200 */
[----:B------:R-:W-:Y:S02]  /*8500*/  IMAD.MOV.U32 R238, RZ, RZ, R88 ;  /* 0x000000ffffee7224 */ /* 0x000fe400078e0058 */
[----:B--2---:R-:W-:Y:S02]  /*8510*/  FFMA.FTZ R4, R240, c[0x0][0x2d0], -R7 ;  /* 0x0000b400f0047a23 */ /* 0x004fe40000010807 */
[----:B------:R-:W-:Y:S02]  /*8520*/  IMAD.MOV.U32 R240, RZ, RZ, R126 ;  /* 0x000000fffff07224 */ /* 0x000fe400078e007e */
[----:B------:R2:W-:Y:S01]  /*8530*/  MUFU.EX2 R180, R4 ;  /* 0x0000000400b47308 */ /* 0x0005e20000000800 */
[----:B------:R-:W-:Y:S02]  /*8540*/  IMAD.MOV.U32 R126, RZ, RZ, R113 ;  /* 0x000000ffff7e7224 */ /* 0x000fe400078e0071 */
[----:B------:R-:W-:Y:S01]  /*8550*/  HMMA.16816.F32 R112, R8, R62, R28 ;  /* 0x0000003e0870723c */ /* 0x000fe2000000181c */
[----:B------:R-:W1:Y:S01]  /*8560*/  LDSM.16.MT88.4 R28, [R210+0x2100] ;  /* 0x00210000d21c783b */ /* 0x000e620000004200 */
[----:B------:R-:W-:-:S02]  /*8570*/  IMAD.MOV.U32 R50, RZ, RZ, R126 ;  /* 0x000000ffff327224 */ /* 0x000fc400078e007e */
[----:B------:R-:W-:Y:S02]  /*8580*/  IMAD.MOV.U32 R126, RZ, RZ, R145 ;  /* 0x000000ffff7e7224 */ /* 0x000fe400078e0091 */
[----:B------:R-:W-:Y:S02]  /*8590*/  IMAD.MOV.U32 R145, RZ, RZ, R121 ;  /* 0x000000ffff917224 */ /* 0x000fe400078e0079 */
[----:B------:R-:W-:Y:S01]  /*85a0*/  HMMA.16816.F32 R60, R8, R56, R24 ;  /* 0x00000038083c723c */ /* 0x000fe20000001818 */
[----:B------:R-:W1:Y:S01]  /*85b0*/  LDSM.16.MT88.4 R24, [R212+0x2900] ;  /* 0x00290000d418783b */ /* 0x000e620000004200 */
[----:B--2---:R-:W-:Y:S02]  /*85c0*/  FFMA.FTZ R4, R241, c[0x0][0x2d0], -R7 ;  /* 0x0000b400f1047a23 */ /* 0x004fe40000010807 */
[----:B------:R-:W-:-:S04]  /*85d0*/  IMAD.MOV.U32 R241, RZ, RZ, R90 ;  /* 0x000000fffff17224 */ /* 0x000fc800078e005a */
[----:B------:R-:W-:Y:S01]  /*85e0*/  HMMA.16816.F32 R56, R8, R58, R12 ;  /* 0x0000003a0838723c */ /* 0x000fe2000000180c */
[----:B------:R2:W-:Y:S01]  /*85f0*/  MUFU.EX2 R102, R4 ;  /* 0x0000000400667308 */ /* 0x0005e20000000800 */
[----:B------:R-:W-:-:S05]  /*8600*/  IMAD.MOV.U32 R90, RZ, RZ, R118 ;  /* 0x000000ffff5a7224 */ /* 0x000fca00078e0076 */
[----:B---3--:R-:W-:Y:S02]  /*8610*/  F2FP.PACK_AB R8, R189, R232 ;  /* 0x000000e8bd08723e */ /* 0x008fe400000000ff */
[----:B----4-:R-:W-:Y:S01]  /*8620*/  F2FP.PACK_AB R10, R187, R181 ;  /* 0x000000b5bb0a723e */ /* 0x010fe200000000ff */
[----:B--2---:R-:W-:Y:S02]  /*8630*/  FFMA.FTZ R4, R204, c[0x0][0x2d0], -R6 ;  /* 0x0000b400cc047a23 */ /* 0x004fe40000010806 */
[----:B------:R-:W-:Y:S02]  /*8640*/  IMAD.MOV.U32 R204, RZ, RZ, R91 ;  /* 0x000000ffffcc7224 */ /* 0x000fe400078e005b */
[----:B------:R2:W-:Y:S01]  /*8650*/  MUFU.EX2 R99, R4 ;  /* 0x0000000400637308 */ /* 0x0005e20000000800 */
[----:B------:R-:W-:-:S05]  /*8660*/  IMAD.MOV.U32 R91, RZ, RZ, R93 ;  /* 0x000000ffff5b7224 */ /* 0x000fca00078e005d */
[----:B------:R-:W-:Y:S01]  /*8670*/  MOV R49, R91 ;  /* 0x0000005b00317202 */ /* 0x000fe20000000f00 */
[----:B--2---:R-:W-:Y:S01]  /*8680*/  FFMA.FTZ R4, R228, c[0x0][0x2d0], -R6 ;  /* 0x0000b400e4047a23 */ /* 0x004fe20000010806 */
[----:B------:R-:W-:-:S03]  /*8690*/  MOV R228, R92 ;  /* 0x0000005c00e47202 */ /* 0x000fc60000000f00 */
[----:B------:R2:W3:Y:S02]  /*86a0*/  MUFU.EX2 R98, R4 ;  /* 0x0000000400627308 */ /* 0x0004e40000000800 */
[----:B--2---:R-:W-:Y:S01]  /*86b0*/  FFMA.FTZ R4, R207, c[0x0][0x2d0], -R6 ;  /* 0x0000b400cf047a23 */ /* 0x004fe20000010806 */
[----:B---3--:R-:W-:Y:S02]  /*86c0*/  F2FP.PACK_AB R9, R98, R99 ;  /* 0x000000636209723e */ /* 0x008fe400000000ff */
[----:B------:R-:W-:-:S03]  /*86d0*/  MOV R207, R190 ;  /* 0x000000be00cf7202 */ /* 0x000fc60000000f00 */
[----:B------:R2:W-:Y:S01]  /*86e0*/  MUFU.EX2 R97, R4 ;  /* 0x0000000400617308 */ /* 0x0005e20000000800 */
[----:B------:R-:W-:Y:S02]  /*86f0*/  IMAD.MOV.U32 R190, RZ, RZ, R120 ;  /* 0x000000ffffbe7224 */ /* 0x000fe400078e0078 */
[----:B--2---:R-:W-:Y:S02]  /*8700*/  FFMA.FTZ R4, R230, c[0x0][0x2d0], -R6 ;  /* 0x0000b400e6047a23 */ /* 0x004fe40000010806 */
[----:B------:R-:W-:-:S03]  /*8710*/  IMAD.MOV.U32 R230, RZ, RZ, R146 ;  /* 0x000000ffffe67224 */ /* 0x000fc600078e0092 */
[----:B------:R2:W3:Y:S01]  /*8720*/  MUFU.EX2 R95, R4 ;  /* 0x00000004005f7308 */ /* 0x0004e20000000800 */
[----:B------:R-:W-:Y:S02]  /*8730*/  IMAD.MOV.U32 R146, RZ, RZ, R123 ;  /* 0x000000ffff927224 */ /* 0x000fe400078e007b */
[--C-:B--2---:R-:W-:Y:S01]  /*8740*/  FFMA.FTZ R4, R248, c[0x0][0x2d0], -R7.reuse ;  /* 0x0000b400f8047a23 */ /* 0x104fe20000010807 */
[----:B---3--:R-:W-:Y:S01]  /*8750*/  F2FP.PACK_AB R11, R95, R97 ;  /* 0x000000615f0b723e */ /* 0x008fe200000000ff */
[----:B------:R-:W-:Y:S01]  /*8760*/  FFMA.FTZ R7, R251, c[0x0][0x2d0], -R7 ;  /* 0x0000b400fb077a23 */ /* 0x000fe20000010807 */
[----:B------:R-:W-:Y:S02]  /*8770*/  MOV R251, R50 ;  /* 0x0000003200fb7202 */ /* 0x000fe40000000f00 */
[----:B------:R2:W-:Y:S01]  /*8780*/  MUFU.EX2 R96, R4 ;  /* 0x0000000400607308 */ /* 0x0005e20000000800 */
[----:B------:R-:W-:Y:S02]  /*8790*/  IMAD.MOV.U32 R248, RZ, RZ, R51 ;  /* 0x000000fffff87224 */ /* 0x000fe400078e0033 */
[C---:B-1----:R-:W-:Y:S05]  /*87a0*/  HMMA.16816.F32 R104, R8.reuse, R36, R176 ;  /* 0x000000240868723c */ /* 0x042fea00000018b0 */
[----:B------:R-:W1:Y:S02]  /*87b0*/  MUFU.EX2 R94, R7 ;  /* 0x00000007005e7308 */ /* 0x000e640000000800 */
[----:B------:R-:W-:Y:S01]  /*87c0*/  MOV R176, R119 ;  /* 0x0000007700b07202 */ /* 0x000fe20000000f00 */
[----:B------:R-:W-:Y:S01]  /*87d0*/  IMAD.MOV.U32 R179, RZ, RZ, R190 ;  /* 0x000000ffffb37224 */ /* 0x000fe200078e00be */
[----:B------:R-:W-:Y:S01]  /*87e0*/  HMMA.16816.F32 R120, R8, R128, R164 ;  /* 0x000000800878723c */ /* 0x000fe200000018a4 */
[----:B------:R-:W-:-:S02]  /*87f0*/  IMAD.MOV.U32 R190, RZ, RZ, R144 ;  /* 0x000000ffffbe7224 */ /* 0x000fc400078e0090 */
[----:B--2---:R-:W-:Y:S02]  /*8800*/  FFMA.FTZ R4, R231, c[0x0][0x2d0], -R6 ;  /* 0x0000b400e7047a23 */ /* 0x004fe40000010806 */
[----:B------:R-:W-:Y:S02]  /*8810*/  IMAD.MOV.U32 R231, RZ, RZ, R238 ;  /* 0x000000ffffe77224 */ /* 0x000fe400078e00ee */
[----:B------:R2:W-:Y:S01]  /*8820*/  MUFU.EX2 R93, R4 ;  /* 0x00000004005d7308 */ /* 0x0005e20000000800 */
[----:B------:R-:W-:Y:S01]  /*8830*/  IMAD.MOV.U32 R238, RZ, RZ, R145 ;  /* 0x000000ffffee7224 */ /* 0x000fe200078e0091 */
[----:B------:R-:W-:Y:S01]  /*8840*/  HMMA.16816.F32 R132, R8, R130, R132 ;  /* 0x000000820884723c */ /* 0x000fe20000001884 */
[----:B------:R-:W-:Y:S01]  /*8850*/  F2FP.PACK_AB R164, R102, R180 ;  /* 0x000000b466a4723e */ /* 0x000fe200000000ff */
[----:B------:R-:W-:Y:S01]  /*8860*/  IMAD.MOV.U32 R178, RZ, RZ, R84 ;  /* 0x000000ffffb27224 */ /* 0x000fe200078e0054 */
[----:B-1----:R-:W-:Y:S01]  /*8870*/  F2FP.PACK_AB R166, R94, R96 ;  /* 0x000000605ea6723e */ /* 0x002fe200000000ff */
[----:B------:R-:W-:-:S04]  /*8880*/  IMAD.MOV.U32 R177, RZ, RZ, R127 ;  /* 0x000000ffffb17224 */ /* 0x000fc800078e007f */
[----:B------:R-:W-:Y:S01]  /*8890*/  HMMA.16816.F32 R136, R8, R28, R136 ;  /* 0x0000001c0888723c */ /* 0x000fe20000001888 */
[----:B--2---:R-:W-:Y:S02]  /*88a0*/  FFMA.FTZ R4, R233, c[0x0][0x2d0], -R6 ;  /* 0x0000b400e9047a23 */ /* 0x004fe40000010806 */
[----:B------:R-:W-:-:S05]  /*88b0*/  IMAD.MOV.U32 R233, RZ, RZ, R117 ;  /* 0x000000ffffe97224 */ /* 0x000fca00078e0075 */
[C---:B------:R-:W-:Y:S01]  /*88c0*/  HMMA.16816.F32 R148, R8.reuse, R30, R148 ;  /* 0x0000001e0894723c */ /* 0x040fe20000001894 */
[----:B------:R1:W2:Y:S07]  /*88d0*/  MUFU.EX2 R92, R4 ;  /* 0x00000004005c7308 */ /* 0x0002ae0000000800 */
[C---:B------:R-:W-:Y:S07]  /*88e0*/  HMMA.16816.F32 R116, R8.reuse, R38, R172 ;  /* 0x000000260874723c */ /* 0x040fee00000018ac */
[----:B------:R-:W-:Y:S01]  /*88f0*/  IMAD.MOV.U32 R175, RZ, RZ, R147 ;  /* 0x000000ffffaf7224 */ /* 0x000fe200078e0093 */
[----:B------:R-:W-:Y:S01]  /*8900*/  MOV R147, R89 ;  /* 0x0000005900937202 */ /* 0x000fe20000000f00 */
[----:B-1----:R-:W-:Y:S01]  /*8910*/  FFMA.FTZ R4, R235, c[0x0][0x2d0], -R6 ;  /* 0x0000b400eb047a23 */ /* 0x002fe20000010806 */
[----:B------:R-:W-:Y:S01]  /*8920*/  MOV R235, R146 ;  /* 0x0000009200eb7202 */ /* 0x000fe20000000f00 */
[----:B------:R-:W-:Y:S01]  /*8930*/  IMAD.MOV.U32 R174, RZ, RZ, R86 ;  /* 0x000000ffffae7224 */ /* 0x000fe200078e0056 */
[----:B------:R-:W-:Y:S01]  /*8940*/  HMMA.16816.F32 R152, R8, R20, R152 ;  /* 0x000000140898723c */ /* 0x000fe20000001898 */
[----:B------:R1:W-:Y:S01]  /*8950*/  MUFU.EX2 R91, R4 ;  /* 0x00000004005b7308 */ /* 0x0003e20000000800 */
[----:B------:R-:W-:Y:S01]  /*8960*/  IMAD.MOV.U32 R173, RZ, RZ, R87 ;  /* 0x000000ffffad7224 */ /* 0x000fe200078e0057 */
[----:B--2---:R-:W-:Y:S01]  /*8970*/  F2FP.PACK_AB R165, R92, R93 ;  /* 0x0000005d5ca5723e */ /* 0x004fe200000000ff */
[----:B------:R-:W-:-:S02]  /*8980*/  IMAD.MOV.U32 R86, RZ, RZ, R90 ;  /* 0x000000ffff567224 */ /* 0x000fc400078e005a */
[----:B------:R-:W-:Y:S02]  /*8990*/  IMAD.MOV.U32 R172, RZ, RZ, R147 ;  /* 0x000000ffffac7224 */ /* 0x000fe400078e0093 */
[----:B------:R-:W2:Y:S01]  /*89a0*/  LDSM.16.MT88.4 R144, [R210+0x2900] ;  /* 0x00290000d290783b */ /* 0x000ea20000004200 */
[----:B------:R-:W-:Y:S01]  /*89b0*/  FFMA.FTZ R6, R236, c[0x0][0x2d0], -R6 ;  /* 0x0000b400ec067a23 */ /* 0x000fe20000010806 */
[----:B------:R-:W-:Y:S01]  /*89c0*/  HMMA.16816.F32 R8, R8, R22, R52 ;  /* 0x000000160808723c */ /* 0x000fe20000001834 */
[----:B------:R-:W-:Y:S02]  /*89d0*/  IMAD.MOV.U32 R236, RZ, RZ, R126 ;  /* 0x000000ffffec7224 */ /* 0x000fe400078e007e */
[----:B------:R-:W3:Y:S01]  /*89e0*/  MUFU.EX2 R90, R6 ;  /* 0x00000006005a7308 */ /* 0x000ee20000000800 */
[----:B-1----:R-:W-:Y:S01]  /*89f0*/  FFMA.FTZ R4, R203, c[0x0][0x2d0], -R2 ;  /* 0x0000b400cb047a23 */ /* 0x002fe20000010802 */
[----:B------:R-:W-:-:S06]  /*8a00*/  MOV R203, R85 ;  /* 0x0000005500cb7202 */ /* 0x000fcc0000000f00 */
[----:B------:R1:W-:Y:S01]  /*8a10*/  MUFU.EX2 R89, R4 ;  /* 0x0000000400597308 */ /* 0x0003e20000000800 */
[----:B---3--:R-:W-:-:S07]  /*8a20*/  F2FP.PACK_AB R167, R90, R91 ;  /* 0x0000005b5aa7723e */ /* 0x008fce00000000ff */
[----:B------:R-:W-:Y:S01]  /*8a30*/  HMMA.16816.F32 R104, R164, R16, R104 ;  /* 0x00000010a468723c */ /* 0x000fe20000001868 */
[----:B-1----:R-:W-:Y:S01]  /*8a40*/  FFMA.FTZ R4, R205, c[0x0][0x2d0], -R2 ;  /* 0x0000b400cd047a23 */ /* 0x002fe20000010802 */
[----:B------:R-:W-:-:S03]  /*8a50*/  MOV R205, R124 ;  /* 0x0000007c00cd7202 */ /* 0x000fc60000000f00 */
[----:B------:R1:W-:Y:S03]  /*8a60*/  MUFU.EX2 R88, R4 ;  /* 0x0000000400587308 */ /* 0x0003e60000000800 */
[C---:B------:R-:W-:Y:S08]  /*8a70*/  HMMA.16816.F32 R116, R164.reuse, R18, R116 ;  /* 0x00000012a474723c */ /* 0x040ff00000001874 */
[----:B------:R-:W-:Y:S01]  /*8a80*/  HMMA.16816.F32 R120, R164, R24, R120 ;  /* 0x00000018a478723c */ /* 0x000fe20000001878 */
[----:B-1----:R-:W-:-:S02]  /*8a90*/  FFMA.FTZ R4, R206, c[0x0][0x2d0], -R2 ;  /* 0x0000b400ce047a23 */ /* 0x002fc40000010802 */
[----:B------:R-:W-:-:S05]  /*8aa0*/  IMAD.MOV.U32 R206, RZ, RZ, R69 ;  /* 0x000000ffffce7224 */ /* 0x000fca00078e0045 */
[C---:B------:R-:W-:Y:S01]  /*8ab0*/  HMMA.16816.F32 R132, R164.reuse, R26, R132 ;  /* 0x0000001aa484723c */ /* 0x040fe20000001884 */
[----:B------:R1:W-:Y:S07]  /*8ac0*/  MUFU.EX2 R87, R4 ;  /* 0x0000000400577308 */ /* 0x0003ee0000000800 */
[C---:B--2---:R-:W-:Y:S08]  /*8ad0*/  HMMA.16816.F32 R136, R164.reuse, R144, R136 ;  /* 0x00000090a488723c */ /* 0x044ff00000001888 */
[----:B------:R-:W-:Y:S01]  /*8ae0*/  HMMA.16816.F32 R148, R164, R146, R148 ;  /* 0x00000092a494723c */ /* 0x000fe20000001894 */
[----:B-1----:R-:W-:-:S02]  /*8af0*/  FFMA.FTZ R4, R229, c[0x0][0x2d0], -R2 ;  /* 0x0000b400e5047a23 */ /* 0x002fc40000010802 */
[----:B------:R-:W-:Y:S02]  /*8b00*/  IMAD.MOV.U32 R229, RZ, RZ, R86 ;  /* 0x000000ffffe57224 */ /* 0x000fe400078e0056 */
[----:B------:R1:W2:Y:S02]  /*8b10*/  MUFU.EX2 R86, R4 ;  /* 0x0000000400567308 */ /* 0x0002a40000000800 */
[--C-:B-1----:R-:W-:Y:S01]  /*8b20*/  FFMA.FTZ R4, R198, c[0x0][0x2d0], -R0.reuse ;  /* 0x0000b400c6047a23 */ /* 0x102fe20000010800 */
[----:B--2---:R-:W-:Y:S01]  /*8b30*/  F2FP.PACK_AB R6, R86, R87 ;  /* 0x000000575606723e */ /* 0x004fe200000000ff */
[----:B------:R-:W-:Y:S02]  /*8b40*/  IMAD.MOV.U32 R198, RZ, RZ, R49 ;  /* 0x000000ffffc67224 */ /* 0x000fe400078e0031 */
[----:B------:R-:W1:Y:S02]  /*8b50*/  LDSM.16.MT88.4 R48, [R211+0x2900] ;  /* 0x00290000d330783b */ /* 0x000e640000004200 */
[----:B------:R2:W-:Y:S02]  /*8b60*/  MUFU.EX2 R54, R4 ;  /* 0x0000000400367308 */ /* 0x0005e40000000800 */
[----:B--2---:R-:W-:-:S02]  /*8b70*/  FFMA.FTZ R4, R202, c[0x0][0x2d0], -R0 ;  /* 0x0000b400ca047a23 */ /* 0x004fc40000010800 */
[----:B------:R-:W-:-:S04]  /*8b80*/  IMAD.MOV.U32 R202, RZ, RZ, R5 ;  /* 0x000000ffffca7224 */ /* 0x000fc800078e0005 */
[----:B------:R2:W3:Y:S02]  /*8b90*/  MUFU.EX2 R69, R4 ;  /* 0x0000000400457308 */ /* 0x0004e40000000800 */
[----:B--2---:R-:W-:Y:S01]  /*8ba0*/  FFMA.FTZ R4, R197, c[0x0][0x2d0], -R0 ;  /* 0x0000b400c5047a23 */ /* 0x004fe20000010800 */
[----:B---3--:R-:W-:Y:S01]  /*8bb0*/  F2FP.PACK_AB R5, R69, R54 ;  /* 0x000000364505723e */ /* 0x008fe200000000ff */
[----:B------:R-:W-:Y:S01]  /*8bc0*/  IMAD.MOV.U32 R197, RZ, RZ, R68 ;  /* 0x000000ffffc57224 */ /* 0x000fe200078e0044 */
[C---:B-1----:R-:W-:Y:S03]  /*8bd0*/  HMMA.16816.F32 R152, R164.reuse, R48, R152 ;  /* 0x00000030a498723c */ /* 0x042fe60000001898 */
[----:B------:R1:W-:Y:S05]  /*8be0*/  MUFU.EX2 R68, R4 ;  /* 0x0000000400447308 */ /* 0x0003ea0000000800 */
[----:B------:R-:W-:Y:S07]  /*8bf0*/  HMMA.16816.F32 R164, R164, R50, R8 ;  /* 0x00000032a4a4723c */ /* 0x000fee0000001808 */
[----:B------:R-:W-:-:S02]  /*8c00*/  FFMA.FTZ R8, R245, c[0x0][0x2d0], -R2 ;  /* 0x0000b400f5087a23 */ /* 0x000fc40000010802 */
[----:B-1----:R-:W-:Y:S01]  /*8c10*/  FFMA.FTZ R4, R196, c[0x0][0x2d0], -R0 ;  /* 0x0000b400c4047a23 */ /* 0x002fe20000010800 */
[----:B------:R-:W-:Y:S01]  /*8c20*/  MOV R196, R125 ;  /* 0x0000007d00c47202 */ /* 0x000fe20000000f00 */
[----:B------:R1:W-:Y:S08]  /*8c30*/  MUFU.EX2 R80, R8 ;  /* 0x0000000800507308 */ /* 0x0003f00000000800 */
[----:B------:R2:W3:Y:S01]  /*8c40*/  MUFU.EX2 R55, R4 ;  /* 0x0000000400377308 */ /* 0x0004e20000000800 */
[----:B-1----:R-:W-:-:S07]  /*8c50*/  FFMA.FTZ R8, R247, c[0x0][0x2d0], -R2 ;  /* 0x0000b400f7087a23 */ /* 0x002fce0000010802 */
[----:B------:R1:W-:Y:S01]  /*8c60*/  MUFU.EX2 R81, R8 ;  /* 0x0000000800517308 */ /* 0x0003e20000000800 */
[----:B--2---:R-:W-:Y:S02]  /*8c70*/  F2FP.PACK_AB R4, R88, R89 ;  /* 0x000000595804723e */ /* 0x004fe400000000ff */
[----:B---3--:R-:W-:-:S07]  /*8c80*/  F2FP.PACK_AB R7, R55, R68 ;  /* 0x000000443707723e */ /* 0x008fce00000000ff */
[----:B------:R-:W-:Y:S01]  /*8c90*/  HMMA.16816.F32 R124, R4, R140, R44 ;  /* 0x0000008c047c723c */ /* 0x000fe2000000182c */
[----:B-1----:R-:W-:-:S04]  /*8ca0*/  FFMA.FTZ R8, R246, c[0x0][0x2d0], -R2 ;  /* 0x0000b400f6087a23 */ /* 0x002fc80000010802 */
[----:B------:R1:W-:Y:S03]  /*8cb0*/  MUFU.EX2 R82, R8 ;  /* 0x0000000800527308 */ /* 0x0003e60000000800 */
        /* <DEDUP_REMOVED lines=9> */
[----:B------:R-:W-:Y:S01]  /*8d50*/  HMMA.16816.F32 R32, R4, R158, R64 ;  /* 0x0000009e0420723c */ /* 0x000fe20000001840 */
[----:B-1----:R-:W-:-:S04]  /*8d60*/  FFMA.FTZ R8, R242, c[0x0][0x2d0], -R2 ;  /* 0x0000b400f2087a23 */ /* 0x002fc80000010802 */
[----:B------:R1:W2:Y:S02]  /*8d70*/  MUFU.EX2 R85, R8 ;  /* 0x0000000800557308 */ /* 0x0002a40000000800 */
[----:B-1----:R-:W-:Y:S01]  /*8d80*/  FFMA.FTZ R8, R201, c[0x0][0x2d0], -R0 ;  /* 0x0000b400c9087a23 */ /* 0x002fe20000010800 */
[----:B------:R-:W-:Y:S01]  /*8d90*/  UIMAD.WIDE.U32 UR20, UR18, UR4, URZ ;  /* 0x00000004121472a5 */ /* 0x000fe2000f8e003f */
[----:B------:R-:W-:-:S04]  /*8da0*/  PLOP3.LUT P0, PT, PT, PT, UP6, 0x40, 0x0 ;  /* 0x000000000000781c */ /* 0x000fc80003f0e868 */
[----:B------:R1:W-:Y:S01]  /*8db0*/  MUFU.EX2 R45, R8 ;  /* 0x00000008002d7308 */ /* 0x0003e20000000800 */
[----:B--2---:R-:W-:Y:S01]  /*8dc0*/  F2FP.PACK_AB R160, R85, R84 ;  /* 0x0000005455a0723e */ /* 0x004fe200000000ff */
        /* <DEDUP_REMOVED lines=16> */
[----:B------:R-:W-:Y:S01]  /*8ed0*/  @UP5 UMOV UR19, UR21 ;  /* 0x0000001500135c82 */ /* 0x000fe20008000000 */
[----:B----4-:R-:W-:-:S04]  /*8ee0*/  F2FP.PACK_AB R162, R56, R60 ;  /* 0x0000003c38a2723e */ /* 0x010fc800000000ff */
        /* <DEDUP_REMOVED lines=17> */
[----:B------:R-:W-:Y:S02]  /*9000*/  IMAD.MOV.U32 R197, RZ, RZ, R202 ;  /* 0x000000ffffc57224 */ /* 0x000fe400078e00ca */
[----:B------:R-:W-:Y:S02]  /*9010*/  IMAD.MOV.U32 R202, RZ, RZ, R198 ;  /* 0x000000ffffca7224 */ /* 0x000fe400078e00c6 */
[----:B--2---:R-:W-:Y:S01]  /*9020*/  FADD.FTZ R0, R217, R218 ;  /* 0x000000dad9007221 */ /* 0x004fe20000010000 */
[----:B---3--:R-:W-:Y:S01]  /*9030*/  F2FP.PACK_AB R163, R36, R37 ;  /* 0x0000002524a3723e */ /* 0x008fe200000000ff */
[----:B------:R-:W-:Y:S01]  /*9040*/  FADD.FTZ R4, R215, R216 ;  /* 0x000000d8d7047221 */ /* 0x000fe20000010000 */
[----:B------:R1:W5:Y:S01]  /*9050*/  LDL.LU R218, [R1+0x40] ;  /* 0x0000400001da7983 */ /* 0x0003620000300800 */
[----:B------:R-:W-:Y:S02]  /*9060*/  FADD.FTZ R2, R214, R2 ;  /* 0x00000002d6027221 */ /* 0x000fe40000010000 */
[----:B------:R-:W-:-:S02]  /*9070*/  IMAD.MOV.U32 R198, RZ, RZ, R229 ;  /* 0x000000ffffc67224 */ /* 0x000fc400078e00e5 */
[----:B------:R-:W-:Y:S01]  /*9080*/  FADD.FTZ R0, R197, R0 ;  /* 0x00000000c5007221 */ /* 0x000fe20000010000 */
[----:B------:R-:W-:Y:S01]  /*9090*/  MOV R229, R175 ;  /* 0x000000af00e57202 */ /* 0x000fe20000000f00 */
        /* <DEDUP_REMOVED lines=8> */
[----:B------:R1:W5:Y:S01]  /*9120*/  LDL.LU R215, [R1+0x34] ;  /* 0x0000340001d77983 */ /* 0x0003620000300800 */
[----:B------:R-:W-:Y:S01]  /*9130*/  FADD.FTZ R2, R206, R2 ;  /* 0x00000002ce027221 */ /* 0x000fe20000010000 */
[----:B------:R-:W-:Y:S01]  /*9140*/  HMMA.16816.F32 R140, R160, R144, R140 ;  /* 0x00000090a08c723c */ /* 0x000fe2000000188c */
[----:B------:R-:W-:Y:S01]  /*9150*/  FADD.FTZ R0, R205, R0 ;  /* 0x00000000cd007221 */ /* 0x000fe20000010000 */
[----:B------:R1:W5:Y:S01]  /*9160*/  LDL.LU R214, [R1+0x30] ;  /* 0x0000300001d67983 */ /* 0x0003620000300800 */
[----:B------:R-:W-:-:S02]  /*9170*/  FADD.FTZ R4, R203, R4 ;  /* 0x00000004cb047221 */ /* 0x000fc40000010000 */
[----:B------:R-:W-:Y:S02]  /*9180*/  FADD.FTZ R2, R236, R2 ;  /* 0x00000002ec027221 */ /* 0x000fe40000010000 */
[----:B------:R-:W-:Y:S01]  /*9190*/  FADD.FTZ R0, R235, R0 ;  /* 0x00000000eb007221 */ /* 0x000fe20000010000 */
[C---:B------:R-:W-:Y:S01]  /*91a0*/  HMMA.16816.F32 R108, R160.reuse, R16, R108 ;  /* 0x00000010a06c723c */ /* 0x040fe2000000186c */
[----:B------:R-:W-:Y:S02]  /*91b0*/  IMAD.MOV.U32 R175, RZ, RZ, R233 ;  /* 0x000000ffffaf7224 */ /* 0x000fe400078e00e9 */
[----:B------:R-:W-:Y:S02]  /*91c0*/  IMAD.MOV.U32 R233, RZ, RZ, R176 ;  /* 0x000000ffffe97224 */ /* 0x000fe400078e00b0 */
[----:B------:R-:W-:Y:S02]  /*91d0*/  FADD.FTZ R6, R172, R4 ;  /* 0x00000004ac067221 */ /* 0x000fe40000010000 */
[----:B------:R-:W-:Y:S01]  /*91e0*/  IMAD.MOV.U32 R176, RZ, RZ, R241 ;  /* 0x000000ffffb07224 */ /* 0x000fe200078e00f1 */
        /* <DEDUP_REMOVED lines=25> */
[----:B------:R-:W-:Y:S01]  /*9380*/  MOV R241, R240 ;  /* 0x000000f000f17202 */ /* 0x000fe20000000f00 */
[----:B------:R-:W-:-:S02]  /*9390*/  FADD.FTZ R4, R188, R7 ;  /* 0x00000007bc047221 */ /* 0x000fc40000010000 */
[----:B------:R-:W-:Y:S02]  /*93a0*/  IMAD.MOV.U32 R240, RZ, RZ, R239 ;  /* 0x000000fffff07224 */ /* 0x000fe400078e00ef */
[----:B------:R-:W-:Y:S02]  /*93b0*/  FADD.FTZ R0, R228, R0 ;  /* 0x00000000e4007221 */ /* 0x000fe40000010000 */
[----:B------:R-:W-:Y:S02]  /*93c0*/  FADD.FTZ R2, R204, R2 ;  /* 0x00000002cc027221 */ /* 0x000fe40000010000 */
[----:B------:R-:W-:Y:S02]  /*93d0*/  FADD.FTZ R5, R74, R5 ;  /* 0x000000054a057221 */ /* 0x000fe40000010000 */
[----:B------:R-:W-:Y:S02]  /*93e0*/  FADD.FTZ R4, R89, R4 ;  /* 0x0000000459047221 */ /* 0x000fe40000010000 */
[----:B------:R-:W-:-:S02]  /*93f0*/  IMAD.MOV.U32 R239, RZ, RZ, R213 ;  /* 0x000000ffffef7224 */ /* 0x000fc400078e00d5 */
[----:B------:R-:W-:Y:S01]  /*9400*/  FADD.FTZ R0, R241, R0 ;  /* 0x00000000f1007221 */ /* 0x000fe20000010000 */
[----:B------:R1:W5:Y:S01]  /*9410*/  LDL.LU R213, [R1+0x2c] ;  /* 0x00002c0001d57983 */ /* 0x0003620000300800 */
[----:B------:R-:W-:Y:S02]  /*9420*/  FADD.FTZ R2, R240, R2 ;  /* 0x00000002f0027221 */ /* 0x000fe40000010000 */
[----:B------:R-:W-:Y:S01]  /*9430*/  FADD.FTZ R5, R75, R5 ;  /* 0x000000054b057221 */ /* 0x000fe20000010000 */
[----:B------:R1:W5:Y:S01]  /*9440*/  LDL.LU R208, [R1+0x28] ;  /* 0x0000280001d07983 */ /* 0x0003620000300800 */
        /* <DEDUP_REMOVED lines=30> */
[----:B------:R-:W-:-:S04]  /*9630*/  FADD.FTZ R0, R52, R2 ;  /* 0x0000000234007221 */ /* 0x000fc80000010000 */
[----:B------:R-:W-:-:S04]  /*9640*/  FADD.FTZ R0, R53, R0 ;  /* 0x0000000035007221 */ /* 0x000fc80000010000 */
        /* <DEDUP_REMOVED lines=18> */
[----:B------:R-:W-:-:S02]  /*9770*/  ULDC UR17, c[0x0][0x328] ;  /* 0x0000ca0000117ab9 */ /* 0x000fc40000000800 */
[----:B------:R-:W-:Y:S02]  /*9780*/  UIADD3 UR12, UR12, -0x2, URZ ;  /* 0xfffffffe0c0c7890 */ /* 0x000fe4000fffe03f */
[----:B------:R-:W-:Y:S02]  /*9790*/  UIADD3 UR17, UR4, UR17, URZ ;  /* 0x0000001104117290 */ /* 0x000fe4000fffe03f */
[C---:B------:R-:W-:Y:S08]  /*97a0*/  HMMA.16816.F32 R128, R160.reuse, R26, R128 ;  /* 0x0000001aa080723c */ /* 0x040ff00000001880 */
[C---:B------:R-:W-:Y:S08]  /*97b0*/  HMMA.16816.F32 R144, R160.reuse, R146, R32 ;  /* 0x00000092a090723c */ /* 0x040ff00000001820 */
[C---:B------:R-:W-:Y:S08]  /*97c0*/  HMMA.16816.F32 R156, R160.reuse, R48, R12 ;  /* 0x00000030a09c723c */ /* 0x040ff0000000180c */
[----:B------:R-:W-:Y:S01]  /*97d0*/  HMMA.16816.F32 R160, R160, R50, R8 ;  /* 0x00000032a0a0723c */ /* 0x000fe20000001808 */
[----:B------:R-:W-:Y:S07]  /*97e0*/  @P0 BRA `(.L_x_269) ;  /* 0x0000018000000947 */ /* 0x000fee0003800000 */
[----:B-1----:R-:W-:Y:S01]  /*97f0*/  ISETP.LT.AND P0, PT, RZ, UR4, PT ;  /* 0x00000004ff007c0c */ /* 0x002fe2000bf01270 */
[----:B------:R-:W-:-:S12]  /*9800*/  UIADD3 UR18, UR4, -0x1, URZ ;  /* 0xffffffff04127890 */ /* 0x000fd8000fffe03f */
[----:B------:R-:W-:Y:S05]  /*9810*/  @P0 BRA `(.L_x_270) ;  /* 0x000000a000000947 */ /* 0x000fea0003800000 */
[----:B------:R-:W-:Y:S02]  /*9820*/  UMOV UR18, 0x1 ;  /* 0x0000000100127882 */ /* 0x000fe40000000000 */
        /* <DEDUP_REMOVED lines=9> */
.L_x_270:
[----:B------:R-:W-:Y:S02]  /*98c0*/  UMOV UR5, 0x1 ;  /* 0x0000000100057882 */ /* 0x000fe40000000000 */
[----:B------:R-:W-:Y:S02]  /*98d0*/  ULDC UR4, c[0x0][0x32c] ;  /* 0x0000cb0000047ab9 */ /* 0x000fe40000000800 */
[----:B------:R-:W-:-:S03]  /*98e0*/  UISETP.NE.AND UP0, UPT, UR5, UR4, UPT ;  /* 0x000000040500728c */ /* 0x000fc6000bf05270 */
[----:B------:R-:W-:Y:S02]  /*98f0*/  ULDC.64 UR4, c[0x0][0x330] ;  /* 0x0000cc0000047ab9 */ /* 0x000fe40000000a00 */
[----:B------:R-:W-:-:S07]  /*9900*/  UIMAD.WIDE.U32 UR20, UR18, UR4, URZ ;  /* 0x00000004121472a5 */ /* 0x000fce000f8e003f */
[----:B------:R-:W-:Y:S02]  /*9910*/  @UP0 UMOV UR19, UR21 ;  /* 0x0000001500130c82 */ /* 0x000fe40008000000 */
[----:B------:R-:W-:Y:S02]  /*9920*/  @UP0 USHF.R.U32.HI UR18, URZ, UR5, UR19 ;  /* 0x000000053f120299 */ /* 0x000fe40008011613 */
.L_x_271:
[----:B------:R-:W-:Y:S02]  /*9930*/  ULDC UR4, c[0x0][0x32c] ;  /* 0x0000cb0000047ab9 */ /* 0x000fe40000000800 */
[----:B------:R-:W-:-:S04]  /*9940*/  UIMAD UR4, UR18, UR4, UR4 ;  /* 0x00000004120472a4 */ /* 0x000fc8000f8e0204 */
[----:B------:R-:W-:-:S04]  /*9950*/  UISETP.LT.AND UP0, UPT, UR17, UR4, UPT ;  /* 0x000000041100728c */ /* 0x000fc8000bf01270 */
[----:B------:R-:W-:-:S04]  /*9960*/  USEL UR17, UR17, UR4, UP0 ;  /* 0x0000000411117287 */ /* 0x000fc80008000000 */
.L_x_269:
[----:B-1----:R-:W-:-:S04]  /*9970*/  UIMAD.WIDE UR4, UR17, 0x2aaaaaab, URZ ;  /* 0x2aaaaaab110478a5 */ /* 0x002fc8000f8e023f */
[----:B------:R-:W-:-:S04]  /*9980*/  USHF.R.U32.HI UR4, URZ, 0x1f, UR5 ;  /* 0x0000001f3f047899 */ /* 0x000fc80008011605 */
[----:B------:R-:W-:-:S04]  /*9990*/  ULEA.HI.SX32 UR4, UR5, UR4, 0x1c ;  /* 0x0000000405047291 */ /* 0x000fc8000f8fe23f */
[----:B------:R-:W-:-:S04]  /*99a0*/  UISETP.LT.AND UP0, UPT, UR7, UR4, UPT ;  /* 0x000000040700728c */ /* 0x000fc8000bf01270 */
[----:B------:R-:W-:-:S04]  /*99b0*/  USEL UR5, UR7, UR4, !UP0 ;  /* 0x0000000407057287 */ /* 0x000fc8000c000000 */
[----:B------:R-:W-:-:S06]  /*99c0*/  UISETP.GE.AND UP0, UPT, UR12, UR5, UPT ;  /* 0x000000050c00728c */ /* 0x000fcc000bf06270 */
[----:B------:R-:W-:-:S13]  /*99d0*/  PLOP3.LUT P0, PT, PT, PT, UP0, 0x80, 0x0 ;  /* 0x000000000000781c */ /* 0x000fda0003f0f008 */
[----:B------:R-:W-:Y:S05]  /*99e0*/  @!P0 BRA `(.L_x_272) ;  /* 0x000073f000008947 */ /* 0x000fea0003800000 */
[----:B------:R-:W-:Y:S01]  /*99f0*/  IMAD.MOV.U32 R101, RZ, RZ, R71 ;  /* 0x000000ffff657224 */ /* 0x000fe200078e0047 */
[----:B------:R-:W-:Y:S01]  /*9a00*/  MOV R103, R3 ;  /* 0x0000000300677202 */ /* 0x000fe20000000f00 */
[----:B------:R-:W-:Y:S01]  /*9a10*/  IMAD.MOV.U32 R100, RZ, RZ, R72 ;  /* 0x000000ffff647224 */ /* 0x000fe200078e0048 */
[----:B------:R-:W-:Y:S02]  /*9a20*/  MOV R102, R70 ;  /* 0x0000004600667202 */ /* 0x000fe40000000f00 */
.L_x_291:
[----:B------:R-:W-:Y:S04]  /*9a30*/  DEPBAR.LE SB0, 0x0 ;  /* 0x000080000000791a */ /* 0x000fe80000000000 */
[----:B------:R-:W-:Y:S01]  /*9a40*/  BAR.SYNC.DEFER_BLOCKING 0x0 ;  /* 0x0000000000007b1d */ /* 0x000fe20000010000 */
[----:B------:R-:W-:Y:S06]  /*9a50*/  UISETP.GT.AND UP0, UPT, UR7, UR12, UPT ;  /* 0x0000000c0700728c */ /* 0x000fec000bf04270 */
[----:B------:R-:W-:Y:S01]  /*9a60*/  PLOP3.LUT P0, PT, PT, PT, UP0, 0x80, 0x0 ;  /* 0x000000000000781c */ /* 0x000fe20003f0f008 */
        /* <DEDUP_REMOVED lines=24> */
[----:B------:R-:W-:Y:S02]  /*9bf0*/  IMAD R4, R227, c[0x0][0x21c], R4 ;  /* 0x00008700e3047a24 */ /* 0x000fe400078e0204 */
        /* <DEDUP_REMOVED lines=36> */
.L_x_273:
[----:B--234-:R-:W-:Y:S01]  /*9e40*/  LDSM.16.M88.4 R204, [R214+0x5900] ;  /* 0x00590000d6cc783b */ /* 0x01cfe20000000200 */
[-C--:B------:R-:W-:Y:S01]  /*9e50*/  HMMA.16816.F32 R4, R96, R16.reuse, RZ ;  /* 0x000000106004723c */ /* 0x080fe200000018ff */
[----:B------:R-:W-:Y:S06]  /*9e60*/  UISETP.GT.AND UP0, UPT, UR12, UR7, UPT ;  /* 0x000000070c00728c */ /* 0x000fec000bf04270 */
[----:B------:R-:W0:Y:S01]  /*9e70*/  LDGDEPBAR ;  /* 0x00000000000079af */ /* 0x000e220000000000 */
[C---:B------:R-:W-:Y:S01]  /*9e80*/  HMMA.16816.F32 R8, R92.reuse, R16, RZ ;  /* 0x000000105c08723c */ /* 0x040fe200000018ff */
[----:B------:R-:W-:Y:S07]  /*9e90*/  PLOP3.LUT P0, PT, PT, PT, UP0, 0x80, 0x0 ;  /* 0x000000000000781c */ /* 0x000fee0003f0f008 */
        /* <DEDUP_REMOVED lines=110> */
[----:B--2---:R-:W-:Y:S09]  /*a580*/  STL [R1], R0 ;  /* 0x0000000001007387 */ /* 0x004ff20000100800 */
[----:B------:R2:W2:Y:S01]  /*a590*/  MUFU.TANH R203, R13 ;  /* 0x0000000d00cb7308 */ /* 0x0004a20000002400 */
[----:B---3--:R-:W3:Y:S01]  /*a5a0*/  LDSM.16.M88.4 R8, [R213+0x1000] ;  /* 0x00100000d508783b */ /* 0x008ee20000000200 */
[-C--:B-1----:R-:W-:Y:S08]  /*a5b0*/  HMMA.16816.F32 R20, R172, R4.reuse, R20 ;  /* 0x00000004ac14723c */ /* 0x082ff00000001814 */
[----:B------:R1:W1:Y:S01]  /*a5c0*/  MUFU.TANH R249, R14 ;  /* 0x0000000e00f97308 */ /* 0x0002620000002400 */
[C---:B------:R-:W-:Y:S09]  /*a5d0*/  HMMA.16816.F32 R24, R176.reuse, R4, R24 ;  /* 0x00000004b018723c */ /* 0x040ff20000001818 */
[----:B------:R1:W1:Y:S01]  /*a5e0*/  MUFU.TANH R248, R15 ;  /* 0x0000000f00f87308 */ /* 0x0002620000002400 */
[-C--:B------:R-:W-:Y:S08]  /*a5f0*/  HMMA.16816.F32 R28, R176, R6.reuse, R28 ;  /* 0x00000006b01c723c */ /* 0x080ff0000000181c */
[C---:B------:R-:W-:Y:S01]  /*a600*/  HMMA.16816.F32 R32, R172.reuse, R6, R32 ;  /* 0x00000006ac20723c */ /* 0x040fe20000001820 */
[----:B------:R1:W1:Y:S01]  /*a610*/  MUFU.TANH R171, R16 ;  /* 0x0000001000ab7308 */ /* 0x0002620000002400 */
[----:B------:R-:W5:Y:S02]  /*a620*/  LDSM.16.M88.4 R4, [R213+0x1800] ;  /* 0x00180000d504783b */ /* 0x000f640000000200 */
[----:B------:R-:W-:Y:S02]  /*a630*/  FMUL.FTZ R21, R21, c[0x0][0x320] ;  /* 0x0000c80015157a20 */ /* 0x000fe40000410000 */
[----:B------:R-:W-:Y:S02]  /*a640*/  FMUL.FTZ R20, R20, c[0x0][0x320] ;  /* 0x0000c80014147a20 */ /* 0x000fe40000410000 */
[----:B------:R-:W-:Y:S03]  /*a650*/  FMUL.FTZ R22, R22, c[0x0][0x320] ;  /* 0x0000c80016167a20 */ /* 0x000fe60000410000 */
[----:B------:R1:W1:Y:S01]  /*a660*/  MUFU.TANH R169, R17 ;  /* 0x0000001100a97308 */ /* 0x0002620000002400 */
[----:B------:R-:W-:Y:S02]  /*a670*/  FMUL.FTZ R23, R23, c[0x0][0x320] ;  /* 0x0000c80017177a20 */ /* 0x000fe40000410000 */
[----:B------:R-:W-:Y:S01]  /*a680*/  FMUL.FTZ R24, R24, c[0x0][0x320] ;  /* 0x0000c80018187a20 */ /* 0x000fe20000410000 */
[-C--:B---3--:R-:W-:Y:S03]  /*a690*/  HMMA.16816.F32 R36, R172, R8.reuse, R36 ;  /* 0x00000008ac24723c */ /* 0x088fe60000001824 */
[----:B------:R-:W-:Y:S02]  /*a6a0*/  FMUL.FTZ R29, R29, c[0x0][0x320] ;  /* 0x0000c8001d1d7a20 */ /* 0x000fe40000410000 */
[----:B------:R-:W-:Y:S01]  /*a6b0*/  FMUL.FTZ R30, R30, c[0x0][0x320] ;  /* 0x0000c8001e1e7a20 */ /* 0x000fe20000410000 */
[----:B------:R3:W1:Y:S01]  /*a6c0*/  MUFU.TANH R185, R18 ;  /* 0x0000001200b97308 */ /* 0x0006620000002400 */
        /* <DEDUP_REMOVED lines=10> */
[----:B------:R3:W1:Y:S01]  /*a770*/  MUFU.TANH R17, R20 ;  /* 0x0000001400117308 */ /* 0x0006620000002400 */
        /* <DEDUP_REMOVED lines=44> */
[----:B------:R-:W1:Y:S01]  /*aa40*/  MUFU.TANH R33, R33 ;  /* 0x0000002100217308 */ /* 0x000e620000002400 */
        /* <DEDUP_REMOVED lines=119> */
[----:B------:R-:W-:Y:S01]  /*b1c0*/  UISETP.NE.AND UP0, UPT, UR36, URZ, UPT ;  /* 0x0000003f2400728c */ /* 0x000fe2000bf05270 */
[----:B------:R-:W-:Y:S01]  /*b1d0*/  IMAD.MOV.U32 R227, RZ, RZ, RZ ;  /* 0x000000ffffe37224 */ /* 0x000fe200078e00ff */
[----:B------:R-:W-:Y:S01]  /*b1e0*/  UIMAD UR4, UR12, 0x60, UR14 ;  /* 0x000000600c0478a4 */ /* 0x000fe2000f8e020e */
[----:B------:R-:W3:Y:S03]  /*b1f0*/  LDL R18, [R1+0x4] ;  /* 0x0000040001127983 */ /* 0x000ee60000100800 */
[----:B------:R-:W-:Y:S02]  /*b200*/  PLOP3.LUT P1, PT, PT, PT, UP0, 0x80, 0x0 ;  /* 0x000000000000781c */ /* 0x000fe40003f2f008 */
[----:B------:R-:W-:Y:S01]  /*b210*/  IMAD.U32 R2, RZ, RZ, UR4 ;  /* 0x00000004ff027e24 */ /* 0x000fe2000f8e00ff */
[----:B------:R-:W-:Y:S04]  /*b220*/  PLOP3.LUT P0, PT, PT, PT, UP0, 0x80, 0x0 ;  /* 0x000000000000781c */ /* 0x000fe80003f0f008 */
        /* <DEDUP_REMOVED lines=24> */
[----:B------:R-:W2:Y:S04]  /*b3b0*/  SHFL.IDX PT, R4, R2, RZ, 0x181f ;  /* 0x00181fff02047589 */ /* 0x000ea800000e0000 */
[----:B------:R-:W4:Y:S04]  /*b3c0*/  SHFL.IDX PT, R3, R0, RZ, 0x181f ;  /* 0x00181fff00037589 */ /* 0x000f2800000e0000 */
[----:B------:R-:W5:Y:S04]  /*b3d0*/  SHFL.IDX PT, R10, R2, 0x1, 0x181f ;  /* 0x00381f00020a7f89 */ /* 0x000f6800000e0000 */
[----:B------:R-:W1:Y:S04]  /*b3e0*/  SHFL.IDX PT, R8, R2, 0x2, 0x181f ;  /* 0x00581f0002087f89 */ /* 0x000e6800000e0000 */
[----:B------:R-:W1:Y:S04]  /*b3f0*/  SHFL.IDX PT, R7, R0, 0x1, 0x181f ;  /* 0x00381f0000077f89 */ /* 0x000e6800000e0000 */
[----:B------:R-:W1:Y:S04]  /*b400*/  SHFL.IDX PT, R6, R2, 0x3, 0x181f ;  /* 0x00781f0002067f89 */ /* 0x000e6800000e0000 */
[----:B------:R-:W-:Y:S01]  /*b410*/  SHFL.IDX PT, R9, R2, 0x4, 0x181f ;  /* 0x00981f0002097f89 */ /* 0x000fe200000e0000 */
[-C--:B--2---:R-:W-:Y:S03]  /*b420*/  IADD3 R4, P0, R4, R226.reuse, RZ ;  /* 0x000000e204047210 */ /* 0x084fe60007f1e0ff */
[----:B------:R-:W-:Y:S02]  /*b430*/  SHFL.IDX PT, R14, R0, 0x2, 0x181f ;  /* 0x00581f00000e7f89 */ /* 0x000fe400000e0000 */
[--C-:B----4-:R-:W-:Y:S02]  /*b440*/  IMAD.X R5, R3, 0x1, R225.reuse, P0 ;  /* 0x0000000103057824 */ /* 0x110fe400000e06e1 */
[----:B------:R-:W2:Y:S01]  /*b450*/  SHFL.IDX PT, R13, R0, 0x3, 0x181f ;  /* 0x00781f00000d7f89 */ /* 0x000ea200000e0000 */
[-C--:B-----5:R-:W-:Y:S03]  /*b460*/  IADD3 R10, P0, R10, R226.reuse, RZ ;  /* 0x000000e20a0a7210 */ /* 0x0a0fe60007f1e0ff */
[----:B---3--:R3:W-:Y:S01]  /*b470*/  LDGSTS.E.BYPASS.LTC128B.128 [R18+0x3100], [R4.64], !P4 ;  /* 0x0310000004127fae */ /* 0x0087e2000e101d72 */
        /* <DEDUP_REMOVED lines=17> */
.L_x_274:
[----:B-1234-:R-:W2:Y:S01]  /*b590*/  LDL R2, [R1+0x24] ;  /* 0x0000240001027983 */ /* 0x01eea20000100800 */
[----:B------:R-:W-:Y:S01]  /*b5a0*/  UISETP.NE.AND UP1, UPT, UR35, URZ, UPT ;  /* 0x0000003f2300728c */ /* 0x000fe2000bf25270 */
[----:B------:R-:W-:Y:S01]  /*b5b0*/  IMAD.U32 R6, RZ, RZ, UR15 ;  /* 0x0000000fff067e24 */ /* 0x000fe2000f8e00ff */
[----:B------:R-:W-:Y:S01]  /*b5c0*/  UIMAD UR4, UR12, -0x60, URZ ;  /* 0xffffffa00c0478a4 */ /* 0x000fe2000f8e023f */
[----:B------:R-:W3:Y:S01]  /*b5d0*/  LDL R10, [R1+0x10] ;  /* 0x00001000010a7983 */ /* 0x000ee20000100800 */
[----:B------:R-:W-:Y:S02]  /*b5e0*/  UISETP.NE.AND UP0, UPT, UR34, URZ, UPT ;  /* 0x0000003f2200728c */ /* 0x000fe4000bf05270 */
[----:B------:R-:W-:Y:S01]  /*b5f0*/  PLOP3.LUT P1, PT, PT, PT, UP1, 0x80, 0x0 ;  /* 0x000000000000781c */ /* 0x000fe20003f2f018 */
[----:B------:R-:W0:Y:S01]  /*b600*/  LDGDEPBAR ;  /* 0x00000000000079af */ /* 0x000e220000000000 */
[----:B------:R-:W-:Y:S11]  /*b610*/  PLOP3.LUT P0, PT, PT, PT, UP1, 0x80, 0x0 ;  /* 0x000000000000781c */ /* 0x000ff60003f0f018 */
[----:B--2---:R-:W-:Y:S04]  /*b620*/  @P1 IMAD.HI.U32 R0, R2, c[0x0][0x2c8], RZ ;  /* 0x0000b20002001a27 */ /* 0x004fe800078e00ff */
[----:B------:R-:W-:Y:S01]  /*b630*/  IMAD.MOV.U32 R4, RZ, RZ, R2 ;  /* 0x000000ffff047224 */ /* 0x000fe200078e0002 */
[----:B------:R-:W-:Y:S01]  /*b640*/  @P0 SHF.R.U32.HI R4, RZ, c[0x0][0x2cc], R0 ;  /* 0x0000b300ff040a19 */ /* 0x000fe20000011600 */
[----:B------:R-:W-:Y:S01]  /*b650*/  IMAD.U32 R0, RZ, RZ, UR4 ;  /* 0x00000004ff007e24 */ /* 0x000fe2000f8e00ff */
[----:B------:R-:W-:Y:S03]  /*b660*/  PLOP3.LUT P0, PT, PT, PT, UP0, 0x40, 0x0 ;  /* 0x000000000000781c */ /* 0x000fe60003f0e808 */
[----:B------:R-:W1:Y:S01]  /*b670*/  SHFL.IDX PT, R3, R4, RZ, 0x1c1f ;  /* 0x001c1fff04037589 */ /* 0x000e6200000e0000 */
[----:B---3--:R-:W-:Y:S04]  /*b680*/  IADD3 R0, -R10, 0x1, R0 ;  /* 0x000000010a007810 */ /* 0x008fe80007ffe100 */
[----:B------:R-:W-:Y:S04]  /*b690*/  IADD3 R6, -R6, UR8, R0 ;  /* 0x0000000806067c10 */ /* 0x000fe8000fffe100 */
[C---:B------:R-:W-:Y:S02]  /*b6a0*/  IADD3 R5, R6.reuse, c[0x0][0x328], RZ ;  /* 0x0000ca0006057a10 */ /* 0x040fe40007ffe0ff */
[----:B------:R-:W-:Y:S03]  /*b6b0*/  IADD3 R6, R6, UR13, RZ ;  /* 0x0000000d06067c10 */ /* 0x000fe6000fffe0ff */
[--C-:B-1----:R-:W-:Y:S02]  /*b6c0*/  IMAD.IADD R2, R5, 0x1, R3.reuse ;  /* 0x0000000105027824 */ /* 0x102fe400078e0203 */
[----:B------:R-:W-:Y:S01]  /*b6d0*/  IMAD.IADD R0, R6, 0x1, R3 ;  /* 0x0000000106007824 */ /* 0x000fe200078e0203 */
[----:B------:R-:W-:-:S05]  /*b6e0*/  @P0 BRA `(.L_x_275) ;  /* 0x0000019000000947 */ /* 0x000fca0003800000 */
[----:B------:R-:W-:Y:S01]  /*b6f0*/  IMAD.U32 R7, RZ, RZ, UR15 ;  /* 0x0000000fff077e24 */ /* 0x000fe2000f8e00ff */
[----:B------:R-:W-:Y:S04]  /*b700*/  BSSY B0, `(.L_x_276) ;  /* 0x0000012000007945 */ /* 0x000fe80003800000 */
[----:B------:R-:W-:Y:S04]  /*b710*/  IADD3 R3, -R7, UR8, R3 ;  /* 0x0000000807037c10 */ /* 0x000fe8000fffe103 */
        /* <DEDUP_REMOVED lines=11> */
.L_x_277:
[----:B------:R-:W-:Y:S04]  /*b7d0*/  MOV R7, c[0x0][0x32c] ;  /* 0x0000cb0000077a02 */ /* 0x000fe80000000f00 */
[----:B------:R-:W-:Y:S11]  /*b7e0*/  ISETP.NE.AND P0, PT, R7, 0x1, PT ;  /* 0x000000010700780c */ /* 0x000ff60003f05270 */
[----:B------:R-:W-:Y:S02]  /*b7f0*/  @!UPT UIADD3 URZ, URZ, URZ, URZ ;  /* 0x0000003f3f3ff290 */ /* 0x000fe4000fffe03f */
[----:B------:R-:W-:Y:S05]  /*b800*/  @P0 IMAD.HI.U32 R7, R3, c[0x0][0x330], RZ ;  /* 0x0000cc0003070a27 */ /* 0x000fea00078e00ff */
[----:B------:R-:W-:Y:S02]  /*b810*/  @P0 SHF.R.U32.HI R3, RZ, c[0x0][0x334], R7 ;  /* 0x0000cd00ff030a19 */ /* 0x000fe40000011607 */
.L_x_278:
[----:B------:R-:W-:Y:S05]  /*b820*/  BSYNC B0 ;  /* 0x0000000000007941 */ /* 0x000fea0003800000 */
.L_x_276:
[----:B------:R-:W-:Y:S05]  /*b830*/  IADD3 R7, -R10, UR4, RZ ;  /* 0x000000040a077c10 */ /* 0x000fea000fffe1ff */
[----:B------:R-:W-:Y:S05]  /*b840*/  IMAD R3, R3, c[0x0][0x32c], R7 ;  /* 0x0000cb0003037a24 */ /* 0x000fea00078e0207 */
[----:B------:R-:W-:Y:S02]  /*b850*/  IADD3 R7, R3, c[0x0][0x32c], RZ ;  /* 0x0000cb0003077a10 */ /* 0x000fe40007ffe0ff */
[----:B------:R-:W-:Y:S02]  /*b860*/  IMNMX R0, R0, R3, !PT ;  /* 0x0000000300007217 */ /* 0x000fe40007800200 */
[----:B------:R-:W-:Y:S02]  /*b870*/  IMNMX R2, R2, R7, PT ;  /* 0x0000000702027217 */ /* 0x000fe40003800200 */
.L_x_275:
[----:B------:R-:W-:Y:S01]  /*b880*/  UISETP.GE.AND UP3, UPT, UR4, 0x1, UPT ;  /* 0x000000010400788c */ /* 0x000fe2000bf66270 */
[----:B------:R-:W1:Y:S01]  /*b890*/  SHFL.IDX PT, R3, R4, 0x1, 0x1c1f ;  /* 0x003c1f0004037f89 */ /* 0x000e6200000e0000 */
[----:B------:R-:W-:Y:S02]  /*b8a0*/  UISETP.GE.AND UP0, UPT, UR4, 0xa, UPT ;  /* 0x0000000a0400788c */ /* 0x000fe4000bf06270 */
[----:B------:R-:W-:Y:S02]  /*b8b0*/  UISETP.GE.AND UP2, UPT, UR4, 0x2, UPT ;  /* 0x000000020400788c */ /* 0x000fe4000bf46270 */
[----:B------:R-:W-:Y:S01]  /*b8c0*/  PLOP3.LUT P6, PT, PT, PT, UP3, 0x40, 0x0 ;  /* 0x000000000000781c */ /* 0x000fe20003fce838 */
[----:B------:R-:W-:Y:S01]  /*b8d0*/  UP2UR UR30, UPR, URZ, 0x1 ;  /* 0x000000013f1e7883 */ /* 0x000fe20008000000 */
[----:B------:R-:W-:Y:S01]  /*b8e0*/  PLOP3.LUT P1, PT, PT, PT, UP0, 0x40, 0x0 ;  /* 0x000000000000781c */ /* 0x000fe20003f2e808 */
[----:B------:R-:W-:Y:S01]  /*b8f0*/  UISETP.GE.AND UP0, UPT, UR4, 0x11, UPT ;  /* 0x000000110400788c */ /* 0x000fe2000bf06270 */
[----:B------:R-:W-:Y:S01]  /*b900*/  ISETP.GT.AND P6, PT, R0, RZ, P6 ;  /* 0x000000ff0000720c */ /* 0x000fe200037c4270 */
[----:B------:R-:W-:Y:S01]  /*b910*/  UISETP.GE.AND UP1, UPT, UR4, 0x9, UPT ;  /* 0x000000090400788c */ /* 0x000fe2000bf26270 */
[----:B------:R-:W-:Y:S01]  /*b920*/  PLOP3.LUT P5, PT, PT, PT, UP2, 0x40, 0x0 ;  /* 0x000000000000781c */ /* 0x000fe20003fae828 */
[----:B------:R-:W-:Y:S01]  /*b930*/  UP2UR UR29, UPR, URZ, 0x1 ;  /* 0x000000013f1d7883 */ /* 0x000fe20008000000 */
[----:B------:R-:W-:Y:S01]  /*b940*/  ISETP.LT.OR P6, PT, R2, 0x1, P6 ;  /* 0x000000010200780c */ /* 0x000fe200037c1670 */
[----:B------:R-:W-:Y:S01]  /*b950*/  UISETP.GE.AND UP4, UPT, UR4, 0x4a, UPT ;  /* 0x0000004a0400788c */ /* 0x000fe2000bf86270 */
[----:B------:R-:W-:Y:S01]  /*b960*/  PLOP3.LUT P0, PT, PT, PT, UP0, 0x40, 0x0 ;  /* 0x000000000000781c */ /* 0x000fe20003f0e808 */
[----:B------:R-:W-:Y:S01]  /*b970*/  UISETP.GE.AND UP0, UPT, UR4, 0x12, UPT ;  /* 0x000000120400788c */ /* 0x000fe2000bf06270 */
[----:B------:R-:W-:Y:S01]  /*b980*/  ISETP.GT.AND P5, PT, R0, 0x1, P5 ;  /* 0x000000010000780c */ /* 0x000fe20002fa4270 */
[----:B------:R-:W-:Y:S01]  /*b990*/  UISETP.GE.AND UP6, UPT, UR4, 0x42, UPT ;  /* 0x000000420400788c */ /* 0x000fe2000bfc6270 */
[----:B------:R-:W-:Y:S01]  /*b9a0*/  PLOP3.LUT P2, PT, PT, PT, UP1, 0x40, 0x0 ;  /* 0x000000000000781c */ /* 0x000fe20003f4e818 */
[----:B------:R-:W-:Y:S01]  /*b9b0*/  UP2UR UR28, UPR, URZ, 0x1 ;  /* 0x000000013f1c7883 */ /* 0x000fe20008000000 */
[----:B------:R-:W-:Y:S01]  /*b9c0*/  FSEL R12, R190, -INF , !P6 ;  /* 0xff800000be0c7808 */ /* 0x000fe20007000000 */
[----:B------:R-:W-:Y:S01]  /*b9d0*/  UISETP.GE.AND UP5, UPT, UR4, 0x49, UPT ;  /* 0x000000490400788c */ /* 0x000fe2000bfa6270 */
[----:B------:R-:W-:Y:S01]  /*b9e0*/  PLOP3.LUT P6, PT, PT, PT, UP0, 0x40, 0x0 ;  /* 0x000000000000781c */ /* 0x000fe20003fce808 */
[----:B------:R-:W-:Y:S01]  /*b9f0*/  UISETP.GE.AND UP0, UPT, UR4, 0x19, UPT ;  /* 0x000000190400788c */ /* 0x000fe2000bf06270 */
[----:B------:R-:W-:Y:S01]  /*ba00*/  ISETP.LT.OR P5, PT, R2, 0x2, P5 ;  /* 0x000000020200780c */ /* 0x000fe20002fa1670 */
[----:B------:R-:W-:Y:S01]  /*ba10*/  UP2UR UR37, UPR, URZ, 0x40 ;  /* 0x000000403f257883 */ /* 0x000fe20008000000 */
[----:B------:R-:W-:Y:S01]  /*ba20*/  ISETP.GT.AND P2, PT, R0, 0x8, P2 ;  /* 0x000000080000780c */ /* 0x000fe20001744270 */
[----:B------:R-:W-:Y:S01]  /*ba30*/  UP2UR UR27, UPR, URZ, 0x1 ;  /* 0x000000013f1b7883 */ /* 0x000fe20008000000 */
[----:B------:R-:W-:Y:S01]  /*ba40*/  FSEL R20, R189, -INF , !P5 ;  /* 0xff800000bd147808 */ /* 0x000fe20006800000 */
[----:B------:R-:W-:Y:S01]  /*ba50*/  UP2UR UR33, UPR, URZ, 0x8 ;  /* 0x000000083f217883 */ /* 0x000fe20008000000 */
        /* <DEDUP_REMOVED lines=11> */
[----:B------:R-:W-:Y:S01]  /*bb10*/  UISETP.GE.AND UP3, UPT, UR4, 0x51, UPT ;  /* 0x000000510400788c */ /* 0x000fe2000bf66270 */
[----:B------:R-:W-:Y:S01]  /*bb20*/  ISETP.GT.AND P0, PT, R0, 0x10, P0 ;  /* 0x000000100000780c */ /* 0x000fe20000704270 */
[----:B------:R-:W-:Y:S01]  /*bb30*/  UP2UR UR25, UPR, URZ, 0x1 ;  /* 0x000000013f197883 */ /* 0x000fe20008000000 */
[----:B------:R-:W-:Y:S01]  /*bb40*/  FSEL R24, R169, -INF , !P1 ;  /* 0xff800000a9187808 */ /* 0x000fe20004800000 */
[----:B------:R-:W-:Y:S01]  /*bb50*/  UISETP.GE.AND UP2, UPT, UR4, 0x52, UPT ;  /* 0x000000520400788c */ /* 0x000fe2000bf46270 */
[----:B------:R-:W-:Y:S01]  /*bb60*/  PLOP3.LUT P1, PT, PT, PT, UP0, 0x40, 0x0 ;  /* 0x000000000000781c */ /* 0x000fe20003f2e808 */
[----:B------:R-:W-:Y:S01]  /*bb70*/  UISETP.GE.AND UP0, UPT, UR4, 0x22, UPT ;  /* 0x000000220400788c */ /* 0x000fe2000bf06270 */
[----:B------:R-:W-:Y:S01]  /*bb80*/  ISETP.LT.OR P0, PT, R2, 0x11, P0 ;  /* 0x000000110200780c */ /* 0x000fe20000701670 */
[----:B------:R-:W-:Y:S01]  /*bb90*/  UISETP.GE.AND UP1, UPT, UR4, 0x59, UPT ;  /* 0x000000590400788c */ /* 0x000fe2000bf26270 */
[----:B------:R-:W-:Y:S01]  /*bba0*/  ISETP.GT.AND P6, PT, R0, 0x11, P6 ;  /* 0x000000110000780c */ /* 0x000fe200037c4270 */
[----:B------:R-:W-:Y:S01]  /*bbb0*/  UP2UR UR24, UPR, URZ, 0x1 ;  /* 0x000000013f187883 */ /* 0x000fe20008000000 */
[----:B------:R-:W-:Y:S02]  /*bbc0*/  FSEL R25, R17, -INF , !P0 ;  /* 0xff80000011197808 */ /* 0x000fe40004000000 */
[----:B------:R-:W-:Y:S01]  /*bbd0*/  PLOP3.LUT P0, PT, PT, PT, UP0, 0x40, 0x0 ;  /* 0x000000000000781c */ /* 0x000fe20003f0e808 */
[----:B------:R-:W-:Y:S01]  /*bbe0*/  UISETP.GE.AND UP0, UPT, UR4, 0x29, UPT ;  /* 0x000000290400788c */ /* 0x000fe2000bf06270 */
[----:B------:R-:W-:Y:S02]  /*bbf0*/  ISETP.LT.OR P6, PT, R2, 0x12, P6 ;  /* 0x000000120200780c */ /* 0x000fe400037c1670 */
        /* <DEDUP_REMOVED lines=30> */
[C---:B------:R-:W-:Y:S01]  /*bde0*/  ISETP.GT.AND P0, PT, R0.reuse, 0x38, P0 ;  /* 0x000000380000780c */ /* 0x040fe20000704270 */
[----:B------:R-:W-:Y:S01]  /*bdf0*/  UP2UR UR18, UPR, URZ, 0x1 ;  /* 0x000000013f127883 */ /* 0x000fe20008000000 */
[C---:B------:R-:W-:Y:S02]  /*be00*/  ISETP.GT.AND P5, PT, R0.reuse, 0x29, P5 ;  /* 0x000000290000780c */ /* 0x040fe40002fa4270 */
[C---:B------:R-:W-:Y:S02]  /*be10*/  ISETP.GT.AND P2, PT, R0.reuse, 0x30, P2 ;  /* 0x000000300000780c */ /* 0x040fe40001744270 */
[----:B------:R-:W-:Y:S02]  /*be20*/  ISETP.GT.AND P1, PT, R0, 0x31, P1 ;  /* 0x000000310000780c */ /* 0x000fe40000f24270 */
[C---:B------:R-:W-:Y:S02]  /*be30*/  ISETP.LT.OR P0, PT, R2.reuse, 0x39, P0 ;  /* 0x000000390200780c */ /* 0x040fe40000701670 */
[----:B------:R-:W-:Y:S02]  /*be40*/  FSEL R176, R15, -INF , !P6 ;  /* 0xff8000000fb07808 */ /* 0x000fe40007000000 */
[----:B------:R-:W-:Y:S01]  /*be50*/  PLOP3.LUT P6, PT, PT, PT, UP0, 0x40, 0x0 ;  /* 0x000000000000781c */ /* 0x000fe20003fce808 */
[----:B------:R-:W-:Y:S01]  /*be60*/  UISETP.GE.AND UP0, UPT, UR4, 0x41, UPT ;  /* 0x000000410400788c */ /* 0x000fe2000bf06270 */
[C---:B------:R-:W-:Y:S02]  /*be70*/  ISETP.LT.OR P5, PT, R2.reuse, 0x2a, P5 ;  /* 0x0000002a0200780c */ /* 0x040fe40002fa1670 */
[C---:B------:R-:W-:Y:S01]  /*be80*/  ISETP.LT.OR P2, PT, R2.reuse, 0x31, P2 ;  /* 0x000000310200780c */ /* 0x040fe20001741670 */
[----:B------:R-:W-:Y:S01]  /*be90*/  UP2UR UR17, UPR, URZ, 0x1 ;  /* 0x000000013f117883 */ /* 0x000fe20008000000 */
[----:B------:R-:W-:Y:S02]  /*bea0*/  ISETP.LT.OR P1, PT, R2, 0x32, P1 ;  /* 0x000000320200780c */ /* 0x000fe40000f21670 */
[----:B------:R-:W-:Y:S02]  /*beb0*/  FSEL R196, R64, -INF , !P0 ;  /* 0xff80000040c47808 */ /* 0x000fe40004000000 */
[----:B------:R-:W-:Y:S02]  /*bec0*/  PLOP3.LUT P0, PT, PT, PT, UP4, 0x40, 0x0 ;  /* 0x000000000000781c */ /* 0x000fe40003f0e848 */
[----:B------:R-:W-:Y:S02]  /*bed0*/  FSEL R177, R49, -INF , !P5 ;  /* 0xff80000031b17808 */ /* 0x000fe40006800000 */
[----:B------:R-:W-:Y:S01]  /*bee0*/  PLOP3.LUT P5, PT, PT, PT, UP0, 0x40, 0x0 ;  /* 0x000000000000781c */ /* 0x000fe20003fae808 */
[----:B------:R-:W-:Y:S01]  /*bef0*/  UISETP.GE.AND UP0, UPT, UR4, 0x5a, UPT ;  /* 0x0000005a0400788c */ /* 0x000fe2000bf06270 */
[----:B------:R-:W-:Y:S02]  /*bf00*/  FSEL R179, R52, -INF , !P2 ;  /* 0xff80000034b37808 */ /* 0x000fe40005000000 */
[----:B------:R-:W-:Y:S01]  /*bf10*/  PLOP3.LUT P2, PT, PT, PT, UP6, 0x40, 0x0 ;  /* 0x000000000000781c */ /* 0x000fe20003f4e868 */
[----:B------:R-:W-:Y:S01]  /*bf20*/  UISETP.NE.AND UP6, UPT, UR34, URZ, UPT ;  /* 0x0000003f2200728c */ /* 0x000fe2000bfc5270 */
[----:B------:R-:W-:Y:S02]  /*bf30*/  FSEL R189, R53, -INF , !P1 ;  /* 0xff80000035bd7808 */ /* 0x000fe40004800000 */
[----:B------:R-:W-:Y:S02]  /*bf40*/  PLOP3.LUT P1, PT, PT, PT, UP5, 0x40, 0x0 ;  /* 0x000000000000781c */ /* 0x000fe40003f2e858 */
[C---:B------:R-:W-:Y:S02]  /*bf50*/  ISETP.GT.AND P0, PT, R0.reuse, 0x49, P0 ;  /* 0x000000490000780c */ /* 0x040fe40000704270 */
[C---:B------:R-:W-:Y:S02]  /*bf60*/  ISETP.GT.AND P6, PT, R0.reuse, 0x39, P6 ;  /* 0x000000390000780c */ /* 0x040fe400037c4270 */
[C---:B------:R-:W-:Y:S02]  /*bf70*/  ISETP.GT.AND P5, PT, R0.reuse, 0x40, P5 ;  /* 0x000000400000780c */ /* 0x040fe40002fa4270 */
[C---:B------:R-:W-:Y:S02]  /*bf80*/  ISETP.GT.AND P2, PT, R0.reuse, 0x41, P2 ;  /* 0x000000410000780c */ /* 0x040fe40001744270 */
[----:B------:R-:W-:Y:S02]  /*bf90*/  ISETP.GT.AND P1, PT, R0, 0x48, P1 ;  /* 0x000000480000780c */ /* 0x000fe40000f24270 */
[C---:B------:R-:W-:Y:S02]  /*bfa0*/  ISETP.LT.OR P0, PT, R2.reuse, 0x4a, P0 ;  /* 0x0000004a0200780c */ /* 0x040fe40000701670 */
[C---:B------:R-:W-:Y:S02]  /*bfb0*/  ISETP.LT.OR P6, PT, R2.reuse, 0x3a, P6 ;  /* 0x0000003a0200780c */ /* 0x040fe400037c1670 */
[C---:B------:R-:W-:Y:S02]  /*bfc0*/  ISETP.LT.OR P5, PT, R2.reuse, 0x41, P5 ;  /* 0x000000410200780c */ /* 0x040fe40002fa1670 */
[C---:B------:R-:W-:Y:S02]  /*bfd0*/  ISETP.LT.OR P2, PT, R2.reuse, 0x42, P2 ;  /* 0x000000420200780c */ /* 0x040fe40001741670 */
[----:B------:R-:W-:Y:S02]  /*bfe0*/  ISETP.LT.OR P1, PT, R2, 0x49, P1 ;  /* 0x000000490200780c */ /* 0x000fe40000f21670 */
[----:B------:R-:W-:Y:S02]  /*bff0*/  FSEL R237, R81, -INF , !P0 ;  /* 0xff80000051ed7808 */ /* 0x000fe40004000000 */
[----:B------:R-:W-:Y:S01]  /*c000*/  PLOP3.LUT P0, PT, PT, PT, UP6, 0x40, 0x0 ;  /* 0x000000000000781c */ /* 0x000fe20003f0e868 */
[----:B------:R-:W-:Y:S01]  /*c010*/  UISETP.NE.AND UP6, UPT, UR37, URZ, UPT ;  /* 0x0000003f2500728c */ /* 0x000fe2000bfc5270 */
[----:B------:R-:W-:Y:S02]  /*c020*/  FSEL R197, R65, -INF , !P6 ;  /* 0xff80000041c57808 */ /* 0x000fe40007000000 */
[----:B------:R-:W-:Y:S02]  /*c030*/  PLOP3.LUT P6, PT, PT, PT, UP3, 0x40, 0x0 ;  /* 0x000000000000781c */ /* 0x000fe40003fce838 */
[----:B------:R-:W-:Y:S02]  /*c040*/  FSEL R198, R68, -INF , !P5 ;  /* 0xff80000044c67808 */ /* 0x000fe40006800000 */
[----:B------:R-:W-:Y:S02]  /*c050*/  PLOP3.LUT P5, PT, PT, PT, UP2, 0x40, 0x0 ;  /* 0x000000000000781c */ /* 0x000fe40003fae828 */
[----:B------:R-:W-:Y:S02]  /*c060*/  FSEL R233, R69, -INF , !P2 ;  /* 0xff80000045e97808 */ /* 0x000fe40005000000 */
[----:B------:R-:W-:Y:S02]  /*c070*/  PLOP3.LUT P2, PT, PT, PT, UP1, 0x40, 0x0 ;  /* 0x000000000000781c */ /* 0x000fe40003f4e818 */
[----:B------:R-:W-:Y:S02]  /*c080*/  FSEL R236, R80, -INF , !P1 ;  /* 0xff80000050ec7808 */ /* 0x000fe40004800000 */
[----:B------:R-:W-:Y:S02]  /*c090*/  PLOP3.LUT P1, PT, PT, PT, UP0, 0x40, 0x0 ;  /* 0x000000000000781c */ /* 0x000fe40003f2e808 */
[C---:B------:R-:W-:Y:S02]  /*c0a0*/  ISETP.GT.AND P6, PT, R0.reuse, 0x50, P6 ;  /* 0x000000500000780c */ /* 0x040fe400037c4270 */
[C---:B------:R-:W-:Y:S02]  /*c0b0*/  ISETP.GT.AND P5, PT, R0.reuse, 0x51, P5 ;  /* 0x000000510000780c */ /* 0x040fe40002fa4270 */
[C---:B------:R-:W-:Y:S02]  /*c0c0*/  ISETP.GT.AND P2, PT, R0.reuse, 0x58, P2 ;  /* 0x000000580000780c */ /* 0x040fe40001744270 */
[----:B------:R-:W-:Y:S01]  /*c0d0*/  ISETP.GT.AND P1, PT, R0, 0x59, P1 ;  /* 0x000000590000780c */ /* 0x000fe20000f24270 */
[--C-:B-1----:R-:W-:Y:S01]  /*c0e0*/  IMAD.IADD R0, R6, 0x1, R3.reuse ;  /* 0x0000000106007824 */ /* 0x102fe200078e0203 */
[C---:B------:R-:W-:Y:S02]  /*c0f0*/  ISETP.LT.OR P6, PT, R2.reuse, 0x51, P6 ;  /* 0x000000510200780c */ /* 0x040fe400037c1670 */
[C---:B------:R-:W-:Y:S02]  /*c100*/  ISETP.LT.OR P5, PT, R2.reuse, 0x52, P5 ;  /* 0x000000520200780c */ /* 0x040fe40002fa1670 */
[C---:B------:R-:W-:Y:S02]  /*c110*/  ISETP.LT.OR P2, PT, R2.reuse, 0x59, P2 ;  /* 0x000000590200780c */ /* 0x040fe40001741670 */
[----:B------:R-:W-:Y:S01]  /*c120*/  ISETP.LT.OR P1, PT, R2, 0x5a, P1 ;  /* 0x0000005a0200780c */ /* 0x000fe20000f21670 */
[----:B------:R-:W-:Y:S01]  /*c130*/  IMAD.IADD R2, R5, 0x1, R3 ;  /* 0x0000000105027824 */ /* 0x000fe200078e0203 */
[----:B------:R-:W-:Y:S02]  /*c140*/  FSEL R240, R84, -INF , !P6 ;  /* 0xff80000054f07808 */ /* 0x000fe40007000000 */
[----:B------:R-:W-:Y:S02]  /*c150*/  FSEL R246, R85, -INF , !P5 ;  /* 0xff80000055f67808 */ /* 0x000fe40006800000 */
[----:B------:R-:W-:Y:S02]  /*c160*/  FSEL R250, R96, -INF , !P2 ;  /* 0xff80000060fa7808 */ /* 0x000fe40005000000 */
[----:B------:R-:W-:Y:S01]  /*c170*/  FSEL R252, R97, -INF , !P1 ;  /* 0xff80000061fc7808 */ /* 0x000fe20004800000 */
        /* <DEDUP_REMOVED lines=15> */
.L_x_281:
[----:B------:R-:W-:Y:S04]  /*c270*/  MOV R2, c[0x0][0x32c] ;  /* 0x0000cb0000027a02 */ /* 0x000fe80000000f00 */
[----:B------:R-:W-:Y:S11]  /*c280*/  ISETP.NE.AND P0, PT, R2, 0x1, PT ;  /* 0x000000010200780c */ /* 0x000ff60003f05270 */
[----:B------:R-:W-:Y:S02]  /*c290*/  @!UPT UIADD3 URZ, URZ, URZ, URZ ;  /* 0x0000003f3f3ff290 */ /* 0x000fe4000fffe03f */
[----:B------:R-:W-:Y:S05]  /*c2a0*/  @P0 IMAD.HI.U32 R2, R0, c[0x0][0x330], RZ ;  /* 0x0000cc0000020a27 */ /* 0x000fea00078e00ff */
[----:B------:R-:W-:Y:S02]  /*c2b0*/  @P0 SHF.R.U32.HI R0, RZ, c[0x0][0x334], R2 ;  /* 0x0000cd00ff000a19 */ /* 0x000fe40000011602 */
.L_x_282:
[----:B------:R-:W-:Y:S05]  /*c2c0*/  BSYNC B0 ;  /* 0x0000000000007941 */ /* 0x000fea0003800000 */
.L_x_280:
[----:B------:R-:W-:Y:S02]  /*c2d0*/  IMAD.U32 R2, RZ, RZ, UR4 ;  /* 0x00000004ff027e24 */ /* 0x000fe4000f8e00ff */
[----:B------:R-:W-:Y:S03]  /*c2e0*/  IMAD.U32 R7, RZ, RZ, UR15 ;  /* 0x0000000fff077e24 */ /* 0x000fe6000f8e00ff */
[----:B------:R-:W-:Y:S04]  /*c2f0*/  IADD3 R2, -R10, 0x1, R2 ;  /* 0x000000010a027810 */ /* 0x000fe80007ffe102 */
[----:B------:R-:W-:Y:S02]  /*c300*/  IADD3 R8, R2, -0x1, RZ ;  /* 0xffffffff02087810 */ /* 0x000fe40007ffe0ff */
[----:B------:R-:W-:Y:S03]  /*c310*/  IADD3 R2, -R7, UR8, R2 ;  /* 0x0000000807027c10 */ /* 0x000fe6000fffe102 */
[----:B------:R-:W-:Y:S01]  /*c320*/  IMAD R0, R0, c[0x0][0x32c], R8 ;  /* 0x0000cb0000007a24 */ /* 0x000fe200078e0208 */
[C-C-:B------:R-:W-:Y:S02]  /*c330*/  IADD3 R7, R3.reuse, UR13, R2.reuse ;  /* 0x0000000d03077c10 */ /* 0x140fe4000fffe002 */
[----:B------:R-:W-:Y:S02]  /*c340*/  IADD3 R3, R3, c[0x0][0x328], R2 ;  /* 0x0000ca0003037a10 */ /* 0x000fe40007ffe002 */
[----:B------:R-:W-:Y:S02]  /*c350*/  IADD3 R2, R0, c[0x0][0x32c], RZ ;  /* 0x0000cb0000027a10 */ /* 0x000fe40007ffe0ff */
[----:B------:R-:W-:Y:S02]  /*c360*/  IMNMX R0, R7, R0, !PT ;  /* 0x0000000007007217 */ /* 0x000fe40007800200 */
[----:B------:R-:W-:Y:S02]  /*c370*/  IMNMX R2, R3, R2, PT ;  /* 0x0000000203027217 */ /* 0x000fe40003800200 */
.L_x_279:
[----:B------:R-:W-:Y:S01]  /*c380*/  UP2UR UR40, UPR, URZ, 0x8 ;  /* 0x000000083f287883 */ /* 0x000fe20008000000 */
[----:B------:R-:W1:Y:S01]  /*c390*/  SHFL.IDX PT, R3, R4, 0x2, 0x1c1f ;  /* 0x005c1f0004037f89 */ /* 0x000e6200000e0000 */
[----:B------:R-:W-:Y:S01]  /*c3a0*/  UISETP.NE.AND UP3, UPT, UR29, URZ, UPT ;  /* 0x0000003f1d00728c */ /* 0x000fe2000bf65270 */
[----:B------:R-:W-:Y:S01]  /*c3b0*/  IMAD.U32 R7, RZ, RZ, UR4 ;  /* 0x00000004ff077e24 */ /* 0x000fe2000f8e00ff */
[----:B------:R-:W-:Y:S01]  /*c3c0*/  UP2UR UR42, UPR, URZ, 0x20 ;  /* 0x000000203f2a7883 */ /* 0x000fe20008000000 */
[----:B------:R-:W-:Y:S01]  /*c3d0*/  IMAD.U32 R8, RZ, RZ, UR15 ;  /* 0x0000000fff087e24 */ /* 0x000fe2000f8e00ff */
[----:B------:R-:W-:Y:S02]  /*c3e0*/  UISETP.NE.AND UP5, UPT, UR33, URZ, UPT ;  /* 0x0000003f2100728c */ /* 0x000fe4000bfa5270 */
[----:B------:R-:W-:Y:S01]  /*c3f0*/  PLOP3.LUT P0, PT, PT, PT, UP3, 0x40, 0x0 ;  /* 0x000000000000781c */ /* 0x000fe20003f0e838 */
[----:B------:R-:W-:Y:S01]  /*c400*/  UP2UR UR39, UPR, URZ, 0x4 ;  /* 0x000000043f277883 */ /* 0x000fe20008000000 */
[----:B------:R-:W-:Y:S01]  /*c410*/  IADD3 R7, -R10, 0x1, R7 ;  /* 0x000000010a077810 */ /* 0x000fe20007ffe107 */
[----:B------:R-:W-:Y:S01]  /*c420*/  UISETP.NE.AND UP2, UPT, UR30, URZ, UPT ;  /* 0x0000003f1e00728c */ /* 0x000fe2000bf45270 */
[----:B------:R-:W-:Y:S01]  /*c430*/  PLOP3.LUT P6, PT, PT, PT, UP5, 0x40, 0x0 ;  /* 0x000000000000781c */ /* 0x000fe20003fce858 */
[----:B------:R-:W-:Y:S01]  /*c440*/  UP2UR UR38, UPR, URZ, 0x2 ;  /* 0x000000023f267883 */ /* 0x000fe20008000000 */
[C---:B------:R-:W-:Y:S01]  /*c450*/  ISETP.GT.AND P0, PT, R0.reuse, 0x10, P0 ;  /* 0x000000100000780c */ /* 0x040fe20000704270 */
[----:B------:R-:W-:Y:S01]  /*c460*/  UISETP.NE.AND UP1, UPT, UR32, URZ, UPT ;  /* 0x0000003f2000728c */ /* 0x000fe2000bf25270 */
[----:B------:R-:W-:Y:S01]  /*c470*/  ISETP.GT.AND P6, PT, R0, RZ, P6 ;  /* 0x000000ff0000720c */ /* 0x000fe200037c4270 */
[----:B------:R-:W-:Y:S01]  /*c480*/  UP2UR UR37, UPR, URZ, 0x1 ;  /* 0x000000013f257883 */ /* 0x000fe20008000000 */
[----:B------:R-:W-:Y:S01]  /*c490*/  PLOP3.LUT P1, PT, PT, PT, UP2, 0x40, 0x0 ;  /* 0x000000000000781c */ /* 0x000fe20003f2e828 */
[----:B------:R-:W-:Y:S01]  /*c4a0*/  UISETP.NE.AND UP0, UPT, UR31, URZ, UPT ;  /* 0x0000003f1f00728c */ /* 0x000fe2000bf05270 */
[----:B------:R-:W-:Y:S01]  /*c4b0*/  ISETP.LT.OR P0, PT, R2, 0x11, P0 ;  /* 0x000000110200780c */ /* 0x000fe20000701670 */
[----:B------:R-:W-:Y:S01]  /*c4c0*/  UISETP.NE.AND UP2, UPT, UR24, URZ, UPT ;  /* 0x0000003f1800728c */ /* 0x000fe2000bf45270 */
[----:B------:R-:W-:Y:S01]  /*c4d0*/  PLOP3.LUT P5, PT, PT, PT, UP1, 0x40, 0x0 ;  /* 0x000000000000781c */ /* 0x000fe20003fae818 */
[----:B------:R-:W-:Y:S01]  /*c4e0*/  UP2UR UR41, UPR, URZ, 0x10 ;  /* 0x000000103f297883 */ /* 0x000fe20008000000 */
[C---:B------:R-:W-:Y:S01]  /*c4f0*/  ISETP.GT.AND P1, PT, R0.reuse, 0x9, P1 ;  /* 0x000000090000780c */ /* 0x040fe20000f24270 */
[----:B------:R-:W-:Y:S01]  /*c500*/  UISETP.NE.AND UP4, UPT, UR28, URZ, UPT ;  /* 0x0000003f1c00728c */ /* 0x000fe2000bf85270 */
[----:B------:R-:W-:Y:S01]  /*c510*/  PLOP3.LUT P2, PT, PT, PT, UP0, 0x40, 0x0 ;  /* 0x000000000000781c */ /* 0x000fe20003f4e808 */
[----:B------:R-:W-:Y:S01]  /*c520*/  UISETP.NE.AND UP1, UPT, UR27, URZ, UPT ;  /* 0x0000003f1b00728c */ /* 0x000fe2000bf25270 */
[C---:B------:R-:W-:Y:S01]  /*c530*/  ISETP.GT.AND P5, PT, R0.reuse, 0x1, P5 ;  /* 0x000000010000780c */ /* 0x040fe20002fa4270 */
[----:B------:R-:W-:Y:S01]  /*c540*/  UISETP.NE.AND UP0, UPT, UR26, URZ, UPT ;  /* 0x0000003f1a00728c */ /* 0x000fe2000bf05270 */
[----:B------:R-:W-:Y:S01]  /*c550*/  ISETP.GT.AND P2, PT, R0, 0x8, P2 ;  /* 0x000000080000780c */ /* 0x000fe20001744270 */
[----:B------:R-:W-:Y:S01]  /*c560*/  UISETP.NE.AND UP3, UPT, UR25, URZ, UPT ;  /* 0x0000003f1900728c */ /* 0x000fe2000bf65270 */
[C---:B------:R-:W-:Y:S01]  /*c570*/  ISETP.LT.OR P6, PT, R2.reuse, 0x1, P6 ;  /* 0x000000010200780c */ /* 0x040fe200037c1670 */
[----:B------:R-:W-:Y:S01]  /*c580*/  UISETP.NE.AND UP5, UPT, UR42, URZ, UPT ;  /* 0x0000003f2a00728c */ /* 0x000fe2000bfa5270 */
[C---:B------:R-:W-:Y:S02]  /*c590*/  ISETP.LT.OR P5, PT, R2.reuse, 0x2, P5 ;  /* 0x000000020200780c */ /* 0x040fe40002fa1670 */
[C---:B------:R-:W-:Y:S02]  /*c5a0*/  ISETP.LT.OR P2, PT, R2.reuse, 0x9, P2 ;  /* 0x000000090200780c */ /* 0x040fe40001741670 */
[----:B------:R-:W-:Y:S02]  /*c5b0*/  ISETP.LT.OR P1, PT, R2, 0xa, P1 ;  /* 0x0000000a0200780c */ /* 0x000fe40000f21670 */
[----:B------:R-:W-:Y:S02]  /*c5c0*/  FSEL R26, R182, -INF , !P0 ;  /* 0xff800000b61a7808 */ /* 0x000fe40004000000 */
[----:B------:R-:W-:Y:S01]  /*c5d0*/  PLOP3.LUT P0, PT, PT, PT, UP2, 0x40, 0x0 ;  /* 0x000000000000781c */ /* 0x000fe20003f0e828 */
[----:B------:R-:W-:Y:S01]  /*c5e0*/  UISETP.NE.AND UP2, UPT, UR19, URZ, UPT ;  /* 0x0000003f1300728c */ /* 0x000fe2000bf45270 */
        /* <DEDUP_REMOVED lines=48> */
[----:B------:R-:W-:Y:S02]  /*c8f0*/  PLOP3.LUT P0, PT, PT, PT, UP4, 0x40, 0x0 ;  /* 0x000000000000781c */ /* 0x000fe40003f0e848 */
[----:B------:R-:W-:Y:S02]  /*c900*/  FSEL R174, R50, -INF , !P6 ;  /* 0xff80000032ae7808 */ /* 0x000fe40007000000 */
[----:B------:R-:W-:Y:S01]  /*c910*/  PLOP3.LUT P6, PT, PT, PT, UP1, 0x40, 0x0 ;  /* 0x000000000000781c */ /* 0x000fe20003fce818 */
[----:B------:R-:W-:Y:S01]  /*c920*/  UISETP.NE.AND UP1, UPT, UR38, URZ, UPT ;  /* 0x0000003f2600728c */ /* 0x000fe2000bf25270 */
[----:B------:R-:W-:Y:S02]  /*c930*/  FSEL R175, R51, -INF , !P5 ;  /* 0xff80000033af7808 */ /* 0x000fe40006800000 */
[----:B------:R-:W-:Y:S01]  /*c940*/  PLOP3.LUT P5, PT, PT, PT, UP0, 0x40, 0x0 ;  /* 0x000000000000781c */ /* 0x000fe20003fae808 */
[----:B------:R-:W-:Y:S01]  /*c950*/  UISETP.NE.AND UP0, UPT, UR37, URZ, UPT ;  /* 0x0000003f2500728c */ /* 0x000fe2000bf05270 */
[----:B------:R-:W-:Y:S01]  /*c960*/  FSEL R180, R54, -INF , !P2 ;  /* 0xff80000036b47808 */ /* 0x000fe20005000000 */
[----:B------:R-:W-:Y:S01]  /*c970*/  UP2UR UR37, UPR, URZ, 0x40 ;  /* 0x000000403f257883 */ /* 0x000fe20008000000 */
        /* <DEDUP_REMOVED lines=28> */
[----:B------:R-:W-:Y:S02]  /*cb40*/  ISETP.GT.AND P1, PT, R0, 0x59, P1 ;  /* 0x000000590000780c */ /* 0x000fe40000f24270 */
[----:B------:R-:W-:Y:S02]  /*cb50*/  IADD3 R0, -R8, UR8, R7 ;  /* 0x0000000808007c10 */ /* 0x000fe4000fffe107 */
[C---:B------:R-:W-:Y:S02]  /*cb60*/  ISETP.LT.OR P6, PT, R2.reuse, 0x51, P6 ;  /* 0x000000510200780c */ /* 0x040fe400037c1670 */
[C---:B------:R-:W-:Y:S02]  /*cb70*/  ISETP.LT.OR P5, PT, R2.reuse, 0x52, P5 ;  /* 0x000000520200780c */ /* 0x040fe40002fa1670 */
[C---:B------:R-:W-:Y:S02]  /*cb80*/  ISETP.LT.OR P2, PT, R2.reuse, 0x59, P2 ;  /* 0x000000590200780c */ /* 0x040fe40001741670 */
[----:B------:R-:W-:Y:S02]  /*cb90*/  ISETP.LT.OR P1, PT, R2, 0x5a, P1 ;  /* 0x0000005a0200780c */ /* 0x000fe40000f21670 */
[C---:B------:R-:W-:Y:S02]  /*cba0*/  IADD3 R2, R0.reuse, c[0x0][0x328], RZ ;  /* 0x0000ca0000027a10 */ /* 0x040fe40007ffe0ff */
[----:B------:R-:W-:Y:S02]  /*cbb0*/  IADD3 R0, R0, UR13, RZ ;  /* 0x0000000d00007c10 */ /* 0x000fe4000fffe0ff */
[----:B------:R-:W-:Y:S01]  /*cbc0*/  FSEL R238, R86, -INF , !P6 ;  /* 0xff80000056ee7808 */ /* 0x000fe20007000000 */
[--C-:B-1----:R-:W-:Y:S01]  /*cbd0*/  IMAD.IADD R2, R2, 0x1, R3.reuse ;  /* 0x0000000102027824 */ /* 0x102fe200078e0203 */
[----:B------:R-:W-:Y:S01]  /*cbe0*/  FSEL R242, R87, -INF , !P5 ;  /* 0xff80000057f27808 */ /* 0x000fe20006800000 */
[----:B------:R-:W-:Y:S01]  /*cbf0*/  IMAD.IADD R0, R0, 0x1, R3 ;  /* 0x0000000100007824 */ /* 0x000fe200078e0203 */
        /* <DEDUP_REMOVED lines=17> */
.L_x_285:
[----:B------:R-:W-:Y:S04]  /*cd10*/  MOV R7, c[0x0][0x32c] ;  /* 0x0000cb0000077a02 */ /* 0x000fe80000000f00 */
[----:B------:R-:W-:Y:S11]  /*cd20*/  ISETP.NE.AND P0, PT, R7, 0x1, PT ;  /* 0x000000010700780c */ /* 0x000ff60003f05270 */
[----:B------:R-:W-:Y:S02]  /*cd30*/  @!UPT UIADD3 URZ, URZ, URZ, URZ ;  /* 0x0000003f3f3ff290 */ /* 0x000fe4000fffe03f */
[----:B------:R-:W-:Y:S05]  /*cd40*/  @P0 IMAD.HI.U32 R7, R3, c[0x0][0x330], RZ ;  /* 0x0000cc0003070a27 */ /* 0x000fea00078e00ff */
[----:B------:R-:W-:Y:S02]  /*cd50*/  @P0 SHF.R.U32.HI R3, RZ, c[0x0][0x334], R7 ;  /* 0x0000cd00ff030a19 */ /* 0x000fe40000011607 */
.L_x_286:
[----:B------:R-:W-:Y:S05]  /*cd60*/  BSYNC B0 ;  /* 0x0000000000007941 */ /* 0x000fea0003800000 */
.L_x_284:
[----:B------:R-:W-:Y:S05]  /*cd70*/  MOV R7, UR12 ;  /* 0x0000000c00077c02 */ /* 0x000fea0008000f00 */
[----:B------:R-:W-:Y:S04]  /*cd80*/  IMAD R7, R7, -0x60, -R10 ;  /* 0xffffffa007077824 */ /* 0x000fe800078e0a0a */
[----:B------:R-:W-:Y:S05]  /*cd90*/  IMAD R3, R3, c[0x0][0x32c], R7 ;  /* 0x0000cb0003037a24 */ /* 0x000fea00078e0207 */
[----:B------:R-:W-:Y:S02]  /*cda0*/  IADD3 R7, R3, c[0x0][0x32c], RZ ;  /* 0x0000cb0003077a10 */ /* 0x000fe40007ffe0ff */
[----:B------:R-:W-:Y:S02]  /*cdb0*/  IMNMX R0, R0, R3, !PT ;  /* 0x0000000300007217 */ /* 0x000fe40007800200 */
[----:B------:R-:W-:Y:S02]  /*cdc0*/  IMNMX R2, R2, R7, PT ;  /* 0x0000000702027217 */ /* 0x000fe40003800200 */
.L_x_283:
[----:B------:R-:W-:Y:S01]  /*cdd0*/  UP2UR UR40, UPR, URZ, 0x8 ;  /* 0x000000083f287883 */ /* 0x000fe20008000000 */
[----:B------:R-:W1:Y:S01]  /*cde0*/  SHFL.IDX PT, R3, R4, 0x3, 0x1c1f ;  /* 0x007c1f0004037f89 */ /* 0x000e6200000e0000 */
[----:B------:R-:W-:Y:S02]  /*cdf0*/  UISETP.NE.AND UP3, UPT, UR29, URZ, UPT ;  /* 0x0000003f1d00728c */ /* 0x000fe4000bf65270 */
[----:B------:R-:W-:Y:S02]  /*ce00*/  UP2UR UR42, UPR, URZ, 0x20 ;  /* 0x000000203f2a7883 */ /* 0x000fe40008000000 */
[----:B------:R-:W-:Y:S02]  /*ce10*/  UISETP.NE.AND UP5, UPT, UR33, URZ, UPT ;  /* 0x0000003f2100728c */ /* 0x000fe4000bfa5270 */
[----:B------:R-:W-:Y:S01]  /*ce20*/  PLOP3.LUT P0, PT, PT, PT, UP3, 0x40, 0x0 ;  /* 0x000000000000781c */ /* 0x000fe20003f0e838 */
[----:B------:R-:W-:Y:S02]  /*ce30*/  UP2UR UR39, UPR, URZ, 0x4 ;  /* 0x000000043f277883 */ /* 0x000fe40008000000 */
        /* <DEDUP_REMOVED lines=140> */
.L_x_289:
[----:B------:R-:W-:Y:S04]  /*d700*/  MOV R2, c[0x0][0x32c] ;  /* 0x0000cb0000027a02 */ /* 0x000fe80000000f00 */
[----:B------:R-:W-:Y:S11]  /*d710*/  ISETP.NE.AND P0, PT, R2, 0x1, PT ;  /* 0x000000010200780c */ /* 0x000ff60003f05270 */
[----:B------:R-:W-:Y:S02]  /*d720*/  @!UPT UIADD3 URZ, URZ, URZ, URZ ;  /* 0x0000003f3f3ff290 */ /* 0x000fe4000fffe03f */
[----:B------:R-:W-:Y:S05]  /*d730*/  @P0 IMAD.HI.U32 R2, R0, c[0x0][0x330], RZ ;  /* 0x0000cc0000020a27 */ /* 0x000fea00078e00ff */
[----:B------:R-:W-:Y:S02]  /*d740*/  @P0 SHF.R.U32.HI R0, RZ, c[0x0][0x334], R2 ;  /* 0x0000cd00ff000a19 */ /* 0x000fe40000011602 */
.L_x_290:
[----:B------:R-:W-:Y:S05]  /*d750*/  BSYNC B0 ;  /* 0x0000000000007941 */ /* 0x000fea0003800000 */
.L_x_288:
        /* <DEDUP_REMOVED lines=11> */
.L_x_287:
[----:B------:R-:W2:Y:S01]  /*d810*/  LDL.LU R3, [R1] ;  /* 0x0000000001037983 */ /* 0x000ea20000300800 */
        /* <DEDUP_REMOVED lines=10> */
[----:B------:R-:W-:Y:S01]  /*d8c0*/  PLOP3.LUT P2, PT, PT, PT, UP6, 0x40, 0x0 ;  /* 0x000000000000781c */ /* 0x000fe20003f4e868 */
[----:B------:R-:W-:Y:S01]  /*d8d0*/  UISETP.NE.AND UP4, UPT, UR27, URZ, UPT ;  /* 0x0000003f1b00728c */ /* 0x000fe2000bf85270 */
[----:B------:R-:W-:Y:S01]  /*d8e0*/  FMNMX.FTZ R72, R24, R72, !PT ;  /* 0x0000004818487209 */ /* 0x000fe20007810000 */
[----:B------:R-:W-:Y:S01]  /*d8f0*/  UP2UR UR27, UPR, URZ, 0x8 ;  /* 0x000000083f1b7883 */ /* 0x000fe20008000000 */
[----:B------:R-:W-:Y:S01]  /*d900*/  ISETP.GT.AND P2, PT, R0, RZ, P2 ;  /* 0x000000ff0000720c */ /* 0x000fe20001744270 */
[----:B------:R-:W-:Y:S01]  /*d910*/  UISETP.NE.AND UP3, UPT, UR29, URZ, UPT ;  /* 0x0000003f1d00728c */ /* 0x000fe2000bf65270 */
[----:B------:R-:W-:Y:S01]  /*d920*/  FMNMX.FTZ R72, R25, R72, !PT ;  /* 0x0000004819487209 */ /* 0x000fe20007810000 */
[----:B------:R-:W-:Y:S01]  /*d930*/  UP2UR UR29, UPR, URZ, 0x4 ;  /* 0x000000043f1d7883 */ /* 0x000fe20008000000 */
[----:B------:R-:W-:Y:S01]  /*d940*/  ISETP.LT.OR P2, PT, R2, 0x1, P2 ;  /* 0x000000010200780c */ /* 0x000fe20001741670 */
[----:B------:R-:W-:Y:S01]  /*d950*/  UISETP.NE.AND UP2, UPT, UR28, URZ, UPT ;  /* 0x0000003f1c00728c */ /* 0x000fe2000bf45270 */
[----:B------:R-:W-:Y:S01]  /*d960*/  FMNMX.FTZ R72, R27, R72, !PT ;  /* 0x000000481b487209 */ /* 0x000fe20007810000 */
[----:B------:R-:W-:Y:S01]  /*d970*/  UP2UR UR28, UPR, URZ, 0x2 ;  /* 0x000000023f1c7883 */ /* 0x000fe20008000000 */
[----:B------:R-:W-:Y:S01]  /*d980*/  PLOP3.LUT P0, PT, PT, PT, UP5, 0x40, 0x0 ;  /* 0x000000000000781c */ /* 0x000fe20003f0e858 */
[----:B------:R-:W-:Y:S01]  /*d990*/  UISETP.NE.AND UP1, UPT, UR30, URZ, UPT ;  /* 0x0000003f1e00728c */ /* 0x000fe2000bf25270 */
[----:B------:R-:W-:Y:S01]  /*d9a0*/  FMNMX.FTZ R72, R30, R72, !PT ;  /* 0x000000481e487209 */ /* 0x000fe20007810000 */
[----:B------:R-:W-:Y:S01]  /*d9b0*/  UP2UR UR30, UPR, URZ, 0x1 ;  /* 0x000000013f1e7883 */ /* 0x000fe20008000000 */
[----:B------:R-:W-:Y:S01]  /*d9c0*/  ISETP.GT.AND P0, PT, R0, 0x1, P0 ;  /* 0x000000010000780c */ /* 0x000fe20000704270 */
[----:B------:R-:W-:Y:S01]  /*d9d0*/  UISETP.NE.AND UP0, UPT, UR31, URZ, UPT ;  /* 0x0000003f1f00728c */ /* 0x000fe2000bf05270 */
[----:B------:R-:W-:Y:S01]  /*d9e0*/  FMNMX.FTZ R72, R33, R72, !PT ;  /* 0x0000004821487209 */ /* 0x000fe20007810000 */
[----:B------:R-:W-:Y:S01]  /*d9f0*/  UISETP.NE.AND UP6, UPT, UR4, URZ, UPT ;  /* 0x0000003f0400728c */ /* 0x000fe2000bfc5270 */
[----:B------:R-:W-:Y:S01]  /*da00*/  PLOP3.LUT P1, PT, PT, PT, UP1, 0x40, 0x0 ;  /* 0x000000000000781c */ /* 0x000fe20003f2e818 */
[----:B------:R-:W-:Y:S01]  /*da10*/  UISETP.NE.AND UP1, UPT, UR23, URZ, UPT ;  /* 0x0000003f1700728c */ /* 0x000fe2000bf25270 */
[----:B------:R-:W-:Y:S01]  /*da20*/  FMNMX.FTZ R72, R48, R72, !PT ;  /* 0x0000004830487209 */ /* 0x000fe20007810000 */
[----:B------:R-:W-:Y:S01]  /*da30*/  UISETP.NE.AND UP5, UPT, UR33, URZ, UPT ;  /* 0x0000003f2100728c */ /* 0x000fe2000bfa5270 */
[----:B------:R-:W-:Y:S01]  /*da40*/  PLOP3.LUT P6, PT, PT, PT, UP0, 0x40, 0x0 ;  /* 0x000000000000781c */ /* 0x000fe20003fce808 */
[----:B------:R-:W-:Y:S01]  /*da50*/  UISETP.NE.AND UP0, UPT, UR26, URZ, UPT ;  /* 0x0000003f1a00728c */ /* 0x000fe2000bf05270 */
[----:B------:R-:W-:Y:S01]  /*da60*/  FMNMX.FTZ R72, R90, R72, !PT ;  /* 0x000000485a487209 */ /* 0x000fe20007810000 */
[----:B------:R-:W-:Y:S01]  /*da70*/  LDSM.16.MT88.4 R52, [R210+0x100] ;  /* 0x00010000d234783b */ /* 0x000fe20000004200 */
[----:B------:R-:W-:Y:S02]  /*da80*/  ISETP.LT.OR P0, PT, R2, 0x2, P0 ;  /* 0x000000020200780c */ /* 0x000fe40000701670 */
[----:B------:R-:W-:Y:S02]  /*da90*/  FMNMX.FTZ R72, R176, R72, !PT ;  /* 0x00000048b0487209 */ /* 0x000fe40007810000 */
[----:B------:R-:W-:Y:S02]  /*daa0*/  ISETP.GT.AND P6, PT, R0, 0x8, P6 ;  /* 0x000000080000780c */ /* 0x000fe400037c4270 */
[----:B------:R-:W-:Y:S01]  /*dab0*/  FMNMX.FTZ R72, R177, R72, !PT ;  /* 0x00000048b1487209 */ /* 0x000fe20007810000 */
[----:B------:R-:W-:Y:S01]  /*dac0*/  LDSM.16.MT88.4 R80, [R211+0x100] ;  /* 0x00010000d350783b */ /* 0x000fe20000004200 */
[----:B------:R-:W-:Y:S02]  /*dad0*/  ISETP.LT.OR P6, PT, R2, 0x9, P6 ;  /* 0x000000090200780c */ /* 0x000fe400037c1670 */
[----:B------:R-:W-:Y:S02]  /*dae0*/  FMNMX.FTZ R72, R179, R72, !PT ;  /* 0x00000048b3487209 */ /* 0x000fe40007810000 */
[----:B------:R-:W-:Y:S02]  /*daf0*/  FSEL R15, R251, -INF , !P0 ;  /* 0xff800000fb0f7808 */ /* 0x000fe40004000000 */
[----:B------:R-:W-:Y:S02]  /*db00*/  FMNMX.FTZ R72, R189, R72, !PT ;  /* 0x00000048bd487209 */ /* 0x000fe40007810000 */
[----:B------:R-:W-:Y:S02]  /*db10*/  ISETP.GT.AND P1, PT, R0, 0x9, P1 ;  /* 0x000000090000780c */ /* 0x000fe40000f24270 */
[----:B------:R-:W-:Y:S02]  /*db20*/  FMNMX.FTZ R72, R196, R72, !PT ;  /* 0x00000048c4487209 */ /* 0x000fe40007810000 */
[----:B------:R-:W-:Y:S01]  /*db30*/  PLOP3.LUT P5, PT, PT, PT, UP3, 0x40, 0x0 ;  /* 0x000000000000781c */ /* 0x000fe20003fae838 */
[----:B------:R-:W-:Y:S01]  /*db40*/  UISETP.NE.AND UP3, UPT, UR25, URZ, UPT ;  /* 0x0000003f1900728c */ /* 0x000fe2000bf65270 */
[----:B------:R-:W-:Y:S02]  /*db50*/  FMNMX.FTZ R72, R197, R72, !PT ;  /* 0x00000048c5487209 */ /* 0x000fe40007810000 */
[----:B------:R-:W-:Y:S02]  /*db60*/  ISETP.LT.OR P1, PT, R2, 0xa, P1 ;  /* 0x0000000a0200780c */ /* 0x000fe40000f21670 */
[----:B------:R-:W-:Y:S02]  /*db70*/  FMNMX.FTZ R72, R198, R72, !PT ;  /* 0x00000048c6487209 */ /* 0x000fe40007810000 */
[----:B------:R-:W-:Y:S02]  /*db80*/  FSEL R17, R249, -INF , !P6 ;  /* 0xff800000f9117808 */ /* 0x000fe40007000000 */
[----:B------:R-:W-:Y:S02]  /*db90*/  FMNMX.FTZ R72, R233, R72, !PT ;  /* 0x00000048e9487209 */ /* 0x000fe40007810000 */
[----:B------:R-:W-:Y:S02]  /*dba0*/  ISETP.GT.AND P5, PT, R0, 0x10, P5 ;  /* 0x000000100000780c */ /* 0x000fe40002fa4270 */
[----:B------:R-:W-:Y:S02]  /*dbb0*/  FMNMX.FTZ R72, R236, R72, !PT ;  /* 0x00000048ec487209 */ /* 0x000fe40007810000 */
[----:B------:R-:W-:Y:S02]  /*dbc0*/  ISETP.LT.OR P5, PT, R2, 0x11, P5 ;  /* 0x000000110200780c */ /* 0x000fe40002fa1670 */
[----:B------:R-:W-:Y:S02]  /*dbd0*/  FMNMX.FTZ R72, R237, R72, !PT ;  /* 0x00000048ed487209 */ /* 0x000fe40007810000 */
[----:B------:R-:W-:Y:S02]  /*dbe0*/  FSEL R19, R248, -INF , !P1 ;  /* 0xff800000f8137808 */ /* 0x000fe40004800000 */
[----:B------:R-:W-:Y:S02]  /*dbf0*/  FMNMX.FTZ R72, R240, R72, !PT ;  /* 0x00000048f0487209 */ /* 0x000fe40007810000 */
[----:B------:R-:W-:Y:S01]  /*dc00*/  PLOP3.LUT P0, PT, PT, PT, UP4, 0x40, 0x0 ;  /* 0x000000000000781c */ /* 0x000fe20003f0e848 */
[----:B------:R-:W-:Y:S01]  /*dc10*/  UISETP.NE.AND UP4, UPT, UR21, URZ, UPT ;  /* 0x0000003f1500728c */ /* 0x000fe2000bf85270 */
[----:B------:R-:W-:Y:S02]  /*dc20*/  FMNMX.FTZ R72, R246, R72, !PT ;  /* 0x00000048f6487209 */ /* 0x000fe40007810000 */
[----:B------:R-:W-:Y:S02]  /*dc30*/  FSEL R56, R204, -INF , !P5 ;  /* 0xff800000cc387808 */ /* 0x000fe40006800000 */
[----:B------:R-:W-:Y:S02]  /*dc40*/  FMNMX.FTZ R72, R250, R72, !PT ;  /* 0x00000048fa487209 */ /* 0x000fe40007810000 */
[----:B------:R-:W-:Y:S02]  /*dc50*/  ISETP.GT.AND P0, PT, R0, 0x18, P0 ;  /* 0x000000180000780c */ /* 0x000fe40000704270 */
[----:B------:R-:W-:Y:S02]  /*dc60*/  FMNMX.FTZ R72, R252, R72, !PT ;  /* 0x00000048fc487209 */ /* 0x000fe40007810000 */
[----:B------:R-:W-:Y:S01]  /*dc70*/  PLOP3.LUT P6, PT, PT, PT, UP0, 0x40, 0x0 ;  /* 0x000000000000781c */ /* 0x000fe20003fce808 */
[----:B------:R-:W-:Y:S01]  /*dc80*/  UISETP.NE.AND UP0, UPT, UR22, URZ, UPT ;  /* 0x0000003f1600728c */ /* 0x000fe2000bf05270 */
[----:B------:R-:W-:Y:S01]  /*dc90*/  ISETP.LT.OR P0, PT, R2, 0x19, P0 ;  /* 0x000000190200780c */ /* 0x000fe20000701670 */
[----:B------:R-:W1:Y:S01]  /*dca0*/  SHFL.BFLY PT, R5, R72, 0x2, 0x1f ;  /* 0x0c401f0048057f89 */ /* 0x000e6200000e0000 */
[----:B------:R-:W-:Y:S02]  /*dcb0*/  ISETP.GT.AND P6, PT, R0, 0x19, P6 ;  /* 0x000000190000780c */ /* 0x000fe400037c4270 */
[----:B------:R-:W-:Y:S02]  /*dcc0*/  FSEL R62, R200, -INF , !P0 ;  /* 0xff800000c83e7808 */ /* 0x000fe40004000000 */
[----:B------:R-:W-:Y:S02]  /*dcd0*/  ISETP.LT.OR P6, PT, R2, 0x1a, P6 ;  /* 0x0000001a0200780c */ /* 0x000fe400037c1670 */
[----:B------:R-:W-:Y:S02]  /*dce0*/  FMNMX.FTZ R4, R14, R4, !PT ;  /* 0x000000040e047209 */ /* 0x000fe40007810000 */
[----:B------:R-:W-:Y:S02]  /*dcf0*/  FSEL R88, R199, -INF , !P6 ;  /* 0xff800000c7587808 */ /* 0x000fe40007000000 */
[----:B------:R-:W-:Y:S02]  /*dd00*/  FMNMX.FTZ R4, R16, R4, !PT ;  /* 0x0000000410047209 */ /* 0x000fe40007810000 */
[----:B------:R-:W-:Y:S01]  /*dd10*/  PLOP3.LUT P1, PT, PT, PT, UP3, 0x40, 0x0 ;  /* 0x000000000000781c */ /* 0x000fe20003f2e838 */
[----:B------:R-:W-:Y:S01]  /*dd20*/  UISETP.NE.AND UP3, UPT, UR20, URZ, UPT ;  /* 0x0000003f1400728c */ /* 0x000fe2000bf65270 */
        /* <DEDUP_REMOVED lines=17> */
[----:B------:R-:W-:Y:S02]  /*de40*/  ISETP.GT.AND P6, PT, R0, 0x30, P6 ;  /* 0x000000300000780c */ /* 0x000fe400037c4270 */
[----:B------:R-:W-:Y:S02]  /*de50*/  FMNMX.FTZ R4, R182, R4, !PT ;  /* 0x00000004b6047209 */ /* 0x000fe40007810000 */
[----:B------:R-:W-:Y:S01]  /*de60*/  PLOP3.LUT P1, PT, PT, PT, UP3, 0x40, 0x0 ;  /* 0x000000000000781c */ /* 0x000fe20003f2e838 */
[----:B------:R-:W-:Y:S01]  /*de70*/  UISETP.NE.AND UP3, UPT, UR27, URZ, UPT ;  /* 0x0000003f1b00728c */ /* 0x000fe2000bf65270 */
[----:B------:R-:W-:Y:S02]  /*de80*/  FMNMX.FTZ R4, R185, R4, !PT ;  /* 0x00000004b9047209 */ /* 0x000fe40007810000 */
[----:B------:R-:W-:Y:S02]  /*de90*/  FSEL R173, R47, -INF , !P0 ;  /* 0xff8000002fad7808 */ /* 0x000fe40004000000 */
[----:B------:R-:W-:Y:S02]  /*dea0*/  ISETP.LT.OR P6, PT, R2, 0x31, P6 ;  /* 0x000000310200780c */ /* 0x000fe400037c1670 */
[----:B------:R-:W-:Y:S02]  /*deb0*/  ISETP.GT.AND P1, PT, R0, 0x31, P1 ;  /* 0x000000310000780c */ /* 0x000fe40000f24270 */
[----:B------:R-:W-:Y:S02]  /*dec0*/  FMNMX.FTZ R4, R188, R4, !PT ;  /* 0x00000004bc047209 */ /* 0x000fe40007810000 */
        /* <DEDUP_REMOVED lines=10> */
[----:B------:R-:W-:Y:S02]  /*df70*/  PLOP3.LUT P6, PT, PT, PT, UP6, 0x40, 0x0 ;  /* 0x000000000000781c */ /* 0x000fe40003fce868 */
[----:B------:R-:W-:Y:S02]  /*df80*/  FMNMX.FTZ R4, R231, R4, !PT ;  /* 0x00000004e7047209 */ /* 0x000fe40007810000 */
[----:B------:R-:W-:Y:S02]  /*df90*/  PLOP3.LUT P1, PT, PT, PT, UP5, 0x40, 0x0 ;  /* 0x000000000000781c */ /* 0x000fe40003f2e858 */
[----:B------:R-:W-:Y:S02]  /*dfa0*/  FMNMX.FTZ R4, R239, R4, !PT ;  /* 0x00000004ef047209 */ /* 0x000fe40007810000 */
[----:B------:R-:W-:Y:S02]  /*dfb0*/  ISETP.LT.OR P0, PT, R2, 0x41, P0 ;  /* 0x000000410200780c */ /* 0x000fe40000701670 */
[----:B------:R-:W-:Y:S02]  /*dfc0*/  FMNMX.FTZ R4, R241, R4, !PT ;  /* 0x00000004f1047209 */ /* 0x000fe40007810000 */
[C---:B------:R-:W-:Y:S02]  /*dfd0*/  ISETP.GT.AND P6, PT, R0.reuse, 0x41, P6 ;  /* 0x000000410000780c */ /* 0x040fe400037c4270 */
[----:B------:R-:W-:Y:S02]  /*dfe0*/  FMNMX.FTZ R4, R243, R4, !PT ;  /* 0x00000004f3047209 */ /* 0x000fe40007810000 */
[----:B------:R-:W-:Y:S02]  /*dff0*/  ISETP.GT.AND P1, PT, R0, 0x48, P1 ;  /* 0x000000480000780c */ /* 0x000fe40000f24270 */
[----:B------:R-:W-:Y:S02]  /*e000*/  FMNMX.FTZ R4, R244, R4, !PT ;  /* 0x00000004f4047209 */ /* 0x000fe40007810000 */
[C---:B------:R-:W-:Y:S02]  /*e010*/  ISETP.LT.OR P6, PT, R2.reuse, 0x42, P6 ;  /* 0x000000420200780c */ /* 0x040fe400037c1670 */
[----:B------:R-:W-:Y:S01]  /*e020*/  FSEL R187, R187, -INF , !P0 ;  /* 0xff800000bbbb7808 */ /* 0x000fe20004000000 */
[----:B------:R-:W-:Y:S01]  /*e030*/  SHFL.BFLY PT, R8, R4, 0x2, 0x1f ;  /* 0x0c401f0004087f89 */ /* 0x000fe200000e0000 */
[----:B------:R-:W-:Y:S02]  /*e040*/  PLOP3.LUT P0, PT, PT, PT, UP3, 0x40, 0x0 ;  /* 0x000000000000781c */ /* 0x000fe40003f0e838 */
[----:B------:R-:W-:Y:S02]  /*e050*/  ISETP.LT.OR P1, PT, R2, 0x49, P1 ;  /* 0x000000490200780c */ /* 0x000fe40000f21670 */
[----:B------:R-:W-:Y:S02]  /*e060*/  FSEL R192, R75, -INF , !P6 ;  /* 0xff8000004bc07808 */ /* 0x000fe40007000000 */
[----:B------:R-:W-:Y:S02]  /*e070*/  ISETP.GT.AND P0, PT, R0, 0x50, P0 ;  /* 0x000000500000780c */ /* 0x000fe40000704270 */
[----:B------:R-:W-:Y:S02]  /*e080*/  FSEL R191, R78, -INF , !P1 ;  /* 0xff8000004ebf7808 */ /* 0x000fe40004800000 */
[----:B------:R-:W-:Y:S04]  /*e090*/  ISETP.LT.OR P0, PT, R2, 0x51, P0 ;  /* 0x000000510200780c */ /* 0x000fe80000701670 */
[----:B------:R-:W-:Y:S02]  /*e0a0*/  FSEL R199, R42, -INF , !P0 ;  /* 0xff8000002ac77808 */ /* 0x000fe40004000000 */
[----:B------:R-:W-:Y:S01]  /*e0b0*/  PLOP3.LUT P0, PT, PT, PT, UP0, 0x40, 0x0 ;  /* 0x000000000000781c */ /* 0x000fe20003f0e808 */
[----:B------:R-:W-:Y:S02]  /*e0c0*/  UISETP.GT.AND UP0, UPT, UR12, UR5, UPT ;  /* 0x000000050c00728c */ /* 0x000fe4000bf04270 */
[----:B------:R-:W-:Y:S01]  /*e0d0*/  UIADD3 UR12, UR12, -0x1, URZ ;  /* 0xffffffff0c0c7890 */ /* 0x000fe2000fffe03f */
[----:B------:R-:W-:Y:S04]  /*e0e0*/  ISETP.GT.AND P0, PT, R0, 0x59, P0 ;  /* 0x000000590000780c */ /* 0x000fe80000704270 */
[----:B------:R-:W-:Y:S04]  /*e0f0*/  ISETP.LT.OR P0, PT, R2, 0x5a, P0 ;  /* 0x0000005a0200780c */ /* 0x000fe80000701670 */
[----:B------:R-:W-:Y:S02]  /*e100*/  FSEL R73, R35, -INF , !P0 ;  /* 0xff80000023497808 */ /* 0x000fe40004000000 */
[----:B--2---:R-:W-:Y:S02]  /*e110*/  FSEL R10, R3, -INF , !P2 ;  /* 0xff800000030a7808 */ /* 0x004fe40005000000 */
[----:B------:R-:W-:Y:S02]  /*e120*/  FMNMX.FTZ R3, R11, R101, !PT ;  /* 0x000000650b037209 */ /* 0x000fe40007810000 */
[----:B------:R-:W-:Y:S01]  /*e130*/  PLOP3.LUT P2, PT, PT, PT, UP2, 0x40, 0x0 ;  /* 0x000000000000781c */ /* 0x000fe20003f4e828 */
[----:B------:R-:W-:Y:S01]  /*e140*/  UISETP.NE.AND UP2, UPT, UR24, URZ, UPT ;  /* 0x0000003f1800728c */ /* 0x000fe2000bf45270 */
[----:B------:R-:W-:Y:S02]  /*e150*/  FMNMX.FTZ R3, R18, R3, !PT ;  /* 0x0000000312037209 */ /* 0x000fe40007810000 */
[----:B-1----:R-:W-:Y:S02]  /*e160*/  FMNMX.FTZ R72, R72, R5, !PT ;  /* 0x0000000548487209 */ /* 0x002fe40007810000 */
[----:B------:R-:W-:Y:S02]  /*e170*/  FMNMX.FTZ R3, R21, R3, !PT ;  /* 0x0000000315037209 */ /* 0x000fe40007810000 */
[----:B------:R-:W-:Y:S01]  /*e180*/  ISETP.GT.AND P2, PT, R0, 0x11, P2 ;  /* 0x000000110000780c */ /* 0x000fe20001744270 */
[----:B------:R-:W1:Y:S01]  /*e190*/  SHFL.BFLY PT, R7, R72, 0x1, 0x1f ;  /* 0x0c201f0048077f89 */ /* 0x000e6200000e0000 */
        /* <DEDUP_REMOVED lines=10> */
[----:B------:R-:W-:Y:S02]  /*e240*/  FMNMX.FTZ R5, R10, R103, !PT ;  /* 0x000000670a057209 */ /* 0x000fe40007810000 */
[----:B------:R-:W-:Y:S02]  /*e250*/  FMNMX.FTZ R3, R94, R3, !PT ;  /* 0x000000035e037209 */ /* 0x000fe40007810000 */
[----:B------:R-:W-:Y:S02]  /*e260*/  ISETP.LT.OR P2, PT, R2, 0x29, P2 ;  /* 0x000000290200780c */ /* 0x000fe40001741670 */
[----:B------:R-:W-:Y:S02]  /*e270*/  FMNMX.FTZ R3, R95, R3, !PT ;  /* 0x000000035f037209 */ /* 0x000fe40007810000 */
[----:B------:R-:W-:Y:S02]  /*e280*/  FMNMX.FTZ R5, R15, R5, !PT ;  /* 0x000000050f057209 */ /* 0x000fe40007810000 */
[----:B------:R-:W-:Y:S02]  /*e290*/  FMNMX.FTZ R3, R174, R3, !PT ;  /* 0x00000003ae037209 */ /* 0x000fe40007810000 */
[----:B------:R-:W-:Y:S02]  /*e2a0*/  FSEL R171, R46, -INF , !P2 ;  /* 0xff8000002eab7808 */ /* 0x000fe40005000000 */
[----:B------:R-:W-:Y:S02]  /*e2b0*/  FMNMX.FTZ R3, R175, R3, !PT ;  /* 0x00000003af037209 */ /* 0x000fe40007810000 */
[----:B------:R-:W-:Y:S01]  /*e2c0*/  PLOP3.LUT P2, PT, PT, PT, UP1, 0x40, 0x0 ;  /* 0x000000000000781c */ /* 0x000fe20003f4e818 */
[----:B------:R-:W-:Y:S01]  /*e2d0*/  UISETP.NE.AND UP1, UPT, UR28, URZ, UPT ;  /* 0x0000003f1c00728c */ /* 0x000fe2000bf25270 */
[----:B------:R-:W-:Y:S02]  /*e2e0*/  FMNMX.FTZ R3, R180, R3, !PT ;  /* 0x00000003b4037209 */ /* 0x000fe40007810000 */
[----:B------:R-:W-:Y:S02]  /*e2f0*/  FMNMX.FTZ R5, R17, R5, !PT ;  /* 0x0000000511057209 */ /* 0x000fe40007810000 */
[----:B------:R-:W-:Y:S02]  /*e300*/  FMNMX.FTZ R3, R183, R3, !PT ;  /* 0x00000003b7037209 */ /* 0x000fe40007810000 */
[----:B------:R-:W-:Y:S02]  /*e310*/  ISETP.GT.AND P2, PT, R0, 0x39, P2 ;  /* 0x000000390000780c */ /* 0x000fe40001744270 */
[----:B------:R-:W-:Y:S02]  /*e320*/  FMNMX.FTZ R3, R193, R3, !PT ;  /* 0x00000003c1037209 */ /* 0x000fe40007810000 */
[----:B------:R-:W-:Y:S02]  /*e330*/  FMNMX.FTZ R5, R19, R5, !PT ;  /* 0x0000000513057209 */ /* 0x000fe40007810000 */
[----:B------:R-:W-:Y:S02]  /*e340*/  FMNMX.FTZ R3, R195, R3, !PT ;  /* 0x00000003c3037209 */ /* 0x000fe40007810000 */
[----:B-1----:R-:W-:Y:S02]  /*e350*/  FMNMX.FTZ R72, R72, R7, !PT ;  /* 0x0000000748487209 */ /* 0x002fe40007810000 */
[----:B------:R-:W-:Y:S02]  /*e360*/  FMNMX.FTZ R3, R202, R3, !PT ;  /* 0x00000003ca037209 */ /* 0x000fe40007810000 */
[----:B------:R-:W-:Y:S01]  /*e370*/  ISETP.LT.OR P2, PT, R2, 0x3a, P2 ;  /* 0x0000003a0200780c */ /* 0x000fe20001741670 */
[----:B------:R-:W-:Y:S01]  /*e380*/  FMUL.FTZ R74, R72, c[0x0][0x2d0] ;  /* 0x0000b400484a7a20 */ /* 0x000fe20000410000 */
[----:B------:R-:W-:Y:S02]  /*e390*/  FMNMX.FTZ R3, R229, R3, !PT ;  /* 0x00000003e5037209 */ /* 0x000fe40007810000 */
[----:B------:R-:W-:Y:S02]  /*e3a0*/  FMNMX.FTZ R5, R56, R5, !PT ;  /* 0x0000000538057209 */ /* 0x000fe40007810000 */
[----:B------:R-:W-:Y:S02]  /*e3b0*/  FMNMX.FTZ R3, R235, R3, !PT ;  /* 0x00000003eb037209 */ /* 0x000fe40007810000 */
[----:B------:R-:W-:Y:S02]  /*e3c0*/  FSEL R178, R63, -INF , !P2 ;  /* 0xff8000003fb27808 */ /* 0x000fe40005000000 */
[----:B------:R-:W-:Y:S02]  /*e3d0*/  FMNMX.FTZ R3, R232, R3, !PT ;  /* 0x00000003e8037209 */ /* 0x000fe40007810000 */
[----:B------:R-:W-:Y:S02]  /*e3e0*/  FSETP.NEU.FTZ.AND P2, PT, R72, -INF , PT ;  /* 0xff8000004800780b */ /* 0x000fe40003f5d000 */
[----:B------:R-:W-:Y:S02]  /*e3f0*/  FMNMX.FTZ R3, R238, R3, !PT ;  /* 0x00000003ee037209 */ /* 0x000fe40007810000 */
[----:B------:R-:W-:Y:S02]  /*e400*/  FMNMX.FTZ R5, R58, R5, !PT ;  /* 0x000000053a057209 */ /* 0x000fe40007810000 */
[----:B------:R-:W-:Y:S02]  /*e410*/  FMNMX.FTZ R3, R242, R3, !PT ;  /* 0x00000003f2037209 */ /* 0x000fe40007810000 */
[----:B------:R-:W-:Y:S02]  /*e420*/  FSEL R74, R74, RZ, P2 ;  /* 0x000000ff4a4a7208 */ /* 0x000fe40001000000 */
[----:B------:R-:W-:Y:S02]  /*e430*/  FMNMX.FTZ R3, R245, R3, !PT ;  /* 0x00000003f5037209 */ /* 0x000fe40007810000 */
[----:B------:R-:W-:Y:S01]  /*e440*/  FMNMX.FTZ R5, R62, R5, !PT ;  /* 0x000000053e057209 */ /* 0x000fe20007810000 */
[--C-:B------:R-:W-:Y:S01]  /*e450*/  FFMA.FTZ R48, R48, c[0x0][0x2d0], -R74.reuse ;  /* 0x0000b40030307a23 */ /* 0x100fe2000001084a */
[----:B------:R-:W-:Y:S02]  /*e460*/  FMNMX.FTZ R3, R247, R3, !PT ;  /* 0x00000003f7037209 */ /* 0x000fe40007810000 */
[----:B------:R-:W-:Y:S01]  /*e470*/  PLOP3.LUT P5, PT, PT, PT, UP2, 0x40, 0x0 ;  /* 0x000000000000781c */ /* 0x000fe20003fae828 */
[----:B------:R-:W-:Y:S01]  /*e480*/  UISETP.NE.AND UP2, UPT, UR19, URZ, UPT ;  /* 0x0000003f1300728c */ /* 0x000fe2000bf45270 */
[----:B------:R-:W-:Y:S01]  /*e490*/  FMNMX.FTZ R4, R4, R8, !PT ;  /* 0x0000000804047209 */ /* 0x000fe20007810000 */
[----:B------:R-:W1:Y:S01]  /*e4a0*/  SHFL.BFLY PT, R6, R3, 0x2, 0x1f ;  /* 0x0c401f0003067f89 */ /* 0x000e6200000e0000 */
[----:B------:R-:W-:Y:S04]  /*e4b0*/  ISETP.GT.AND P5, PT, R0, 0x21, P5 ;  /* 0x000000210000780c */ /* 0x000fe80002fa4270 */
[----:B------:R-:W-:Y:S03]  /*e4c0*/  ISETP.LT.OR P5, PT, R2, 0x22, P5 ;  /* 0x000000220200780c */ /* 0x000fe60002fa1670 */
[----:B------:R-:W2:Y:S01]  /*e4d0*/  SHFL.BFLY PT, R70, R4, 0x1, 0x1f ;  /* 0x0c201f0004467f89 */ /* 0x000ea200000e0000 */
[----:B------:R-:W-:Y:S02]  /*e4e0*/  FSEL R169, R43, -INF , !P5 ;  /* 0xff8000002ba97808 */ /* 0x000fe40006800000 */
[----:B------:R-:W-:Y:S01]  /*e4f0*/  PLOP3.LUT P5, PT, PT, PT, UP2, 0x40, 0x0 ;  /* 0x000000000000781c */ /* 0x000fe20003fae828 */
[----:B------:R-:W-:Y:S03]  /*e500*/  UISETP.NE.AND UP2, UPT, UR29, URZ, UPT ;  /* 0x0000003f1d00728c */ /* 0x000fe6000bf45270 */
[----:B------:R-:W-:Y:S03]  /*e510*/  ISETP.GT.AND P5, PT, R0, 0x38, P5 ;  /* 0x000000380000780c */ /* 0x000fe60002fa4270 */
[----:B------:R-:W-:Y:S02]  /*e520*/  PLOP3.LUT P6, PT, PT, PT, UP2, 0x40, 0x0 ;  /* 0x000000000000781c */ /* 0x000fe40003fce828 */
[----:B------:R-:W-:Y:S02]  /*e530*/  ISETP.LT.OR P5, PT, R2, 0x39, P5 ;  /* 0x000000390200780c */ /* 0x000fe40002fa1670 */
[----:B------:R-:W-:Y:S02]  /*e540*/  ISETP.GT.AND P6, PT, R0, 0x51, P6 ;  /* 0x000000510000780c */ /* 0x000fe400037c4270 */
[----:B-1----:R-:W-:Y:S02]  /*e550*/  FMNMX.FTZ R3, R3, R6, !PT ;  /* 0x0000000603037209 */ /* 0x002fe40007810000 */
[----:B------:R-:W-:Y:S01]  /*e560*/  FMNMX.FTZ R6, R88, R5, !PT ;  /* 0x0000000558067209 */ /* 0x000fe20007810000 */
[--C-:B------:R-:W-:Y:S01]  /*e570*/  FFMA.FTZ R5, R12, c[0x0][0x2d0], -R74.reuse ;  /* 0x0000b4000c057a23 */ /* 0x100fe2000001084a */
[----:B------:R-:W-:Y:S01]  /*e580*/  ISETP.LT.OR P6, PT, R2, 0x52, P6 ;  /* 0x000000520200780c */ /* 0x000fe200037c1670 */
[----:B------:R-:W1:Y:S01]  /*e590*/  SHFL.BFLY PT, R71, R3, 0x1, 0x1f ;  /* 0x0c201f0003477f89 */ /* 0x000e6200000e0000 */
[----:B------:R-:W-:Y:S01]  /*e5a0*/  FMNMX.FTZ R6, R99, R6, !PT ;  /* 0x0000000663067209 */ /* 0x000fe20007810000 */
[----:B------:R3:W-:Y:S01]  /*e5b0*/  MUFU.EX2 R49, R5 ;  /* 0x0000000500317308 */ /* 0x0007e20000000800 */
[----:B------:R-:W-:Y:S02]  /*e5c0*/  FSEL R186, R34, -INF , !P5 ;  /* 0xff80000022ba7808 */ /* 0x000fe40006800000 */
[----:B------:R-:W-:Y:S02]  /*e5d0*/  PLOP3.LUT P5, PT, PT, PT, UP4, 0x40, 0x0 ;  /* 0x000000000000781c */ /* 0x000fe40003fae848 */
[----:B--2---:R-:W-:Y:S02]  /*e5e0*/  FMNMX.FTZ R70, R4, R70, !PT ;  /* 0x0000004604467209 */ /* 0x004fe40007810000 */
[----:B------:R-:W-:Y:S02]  /*e5f0*/  ISETP.GT.AND P5, PT, R0, 0x49, P5 ;  /* 0x000000490000780c */ /* 0x000fe40002fa4270 */
[C---:B------:R-:W-:Y:S01]  /*e600*/  FSETP.NEU.FTZ.AND P0, PT, R70.reuse, -INF , PT ;  /* 0xff8000004600780b */ /* 0x040fe20003f1d000 */
[----:B------:R-:W-:Y:S01]  /*e610*/  FMUL.FTZ R96, R70, c[0x0][0x2d0] ;  /* 0x0000b40046607a20 */ /* 0x000fe20000410000 */
[----:B------:R-:W-:Y:S02]  /*e620*/  ISETP.LT.OR P5, PT, R2, 0x4a, P5 ;  /* 0x0000004a0200780c */ /* 0x000fe40002fa1670 */
[----:B------:R-:W-:Y:S02]  /*e630*/  FSEL R200, R91, -INF , !P6 ;  /* 0xff8000005bc87808 */ /* 0x000fe40007000000 */
[----:B------:R-:W-:Y:S02]  /*e640*/  FSEL R194, R79, -INF , !P5 ;  /* 0xff8000004fc27808 */ /* 0x000fe40006800000 */
[----:B------:R-:W-:Y:S02]  /*e650*/  PLOP3.LUT P5, PT, PT, PT, UP1, 0x40, 0x0 ;  /* 0x000000000000781c */ /* 0x000fe40003fae818 */
[----:B------:R-:W-:Y:S02]  /*e660*/  FSEL R96, R96, RZ, P0 ;  /* 0x000000ff60607208 */ /* 0x000fe40000000000 */
[----:B------:R-:W-:Y:S02]  /*e670*/  ISETP.GT.AND P5, PT, R0, 0x58, P5 ;  /* 0x000000580000780c */ /* 0x000fe40002fa4270 */
[----:B-1----:R-:W-:Y:S01]  /*e680*/  FMNMX.FTZ R71, R3, R71, !PT ;  /* 0x0000004703477209 */ /* 0x002fe20007810000 */
[----:B---3--:R-:W-:Y:S01]  /*e690*/  FFMA.FTZ R5, R20, c[0x0][0x2d0], -R74 ;  /* 0x0000b40014057a23 */ /* 0x008fe2000001084a */
[----:B------:R-:W-:Y:S01]  /*e6a0*/  ISETP.LT.OR P5, PT, R2, 0x59, P5 ;  /* 0x000000590200780c */ /* 0x000fe20002fa1670 */
[--C-:B------:R-:W-:Y:S01]  /*e6b0*/  FFMA.FTZ R4, R16, c[0x0][0x2d0], -R96.reuse ;  /* 0x0000b40010047a23 */ /* 0x100fe20000010860 */
[----:B------:R-:W-:Y:S01]  /*e6c0*/  FMNMX.FTZ R3, R169, R6, !PT ;  /* 0x00000006a9037209 */ /* 0x000fe20007810000 */
[----:B------:R1:W-:Y:S01]  /*e6d0*/  MUFU.EX2 R57, R5 ;  /* 0x0000000500397308 */ /* 0x0003e20000000800 */
[C---:B------:R-:W-:Y:S01]  /*e6e0*/  FMUL.FTZ R75, R71.reuse, c[0x0][0x2d0] ;  /* 0x0000b400474b7a20 */ /* 0x040fe20000410000 */
[----:B------:R-:W-:Y:S01]  /*e6f0*/  FSETP.NEU.FTZ.AND P1, PT, R71, -INF , PT ;  /* 0xff8000004700780b */ /* 0x000fe20003f3d000 */
[----:B------:R-:W-:Y:S01]  /*e700*/  FFMA.FTZ R32, R32, c[0x0][0x2d0], -R96 ;  /* 0x0000b40020207a23 */ /* 0x000fe20000010860 */
[----:B------:R-:W-:Y:S01]  /*e710*/  FMNMX.FTZ R3, R171, R3, !PT ;  /* 0x00000003ab037209 */ /* 0x000fe20007810000 */
[----:B------:R-:W-:Y:S01]  /*e720*/  FFMA.FTZ R16, R30, c[0x0][0x2d0], -R74 ;  /* 0x0000b4001e107a23 */ /* 0x000fe2000001084a */
[----:B------:R-:W-:Y:S01]  /*e730*/  FSEL R75, R75, RZ, P1 ;  /* 0x000000ff4b4b7208 */ /* 0x000fe20000800000 */
[----:B------:R-:W-:Y:S01]  /*e740*/  FFMA.FTZ R44, R44, c[0x0][0x2d0], -R96 ;  /* 0x0000b4002c2c7a23 */ /* 0x000fe20000010860 */
[----:B------:R-:W-:Y:S02]  /*e750*/  FMNMX.FTZ R3, R173, R3, !PT ;  /* 0x00000003ad037209 */ /* 0x000fe40007810000 */
[----:B------:R-:W-:Y:S01]  /*e760*/  MUFU.EX2 R36, R4 ;  /* 0x0000000400247308 */ /* 0x000fe20000000800 */
[--C-:B------:R-:W-:Y:S01]  /*e770*/  FFMA.FTZ R2, R21, c[0x0][0x2d0], -R75.reuse ;  /* 0x0000b40015027a23 */ /* 0x100fe2000001084b */
[----:B------:R-:W-:Y:S01]  /*e780*/  FMNMX.FTZ R3, R181, R3, !PT ;  /* 0x00000003b5037209 */ /* 0x000fe20007810000 */
[--C-:B------:R-:W-:Y:S01]  /*e790*/  FFMA.FTZ R92, R95, c[0x0][0x2d0], -R75.reuse ;  /* 0x0000b4005f5c7a23 */ /* 0x100fe2000001084b */
[----:B------:R-:W-:Y:S01]  /*e7a0*/  FSEL R201, R38, -INF , !P5 ;  /* 0xff80000026c97808 */ /* 0x000fe20006800000 */
[--C-:B------:R-:W-:Y:S01]  /*e7b0*/  FFMA.FTZ R8, R26, c[0x0][0x2d0], -R75.reuse ;  /* 0x0000b4001a087a23 */ /* 0x100fe2000001084b */
[----:B------:R-:W-:Y:S01]  /*e7c0*/  FMNMX.FTZ R3, R184, R3, !PT ;  /* 0x00000003b8037209 */ /* 0x000fe20007810000 */
[--C-:B------:R-:W-:Y:S02]  /*e7d0*/  FFMA.FTZ R12, R28, c[0x0][0x2d0], -R75.reuse ;  /* 0x0000b4001c0c7a23 */ /* 0x100fe4000001084b */
[--C-:B------:R-:W-:Y:S01]  /*e7e0*/  FFMA.FTZ R28, R31, c[0x0][0x2d0], -R75.reuse ;  /* 0x0000b4001f1c7a23 */ /* 0x100fe2000001084b */
[----:B------:R-:W-:Y:S01]  /*e7f0*/  MUFU.EX2 R61, R2 ;  /* 0x00000002003d7308 */ /* 0x000fe20000000800 */
[--C-:B-1----:R-:W-:Y:S09]  /*e800*/  FFMA.FTZ R5, R22, c[0x0][0x2d0], -R74.reuse ;  /* 0x0000b40016057a23 */ /* 0x102ff2000001084a */
[----:B------:R1:W-:Y:S10]  /*e810*/  MUFU.EX2 R60, R5 ;  /* 0x00000005003c7308 */ /* 0x0003f40000000800 */
[----:B------:R-:W-:Y:S10]  /*e820*/  MUFU.EX2 R59, R8 ;  /* 0x00000008003b7308 */ /* 0x000ff40000000800 */
[----:B------:R-:W-:Y:S01]  /*e830*/  MUFU.EX2 R50, R12 ;  /* 0x0000000c00327308 */ /* 0x000fe20000000800 */
[----:B-1----:R-:W-:Y:S01]  /*e840*/  FMNMX.FTZ R5, R186, R3, !PT ;  /* 0x00000003ba057209 */ /* 0x002fe20007810000 */
[----:B------:R-:W-:Y:S02]  /*e850*/  FFMA.FTZ R3, R24, c[0x0][0x2d0], -R74 ;  /* 0x0000b40018037a23 */ /* 0x000fe4000001084a */
[--C-:B------:R-:W-:Y:S01]  /*e860*/  FFMA.FTZ R24, R29, c[0x0][0x2d0], -R75.reuse ;  /* 0x0000b4001d187a23 */ /* 0x100fe2000001084b */
[----:B------:R-:W-:Y:S05]  /*e870*/  FMNMX.FTZ R5, R178, R5, !PT ;  /* 0x00000005b2057209 */ /* 0x000fea0007810000 */
[----:B------:R1:W2:Y:S10]  /*e880*/  MUFU.EX2 R85, R3 ;  /* 0x0000000300557308 */ /* 0x0002b40000000800 */
[----:B------:R-:W-:Y:S10]  /*e890*/  MUFU.EX2 R34, R16 ;  /* 0x0000001000227308 */ /* 0x000ff40000000800 */
[----:B------:R-:W-:Y:S01]  /*e8a0*/  MUFU.EX2 R35, R24 ;  /* 0x0000001800237308 */ /* 0x000fe20000000800 */
[----:B-1----:R-:W-:Y:S01]  /*e8b0*/  FMNMX.FTZ R3, R187, R5, !PT ;  /* 0x00000005bb037209 */ /* 0x002fe20007810000 */
[--C-:B------:R-:W-:Y:S01]  /*e8c0*/  FFMA.FTZ R5, R11, c[0x0][0x2d0], -R75.reuse ;  /* 0x0000b4000b057a23 */ /* 0x100fe2000001084b */
[----:B--2---:R-:W-:Y:S02]  /*e8d0*/  F2FP.PACK_AB R78, R85, R60 ;  /* 0x0000003c554e723e */ /* 0x004fe400000000ff */
[----:B------:R-:W-:Y:S05]  /*e8e0*/  FMNMX.FTZ R3, R192, R3, !PT ;  /* 0x00000003c0037209 */ /* 0x000fea0007810000 */
[----:B------:R-:W-:Y:S01]  /*e8f0*/  MUFU.EX2 R37, R5 ;  /* 0x0000000500257308 */ /* 0x000fe20000000800 */
[----:B------:R-:W-:Y:S04]  /*e900*/  FMNMX.FTZ R3, R191, R3, !PT ;  /* 0x00000003bf037209 */ /* 0x000fe80007810000 */
[----:B------:R-:W-:Y:S01]  /*e910*/  FMNMX.FTZ R0, R194, R3, !PT ;  /* 0x00000003c2007209 */ /* 0x000fe20007810000 */
[--C-:B------:R-:W-:Y:S03]  /*e920*/  FFMA.FTZ R3, R18, c[0x0][0x2d0], -R75.reuse ;  /* 0x0000b40012037a23 */ /* 0x100fe6000001084b */
[----:B------:R-:W-:Y:S01]  /*e930*/  FMNMX.FTZ R0, R199, R0, !PT ;  /* 0x00000000c7007209 */ /* 0x000fe20007810000 */
[----:B------:R1:W-:Y:S03]  /*e940*/  MUFU.EX2 R51, R3 ;  /* 0x0000000300337308 */ /* 0x0003e60000000800 */
[----:B------:R-:W-:Y:S04]  /*e950*/  FMNMX.FTZ R0, R200, R0, !PT ;  /* 0x00000000c8007209 */ /* 0x000fe80007810000 */
[----:B------:R-:W-:Y:S04]  /*e960*/  FMNMX.FTZ R0, R201, R0, !PT ;  /* 0x00000000c9007209 */ /* 0x000fe80007810000 */
[----:B------:R-:W-:Y:S05]  /*e970*/  FMNMX.FTZ R0, R73, R0, !PT ;  /* 0x0000000049007209 */ /* 0x000fea0007810000 */
[----:B------:R-:W2:Y:S01]  /*e980*/  SHFL.BFLY PT, R2, R0, 0x2, 0x1f ;  /* 0x0c401f0000027f89 */ /* 0x000ea200000e0000 */
[----:B-1----:R-:W-:Y:S07]  /*e990*/  FFMA.FTZ R3, R23, c[0x0][0x2d0], -R75 ;  /* 0x0000b40017037a23 */ /* 0x002fee000001084b */
[----:B------:R-:W-:Y:S01]  /*e9a0*/  LDSM.16.MT88.4 R20, [R209+0x100] ;  /* 0x00010000d114783b */ /* 0x000fe20000004200 */
[----:B------:R1:W3:Y:S02]  /*e9b0*/  MUFU.EX2 R86, R3 ;  /* 0x0000000300567308 */ /* 0x0002e40000000800 */
[--C-:B-1----:R-:W-:Y:S01]  /*e9c0*/  FFMA.FTZ R3, R9, c[0x0][0x2d0], -R96.reuse ;  /* 0x0000b40009037a23 */ /* 0x102fe20000010860 */
[----:B---3--:R-:W-:Y:S07]  /*e9d0*/  F2FP.PACK_AB R79, R86, R61 ;  /* 0x0000003d564f723e */ /* 0x008fee00000000ff */
[----:B------:R1:W-:Y:S02]  /*e9e0*/  MUFU.EX2 R39, R3 ;  /* 0x0000000300277308 */ /* 0x0003e40000000800 */
[--C-:B-1----:R-:W-:Y:S08]  /*e9f0*/  FFMA.FTZ R3, R13, c[0x0][0x2d0], -R96.reuse ;  /* 0x0000b4000d037a23 */ /* 0x102ff00000010860 */
[----:B------:R1:W-:Y:S02]  /*ea00*/  MUFU.EX2 R45, R3 ;  /* 0x00000003002d7308 */ /* 0x0003e40000000800 */
[----:B-1----:R-:W-:Y:S08]  /*ea10*/  FFMA.FTZ R3, R14, c[0x0][0x2d0], -R96 ;  /* 0x0000b4000e037a23 */ /* 0x002ff00000010860 */
[----:B------:R2:W-:Y:S02]  /*ea20*/  MUFU.EX2 R84, R3 ;  /* 0x0000000300547308 */ /* 0x0005e40000000800 */
[----:B--2---:R-:W-:Y:S01]  /*ea30*/  FMNMX.FTZ R3, R0, R2, !PT ;  /* 0x0000000200037209 */ /* 0x004fe20007810000 */
[----:B------:R-:W-:Y:S01]  /*ea40*/  FFMA.FTZ R2, R25, c[0x0][0x2d0], -R74 ;  /* 0x0000b40019027a23 */ /* 0x000fe2000001084a */
[----:B------:R-:W-:Y:S06]  /*ea50*/  FSEL R0, R72, RZ, P2 ;  /* 0x000000ff48007208 */ /* 0x000fec0001000000 */
[----:B------:R1:W-:Y:S01]  /*ea60*/  MUFU.EX2 R87, R2 ;  /* 0x0000000200577308 */ /* 0x0003e20000000800 */
[----:B------:R-:W2:Y:S01]  /*ea70*/  SHFL.BFLY PT, R4, R3, 0x1, 0x1f ;  /* 0x0c201f0003047f89 */ /* 0x000ea200000e0000 */
[----:B------:R-:W-:Y:S01]  /*ea80*/  FADD.FTZ R0, -R0, R100 ;  /* 0x0000006400007221 */ /* 0x000fe20000010100 */
[----:B------:R-:W-:Y:S03]  /*ea90*/  MOV R100, R49 ;  /* 0x0000003100647202 */ /* 0x000fe60000000f00 */
[----:B------:R-:W-:Y:S01]  /*eaa0*/  FMUL.FTZ R0, R0, c[0x0][0x2d0] ;  /* 0x0000b40000007a20 */ /* 0x000fe20000410000 */
[----:B------:R-:W-:Y:S03]  /*eab0*/  F2FP.PACK_AB R76, R57, R100 ;  /* 0x00000064394c723e */ /* 0x000fe600000000ff */
[----:B------:R3:W4:Y:S01]  /*eac0*/  MUFU.EX2 R69, R0 ;  /* 0x0000000000457308 */ /* 0x0007220000000800 */
[----:B-1----:R-:W-:Y:S02]  /*ead0*/  FSEL R2, R71, RZ, P1 ;  /* 0x000000ff47027208 */ /* 0x002fe40000800000 */
[----:B--2---:R-:W-:Y:S03]  /*eae0*/  FMNMX.FTZ R3, R4, R3, !PT ;  /* 0x0000000304037209 */ /* 0x004fe60007810000 */
[----:B------:R-:W-:Y:S02]  /*eaf0*/  FADD.FTZ R2, -R2, R101 ;  /* 0x0000006502027221 */ /* 0x000fe40000010100 */
[----:B------:R-:W-:Y:S02]  /*eb00*/  FMUL.FTZ R97, R3, c[0x0][0x2d0] ;  /* 0x0000b40003617a20 */ /* 0x000fe40000410000 */
[----:B------:R-:W-:Y:S01]  /*eb10*/  FMUL.FTZ R2, R2, c[0x0][0x2d0] ;  /* 0x0000b40002027a20 */ /* 0x000fe20000410000 */
[----:B---3--:R-:W-:Y:S01]  /*eb20*/  FSEL R0, R70, RZ, P0 ;  /* 0x000000ff46007208 */ /* 0x008fe20000000000 */
[----:B----4-:R-:W-:Y:S01]  /*eb30*/  FMUL.FTZ R5, R69, R105 ;  /* 0x0000006945057220 */ /* 0x010fe20000410000 */
[----:B------:R-:W-:Y:S01]  /*eb40*/  MOV R105, R36 ;  /* 0x0000002400697202 */ /* 0x000fe20000000f00 */
[----:B------:R-:W1:Y:S01]  /*eb50*/  MUFU.EX2 R68, R2 ;  /* 0x0000000200447308 */ /* 0x000e620000000800 */
[----:B------:R-:W-:Y:S01]  /*eb60*/  FSETP.NEU.FTZ.AND P0, PT, R3, -INF , PT ;  /* 0xff8000000300780b */ /* 0x000fe20003f1d000 */
[----:B------:R-:W-:Y:S01]  /*eb70*/  FADD.FTZ R0, -R0, R102 ;  /* 0x0000006600007221 */ /* 0x000fe20000010100 */
[----:B------:R-:W-:Y:S01]  /*eb80*/  MOV R102, R39 ;  /* 0x0000002700667202 */ /* 0x000fe20000000f00 */
[----:B------:R-:W-:Y:S01]  /*eb90*/  IMAD.MOV.U32 R101, RZ, RZ, R45 ;  /* 0x000000ffff657224 */ /* 0x000fe200078e002d */
[----:B------:R-:W-:Y:S01]  /*eba0*/  FSEL R97, R97, RZ, P0 ;  /* 0x000000ff61617208 */ /* 0x000fe20000000000 */
[----:B------:R-:W-:Y:S01]  /*ebb0*/  FMUL.FTZ R0, R0, c[0x0][0x2d0] ;  /* 0x0000b40000007a20 */ /* 0x000fe20000410000 */
[----:B------:R-:W-:Y:S01]  /*ebc0*/  F2FP.PACK_AB R66, R105, R84 ;  /* 0x000000546942723e */ /* 0x000fe200000000ff */
[----:B------:R-:W-:Y:S01]  /*ebd0*/  FMUL.FTZ R16, R69, R116 ;  /* 0x0000007445107220 */ /* 0x000fe20000410000 */
[----:B------:R-:W-:Y:S01]  /*ebe0*/  F2FP.PACK_AB R64, R101, R102 ;  /* 0x000000666540723e */ /* 0x000fe200000000ff */
[----:B------:R2:W3:Y:S01]  /*ebf0*/  MUFU.EX2 R2, R0 ;  /* 0x0000000000027308 */ /* 0x0004e20000000800 */
[--C-:B------:R-:W-:Y:S02]  /*ec00*/  FFMA.FTZ R4, R17, c[0x0][0x2d0], -R97.reuse ;  /* 0x0000b40011047a23 */ /* 0x100fe40000010861 */
[----:B------:R-:W-:Y:S02]  /*ec10*/  IMAD.MOV.U32 R116, RZ, RZ, R60 ;  /* 0x000000ffff747224 */ /* 0x000fe400078e003c */
[C---:B------:R-:W-:Y:S01]  /*ec20*/  FMUL.FTZ R17, R69.reuse, R117 ;  /* 0x0000007545117220 */ /* 0x040fe20000410000 */
[----:B------:R-:W-:Y:S01]  /*ec30*/  MOV R117, R61 ;  /* 0x0000003d00757202 */ /* 0x000fe20000000f00 */
[--C-:B------:R-:W-:Y:S02]  /*ec40*/  FFMA.FTZ R58, R58, c[0x0][0x2d0], -R97.reuse ;  /* 0x0000b4003a3a7a23 */ /* 0x100fe40000010861 */
[----:B------:R-:W-:Y:S01]  /*ec50*/  FMUL.FTZ R49, R69, R149 ;  /* 0x0000009545317220 */ /* 0x000fe20000410000 */
[----:B------:R4:W-:Y:S01]  /*ec60*/  MUFU.EX2 R206, R4 ;  /* 0x0000000400ce7308 */ /* 0x0009e20000000800 */
[----:B------:R-:W-:Y:S02]  /*ec70*/  IMAD.MOV.U32 R149, RZ, RZ, R50 ;  /* 0x000000ffff957224 */ /* 0x000fe400078e0032 */
[--C-:B------:R-:W-:Y:S02]  /*ec80*/  FFMA.FTZ R62, R62, c[0x0][0x2d0], -R97.reuse ;  /* 0x0000b4003e3e7a23 */ /* 0x100fe40000010861 */
[C---:B-1----:R-:W-:Y:S02]  /*ec90*/  FMUL.FTZ R6, R68.reuse, R106 ;  /* 0x0000006a44067220 */ /* 0x042fe40000410000 */
[C---:B------:R-:W-:Y:S02]  /*eca0*/  FMUL.FTZ R7, R68.reuse, R107 ;  /* 0x0000006b44077220 */ /* 0x040fe40000410000 */
[C---:B------:R-:W-:Y:S01]  /*ecb0*/  FMUL.FTZ R18, R68.reuse, R118 ;  /* 0x0000007644127220 */ /* 0x040fe20000410000 */
[----:B------:R-:W-:Y:S01]  /*ecc0*/  MOV R118, R57 ;  /* 0x0000003900767202 */ /* 0x000fe20000000f00 */
[----:B------:R-:W-:Y:S02]  /*ecd0*/  FMUL.FTZ R50, R68, R150 ;  /* 0x0000009644327220 */ /* 0x000fe40000410000 */
[----:B------:R-:W-:Y:S02]  /*ece0*/  IMAD.MOV.U32 R107, RZ, RZ, R86 ;  /* 0x000000ffff6b7224 */ /* 0x000fe400078e0056 */
[--C-:B--2---:R-:W-:Y:S02]  /*ecf0*/  FFMA.FTZ R0, R10, c[0x0][0x2d0], -R97.reuse ;  /* 0x0000b4000a007a23 */ /* 0x104fe40000010861 */
[C---:B---3--:R-:W-:Y:S02]  /*ed00*/  FMUL.FTZ R8, R2.reuse, R108 ;  /* 0x0000006c02087220 */ /* 0x048fe40000410000 */
[----:B------:R1:W-:Y:S01]  /*ed10*/  MUFU.EX2 R204, R0 ;  /* 0x0000000000cc7308 */ /* 0x0003e20000000800 */
[C---:B------:R-:W-:Y:S02]  /*ed20*/  FMUL.FTZ R9, R2.reuse, R109 ;  /* 0x0000006d02097220 */ /* 0x040fe40000410000 */
[C---:B------:R-:W-:Y:S01]  /*ed30*/  FMUL.FTZ R12, R2.reuse, R112 ;  /* 0x00000070020c7220 */ /* 0x040fe20000410000 */
[----:B------:R-:W-:Y:S01]  /*ed40*/  MOV R112, R59 ;  /* 0x0000003b00707202 */ /* 0x000fe20000000f00 */
[----:B----4-:R-:W-:Y:S02]  /*ed50*/  FFMA.FTZ R4, R19, c[0x0][0x2d0], -R97 ;  /* 0x0000b40013047a23 */ /* 0x010fe40000010861 */
[----:B------:R-:W-:Y:S02]  /*ed60*/  IMAD.MOV.U32 R109, RZ, RZ, R87 ;  /* 0x000000ffff6d7224 */ /* 0x000fe400078e0057 */
[----:B------:R-:W-:Y:S01]  /*ed70*/  FMUL.FTZ R13, R2, R113 ;  /* 0x00000071020d7220 */ /* 0x000fe20000410000 */
[----:B------:R2:W3:Y:S01]  /*ed80*/  MUFU.EX2 R207, R4 ;  /* 0x0000000400cf7308 */ /* 0x0004e20000000800 */
[----:B------:R-:W-:Y:S02]  /*ed90*/  FMUL.FTZ R19, R68, R119 ;  /* 0x0000007744137220 */ /* 0x000fe40000410000 */
[C---:B------:R-:W-:Y:S02]  /*eda0*/  FMUL.FTZ R24, R2.reuse, R124 ;  /* 0x0000007c02187220 */ /* 0x040fe40000410000 */
[C---:B------:R-:W-:Y:S02]  /*edb0*/  FMUL.FTZ R25, R2.reuse, R125 ;  /* 0x0000007d02197220 */ /* 0x040fe40000410000 */
[C---:B------:R-:W-:Y:S02]  /*edc0*/  FMUL.FTZ R29, R2.reuse, R129 ;  /* 0x00000081021d7220 */ /* 0x040fe40000410000 */
[C---:B------:R-:W-:Y:S01]  /*edd0*/  FMUL.FTZ R45, R2.reuse, R145 ;  /* 0x00000091022d7220 */ /* 0x040fe20000410000 */
[----:B------:R4:W-:Y:S01]  /*ede0*/  MUFU.EX2 R113, R28 ;  /* 0x0000001c00717308 */ /* 0x0009e20000000800 */
[----:B------:R-:W-:Y:S02]  /*edf0*/  IMAD.MOV.U32 R119, RZ, RZ, R51 ;  /* 0x000000ffff777224 */ /* 0x000fe400078e0033 */
[C---:B------:R-:W-:Y:S02]  /*ee00*/  FMUL.FTZ R57, R2.reuse, R157 ;  /* 0x0000009d02397220 */ /* 0x040fe40000410000 */
[----:B-1----:R-:W-:Y:S02]  /*ee10*/  FFMA.FTZ R0, R15, c[0x0][0x2d0], -R97 ;  /* 0x0000b4000f007a23 */ /* 0x002fe40000010861 */
[C---:B------:R-:W-:Y:S01]  /*ee20*/  FMUL.FTZ R60, R2.reuse, R160 ;  /* 0x000000a0023c7220 */ /* 0x040fe20000410000 */
[----:B------:R-:W-:Y:S01]  /*ee30*/  MOV R160, R116 ;  /* 0x0000007400a07202 */ /* 0x000fe20000000f00 */
[C---:B------:R-:W-:Y:S01]  /*ee40*/  FMUL.FTZ R61, R2.reuse, R161 ;  /* 0x000000a1023d7220 */ /* 0x040fe20000410000 */
[----:B------:R1:W5:Y:S01]  /*ee50*/  MUFU.EX2 R205, R0 ;  /* 0x0000000000cd7308 */ /* 0x0003620000000800 */
[----:B------:R-:W-:Y:S02]  /*ee60*/  IMAD.MOV.U32 R161, RZ, RZ, R101 ;  /* 0x000000ffffa17224 */ /* 0x000fe400078e0065 */
[----:B--2---:R-:W-:Y:S01]  /*ee70*/  FFMA.FTZ R4, R27, c[0x0][0x2d0], -R74 ;  /* 0x0000b4001b047a23 */ /* 0x004fe2000001084a */
[----:B---3--:R-:W-:Y:S06]  /*ee80*/  F2FP.PACK_AB R67, R207, R206 ;  /* 0x000000cecf43723e */ /* 0x008fec00000000ff */
[----:B------:R2:W3:Y:S01]  /*ee90*/  MUFU.EX2 R63, R4 ;  /* 0x00000004003f7308 */ /* 0x0004e20000000800 */
[----:B----4-:R-:W-:Y:S09]  /*eea0*/  FMUL.FTZ R28, R2, R128 ;  /* 0x00000080021c7220 */ /* 0x010ff20000410000 */
[----:B------:R4:W-:Y:S01]  /*eeb0*/  MUFU.EX2 R124, R32 ;  /* 0x00000020007c7308 */ /* 0x0009e20000000800 */
[----:B-1----:R-:W-:Y:S02]  /*eec0*/  FSEL R0, R3, RZ, P0 ;  /* 0x000000ff03007208 */ /* 0x002fe40000000000 */
[----:B-----5:R-:W-:Y:S02]  /*eed0*/  F2FP.PACK_AB R65, R205, R204 ;  /* 0x000000cccd41723e */ /* 0x020fe400000000ff */
[----:B------:R-:W-:Y:S01]  /*eee0*/  PLOP3.LUT P0, PT, PT, PT, UP0, 0x80, 0x0 ;  /* 0x000000000000781c */ /* 0x000fe20003f0f008 */
[----:B------:R-:W-:Y:S04]  /*eef0*/  FADD.FTZ R0, -R0, R103 ;  /* 0x0000006700007221 */ /* 0x000fe80000010100 */
[----:B------:R-:W-:Y:S01]  /*ef00*/  MUFU.EX2 R108, R92 ;  /* 0x0000005c006c7308 */ /* 0x000fe20000000800 */
[----:B------:R-:W-:Y:S02]  /*ef10*/  IMAD.MOV.U32 R103, RZ, RZ, R37 ;  /* 0x000000ffff677224 */ /* 0x000fe400078e0025 */
[----:B------:R-:W-:Y:S01]  /*ef20*/  FMUL.FTZ R0, R0, c[0x0][0x2d0] ;  /* 0x0000b40000007a20 */ /* 0x000fe20000410000 */
[----:B------:R-:W1:Y:S01]  /*ef30*/  LDSM.16.MT88.4 R36, [R212+0x100] ;  /* 0x00010000d424783b */ /* 0x000e620000004200 */
[----:B--2---:R-:W-:Y:S01]  /*ef40*/  FMUL.FTZ R4, R69, R104 ;  /* 0x0000006845047220 */ /* 0x004fe20000410000 */
[----:B------:R-:W-:Y:S01]  /*ef50*/  F2FP.PACK_AB R77, R51, R103 ;  /* 0x00000067334d723e */ /* 0x000fe200000000ff */
[----:B------:R-:W-:Y:S01]  /*ef60*/  FMUL.FTZ R51, R68, R151 ;  /* 0x0000009744337220 */ /* 0x000fe20000410000 */
[----:B---3--:R-:W-:Y:S02]  /*ef70*/  MOV R150, R63 ;  /* 0x0000003f00967202 */ /* 0x008fe40000000f00 */
[----:B------:R-:W2:Y:S01]  /*ef80*/  MUFU.EX2 R0, R0 ;  /* 0x0000000000007308 */ /* 0x000ea20000000800 */
[----:B------:R-:W-:Y:S01]  /*ef90*/  MOV R151, R118 ;  /* 0x0000007600977202 */ /* 0x000fe20000000f00 */
[----:B------:R-:W-:Y:S01]  /*efa0*/  IMAD.MOV.U32 R118, RZ, RZ, R103 ;  /* 0x000000ffff767224 */ /* 0x000fe200078e0067 */
[-C--:B------:R-:W-:Y:S01]  /*efb0*/  HMMA.16816.F32 R4, R76, R20.reuse, R4 ;  /* 0x000000144c04723c */ /* 0x080fe20000001804 */
[----:B----4-:R-:W-:Y:S02]  /*efc0*/  FMUL.FTZ R32, R69, R132 ;  /* 0x0000008445207220 */ /* 0x010fe40000410000 */
[C---:B--2---:R-:W-:Y:S01]  /*efd0*/  FMUL.FTZ R11, R0.reuse, R111 ;  /* 0x0000006f000b7220 */ /* 0x044fe20000410000 */
[----:B------:R-:W-:Y:S01]  /*efe0*/  MOV R111, R85 ;  /* 0x00000055006f7202 */ /* 0x000fe20000000f00 */
[C---:B------:R-:W-:Y:S02]  /*eff0*/  FMUL.FTZ R10, R0.reuse, R110 ;  /* 0x0000006e000a7220 */ /* 0x040fe40000410000 */
[C---:B------:R-:W-:Y:S02]  /*f000*/  FMUL.FTZ R15, R0.reuse, R115 ;  /* 0x00000073000f7220 */ /* 0x040fe40000410000 */
[----:B------:R-:W-:Y:S02]  /*f010*/  IMAD.MOV.U32 R115, RZ, RZ, R84 ;  /* 0x000000ffff737224 */ /* 0x000fe400078e0054 */
[----:B------:R-:W2:Y:S01]  /*f020*/  LDSM.16.MT88.4 R84, [R209+0x900] ;  /* 0x00090000d154783b */ /* 0x000ea20000004200 */
[C---:B------:R-:W-:Y:S01]  /*f030*/  HMMA.16816.F32 R8, R64.reuse, R20, R8 ;  /* 0x000000144008723c */ /* 0x040fe20000001808 */
[C---:B------:R-:W-:Y:S02]  /*f040*/  FMUL.FTZ R14, R0.reuse, R114 ;  /* 0x00000072000e7220 */ /* 0x040fe40000410000 */
[C---:B------:R-:W-:Y:S02]  /*f050*/  FMUL.FTZ R47, R0.reuse, R147 ;  /* 0x00000093002f7220 */ /* 0x040fe40000410000 */
[C---:B------:R-:W-:Y:S02]  /*f060*/  FMUL.FTZ R26, R0.reuse, R126 ;  /* 0x0000007e001a7220 */ /* 0x040fe40000410000 */
[----:B------:R-:W-:Y:S01]  /*f070*/  FFMA.FTZ R20, R33, c[0x0][0x2d0], -R74 ;  /* 0x0000b40021147a23 */ /* 0x000fe2000001084a */
[-C--:B------:R-:W-:Y:S01]  /*f080*/  HMMA.16816.F32 R12, R64, R22.reuse, R12 ;  /* 0x00000016400c723c */ /* 0x080fe2000000180c */
[C---:B------:R-:W-:Y:S02]  /*f090*/  FMUL.FTZ R33, R69.reuse, R133 ;  /* 0x0000008545217220 */ /* 0x040fe40000410000 */
[----:B------:R3:W-:Y:S01]  /*f0a0*/  MUFU.EX2 R114, R20 ;  /* 0x0000001400727308 */ /* 0x0007e20000000800 */
[C---:B------:R-:W-:Y:S02]  /*f0b0*/  FMUL.FTZ R21, R69.reuse, R121 ;  /* 0x0000007945157220 */ /* 0x040fe40000410000 */
[C---:B------:R-:W-:Y:S02]  /*f0c0*/  FMUL.FTZ R27, R0.reuse, R127 ;  /* 0x0000007f001b7220 */ /* 0x040fe40000410000 */
[C---:B------:R-:W-:Y:S01]  /*f0d0*/  HMMA.16816.F32 R16, R76.reuse, R22, R16 ;  /* 0x000000164c10723c */ /* 0x040fe20000001810 */
[C---:B------:R-:W-:Y:S03]  /*f0e0*/  FMUL.FTZ R30, R0.reuse, R130 ;  /* 0x00000082001e7220 */ /* 0x040fe60000410000 */
[----:B------:R-:W-:Y:S01]  /*f0f0*/  FMUL.FTZ R31, R0, R131 ;  /* 0x00000083001f7220 */ /* 0x000fe20000410000 */
[----:B------:R-:W-:Y:S01]  /*f100*/  MOV R131, R34 ;  /* 0x0000002200837202 */ /* 0x000fe20000000f00 */
[C---:B------:R-:W-:Y:S01]  /*f110*/  FMUL.FTZ R34, R68.reuse, R134 ;  /* 0x0000008644227220 */ /* 0x040fe20000410000 */
[----:B------:R4:W-:Y:S01]  /*f120*/  MUFU.EX2 R121, R48 ;  /* 0x0000003000797308 */ /* 0x0009e20000000800 */
[C---:B------:R-:W-:Y:S04]  /*f130*/  FMUL.FTZ R22, R68.reuse, R122 ;  /* 0x0000007a44167220 */ /* 0x040fe80000410000 */
[C---:B------:R-:W-:Y:S02]  /*f140*/  FMUL.FTZ R23, R68.reuse, R123 ;  /* 0x0000007b44177220 */ /* 0x040fe40000410000 */
[----:B------:R-:W-:Y:S02]  /*f150*/  IMAD.MOV.U32 R130, RZ, RZ, R35 ;  /* 0x000000ffff827224 */ /* 0x000fe400078e0023 */
[----:B------:R-:W-:Y:S01]  /*f160*/  FMUL.FTZ R35, R68, R135 ;  /* 0x0000008744237220 */ /* 0x000fe20000410000 */
[----:B------:R5:W-:Y:S01]  /*f170*/  MUFU.EX2 R123, R44 ;  /* 0x0000002c007b7308 */ /* 0x000be20000000800 */
[C---:B------:R-:W-:Y:S01]  /*f180*/  FMUL.FTZ R42, R0.reuse, R142 ;  /* 0x0000008e002a7220 */ /* 0x040fe20000410000 */
[----:B------:R-:W-:Y:S01]  /*f190*/  LDSM.16.MT88.4 R132, [R212+0x2900] ;  /* 0x00290000d484783b */ /* 0x000fe20000004200 */
[C---:B---3--:R-:W-:Y:S02]  /*f1a0*/  FMUL.FTZ R20, R69.reuse, R120 ;  /* 0x0000007845147220 */ /* 0x048fe40000410000 */
[C---:B------:R-:W-:Y:S02]  /*f1b0*/  FMUL.FTZ R43, R0.reuse, R143 ;  /* 0x0000008f002b7220 */ /* 0x040fe40000410000 */
[C---:B------:R-:W-:Y:S02]  /*f1c0*/  FMUL.FTZ R46, R0.reuse, R146 ;  /* 0x00000092002e7220 */ /* 0x040fe40000410000 */
[C---:B------:R-:W-:Y:S01]  /*f1d0*/  FMUL.FTZ R59, R0.reuse, R159 ;  /* 0x0000009f003b7220 */ /* 0x040fe20000410000 */
[-C--:B-1----:R-:W-:Y:S01]  /*f1e0*/  HMMA.16816.F32 R20, R76, R36.reuse, R20 ;  /* 0x000000244c14723c */ /* 0x082fe20000001814 */
[----:B------:R-:W-:Y:S01]  /*f1f0*/  FMUL.FTZ R63, R0, R163 ;  /* 0x000000a3003f7220 */ /* 0x000fe20000410000 */
[----:B------:R-:W-:Y:S01]  /*f200*/  MOV R163, R100 ;  /* 0x0000006400a37202 */ /* 0x000fe20000000f00 */
[----:B----4-:R-:W-:Y:S02]  /*f210*/  FMUL.FTZ R48, R69, R148 ;  /* 0x0000009445307220 */ /* 0x010fe40000410000 */
[----:B------:R-:W-:Y:S01]  /*f220*/  IMAD.MOV.U32 R148, RZ, RZ, R119 ;  /* 0x000000ffff947224 */ /* 0x000fe200078e0077 */
[----:B------:R-:W-:Y:S02]  /*f230*/  MOV R119, R102 ;  /* 0x0000006600777202 */ /* 0x000fe40000000f00 */
[C---:B------:R-:W-:Y:S01]  /*f240*/  HMMA.16816.F32 R24, R64.reuse, R36, R24 ;  /* 0x000000244018723c */ /* 0x040fe20000001818 */
[----:B-----5:R-:W-:Y:S07]  /*f250*/  FMUL.FTZ R44, R2, R144 ;  /* 0x00000090022c7220 */ /* 0x020fee0000410000 */
[-C--:B------:R-:W-:Y:S01]  /*f260*/  HMMA.16816.F32 R28, R64, R38.reuse, R28 ;  /* 0x00000026401c723c */ /* 0x080fe2000000181c */
[--C-:B------:R-:W-:Y:S03]  /*f270*/  FFMA.FTZ R36, R40, c[0x0][0x2d0], -R96.reuse ;  /* 0x0000b40028247a23 */ /* 0x100fe60000010860 */
[----:B------:R-:W-:Y:S01]  /*f280*/  FFMA.FTZ R40, R41, c[0x0][0x2d0], -R96 ;  /* 0x0000b40029287a23 */ /* 0x000fe20000010860 */
[----:B------:R1:W-:Y:S01]  /*f290*/  MUFU.EX2 R129, R36 ;  /* 0x0000002400817308 */ /* 0x0003e20000000800 */
[----:B------:R-:W-:Y:S02]  /*f2a0*/  FMUL.FTZ R41, R2, R141 ;  /* 0x0000008d02297220 */ /* 0x000fe40000410000 */
[C---:B------:R-:W-:Y:S01]  /*f2b0*/  HMMA.16816.F32 R32, R76.reuse, R38, R32 ;  /* 0x000000264c20723c */ /* 0x040fe20000001820 */
[C---:B------:R-:W-:Y:S06]  /*f2c0*/  FMUL.FTZ R37, R69.reuse, R137 ;  /* 0x0000008945257220 */ /* 0x040fec0000410000 */
[----:B------:R3:W-:Y:S01]  /*f2d0*/  MUFU.EX2 R128, R40 ;  /* 0x0000002800807308 */ /* 0x0007e20000000800 */
[C---:B------:R-:W-:Y:S04]  /*f2e0*/  FMUL.FTZ R38, R68.reuse, R138 ;  /* 0x0000008a44267220 */ /* 0x040fe80000410000 */
[----:B------:R-:W-:Y:S05]  /*f2f0*/  FMUL.FTZ R39, R68, R139 ;  /* 0x0000008b44277220 */ /* 0x000fea0000410000 */
[----:B------:R4:W-:Y:S01]  /*f300*/  MUFU.EX2 R137, R58 ;  /* 0x0000003a00897308 */ /* 0x0009e20000000800 */
[C---:B-1----:R-:W-:Y:S09]  /*f310*/  FMUL.FTZ R36, R69.reuse, R136 ;  /* 0x0000008845247220 */ /* 0x042ff20000410000 */
[----:B------:R1:W-:Y:S01]  /*f320*/  MUFU.EX2 R136, R62 ;  /* 0x0000003e00887308 */ /* 0x0003e20000000800 */
[-C--:B------:R-:W-:Y:S01]  /*f330*/  HMMA.16816.F32 R36, R76, R52.reuse, R36 ;  /* 0x000000344c24723c */ /* 0x080fe20000001824 */
[----:B---3--:R-:W-:Y:S07]  /*f340*/  FMUL.FTZ R40, R2, R140 ;  /* 0x0000008c02287220 */ /* 0x008fee0000410000 */
[C---:B------:R-:W-:Y:S01]  /*f350*/  HMMA.16816.F32 R40, R64.reuse, R52, R40 ;  /* 0x000000344028723c */ /* 0x040fe20000001828 */
[----:B----4-:R-:W-:Y:S06]  /*f360*/  FMUL.FTZ R58, R0, R158 ;  /* 0x0000009e003a7220 */ /* 0x010fec0000410000 */
[--C-:B------:R-:W-:Y:S01]  /*f370*/  FFMA.FTZ R52, R56, c[0x0][0x2d0], -R97.reuse ;  /* 0x0000b40038347a23 */ /* 0x100fe20000010861 */
[-C--:B------:R-:W-:Y:S01]  /*f380*/  HMMA.16816.F32 R44, R64, R54.reuse, R44 ;  /* 0x00000036402c723c */ /* 0x080fe2000000182c */
[C---:B------:R-:W-:Y:S02]  /*f390*/  FMUL.FTZ R53, R69.reuse, R153 ;  /* 0x0000009945357220 */ /* 0x040fe40000410000 */
[----:B------:R3:W4:Y:S01]  /*f3a0*/  MUFU.EX2 R138, R52 ;  /* 0x00000034008a7308 */ /* 0x0007220000000800 */
[----:B------:R-:W-:Y:S02]  /*f3b0*/  FMUL.FTZ R56, R2, R156 ;  /* 0x0000009c02387220 */ /* 0x000fe40000410000 */
[----:B-1----:R-:W-:Y:S02]  /*f3c0*/  FMUL.FTZ R62, R0, R162 ;  /* 0x000000a2003e7220 */ /* 0x002fe40000410000 */
[C---:B------:R-:W-:Y:S07]  /*f3d0*/  HMMA.16816.F32 R48, R76.reuse, R54, R48 ;  /* 0x000000364c30723c */ /* 0x040fee0000001830 */
[C---:B------:R-:W-:Y:S02]  /*f3e0*/  FMUL.FTZ R54, R68.reuse, R154 ;  /* 0x0000009a44367220 */ /* 0x040fe40000410000 */
[----:B------:R-:W-:Y:S03]  /*f3f0*/  FMUL.FTZ R55, R68, R155 ;  /* 0x0000009b44377220 */ /* 0x000fe60000410000 */
[----:B---3--:R-:W-:Y:S07]  /*f400*/  FMUL.FTZ R52, R69, R152 ;  /* 0x0000009845347220 */ /* 0x008fee0000410000 */
[-C--:B------:R-:W-:Y:S08]  /*f410*/  HMMA.16816.F32 R52, R76, R80.reuse, R52 ;  /* 0x000000504c34723c */ /* 0x080ff00000001834 */
[C---:B------:R-:W-:Y:S07]  /*f420*/  HMMA.16816.F32 R56, R64.reuse, R80, R56 ;  /* 0x000000504038723c */ /* 0x040fee0000001838 */
[----:B------:R-:W-:Y:S01]  /*f430*/  FFMA.FTZ R80, R88, c[0x0][0x2d0], -R97 ;  /* 0x0000b40058507a23 */ /* 0x000fe20000010861 */
[-C--:B------:R-:W-:Y:S01]  /*f440*/  HMMA.16816.F32 R60, R64, R82.reuse, R60 ;  /* 0x00000052403c723c */ /* 0x080fe2000000183c */
[----:B----4-:R-:W-:Y:S02]  /*f450*/  F2FP.PACK_AB R81, R137, R138 ;  /* 0x0000008a8951723e */ /* 0x010fe400000000ff */
[----:B------:R1:W3:Y:S04]  /*f460*/  MUFU.EX2 R141, R80 ;  /* 0x00000050008d7308 */ /* 0x0002e80000000800 */
        /* <DEDUP_REMOVED lines=13> */
[----:B---3--:R-:W-:Y:S03]  /*f540*/  F2FP.PACK_AB R83, R141, R136 ;  /* 0x000000888d53723e */ /* 0x008fe600000000ff */
[-C--:B--2---:R-:W-:Y:S01]  /*f550*/  HMMA.16816.F32 R4, R76, R84.reuse, R4 ;  /* 0x000000544c04723c */ /* 0x084fe20000001804 */
[--C-:B----4-:R-:W-:Y:S02]  /*f560*/  FFMA.FTZ R80, R94, c[0x0][0x2d0], -R75.reuse ;  /* 0x0000b4005e507a23 */ /* 0x110fe4000001084b */
        /* <DEDUP_REMOVED lines=60> */
[----:B---3--:R-:W-:Y:S04]  /*f930*/  FFMA.FTZ R80, R180, c[0x0][0x2d0], -R75 ;  /* 0x0000b400b4507a23 */ /* 0x008fe8000001084b */
        /* <DEDUP_REMOVED lines=9> */
[----:B-1----:R-:W-:Y:S03]  /*f9d0*/  FFMA.FTZ R88, R197, c[0x0][0x2d0], -R74 ;  /* 0x0000b400c5587a23 */ /* 0x002fe6000001084a */
[----:B------:R-:W-:Y:S01]  /*f9e0*/  MOV R197, R122 ;  /* 0x0000007a00c57202 */ /* 0x000fe20000000f00 */
[----:B------:R-:W-:Y:S03]  /*f9f0*/  IMAD.MOV.U32 R122, RZ, RZ, R117 ;  /* 0x000000ffff7a7224 */ /* 0x000fe600078e0075 */
[-C--:B------:R-:W-:Y:S01]  /*fa00*/  HMMA.16816.F32 R28, R80, R86.reuse, R28 ;  /* 0x00000056501c723c */ /* 0x080fe2000000181c */
[--C-:B------:R-:W-:Y:S01]  /*fa10*/  FFMA.FTZ R84, R182, c[0x0][0x2d0], -R96.reuse ;  /* 0x0000b400b6547a23 */ /* 0x100fe20000010860 */
[----:B------:R1:W-:Y:S06]  /*fa20*/  MUFU.EX2 R196, R88 ;  /* 0x0000005800c47308 */ /* 0x0003ec0000000800 */
[C---:B------:R-:W-:Y:S04]  /*fa30*/  HMMA.16816.F32 R32, R76.reuse, R86, R32 ;  /* 0x000000564c20723c */ /* 0x040fe80000001820 */
[----:B------:R2:W-:Y:S04]  /*fa40*/  MUFU.EX2 R146, R84 ;  /* 0x0000005400927308 */ /* 0x0005e80000000800 */
[-C--:B------:R-:W-:Y:S08]  /*fa50*/  HMMA.16816.F32 R36, R76, R92.reuse, R36 ;  /* 0x0000005c4c24723c */ /* 0x080ff00000001824 */
[C---:B------:R-:W-:Y:S01]  /*fa60*/  HMMA.16816.F32 R40, R80.reuse, R92, R40 ;  /* 0x0000005c5028723c */ /* 0x040fe20000001828 */
[----:B-1----:R-:W-:Y:S06]  /*fa70*/  FFMA.FTZ R88, R193, c[0x0][0x2d0], -R75 ;  /* 0x0000b400c1587a23 */ /* 0x002fec000001084b */
[----:B------:R-:W-:Y:S01]  /*fa80*/  FFMA.FTZ R92, R184, c[0x0][0x2d0], -R97 ;  /* 0x0000b400b85c7a23 */ /* 0x000fe20000010861 */
[-C--:B------:R-:W-:Y:S01]  /*fa90*/  HMMA.16816.F32 R44, R80, R94.reuse, R44 ;  /* 0x0000005e502c723c */ /* 0x080fe2000000182c */
[----:B------:R1:W-:Y:S03]  /*faa0*/  MUFU.EX2 R193, R88 ;  /* 0x0000005800c17308 */ /* 0x0003e60000000800 */
[--C-:B--2---:R-:W-:Y:S01]  /*fab0*/  FFMA.FTZ R84, R185, c[0x0][0x2d0], -R96.reuse ;  /* 0x0000b400b9547a23 */ /* 0x104fe20000010860 */
[----:B------:R-:W-:Y:S03]  /*fac0*/  MOV R184, R109 ;  /* 0x0000006d00b87202 */ /* 0x000fe60000000f00 */
[C---:B------:R-:W-:Y:S03]  /*fad0*/  HMMA.16816.F32 R48, R76.reuse, R94, R48 ;  /* 0x0000005e4c30723c */ /* 0x040fe60000001830 */
[----:B------:R2:W-:Y:S10]  /*fae0*/  MUFU.EX2 R189, R84 ;  /* 0x0000005400bd7308 */ /* 0x0005f40000000800 */
[----:B------:R3:W-:Y:S01]  /*faf0*/  MUFU.EX2 R152, R92 ;  /* 0x0000005c00987308 */ /* 0x0007e20000000800 */
[----:B-1----:R-:W-:Y:S09]  /*fb00*/  FFMA.FTZ R88, R195, c[0x0][0x2d0], -R75 ;  /* 0x0000b400c3587a23 */ /* 0x002ff2000001084b */
[----:B------:R1:W-:Y:S01]  /*fb10*/  MUFU.EX2 R195, R88 ;  /* 0x0000005800c37308 */ /* 0x0003e20000000800 */
[----:B--2---:R-:W-:Y:S09]  /*fb20*/  FFMA.FTZ R84, R188, c[0x0][0x2d0], -R96 ;  /* 0x0000b400bc547a23 */ /* 0x004ff20000010860 */
[----:B------:R2:W-:Y:S01]  /*fb30*/  MUFU.EX2 R185, R84 ;  /* 0x0000005400b97308 */ /* 0x0005e20000000800 */
[----:B---3--:R-:W-:Y:S02]  /*fb40*/  FFMA.FTZ R92, R186, c[0x0][0x2d0], -R97 ;  /* 0x0000b400ba5c7a23 */ /* 0x008fe40000010861 */
[----:B------:R-:W-:Y:S07]  /*fb50*/  IMAD.MOV.U32 R186, RZ, RZ, R108 ;  /* 0x000000ffffba7224 */ /* 0x000fee00078e006c */
[----:B------:R3:W-:Y:S01]  /*fb60*/  MUFU.EX2 R103, R92 ;  /* 0x0000005c00677308 */ /* 0x0007e20000000800 */
[----:B-1----:R-:W1:Y:S01]  /*fb70*/  LDSM.16.MT88.4 R88, [R211+0x1100] ;  /* 0x00110000d358783b */ /* 0x002e620000004200 */
[----:B--2---:R-:W-:Y:S02]  /*fb80*/  FFMA.FTZ R84, R190, c[0x0][0x2d0], -R96 ;  /* 0x0000b400be547a23 */ /* 0x004fe40000010860 */
[----:B------:R-:W-:Y:S06]  /*fb90*/  IMAD.MOV.U32 R190, RZ, RZ, R112 ;  /* 0x000000ffffbe7224 */ /* 0x000fec00078e0070 */
[----:B------:R2:W4:Y:S01]  /*fba0*/  MUFU.EX2 R188, R84 ;  /* 0x0000005400bc7308 */ /* 0x0005220000000800 */
[----:B---3--:R-:W-:Y:S02]  /*fbb0*/  FFMA.FTZ R92, R229, c[0x0][0x2d0], -R75 ;  /* 0x0000b400e55c7a23 */ /* 0x008fe4000001084b */
[----:B------:R-:W-:Y:S02]  /*fbc0*/  IMAD.MOV.U32 R229, RZ, RZ, R106 ;  /* 0x000000ffffe57224 */ /* 0x000fe400078e006a */
[----:B--2---:R-:W-:Y:S01]  /*fbd0*/  FFMA.FTZ R84, R198, c[0x0][0x2d0], -R74 ;  /* 0x0000b400c6547a23 */ /* 0x004fe2000001084a */
[-C--:B-1----:R-:W-:Y:S01]  /*fbe0*/  HMMA.16816.F32 R52, R76, R88.reuse, R52 ;  /* 0x000000584c34723c */ /* 0x082fe20000001834 */
[----:B------:R-:W-:Y:S03]  /*fbf0*/  IMAD.MOV.U32 R198, RZ, RZ, R110 ;  /* 0x000000ffffc67224 */ /* 0x000fe600078e006e */
[----:B------:R1:W-:Y:S04]  /*fc00*/  MUFU.EX2 R183, R84 ;  /* 0x0000005400b77308 */ /* 0x0003e80000000800 */
[C---:B------:R-:W-:Y:S07]  /*fc10*/  HMMA.16816.F32 R56, R80.reuse, R88, R56 ;  /* 0x000000585038723c */ /* 0x040fee0000001838 */
[--C-:B------:R-:W-:Y:S01]  /*fc20*/  FFMA.FTZ R88, R178, c[0x0][0x2d0], -R97.reuse ;  /* 0x0000b400b2587a23 */ /* 0x100fe20000010861 */
[-C--:B------:R-:W-:Y:S03]  /*fc30*/  HMMA.16816.F32 R60, R80, R90.reuse, R60 ;  /* 0x0000005a503c723c */ /* 0x080fe6000000183c */
[----:B------:R-:W2:Y:S04]  /*fc40*/  MUFU.EX2 R102, R88 ;  /* 0x0000005800667308 */ /* 0x000ea80000000800 */
[----:B------:R-:W-:Y:S01]  /*fc50*/  FFMA.FTZ R80, R233, c[0x0][0x2d0], -R74 ;  /* 0x0000b400e9507a23 */ /* 0x000fe2000001084a */
[----:B------:R-:W-:Y:S01]  /*fc60*/  HMMA.16816.F32 R64, R76, R90, R64 ;  /* 0x0000005a4c40723c */ /* 0x000fe20000001840 */
[----:B----4-:R-:W-:Y:S03]  /*fc70*/  F2FP.PACK_AB R82, R188, R185 ;  /* 0x000000b9bc52723e */ /* 0x010fe600000000ff */
[----:B-1----:R-:W-:Y:S01]  /*fc80*/  FFMA.FTZ R84, R181, c[0x0][0x2d0], -R97 ;  /* 0x0000b400b5547a23 */ /* 0x002fe20000010861 */
[----:B------:R1:W-:Y:S01]  /*fc90*/  MUFU.EX2 R182, R80 ;  /* 0x0000005000b67308 */ /* 0x0003e20000000800 */
[----:B------:R-:W-:Y:S01]  /*fca0*/  IMAD.MOV.U32 R233, RZ, RZ, R104 ;  /* 0x000000ffffe97224 */ /* 0x000fe200078e0068 */
[----:B------:R-:W-:Y:S02]  /*fcb0*/  F2FP.PACK_AB R76, R251, R197 ;  /* 0x000000c5fb4c723e */ /* 0x000fe400000000ff */
[----:B------:R-:W-:Y:S03]  /*fcc0*/  F2FP.PACK_AB R77, R147, R249 ;  /* 0x000000f9934d723e */ /* 0x000fe600000000ff */
[----:B------:R-:W-:Y:S02]  /*fcd0*/  F2FP.PACK_AB R78, R196, R248 ;  /* 0x000000f8c44e723e */ /* 0x000fe400000000ff */
[----:B------:R-:W-:Y:S01]  /*fce0*/  F2FP.PACK_AB R79, R195, R193 ;  /* 0x000000c1c34f723e */ /* 0x000fe200000000ff */
[----:B------:R3:W4:Y:S01]  /*fcf0*/  MUFU.EX2 R153, R84 ;  /* 0x0000005400997308 */ /* 0x0007220000000800 */
[----:B--2---:R-:W-:Y:S01]  /*fd00*/  F2FP.PACK_AB R83, R102, R103 ;  /* 0x000000676653723e */ /* 0x004fe200000000ff */
[----:B------:R-:W-:Y:S08]  /*fd10*/  LDSM.16.MT88.4 R88, [R212+0x1900] ;  /* 0x00190000d458783b */ /* 0x000ff00000004200 */
[----:B------:R2:W-:Y:S01]  /*fd20*/  MUFU.EX2 R181, R92 ;  /* 0x0000005c00b57308 */ /* 0x0005e20000000800 */
[----:B-1----:R-:W-:Y:S01]  /*fd30*/  FFMA.FTZ R80, R202, c[0x0][0x2d0], -R75 ;  /* 0x0000b400ca507a23 */ /* 0x002fe2000001084b */
[----:B------:R-:W-:Y:S08]  /*fd40*/  MOV R202, R105 ;  /* 0x0000006900ca7202 */ /* 0x000ff00000000f00 */
[----:B------:R1:W-:Y:S01]  /*fd50*/  MUFU.EX2 R159, R80 ;  /* 0x00000050009f7308 */ /* 0x0003e20000000800 */
[----:B---3--:R-:W3:Y:S01]  /*fd60*/  LDSM.16.MT88.4 R84, [R209+0x1900] ;  /* 0x00190000d154783b */ /* 0x008ee20000004200 */
[----:B----4-:R-:W-:Y:S07]  /*fd70*/  F2FP.PACK_AB R81, R152, R153 ;  /* 0x000000999851723e */ /* 0x010fee00000000ff */
[----:B--2---:R-:W2:Y:S01]  /*fd80*/  LDSM.16.MT88.4 R92, [R210+0x1900] ;  /* 0x00190000d25c783b */ /* 0x004ea20000004200 */
[----:B-1----:R-:W-:Y:S01]  /*fd90*/  F2FP.PACK_AB R80, R189, R146 ;  /* 0x00000092bd50723e */ /* 0x002fe200000000ff */
[-C--:B---3--:R-:W-:Y:S08]  /*fda0*/  HMMA.16816.F32 R4, R76, R84.reuse, R4 ;  /* 0x000000544c04723c */ /* 0x088ff00000001804 */
        /* <DEDUP_REMOVED lines=9> */
[----:B------:R-:W-:Y:S04]  /*fe40*/  IMAD.MOV.U32 R237, RZ, RZ, R114 ;  /* 0x000000ffffed7224 */ /* 0x000fe800078e0072 */
[-C--:B------:R-:W-:Y:S01]  /*fe50*/  HMMA.16816.F32 R28, R80, R90.reuse, R28 ;  /* 0x0000005a501c723c */ /* 0x080fe2000000181c */
[----:B------:R1:W-:Y:S03]  /*fe60*/  MUFU.EX2 R180, R84 ;  /* 0x0000005400b47308 */ /* 0x0003e60000000800 */
[--C-:B------:R-:W-:Y:S02]  /*fe70*/  FFMA.FTZ R88, R228, c[0x0][0x2d0], -R96.reuse ;  /* 0x0000b400e4587a23 */ /* 0x100fe40000010860 */
[----:B------:R-:W-:Y:S02]  /*fe80*/  IMAD.MOV.U32 R228, RZ, RZ, R119 ;  /* 0x000000ffffe47224 */ /* 0x000fe400078e0077 */
[C---:B------:R-:W-:Y:S03]  /*fe90*/  HMMA.16816.F32 R32, R76.reuse, R90, R32 ;  /* 0x0000005a4c20723c */ /* 0x040fe60000001820 */
[----:B------:R3:W-:Y:S05]  /*fea0*/  MUFU.EX2 R156, R88 ;  /* 0x00000058009c7308 */ /* 0x0007ea0000000800 */
[-C--:B--2---:R-:W-:Y:S08]  /*feb0*/  HMMA.16816.F32 R36, R76, R92.reuse, R36 ;  /* 0x0000005c4c24723c */ /* 0x084ff00000001824 */
[C---:B------:R-:W-:Y:S01]  /*fec0*/  HMMA.16816.F32 R40, R80.reuse, R92, R40 ;  /* 0x0000005c5028723c */ /* 0x040fe20000001828 */
[----:B-1----:R-:W-:Y:S03]  /*fed0*/  FFMA.FTZ R84, R235, c[0x0][0x2d0], -R75 ;  /* 0x0000b400eb547a23 */ /* 0x002fe6000001084b */
[----:B------:R-:W-:Y:S01]  /*fee0*/  MOV R235, R115 ;  /* 0x0000007300eb7202 */ /* 0x000fe20000000f00 */
[----:B------:R1:W-:Y:S02]  /*fef0*/  MUFU.EX2 R157, R84 ;  /* 0x00000054009d7308 */ /* 0x0003e40000000800 */
[----:B------:R-:W-:Y:S01]  /*ff00*/  FFMA.FTZ R92, R192, c[0x0][0x2d0], -R97 ;  /* 0x0000b400c05c7a23 */ /* 0x000fe20000010861 */
[-C--:B------:R-:W-:Y:S01]  /*ff10*/  HMMA.16816.F32 R44, R80, R94.reuse, R44 ;  /* 0x0000005e502c723c */ /* 0x080fe2000000182c */
[----:B---3--:R-:W-:Y:S02]  /*ff20*/  FFMA.FTZ R88, R230, c[0x0][0x2d0], -R96 ;  /* 0x0000b400e6587a23 */ /* 0x008fe40000010860 */
[----:B------:R-:W2:Y:S04]  /*ff30*/  LDL.LU R230, [R1+0x18] ;  /* 0x0000180001e67983 */ /* 0x000ea80000300800 */
[----:B------:R3:W-:Y:S01]  /*ff40*/  MUFU.EX2 R100, R92 ;  /* 0x0000005c00647308 */ /* 0x0007e20000000800 */
[C---:B------:R-:W-:Y:S01]  /*ff50*/  HMMA.16816.F32 R48, R76.reuse, R94, R48 ;  /* 0x0000005e4c30723c */ /* 0x040fe20000001830 */
[----:B------:R-:W4:Y:S08]  /*ff60*/  LDL.LU R162, [R1+0x14] ;  /* 0x0000140001a27983 */ /* 0x000f300000300800 */
[----:B------:R5:W-:Y:S03]  /*ff70*/  MUFU.EX2 R178, R88 ;  /* 0x0000005800b27308 */ /* 0x000be60000000800 */
[----:B-1----:R-:W-:Y:S02]  /*ff80*/  FFMA.FTZ R84, R232, c[0x0][0x2d0], -R75 ;  /* 0x0000b400e8547a23 */ /* 0x002fe4000001084b */
[----:B------:R-:W-:Y:S01]  /*ff90*/  IMAD.MOV.U32 R232, RZ, RZ, R122 ;  /* 0x000000ffffe87224 */ /* 0x000fe200078e007a */
[----:B------:R-:W-:Y:S04]  /*ffa0*/  MOV R122, R111 ;  /* 0x0000006f007a7202 */ /* 0x000fe80000000f00 */
[----:B------:R1:W-:Y:S01]  /*ffb0*/  MUFU.EX2 R179, R84 ;  /* 0x0000005400b37308 */ /* 0x0003e20000000800 */
[----:B---3--:R-:W-:Y:S09]  /*ffc0*/  FFMA.FTZ R92, R191, c[0x0][0x2d0], -R97 ;  /* 0x0000b400bf5c7a23 */ /* 0x008ff20000010861 */
[----:B------:R3:W-:Y:S01]  /*ffd0*/  MUFU.EX2 R99, R92 ;  /* 0x0000005c00637308 */ /* 0x0007e20000000800 */
[--C-:B-----5:R-:W-:Y:S01]  /*ffe0*/  FFMA.FTZ R88, R231, c[0x0][0x2d0], -R96.reuse ;  /* 0x0000b400e7587a23 */ /* 0x120fe20000010860 */
[----:B------:R-:W-:Y:S08]  /*fff0*/  MOV R231, R107 ;  /* 0x0000006b00e77202 */ /* 0x000ff00000000f00 */
[----:B------:R5:W5:Y:S01]  /*10000*/  MUFU.EX2 R177, R88 ;  /* 0x0000005800b17308 */ /* 0x000b620000000800 */
[----:B-1----:R-:W-:Y:S01]  /*10010*/  FFMA.FTZ R84, R203, c[0x0][0x2d0], -R96 ;  /* 0x0000b400cb547a23 */ /* 0x002fe20000010860 */
[----:B------:R-:W-:Y:S08]  /*10020*/  MOV R203, R160 ;  /* 0x000000a000cb7202 */ /* 0x000ff00000000f00 */
[----:B------:R1:W-:Y:S01]  /*10030*/  MUFU.EX2 R155, R84 ;  /* 0x00000054009b7308 */ /* 0x0003e20000000800 */
[----:B---3--:R-:W-:Y:S09]  /*10040*/  FFMA.FTZ R92, R242, c[0x0][0x2d0], -R75 ;  /* 0x0000b400f25c7a23 */ /* 0x008ff2000001084b */
[----:B------:R3:W-:Y:S01]  /*10050*/  MUFU.EX2 R172, R92 ;  /* 0x0000005c00ac7308 */ /* 0x0007e20000000800 */
[--C-:B-----5:R-:W-:Y:S02]  /*10060*/  FFMA.FTZ R88, R240, c[0x0][0x2d0], -R74.reuse ;  /* 0x0000b400f0587a23 */ /* 0x120fe4000001084a */
[----:B------:R-:W-:Y:S07]  /*10070*/  IMAD.MOV.U32 R240, RZ, RZ, R161 ;  /* 0x000000fffff07224 */ /* 0x000fee00078e00a1 */
[----:B------:R5:W-:Y:S01]  /*10080*/  MUFU.EX2 R176, R88 ;  /* 0x0000005800b07308 */ /* 0x000be20000000800 */
[----:B-1----:R-:W1:Y:S08]  /*10090*/  LDSM.16.MT88.4 R84, [R211+0x1900] ;  /* 0x00190000d354783b */ /* 0x002e700000004200 */
[----:B---3--:R-:W-:Y:S01]  /*100a0*/  LDSM.16.MT88.4 R92, [R210+0x2100] ;  /* 0x00210000d25c783b */ /* 0x008fe20000004200 */
[--C-:B-----5:R-:W-:Y:S01]  /*100b0*/  FFMA.FTZ R88, R187, c[0x0][0x2d0], -R97.reuse ;  /* 0x0000b400bb587a23 */ /* 0x120fe20000010861 */
[----:B------:R-:W-:Y:S06]  /*100c0*/  MOV R187, R118 ;  /* 0x0000007600bb7202 */ /* 0x000fec0000000f00 */
[----:B------:R-:W-:Y:S01]  /*100d0*/  LDSM.16.MT88.4 R116, [R209+0x2900] ;  /* 0x00290000d174783b */ /* 0x000fe20000004200 */
[----:B------:R3:W5:Y:S01]  /*100e0*/  MUFU.EX2 R101, R88 ;  /* 0x0000005800657308 */ /* 0x0007620000000800 */
[-C--:B-1----:R-:W-:Y:S08]  /*100f0*/  HMMA.16816.F32 R52, R76, R84.reuse, R52 ;  /* 0x000000544c34723c */ /* 0x082ff00000001834 */
[C---:B------:R-:W-:Y:S01]  /*10100*/  HMMA.16816.F32 R56, R80.reuse, R84, R56 ;  /* 0x000000545038723c */ /* 0x040fe20000001838 */
[----:B---3--:R-:W1:Y:S06]  /*10110*/  LDSM.16.MT88.4 R88, [R209+0x2100] ;  /* 0x00210000d158783b */ /* 0x008e6c0000004200 */
        /* <DEDUP_REMOVED lines=12> */
[----:B---3--:R-:W3:Y:S01]  /*101e0*/  LDSM.16.MT88.4 R84, [R212+0x2100] ;  /* 0x00210000d454783b */ /* 0x008ee20000004200 */
[----:B------:R-:W-:Y:S05]  /*101f0*/  F2FP.PACK_AB R83, R98, R99 ;  /* 0x000000636253723e */ /* 0x000fea00000000ff */
[-C--:B-1----:R-:W-:Y:S01]  /*10200*/  HMMA.16816.F32 R4, R76, R88.reuse, R4 ;  /* 0x000000584c04723c */ /* 0x082fe20000001804 */
[--C-:B-----5:R-:W-:Y:S01]  /*10210*/  FFMA.FTZ R80, R238, c[0x0][0x2d0], -R75.reuse ;  /* 0x0000b400ee507a23 */ /* 0x120fe2000001084b */
[----:B------:R-:W-:Y:S03]  /*10220*/  F2FP.PACK_AB R164, R175, R176 ;  /* 0x000000b0afa4723e */ /* 0x000fe600000000ff */
[----:B------:R1:W5:Y:S02]  /*10230*/  MUFU.EX2 R174, R80 ;  /* 0x0000005000ae7308 */ /* 0x0003640000000800 */
[----:B-1----:R-:W-:Y:S02]  /*10240*/  F2FP.PACK_AB R80, R156, R155 ;  /* 0x0000009b9c50723e */ /* 0x002fe400000000ff */
[----:B-----5:R-:W-:Y:S05]  /*10250*/  F2FP.PACK_AB R165, R172, R174 ;  /* 0x000000aeaca5723e */ /* 0x020fea00000000ff */
[C---:B------:R-:W-:Y:S07]  /*10260*/  HMMA.16816.F32 R8, R80.reuse, R88, R8 ;  /* 0x000000585008723c */ /* 0x040fee0000001808 */
[--C-:B------:R-:W-:Y:S01]  /*10270*/  FFMA.FTZ R88, R250, c[0x0][0x2d0], -R74.reuse ;  /* 0x0000b400fa587a23 */ /* 0x100fe2000001084a */
[-C--:B------:R-:W-:Y:S01]  /*10280*/  HMMA.16816.F32 R12, R80, R90.reuse, R12 ;  /* 0x0000005a500c723c */ /* 0x080fe2000000180c */
[----:B------:R-:W-:Y:S02]  /*10290*/  FFMA.FTZ R74, R252, c[0x0][0x2d0], -R74 ;  /* 0x0000b400fc4a7a23 */ /* 0x000fe4000001084a */
[----:B------:R1:W-:Y:S05]  /*102a0*/  MUFU.EX2 R173, R88 ;  /* 0x0000005800ad7308 */ /* 0x0003ea0000000800 */
[C---:B------:R-:W-:Y:S05]  /*102b0*/  HMMA.16816.F32 R16, R76.reuse, R90, R16 ;  /* 0x0000005a4c10723c */ /* 0x040fea0000001810 */
[----:B------:R5:W5:Y:S03]  /*102c0*/  MUFU.EX2 R171, R74 ;  /* 0x0000004a00ab7308 */ /* 0x000b660000000800 */
[-C--:B---3--:R-:W-:Y:S08]  /*102d0*/  HMMA.16816.F32 R20, R76, R84.reuse, R20 ;  /* 0x000000544c14723c */ /* 0x088ff00000001814 */
[C---:B------:R-:W-:Y:S01]  /*102e0*/  HMMA.16816.F32 R24, R80.reuse, R84, R24 ;  /* 0x000000545018723c */ /* 0x040fe20000001818 */
[----:B-1----:R-:W1:Y:S07]  /*102f0*/  LDSM.16.MT88.4 R88, [R211+0x2100] ;  /* 0x00210000d358783b */ /* 0x002e6e0000004200 */
[-C--:B------:R-:W-:Y:S01]  /*10300*/  HMMA.16816.F32 R28, R80, R86.reuse, R28 ;  /* 0x00000056501c723c */ /* 0x080fe2000000181c */
[--C-:B-----5:R-:W-:Y:S03]  /*10310*/  FFMA.FTZ R74, R245, c[0x0][0x2d0], -R75.reuse ;  /* 0x0000b400f54a7a23 */ /* 0x120fe6000001084b */
[----:B------:R-:W-:Y:S01]  /*10320*/  F2FP.PACK_AB R166, R171, R173 ;  /* 0x000000adaba6723e */ /* 0x000fe200000000ff */
[----:B------:R-:W-:Y:S03]  /*10330*/  FFMA.FTZ R75, R247, c[0x0][0x2d0], -R75 ;  /* 0x0000b400f74b7a23 */ /* 0x000fe6000001084b */
[C---:B------:R-:W-:Y:S01]  /*10340*/  HMMA.16816.F32 R32, R76.reuse, R86, R32 ;  /* 0x000000564c20723c */ /* 0x040fe20000001820 */
[----:B------:R3:W-:Y:S07]  /*10350*/  MUFU.EX2 R170, R74 ;  /* 0x0000004a00aa7308 */ /* 0x0007ee0000000800 */
[-C--:B------:R-:W-:Y:S03]  /*10360*/  HMMA.16816.F32 R36, R76, R92.reuse, R36 ;  /* 0x0000005c4c24723c */ /* 0x080fe60000001824 */
[----:B------:R-:W5:Y:S05]  /*10370*/  MUFU.EX2 R169, R75 ;  /* 0x0000004b00a97308 */ /* 0x000f6a0000000800 */
[C---:B------:R-:W-:Y:S08]  /*10380*/  HMMA.16816.F32 R40, R80.reuse, R92, R40 ;  /* 0x0000005c5028723c */ /* 0x040ff00000001828 */
[-C--:B------:R-:W-:Y:S01]  /*10390*/  HMMA.16816.F32 R44, R80, R94.reuse, R44 ;  /* 0x0000005e502c723c */ /* 0x080fe2000000182c */
[--C-:B---3--:R-:W-:Y:S04]  /*103a0*/  FFMA.FTZ R74, R239, c[0x0][0x2d0], -R96.reuse ;  /* 0x0000b400ef4a7a23 */ /* 0x108fe80000010860 */
[----:B------:R3:W-:Y:S03]  /*103b0*/  MUFU.EX2 R168, R74 ;  /* 0x0000004a00a87308 */ /* 0x0007e60000000800 */
[C---:B------:R-:W-:Y:S01]  /*103c0*/  HMMA.16816.F32 R48, R76.reuse, R94, R48 ;  /* 0x0000005e4c30723c */ /* 0x040fe20000001830 */
[----:B-----5:R-:W-:Y:S07]  /*103d0*/  F2FP.PACK_AB R167, R169, R170 ;  /* 0x000000aaa9a7723e */ /* 0x020fee00000000ff */
[-C--:B-1----:R-:W-:Y:S08]  /*103e0*/  HMMA.16816.F32 R52, R76, R88.reuse, R52 ;  /* 0x000000584c34723c */ /* 0x082ff00000001834 */
[C---:B------:R-:W-:Y:S01]  /*103f0*/  HMMA.16816.F32 R56, R80.reuse, R88, R56 ;  /* 0x000000585038723c */ /* 0x040fe20000001838 */
[----:B--2---:R-:W-:Y:S03]  /*10400*/  FFMA.FTZ R68, R68, R230, R187 ;  /* 0x000000e644447223 */ /* 0x004fe600000100bb */
[----:B------:R-:W-:Y:S01]  /*10410*/  MOV R230, R150 ;  /* 0x0000009600e67202 */ /* 0x000fe20000000f00 */
[----:B---3--:R-:W-:Y:S02]  /*10420*/  FFMA.FTZ R74, R241, c[0x0][0x2d0], -R96 ;  /* 0x0000b400f14a7a23 */ /* 0x008fe40000010860 */
[----:B----4-:R-:W-:Y:S01]  /*10430*/  FFMA.FTZ R69, R69, R162, R163 ;  /* 0x000000a245457223 */ /* 0x010fe200000100a3 */
        /* <DEDUP_REMOVED lines=10> */
[----:B------:R-:W-:Y:S02]  /*104e0*/  MOV R232, R236 ;  /* 0x000000ec00e87202 */ /* 0x000fe40000000f00 */
[----:B--2---:R-:W-:Y:S02]  /*104f0*/  F2FP.PACK_AB R160, R85, R168 ;  /* 0x000000a855a0723e */ /* 0x004fe400000000ff */
[----:B------:R-:W-:Y:S04]  /*10500*/  MOV R236, R120 ;  /* 0x0000007800ec7202 */ /* 0x000fe80000000f00 */
[----:B------:R-:W2:Y:S01]  /*10510*/  MUFU.EX2 R96, R96 ;  /* 0x0000006000607308 */ /* 0x000ea20000000800 */
[--C-:B-1----:R-:W-:Y:S09]  /*10520*/  FFMA.FTZ R74, R199, c[0x0][0x2d0], -R97.reuse ;  /* 0x0000b400c74a7a23 */ /* 0x102ff20000010861 */
        /* <DEDUP_REMOVED lines=15> */
[----:B------:R-:W-:Y:S01]  /*10620*/  MOV R228, R149 ;  /* 0x0000009500e47202 */ /* 0x000fe20000000f00 */
[----:B------:R-:W-:Y:S02]  /*10630*/  FADD.FTZ R2, R151, R69 ;  /* 0x0000004597027221 */ /* 0x000fe40000010000 */
[----:B------:R-:W-:Y:S01]  /*10640*/  FADD.FTZ R4, R240, R4 ;  /* 0x00000004f0047221 */ /* 0x000fe20000010000 */
[----:B------:R-:W1:Y:S01]  /*10650*/  LDSM.16.MT88.4 R148, [R210+0x2900] ;  /* 0x00290000d294783b */ /* 0x000e620000004200 */
[----:B------:R-:W-:Y:S03]  /*10660*/  FADD.FTZ R2, R203, R2 ;  /* 0x00000002cb027221 */ /* 0x000fe60000010000 */
[----:B------:R-:W-:Y:S01]  /*10670*/  FADD.FTZ R5, R235, R4 ;  /* 0x00000004eb057221 */ /* 0x000fe20000010000 */
[----:B------:R-:W-:Y:S01]  /*10680*/  MOV R235, R123 ;  /* 0x0000007b00eb7202 */ /* 0x000fe20000000f00 */
[----:B------:R-:W-:Y:S02]  /*10690*/  IMAD.MOV.U32 R203, RZ, RZ, R237 ;  /* 0x000000ffffcb7224 */ /* 0x000fe400078e00ed */
[----:B------:R-:W-:Y:S02]  /*106a0*/  FADD.FTZ R7, R122, R2 ;  /* 0x000000027a077221 */ /* 0x000fe40000010000 */
[----:B------:R-:W-:Y:S02]  /*106b0*/  FADD.FTZ R4, R231, R6 ;  /* 0x00000006e7047221 */ /* 0x000fe40000010000 */
[----:B------:R-:W-:Y:S01]  /*106c0*/  FADD.FTZ R2, R202, R5 ;  /* 0x00000005ca027221 */ /* 0x000fe20000010000 */
[----:B------:R-:W-:Y:S01]  /*106d0*/  MOV R202, R233 ;  /* 0x000000e900ca7202 */ /* 0x000fe20000000f00 */
[----:B------:R-:W-:Y:S01]  /*106e0*/  FADD.FTZ R7, R184, R7 ;  /* 0x00000007b8077221 */ /* 0x000fe20000010000 */
[----:B------:R-:W-:Y:S01]  /*106f0*/  MOV R184, R127 ;  /* 0x0000007f00b87202 */ /* 0x000fe20000000f00 */
[----:B------:R-:W-:Y:S02]  /*10700*/  FADD.FTZ R6, R190, R4 ;  /* 0x00000004be067221 */ /* 0x000fe40000010000 */
[----:B------:R-:W-:Y:S02]  /*10710*/  FADD.FTZ R5, R124, R2 ;  /* 0x000000027c057221 */ /* 0x000fe40000010000 */
[----:B------:R-:W-:Y:S02]  /*10720*/  FADD.FTZ R4, R230, R7 ;  /* 0x00000007e6047221 */ /* 0x000fe40000010000 */
[----:B------:R-:W-:Y:S02]  /*10730*/  FADD.FTZ R2, R228, R6 ;  /* 0x00000006e4027221 */ /* 0x000fe40000010000 */
[----:B------:R-:W-:Y:S02]  /*10740*/  FADD.FTZ R7, R131, R4 ;  /* 0x0000000483077221 */ /* 0x000fe40000010000 */
[----:B------:R-:W-:Y:S02]  /*10750*/  FADD.FTZ R6, R130, R2 ;  /* 0x0000000282067221 */ /* 0x000fe40000010000 */
[----:B------:R-:W-:Y:S02]  /*10760*/  FADD.FTZ R2, R203, R7 ;  /* 0x00000007cb027221 */ /* 0x000fe40000010000 */
[----:B------:R-:W-:Y:S02]  /*10770*/  IMAD.MOV.U32 R237, RZ, RZ, R121 ;  /* 0x000000ffffed7224 */ /* 0x000fe400078e0079 */
[----:B------:R-:W-:Y:S01]  /*10780*/  IMAD.MOV.U32 R233, RZ, RZ, R186 ;  /* 0x000000ffffe97224 */ /* 0x000fe200078e00ba */
[-C--:B------:R-:W-:Y:S01]  /*10790*/  HMMA.16816.F32 R120, R164, R132.reuse, R20 ;  /* 0x00000084a478723c */ /* 0x080fe20000001814 */
[----:B------:R-:W-:Y:S01]  /*107a0*/  IMAD.MOV.U32 R190, RZ, RZ, R126 ;  /* 0x000000ffffbe7224 */ /* 0x000fe200078e007e */
[----:B------:R-:W-:Y:S01]  /*107b0*/  MOV R186, R198 ;  /* 0x000000c600ba7202 */ /* 0x000fe20000000f00 */
[----:B------:R-:W-:Y:S01]  /*107c0*/  FADD.FTZ R9, R237, R2 ;  /* 0x00000002ed097221 */ /* 0x000fe20000010000 */
[----:B------:R-:W-:Y:S04]  /*107d0*/  MOV R198, R125 ;  /* 0x0000007d00c67202 */ /* 0x000fe80000000f00 */
[C---:B------:R-:W-:Y:S01]  /*107e0*/  HMMA.16816.F32 R124, R160.reuse, R132, R24 ;  /* 0x00000084a07c723c */ /* 0x040fe20000001818 */
[----:B--2---:R-:W-:Y:S04]  /*107f0*/  FFMA.FTZ R0, R0, R73, R204 ;  /* 0x0000004900007223 */ /* 0x004fe800000100cc */
[----:B------:R-:W-:Y:S02]  /*10800*/  FADD.FTZ R8, R205, R0 ;  /* 0x00000000cd087221 */ /* 0x000fe40000010000 */
[----:B------:R-:W-:Y:S02]  /*10810*/  FADD.FTZ R0, R129, R5 ;  /* 0x0000000581007221 */ /* 0x000fe40000010000 */
[----:B------:R-:W-:Y:S03]  /*10820*/  FADD.FTZ R8, R206, R8 ;  /* 0x00000008ce087221 */ /* 0x000fe60000010000 */
[----:B------:R-:W-:Y:S02]  /*10830*/  FADD.FTZ R5, R128, R0 ;  /* 0x0000000080057221 */ /* 0x000fe40000010000 */
[----:B------:R-:W-:Y:S01]  /*10840*/  FADD.FTZ R4, R207, R8 ;  /* 0x00000008cf047221 */ /* 0x000fe20000010000 */
[-C--:B------:R-:W-:Y:S01]  /*10850*/  HMMA.16816.F32 R128, R160, R134.reuse, R28 ;  /* 0x00000086a080723c */ /* 0x080fe2000000181c */
[----:B------:R-:W-:Y:S02]  /*10860*/  FADD.FTZ R0, R232, R6 ;  /* 0x00000006e8007221 */ /* 0x000fe40000010000 */
[----:B------:R-:W-:Y:S02]  /*10870*/  FADD.FTZ R8, R235, R5 ;  /* 0x00000005eb087221 */ /* 0x000fe40000010000 */
[----:B------:R-:W-:Y:S02]  /*10880*/  FADD.FTZ R11, R138, R4 ;  /* 0x000000048a0b7221 */ /* 0x000fe40000010000 */
[----:B------:R-:W-:Y:S01]  /*10890*/  FADD.FTZ R10, R236, R0 ;  /* 0x00000000ec0a7221 */ /* 0x000fe20000010000 */
[----:B------:R-:W2:Y:S01]  /*108a0*/  LDSM.16.MT88.4 R4, [R211+0x2900] ;  /* 0x00290000d304783b */ /* 0x000ea20000004200 */
[----:B------:R-:W-:Y:S01]  /*108b0*/  FADD.FTZ R2, R229, R8 ;  /* 0x00000008e5027221 */ /* 0x000fe20000010000 */
[C---:B------:R-:W-:Y:S02]  /*108c0*/  HMMA.16816.F32 R132, R164.reuse, R134, R32 ;  /* 0x00000086a484723c */ /* 0x040fe40000001820 */
[----:B------:R-:W-:Y:S02]  /*108d0*/  FADD.FTZ R8, R137, R11 ;  /* 0x0000000b89087221 */ /* 0x000fe40000010000 */
[----:B------:R-:W-:Y:S02]  /*108e0*/  FADD.FTZ R0, R202, R9 ;  /* 0x00000009ca007221 */ /* 0x000fe40000010000 */
[----:B------:R-:W-:Y:S02]  /*108f0*/  FADD.FTZ R10, R233, R10 ;  /* 0x0000000ae90a7221 */ /* 0x000fe40000010000 */
[----:B------:R-:W-:Y:S04]  /*10900*/  FADD.FTZ R11, R139, R2 ;  /* 0x000000028b0b7221 */ /* 0x000fe80000010000 */
[----:B------:R-:W-:Y:S02]  /*10910*/  FADD.FTZ R8, R136, R8 ;  /* 0x0000000888087221 */ /* 0x000fe40000010000 */
[----:B------:R-:W-:Y:S01]  /*10920*/  FADD.FTZ R9, R186, R0 ;  /* 0x00000000ba097221 */ /* 0x000fe20000010000 */
[-C--:B-1----:R-:W-:Y:S01]  /*10930*/  HMMA.16816.F32 R136, R164, R148.reuse, R36 ;  /* 0x00000094a488723c */ /* 0x082fe20000001824 */
        /* <DEDUP_REMOVED lines=8> */
[----:B------:R-:W-:Y:S02]  /*109c0*/  FADD.FTZ R8, R145, R8 ;  /* 0x0000000891087221 */ /* 0x000fe40000010000 */
[----:B------:R-:W-:Y:S02]  /*109d0*/  FADD.FTZ R0, R249, R11 ;  /* 0x0000000bf9007221 */ /* 0x000fe40000010000 */
        /* <DEDUP_REMOVED lines=23> */
[----:B------:R-:W-:Y:S01]  /*10b50*/  FADD.FTZ R8, R103, R8 ;  /* 0x0000000867087221 */ /* 0x000fe20000010000 */
[----:B------:R-:W-:Y:S01]  /*10b60*/  MOV R103, R3 ;  /* 0x0000000300677202 */ /* 0x000fe20000000f00 */
[----:B------:R-:W-:Y:S02]  /*10b70*/  FADD.FTZ R10, R156, R9 ;  /* 0x000000099c0a7221 */ /* 0x000fe40000010000 */
[----:B------:R-:W-:Y:S02]  /*10b80*/  FADD.FTZ R11, R158, R2 ;  /* 0x000000029e0b7221 */ /* 0x000fe40000010000 */
[----:B------:R-:W-:Y:S02]  /*10b90*/  FADD.FTZ R9, R157, R0 ;  /* 0x000000009d097221 */ /* 0x000fe40000010000 */
[C---:B------:R-:W-:Y:S01]  /*10ba0*/  HMMA.16816.F32 R156, R160.reuse, R4, R56 ;  /* 0x00000004a09c723c */ /* 0x040fe20000001838 */
[----:B------:R-:W-:Y:S01]  /*10bb0*/  FADD.FTZ R8, R102, R8 ;  /* 0x0000000866087221 */ /* 0x000fe20000010000 */
[----:B------:R-:W-:Y:S01]  /*10bc0*/  MOV R102, R70 ;  /* 0x0000004600667202 */ /* 0x000fe20000000f00 */
[----:B------:R-:W-:Y:S02]  /*10bd0*/  FADD.FTZ R0, R180, R11 ;  /* 0x0000000bb4007221 */ /* 0x000fe40000010000 */
[----:B------:R-:W-:Y:S01]  /*10be0*/  FADD.FTZ R8, R101, R8 ;  /* 0x0000000865087221 */ /* 0x000fe20000010000 */
[----:B------:R-:W-:Y:S01]  /*10bf0*/  MOV R101, R71 ;  /* 0x0000004700657202 */ /* 0x000fe20000000f00 */
        /* <DEDUP_REMOVED lines=20> */
[----:B------:R1:W-:Y:S01]  /*10d40*/  STL [R1+0x14], R5 ;  /* 0x0000140501007387 */ /* 0x0003e20000100800 */
[----:B------:R-:W-:Y:S02]  /*10d50*/  FADD.FTZ R4, R169, R4 ;  /* 0x00000004a9047221 */ /* 0x000fe40000010000 */
[----:B------:R-:W-:Y:S02]  /*10d60*/  FADD.FTZ R2, R96, R2 ;  /* 0x0000000260027221 */ /* 0x000fe40000010000 */
[----:B------:R-:W-:Y:S01]  /*10d70*/  FADD.FTZ R0, R74, R0 ;  /* 0x000000004a007221 */ /* 0x000fe20000010000 */
[----:B------:R1:W-:Y:S01]  /*10d80*/  STL [R1+0x18], R4 ;  /* 0x0000180401007387 */ /* 0x0003e20000100800 */
[----:B------:R-:W-:Y:S02]  /*10d90*/  IMAD.MOV.U32 R100, RZ, RZ, R72 ;  /* 0x000000ffff647224 */ /* 0x000fe400078e0048 */
[----:B------:R-:W-:Y:S01]  /*10da0*/  FADD.FTZ R0, R97, R0 ;  /* 0x0000000061007221 */ /* 0x000fe20000010000 */
[----:B------:R1:W-:Y:S04]  /*10db0*/  STL [R1+0x1c], R2 ;  /* 0x00001c0201007387 */ /* 0x0003e80000100800 */
[----:B------:R1:W-:Y:S01]  /*10dc0*/  STL [R1+0x20], R0 ;  /* 0x0000200001007387 */ /* 0x0003e20000100800 */
[----:B------:R-:W-:-:S05]  /*10dd0*/  @P0 BRA `(.L_x_291) ;  /* 0xffff8c5000000947 */ /* 0x000fca000383ffff */
.L_x_272:
[----:B------:R-:W2:Y:S01]  /*10de0*/  S2UR UR17, SR_CTAID.X ;  /* 0x00000000001179c3 */ /* 0x000ea20000002500 */
[----:B------:R-:W-:-:S02]  /*10df0*/  UISETP.NE.AND UP1, UPT, UR35, URZ, UPT ;  /* 0x0000003f2300728c */ /* 0x000fc4000bf25270 */
[----:B------:R-:W-:Y:S02]  /*10e00*/  ULDC.64 UR4, c[0x0][0x2c8] ;  /* 0x0000b20000047ab9 */ /* 0x000fe40000000a00 */
[----:B------:R-:W-:-:S06]  /*10e10*/  UISETP.NE.AND UP0, UPT, UR34, URZ, UPT ;  /* 0x0000003f2200728c */ /* 0x000fcc000bf05270 */
[----:B------:R-:W-:Y:S01]  /*10e20*/  PLOP3.LUT P0, PT, PT, PT, UP0, 0x40, 0x0 ;  /* 0x000000000000781c */ /* 0x000fe20003f0e808 */
[----:B--2---:R-:W-:-:S04]  /*10e30*/  ULEA UR17, UR17, 0x7f, 0x7 ;  /* 0x0000007f11117891 */ /* 0x004fc8000f8e383f */
[----:B------:R-:W-:Y:S02]  /*10e40*/  UIMAD.WIDE.U32 UR20, UR17, UR4, URZ ;  /* 0x00000004111472a5 */ /* 0x000fe4000f8e003f */
[----:B------:R-:W-:Y:S02]  /*10e50*/  UIADD3 UR4, UR8, 0x1, -UR15 ;  /* 0x0000000108047890 */ /* 0x000fe4000fffe80f */
[----:B------:R-:W-:-:S03]  /*10e60*/  UMOV UR18, UR17 ;  /* 0x0000001100127c82 */ /* 0x000fc60008000000 */
[----:B------:R-:W-:Y:S02]  /*10e70*/  @UP1 UMOV UR17, UR21 ;  /* 0x0000001500111c82 */ /* 0x000fe40008000000 */
[----:B------:R-:W-:-:S03]  /*10e80*/  @UP1 USHF.R.U32.HI UR18, URZ, UR5, UR17 ;  /* 0x000000053f121299 */ /* 0x000fc60008011611 */
[----:B------:R-:W-:Y:S02]  /*10e90*/  ULDC UR17, c[0x0][0x324] ;  /* 0x0000c90000117ab9 */ /* 0x000fe40000000800 */
[----:B------:R-:W-:-:S04]  /*10ea0*/  UIADD3 UR18, UR4, UR18, URZ ;  /* 0x0000001204127290 */ /* 0x000fc8000fffe03f */
[----:B------:R-:W-:Y:S01]  /*10eb0*/  UIADD3 UR17, UR18, -UR17, URZ ;  /* 0x8000001112117290 */ /* 0x000fe2000fffe03f */
[----:B------:R-:W-:Y:S05]  /*10ec0*/  @P0 BRA `(.L_x_292) ;  /* 0x0000018000000947 */ /* 0x000fea0003800000 */
[----:B------:R-:W-:-:S06]  /*10ed0*/  UISETP.GT.AND UP0, UPT, UR18, -0x1, UPT ;  /* 0xffffffff1200788c */ /* 0x000fcc000bf04270 */
[----:B------:R-:W-:-:S13]  /*10ee0*/  PLOP3.LUT P0, PT, PT, PT, UP0, 0x80, 0x0 ;  /* 0x000000000000781c */ /* 0x000fda0003f0f008 */
[----:B------:R-:W-:Y:S05]  /*10ef0*/  @P0 BRA `(.L_x_293) ;  /* 0x000000a000000947 */ /* 0x000fea0003800000 */
[----:B------:R-:W-:Y:S02]  /*10f00*/  UMOV UR5, 0x1 ;  /* 0x0000000100057882 */ /* 0x000fe40000000000 */
[----:B------:R-:W-:Y:S02]  /*10f10*/  ULDC UR4, c[0x0][0x32c] ;  /* 0x0000cb0000047ab9 */ /* 0x000fe40000000800 */
[----:B------:R-:W-:Y:S02]  /*10f20*/  UISETP.NE.AND UP0, UPT, UR5, UR4, UPT ;  /* 0x000000040500728c */ /* 0x000fe4000bf05270 */
[----:B------:R-:W-:Y:S02]  /*10f30*/  ULOP3.LUT UR18, URZ, UR18, URZ, 0x33, !UPT ;  /* 0x000000123f127292 */ /* 0x000fe4000f8e333f */
[----:B------:R-:W-:Y:S02]  /*10f40*/  ULDC.64 UR4, c[0x0][0x330] ;  /* 0x0000cc0000047ab9 */ /* 0x000fe40000000a00 */
[----:B------:R-:W-:-:S07]  /*10f50*/  UIMAD.WIDE.U32 UR20, UR18, UR4, URZ ;  /* 0x00000004121472a5 */ /* 0x000fce000f8e003f */
[----:B------:R-:W-:Y:S02]  /*10f60*/  @UP0 UMOV UR19, UR21 ;  /* 0x0000001500130c82 */ /* 0x000fe40008000000 */
[----:B------:R-:W-:-:S04]  /*10f70*/  @UP0 USHF.R.U32.HI UR18, URZ, UR5, UR19 ;  /* 0x000000053f120299 */ /* 0x000fc80008011613 */
[----:B------:R-:W-:Y:S01]  /*10f80*/  ULOP3.LUT UR18, URZ, UR18, URZ, 0x33, !UPT ;  /* 0x000000123f127292 */ /* 0x000fe2000f8e333f */
[----:B------:R-:W-:Y:S05]  /*10f90*/  BRA `(.L_x_294) ;  /* 0x0000007000007947 */ /* 0x000fea0003800000 */
.L_x_293:
[----:B------:R-:W-:Y:S02]  /*10fa0*/  UMOV UR5, 0x1 ;  /* 0x0000000100057882 */ /* 0x000fe40000000000 */
[----:B------:R-:W-:Y:S02]  /*10fb0*/  ULDC UR4, c[0x0][0x32c] ;  /* 0x0000cb0000047ab9 */ /* 0x000fe40000000800 */
[----:B------:R-:W-:-:S03]  /*10fc0*/  UISETP.NE.AND UP0, UPT, UR5, UR4, UPT ;  /* 0x000000040500728c */ /* 0x000fc6000bf05270 */
[----:B------:R-:W-:Y:S02]  /*10fd0*/  ULDC.64 UR4, c[0x0][0x330] ;  /* 0x0000cc0000047ab9 */ /* 0x000fe40000000a00 */
[----:B------:R-:W-:-:S07]  /*10fe0*/  UIMAD.WIDE.U32 UR20, UR18, UR4, URZ ;  /* 0x00000004121472a5 */ /* 0x000fce000f8e003f */
[----:B------:R-:W-:Y:S02]  /*10ff0*/  @UP0 UMOV UR19, UR21 ;  /* 0x0000001500130c82 */ /* 0x000fe40008000000 */
[----:B------:R-:W-:Y:S02]  /*11000*/  @UP0 USHF.R.U32.HI UR18, URZ, UR5, UR19 ;  /* 0x000000053f120299 */ /* 0x000fe40008011613 */
.L_x_294:
[----:B------:R-:W-:Y:S02]  /*11010*/  ULDC UR4, c[0x0][0x32c] ;  /* 0x0000cb0000047ab9 */ /* 0x000fe40000000800 */
[----:B------:R-:W-:-:S04]  /*11020*/  UIMAD UR4, UR18, UR4, URZ ;  /* 0x00000004120472a4 */ /* 0x000fc8000f8e023f */
[----:B------:R-:W-:-:S04]  /*11030*/  UISETP.LT.AND UP0, UPT, UR17, UR4, UPT ;  /* 0x000000041100728c */ /* 0x000fc8000bf01270 */
[----:B------:R-:W-:-:S04]  /*11040*/  USEL UR17, UR17, UR4, !UP0 ;  /* 0x0000000411117287 */ /* 0x000fc8000c000000 */
.L_x_292:
[----:B------:R-:W-:-:S04]  /*11050*/  UIADD3 UR17, UR17, 0x5f, URZ ;  /* 0x0000005f11117890 */ /* 0x000fc8000fffe03f */
[----:B------:R-:W-:-:S04]  /*11060*/  UIMAD.WIDE UR4, UR17, 0x2aaaaaab, URZ ;  /* 0x2aaaaaab110478a5 */ /* 0x000fc8000f8e023f */
        /* <DEDUP_REMOVED lines=9> */
[----:B-1----:R-:W-:Y:S01]  /*11100*/  IMAD.MOV.U32 R2, RZ, RZ, R72 ;  /* 0x000000ffff027224 */ /* 0x002fe200078e0048 */
[----:B------:R-:W-:Y:S02]  /*11110*/  MOV R101, R70 ;  /* 0x0000004600657202 */ /* 0x000fe40000000f00 */
.L_x_298:
[----:B------:R-:W-:Y:S04]  /*11120*/  DEPBAR.LE SB0, 0x0 ;  /* 0x000080000000791a */ /* 0x000fe80000000000 */
[----:B------:R-:W-:Y:S01]  /*11130*/  BAR.SYNC.DEFER_BLOCKING 0x0 ;  /* 0x0000000000007b1d */ /* 0x000fe20000010000 */
[----:B------:R-:W-:Y:S06]  /*11140*/  UISETP.GT.AND UP0, UPT, UR7, UR12, UPT ;  /* 0x0000000c0700728c */ /* 0x000fec000bf04270 */
[----:B------:R-:W-:Y:S01]  /*11150*/  PLOP3.LUT P0, PT, PT, PT, UP0, 0x80, 0x0 ;  /* 0x000000000000781c */ /* 0x000fe20003f0f008 */
        /* <DEDUP_REMOVED lines=61> */
.L_x_296:
        /* <DEDUP_REMOVED lines=311> */
[----:B------:R-:W-:Y:S01]  /*128a0*/  UISETP.NE.AND UP0, UPT, UR36, URZ, UPT ;  /* 0x0000003f2400728c */ /* 0x000fe2000bf05270 */
[----:B------:R-:W-:Y:S01]  /*128b0*/  IMAD.MOV.U32 R227, RZ, RZ, RZ ;  /* 0x000000ffffe37224 */ /* 0x000fe200078e00ff */
[----:B------:R-:W-:Y:S01]  /*128c0*/  UIMAD UR5, UR12, 0x60, UR14 ;  /* 0x000000600c0578a4 */ /* 0x000fe2000f8e020e */
[----:B-1----:R-:W3:Y:S03]  /*128d0*/  LDL R38, [R1+0x4] ;  /* 0x0000040001267983 */ /* 0x002ee60000100800 */
[----:B------:R-:W-:Y:S02]  /*128e0*/  PLOP3.LUT P1, PT, PT, PT, UP0, 0x80, 0x0 ;  /* 0x000000000000781c */ /* 0x000fe40003f2f008 */
[----:B------:R-:W-:Y:S01]  /*128f0*/  IMAD.U32 R3, RZ, RZ, UR5 ;  /* 0x00000005ff037e24 */ /* 0x000fe2000f8e00ff */
[----:B------:R-:W-:Y:S04]  /*12900*/  PLOP3.LUT P0, PT, PT, PT, UP0, 0x80, 0x0 ;  /* 0x000000000000781c */ /* 0x000fe80003f0f008 */
[----:B--2---:R-:W-:Y:S06]  /*12910*/  IADD3 R3, R3, -0x60, R12 ;  /* 0xffffffa003037810 */ /* 0x004fec0007ffe00c */
        /* <DEDUP_REMOVED lines=26> */
[----:B------:R-:W4:Y:S04]  /*12ac0*/  SHFL.IDX PT, R10, R3, 0x2, 0x181f ;  /* 0x00581f00030a7f89 */ /* 0x000f2800000e0000 */
        /* <DEDUP_REMOVED lines=9> */
[-C--:B----4-:R-:W-:Y:S03]  /*12b60*/  IADD3 R10, P5, R10, R226.reuse, RZ ;  /* 0x000000e20a0a7210 */ /* 0x090fe60007fbe0ff */
[----:B---3--:R2:W-:Y:S01]  /*12b70*/  LDGSTS.E.BYPASS.LTC128B.128 [R38+0x3100], [R4.64], !P4 ;  /* 0x0310000004267fae */ /* 0x0085e2000e101d72 */
        /* <DEDUP_REMOVED lines=15> */
.L_x_297:
[----:B-1234-:R-:W-:Y:S01]  /*12c70*/  FMNMX.FTZ R72, R168, R2, !PT ;  /* 0x00000002a8487209 */ /* 0x01efe20007810000 */
[----:B------:R-:W-:Y:S01]  /*12c80*/  LDSM.16.MT88.4 R52, [R210+0x100] ;  /* 0x00010000d234783b */ /* 0x000fe20000004200 */
[----:B------:R-:W-:Y:S01]  /*12c90*/  FMNMX.FTZ R0, R183, R101, !PT ;  /* 0x00000065b7007209 */ /* 0x000fe20007810000 */
[----:B------:R-:W-:Y:S01]  /*12ca0*/  UISETP.GT.AND UP0, UPT, UR12, UR4, UPT ;  /* 0x000000040c00728c */ /* 0x000fe2000bf04270 */
[----:B------:R-:W-:Y:S01]  /*12cb0*/  FMNMX.FTZ R72, R184, R72, !PT ;  /* 0x00000048b8487209 */ /* 0x000fe20007810000 */
[----:B------:R-:W-:Y:S01]  /*12cc0*/  UIADD3 UR12, UR12, -0x1, URZ ;  /* 0xffffffff0c0c7890 */ /* 0x000fe2000fffe03f */
        /* <DEDUP_REMOVED lines=88> */
[----:B------:R-:W2:Y:S01]  /*13250*/  SHFL.BFLY PT, R70, R0, 0x2, 0x1f ;  /* 0x0c401f0000467f89 */ /* 0x000ea200000e0000 */
[----:B------:R-:W-:Y:S02]  /*13260*/  FMNMX.FTZ R4, R237, R4, !PT ;  /* 0x00000004ed047209 */ /* 0x000fe40007810000 */
[----:B------:R-:W-:Y:S02]  /*13270*/  FMNMX.FTZ R3, R99, R3, !PT ;  /* 0x0000000363037209 */ /* 0x000fe40007810000 */
[----:B------:R-:W-:Y:S02]  /*13280*/  FMNMX.FTZ R4, R244, R4, !PT ;  /* 0x00000004f4047209 */ /* 0x000fe40007810000 */
[----:B------:R-:W-:Y:S01]  /*13290*/  MOV R93, R22 ;  /* 0x00000016005d7202 */ /* 0x000fe20000000f00 */
[----:B------:R-:W3:Y:S01]  /*132a0*/  SHFL.BFLY PT, R5, R3, 0x2, 0x1f ;  /* 0x0c401f0003057f89 */ /* 0x000ee200000e0000 */
[----:B------:R-:W-:Y:S02]  /*132b0*/  FMNMX.FTZ R4, R247, R4, !PT ;  /* 0x00000004f7047209 */ /* 0x000fe40007810000 */
[----:B------:R-:W-:Y:S02]  /*132c0*/  MOV R85, R36 ;  /* 0x0000002400557202 */ /* 0x000fe40000000f00 */
[----:B------:R-:W-:Y:S02]  /*132d0*/  FMNMX.FTZ R4, R250, R4, !PT ;  /* 0x00000004fa047209 */ /* 0x000fe40007810000 */
[----:B------:R-:W-:Y:S02]  /*132e0*/  MOV R88, R29 ;  /* 0x0000001d00587202 */ /* 0x000fe40000000f00 */
[----:B------:R-:W-:Y:S02]  /*132f0*/  FMNMX.FTZ R4, R93, R4, !PT ;  /* 0x000000045d047209 */ /* 0x000fe40007810000 */
[----:B------:R-:W-:Y:S02]  /*13300*/  MOV R84, R37 ;  /* 0x0000002500547202 */ /* 0x000fe40000000f00 */
[----:B------:R-:W-:Y:S01]  /*13310*/  FMNMX.FTZ R4, R85, R4, !PT ;  /* 0x0000000455047209 */ /* 0x000fe20007810000 */
[----:B------:R-:W-:Y:S01]  /*13320*/  LDSM.16.MT88.4 R36, [R212+0x100] ;  /* 0x00010000d424783b */ /* 0x000fe20000004200 */
[----:B------:R-:W-:Y:S02]  /*13330*/  PLOP3.LUT P0, PT, PT, PT, UP0, 0x80, 0x0 ;  /* 0x000000000000781c */ /* 0x000fe40003f0f008 */
[----:B-1----:R-:W-:Y:S02]  /*13340*/  FMNMX.FTZ R72, R72, R6, !PT ;  /* 0x0000000648487209 */ /* 0x002fe40007810000 */
[----:B--2---:R-:W-:Y:S02]  /*13350*/  FMNMX.FTZ R70, R0, R70, !PT ;  /* 0x0000004600467209 */ /* 0x004fe40007810000 */
[----:B------:R-:W-:Y:S01]  /*13360*/  FMNMX.FTZ R0, R88, R4, !PT ;  /* 0x0000000458007209 */ /* 0x000fe20007810000 */
[----:B------:R-:W1:Y:S01]  /*13370*/  SHFL.BFLY PT, R6, R72, 0x1, 0x1f ;  /* 0x0c201f0048067f89 */ /* 0x000e6200000e0000 */
[----:B---3--:R-:W-:Y:S02]  /*13380*/  FMNMX.FTZ R3, R3, R5, !PT ;  /* 0x0000000503037209 */ /* 0x008fe40007810000 */
[----:B------:R-:W-:Y:S04]  /*13390*/  FMNMX.FTZ R0, R57, R0, !PT ;  /* 0x0000000039007209 */ /* 0x000fe80007810000 */
[----:B------:R-:W-:Y:S01]  /*133a0*/  FMNMX.FTZ R4, R84, R0, !PT ;  /* 0x0000000054047209 */ /* 0x000fe20007810000 */
[----:B------:R-:W2:Y:S03]  /*133b0*/  SHFL.BFLY PT, R71, R3, 0x1, 0x1f ;  /* 0x0c201f0003477f89 */ /* 0x000ea600000e0000 */
[----:B------:R-:W-:Y:S05]  /*133c0*/  FMNMX.FTZ R4, R178, R4, !PT ;  /* 0x00000004b2047209 */ /* 0x000fea0007810000 */
[----:B------:R-:W3:Y:S01]  /*133d0*/  SHFL.BFLY PT, R5, R70, 0x1, 0x1f ;  /* 0x0c201f0046057f89 */ /* 0x000ee200000e0000 */
[----:B-1----:R-:W-:Y:S05]  /*133e0*/  FMNMX.FTZ R72, R72, R6, !PT ;  /* 0x0000000648487209 */ /* 0x002fea0007810000 */
[C---:B------:R-:W-:Y:S02]  /*133f0*/  FADD.FTZ R0, -R72.reuse, R2 ;  /* 0x0000000248007221 */ /* 0x040fe40000010100 */
[----:B------:R-:W-:Y:S02]  /*13400*/  FMUL.FTZ R96, R72, c[0x0][0x2d0] ;  /* 0x0000b40048607a20 */ /* 0x000fe40000410000 */
[----:B------:R-:W-:Y:S01]  /*13410*/  FMUL.FTZ R2, R0, c[0x0][0x2d0] ;  /* 0x0000b40000027a20 */ /* 0x000fe20000410000 */
[----:B--2---:R-:W-:Y:S02]  /*13420*/  FMNMX.FTZ R71, R3, R71, !PT ;  /* 0x0000004703477209 */ /* 0x004fe40007810000 */
[----:B------:R-:W-:Y:S01]  /*13430*/  FMNMX.FTZ R0, R179, R4, !PT ;  /* 0x00000004b3007209 */ /* 0x000fe20007810000 */
[----:B------:R1:W2:Y:S01]  /*13440*/  MUFU.EX2 R73, R2 ;  /* 0x0000000200497308 */ /* 0x0002a20000000800 */
[--C-:B------:R-:W-:Y:S02]  /*13450*/  FFMA.FTZ R4, R168, c[0x0][0x2d0], -R96.reuse ;  /* 0x0000b400a8047a23 */ /* 0x100fe40000010860 */
[----:B------:R-:W-:Y:S01]  /*13460*/  FMNMX.FTZ R0, R74, R0, !PT ;  /* 0x000000004a007209 */ /* 0x000fe20007810000 */
[----:B------:R-:W-:Y:S01]  /*13470*/  FMUL.FTZ R97, R71, c[0x0][0x2d0] ;  /* 0x0000b40047617a20 */ /* 0x000fe20000410000 */
[----:B---3--:R-:W-:Y:S01]  /*13480*/  FMNMX.FTZ R70, R70, R5, !PT ;  /* 0x0000000546467209 */ /* 0x008fe20007810000 */
[----:B------:R-:W-:Y:S01]  /*13490*/  FFMA.FTZ R5, R20, c[0x0][0x2d0], -R96 ;  /* 0x0000b40014057a23 */ /* 0x000fe20000010860 */
[----:B------:R-:W-:Y:S03]  /*134a0*/  FMNMX.FTZ R0, R75, R0, !PT ;  /* 0x000000004b007209 */ /* 0x000fe60007810000 */
[----:B------:R2:W-:Y:S01]  /*134b0*/  MUFU.EX2 R40, R5 ;  /* 0x0000000500287308 */ /* 0x0005e20000000800 */
[----:B------:R-:W-:Y:S01]  /*134c0*/  FMUL.FTZ R98, R70, c[0x0][0x2d0] ;  /* 0x0000b40046627a20 */ /* 0x000fe20000410000 */
[----:B------:R-:W3:Y:S01]  /*134d0*/  SHFL.BFLY PT, R3, R0, 0x2, 0x1f ;  /* 0x0c401f0000037f89 */ /* 0x000ee200000e0000 */
[----:B-1----:R-:W-:Y:S07]  /*134e0*/  FADD.FTZ R2, -R71, R100 ;  /* 0x0000006447027221 */ /* 0x002fee0000010100 */
[----:B------:R-:W-:Y:S01]  /*134f0*/  MUFU.EX2 R100, R4 ;  /* 0x0000000400647308 */ /* 0x000fe20000000800 */
[----:B------:R-:W-:Y:S02]  /*13500*/  FMUL.FTZ R2, R2, c[0x0][0x2d0] ;  /* 0x0000b40002027a20 */ /* 0x000fe40000410000 */
[----:B--2---:R-:W-:Y:S07]  /*13510*/  FMUL.FTZ R5, R73, R105 ;  /* 0x0000006949057220 */ /* 0x004fee0000410000 */
[----:B------:R1:W-:Y:S01]  /*13520*/  MUFU.EX2 R69, R2 ;  /* 0x0000000200457308 */ /* 0x0003e20000000800 */
[----:B---3--:R-:W-:Y:S01]  /*13530*/  FMNMX.FTZ R0, R0, R3, !PT ;  /* 0x0000000300007209 */ /* 0x008fe20007810000 */
[--C-:B------:R-:W-:Y:S02]  /*13540*/  FFMA.FTZ R3, R17, c[0x0][0x2d0], -R96.reuse ;  /* 0x0000b40011037a23 */ /* 0x100fe40000010860 */
[----:B------:R-:W-:Y:S01]  /*13550*/  FMUL.FTZ R17, R73, R117 ;  /* 0x0000007549117220 */ /* 0x000fe20000410000 */
[----:B------:R-:W-:Y:S05]  /*13560*/  MOV R117, R88 ;  /* 0x0000005800757202 */ /* 0x000fea0000000f00 */
[----:B------:R2:W3:Y:S01]  /*13570*/  MUFU.EX2 R11, R3 ;  /* 0x00000003000b7308 */ /* 0x0004e20000000800 */
[----:B-1----:R-:W-:Y:S04]  /*13580*/  FADD.FTZ R2, -R70, R101 ;  /* 0x0000006546027221 */ /* 0x002fe80000010100 */
[----:B------:R-:W-:Y:S05]  /*13590*/  FMUL.FTZ R2, R2, c[0x0][0x2d0] ;  /* 0x0000b40002027a20 */ /* 0x000fea0000410000 */
[----:B------:R1:W4:Y:S01]  /*135a0*/  MUFU.EX2 R68, R2 ;  /* 0x0000000200447308 */ /* 0x0003220000000800 */
[--C-:B--2---:R-:W-:Y:S01]  /*135b0*/  FFMA.FTZ R3, R169, c[0x0][0x2d0], -R97.reuse ;  /* 0x0000b400a9037a23 */ /* 0x104fe20000010861 */
[----:B------:R-:W-:Y:S02]  /*135c0*/  MOV R169, R87 ;  /* 0x0000005700a97202 */ /* 0x000fe40000000f00 */
[----:B---3--:R-:W-:Y:S06]  /*135d0*/  MOV R105, R11 ;  /* 0x0000000b00697202 */ /* 0x008fec0000000f00 */
[----:B------:R2:W-:Y:S01]  /*135e0*/  MUFU.EX2 R7, R3 ;  /* 0x0000000300077308 */ /* 0x0005e20000000800 */
[--C-:B-1----:R-:W-:Y:S02]  /*135f0*/  FFMA.FTZ R2, R184, c[0x0][0x2d0], -R96.reuse ;  /* 0x0000b400b8027a23 */ /* 0x102fe40000010860 */
[C---:B----4-:R-:W-:Y:S07]  /*13600*/  FMUL.FTZ R29, R68.reuse, R129 ;  /* 0x00000081441d7220 */ /* 0x050fee0000410000 */
[----:B------:R1:W3:Y:S01]  /*13610*/  MUFU.EX2 R59, R2 ;  /* 0x00000002003b7308 */ /* 0x0002e20000000800 */
[----:B------:R-:W-:Y:S02]  /*13620*/  FMUL.FTZ R45, R68, R145 ;  /* 0x00000091442d7220 */ /* 0x000fe40000410000 */
[--C-:B--2---:R-:W-:Y:S07]  /*13630*/  FFMA.FTZ R3, R185, c[0x0][0x2d0], -R97.reuse ;  /* 0x0000b400b9037a23 */ /* 0x104fee0000010861 */
[----:B------:R2:W-:Y:S01]  /*13640*/  MUFU.EX2 R58, R3 ;  /* 0x00000003003a7308 */ /* 0x0005e20000000800 */
[----:B-1----:R-:W-:Y:S01]  /*13650*/  FFMA.FTZ R2, R16, c[0x0][0x2d0], -R96 ;  /* 0x0000b40010027a23 */ /* 0x002fe20000010860 */
[----:B---3--:R-:W-:Y:S01]  /*13660*/  F2FP.PACK_AB R76, R59, R100 ;  /* 0x000000643b4c723e */ /* 0x008fe200000000ff */
[--C-:B------:R-:W-:Y:S07]  /*13670*/  FFMA.FTZ R16, R35, c[0x0][0x2d0], -R97.reuse ;  /* 0x0000b40023107a23 */ /* 0x100fee0000010861 */
[----:B------:R1:W3:Y:S01]  /*13680*/  MUFU.EX2 R8, R2 ;  /* 0x0000000200087308 */ /* 0x0002e20000000800 */
[C---:B------:R-:W-:Y:S02]  /*13690*/  FMUL.FTZ R35, R69.reuse, R135 ;  /* 0x0000008745237220 */ /* 0x040fe40000410000 */
[--C-:B--2---:R-:W-:Y:S02]  /*136a0*/  FFMA.FTZ R3, R18, c[0x0][0x2d0], -R97.reuse ;  /* 0x0000b40012037a23 */ /* 0x104fe40000010861 */
[----:B------:R-:W-:Y:S01]  /*136b0*/  FMUL.FTZ R18, R69, R118 ;  /* 0x0000007645127220 */ /* 0x000fe20000410000 */
[----:B------:R-:W-:Y:S04]  /*136c0*/  MOV R118, R92 ;  /* 0x0000005c00767202 */ /* 0x000fe80000000f00 */
[----:B------:R-:W-:Y:S01]  /*136d0*/  MUFU.EX2 R61, R3 ;  /* 0x00000003003d7308 */ /* 0x000fe20000000800 */
[--C-:B------:R-:W-:Y:S09]  /*136e0*/  FFMA.FTZ R92, R199, c[0x0][0x2d0], -R97.reuse ;  /* 0x0000b400c75c7a23 */ /* 0x100ff20000010861 */
[----:B------:R2:W-:Y:S01]  /*136f0*/  MUFU.EX2 R95, R16 ;  /* 0x00000010005f7308 */ /* 0x0005e20000000800 */
[----:B-1----:R-:W1:Y:S01]  /*13700*/  SHFL.BFLY PT, R2, R0, 0x1, 0x1f ;  /* 0x0c201f0000027f89 */ /* 0x002e6200000e0000 */
[----:B---3--:R-:W-:Y:S04]  /*13710*/  MOV R185, R8 ;  /* 0x0000000800b97202 */ /* 0x008fe80000000f00 */
[----:B------:R-:W-:Y:S01]  /*13720*/  F2FP.PACK_AB R78, R105, R185 ;  /* 0x000000b9694e723e */ /* 0x000fe200000000ff */
[----:B--2---:R-:W-:Y:S01]  /*13730*/  FMUL.FTZ R16, R73, R116 ;  /* 0x0000007449107220 */ /* 0x004fe20000410000 */
[----:B------:R-:W-:Y:S02]  /*13740*/  MOV R116, R85 ;  /* 0x0000005500747202 */ /* 0x000fe40000000f00 */
[----:B-1----:R-:W-:Y:S01]  /*13750*/  FMNMX.FTZ R3, R2, R0, !PT ;  /* 0x0000000002037209 */ /* 0x002fe20007810000 */
[----:B------:R-:W-:Y:S01]  /*13760*/  FFMA.FTZ R2, R183, c[0x0][0x2d0], -R98 ;  /* 0x0000b400b7027a23 */ /* 0x000fe20000010862 */
[----:B------:R-:W-:Y:S01]  /*13770*/  MOV R183, R56 ;  /* 0x0000003800b77202 */ /* 0x000fe20000000f00 */
[--C-:B------:R-:W-:Y:S02]  /*13780*/  FFMA.FTZ R0, R19, c[0x0][0x2d0], -R97.reuse ;  /* 0x0000b40013007a23 */ /* 0x100fe40000010861 */
[----:B------:R1:W2:Y:S01]  /*13790*/  MUFU.EX2 R13, R2 ;  /* 0x00000002000d7308 */ /* 0x0002a20000000800 */
[----:B------:R-:W-:Y:S01]  /*137a0*/  FMUL.FTZ R19, R69, R119 ;  /* 0x0000007745137220 */ /* 0x000fe20000410000 */
[----:B------:R-:W-:Y:S01]  /*137b0*/  MOV R119, R93 ;  /* 0x0000005d00777202 */ /* 0x000fe20000000f00 */
[----:B------:R-:W-:Y:S07]  /*137c0*/  FFMA.FTZ R56, R193, c[0x0][0x2d0], -R96 ;  /* 0x0000b400c1387a23 */ /* 0x000fee0000010860 */
[----:B------:R3:W-:Y:S01]  /*137d0*/  MUFU.EX2 R6, R0 ;  /* 0x0000000000067308 */ /* 0x0007e20000000800 */
[----:B-1----:R-:W-:Y:S01]  /*137e0*/  FFMA.FTZ R2, R186, c[0x0][0x2d0], -R98 ;  /* 0x0000b400ba027a23 */ /* 0x002fe20000010862 */
[----:B------:R-:W-:Y:S01]  /*137f0*/  MOV R186, R7 ;  /* 0x0000000700ba7202 */ /* 0x000fe20000000f00 */
[--C-:B------:R-:W-:Y:S01]  /*13800*/  FFMA.FTZ R7, R103, c[0x0][0x2d0], -R97.reuse ;  /* 0x0000b40067077a23 */ /* 0x100fe20000010861 */
[----:B--2---:R-:W-:Y:S06]  /*13810*/  MOV R103, R13 ;  /* 0x0000000d00677202 */ /* 0x004fec0000000f00 */
[----:B------:R1:W2:Y:S01]  /*13820*/  MUFU.EX2 R184, R2 ;  /* 0x0000000200b87308 */ /* 0x0002a20000000800 */
[----:B------:R-:W-:Y:S01]  /*13830*/  F2FP.PACK_AB R77, R58, R186 ;  /* 0x000000ba3a4d723e */ /* 0x000fe200000000ff */
[----:B------:R-:W-:Y:S02]  /*13840*/  FMUL.FTZ R13, R68, R113 ;  /* 0x00000071440d7220 */ /* 0x000fe40000410000 */
[----:B---3--:R-:W-:Y:S06]  /*13850*/  FADD.FTZ R0, -R3, R102 ;  /* 0x0000006603007221 */ /* 0x008fec0000010100 */
[----:B------:R3:W-:Y:S01]  /*13860*/  MUFU.EX2 R168, R7 ;  /* 0x0000000700a87308 */ /* 0x0007e20000000800 */
[----:B------:R-:W-:Y:S09]  /*13870*/  FMUL.FTZ R0, R0, c[0x0][0x2d0] ;  /* 0x0000b40000007a20 */ /* 0x000ff20000410000 */
[----:B------:R-:W4:Y:S01]  /*13880*/  MUFU.EX2 R0, R0 ;  /* 0x0000000000007308 */ /* 0x000f220000000800 */
[--C-:B-1----:R-:W-:Y:S01]  /*13890*/  FFMA.FTZ R2, R180, c[0x0][0x2d0], -R98.reuse ;  /* 0x0000b400b4027a23 */ /* 0x102fe20000010862 */
[----:B--2---:R-:W-:Y:S08]  /*138a0*/  F2FP.PACK_AB R64, R184, R103 ;  /* 0x00000067b840723e */ /* 0x004ff000000000ff */
[----:B------:R1:W2:Y:S01]  /*138b0*/  MUFU.EX2 R8, R2 ;  /* 0x0000000200087308 */ /* 0x0002a20000000800 */
[----:B---3--:R-:W-:Y:S02]  /*138c0*/  FMUL.FTZ R7, R69, R107 ;  /* 0x0000006b45077220 */ /* 0x008fe40000410000 */
[C---:B----4-:R-:W-:Y:S02]  /*138d0*/  FMUL.FTZ R11, R0.reuse, R111 ;  /* 0x0000006f000b7220 */ /* 0x050fe40000410000 */
[C---:B------:R-:W-:Y:S01]  /*138e0*/  FMUL.FTZ R14, R0.reuse, R114 ;  /* 0x00000072000e7220 */ /* 0x040fe20000410000 */
[----:B------:R-:W-:Y:S01]  /*138f0*/  MOV R114, R60 ;  /* 0x0000003c00727202 */ /* 0x000fe20000000f00 */
[C---:B------:R-:W-:Y:S01]  /*13900*/  FMUL.FTZ R26, R0.reuse, R126 ;  /* 0x0000007e001a7220 */ /* 0x040fe20000410000 */
[----:B------:R-:W-:Y:S01]  /*13910*/  MOV R126, R95 ;  /* 0x0000005f007e7202 */ /* 0x000fe20000000f00 */
[C---:B------:R-:W-:Y:S02]  /*13920*/  FMUL.FTZ R27, R0.reuse, R127 ;  /* 0x0000007f001b7220 */ /* 0x040fe40000410000 */
[----:B------:R-:W-:Y:S02]  /*13930*/  FMUL.FTZ R42, R0, R142 ;  /* 0x0000008e002a7220 */ /* 0x000fe40000410000 */
[----:B-1----:R-:W-:Y:S01]  /*13940*/  FFMA.FTZ R2, R170, c[0x0][0x2d0], -R98 ;  /* 0x0000b400aa027a23 */ /* 0x002fe20000010862 */
[----:B------:R-:W-:Y:S01]  /*13950*/  MOV R170, R86 ;  /* 0x0000005600aa7202 */ /* 0x000fe20000000f00 */
[----:B------:R-:W-:Y:S01]  /*13960*/  FMUL.FTZ R46, R0, R146 ;  /* 0x00000092002e7220 */ /* 0x000fe20000410000 */
[----:B--2---:R-:W-:Y:S01]  /*13970*/  MOV R107, R8 ;  /* 0x00000008006b7202 */ /* 0x004fe20000000f00 */
[----:B------:R1:W2:Y:S01]  /*13980*/  MUFU.EX2 R9, R2 ;  /* 0x0000000200097308 */ /* 0x0002a20000000800 */
[----:B------:R-:W-:Y:S02]  /*13990*/  FMUL.FTZ R8, R68, R108 ;  /* 0x0000006c44087220 */ /* 0x000fe40000410000 */
[C---:B------:R-:W-:Y:S02]  /*139a0*/  FMUL.FTZ R43, R0.reuse, R143 ;  /* 0x0000008f002b7220 */ /* 0x040fe40000410000 */
[----:B------:R-:W-:Y:S02]  /*139b0*/  FMUL.FTZ R47, R0, R147 ;  /* 0x00000093002f7220 */ /* 0x000fe40000410000 */
[--C-:B------:R-:W-:Y:S02]  /*139c0*/  FFMA.FTZ R60, R198, c[0x0][0x2d0], -R97.reuse ;  /* 0x0000b400c63c7a23 */ /* 0x100fe40000010861 */
[----:B-1----:R-:W-:Y:S01]  /*139d0*/  FMUL.FTZ R2, R3, c[0x0][0x2d0] ;  /* 0x0000b40003027a20 */ /* 0x002fe20000410000 */
[----:B--2---:R-:W-:Y:S01]  /*139e0*/  MOV R108, R9 ;  /* 0x00000009006c7202 */ /* 0x004fe20000000f00 */
[----:B------:R-:W-:Y:S02]  /*139f0*/  FMUL.FTZ R9, R68, R109 ;  /* 0x0000006d44097220 */ /* 0x000fe40000410000 */
[--C-:B------:R-:W-:Y:S01]  /*13a00*/  FFMA.FTZ R4, R181, c[0x0][0x2d0], -R2.reuse ;  /* 0x0000b400b5047a23 */ /* 0x100fe20000010802 */
[----:B------:R-:W-:Y:S01]  /*13a10*/  MOV R181, R91 ;  /* 0x0000005b00b57202 */ /* 0x000fe20000000f00 */
[--C-:B------:R-:W-:Y:S01]  /*13a20*/  FFMA.FTZ R28, R188, c[0x0][0x2d0], -R2.reuse ;  /* 0x0000b400bc1c7a23 */ /* 0x100fe20000010802 */
[----:B------:R-:W-:Y:S01]  /*13a30*/  F2FP.PACK_AB R66, R108, R107 ;  /* 0x0000006b6c42723e */ /* 0x000fe200000000ff */
[----:B------:R1:W-:Y:S01]  /*13a40*/  MUFU.EX2 R102, R4 ;  /* 0x0000000400667308 */ /* 0x0003e20000000800 */
[--C-:B------:R-:W-:Y:S02]  /*13a50*/  FFMA.FTZ R44, R194, c[0x0][0x2d0], -R2.reuse ;  /* 0x0000b400c22c7a23 */ /* 0x100fe40000010802 */
[--C-:B------:R-:W-:Y:S02]  /*13a60*/  FFMA.FTZ R48, R196, c[0x0][0x2d0], -R2.reuse ;  /* 0x0000b400c4307a23 */ /* 0x100fe40000010802 */
[--C-:B------:R-:W-:Y:S05]  /*13a70*/  FFMA.FTZ R74, R74, c[0x0][0x2d0], -R2.reuse ;  /* 0x0000b4004a4a7a23 */ /* 0x100fea0000010802 */
[----:B------:R2:W-:Y:S10]  /*13a80*/  MUFU.EX2 R50, R44 ;  /* 0x0000002c00327308 */ /* 0x0005f40000000800 */
[----:B------:R3:W-:Y:S01]  /*13a90*/  MUFU.EX2 R113, R48 ;  /* 0x0000003000717308 */ /* 0x0007e20000000800 */
[--C-:B-1----:R-:W-:Y:S01]  /*13aa0*/  FFMA.FTZ R4, R187, c[0x0][0x2d0], -R2.reuse ;  /* 0x0000b400bb047a23 */ /* 0x102fe20000010802 */
[----:B------:R-:W-:Y:S01]  /*13ab0*/  MOV R187, R57 ;  /* 0x0000003900bb7202 */ /* 0x000fe20000000f00 */
[C---:B------:R-:W-:Y:S07]  /*13ac0*/  FMUL.FTZ R57, R68.reuse, R157 ;  /* 0x0000009d44397220 */ /* 0x040fee0000410000 */
[----:B------:R1:W4:Y:S01]  /*13ad0*/  MUFU.EX2 R12, R4 ;  /* 0x00000004000c7308 */ /* 0x0003220000000800 */
[----:B--2---:R-:W-:Y:S02]  /*13ae0*/  FMUL.FTZ R44, R68, R144 ;  /* 0x00000090442c7220 */ /* 0x004fe40000410000 */
[----:B---3--:R-:W-:Y:S02]  /*13af0*/  FMUL.FTZ R48, R73, R148 ;  /* 0x0000009449307220 */ /* 0x008fe40000410000 */
[--C-:B-1----:R-:W-:Y:S01]  /*13b00*/  FFMA.FTZ R4, R182, c[0x0][0x2d0], -R2.reuse ;  /* 0x0000b400b6047a23 */ /* 0x102fe20000010802 */
[----:B------:R-:W-:Y:S02]  /*13b10*/  MOV R182, R90 ;  /* 0x0000005a00b67202 */ /* 0x000fe40000000f00 */
[----:B----4-:R-:W-:Y:S02]  /*13b20*/  MOV R111, R12 ;  /* 0x0000000c006f7202 */ /* 0x010fe40000000f00 */
[----:B------:R1:W-:Y:S01]  /*13b30*/  MUFU.EX2 R10, R4 ;  /* 0x00000004000a7308 */ /* 0x0003e20000000800 */
[--C-:B------:R-:W-:Y:S01]  /*13b40*/  FFMA.FTZ R12, R34, c[0x0][0x2d0], -R97.reuse ;  /* 0x0000b400220c7a23 */ /* 0x100fe20000010861 */
[----:B------:R-:W-:Y:S01]  /*13b50*/  F2FP.PACK_AB R65, R111, R102 ;  /* 0x000000666f41723e */ /* 0x000fe200000000ff */
[----:B------:R-:W-:Y:S07]  /*13b60*/  FMUL.FTZ R34, R69, R134 ;  /* 0x0000008645227220 */ /* 0x000fee0000410000 */
[----:B------:R2:W-:Y:S10]  /*13b70*/  MUFU.EX2 R109, R12 ;  /* 0x0000000c006d7308 */ /* 0x0005f40000000800 */
[----:B------:R-:W-:Y:S01]  /*13b80*/  MUFU.EX2 R134, R92 ;  /* 0x0000005c00867308 */ /* 0x000fe20000000800 */
[----:B-1----:R-:W-:Y:S01]  /*13b90*/  FFMA.FTZ R4, R171, c[0x0][0x2d0], -R2 ;  /* 0x0000b400ab047a23 */ /* 0x002fe20000010802 */
[----:B------:R-:W-:Y:S02]  /*13ba0*/  MOV R171, R84 ;  /* 0x0000005400ab7202 */ /* 0x000fe40000000f00 */
[----:B------:R-:W-:Y:S06]  /*13bb0*/  LDSM.16.MT88.4 R84, [R209+0x900] ;  /* 0x00090000d154783b */ /* 0x000fec0000004200 */
[----:B------:R1:W-:Y:S01]  /*13bc0*/  MUFU.EX2 R180, R4 ;  /* 0x0000000400b47308 */ /* 0x0003e20000000800 */
[----:B--2---:R-:W-:Y:S01]  /*13bd0*/  FMUL.FTZ R12, R68, R112 ;  /* 0x00000070440c7220 */ /* 0x004fe20000410000 */
[----:B------:R-:W-:Y:S01]  /*13be0*/  MOV R112, R59 ;  /* 0x0000003b00707202 */ /* 0x000fe20000000f00 */
[C---:B------:R-:W-:Y:S02]  /*13bf0*/  FMUL.FTZ R59, R0.reuse, R159 ;  /* 0x0000009f003b7220 */ /* 0x040fe40000410000 */
[--C-:B-1----:R-:W-:Y:S02]  /*13c00*/  FFMA.FTZ R4, R21, c[0x0][0x2d0], -R96.reuse ;  /* 0x0000b40015047a23 */ /* 0x102fe40000010860 */
[----:B------:R-:W1:Y:S03]  /*13c10*/  LDSM.16.MT88.4 R20, [R209+0x100] ;  /* 0x00010000d114783b */ /* 0x000e660000004200 */
[----:B------:R2:W-:Y:S02]  /*13c20*/  MUFU.EX2 R41, R4 ;  /* 0x0000000400297308 */ /* 0x0005e40000000800 */
[--C-:B--2---:R-:W-:Y:S02]  /*13c30*/  FFMA.FTZ R4, R15, c[0x0][0x2d0], -R97.reuse ;  /* 0x0000b4000f047a23 */ /* 0x104fe40000010861 */
[C---:B------:R-:W-:Y:S01]  /*13c40*/  FMUL.FTZ R15, R0.reuse, R115 ;  /* 0x00000073000f7220 */ /* 0x040fe20000410000 */
[----:B------:R-:W-:Y:S05]  /*13c50*/  MOV R115, R62 ;  /* 0x0000003e00737202 */ /* 0x000fea0000000f00 */
[----:B------:R2:W-:Y:S01]  /*13c60*/  MUFU.EX2 R31, R4 ;  /* 0x00000004001f7308 */ /* 0x0005e20000000800 */
[----:B------:R-:W-:Y:S02]  /*13c70*/  FMUL.FTZ R62, R0, R162 ;  /* 0x000000a2003e7220 */ /* 0x000fe40000410000 */
[----:B--2---:R-:W-:Y:S02]  /*13c80*/  FFMA.FTZ R4, R32, c[0x0][0x2d0], -R96 ;  /* 0x0000b40020047a23 */ /* 0x004fe40000010860 */
[----:B------:R-:W-:Y:S05]  /*13c90*/  FFMA.FTZ R32, R189, c[0x0][0x2d0], -R2 ;  /* 0x0000b400bd207a23 */ /* 0x000fea0000010802 */
[----:B------:R2:W3:Y:S02]  /*13ca0*/  MUFU.EX2 R94, R4 ;  /* 0x00000004005e7308 */ /* 0x0004e40000000800 */
[----:B--2---:R-:W-:Y:S01]  /*13cb0*/  FFMA.FTZ R4, R33, c[0x0][0x2d0], -R96 ;  /* 0x0000b40021047a23 */ /* 0x004fe20000010860 */
[----:B---3--:R-:W-:Y:S01]  /*13cc0*/  MOV R127, R94 ;  /* 0x0000005e007f7202 */ /* 0x008fe20000000f00 */
[C---:B------:R-:W-:Y:S01]  /*13cd0*/  FMUL.FTZ R33, R73.reuse, R133 ;  /* 0x0000008549217220 */ /* 0x040fe20000410000 */
[----:B------:R-:W-:Y:S05]  /*13ce0*/  LDSM.16.MT88.4 R92, [R210+0x900] ;  /* 0x00090000d25c783b */ /* 0x000fea0000004200 */
[----:B------:R2:W3:Y:S02]  /*13cf0*/  MUFU.EX2 R49, R4 ;  /* 0x0000000400317308 */ /* 0x0004e40000000800 */
[----:B--2---:R-:W-:Y:S01]  /*13d00*/  FMUL.FTZ R4, R73, R104 ;  /* 0x0000006849047220 */ /* 0x004fe20000410000 */
[----:B------:R-:W-:Y:S01]  /*13d10*/  MOV R104, R6 ;  /* 0x0000000600687202 */ /* 0x000fe20000000f00 */
[----:B------:R-:W-:Y:S01]  /*13d20*/  FMUL.FTZ R6, R69, R106 ;  /* 0x0000006a45067220 */ /* 0x000fe20000410000 */
[----:B------:R-:W-:Y:S01]  /*13d30*/  MOV R106, R10 ;  /* 0x0000000a006a7202 */ /* 0x000fe20000000f00 */
[----:B------:R-:W-:Y:S01]  /*13d40*/  FMUL.FTZ R10, R0, R110 ;  /* 0x0000006e000a7220 */ /* 0x000fe20000410000 */
[----:B------:R-:W-:Y:S02]  /*13d50*/  F2FP.PACK_AB R79, R104, R61 ;  /* 0x0000003d684f723e */ /* 0x000fe400000000ff */
[----:B---3--:R-:W-:Y:S01]  /*13d60*/  MOV R148, R49 ;  /* 0x0000003100947202 */ /* 0x008fe20000000f00 */
[----:B------:R-:W-:Y:S01]  /*13d70*/  FMUL.FTZ R49, R73, R149 ;  /* 0x0000009549317220 */ /* 0x000fe20000410000 */
[----:B------:R-:W-:Y:S01]  /*13d80*/  MOV R149, R50 ;  /* 0x0000003200957202 */ /* 0x000fe20000000f00 */
[----:B------:R-:W-:Y:S01]  /*13d90*/  FMUL.FTZ R50, R69, R150 ;  /* 0x0000009645327220 */ /* 0x000fe20000410000 */
[----:B------:R-:W-:Y:S01]  /*13da0*/  F2FP.PACK_AB R67, R180, R106 ;  /* 0x0000006ab443723e */ /* 0x000fe200000000ff */
[-C--:B-1----:R-:W-:Y:S05]  /*13db0*/  HMMA.16816.F32 R4, R76, R20.reuse, R4 ;  /* 0x000000144c04723c */ /* 0x082fea0000001804 */
[----:B------:R-:W-:Y:S01]  /*13dc0*/  MOV R110, R58 ;  /* 0x0000003a006e7202 */ /* 0x000fe20000000f00 */
[----:B------:R-:W-:Y:S02]  /*13dd0*/  FMUL.FTZ R58, R0, R158 ;  /* 0x0000009e003a7220 */ /* 0x000fe40000410000 */
[C---:B------:R-:W-:Y:S07]  /*13de0*/  HMMA.16816.F32 R8, R64.reuse, R20, R8 ;  /* 0x000000144008723c */ /* 0x040fee0000001808 */
[----:B------:R-:W-:Y:S01]  /*13df0*/  FMUL.FTZ R21, R73, R121 ;  /* 0x0000007949157220 */ /* 0x000fe20000410000 */
[-C--:B------:R-:W-:Y:S04]  /*13e00*/  HMMA.16816.F32 R12, R64, R22.reuse, R12 ;  /* 0x00000016400c723c */ /* 0x080fe8000000180c */
[--C-:B------:R-:W-:Y:S01]  /*13e10*/  FFMA.FTZ R20, R24, c[0x0][0x2d0], -R98.reuse ;  /* 0x0000b40018147a23 */ /* 0x100fe20000010862 */
[----:B------:R-:W-:Y:S01]  /*13e20*/  MOV R121, R168 ;  /* 0x000000a800797202 */ /* 0x000fe20000000f00 */
[--C-:B------:R-:W-:Y:S01]  /*13e30*/  FFMA.FTZ R24, R25, c[0x0][0x2d0], -R98.reuse ;  /* 0x0000b40019187a23 */ /* 0x100fe20000010862 */
[----:B------:R-:W-:Y:S01]  /*13e40*/  MOV R168, R89 ;  /* 0x0000005900a87202 */ /* 0x000fe20000000f00 */
[C---:B------:R-:W-:Y:S01]  /*13e50*/  HMMA.16816.F32 R16, R76.reuse, R22, R16 ;  /* 0x000000164c10723c */ /* 0x040fe20000001810 */
[----:B------:R1:W2:Y:S01]  /*13e60*/  MUFU.EX2 R101, R20 ;  /* 0x0000001400657308 */ /* 0x0002a20000000800 */
[----:B------:R-:W3:Y:S02]  /*13e70*/  LDSM.16.MT88.4 R88, [R212+0x900] ;  /* 0x00090000d458783b */ /* 0x000ee40000004200 */
[----:B------:R-:W-:Y:S03]  /*13e80*/  FMUL.FTZ R25, R68, R125 ;  /* 0x0000007d44197220 */ /* 0x000fe60000410000 */
[C---:B------:R-:W-:Y:S02]  /*13e90*/  FMUL.FTZ R23, R69.reuse, R123 ;  /* 0x0000007b45177220 */ /* 0x040fe40000410000 */
[----:B------:R-:W-:Y:S02]  /*13ea0*/  FMUL.FTZ R22, R69, R122 ;  /* 0x0000007a45167220 */ /* 0x000fe40000410000 */
[----:B------:R4:W5:Y:S10]  /*13eb0*/  MUFU.EX2 R30, R24 ;  /* 0x00000018001e7308 */ /* 0x0009740000000800 */
[----:B------:R3:W-:Y:S01]  /*13ec0*/  MUFU.EX2 R123, R28 ;  /* 0x0000001c007b7308 */ /* 0x0007e20000000800 */
[----:B-1----:R-:W-:Y:S01]  /*13ed0*/  FMUL.FTZ R20, R73, R120 ;  /* 0x0000007849147220 */ /* 0x002fe20000410000 */
[----:B--2---:R-:W-:Y:S02]  /*13ee0*/  MOV R122, R101 ;  /* 0x00000065007a7202 */ /* 0x004fe40000000f00 */
[----:B------:R-:W-:Y:S01]  /*13ef0*/  MOV R101, R63 ;  /* 0x0000003f00657202 */ /* 0x000fe20000000f00 */
[----:B------:R-:W-:Y:S03]  /*13f00*/  FMUL.FTZ R63, R0, R163 ;  /* 0x000000a3003f7220 */ /* 0x000fe60000410000 */
[-C--:B------:R-:W-:Y:S03]  /*13f10*/  HMMA.16816.F32 R20, R76, R36.reuse, R20 ;  /* 0x000000244c14723c */ /* 0x080fe60000001814 */
[----:B----4-:R-:W-:Y:S01]  /*13f20*/  FMUL.FTZ R24, R68, R124 ;  /* 0x0000007c44187220 */ /* 0x010fe20000410000 */
[----:B-----5:R-:W-:Y:S01]  /*13f30*/  MOV R129, R30 ;  /* 0x0000001e00817202 */ /* 0x020fe20000000f00 */
[C---:B------:R-:W-:Y:S01]  /*13f40*/  FMUL.FTZ R30, R0.reuse, R130 ;  /* 0x00000082001e7220 */ /* 0x040fe20000410000 */
[----:B------:R-:W-:Y:S01]  /*13f50*/  MOV R130, R31 ;  /* 0x0000001f00827202 */ /* 0x000fe20000000f00 */
[----:B------:R-:W-:Y:S01]  /*13f60*/  FMUL.FTZ R31, R0, R131 ;  /* 0x00000083001f7220 */ /* 0x000fe20000410000 */
[----:B------:R-:W-:Y:S01]  /*13f70*/  MOV R124, R40 ;  /* 0x00000028007c7202 */ /* 0x000fe20000000f00 */
[--C-:B------:R-:W-:Y:S01]  /*13f80*/  FFMA.FTZ R40, R191, c[0x0][0x2d0], -R98.reuse ;  /* 0x0000b400bf287a23 */ /* 0x100fe20000010862 */
[C---:B------:R-:W-:Y:S03]  /*13f90*/  HMMA.16816.F32 R24, R64.reuse, R36, R24 ;  /* 0x000000244018723c */ /* 0x040fe60000001818 */
[----:B------:R1:W-:Y:S01]  /*13fa0*/  MUFU.EX2 R120, R40 ;  /* 0x0000002800787308 */ /* 0x0003e20000000800 */
[C---:B---3--:R-:W-:Y:S01]  /*13fb0*/  FMUL.FTZ R28, R68.reuse, R128 ;  /* 0x00000080441c7220 */ /* 0x048fe20000410000 */
[----:B------:R-:W-:Y:S01]  /*13fc0*/  MOV R131, R41 ;  /* 0x0000002900837202 */ /* 0x000fe20000000f00 */
[----:B------:R-:W-:Y:S02]  /*13fd0*/  FMUL.FTZ R41, R68, R141 ;  /* 0x0000008d44297220 */ /* 0x000fe40000410000 */
[----:B------:R-:W-:Y:S03]  /*13fe0*/  FFMA.FTZ R36, R190, c[0x0][0x2d0], -R98 ;  /* 0x0000b400be247a23 */ /* 0x000fe60000010862 */
[-C--:B------:R-:W-:Y:S02]  /*13ff0*/  HMMA.16816.F32 R28, R64, R38.reuse, R28 ;  /* 0x00000026401c723c */ /* 0x080fe4000000181c */
[----:B------:R2:W-:Y:S01]  /*14000*/  MUFU.EX2 R128, R32 ;  /* 0x0000002000807308 */ /* 0x0005e20000000800 */
[C---:B------:R-:W-:Y:S09]  /*14010*/  FMUL.FTZ R37, R73.reuse, R137 ;  /* 0x0000008949257220 */ /* 0x040ff20000410000 */
[----:B------:R3:W4:Y:S01]  /*14020*/  MUFU.EX2 R51, R36 ;  /* 0x0000002400337308 */ /* 0x0007220000000800 */
[C---:B-1----:R-:W-:Y:S02]  /*14030*/  FMUL.FTZ R40, R68.reuse, R140 ;  /* 0x0000008c44287220 */ /* 0x042fe40000410000 */
[C---:B--2---:R-:W-:Y:S07]  /*14040*/  FMUL.FTZ R32, R73.reuse, R132 ;  /* 0x0000008449207220 */ /* 0x044fee0000410000 */
[----:B------:R1:W-:Y:S01]  /*14050*/  MUFU.EX2 R132, R56 ;  /* 0x0000003800847308 */ /* 0x0003e20000000800 */
[C---:B------:R-:W-:Y:S04]  /*14060*/  HMMA.16816.F32 R32, R76.reuse, R38, R32 ;  /* 0x000000264c20723c */ /* 0x040fe80000001820 */
[----:B---3--:R-:W-:Y:S01]  /*14070*/  FMUL.FTZ R36, R73, R136 ;  /* 0x0000008849247220 */ /* 0x008fe20000410000 */
[----:B----4-:R-:W-:Y:S01]  /*14080*/  MOV R150, R51 ;  /* 0x0000003300967202 */ /* 0x010fe20000000f00 */
[C---:B------:R-:W-:Y:S01]  /*14090*/  FMUL.FTZ R51, R69.reuse, R151 ;  /* 0x0000009745337220 */ /* 0x040fe20000410000 */
[----:B------:R-:W-:Y:S01]  /*140a0*/  MOV R151, R109 ;  /* 0x0000006d00977202 */ /* 0x000fe20000000f00 */
[C---:B------:R-:W-:Y:S01]  /*140b0*/  FMUL.FTZ R38, R69.reuse, R138 ;  /* 0x0000008a45267220 */ /* 0x040fe20000410000 */
[----:B------:R-:W-:Y:S03]  /*140c0*/  MOV R109, R61 ;  /* 0x0000003d006d7202 */ /* 0x000fe60000000f00 */
[----:B------:R-:W-:Y:S02]  /*140d0*/  FMUL.FTZ R39, R69, R139 ;  /* 0x0000008b45277220 */ /* 0x000fe40000410000 */
[----:B------:R2:W-:Y:S01]  /*140e0*/  MUFU.EX2 R139, R60 ;  /* 0x0000003c008b7308 */ /* 0x0005e20000000800 */
[C---:B------:R-:W-:Y:S04]  /*140f0*/  FMUL.FTZ R61, R68.reuse, R161 ;  /* 0x000000a1443d7220 */ /* 0x040fe80000410000 */
[-C--:B------:R-:W-:Y:S03]  /*14100*/  HMMA.16816.F32 R36, R76, R52.reuse, R36 ;  /* 0x000000344c24723c */ /* 0x080fe60000001824 */
[----:B-1----:R-:W-:Y:S05]  /*14110*/  FMUL.FTZ R56, R68, R156 ;  /* 0x0000009c44387220 */ /* 0x002fea0000410000 */
        /* <DEDUP_REMOVED lines=21> */
[--C-:B-1----:R-:W-:Y:S03]  /*14270*/  FFMA.FTZ R80, R195, c[0x0][0x2d0], -R96.reuse ;  /* 0x0000b400c3507a23 */ /* 0x102fe60000010860 */
        /* <DEDUP_REMOVED lines=8> */
[----:B-1----:R-:W-:Y:S04]  /*14300*/  FFMA.FTZ R80, R197, c[0x0][0x2d0], -R96 ;  /* 0x0000b400c5507a23 */ /* 0x002fe80000010860 */
[----:B------:R1:W2:Y:S02]  /*14310*/  MUFU.EX2 R135, R80 ;  /* 0x0000005000877308 */ /* 0x0002a40000000800 */
[----:B-1----:R-:W-:Y:S07]  /*14320*/  F2FP.PACK_AB R80, R129, R122 ;  /* 0x0000007a8150723e */ /* 0x002fee00000000ff */
[C---:B------:R-:W-:Y:S07]  /*14330*/  HMMA.16816.F32 R8, R80.reuse, R84, R8 ;  /* 0x000000545008723c */ /* 0x040fee0000001808 */
[--C-:B------:R-:W-:Y:S01]  /*14340*/  FFMA.FTZ R84, R200, c[0x0][0x2d0], -R97.reuse ;  /* 0x0000b400c8547a23 */ /* 0x100fe20000010861 */
[-C--:B------:R-:W-:Y:S03]  /*14350*/  HMMA.16816.F32 R12, R80, R86.reuse, R12 ;  /* 0x00000056500c723c */ /* 0x080fe6000000180c */
[----:B------:R1:W-:Y:S05]  /*14360*/  MUFU.EX2 R201, R84 ;  /* 0x0000005400c97308 */ /* 0x0003ea0000000800 */
[C---:B------:R-:W-:Y:S08]  /*14370*/  HMMA.16816.F32 R16, R76.reuse, R86, R16 ;  /* 0x000000564c10723c */ /* 0x040ff00000001810 */
[-C--:B------:R-:W-:Y:S08]  /*14380*/  HMMA.16816.F32 R20, R76, R88.reuse, R20 ;  /* 0x000000584c14723c */ /* 0x080ff00000001814 */
[C---:B------:R-:W-:Y:S04]  /*14390*/  HMMA.16816.F32 R24, R80.reuse, R88, R24 ;  /* 0x000000585018723c */ /* 0x040fe80000001818 */
[----:B-1----:R-:W-:Y:S01]  /*143a0*/  FFMA.FTZ R84, R204, c[0x0][0x2d0], -R98 ;  /* 0x0000b400cc547a23 */ /* 0x002fe20000010862 */
[----:B--2---:R-:W-:Y:S02]  /*143b0*/  MOV R204, R135 ;  /* 0x0000008700cc7202 */ /* 0x004fe40000000f00 */
[----:B------:R-:W-:Y:S01]  /*143c0*/  FFMA.FTZ R88, R231, c[0x0][0x2d0], -R2 ;  /* 0x0000b400e7587a23 */ /* 0x000fe20000010802 */
        /* <DEDUP_REMOVED lines=19> */
[----:B------:R2:W-:Y:S01]  /*14500*/  MUFU.EX2 R141, R88 ;  /* 0x00000058008d7308 */ /* 0x0005e20000000800 */
[----:B------:R-:W-:Y:S02]  /*14510*/  MOV R125, R116 ;  /* 0x00000074007d7202 */ /* 0x000fe40000000f00 */
[----:B------:R-:W-:Y:S02]  /*14520*/  MOV R116, R183 ;  /* 0x000000b700747202 */ /* 0x000fe40000000f00 */
[----:B------:R-:W-:Y:S05]  /*14530*/  MOV R127, R104 ;  /* 0x00000068007f7202 */ /* 0x000fea0000000f00 */
[----:B------:R3:W-:Y:S01]  /*14540*/  MUFU.EX2 R147, R92 ;  /* 0x0000005c00937308 */ /* 0x0007e20000000800 */
[----:B-1----:R-:W-:Y:S01]  /*14550*/  FFMA.FTZ R84, R205, c[0x0][0x2d0], -R2 ;  /* 0x0000b400cd547a23 */ /* 0x002fe20000010802 */
[----:B------:R-:W-:Y:S02]  /*14560*/  MOV R205, R133 ;  /* 0x0000008500cd7202 */ /* 0x000fe40000000f00 */
[----:B------:R-:W-:Y:S02]  /*14570*/  MOV R133, R114 ;  /* 0x0000007200857202 */ /* 0x000fe40000000f00 */
[----:B------:R-:W-:Y:S04]  /*14580*/  MOV R114, R110 ;  /* 0x0000006e00727202 */ /* 0x000fe80000000f00 */
[----:B------:R1:W4:Y:S01]  /*14590*/  MUFU.EX2 R136, R84 ;  /* 0x0000005400887308 */ /* 0x0003220000000800 */
[----:B------:R-:W-:Y:S01]  /*145a0*/  MOV R110, R185 ;  /* 0x000000b9006e7202 */ /* 0x000fe20000000f00 */
[----:B--2---:R-:W-:Y:S01]  /*145b0*/  FFMA.FTZ R88, R230, c[0x0][0x2d0], -R98 ;  /* 0x0000b400e6587a23 */ /* 0x004fe20000010862 */
[----:B------:R-:W-:Y:S07]  /*145c0*/  MOV R230, R113 ;  /* 0x0000007100e67202 */ /* 0x000fee0000000f00 */
[----:B------:R2:W5:Y:S01]  /*145d0*/  MUFU.EX2 R200, R88 ;  /* 0x0000005800c87308 */ /* 0x0005620000000800 */
[----:B---3--:R-:W-:Y:S09]  /*145e0*/  FFMA.FTZ R92, R232, c[0x0][0x2d0], -R96 ;  /* 0x0000b400e85c7a23 */ /* 0x008ff20000010860 */
        /* <DEDUP_REMOVED lines=13> */
[----:B------:R-:W-:Y:S01]  /*146c0*/  MOV R126, R108 ;  /* 0x0000006c007e7202 */ /* 0x000fe20000000f00 */
        /* <DEDUP_REMOVED lines=18> */
[----:B------:R-:W-:Y:S02]  /*147f0*/  MOV R202, R229 ;  /* 0x000000e500ca7202 */ /* 0x000fe40000000f00 */
[----:B------:R-:W-:Y:S01]  /*14800*/  MOV R229, R148 ;  /* 0x0000009400e57202 */ /* 0x000fe20000000f00 */
        /* <DEDUP_REMOVED lines=17> */
[----:B------:R-:W-:Y:S02]  /*14920*/  MOV R244, R107 ;  /* 0x0000006b00f47202 */ /* 0x000fe40000000f00 */
[----:B------:R-:W-:Y:S02]  /*14930*/  MOV R121, R110 ;  /* 0x0000006e00797202 */ /* 0x000fe40000000f00 */
        /* <DEDUP_REMOVED lines=15> */
[----:B------:R-:W-:Y:S07]  /*14a30*/  MOV R247, R114 ;  /* 0x0000007200f77202 */ /* 0x000fee0000000f00 */
        /* <DEDUP_REMOVED lines=12> */
[----:B----4-:R-:W-:Y:S09]  /*14b00*/  FFMA.FTZ R92, R241, c[0x0][0x2d0], -R96 ;  /* 0x0000b400f15c7a23 */ /* 0x010ff20000010860 */
[----:B------:R4:W-:Y:S01]  /*14b10*/  MUFU.EX2 R186, R92 ;  /* 0x0000005c00ba7308 */ /* 0x0009e20000000800 */
[----:B--2---:R-:W-:Y:S01]  /*14b20*/  FFMA.FTZ R84, R250, c[0x0][0x2d0], -R2 ;  /* 0x0000b400fa547a23 */ /* 0x004fe20000010802 */
[-C--:B-1----:R-:W-:Y:S08]  /*14b30*/  HMMA.16816.F32 R52, R76, R88.reuse, R52 ;  /* 0x000000584c34723c */ /* 0x082ff00000001834 */
[----:B------:R1:W2:Y:S01]  /*14b40*/  MUFU.EX2 R155, R84 ;  /* 0x00000054009b7308 */ /* 0x0002a20000000800 */
[C---:B------:R-:W-:Y:S01]  /*14b50*/  HMMA.16816.F32 R56, R80.reuse, R88, R56 ;  /* 0x000000585038723c */ /* 0x040fe20000001838 */
[----:B----4-:R-:W-:Y:S06]  /*14b60*/  LDSM.16.MT88.4 R92, [R210+0x1900] ;  /* 0x00190000d25c783b */ /* 0x010fec0000004200 */
        /* <DEDUP_REMOVED lines=16> */
[----:B------:R-:W-:Y:S03]  /*14c70*/  MOV R118, R187 ;  /* 0x000000bb00767202 */ /* 0x000fe60000000f00 */
[----:B------:R3:W-:Y:S01]  /*14c80*/  MUFU.EX2 R187, R80 ;  /* 0x0000005000bb7308 */ /* 0x0007e20000000800 */
[-C--:B-1----:R-:W-:Y:S03]  /*14c90*/  HMMA.16816.F32 R4, R76, R84.reuse, R4 ;  /* 0x000000544c04723c */ /* 0x082fe60000001804 */
[----:B---3--:R-:W-:Y:S07]  /*14ca0*/  F2FP.PACK_AB R80, R192, R145 ;  /* 0x00000091c050723e */ /* 0x008fee00000000ff */
[C---:B------:R-:W-:Y:S07]  /*14cb0*/  HMMA.16816.F32 R8, R80.reuse, R84, R8 ;  /* 0x000000545008723c */ /* 0x040fee0000001808 */
[----:B------:R-:W-:Y:S01]  /*14cc0*/  FFMA.FTZ R84, R242, c[0x0][0x2d0], -R96 ;  /* 0x0000b400f2547a23 */ /* 0x000fe20000010860 */
[-C--:B------:R-:W-:Y:S03]  /*14cd0*/  HMMA.16816.F32 R12, R80, R86.reuse, R12 ;  /* 0x00000056500c723c */ /* 0x080fe6000000180c */
[----:B------:R1:W-:Y:S05]  /*14ce0*/  MUFU.EX2 R185, R84 ;  /* 0x0000005400b97308 */ /* 0x0003ea0000000800 */
[C---:B------:R-:W-:Y:S08]  /*14cf0*/  HMMA.16816.F32 R16, R76.reuse, R86, R16 ;  /* 0x000000564c10723c */ /* 0x040ff00000001810 */
[-C--:B--2---:R-:W-:Y:S08]  /*14d00*/  HMMA.16816.F32 R20, R76, R88.reuse, R20 ;  /* 0x000000584c14723c */ /* 0x084ff00000001814 */
[C---:B------:R-:W-:Y:S04]  /*14d10*/  HMMA.16816.F32 R24, R80.reuse, R88, R24 ;  /* 0x000000585018723c */ /* 0x040fe80000001818 */
[--C-:B-1----:R-:W-:Y:S03]  /*14d20*/  FFMA.FTZ R84, R249, c[0x0][0x2d0], -R97.reuse ;  /* 0x0000b400f9547a23 */ /* 0x102fe60000010861 */
        /* <DEDUP_REMOVED lines=8> */
[--C-:B-1----:R-:W-:Y:S03]  /*14db0*/  FFMA.FTZ R84, R252, c[0x0][0x2d0], -R97.reuse ;  /* 0x0000b400fc547a23 */ /* 0x102fe60000010861 */
[--C-:B------:R-:W-:Y:S01]  /*14dc0*/  FFMA.FTZ R92, R118, c[0x0][0x2d0], -R2.reuse ;  /* 0x0000b400765c7a23 */ /* 0x100fe20000010802 */
        /* <DEDUP_REMOVED lines=8> */
[----:B------:R-:W-:Y:S07]  /*14e50*/  MOV R120, R116 ;  /* 0x0000007400787202 */ /* 0x000fee0000000f00 */
[----:B------:R3:W-:Y:S01]  /*14e60*/  MUFU.EX2 R180, R92 ;  /* 0x0000005c00b47308 */ /* 0x0007e20000000800 */
[----:B-1----:R-:W-:Y:S09]  /*14e70*/  FFMA.FTZ R84, R133, c[0x0][0x2d0], -R98 ;  /* 0x0000b40085547a23 */ /* 0x002ff20000010862 */
        /* <DEDUP_REMOVED lines=57> */
[----:B--2---:R-:W-:Y:S03]  /*15210*/  F2FP.PACK_AB R166, R101, R102 ;  /* 0x0000006665a6723e */ /* 0x004fe600000000ff */
[----:B------:R1:W-:Y:S01]  /*15220*/  MUFU.EX2 R100, R88 ;  /* 0x0000005800647308 */ /* 0x0003e20000000800 */
[-C--:B------:R-:W-:Y:S08]  /*15230*/  HMMA.16816.F32 R44, R80, R94.reuse, R44 ;  /* 0x0000005e502c723c */ /* 0x080ff0000000182c */
[C---:B------:R-:W-:Y:S04]  /*15240*/  HMMA.16816.F32 R48, R76.reuse, R94, R48 ;  /* 0x0000005e4c30723c */ /* 0x040fe80000001830 */
[----:B-1----:R-:W-:Y:S02]  /*15250*/  FFMA.FTZ R88, R99, c[0x0][0x2d0], -R97 ;  /* 0x0000b40063587a23 */ /* 0x002fe40000010861 */
[----:B------:R1:W-:Y:S10]  /*15260*/  MUFU.EX2 R97, R84 ;  /* 0x0000005400617308 */ /* 0x0003f40000000800 */
[----:B------:R2:W4:Y:S01]  /*15270*/  MUFU.EX2 R99, R88 ;  /* 0x0000005800637308 */ /* 0x0005220000000800 */
[----:B-1----:R-:W-:Y:S09]  /*15280*/  FFMA.FTZ R84, R177, c[0x0][0x2d0], -R98 ;  /* 0x0000b400b1547a23 */ /* 0x002ff20000010862 */
[----:B------:R1:W5:Y:S01]  /*15290*/  MUFU.EX2 R96, R84 ;  /* 0x0000005400607308 */ /* 0x0003620000000800 */
[----:B--2---:R-:W2:Y:S01]  /*152a0*/  LDSM.16.MT88.4 R88, [R211+0x2100] ;  /* 0x00210000d358783b */ /* 0x004ea20000004200 */
[----:B----4-:R-:W-:Y:S01]  /*152b0*/  F2FP.PACK_AB R167, R99, R100 ;  /* 0x0000006463a7723e */ /* 0x010fe200000000ff */
[--C-:B-1----:R-:W-:Y:S01]  /*152c0*/  FFMA.FTZ R84, R178, c[0x0][0x2d0], -R2.reuse ;  /* 0x0000b400b2547a23 */ /* 0x102fe20000010802 */
[----:B-----5:R-:W-:Y:S06]  /*152d0*/  F2FP.PACK_AB R160, R96, R97 ;  /* 0x0000006160a0723e */ /* 0x020fec00000000ff */
[----:B------:R1:W-:Y:S01]  /*152e0*/  MUFU.EX2 R87, R84 ;  /* 0x0000005400577308 */ /* 0x0003e20000000800 */
[-C--:B--2---:R-:W-:Y:S03]  /*152f0*/  HMMA.16816.F32 R52, R76, R88.reuse, R52 ;  /* 0x000000584c34723c */ /* 0x084fe60000001834 */
[--C-:B-1----:R-:W-:Y:S02]  /*15300*/  FFMA.FTZ R84, R179, c[0x0][0x2d0], -R2.reuse ;  /* 0x0000b400b3547a23 */ /* 0x102fe40000010802 */
[----:B------:R-:W-:Y:S03]  /*15310*/  FFMA.FTZ R2, R75, c[0x0][0x2d0], -R2 ;  /* 0x0000b4004b027a23 */ /* 0x000fe60000010802 */
[C---:B------:R-:W-:Y:S01]  /*15320*/  HMMA.16816.F32 R56, R80.reuse, R88, R56 ;  /* 0x000000585038723c */ /* 0x040fe20000001838 */
[----:B------:R1:W2:Y:S07]  /*15330*/  MUFU.EX2 R92, R84 ;  /* 0x00000054005c7308 */ /* 0x0002ae0000000800 */
[-C--:B------:R-:W-:Y:S08]  /*15340*/  HMMA.16816.F32 R60, R80, R90.reuse, R60 ;  /* 0x0000005a503c723c */ /* 0x080ff0000000183c */
[----:B------:R-:W-:Y:S01]  /*15350*/  HMMA.16816.F32 R64, R76, R90, R64 ;  /* 0x0000005a4c40723c */ /* 0x000fe20000001840 */
[----:B------:R-:W4:Y:S04]  /*15360*/  LDL.LU R76, [R1+0x18] ;  /* 0x00001800014c7983 */ /* 0x000f280000300800 */
[----:B------:R-:W5:Y:S03]  /*15370*/  LDL.LU R75, [R1+0x1c] ;  /* 0x00001c00014b7983 */ /* 0x000f660000300800 */
[-C--:B------:R-:W-:Y:S05]  /*15380*/  HMMA.16816.F32 R104, R164, R116.reuse, R4 ;  /* 0x00000074a468723c */ /* 0x080fea0000001804 */
[--C-:B-1----:R-:W-:Y:S01]  /*15390*/  FFMA.FTZ R84, R132, c[0x0][0x2d0], -R98.reuse ;  /* 0x0000b40084547a23 */ /* 0x102fe20000010862 */
[----:B--2---:R-:W-:Y:S01]  /*153a0*/  F2FP.PACK_AB R161, R92, R87 ;  /* 0x000000575ca1723e */ /* 0x004fe200000000ff */
[----:B------:R-:W1:Y:S02]  /*153b0*/  LDSM.16.MT88.4 R132, [R212+0x2900] ;  /* 0x00290000d484783b */ /* 0x000e640000004200 */
[----:B------:R2:W-:Y:S03]  /*153c0*/  MUFU.EX2 R86, R84 ;  /* 0x0000005400567308 */ /* 0x0005e60000000800 */
[----:B--2---:R-:W-:Y:S07]  /*153d0*/  FFMA.FTZ R84, R175, c[0x0][0x2d0], -R98 ;  /* 0x0000b400af547a23 */ /* 0x004fee0000010862 */
        /* <DEDUP_REMOVED lines=8> */
[----:B------:R-:W-:Y:S03]  /*15460*/  MOV R120, R109 ;  /* 0x0000006d00787202 */ /* 0x000fe60000000f00 */
[C---:B------:R-:W-:Y:S07]  /*15470*/  HMMA.16816.F32 R108, R160.reuse, R116, R8 ;  /* 0x00000074a06c723c */ /* 0x040fee0000001808 */
[----:B------:R-:W-:Y:S01]  /*15480*/  FADD.FTZ R8, R243, R73 ;  /* 0x00000049f3087221 */ /* 0x000fe20000010000 */
[-C--:B------:R-:W-:Y:S04]  /*15490*/  HMMA.16816.F32 R112, R160, R118.reuse, R12 ;  /* 0x00000076a070723c */ /* 0x080fe8000000180c */
[----:B------:R-:W-:Y:S04]  /*154a0*/  FADD.FTZ R8, R121, R8 ;  /* 0x0000000879087221 */ /* 0x000fe80000010000 */
[----:B------:R-:W-:Y:S01]  /*154b0*/  FADD.FTZ R8, R240, R8 ;  /* 0x00000008f0087221 */ /* 0x000fe20000010000 */
[C---:B------:R-:W-:Y:S04]  /*154c0*/  HMMA.16816.F32 R116, R164.reuse, R118, R16 ;  /* 0x00000076a474723c */ /* 0x040fe80000001810 */
[----:B------:R-:W-:Y:S04]  /*154d0*/  FADD.FTZ R8, R124, R8 ;  /* 0x000000087c087221 */ /* 0x000fe80000010000 */
[----:B------:R-:W-:Y:S04]  /*154e0*/  FADD.FTZ R8, R131, R8 ;  /* 0x0000000883087221 */ /* 0x000fe80000010000 */
[----:B----4-:R-:W-:Y:S01]  /*154f0*/  FFMA.FTZ R69, R69, R76, R238 ;  /* 0x0000004c45457223 */ /* 0x010fe200000100ee */
[----:B------:R-:W-:Y:S01]  /*15500*/  MOV R238, R151 ;  /* 0x0000009700ee7202 */ /* 0x000fe20000000f00 */
[----:B-----5:R-:W-:Y:S01]  /*15510*/  FFMA.FTZ R68, R68, R75, R235 ;  /* 0x0000004b44447223 */ /* 0x020fe200000100eb */
[----:B------:R-:W-:Y:S01]  /*15520*/  MOV R235, R150 ;  /* 0x0000009600eb7202 */ /* 0x000fe20000000f00 */
[----:B------:R-:W-:Y:S04]  /*15530*/  FADD.FTZ R4, R247, R69 ;  /* 0x00000045f7047221 */ /* 0x000fe80000010000 */
[----:B------:R-:W-:Y:S04]  /*15540*/  FADD.FTZ R4, R120, R4 ;  /* 0x0000000478047221 */ /* 0x000fe80000010000 */
[----:B------:R-:W-:Y:S04]  /*15550*/  FADD.FTZ R4, R127, R4 ;  /* 0x000000047f047221 */ /* 0x000fe80000010000 */
[----:B------:R-:W-:Y:S04]  /*15560*/  FADD.FTZ R4, R236, R4 ;  /* 0x00000004ec047221 */ /* 0x000fe80000010000 */
[----:B------:R-:W-:Y:S02]  /*15570*/  FADD.FTZ R7, R130, R4 ;  /* 0x0000000482077221 */ /* 0x000fe40000010000 */
[----:B------:R-:W-:Y:S04]  /*15580*/  FADD.FTZ R4, R202, R8 ;  /* 0x00000008ca047221 */ /* 0x000fe80000010000 */
[----:B------:R-:W-:Y:S02]  /*15590*/  FADD.FTZ R11, R229, R4 ;  /* 0x00000004e50b7221 */ /* 0x000fe40000010000 */
        /* <DEDUP_REMOVED lines=85> */
[----:B------:R-:W-:Y:S01]  /*15af0*/  FADD.FTZ R5, R102, R5 ;  /* 0x0000000566057221 */ /* 0x000fe20000010000 */
[----:B------:R-:W-:Y:S01]  /*15b00*/  MOV R102, R3 ;  /* 0x0000000300667202 */ /* 0x000fe20000000f00 */
        /* <DEDUP_REMOVED lines=8> */
[----:B------:R-:W-:Y:S02]  /*15b90*/  FADD.FTZ R2, R86, R2 ;  /* 0x0000000256027221 */ /* 0x000fe40000010000 */
        /* <DEDUP_REMOVED lines=9> */
.L_x_295:
[----:B------:R-:W-:-:S06]  /*15c30*/  UISETP.GE.AND UP0, UPT, UR12, UR7, UPT ;  /* 0x000000070c00728c */ /* 0x000fcc000bf06270 */
[----:B------:R-:W-:-:S13]  /*15c40*/  PLOP3.LUT P0, PT, PT, PT, UP0, 0x80, 0x0 ;  /* 0x000000000000781c */ /* 0x000fda0003f0f008 */
[----:B------:R-:W-:Y:S05]  /*15c50*/  @!P0 BRA `(.L_x_299) ;  /* 0x0000727000008947 */ /* 0x000fea0003800000 */
[----:B------:R-:W-:Y:S01]  /*15c60*/  IMAD.MOV.U32 R101, RZ, RZ, R71 ;  /* 0x000000ffff657224 */ /* 0x000fe200078e0047 */
[----:B------:R-:W-:Y:S01]  /*15c70*/  MOV R103, R3 ;  /* 0x0000000300677202 */ /* 0x000fe20000000f00 */
[----:B------:R-:W-:Y:S01]  /*15c80*/  IMAD.MOV.U32 R100, RZ, RZ, R72 ;  /* 0x000000ffff647224 */ /* 0x000fe200078e0048 */
[----:B------:R-:W-:Y:S02]  /*15c90*/  MOV R102, R70 ;  /* 0x0000004600667202 */ /* 0x000fe40000000f00 */
.L_x_317:
[----:B------:R-:W-:Y:S04]  /*15ca0*/  DEPBAR.LE SB0, 0x0 ;  /* 0x000080000000791a */ /* 0x000fe80000000000 */
[----:B------:R-:W-:Y:S01]  /*15cb0*/  BAR.SYNC.DEFER_BLOCKING 0x0 ;  /* 0x0000000000007b1d */ /* 0x000fe20000010000 */
[----:B-1----:R-:W-:Y:S01]  /*15cc0*/  IMAD.WIDE.U32 R2, R234, c[0x0][0x208], RZ ;  /* 0x00008200ea027a25 */ /* 0x002fe200078e00ff */
[----:B--2---:R-:W-:Y:S01]  /*15cd0*/  SHF.R.S32.HI R0, RZ, 0x1f, R234 ;  /* 0x0000001fff007819 */ /* 0x004fe200000114ea */
[----:B------:R-:W-:Y:S04]  /*15ce0*/  UISETP.GT.AND UP0, UPT, UR12, UR7, UPT ;  /* 0x000000070c00728c */ /* 0x000fe8000bf04270 */
[----:B------:R-:W-:Y:S04]  /*15cf0*/  IMAD R0, R0, c[0x0][0x208], RZ ;  /* 0x0000820000007a24 */ /* 0x000fe800078e02ff */
[----:B------:R-:W-:Y:S05]  /*15d00*/  IMAD R0, R234, c[0x0][0x20c], R0 ;  /* 0x00008300ea007a24 */ /* 0x000fea00078e0200 */
[----:B------:R-:W-:Y:S02]  /*15d10*/  IADD3 R3, R3, R0, RZ ;  /* 0x0000000003037210 */ /* 0x000fe40007ffe0ff */
[----:B------:R-:W-:Y:S03]  /*15d20*/  SHF.R.S32.HI R0, RZ, 0x1f, R227 ;  /* 0x0000001fff007819 */ /* 0x000fe600000114e3 */
[C---:B------:R-:W-:Y:S01]  /*15d30*/  IMAD.WIDE.U32 R2, R227.reuse, c[0x0][0x218], R2 ;  /* 0x00008600e3027a25 */ /* 0x040fe200078e0002 */
        /* <DEDUP_REMOVED lines=98> */
[-C--:B------:R-:W-:Y:S02]  /*16360*/  HMMA.16816.F32 R92, R180, R186.reuse, R92 ;  /* 0x000000bab45c723c */ /* 0x080fe4000000185c */
[----:B------:R1:W-:Y:S02]  /*16370*/  LDGSTS.E.BYPASS.LTC128B.128 [R197+0x1800], [R190.64], !P4 ;  /* 0x01800000bec57fae */ /* 0x0003e4000e101d72 */
[----:B------:R-:W-:Y:S02]  /*16380*/  IADD3.X R3, R0, R225, RZ, P0, !PT ;  /* 0x000000e100037210 */ /* 0x000fe400007fe4ff */
[----:B------:R-:W-:Y:S02]  /*16390*/  PLOP3.LUT P0, PT, PT, PT, UP0, 0x80, 0x0 ;  /* 0x000000000000781c */ /* 0x000fe40003f0f008 */
[----:B------:R-:W-:Y:S02]  /*163a0*/  HMMA.16816.F32 R96, R172, R186, R96 ;  /* 0x000000baac60723c */ /* 0x000fe40000001860 */
        /* <DEDUP_REMOVED lines=67> */
[----:B------:R2:W2:Y:S10]  /*167e0*/  MUFU.TANH R200, R12 ;  /* 0x0000000c00c87308 */ /* 0x0004b40000002400 */
[----:B------:R2:W2:Y:S01]  /*167f0*/  MUFU.TANH R187, R13 ;  /* 0x0000000d00bb7308 */ /* 0x0004a20000002400 */
[----:B-1----:R-:W1:Y:S01]  /*16800*/  LDSM.16.M88.4 R8, [R213+0x1000] ;  /* 0x00100000d508783b */ /* 0x002e620000000200 */
[-C--:B----4-:R-:W-:Y:S08]  /*16810*/  HMMA.16816.F32 R20, R172, R4.reuse, R20 ;  /* 0x00000004ac14723c */ /* 0x090ff00000001814 */
[----:B------:R4:W1:Y:S01]  /*16820*/  MUFU.TANH R207, R14 ;  /* 0x0000000e00cf7308 */ /* 0x0008620000002400 */
[C---:B------:R-:W-:Y:S09]  /*16830*/  HMMA.16816.F32 R24, R188.reuse, R4, R24 ;  /* 0x00000004bc18723c */ /* 0x040ff20000001818 */
[----:B------:R4:W1:Y:S01]  /*16840*/  MUFU.TANH R205, R15 ;  /* 0x0000000f00cd7308 */ /* 0x0008620000002400 */
[-C--:B------:R-:W-:Y:S08]  /*16850*/  HMMA.16816.F32 R28, R188, R6.reuse, R28 ;  /* 0x00000006bc1c723c */ /* 0x080ff0000000181c */
[C---:B------:R-:W-:Y:S01]  /*16860*/  HMMA.16816.F32 R32, R172.reuse, R6, R32 ;  /* 0x00000006ac20723c */ /* 0x040fe20000001820 */
[----:B------:R4:W2:Y:S01]  /*16870*/  MUFU.TANH R169, R16 ;  /* 0x0000001000a97308 */ /* 0x0008a20000002400 */
[----:B------:R-:W2:Y:S02]  /*16880*/  LDSM.16.M88.4 R4, [R213+0x1800] ;  /* 0x00180000d504783b */ /* 0x000ea40000000200 */
[----:B------:R-:W-:Y:S02]  /*16890*/  FMUL.FTZ R20, R20, c[0x0][0x320] ;  /* 0x0000c80014147a20 */ /* 0x000fe40000410000 */
[----:B------:R-:W-:Y:S02]  /*168a0*/  FMUL.FTZ R21, R21, c[0x0][0x320] ;  /* 0x0000c80015157a20 */ /* 0x000fe40000410000 */
[----:B------:R-:W-:Y:S03]  /*168b0*/  FMUL.FTZ R22, R22, c[0x0][0x320] ;  /* 0x0000c80016167a20 */ /* 0x000fe60000410000 */
[----:B------:R4:W2:Y:S01]  /*168c0*/  MUFU.TANH R15, R17 ;  /* 0x00000011000f7308 */ /* 0x0008a20000002400 */
[----:B------:R-:W-:Y:S02]  /*168d0*/  FMUL.FTZ R24, R24, c[0x0][0x320] ;  /* 0x0000c80018187a20 */ /* 0x000fe40000410000 */
[----:B------:R-:W-:Y:S01]  /*168e0*/  FMUL.FTZ R25, R25, c[0x0][0x320] ;  /* 0x0000c80019197a20 */ /* 0x000fe20000410000 */
[-C--:B-1----:R-:W-:Y:S03]  /*168f0*/  HMMA.16816.F32 R36, R172, R8.reuse, R36 ;  /* 0x00000008ac24723c */ /* 0x082fe60000001824 */
        /* <DEDUP_REMOVED lines=17> */
[-C--:B--2---:R-:W-:Y:S03]  /*16a10*/  HMMA.16816.F32 R52, R172, R4.reuse, R52 ;  /* 0x00000004ac34723c */ /* 0x084fe60000001834 */
[----:B------:R-:W2:Y:S01]  /*16a20*/  MUFU.TANH R21, R21 ;  /* 0x0000001500157308 */ /* 0x000ea20000002400 */
        /* <DEDUP_REMOVED lines=11> */
[----:B------:R-:W2:Y:S01]  /*16ae0*/  LDSM.16.M88.4 R4, [R213+0x2800] ;  /* 0x00280000d504783b */ /* 0x000ea20000000200 */
        /* <DEDUP_REMOVED lines=20> */
[-C--:B--2---:R-:W-:Y:S04]  /*16c30*/  HMMA.16816.F32 R84, R172, R4.reuse, R84 ;  /* 0x00000004ac54723c */ /* 0x084fe80000001854 */
[----:B------:R-:W-:Y:S01]  /*16c40*/  FMUL.FTZ R60, R60, c[0x0][0x320] ;  /* 0x0000c8003c3c7a20 */ /* 0x000fe20000410000 */
[----:B------:R4:W2:Y:S01]  /*16c50*/  MUFU.TANH R186, R31 ;  /* 0x0000001f00ba7308 */ /* 0x0008a20000002400 */
        /* <DEDUP_REMOVED lines=185> */
.L_x_300:
        /* <DEDUP_REMOVED lines=8> */
[----:B------:R-:W-:Y:S02]  /*17870*/  PLOP3.LUT P0, PT, PT, PT, UP1, 0x80, 0x0 ;  /* 0x000000000000781c */ /* 0x000fe40003f0f018 */
[C---:B---3--:R-:W-:Y:S09]  /*17880*/  IADD3 R7, -R2.reuse, UR32, RZ ;  /* 0x0000002002077c10 */ /* 0x048ff2000fffe1ff */
[----:B--2---:R-:W-:Y:S04]  /*17890*/  @P1 IMAD.HI.U32 R0, R3, c[0x0][0x2c8], RZ ;  /* 0x0000b20003001a27 */ /* 0x004fe800078e00ff */
[----:B------:R-:W-:Y:S01]  /*178a0*/  IMAD.MOV.U32 R4, RZ, RZ, R3 ;  /* 0x000000ffff047224 */ /* 0x000fe200078e0003 */
[----:B------:R-:W-:Y:S01]  /*178b0*/  @P0 SHF.R.U32.HI R4, RZ, c[0x0][0x2cc], R0 ;  /* 0x0000b300ff040a19 */ /* 0x000fe20000011600 */
[----:B------:R-:W-:Y:S01]  /*178c0*/  IMAD.U32 R0, RZ, RZ, UR32 ;  /* 0x00000020ff007e24 */ /* 0x000fe2000f8e00ff */
[----:B------:R-:W-:Y:S03]  /*178d0*/  PLOP3.LUT P0, PT, PT, PT, UP0, 0x40, 0x0 ;  /* 0x000000000000781c */ /* 0x000fe60003f0e808 */
[----:B------:R-:W1:Y:S01]  /*178e0*/  SHFL.IDX PT, R3, R4, RZ, 0x1c1f ;  /* 0x001c1fff04037589 */ /* 0x000e6200000e0000 */
[----:B------:R-:W-:Y:S04]  /*178f0*/  IADD3 R0, -R2, 0x1, R0 ;  /* 0x0000000102007810 */ /* 0x000fe80007ffe100 */
        /* <DEDUP_REMOVED lines=20> */
.L_x_303:
[----:B------:R-:W-:Y:S04]  /*17a40*/  MOV R8, c[0x0][0x32c] ;  /* 0x0000cb0000087a02 */ /* 0x000fe80000000f00 */
[----:B------:R-:W-:Y:S11]  /*17a50*/  ISETP.NE.AND P0, PT, R8, 0x1, PT ;  /* 0x000000010800780c */ /* 0x000ff60003f05270 */
[----:B------:R-:W-:Y:S02]  /*17a60*/  @!UPT UIADD3 URZ, URZ, URZ, URZ ;  /* 0x0000003f3f3ff290 */ /* 0x000fe4000fffe03f */
[----:B------:R-:W-:Y:S05]  /*17a70*/  @P0 IMAD.HI.U32 R8, R3, c[0x0][0x330], RZ ;  /* 0x0000cc0003080a27 */ /* 0x000fea00078e00ff */
[----:B------:R-:W-:Y:S02]  /*17a80*/  @P0 SHF.R.U32.HI R3, RZ, c[0x0][0x334], R8 ;  /* 0x0000cd00ff030a19 */ /* 0x000fe40000011608 */
.L_x_304:
[----:B------:R-:W-:Y:S05]  /*17a90*/  BSYNC B0 ;  /* 0x0000000000007941 */ /* 0x000fea0003800000 */
.L_x_302:
[----:B------:R-:W-:Y:S05]  /*17aa0*/  IMAD R3, R3, c[0x0][0x32c], R7 ;  /* 0x0000cb0003037a24 */ /* 0x000fea00078e0207 */
[----:B------:R-:W-:Y:S02]  /*17ab0*/  IADD3 R8, R3, c[0x0][0x32c], RZ ;  /* 0x0000cb0003087a10 */ /* 0x000fe40007ffe0ff */
[----:B------:R-:W-:Y:S02]  /*17ac0*/  IMNMX R0, R0, R3, !PT ;  /* 0x0000000300007217 */ /* 0x000fe40007800200 */
[----:B------:R-:W-:Y:S02]  /*17ad0*/  IMNMX R2, R2, R8, PT ;  /* 0x0000000802027217 */ /* 0x000fe40003800200 */
.L_x_301:
        /* <DEDUP_REMOVED lines=91> */
[----:B------:R-:W-:Y:S02]  /*18090*/  ISETP.LT.OR P0, PT, R2, 0x39, P0 ;  /* 0x000000390200780c */ /* 0x000fe40000701670 */
        /* <DEDUP_REMOVED lines=67> */
.L_x_307:
[----:B------:R-:W-:Y:S04]  /*184d0*/  MOV R8, c[0x0][0x32c] ;  /* 0x0000cb0000087a02 */ /* 0x000fe80000000f00 */
[----:B------:R-:W-:Y:S11]  /*184e0*/  ISETP.NE.AND P0, PT, R8, 0x1, PT ;  /* 0x000000010800780c */ /* 0x000ff60003f05270 */
[----:B------:R-:W-:Y:S02]  /*184f0*/  @!UPT UIADD3 URZ, URZ, URZ, URZ ;  /* 0x0000003f3f3ff290 */ /* 0x000fe4000fffe03f */
[----:B------:R-:W-:Y:S05]  /*18500*/  @P0 IMAD.HI.U32 R8, R3, c[0x0][0x330], RZ ;  /* 0x0000cc0003080a27 */ /* 0x000fea00078e00ff */
[----:B------:R-:W-:Y:S02]  /*18510*/  @P0 SHF.R.U32.HI R3, RZ, c[0x0][0x334], R8 ;  /* 0x0000cd00ff030a19 */ /* 0x000fe40000011608 */
.L_x_308:
[----:B------:R-:W-:Y:S05]  /*18520*/  BSYNC B0 ;  /* 0x0000000000007941 */ /* 0x000fea0003800000 */
.L_x_306:
[----:B------:R-:W-:Y:S05]  /*18530*/  IMAD R3, R3, c[0x0][0x32c], R7 ;  /* 0x0000cb0003037a24 */ /* 0x000fea00078e0207 */
[----:B------:R-:W-:Y:S02]  /*18540*/  IADD3 R8, R3, c[0x0][0x32c], RZ ;  /* 0x0000cb0003087a10 */ /* 0x000fe40007ffe0ff */
[----:B------:R-:W-:Y:S02]  /*18550*/  IMNMX R0, R0, R3, !PT ;  /* 0x0000000300007217 */ /* 0x000fe40007800200 */
[----:B------:R-:W-:Y:S02]  /*18560*/  IMNMX R2, R2, R8, PT ;  /* 0x0000000802027217 */ /* 0x000fe40003800200 */
.L_x_305:
        /* <DEDUP_REMOVED lines=147> */
.L_x_311:
[----:B------:R-:W-:Y:S04]  /*18ea0*/  MOV R8, c[0x0][0x32c] ;  /* 0x0000cb0000087a02 */ /* 0x000fe80000000f00 */
[----:B------:R-:W-:Y:S11]  /*18eb0*/  ISETP.NE.AND P0, PT, R8, 0x1, PT ;  /* 0x000000010800780c */ /* 0x000ff60003f05270 */
[----:B------:R-:W-:Y:S02]  /*18ec0*/  @!UPT UIADD3 URZ, URZ, URZ, URZ ;  /* 0x0000003f3f3ff290 */ /* 0x000fe4000fffe03f */
[----:B------:R-:W-:Y:S05]  /*18ed0*/  @P0 IMAD.HI.U32 R8, R3, c[0x0][0x330], RZ ;  /* 0x0000cc0003080a27 */ /* 0x000fea00078e00ff */
[----:B------:R-:W-:Y:S02]  /*18ee0*/  @P0 SHF.R.U32.HI R3, RZ, c[0x0][0x334], R8 ;  /* 0x0000cd00ff030a19 */ /* 0x000fe40000011608 */
.L_x_312:
[----:B------:R-:W-:Y:S05]  /*18ef0*/  BSYNC B0 ;  /* 0x0000000000007941 */ /* 0x000fea0003800000 */
.L_x_310:
[----:B------:R-:W-:Y:S05]  /*18f00*/  IMAD R3, R3, c[0x0][0x32c], R7 ;  /* 0x0000cb0003037a24 */ /* 0x000fea00078e0207 */
[----:B------:R-:W-:Y:S02]  /*18f10*/  IADD3 R8, R3, c[0x0][0x32c], RZ ;  /* 0x0000cb0003087a10 */ /* 0x000fe40007ffe0ff */
[----:B------:R-:W-:Y:S02]  /*18f20*/  IMNMX R0, R0, R3, !PT ;  /* 0x0000000300007217 */ /* 0x000fe40007800200 */
[----:B------:R-:W-:Y:S02]  /*18f30*/  IMNMX R2, R2, R8, PT ;  /* 0x0000000802027217 */ /* 0x000fe40003800200 */
.L_x_309:
        /* <DEDUP_REMOVED lines=147> */
.L_x_315:
[----:B------:R-:W-:Y:S04]  /*19870*/  MOV R4, c[0x0][0x32c] ;  /* 0x0000cb0000047a02 */ /* 0x000fe80000000f00 */
[----:B------:R-:W-:Y:S11]  /*19880*/  ISETP.NE.AND P0, PT, R4, 0x1, PT ;  /* 0x000000010400780c */ /* 0x000ff60003f05270 */
[----:B------:R-:W-:Y:S02]  /*19890*/  @!UPT UIADD3 URZ, URZ, URZ, URZ ;  /* 0x0000003f3f3ff290 */ /* 0x000fe4000fffe03f */
[----:B------:R-:W-:Y:S05]  /*198a0*/  @P0 IMAD.HI.U32 R4, R3, c[0x0][0x330], RZ ;  /* 0x0000cc0003040a27 */ /* 0x000fea00078e00ff */
[----:B------:R-:W-:Y:S02]  /*198b0*/  @P0 SHF.R.U32.HI R3, RZ, c[0x0][0x334], R4 ;  /* 0x0000cd00ff030a19 */ /* 0x000fe40000011604 */
.L_x_316:
[----:B------:R-:W-:Y:S05]  /*198c0*/  BSYNC B0 ;  /* 0x0000000000007941 */ /* 0x000fea0003800000 */
.L_x_314:
[----:B------:R-:W-:Y:S05]  /*198d0*/  IMAD R7, R3, c[0x0][0x32c], R7 ;  /* 0x0000cb0003077a24 */ /* 0x000fea00078e0207 */
[----:B------:R-:W-:Y:S02]  /*198e0*/  IADD3 R3, R7, c[0x0][0x32c], RZ ;  /* 0x0000cb0007037a10 */ /* 0x000fe40007ffe0ff */
[----:B------:R-:W-:Y:S02]  /*198f0*/  IMNMX R0, R0, R7, !PT ;  /* 0x0000000700007217 */ /* 0x000fe40007800200 */
[----:B------:R-:W-:Y:S02]  /*19900*/  IMNMX R2, R2, R3, PT ;  /* 0x0000000302027217 */ /* 0x000fe40003800200 */
.L_x_313:
        /* <DEDUP_REMOVED lines=29> */
[----:B------:R-:W-:Y:S01]  /*19ae0*/  LDSM.16.MT88.4 R80, [R211+0x100] ;  /* 0x00010000d350783b */ /* 0x000fe20000004200 */
        /* <DEDUP_REMOVED lines=20> */
[----:B------:R-:W-:Y:S01]  /*19c30*/  PLOP3.LUT P2, PT, PT, PT, UP6, 0x40, 0x0 ;  /* 0x000000000000781c */ /* 0x000fe20003f4e868 */
[----:B------:R-:W-:Y:S01]  /*19c40*/  UISETP.NE.AND UP6, UPT, UR32, URZ, UPT ;  /* 0x0000003f2000728c */ /* 0x000fe2000bfc5270 */
[----:B------:R-:W-:Y:S02]  /*19c50*/  FMNMX.FTZ R72, R236, R72, !PT ;  /* 0x00000048ec487209 */ /* 0x000fe40007810000 */
[----:B------:R-:W-:Y:S02]  /*19c60*/  ISETP.GT.AND P2, PT, R0, RZ, P2 ;  /* 0x000000ff0000720c */ /* 0x000fe40001744270 */
        /* <DEDUP_REMOVED lines=9> */
[----:B------:R-:W-:Y:S02]  /*19d00*/  FMNMX.FTZ R3, R235, R3, !PT ;  /* 0x00000003eb037209 */ /* 0x000fe40007810000 */
[----:B------:R-:W-:Y:S01]  /*19d10*/  PLOP3.LUT P2, PT, PT, PT, UP2, 0x40, 0x0 ;  /* 0x000000000000781c */ /* 0x000fe20003f4e828 */
[----:B------:R-:W1:Y:S01]  /*19d20*/  SHFL.BFLY PT, R5, R72, 0x2, 0x1f ;  /* 0x0c401f0048057f89 */ /* 0x000e6200000e0000 */
[----:B------:R-:W-:Y:S01]  /*19d30*/  FMNMX.FTZ R3, R239, R3, !PT ;  /* 0x00000003ef037209 */ /* 0x000fe20007810000 */
[----:B------:R-:W-:Y:S01]  /*19d40*/  UISETP.NE.AND UP2, UPT, UR22, URZ, UPT ;  /* 0x0000003f1600728c */ /* 0x000fe2000bf45270 */
[----:B------:R-:W-:Y:S02]  /*19d50*/  ISETP.GT.AND P2, PT, R0, 0x11, P2 ;  /* 0x000000110000780c */ /* 0x000fe40001744270 */
[----:B------:R-:W-:Y:S01]  /*19d60*/  PLOP3.LUT P0, PT, PT, PT, UP5, 0x40, 0x0 ;  /* 0x000000000000781c */ /* 0x000fe20003f0e858 */
[----:B------:R-:W-:Y:S01]  /*19d70*/  UISETP.NE.AND UP5, UPT, UR31, URZ, UPT ;  /* 0x0000003f1f00728c */ /* 0x000fe2000bfa5270 */
[----:B------:R-:W-:Y:S01]  /*19d80*/  PLOP3.LUT P1, PT, PT, PT, UP1, 0x40, 0x0 ;  /* 0x000000000000781c */ /* 0x000fe20003f2e818 */
[----:B------:R-:W-:Y:S01]  /*19d90*/  UISETP.NE.AND UP1, UPT, UR21, URZ, UPT ;  /* 0x0000003f1500728c */ /* 0x000fe2000bf25270 */
[----:B------:R-:W-:Y:S02]  /*19da0*/  ISETP.LT.OR P2, PT, R2, 0x12, P2 ;  /* 0x000000120200780c */ /* 0x000fe40001741670 */
[----:B------:R-:W-:Y:S02]  /*19db0*/  FMNMX.FTZ R3, R241, R3, !PT ;  /* 0x00000003f1037209 */ /* 0x000fe40007810000 */
[----:B------:R-:W-:Y:S02]  /*19dc0*/  ISETP.GT.AND P0, PT, R0, 0x1, P0 ;  /* 0x000000010000780c */ /* 0x000fe40000704270 */
[----:B------:R-:W-:Y:S01]  /*19dd0*/  PLOP3.LUT P6, PT, PT, PT, UP0, 0x40, 0x0 ;  /* 0x000000000000781c */ /* 0x000fe20003fce808 */
[----:B------:R-:W-:Y:S01]  /*19de0*/  UISETP.NE.AND UP0, UPT, UR24, URZ, UPT ;  /* 0x0000003f1800728c */ /* 0x000fe2000bf05270 */
[----:B------:R-:W-:Y:S02]  /*19df0*/  FSEL R58, R194, -INF , !P2 ;  /* 0xff800000c23a7808 */ /* 0x000fe40005000000 */
[----:B------:R-:W-:Y:S02]  /*19e00*/  FMNMX.FTZ R3, R246, R3, !PT ;  /* 0x00000003f6037209 */ /* 0x000fe40007810000 */
[----:B------:R-:W-:Y:S01]  /*19e10*/  PLOP3.LUT P2, PT, PT, PT, UP1, 0x40, 0x0 ;  /* 0x000000000000781c */ /* 0x000fe20003f4e818 */
[----:B------:R-:W-:Y:S01]  /*19e20*/  UISETP.NE.AND UP1, UPT, UR5, URZ, UPT ;  /* 0x0000003f0500728c */ /* 0x000fe2000bf25270 */
[----:B------:R-:W-:Y:S02]  /*19e30*/  ISETP.LT.OR P0, PT, R2, 0x2, P0 ;  /* 0x000000020200780c */ /* 0x000fe40000701670 */
[----:B-1----:R-:W-:Y:S02]  /*19e40*/  FMNMX.FTZ R72, R72, R5, !PT ;  /* 0x0000000548487209 */ /* 0x002fe40007810000 */
[C---:B------:R-:W-:Y:S02]  /*19e50*/  ISETP.GT.AND P6, PT, R0.reuse, 0x8, P6 ;  /* 0x000000080000780c */ /* 0x040fe400037c4270 */
[----:B------:R-:W-:Y:S01]  /*19e60*/  FMNMX.FTZ R3, R247, R3, !PT ;  /* 0x00000003f7037209 */ /* 0x000fe20007810000 */
[----:B------:R-:W1:Y:S01]  /*19e70*/  SHFL.BFLY PT, R7, R72, 0x1, 0x1f ;  /* 0x0c201f0048077f89 */ /* 0x000e6200000e0000 */
[----:B------:R-:W-:Y:S02]  /*19e80*/  ISETP.GT.AND P2, PT, R0, 0x28, P2 ;  /* 0x000000280000780c */ /* 0x000fe40001744270 */
[----:B------:R-:W-:Y:S02]  /*19e90*/  FSEL R22, R229, -INF , !P0 ;  /* 0xff800000e5167808 */ /* 0x000fe40004000000 */
[----:B------:R-:W-:Y:S02]  /*19ea0*/  FMNMX.FTZ R5, R19, R103, !PT ;  /* 0x0000006713057209 */ /* 0x000fe40007810000 */
[----:B------:R-:W-:Y:S01]  /*19eb0*/  ISETP.LT.OR P6, PT, R2, 0x9, P6 ;  /* 0x000000090200780c */ /* 0x000fe200037c1670 */
[----:B------:R-:W2:Y:S01]  /*19ec0*/  SHFL.BFLY PT, R6, R3, 0x2, 0x1f ;  /* 0x0c401f0003067f89 */ /* 0x000ea200000e0000 */
[----:B------:R-:W-:Y:S02]  /*19ed0*/  ISETP.GT.AND P1, PT, R0, 0x9, P1 ;  /* 0x000000090000780c */ /* 0x000fe40000f24270 */
[----:B------:R-:W-:Y:S01]  /*19ee0*/  PLOP3.LUT P5, PT, PT, PT, UP3, 0x40, 0x0 ;  /* 0x000000000000781c */ /* 0x000fe20003fae838 */
[----:B------:R-:W-:Y:S01]  /*19ef0*/  UISETP.NE.AND UP3, UPT, UR23, URZ, UPT ;  /* 0x0000003f1700728c */ /* 0x000fe2000bf65270 */
[----:B------:R-:W-:Y:S02]  /*19f00*/  ISETP.LT.OR P2, PT, R2, 0x29, P2 ;  /* 0x000000290200780c */ /* 0x000fe40001741670 */
[----:B------:R-:W-:Y:S02]  /*19f10*/  FMNMX.FTZ R5, R22, R5, !PT ;  /* 0x0000000516057209 */ /* 0x000fe40007810000 */
[----:B------:R-:W-:Y:S02]  /*19f20*/  FSEL R24, R207, -INF , !P6 ;  /* 0xff800000cf187808 */ /* 0x000fe40007000000 */
[----:B------:R-:W-:Y:S02]  /*19f30*/  ISETP.LT.OR P1, PT, R2, 0xa, P1 ;  /* 0x0000000a0200780c */ /* 0x000fe40000f21670 */
[----:B------:R-:W-:Y:S02]  /*19f40*/  ISETP.GT.AND P5, PT, R0, 0x10, P5 ;  /* 0x000000100000780c */ /* 0x000fe40002fa4270 */
[----:B------:R-:W-:Y:S02]  /*19f50*/  FSEL R175, R46, -INF , !P2 ;  /* 0xff8000002eaf7808 */ /* 0x000fe40005000000 */
[----:B------:R-:W-:Y:S01]  /*19f60*/  PLOP3.LUT P2, PT, PT, PT, UP1, 0x40, 0x0 ;  /* 0x000000000000781c */ /* 0x000fe20003f4e818 */
[----:B------:R-:W-:Y:S01]  /*19f70*/  UISETP.NE.AND UP1, UPT, UR26, URZ, UPT ;  /* 0x0000003f1a00728c */ /* 0x000fe2000bf25270 */
[----:B------:R-:W-:Y:S02]  /*19f80*/  FSEL R25, R205, -INF , !P1 ;  /* 0xff800000cd197808 */ /* 0x000fe40004800000 */
[----:B------:R-:W-:Y:S02]  /*19f90*/  ISETP.LT.OR P5, PT, R2, 0x11, P5 ;  /* 0x000000110200780c */ /* 0x000fe40002fa1670 */
[----:B------:R-:W-:Y:S02]  /*19fa0*/  FMNMX.FTZ R5, R24, R5, !PT ;  /* 0x0000000518057209 */ /* 0x000fe40007810000 */
[----:B------:R-:W-:Y:S01]  /*19fb0*/  PLOP3.LUT P0, PT, PT, PT, UP4, 0x40, 0x0 ;  /* 0x000000000000781c */ /* 0x000fe20003f0e848 */
[----:B------:R-:W-:Y:S01]  /*19fc0*/  UISETP.NE.AND UP4, UPT, UR19, URZ, UPT ;  /* 0x0000003f1300728c */ /* 0x000fe2000bf85270 */
[----:B------:R-:W-:Y:S02]  /*19fd0*/  ISETP.GT.AND P2, PT, R0, 0x39, P2 ;  /* 0x000000390000780c */ /* 0x000fe40001744270 */
[----:B------:R-:W-:Y:S02]  /*19fe0*/  FSEL R56, R196, -INF , !P5 ;  /* 0xff800000c4387808 */ /* 0x000fe40006800000 */
[----:B------:R-:W-:Y:S02]  /*19ff0*/  FMNMX.FTZ R5, R25, R5, !PT ;  /* 0x0000000519057209 */ /* 0x000fe40007810000 */
[----:B------:R-:W-:Y:S01]  /*1a000*/  PLOP3.LUT P6, PT, PT, PT, UP0, 0x40, 0x0 ;  /* 0x000000000000781c */ /* 0x000fe20003fce808 */
[----:B------:R-:W-:Y:S01]  /*1a010*/  UISETP.NE.AND UP0, UPT, UR20, URZ, UPT ;  /* 0x0000003f1400728c */ /* 0x000fe2000bf05270 */
[----:B------:R-:W-:Y:S02]  /*1a020*/  ISETP.GT.AND P0, PT, R0, 0x18, P0 ;  /* 0x000000180000780c */ /* 0x000fe40000704270 */
[----:B-1----:R-:W-:Y:S02]  /*1a030*/  FMNMX.FTZ R72, R72, R7, !PT ;  /* 0x0000000748487209 */ /* 0x002fe40007810000 */
[----:B------:R-:W-:Y:S02]  /*1a040*/  ISETP.LT.OR P2, PT, R2, 0x3a, P2 ;  /* 0x0000003a0200780c */ /* 0x000fe40001741670 */
[----:B------:R-:W-:Y:S01]  /*1a050*/  ISETP.GT.AND P6, PT, R0, 0x19, P6 ;  /* 0x000000190000780c */ /* 0x000fe200037c4270 */
[----:B------:R-:W-:Y:S01]  /*1a060*/  FMUL.FTZ R74, R72, c[0x0][0x2d0] ;  /* 0x0000b400484a7a20 */ /* 0x000fe20000410000 */
[----:B------:R-:W-:Y:S02]  /*1a070*/  FMNMX.FTZ R5, R56, R5, !PT ;  /* 0x0000000538057209 */ /* 0x000fe40007810000 */
[----:B------:R-:W-:Y:S02]  /*1a080*/  ISETP.LT.OR P0, PT, R2, 0x19, P0 ;  /* 0x000000190200780c */ /* 0x000fe40000701670 */
[----:B------:R-:W-:Y:S02]  /*1a090*/  FSEL R178, R63, -INF , !P2 ;  /* 0xff8000003fb27808 */ /* 0x000fe40005000000 */
[----:B------:R-:W-:Y:S02]  /*1a0a0*/  FSETP.NEU.FTZ.AND P2, PT, R72, -INF , PT ;  /* 0xff8000004800780b */ /* 0x000fe40003f5d000 */
[----:B------:R-:W-:Y:S02]  /*1a0b0*/  ISETP.LT.OR P6, PT, R2, 0x1a, P6 ;  /* 0x0000001a0200780c */ /* 0x000fe400037c1670 */
[----:B------:R-:W-:Y:S02]  /*1a0c0*/  FSEL R62, R193, -INF , !P0 ;  /* 0xff800000c13e7808 */ /* 0x000fe40004000000 */
[----:B------:R-:W-:Y:S02]  /*1a0d0*/  FMNMX.FTZ R5, R58, R5, !PT ;  /* 0x000000053a057209 */ /* 0x000fe40007810000 */
[----:B------:R-:W-:Y:S02]  /*1a0e0*/  FSEL R74, R74, RZ, P2 ;  /* 0x000000ff4a4a7208 */ /* 0x000fe40001000000 */
[----:B------:R-:W-:Y:S02]  /*1a0f0*/  FSEL R88, R186, -INF , !P6 ;  /* 0xff800000ba587808 */ /* 0x000fe40007000000 */
[----:B------:R-:W-:Y:S01]  /*1a100*/  FMNMX.FTZ R5, R62, R5, !PT ;  /* 0x000000053e057209 */ /* 0x000fe20007810000 */
[--C-:B------:R-:W-:Y:S01]  /*1a110*/  FFMA.FTZ R48, R48, c[0x0][0x2d0], -R74.reuse ;  /* 0x0000b40030307a23 */ /* 0x100fe2000001084a */
[----:B--2---:R-:W-:Y:S02]  /*1a120*/  FMNMX.FTZ R3, R3, R6, !PT ;  /* 0x0000000603037209 */ /* 0x004fe40007810000 */
[----:B------:R-:W-:Y:S01]  /*1a130*/  FMNMX.FTZ R6, R88, R5, !PT ;  /* 0x0000000558067209 */ /* 0x000fe20007810000 */
[--C-:B------:R-:W-:Y:S01]  /*1a140*/  FFMA.FTZ R5, R9, c[0x0][0x2d0], -R74.reuse ;  /* 0x0000b40009057a23 */ /* 0x100fe2000001084a */
[----:B------:R-:W-:Y:S01]  /*1a150*/  FMNMX.FTZ R4, R12, R102, !PT ;  /* 0x000000660c047209 */ /* 0x000fe20007810000 */
[----:B------:R-:W1:Y:S01]  /*1a160*/  SHFL.BFLY PT, R71, R3, 0x1, 0x1f ;  /* 0x0c201f0003477f89 */ /* 0x000e6200000e0000 */
[----:B------:R-:W-:Y:S01]  /*1a170*/  PLOP3.LUT P6, PT, PT, PT, UP4, 0x40, 0x0 ;  /* 0x000000000000781c */ /* 0x000fe20003fce848 */
[----:B------:R2:W-:Y:S01]  /*1a180*/  MUFU.EX2 R52, R5 ;  /* 0x0000000500347308 */ /* 0x0005e20000000800 */
[----:B------:R-:W-:Y:S01]  /*1a190*/  FMNMX.FTZ R4, R16, R4, !PT ;  /* 0x0000000410047209 */ /* 0x000fe20007810000 */
[----:B------:R-:W-:Y:S01]  /*1a1a0*/  UISETP.NE.AND UP4, UPT, UR30, URZ, UPT ;  /* 0x0000003f1e00728c */ /* 0x000fe2000bf85270 */
        /* <DEDUP_REMOVED lines=12> */
[----:B------:R-:W-:Y:S01]  /*1a270*/  FSEL R99, R42, -INF , !P1 ;  /* 0xff8000002a637808 */ /* 0x000fe20004800000 */
[--C-:B--2---:R-:W-:Y:S01]  /*1a280*/  FFMA.FTZ R5, R11, c[0x0][0x2d0], -R74.reuse ;  /* 0x0000b4000b057a23 */ /* 0x104fe2000001084a */
[----:B------:R-:W-:Y:S02]  /*1a290*/  FMNMX.FTZ R4, R44, R4, !PT ;  /* 0x000000042c047209 */ /* 0x000fe40007810000 */
[----:B------:R-:W-:Y:S01]  /*1a2a0*/  ISETP.LT.OR P5, PT, R2, 0x22, P5 ;  /* 0x000000220200780c */ /* 0x000fe20002fa1670 */
[----:B------:R2:W-:Y:S01]  /*1a2b0*/  MUFU.EX2 R57, R5 ;  /* 0x0000000500397308 */ /* 0x0005e20000000800 */
[----:B------:R-:W-:Y:S02]  /*1a2c0*/  FMNMX.FTZ R4, R98, R4, !PT ;  /* 0x0000000462047209 */ /* 0x000fe40007810000 */
[----:B------:R-:W-:Y:S01]  /*1a2d0*/  PLOP3.LUT P0, PT, PT, PT, UP0, 0x40, 0x0 ;  /* 0x000000000000781c */ /* 0x000fe20003f0e808 */
[----:B------:R-:W-:Y:S01]  /*1a2e0*/  UISETP.NE.AND UP0, UPT, UR4, URZ, UPT ;  /* 0x0000003f0400728c */ /* 0x000fe2000bf05270 */
[----:B------:R-:W-:Y:S02]  /*1a2f0*/  FMNMX.FTZ R4, R168, R4, !PT ;  /* 0x00000004a8047209 */ /* 0x000fe40007810000 */
[----:B------:R-:W-:Y:S02]  /*1a300*/  FSEL R172, R43, -INF , !P5 ;  /* 0xff8000002bac7808 */ /* 0x000fe40006800000 */
[----:B------:R-:W-:Y:S02]  /*1a310*/  FMNMX.FTZ R4, R170, R4, !PT ;  /* 0x00000004aa047209 */ /* 0x000fe40007810000 */
[----:B------:R-:W-:Y:S02]  /*1a320*/  FMNMX.FTZ R6, R99, R6, !PT ;  /* 0x0000000663067209 */ /* 0x000fe40007810000 */
[----:B------:R-:W-:Y:S02]  /*1a330*/  FMNMX.FTZ R4, R173, R4, !PT ;  /* 0x00000004ad047209 */ /* 0x000fe40007810000 */
[----:B------:R-:W-:Y:S02]  /*1a340*/  ISETP.GT.AND P0, PT, R0, 0x29, P0 ;  /* 0x000000290000780c */ /* 0x000fe40000704270 */
[----:B------:R-:W-:Y:S02]  /*1a350*/  FMNMX.FTZ R4, R183, R4, !PT ;  /* 0x00000004b7047209 */ /* 0x000fe40007810000 */
[----:B------:R-:W-:Y:S02]  /*1a360*/  ISETP.LT.OR P0, PT, R2, 0x2a, P0 ;  /* 0x0000002a0200780c */ /* 0x000fe40000701670 */
[----:B------:R-:W-:Y:S02]  /*1a370*/  ISETP.GT.AND P6, PT, R0, 0x30, P6 ;  /* 0x000000300000780c */ /* 0x000fe400037c4270 */
[----:B-1----:R-:W-:Y:S01]  /*1a380*/  FMNMX.FTZ R71, R3, R71, !PT ;  /* 0x0000004703477209 */ /* 0x002fe20007810000 */
[--C-:B--2---:R-:W-:Y:S01]  /*1a390*/  FFMA.FTZ R5, R13, c[0x0][0x2d0], -R74.reuse ;  /* 0x0000b4000d057a23 */ /* 0x104fe2000001084a */
[----:B------:R-:W-:Y:S02]  /*1a3a0*/  FMNMX.FTZ R3, R172, R6, !PT ;  /* 0x00000006ac037209 */ /* 0x000fe40007810000 */
[----:B------:R-:W-:Y:S01]  /*1a3b0*/  FSEL R176, R47, -INF , !P0 ;  /* 0xff8000002fb07808 */ /* 0x000fe20004000000 */
[----:B------:R1:W-:Y:S01]  /*1a3c0*/  MUFU.EX2 R60, R5 ;  /* 0x00000005003c7308 */ /* 0x0003e20000000800 */
[----:B------:R-:W-:Y:S01]  /*1a3d0*/  PLOP3.LUT P1, PT, PT, PT, UP3, 0x40, 0x0 ;  /* 0x000000000000781c */ /* 0x000fe20003f2e838 */
[----:B------:R-:W-:Y:S01]  /*1a3e0*/  UISETP.NE.AND UP3, UPT, UR25, URZ, UPT ;  /* 0x0000003f1900728c */ /* 0x000fe2000bf65270 */
[----:B------:R-:W-:Y:S02]  /*1a3f0*/  FMNMX.FTZ R4, R185, R4, !PT ;  /* 0x00000004b9047209 */ /* 0x000fe40007810000 */
[----:B------:R-:W-:Y:S02]  /*1a400*/  ISETP.LT.OR P6, PT, R2, 0x31, P6 ;  /* 0x000000310200780c */ /* 0x000fe400037c1670 */
[----:B------:R-:W-:Y:S02]  /*1a410*/  ISETP.GT.AND P1, PT, R0, 0x31, P1 ;  /* 0x000000310000780c */ /* 0x000fe40000f24270 */
[----:B------:R-:W-:Y:S02]  /*1a420*/  FMNMX.FTZ R3, R175, R3, !PT ;  /* 0x00000003af037209 */ /* 0x000fe40007810000 */
[----:B------:R-:W-:Y:S01]  /*1a430*/  PLOP3.LUT P5, PT, PT, PT, UP2, 0x40, 0x0 ;  /* 0x000000000000781c */ /* 0x000fe20003fae828 */
[----:B------:R-:W-:Y:S01]  /*1a440*/  UISETP.NE.AND UP2, UPT, UR27, URZ, UPT ;  /* 0x0000003f1b00728c */ /* 0x000fe2000bf45270 */
[----:B------:R-:W-:Y:S02]  /*1a450*/  FMNMX.FTZ R4, R187, R4, !PT ;  /* 0x00000004bb047209 */ /* 0x000fe40007810000 */
[----:B------:R-:W-:Y:S02]  /*1a460*/  FSEL R184, R38, -INF , !P6 ;  /* 0xff80000026b87808 */ /* 0x000fe40007000000 */
[----:B------:R-:W-:Y:S02]  /*1a470*/  FMNMX.FTZ R3, R176, R3, !PT ;  /* 0x00000003b0037209 */ /* 0x000fe40007810000 */
[----:B------:R-:W-:Y:S02]  /*1a480*/  ISETP.LT.OR P1, PT, R2, 0x32, P1 ;  /* 0x000000320200780c */ /* 0x000fe40000f21670 */
[----:B------:R-:W-:Y:S02]  /*1a490*/  ISETP.GT.AND P5, PT, R0, 0x38, P5 ;  /* 0x000000380000780c */ /* 0x000fe40002fa4270 */
[----:B------:R-:W-:Y:S02]  /*1a4a0*/  FMNMX.FTZ R4, R189, R4, !PT ;  /* 0x00000004bd047209 */ /* 0x000fe40007810000 */
[----:B------:R-:W-:Y:S02]  /*1a4b0*/  FSEL R186, R59, -INF , !P1 ;  /* 0xff8000003bba7808 */ /* 0x000fe40004800000 */
[----:B------:R-:W-:Y:S02]  /*1a4c0*/  ISETP.LT.OR P5, PT, R2, 0x39, P5 ;  /* 0x000000390200780c */ /* 0x000fe40002fa1670 */
[----:B------:R-:W-:Y:S02]  /*1a4d0*/  FMNMX.FTZ R3, R184, R3, !PT ;  /* 0x00000003b8037209 */ /* 0x000fe40007810000 */
[----:B------:R-:W-:Y:S02]  /*1a4e0*/  FMNMX.FTZ R4, R204, R4, !PT ;  /* 0x00000004cc047209 */ /* 0x000fe40007810000 */
[----:B------:R-:W-:Y:S02]  /*1a4f0*/  FSEL R191, R34, -INF , !P5 ;  /* 0xff80000022bf7808 */ /* 0x000fe40006800000 */
[----:B------:R-:W-:Y:S02]  /*1a500*/  FMNMX.FTZ R3, R186, R3, !PT ;  /* 0x00000003ba037209 */ /* 0x000fe40007810000 */
[----:B------:R-:W-:Y:S02]  /*1a510*/  FMNMX.FTZ R4, R206, R4, !PT ;  /* 0x00000004ce047209 */ /* 0x000fe40007810000 */
[----:B-1----:R-:W-:Y:S01]  /*1a520*/  FMNMX.FTZ R5, R191, R3, !PT ;  /* 0x00000003bf057209 */ /* 0x002fe20007810000 */
[----:B------:R-:W-:Y:S01]  /*1a530*/  FFMA.FTZ R3, R15, c[0x0][0x2d0], -R74 ;  /* 0x0000b4000f037a23 */ /* 0x000fe2000001084a */
[----:B------:R-:W-:Y:S02]  /*1a540*/  FMNMX.FTZ R4, R230, R4, !PT ;  /* 0x00000004e6047209 */ /* 0x000fe40007810000 */
[----:B------:R-:W-:Y:S01]  /*1a550*/  FMNMX.FTZ R5, R178, R5, !PT ;  /* 0x00000005b2057209 */ /* 0x000fe20007810000 */
[----:B------:R1:W2:Y:S01]  /*1a560*/  MUFU.EX2 R85, R3 ;  /* 0x0000000300557308 */ /* 0x0002a20000000800 */
        /* <DEDUP_REMOVED lines=9> */
[----:B------:R-:W-:Y:S02]  /*1a600*/  ISETP.LT.OR P0, PT, R2, 0x41, P0 ;  /* 0x000000410200780c */ /* 0x000fe40000701670 */
[C---:B------:R-:W-:Y:S02]  /*1a610*/  ISETP.GT.AND P6, PT, R0.reuse, 0x41, P6 ;  /* 0x000000410000780c */ /* 0x040fe400037c4270 */
[----:B------:R-:W-:Y:S02]  /*1a620*/  FMNMX.FTZ R4, R245, R4, !PT ;  /* 0x00000004f5047209 */ /* 0x000fe40007810000 */
[----:B------:R-:W-:Y:S02]  /*1a630*/  ISETP.GT.AND P1, PT, R0, 0x48, P1 ;  /* 0x000000480000780c */ /* 0x000fe40000f24270 */
[----:B------:R-:W-:Y:S01]  /*1a640*/  FSEL R192, R192, -INF , !P0 ;  /* 0xff800000c0c07808 */ /* 0x000fe20004000000 */
[----:B------:R-:W3:Y:S01]  /*1a650*/  SHFL.BFLY PT, R8, R4, 0x2, 0x1f ;  /* 0x0c401f0004087f89 */ /* 0x000ee200000e0000 */
[C---:B------:R-:W-:Y:S02]  /*1a660*/  ISETP.LT.OR P6, PT, R2.reuse, 0x42, P6 ;  /* 0x000000420200780c */ /* 0x040fe400037c1670 */
[----:B------:R-:W-:Y:S02]  /*1a670*/  PLOP3.LUT P0, PT, PT, PT, UP3, 0x40, 0x0 ;  /* 0x000000000000781c */ /* 0x000fe40003f0e838 */
[----:B------:R-:W-:Y:S02]  /*1a680*/  PLOP3.LUT P5, PT, PT, PT, UP4, 0x40, 0x0 ;  /* 0x000000000000781c */ /* 0x000fe40003fae848 */
[----:B------:R-:W-:Y:S02]  /*1a690*/  ISETP.LT.OR P1, PT, R2, 0x49, P1 ;  /* 0x000000490200780c */ /* 0x000fe40000f21670 */
[----:B-1----:R-:W-:Y:S02]  /*1a6a0*/  FMNMX.FTZ R3, R192, R5, !PT ;  /* 0x00000005c0037209 */ /* 0x002fe40007810000 */
[----:B------:R-:W-:Y:S01]  /*1a6b0*/  FSEL R194, R75, -INF , !P6 ;  /* 0xff8000004bc27808 */ /* 0x000fe20007000000 */
[C---:B------:R-:W-:Y:S01]  /*1a6c0*/  FMUL.FTZ R75, R71.reuse, c[0x0][0x2d0] ;  /* 0x0000b400474b7a20 */ /* 0x040fe20000410000 */
[C---:B------:R-:W-:Y:S02]  /*1a6d0*/  ISETP.GT.AND P0, PT, R0.reuse, 0x50, P0 ;  /* 0x000000500000780c */ /* 0x040fe40000704270 */
[----:B------:R-:W-:Y:S02]  /*1a6e0*/  ISETP.GT.AND P5, PT, R0, 0x49, P5 ;  /* 0x000000490000780c */ /* 0x000fe40002fa4270 */
[----:B------:R-:W-:Y:S02]  /*1a6f0*/  FSEL R193, R78, -INF , !P1 ;  /* 0xff8000004ec17808 */ /* 0x000fe40004800000 */
[----:B------:R-:W-:Y:S02]  /*1a700*/  FSETP.NEU.FTZ.AND P1, PT, R71, -INF , PT ;  /* 0xff8000004700780b */ /* 0x000fe40003f3d000 */
[C---:B------:R-:W-:Y:S02]  /*1a710*/  ISETP.LT.OR P0, PT, R2.reuse, 0x51, P0 ;  /* 0x000000510200780c */ /* 0x040fe40000701670 */
[----:B------:R-:W-:Y:S02]  /*1a720*/  ISETP.LT.OR P5, PT, R2, 0x4a, P5 ;  /* 0x0000004a0200780c */ /* 0x000fe40002fa1670 */
[----:B------:R-:W-:Y:S02]  /*1a730*/  FMNMX.FTZ R3, R194, R3, !PT ;  /* 0x00000003c2037209 */ /* 0x000fe40007810000 */
[----:B------:R-:W-:Y:S02]  /*1a740*/  FSEL R75, R75, RZ, P1 ;  /* 0x000000ff4b4b7208 */ /* 0x000fe40000800000 */
[----:B------:R-:W-:Y:S02]  /*1a750*/  FSEL R200, R39, -INF , !P0 ;  /* 0xff80000027c87808 */ /* 0x000fe40004000000 */
[----:B------:R-:W-:Y:S01]  /*1a760*/  FSEL R196, R79, -INF , !P5 ;  /* 0xff8000004fc47808 */ /* 0x000fe20006800000 */
[--C-:B------:R-:W-:Y:S01]  /*1a770*/  FFMA.FTZ R5, R10, c[0x0][0x2d0], -R75.reuse ;  /* 0x0000b4000a057a23 */ /* 0x100fe2000001084b */
[----:B------:R-:W-:Y:S01]  /*1a780*/  FMNMX.FTZ R3, R193, R3, !PT ;  /* 0x00000003c1037209 */ /* 0x000fe20007810000 */
[--C-:B------:R-:W-:Y:S01]  /*1a790*/  FFMA.FTZ R92, R95, c[0x0][0x2d0], -R75.reuse ;  /* 0x0000b4005f5c7a23 */ /* 0x100fe2000001084b */
[----:B------:R-:W-:Y:S01]  /*1a7a0*/  PLOP3.LUT P6, PT, PT, PT, UP2, 0x40, 0x0 ;  /* 0x000000000000781c */ /* 0x000fe20003fce828 */
[----:B------:R-:W-:Y:S01]  /*1a7b0*/  MUFU.EX2 R45, R5 ;  /* 0x00000005002d7308 */ /* 0x000fe20000000800 */
[----:B------:R-:W-:Y:S02]  /*1a7c0*/  PLOP3.LUT P5, PT, PT, PT, UP1, 0x40, 0x0 ;  /* 0x000000000000781c */ /* 0x000fe40003fae818 */
[----:B------:R-:W-:Y:S01]  /*1a7d0*/  PLOP3.LUT P0, PT, PT, PT, UP0, 0x40, 0x0 ;  /* 0x000000000000781c */ /* 0x000fe20003f0e808 */
[----:B------:R-:W-:Y:S01]  /*1a7e0*/  UISETP.GT.AND UP0, UPT, UR12, UR7, UPT ;  /* 0x000000070c00728c */ /* 0x000fe2000bf04270 */
[C---:B------:R-:W-:Y:S01]  /*1a7f0*/  ISETP.GT.AND P6, PT, R0.reuse, 0x51, P6 ;  /* 0x000000510000780c */ /* 0x040fe200037c4270 */
[----:B------:R-:W-:Y:S01]  /*1a800*/  UIADD3 UR12, UR12, -0x1, URZ ;  /* 0xffffffff0c0c7890 */ /* 0x000fe2000fffe03f */
[C---:B------:R-:W-:Y:S02]  /*1a810*/  ISETP.GT.AND P5, PT, R0.reuse, 0x58, P5 ;  /* 0x000000580000780c */ /* 0x040fe40002fa4270 */
[----:B------:R-:W-:Y:S02]  /*1a820*/  ISETP.GT.AND P0, PT, R0, 0x59, P0 ;  /* 0x000000590000780c */ /* 0x000fe40000704270 */
[----:B------:R-:W-:Y:S01]  /*1a830*/  FMNMX.FTZ R0, R196, R3, !PT ;  /* 0x00000003c4007209 */ /* 0x000fe20007810000 */
[--C-:B------:R-:W-:Y:S01]  /*1a840*/  FFMA.FTZ R3, R14, c[0x0][0x2d0], -R75.reuse ;  /* 0x0000b4000e037a23 */ /* 0x100fe2000001084b */
[----:B--2---:R-:W-:Y:S02]  /*1a850*/  F2FP.PACK_AB R78, R85, R60 ;  /* 0x0000003c554e723e */ /* 0x004fe400000000ff */
[----:B---3--:R-:W-:Y:S01]  /*1a860*/  FMNMX.FTZ R4, R4, R8, !PT ;  /* 0x0000000804047209 */ /* 0x008fe20007810000 */
[----:B------:R1:W-:Y:S01]  /*1a870*/  MUFU.EX2 R51, R3 ;  /* 0x0000000300337308 */ /* 0x0003e20000000800 */
[----:B------:R-:W-:Y:S01]  /*1a880*/  ISETP.LT.OR P0, PT, R2, 0x5a, P0 ;  /* 0x0000005a0200780c */ /* 0x000fe20000701670 */
[--C-:B------:R-:W-:Y:S01]  /*1a890*/  FFMA.FTZ R8, R26, c[0x0][0x2d0], -R75.reuse ;  /* 0x0000b4001a087a23 */ /* 0x100fe2000001084b */
[C---:B------:R-:W-:Y:S01]  /*1a8a0*/  ISETP.LT.OR P6, PT, R2.reuse, 0x52, P6 ;  /* 0x000000520200780c */ /* 0x040fe200037c1670 */
[----:B------:R-:W2:Y:S01]  /*1a8b0*/  SHFL.BFLY PT, R70, R4, 0x1, 0x1f ;  /* 0x0c201f0004467f89 */ /* 0x000ea200000e0000 */
[----:B------:R-:W-:Y:S02]  /*1a8c0*/  FSEL R73, R35, -INF , !P0 ;  /* 0xff80000023497808 */ /* 0x000fe40004000000 */
[----:B------:R-:W-:Y:S01]  /*1a8d0*/  ISETP.LT.OR P5, PT, R2, 0x59, P5 ;  /* 0x000000590200780c */ /* 0x000fe20002fa1670 */
[--C-:B------:R-:W-:Y:S01]  /*1a8e0*/  FFMA.FTZ R2, R18, c[0x0][0x2d0], -R75.reuse ;  /* 0x0000b40012027a23 */ /* 0x100fe2000001084b */
[----:B------:R-:W-:Y:S01]  /*1a8f0*/  FSEL R201, R91, -INF , !P6 ;  /* 0xff8000005bc97808 */ /* 0x000fe20007000000 */
[----:B------:R-:W-:Y:S01]  /*1a900*/  MUFU.EX2 R59, R8 ;  /* 0x00000008003b7308 */ /* 0x000fe20000000800 */
[----:B------:R-:W-:Y:S02]  /*1a910*/  FSEL R202, R36, -INF , !P5 ;  /* 0xff80000024ca7808 */ /* 0x000fe40006800000 */
[----:B------:R-:W-:Y:S04]  /*1a920*/  FMNMX.FTZ R0, R200, R0, !PT ;  /* 0x00000000c8007209 */ /* 0x000fe80007810000 */
[----:B------:R-:W-:Y:S03]  /*1a930*/  FMNMX.FTZ R0, R201, R0, !PT ;  /* 0x00000000c9007209 */ /* 0x000fe60007810000 */
[----:B------:R3:W-:Y:S01]  /*1a940*/  MUFU.EX2 R61, R2 ;  /* 0x00000002003d7308 */ /* 0x0007e20000000800 */
[----:B------:R-:W-:Y:S01]  /*1a950*/  FMNMX.FTZ R0, R202, R0, !PT ;  /* 0x00000000ca007209 */ /* 0x000fe20007810000 */
[--C-:B-1----:R-:W-:Y:S03]  /*1a960*/  FFMA.FTZ R3, R21, c[0x0][0x2d0], -R75.reuse ;  /* 0x0000b40015037a23 */ /* 0x102fe6000001084b */
[----:B------:R-:W-:Y:S02]  /*1a970*/  FMNMX.FTZ R0, R73, R0, !PT ;  /* 0x0000000049007209 */ /* 0x000fe40007810000 */
[----:B--2---:R-:W-:Y:S03]  /*1a980*/  FMNMX.FTZ R70, R4, R70, !PT ;  /* 0x0000004604467209 */ /* 0x004fe60007810000 */
[----:B------:R1:W2:Y:S01]  /*1a990*/  MUFU.EX2 R86, R3 ;  /* 0x0000000300567308 */ /* 0x0002a20000000800 */
[C---:B------:R-:W-:Y:S01]  /*1a9a0*/  FSETP.NEU.FTZ.AND P0, PT, R70.reuse, -INF , PT ;  /* 0xff8000004600780b */ /* 0x040fe20003f1d000 */
[----:B------:R-:W-:Y:S05]  /*1a9b0*/  FMUL.FTZ R96, R70, c[0x0][0x2d0] ;  /* 0x0000b40046607a20 */ /* 0x000fea0000410000 */
[----:B------:R-:W-:Y:S05]  /*1a9c0*/  FSEL R96, R96, RZ, P0 ;  /* 0x000000ff60607208 */ /* 0x000fea0000000000 */
[--C-:B------:R-:W-:Y:S01]  /*1a9d0*/  FFMA.FTZ R4, R20, c[0x0][0x2d0], -R96.reuse ;  /* 0x0000b40014047a23 */ /* 0x100fe20000010860 */
[----:B---3--:R-:W3:Y:S01]  /*1a9e0*/  SHFL.BFLY PT, R2, R0, 0x2, 0x1f ;  /* 0x0c401f0000027f89 */ /* 0x008ee200000e0000 */
[--C-:B------:R-:W-:Y:S02]  /*1a9f0*/  FFMA.FTZ R32, R32, c[0x0][0x2d0], -R96.reuse ;  /* 0x0000b40020207a23 */ /* 0x100fe40000010860 */
[----:B------:R-:W-:Y:S01]  /*1aa00*/  MUFU.EX2 R37, R4 ;  /* 0x0000000400257308 */ /* 0x000fe20000000800 */
[--C-:B------:R-:W-:Y:S02]  /*1aa10*/  FFMA.FTZ R44, R44, c[0x0][0x2d0], -R96.reuse ;  /* 0x0000b4002c2c7a23 */ /* 0x100fe40000010860 */
[--C-:B-1----:R-:W-:Y:S01]  /*1aa20*/  FFMA.FTZ R3, R12, c[0x0][0x2d0], -R96.reuse ;  /* 0x0000b4000c037a23 */ /* 0x102fe20000010860 */
[----:B--2---:R-:W-:Y:S01]  /*1aa30*/  F2FP.PACK_AB R79, R86, R61 ;  /* 0x0000003d564f723e */ /* 0x004fe200000000ff */
[--C-:B------:R-:W-:Y:S05]  /*1aa40*/  FFMA.FTZ R12, R28, c[0x0][0x2d0], -R75.reuse ;  /* 0x0000b4001c0c7a23 */ /* 0x100fea000001084b */
[----:B------:R1:W-:Y:S01]  /*1aa50*/  MUFU.EX2 R49, R3 ;  /* 0x0000000300317308 */ /* 0x0003e20000000800 */
[----:B------:R-:W-:Y:S02]  /*1aa60*/  FFMA.FTZ R28, R33, c[0x0][0x2d0], -R75 ;  /* 0x0000b400211c7a23 */ /* 0x000fe4000001084b */
[----:B-1----:R-:W-:Y:S02]  /*1aa70*/  FFMA.FTZ R3, R16, c[0x0][0x2d0], -R96 ;  /* 0x0000b40010037a23 */ /* 0x002fe40000010860 */
[----:B------:R-:W-:Y:S05]  /*1aa80*/  FFMA.FTZ R16, R29, c[0x0][0x2d0], -R74 ;  /* 0x0000b4001d107a23 */ /* 0x000fea000001084a */
[----:B------:R1:W-:Y:S10]  /*1aa90*/  MUFU.EX2 R50, R3 ;  /* 0x0000000300327308 */ /* 0x0003f40000000800 */
[----:B------:R-:W-:Y:S01]  /*1aaa0*/  MUFU.EX2 R34, R16 ;  /* 0x0000001000227308 */ /* 0x000fe20000000800 */
[----:B-1----:R-:W-:Y:S09]  /*1aab0*/  FFMA.FTZ R3, R17, c[0x0][0x2d0], -R96 ;  /* 0x0000b40011037a23 */ /* 0x002ff20000010860 */
[----:B------:R3:W-:Y:S02]  /*1aac0*/  MUFU.EX2 R84, R3 ;  /* 0x0000000300547308 */ /* 0x0007e40000000800 */
[----:B---3--:R-:W-:Y:S01]  /*1aad0*/  FMNMX.FTZ R3, R0, R2, !PT ;  /* 0x0000000200037209 */ /* 0x008fe20007810000 */
[----:B------:R-:W-:Y:S01]  /*1aae0*/  FFMA.FTZ R2, R23, c[0x0][0x2d0], -R74 ;  /* 0x0000b40017027a23 */ /* 0x000fe2000001084a */
[----:B------:R-:W-:Y:S06]  /*1aaf0*/  FSEL R0, R72, RZ, P2 ;  /* 0x000000ff48007208 */ /* 0x000fec0001000000 */
[----:B------:R1:W-:Y:S01]  /*1ab00*/  MUFU.EX2 R87, R2 ;  /* 0x0000000200577308 */ /* 0x0003e20000000800 */
[----:B------:R-:W2:Y:S01]  /*1ab10*/  SHFL.BFLY PT, R4, R3, 0x1, 0x1f ;  /* 0x0c201f0003047f89 */ /* 0x000ea200000e0000 */
[----:B------:R-:W-:Y:S01]  /*1ab20*/  FADD.FTZ R0, -R0, R100 ;  /* 0x0000006400007221 */ /* 0x000fe20000010100 */
[----:B------:R-:W-:Y:S03]  /*1ab30*/  MOV R100, R52 ;  /* 0x0000003400647202 */ /* 0x000fe60000000f00 */
[----:B------:R-:W-:Y:S01]  /*1ab40*/  FMUL.FTZ R0, R0, c[0x0][0x2d0] ;  /* 0x0000b40000007a20 */ /* 0x000fe20000410000 */
[----:B------:R-:W-:Y:S02]  /*1ab50*/  F2FP.PACK_AB R76, R57, R100 ;  /* 0x00000064394c723e */ /* 0x000fe400000000ff */
[----:B------:R-:W-:Y:S01]  /*1ab60*/  LDSM.16.MT88.4 R52, [R210+0x100] ;  /* 0x00010000d234783b */ /* 0x000fe20000004200 */
        /* <DEDUP_REMOVED lines=8> */
[----:B------:R-:W-:Y:S01]  /*1abf0*/  FSETP.NEU.FTZ.AND P0, PT, R3, -INF , PT ;  /* 0xff8000000300780b */ /* 0x000fe20003f1d000 */
[----:B------:R-:W1:Y:S01]  /*1ac00*/  MUFU.EX2 R68, R2 ;  /* 0x0000000200447308 */ /* 0x000e620000000800 */
[----:B------:R-:W-:Y:S01]  /*1ac10*/  FMUL.FTZ R5, R69, R105 ;  /* 0x0000006945057220 */ /* 0x000fe20000410000 */
[----:B------:R-:W-:Y:S01]  /*1ac20*/  MOV R105, R37 ;  /* 0x0000002500697202 */ /* 0x000fe20000000f00 */
[----:B------:R-:W-:Y:S01]  /*1ac30*/  FADD.FTZ R0, -R0, R102 ;  /* 0x0000006600007221 */ /* 0x000fe20000010100 */
[----:B------:R-:W-:Y:S01]  /*1ac40*/  FSEL R97, R97, RZ, P0 ;  /* 0x000000ff61617208 */ /* 0x000fe20000000000 */
[----:B------:R-:W-:Y:S01]  /*1ac50*/  IMAD.MOV.U32 R101, RZ, RZ, R50 ;  /* 0x000000ffff657224 */ /* 0x000fe200078e0032 */
[----:B------:R-:W-:Y:S01]  /*1ac60*/  LDSM.16.MT88.4 R36, [R212+0x100] ;  /* 0x00010000d424783b */ /* 0x000fe20000004200 */
[----:B------:R-:W-:Y:S01]  /*1ac70*/  FMUL.FTZ R0, R0, c[0x0][0x2d0] ;  /* 0x0000b40000007a20 */ /* 0x000fe20000410000 */
[----:B------:R-:W-:Y:S01]  /*1ac80*/  F2FP.PACK_AB R66, R105, R84 ;  /* 0x000000546942723e */ /* 0x000fe200000000ff */
[--C-:B------:R-:W-:Y:S01]  /*1ac90*/  FFMA.FTZ R4, R24, c[0x0][0x2d0], -R97.reuse ;  /* 0x0000b40018047a23 */ /* 0x100fe20000010861 */
[----:B------:R-:W2:Y:S01]  /*1aca0*/  MUFU.EX2 R50, R12 ;  /* 0x0000000c00327308 */ /* 0x000ea20000000800 */
[----:B------:R-:W-:Y:S01]  /*1acb0*/  MOV R102, R49 ;  /* 0x0000003100667202 */ /* 0x000fe20000000f00 */
[----:B------:R-:W-:Y:S02]  /*1acc0*/  FMUL.FTZ R16, R69, R116 ;  /* 0x0000007445107220 */ /* 0x000fe40000410000 */
[----:B------:R-:W-:Y:S01]  /*1acd0*/  IMAD.MOV.U32 R116, RZ, RZ, R60 ;  /* 0x000000ffff747224 */ /* 0x000fe200078e003c */
[----:B------:R-:W-:Y:S01]  /*1ace0*/  F2FP.PACK_AB R64, R101, R102 ;  /* 0x000000666540723e */ /* 0x000fe200000000ff */
[C---:B------:R-:W-:Y:S01]  /*1acf0*/  FMUL.FTZ R17, R69.reuse, R117 ;  /* 0x0000007545117220 */ /* 0x040fe20000410000 */
[----:B------:R-:W-:Y:S01]  /*1ad00*/  MOV R117, R61 ;  /* 0x0000003d00757202 */ /* 0x000fe20000000f00 */
[--C-:B------:R-:W-:Y:S02]  /*1ad10*/  FFMA.FTZ R58, R58, c[0x0][0x2d0], -R97.reuse ;  /* 0x0000b4003a3a7a23 */ /* 0x100fe40000010861 */
[----:B------:R3:W4:Y:S01]  /*1ad20*/  MUFU.EX2 R2, R0 ;  /* 0x0000000000027308 */ /* 0x0007220000000800 */
[----:B------:R-:W-:Y:S02]  /*1ad30*/  FMUL.FTZ R49, R69, R149 ;  /* 0x0000009545317220 */ /* 0x000fe40000410000 */
[----:B------:R-:W-:Y:S02]  /*1ad40*/  FFMA.FTZ R62, R62, c[0x0][0x2d0], -R97 ;  /* 0x0000b4003e3e7a23 */ /* 0x000fe40000010861 */
[C---:B-1----:R-:W-:Y:S02]  /*1ad50*/  FMUL.FTZ R6, R68.reuse, R106 ;  /* 0x0000006a44067220 */ /* 0x042fe40000410000 */
[----:B------:R-:W-:Y:S02]  /*1ad60*/  FMUL.FTZ R7, R68, R107 ;  /* 0x0000006b44077220 */ /* 0x000fe40000410000 */
[----:B------:R-:W-:Y:S01]  /*1ad70*/  IMAD.MOV.U32 R107, RZ, RZ, R86 ;  /* 0x000000ffff6b7224 */ /* 0x000fe200078e0056 */
[----:B------:R1:W-:Y:S01]  /*1ad80*/  MUFU.EX2 R229, R4 ;  /* 0x0000000400e57308 */ /* 0x0003e20000000800 */
[----:B------:R-:W-:Y:S02]  /*1ad90*/  FFMA.FTZ R24, R30, c[0x0][0x2d0], -R75 ;  /* 0x0000b4001e187a23 */ /* 0x000fe4000001084b */
[C---:B------:R-:W-:Y:S01]  /*1ada0*/  FMUL.FTZ R18, R68.reuse, R118 ;  /* 0x0000007644127220 */ /* 0x040fe20000410000 */
[----:B------:R-:W-:Y:S01]  /*1adb0*/  MOV R118, R57 ;  /* 0x0000003900767202 */ /* 0x000fe20000000f00 */
[----:B--2---:R-:W-:Y:S02]  /*1adc0*/  IMAD.MOV.U32 R149, RZ, RZ, R50 ;  /* 0x000000ffff957224 */ /* 0x004fe400078e0032 */
[----:B------:R-:W-:Y:S03]  /*1add0*/  FMUL.FTZ R50, R68, R150 ;  /* 0x0000009644327220 */ /* 0x000fe60000410000 */
[----:B------:R2:W-:Y:S01]  /*1ade0*/  MUFU.EX2 R35, R24 ;  /* 0x0000001800237308 */ /* 0x0005e20000000800 */
[--C-:B---3--:R-:W-:Y:S02]  /*1adf0*/  FFMA.FTZ R0, R19, c[0x0][0x2d0], -R97.reuse ;  /* 0x0000b40013007a23 */ /* 0x108fe40000010861 */
[C---:B----4-:R-:W-:Y:S02]  /*1ae00*/  FMUL.FTZ R8, R2.reuse, R108 ;  /* 0x0000006c02087220 */ /* 0x050fe40000410000 */
[C---:B------:R-:W-:Y:S05]  /*1ae10*/  FMUL.FTZ R9, R2.reuse, R109 ;  /* 0x0000006d02097220 */ /* 0x040fea0000410000 */
[----:B------:R3:W-:Y:S01]  /*1ae20*/  MUFU.EX2 R205, R0 ;  /* 0x0000000000cd7308 */ /* 0x0007e20000000800 */
[C---:B------:R-:W-:Y:S01]  /*1ae30*/  FMUL.FTZ R12, R2.reuse, R112 ;  /* 0x00000070020c7220 */ /* 0x040fe20000410000 */
[----:B------:R-:W-:Y:S01]  /*1ae40*/  MOV R112, R59 ;  /* 0x0000003b00707202 */ /* 0x000fe20000000f00 */
[C---:B------:R-:W-:Y:S02]  /*1ae50*/  FMUL.FTZ R13, R2.reuse, R113 ;  /* 0x00000071020d7220 */ /* 0x040fe40000410000 */
[----:B-1----:R-:W-:Y:S02]  /*1ae60*/  FFMA.FTZ R4, R25, c[0x0][0x2d0], -R97 ;  /* 0x0000b40019047a23 */ /* 0x002fe40000010861 */
[----:B------:R-:W-:Y:S02]  /*1ae70*/  IMAD.MOV.U32 R109, RZ, RZ, R87 ;  /* 0x000000ffff6d7224 */ /* 0x000fe400078e0057 */
[----:B------:R-:W-:Y:S01]  /*1ae80*/  FMUL.FTZ R25, R2, R125 ;  /* 0x0000007d02197220 */ /* 0x000fe20000410000 */
[----:B------:R1:W4:Y:S01]  /*1ae90*/  MUFU.EX2 R231, R4 ;  /* 0x0000000400e77308 */ /* 0x0003220000000800 */
[----:B------:R-:W-:Y:S02]  /*1aea0*/  FMUL.FTZ R19, R68, R119 ;  /* 0x0000007744137220 */ /* 0x000fe40000410000 */
[C---:B------:R-:W-:Y:S02]  /*1aeb0*/  FMUL.FTZ R29, R2.reuse, R129 ;  /* 0x00000081021d7220 */ /* 0x040fe40000410000 */
[C---:B--2---:R-:W-:Y:S02]  /*1aec0*/  FMUL.FTZ R24, R2.reuse, R124 ;  /* 0x0000007c02187220 */ /* 0x044fe40000410000 */
[----:B------:R-:W-:Y:S02]  /*1aed0*/  IMAD.MOV.U32 R119, RZ, RZ, R51 ;  /* 0x000000ffff777224 */ /* 0x000fe400078e0033 */
[C---:B------:R-:W-:Y:S01]  /*1aee0*/  FMUL.FTZ R57, R2.reuse, R157 ;  /* 0x0000009d02397220 */ /* 0x040fe20000410000 */
[----:B------:R2:W-:Y:S01]  /*1aef0*/  MUFU.EX2 R113, R28 ;  /* 0x0000001c00717308 */ /* 0x0005e20000000800 */
[C---:B------:R-:W-:Y:S01]  /*1af00*/  FMUL.FTZ R60, R2.reuse, R160 ;  /* 0x000000a0023c7220 */ /* 0x040fe20000410000 */
[----:B------:R-:W-:Y:S01]  /*1af10*/  MOV R160, R116 ;  /* 0x0000007400a07202 */ /* 0x000fe20000000f00 */
[----:B------:R-:W-:Y:S02]  /*1af20*/  FMUL.FTZ R61, R2, R161 ;  /* 0x000000a1023d7220 */ /* 0x000fe40000410000 */
[----:B---3--:R-:W-:Y:S02]  /*1af30*/  FFMA.FTZ R0, R22, c[0x0][0x2d0], -R97 ;  /* 0x0000b40016007a23 */ /* 0x008fe40000010861 */
[----:B------:R-:W3:Y:S01]  /*1af40*/  LDSM.16.MT88.4 R20, [R209+0x100] ;  /* 0x00010000d114783b */ /* 0x000ee20000004200 */
[----:B------:R-:W-:Y:S02]  /*1af50*/  IMAD.MOV.U32 R161, RZ, RZ, R101 ;  /* 0x000000ffffa17224 */ /* 0x000fe400078e0065 */
[----:B------:R5:W5:Y:S01]  /*1af60*/  MUFU.EX2 R207, R0 ;  /* 0x0000000000cf7308 */ /* 0x000b620000000800 */
[----:B-1----:R-:W-:Y:S01]  /*1af70*/  FFMA.FTZ R4, R27, c[0x0][0x2d0], -R74 ;  /* 0x0000b4001b047a23 */ /* 0x002fe2000001084a */
[----:B----4-:R-:W-:Y:S08]  /*1af80*/  F2FP.PACK_AB R67, R231, R229 ;  /* 0x000000e5e743723e */ /* 0x010ff000000000ff */
[----:B------:R-:W1:Y:S01]  /*1af90*/  MUFU.EX2 R63, R4 ;  /* 0x00000004003f7308 */ /* 0x000e620000000800 */
[----:B--2---:R-:W-:Y:S09]  /*1afa0*/  FMUL.FTZ R28, R2, R128 ;  /* 0x00000080021c7220 */ /* 0x004ff20000410000 */
[----:B------:R2:W-:Y:S01]  /*1afb0*/  MUFU.EX2 R124, R32 ;  /* 0x00000020007c7308 */ /* 0x0005e20000000800 */
[----:B-----5:R-:W-:Y:S02]  /*1afc0*/  FSEL R0, R3, RZ, P0 ;  /* 0x000000ff03007208 */ /* 0x020fe40000000000 */
[----:B------:R-:W-:Y:S02]  /*1afd0*/  F2FP.PACK_AB R65, R207, R205 ;  /* 0x000000cdcf41723e */ /* 0x000fe400000000ff */
[----:B------:R-:W-:Y:S01]  /*1afe0*/  PLOP3.LUT P0, PT, PT, PT, UP0, 0x80, 0x0 ;  /* 0x000000000000781c */ /* 0x000fe20003f0f008 */
[----:B------:R-:W-:Y:S04]  /*1aff0*/  FADD.FTZ R0, -R0, R103 ;  /* 0x0000006700007221 */ /* 0x000fe80000010100 */
[----:B------:R-:W-:Y:S01]  /*1b000*/  MUFU.EX2 R108, R92 ;  /* 0x0000005c006c7308 */ /* 0x000fe20000000800 */
[----:B------:R-:W-:Y:S02]  /*1b010*/  IMAD.MOV.U32 R103, RZ, RZ, R45 ;  /* 0x000000ffff677224 */ /* 0x000fe400078e002d */
[----:B------:R-:W-:Y:S01]  /*1b020*/  FMUL.FTZ R0, R0, c[0x0][0x2d0] ;  /* 0x0000b40000007a20 */ /* 0x000fe20000410000 */
[----:B-1----:R-:W-:Y:S01]  /*1b030*/  MOV R150, R63 ;  /* 0x0000003f00967202 */ /* 0x002fe20000000f00 */
[----:B------:R-:W-:Y:S01]  /*1b040*/  FMUL.FTZ R4, R69, R104 ;  /* 0x0000006845047220 */ /* 0x000fe20000410000 */
[----:B------:R-:W-:Y:S01]  /*1b050*/  F2FP.PACK_AB R77, R51, R103 ;  /* 0x00000067334d723e */ /* 0x000fe200000000ff */
[----:B------:R-:W-:Y:S02]  /*1b060*/  FMUL.FTZ R45, R2, R145 ;  /* 0x00000091022d7220 */ /* 0x000fe40000410000 */
[----:B------:R-:W-:Y:S01]  /*1b070*/  FMUL.FTZ R51, R68, R151 ;  /* 0x0000009744337220 */ /* 0x000fe20000410000 */
[----:B------:R-:W1:Y:S01]  /*1b080*/  MUFU.EX2 R0, R0 ;  /* 0x0000000000007308 */ /* 0x000e620000000800 */
[----:B------:R-:W-:Y:S01]  /*1b090*/  MOV R151, R118 ;  /* 0x0000007600977202 */ /* 0x000fe20000000f00 */
[----:B------:R-:W-:Y:S01]  /*1b0a0*/  IMAD.MOV.U32 R118, RZ, RZ, R103 ;  /* 0x000000ffff767224 */ /* 0x000fe200078e0067 */
[-C--:B---3--:R-:W-:Y:S01]  /*1b0b0*/  HMMA.16816.F32 R4, R76, R20.reuse, R4 ;  /* 0x000000144c04723c */ /* 0x088fe20000001804 */
[----:B--2---:R-:W-:Y:S02]  /*1b0c0*/  FMUL.FTZ R32, R69, R132 ;  /* 0x0000008445207220 */ /* 0x004fe40000410000 */
[C---:B-1----:R-:W-:Y:S01]  /*1b0d0*/  FMUL.FTZ R11, R0.reuse, R111 ;  /* 0x0000006f000b7220 */ /* 0x042fe20000410000 */
[----:B------:R-:W-:Y:S01]  /*1b0e0*/  MOV R111, R85 ;  /* 0x00000055006f7202 */ /* 0x000fe20000000f00 */
[C---:B------:R-:W-:Y:S02]  /*1b0f0*/  FMUL.FTZ R10, R0.reuse, R110 ;  /* 0x0000006e000a7220 */ /* 0x040fe40000410000 */
[C---:B------:R-:W-:Y:S02]  /*1b100*/  FMUL.FTZ R15, R0.reuse, R115 ;  /* 0x00000073000f7220 */ /* 0x040fe40000410000 */
[----:B------:R-:W-:Y:S02]  /*1b110*/  IMAD.MOV.U32 R115, RZ, RZ, R84 ;  /* 0x000000ffff737224 */ /* 0x000fe400078e0054 */
[----:B------:R-:W1:Y:S01]  /*1b120*/  LDSM.16.MT88.4 R84, [R209+0x900] ;  /* 0x00090000d154783b */ /* 0x000e620000004200 */
        /* <DEDUP_REMOVED lines=11> */
[----:B------:R-:W-:Y:S03]  /*1b1e0*/  FMUL.FTZ R31, R0, R131 ;  /* 0x00000083001f7220 */ /* 0x000fe60000410000 */
[----:B------:R-:W-:Y:S01]  /*1b1f0*/  IMAD.MOV.U32 R130, RZ, RZ, R35 ;  /* 0x000000ffff827224 */ /* 0x000fe200078e0023 */
[----:B------:R-:W-:Y:S01]  /*1b200*/  MOV R131, R34 ;  /* 0x0000002200837202 */ /* 0x000fe20000000f00 */
[C---:B------:R-:W-:Y:S01]  /*1b210*/  FMUL.FTZ R34, R68.reuse, R134 ;  /* 0x0000008644227220 */ /* 0x040fe20000410000 */
[----:B------:R3:W-:Y:S01]  /*1b220*/  MUFU.EX2 R121, R48 ;  /* 0x0000003000797308 */ /* 0x0007e20000000800 */
[C---:B------:R-:W-:Y:S04]  /*1b230*/  FMUL.FTZ R22, R68.reuse, R122 ;  /* 0x0000007a44167220 */ /* 0x040fe80000410000 */
[C---:B------:R-:W-:Y:S02]  /*1b240*/  FMUL.FTZ R23, R68.reuse, R123 ;  /* 0x0000007b44177220 */ /* 0x040fe40000410000 */
[----:B------:R-:W-:Y:S02]  /*1b250*/  FMUL.FTZ R35, R68, R135 ;  /* 0x0000008744237220 */ /* 0x000fe40000410000 */
[C---:B------:R-:W-:Y:S01]  /*1b260*/  FMUL.FTZ R42, R0.reuse, R142 ;  /* 0x0000008e002a7220 */ /* 0x040fe20000410000 */
[----:B------:R4:W-:Y:S01]  /*1b270*/  MUFU.EX2 R123, R44 ;  /* 0x0000002c007b7308 */ /* 0x0009e20000000800 */
[C---:B------:R-:W-:Y:S01]  /*1b280*/  FMUL.FTZ R43, R0.reuse, R143 ;  /* 0x0000008f002b7220 */ /* 0x040fe20000410000 */
[----:B------:R-:W-:Y:S01]  /*1b290*/  LDSM.16.MT88.4 R132, [R212+0x2900] ;  /* 0x00290000d484783b */ /* 0x000fe20000004200 */
[C---:B--2---:R-:W-:Y:S02]  /*1b2a0*/  FMUL.FTZ R20, R69.reuse, R120 ;  /* 0x0000007845147220 */ /* 0x044fe40000410000 */
[C---:B------:R-:W-:Y:S02]  /*1b2b0*/  FMUL.FTZ R46, R0.reuse, R146 ;  /* 0x00000092002e7220 */ /* 0x040fe40000410000 */
[C---:B------:R-:W-:Y:S02]  /*1b2c0*/  FMUL.FTZ R59, R0.reuse, R159 ;  /* 0x0000009f003b7220 */ /* 0x040fe40000410000 */
[----:B------:R-:W-:Y:S01]  /*1b2d0*/  FMUL.FTZ R63, R0, R163 ;  /* 0x000000a3003f7220 */ /* 0x000fe20000410000 */
[-C--:B------:R-:W-:Y:S01]  /*1b2e0*/  HMMA.16816.F32 R20, R76, R36.reuse, R20 ;  /* 0x000000244c14723c */ /* 0x080fe20000001814 */
[----:B------:R-:W-:Y:S01]  /*1b2f0*/  MOV R163, R100 ;  /* 0x0000006400a37202 */ /* 0x000fe20000000f00 */
[----:B---3--:R-:W-:Y:S02]  /*1b300*/  FMUL.FTZ R48, R69, R148 ;  /* 0x0000009445307220 */ /* 0x008fe40000410000 */
[----:B------:R-:W-:Y:S01]  /*1b310*/  IMAD.MOV.U32 R148, RZ, RZ, R119 ;  /* 0x000000ffff947224 */ /* 0x000fe200078e0077 */
[----:B------:R-:W-:Y:S03]  /*1b320*/  MOV R119, R102 ;  /* 0x0000006600777202 */ /* 0x000fe60000000f00 */
[C---:B------:R-:W-:Y:S01]  /*1b330*/  HMMA.16816.F32 R24, R64.reuse, R36, R24 ;  /* 0x000000244018723c */ /* 0x040fe20000001818 */
[----:B----4-:R-:W-:Y:S07]  /*1b340*/  FMUL.FTZ R44, R2, R144 ;  /* 0x00000090022c7220 */ /* 0x010fee0000410000 */
        /* <DEDUP_REMOVED lines=11> */
[C---:B--2---:R-:W-:Y:S09]  /*1b400*/  FMUL.FTZ R36, R69.reuse, R136 ;  /* 0x0000008845247220 */ /* 0x044ff20000410000 */
        /* <DEDUP_REMOVED lines=26> */
[--C-:B--2---:R-:W-:Y:S06]  /*1b5b0*/  FFMA.FTZ R80, R90, c[0x0][0x2d0], -R74.reuse ;  /* 0x0000b4005a507a23 */ /* 0x104fec000001084a */
[----:B------:R-:W-:Y:S01]  /*1b5c0*/  F2FP.PACK_AB R76, R150, R109 ;  /* 0x0000006d964c723e */ /* 0x000fe200000000ff */
[----:B------:R-:W2:Y:S01]  /*1b5d0*/  LDSM.16.MT88.4 R88, [R212+0x900] ;  /* 0x00090000d458783b */ /* 0x000ea20000004200 */
[----:B------:R-:W-:Y:S01]  /*1b5e0*/  F2FP.PACK_AB R77, R149, R112 ;  /* 0x00000070954d723e */ /* 0x000fe200000000ff */
[----:B------:R4:W-:Y:S02]  /*1b5f0*/  MUFU.EX2 R104, R80 ;  /* 0x0000005000687308 */ /* 0x0009e40000000800 */
[----:B------:R-:W-:Y:S02]  /*1b600*/  F2FP.PACK_AB R78, R114, R131 ;  /* 0x00000083724e723e */ /* 0x000fe400000000ff */
[----:B------:R-:W-:Y:S02]  /*1b610*/  F2FP.PACK_AB R79, R113, R130 ;  /* 0x00000082714f723e */ /* 0x000fe400000000ff */
[----:B------:R-:W-:Y:S02]  /*1b620*/  F2FP.PACK_AB R82, R123, R128 ;  /* 0x000000807b52723e */ /* 0x000fe400000000ff */
[----:B---3--:R-:W-:Y:S03]  /*1b630*/  F2FP.PACK_AB R83, R141, R136 ;  /* 0x000000888d53723e */ /* 0x008fe600000000ff */
[-C--:B-1----:R-:W-:Y:S01]  /*1b640*/  HMMA.16816.F32 R4, R76, R84.reuse, R4 ;  /* 0x000000544c04723c */ /* 0x082fe20000001804 */
[--C-:B----4-:R-:W-:Y:S02]  /*1b650*/  FFMA.FTZ R80, R94, c[0x0][0x2d0], -R75.reuse ;  /* 0x0000b4005e507a23 */ /* 0x110fe4000001084b */
[----:B------:R-:W1:Y:S02]  /*1b660*/  LDSM.16.MT88.4 R92, [R210+0x900] ;  /* 0x00090000d25c783b */ /* 0x000e640000004200 */
[----:B------:R3:W-:Y:S02]  /*1b670*/  MUFU.EX2 R120, R80 ;  /* 0x0000005000787308 */ /* 0x0007e40000000800 */
[----:B---3--:R-:W-:Y:S07]  /*1b680*/  F2FP.PACK_AB R80, R129, R124 ;  /* 0x0000007c8150723e */ /* 0x008fee00000000ff */
[C---:B------:R-:W-:Y:S07]  /*1b690*/  HMMA.16816.F32 R8, R80.reuse, R84, R8 ;  /* 0x000000545008723c */ /* 0x040fee0000001808 */
[--C-:B------:R-:W-:Y:S01]  /*1b6a0*/  FFMA.FTZ R84, R174, c[0x0][0x2d0], -R74.reuse ;  /* 0x0000b400ae547a23 */ /* 0x100fe2000001084a */
[-C--:B------:R-:W-:Y:S03]  /*1b6b0*/  HMMA.16816.F32 R12, R80, R86.reuse, R12 ;  /* 0x00000056500c723c */ /* 0x080fe6000000180c */
[----:B------:R3:W-:Y:S05]  /*1b6c0*/  MUFU.EX2 R110, R84 ;  /* 0x00000054006e7308 */ /* 0x0007ea0000000800 */
[C---:B------:R-:W-:Y:S08]  /*1b6d0*/  HMMA.16816.F32 R16, R76.reuse, R86, R16 ;  /* 0x000000564c10723c */ /* 0x040ff00000001810 */
[-C--:B--2---:R-:W-:Y:S08]  /*1b6e0*/  HMMA.16816.F32 R20, R76, R88.reuse, R20 ;  /* 0x000000584c14723c */ /* 0x084ff00000001814 */
[C---:B------:R-:W-:Y:S01]  /*1b6f0*/  HMMA.16816.F32 R24, R80.reuse, R88, R24 ;  /* 0x000000585018723c */ /* 0x040fe20000001818 */
[----:B---3--:R-:W-:Y:S06]  /*1b700*/  FFMA.FTZ R84, R177, c[0x0][0x2d0], -R74 ;  /* 0x0000b400b1547a23 */ /* 0x008fec000001084a */
[--C-:B------:R-:W-:Y:S01]  /*1b710*/  FFMA.FTZ R88, R168, c[0x0][0x2d0], -R96.reuse ;  /* 0x0000b400a8587a23 */ /* 0x100fe20000010860 */
[-C--:B------:R-:W-:Y:S01]  /*1b720*/  HMMA.16816.F32 R28, R80, R90.reuse, R28 ;  /* 0x0000005a501c723c */ /* 0x080fe2000000181c */
[----:B------:R2:W-:Y:S07]  /*1b730*/  MUFU.EX2 R125, R84 ;  /* 0x00000054007d7308 */ /* 0x0005ee0000000800 */
[C---:B------:R-:W-:Y:S03]  /*1b740*/  HMMA.16816.F32 R32, R76.reuse, R90, R32 ;  /* 0x0000005a4c20723c */ /* 0x040fe60000001820 */
[----:B------:R3:W-:Y:S05]  /*1b750*/  MUFU.EX2 R139, R88 ;  /* 0x00000058008b7308 */ /* 0x0007ea0000000800 */
[-C--:B-1----:R-:W-:Y:S08]  /*1b760*/  HMMA.16816.F32 R36, R76, R92.reuse, R36 ;  /* 0x0000005c4c24723c */ /* 0x082ff00000001824 */
[C---:B------:R-:W-:Y:S01]  /*1b770*/  HMMA.16816.F32 R40, R80.reuse, R92, R40 ;  /* 0x0000005c5028723c */ /* 0x040fe20000001828 */
[----:B--2---:R-:W-:Y:S04]  /*1b780*/  FFMA.FTZ R84, R169, c[0x0][0x2d0], -R75 ;  /* 0x0000b400a9547a23 */ /* 0x004fe8000001084b */
        /* <DEDUP_REMOVED lines=64> */
[----:B--2---:R-:W-:Y:S03]  /*1bb90*/  FFMA.FTZ R84, R185, c[0x0][0x2d0], -R96 ;  /* 0x0000b400b9547a23 */ /* 0x004fe60000010860 */
[----:B------:R2:W-:Y:S01]  /*1bba0*/  MUFU.EX2 R152, R92 ;  /* 0x0000005c00987308 */ /* 0x0005e20000000800 */
[C---:B------:R-:W-:Y:S09]  /*1bbb0*/  HMMA.16816.F32 R48, R76.reuse, R94, R48 ;  /* 0x0000005e4c30723c */ /* 0x040ff20000001830 */
[----:B------:R3:W-:Y:S03]  /*1bbc0*/  MUFU.EX2 R188, R84 ;  /* 0x0000005400bc7308 */ /* 0x0007e60000000800 */
[----:B-1----:R-:W-:Y:S07]  /*1bbd0*/  FFMA.FTZ R88, R190, c[0x0][0x2d0], -R75 ;  /* 0x0000b400be587a23 */ /* 0x002fee000001084b */
[----:B------:R1:W-:Y:S01]  /*1bbe0*/  MUFU.EX2 R190, R88 ;  /* 0x0000005800be7308 */ /* 0x0003e20000000800 */
[----:B--2---:R-:W-:Y:S02]  /*1bbf0*/  FFMA.FTZ R92, R191, c[0x0][0x2d0], -R97 ;  /* 0x0000b400bf5c7a23 */ /* 0x004fe40000010861 */
[----:B------:R-:W-:Y:S07]  /*1bc00*/  IMAD.MOV.U32 R191, RZ, RZ, R108 ;  /* 0x000000ffffbf7224 */ /* 0x000fee00078e006c */
[----:B------:R2:W-:Y:S01]  /*1bc10*/  MUFU.EX2 R103, R92 ;  /* 0x0000005c00677308 */ /* 0x0005e20000000800 */
[----:B---3--:R-:W-:Y:S09]  /*1bc20*/  FFMA.FTZ R84, R187, c[0x0][0x2d0], -R96 ;  /* 0x0000b400bb547a23 */ /* 0x008ff20000010860 */
[----:B------:R3:W-:Y:S01]  /*1bc30*/  MUFU.EX2 R185, R84 ;  /* 0x0000005400b97308 */ /* 0x0007e20000000800 */
[----:B-1----:R-:W1:Y:S01]  /*1bc40*/  LDSM.16.MT88.4 R88, [R211+0x1100] ;  /* 0x00110000d358783b */ /* 0x002e620000004200 */
[----:B--2---:R-:W-:Y:S02]  /*1bc50*/  FFMA.FTZ R92, R203, c[0x0][0x2d0], -R75 ;  /* 0x0000b400cb5c7a23 */ /* 0x004fe4000001084b */
[----:B------:R-:W-:Y:S06]  /*1bc60*/  IMAD.MOV.U32 R203, RZ, RZ, R106 ;  /* 0x000000ffffcb7224 */ /* 0x000fec00078e006a */
[----:B------:R2:W-:Y:S01]  /*1bc70*/  MUFU.EX2 R181, R92 ;  /* 0x0000005c00b57308 */ /* 0x0005e20000000800 */
[----:B---3--:R-:W-:Y:S01]  /*1bc80*/  FFMA.FTZ R84, R189, c[0x0][0x2d0], -R96 ;  /* 0x0000b400bd547a23 */ /* 0x008fe20000010860 */
[----:B------:R-:W-:Y:S01]  /*1bc90*/  MOV R189, R122 ;  /* 0x0000007a00bd7202 */ /* 0x000fe20000000f00 */
[----:B------:R-:W-:Y:S07]  /*1bca0*/  IMAD.MOV.U32 R122, RZ, RZ, R117 ;  /* 0x000000ffff7a7224 */ /* 0x000fee00078e0075 */
[----:B------:R3:W4:Y:S01]  /*1bcb0*/  MUFU.EX2 R187, R84 ;  /* 0x0000005400bb7308 */ /* 0x0007220000000800 */
[----:B--2---:R-:W-:Y:S01]  /*1bcc0*/  LDSM.16.MT88.4 R92, [R210+0x1900] ;  /* 0x00190000d25c783b */ /* 0x004fe20000004200 */
[-C--:B-1----:R-:W-:Y:S08]  /*1bcd0*/  HMMA.16816.F32 R52, R76, R88.reuse, R52 ;  /* 0x000000584c34723c */ /* 0x082ff00000001834 */
[C---:B------:R-:W-:Y:S01]  /*1bce0*/  HMMA.16816.F32 R56, R80.reuse, R88, R56 ;  /* 0x000000585038723c */ /* 0x040fe20000001838 */
[----:B---3--:R-:W-:Y:S03]  /*1bcf0*/  FFMA.FTZ R84, R198, c[0x0][0x2d0], -R74 ;  /* 0x0000b400c6547a23 */ /* 0x008fe6000001084a */
[----:B------:R-:W-:Y:S01]  /*1bd00*/  IMAD.MOV.U32 R198, RZ, RZ, R112 ;  /* 0x000000ffffc67224 */ /* 0x000fe200078e0070 */
[----:B------:R1:W-:Y:S02]  /*1bd10*/  MUFU.EX2 R183, R84 ;  /* 0x0000005400b77308 */ /* 0x0003e40000000800 */
[--C-:B------:R-:W-:Y:S01]  /*1bd20*/  FFMA.FTZ R88, R178, c[0x0][0x2d0], -R97.reuse ;  /* 0x0000b400b2587a23 */ /* 0x100fe20000010861 */
[-C--:B------:R-:W-:Y:S07]  /*1bd30*/  HMMA.16816.F32 R60, R80, R90.reuse, R60 ;  /* 0x0000005a503c723c */ /* 0x080fee000000183c */
[----:B------:R-:W-:Y:S01]  /*1bd40*/  FFMA.FTZ R80, R228, c[0x0][0x2d0], -R74 ;  /* 0x0000b400e4507a23 */ /* 0x000fe2000001084a */
[----:B------:R-:W-:Y:S01]  /*1bd50*/  HMMA.16816.F32 R64, R76, R90, R64 ;  /* 0x0000005a4c40723c */ /* 0x000fe20000001840 */
[----:B------:R-:W2:Y:S03]  /*1bd60*/  MUFU.EX2 R102, R88 ;  /* 0x0000005800667308 */ /* 0x000ea60000000800 */
[----:B----4-:R-:W-:Y:S01]  /*1bd70*/  F2FP.PACK_AB R82, R187, R185 ;  /* 0x000000b9bb52723e */ /* 0x010fe200000000ff */
[----:B------:R-:W-:Y:S02]  /*1bd80*/  IMAD.MOV.U32 R228, RZ, RZ, R104 ;  /* 0x000000ffffe47224 */ /* 0x000fe400078e0068 */
[----:B------:R-:W-:Y:S02]  /*1bd90*/  F2FP.PACK_AB R76, R252, R189 ;  /* 0x000000bdfc4c723e */ /* 0x000fe400000000ff */
[----:B------:R-:W-:Y:S02]  /*1bda0*/  F2FP.PACK_AB R77, R147, R251 ;  /* 0x000000fb934d723e */ /* 0x000fe400000000ff */
[----:B------:R3:W-:Y:S01]  /*1bdb0*/  MUFU.EX2 R182, R80 ;  /* 0x0000005000b67308 */ /* 0x0007e20000000800 */
[----:B------:R-:W-:Y:S01]  /*1bdc0*/  F2FP.PACK_AB R78, R197, R250 ;  /* 0x000000fac54e723e */ /* 0x000fe200000000ff */
[----:B-1----:R-:W-:Y:S01]  /*1bdd0*/  FFMA.FTZ R84, R184, c[0x0][0x2d0], -R97 ;  /* 0x0000b400b8547a23 */ /* 0x002fe20000010861 */
[----:B------:R-:W-:Y:S01]  /*1bde0*/  F2FP.PACK_AB R79, R190, R195 ;  /* 0x000000c3be4f723e */ /* 0x000fe200000000ff */
[----:B------:R-:W-:Y:S06]  /*1bdf0*/  IMAD.MOV.U32 R184, RZ, RZ, R110 ;  /* 0x000000ffffb87224 */ /* 0x000fec00078e006e */
[----:B------:R1:W4:Y:S01]  /*1be00*/  MUFU.EX2 R153, R84 ;  /* 0x0000005400997308 */ /* 0x0003220000000800 */
[----:B--2---:R-:W-:Y:S01]  /*1be10*/  F2FP.PACK_AB R83, R102, R103 ;  /* 0x000000676653723e */ /* 0x004fe200000000ff */
[----:B------:R-:W-:Y:S01]  /*1be20*/  LDSM.16.MT88.4 R88, [R212+0x1900] ;  /* 0x00190000d458783b */ /* 0x000fe20000004200 */
[----:B---3--:R-:W-:Y:S01]  /*1be30*/  FFMA.FTZ R80, R199, c[0x0][0x2d0], -R75 ;  /* 0x0000b400c7507a23 */ /* 0x008fe2000001084b */
[----:B------:R-:W-:Y:S06]  /*1be40*/  MOV R199, R105 ;  /* 0x0000006900c77202 */ /* 0x000fec0000000f00 */
[----:B------:R2:W-:Y:S01]  /*1be50*/  MUFU.EX2 R159, R80 ;  /* 0x00000050009f7308 */ /* 0x0005e20000000800 */
[----:B-1----:R-:W1:Y:S01]  /*1be60*/  LDSM.16.MT88.4 R84, [R209+0x1900] ;  /* 0x00190000d154783b */ /* 0x002e620000004200 */
[----:B----4-:R-:W-:Y:S02]  /*1be70*/  F2FP.PACK_AB R81, R152, R153 ;  /* 0x000000999851723e */ /* 0x010fe400000000ff */
[----:B--2---:R-:W-:Y:S01]  /*1be80*/  F2FP.PACK_AB R80, R188, R146 ;  /* 0x00000092bc50723e */ /* 0x004fe200000000ff */
        /* <DEDUP_REMOVED lines=17> */
[-C--:B------:R-:W-:Y:S08]  /*1bfa0*/  HMMA.16816.F32 R36, R76, R92.reuse, R36 ;  /* 0x0000005c4c24723c */ /* 0x080ff00000001824 */
[C---:B------:R-:W-:Y:S01]  /*1bfb0*/  HMMA.16816.F32 R40, R80.reuse, R92, R40 ;  /* 0x0000005c5028723c */ /* 0x040fe20000001828 */
[----:B-1----:R-:W-:Y:S03]  /*1bfc0*/  FFMA.FTZ R84, R233, c[0x0][0x2d0], -R75 ;  /* 0x0000b400e9547a23 */ /* 0x002fe6000001084b */
[----:B------:R-:W-:Y:S01]  /*1bfd0*/  MOV R233, R115 ;  /* 0x0000007300e97202 */ /* 0x000fe20000000f00 */
[----:B------:R1:W-:Y:S02]  /*1bfe0*/  MUFU.EX2 R157, R84 ;  /* 0x00000054009d7308 */ /* 0x0003e40000000800 */
[----:B------:R-:W-:Y:S01]  /*1bff0*/  FFMA.FTZ R92, R194, c[0x0][0x2d0], -R97 ;  /* 0x0000b400c25c7a23 */ /* 0x000fe20000010861 */
[-C--:B------:R-:W-:Y:S01]  /*1c000*/  HMMA.16816.F32 R44, R80, R94.reuse, R44 ;  /* 0x0000005e502c723c */ /* 0x080fe2000000182c */
[----:B--2---:R-:W-:Y:S02]  /*1c010*/  FFMA.FTZ R88, R230, c[0x0][0x2d0], -R96 ;  /* 0x0000b400e6587a23 */ /* 0x004fe40000010860 */
        /* <DEDUP_REMOVED lines=71> */
[----:B---3--:R-:W-:Y:S04]  /*1c490*/  FFMA.FTZ R74, R240, c[0x0][0x2d0], -R96 ;  /* 0x0000b400f04a7a23 */ /* 0x008fe80000010860 */
        /* <DEDUP_REMOVED lines=163> */
.L_x_299:
        /* <DEDUP_REMOVED lines=30> */
[----:B------:R-:W-:-:S05]  /*1d0b0*/  FSETP.NE.FTZ.AND P1, PT, R7, RZ, PT ;  /* 0x000000ff0700720b */ /* 0x000fca0003f35000 */
        /* <DEDUP_REMOVED lines=90> */
.L_x_237:
        /* <DEDUP_REMOVED lines=68> */
[----:B------:R-:W-:-:S02]  /*1daa0*/  F2FP.PACK_AB R8, R167, R166 ;  /* 0x000000a6a708723e */ /* 0x000fc400000000ff */
        /* <DEDUP_REMOVED lines=66> */
.L_x_319:
        /* <DEDUP_REMOVED lines=14> */
[----:B------:R-:W-:Y:S01]  /*1dfb0*/  LOP3.LUT P1, RZ, R5, 0x3, RZ, 0xc0, !PT ;  /* 0x0000000305ff7812 */ /* 0x000fe2000782c0ff */
[----:B------:R-:W-:Y:S01]  /*1dfc0*/  IMAD R3, R2, 0x8, R0 ;  /* 0x0000000802037824 */ /* 0x000fe200078e0200 */
[----:B------:R-:W-:Y:S01]  /*1dfd0*/  SHF.R.S32.HI R0, RZ, 0x1f, R34 ;  /* 0x0000001fff007819 */ /* 0x000fe20000011422 */
[----:B------:R-:W-:Y:S01]  /*1dfe0*/  UMOV UR18, UR6 ;  /* 0x0000000600127c82 */ /* 0x000fe20008000000 */
[----:B------:R-:W-:Y:S01]  /*1dff0*/  SHF.R.S32.HI R2, RZ, 0x1f, R5 ;  /* 0x0000001fff027819 */ /* 0x000fe20000011405 */
[----:B------:R-:W-:Y:S01]  /*1e000*/  UMOV UR19, UR7 ;  /* 0x0000000700137c82 */ /* 0x000fe20008000000 */
[----:B------:R-:W-:Y:S01]  /*1e010*/  LEA.HI R0, R0, R34, RZ, 0x2 ;  /* 0x0000002200007211 */ /* 0x000fe200078f10ff */
[----:B------:R-:W-:Y:S01]  /*1e020*/  UIMAD.WIDE.U32 UR18, UR11, UR4, UR18 ;  /* 0x000000040b1272a5 */ /* 0x000fe2000f8e0012 */
[----:B------:R-:W-:Y:S01]  /*1e030*/  LEA.HI R2, R2, R5, RZ, 0x2 ;  /* 0x0000000502027211 */ /* 0x000fe200078f10ff */
[----:B------:R-:W-:Y:S01]  /*1e040*/  UIMAD UR12, UR11, UR5, UR12 ;  /* 0x000000050b0c72a4 */ /* 0x000fe2000f8e020c */
[----:B------:R-:W-:Y:S01]  /*1e050*/  LOP3.LUT R0, R0, 0xffffffc, RZ, 0xc0, !PT ;  /* 0x0ffffffc00007812 */ /* 0x000fe200078ec0ff */
[----:B------:R-:W-:Y:S01]  /*1e060*/  USHF.R.S32.HI UR9, URZ, 0x1f, UR16 ;  /* 0x0000001f3f097899 */ /* 0x000fe20008011410 */
[----:B------:R-:W-:Y:S01]  /*1e070*/  SHF.R.S32.HI R2, RZ, 0x2, R2 ;  /* 0x00000002ff027819 */ /* 0x000fe20000011402 */
[----:B------:R-:W-:Y:S01]  /*1e080*/  ULDC.64 UR4, c[0x0][0x3a0] ;  /* 0x0000e80000047ab9 */ /* 0x000fe20000000a00 */
[----:B------:R-:W-:Y:S01]  /*1e090*/  LEA.HI R21, R41, R40, RZ, 0x6 ;  /* 0x0000002829157211 */ /* 0x000fe200078f30ff */
[----:B------:R-:W-:Y:S01]  /*1e0a0*/  IMAD.IADD R0, R34, 0x1, -R0 ;  /* 0x0000000122007824 */ /* 0x000fe200078e0a00 */
[----:B------:R-:W-:-:S02]  /*1e0b0*/  UIMAD UR14, UR7, UR4, URZ ;  /* 0x00000004070e72a4 */ /* 0x000fc4000f8e023f */
[----:B------:R-:W-:Y:S01]  /*1e0c0*/  USEL UR9, UR9, URZ, !UP1 ;  /* 0x0000003f09097287 */ /* 0x000fe2000c800000 */
        /* <DEDUP_REMOVED lines=10> */
[----:B------:R-:W-:Y:S01]  /*1e170*/  UIMAD UR15, UR9, UR6, URZ ;  /* 0x00000006090f72a4 */ /* 0x000fe2000f8e023f */
[----:B------:R-:W-:Y:S01]  /*1e180*/  @P0 IMAD.HI.U32 R4, R3, c[0x0][0x4ec], RZ ;  /* 0x00013b0003040a27 */ /* 0x000fe200078e00ff */
[----:B------:R-:W-:-:S02]  /*1e190*/  ULDC.64 UR4, c[0x0][0x3e8] ;  /* 0x0000fa0000047ab9 */ /* 0x000fc40000000a00 */
[----:B------:R-:W-:Y:S01]  /*1e1a0*/  UIADD3 UR19, UR19, UR12, URZ ;  /* 0x0000000c13137290 */ /* 0x000fe2000fffe03f */
[----:B------:R-:W-:Y:S01]  /*1e1b0*/  IMAD R10, R22, 0x80, R6 ;  /* 0x00000080160a7824 */ /* 0x000fe200078e0206 */
[----:B------:R-:W-:Y:S01]  /*1e1c0*/  UIMAD UR7, UR10, UR7, UR15 ;  /* 0x000000070a0772a4 */ /* 0x000fe2000f8e020f */
[--C-:B------:R-:W-:Y:S01]  /*1e1d0*/  IMAD.MOV.U32 R2, RZ, RZ, R3.reuse ;  /* 0x000000ffff027224 */ /* 0x100fe200078e0003 */
        /* <DEDUP_REMOVED lines=33> */
[----:B------:R-:W-:-:S02]  /*1e3f0*/  ISETP.GE.AND P6, PT, R0, c[0x0][0x3c8], PT ;  /* 0x0000f20000007a0c */ /* 0x000fc40003fc6270 */
[----:B------:R-:W-:Y:S01]  /*1e400*/  SHF.R.S32.HI R53, RZ, 0x1f, R0 ;  /* 0x0000001fff357819 */ /* 0x000fe20000011400 */
[----:B------:R-:W-:Y:S02]  /*1e410*/  IMAD R8, R6, c[0x0][0x48c], R8 ;  /* 0x0001230006087a24 */ /* 0x000fe400078e0208 */
[----:B------:R-:W-:Y:S02]  /*1e420*/  IMAD.U32 R3, RZ, RZ, UR15 ;  /* 0x0000000fff037e24 */ /* 0x000fe4000f8e00ff */
[----:B------:R-:W-:Y:S01]  /*1e430*/  IMAD R6, R9, c[0x0][0x3e0], RZ ;  /* 0x0000f80009067a24 */ /* 0x000fe200078e02ff */
[----:B------:R-:W-:Y:S01]  /*1e440*/  LEA R9, P0, R4, c[0x0][0x450], 0x2 ;  /* 0x0001140004097a11 */ /* 0x000fe200078010ff */
[----:B------:R-:W-:Y:S02]  /*1e450*/  IMAD.U32 R2, RZ, RZ, UR14 ;  /* 0x0000000eff027e24 */ /* 0x000fe4000f8e00ff */
[----:B------:R-:W-:Y:S02]  /*1e460*/  IMAD.U32 R3, RZ, RZ, UR5 ;  /* 0x00000005ff037e24 */ /* 0x000fe4000f8e00ff */
[----:B------:R-:W-:Y:S01]  /*1e470*/  IMAD.IADD R8, R5, 0x1, R8 ;  /* 0x0000000105087824 */ /* 0x000fe200078e0208 */
[----:B------:R-:W-:Y:S01]  /*1e480*/  SHFL.IDX PT, R16, R9, RZ, 0x1c1f ;  /* 0x001c1fff09107589 */ /* 0x000fe200000e0000 */
[----:B------:R-:W-:-:S02]  /*1e490*/  IMAD R5, R7, c[0x0][0x3e4], R6 ;  /* 0x0000f90007057a24 */ /* 0x000fc400078e0206 */
[----:B------:R-:W-:Y:S01]  /*1e4a0*/  IMAD.WIDE.U32 R6, R7, c[0x0][0x3e0], R2 ;  /* 0x0000f80007067a25 */ /* 0x000fe200078e0002 */
[----:B------:R-:W-:Y:S01]  /*1e4b0*/  LEA.HI.X R3, R4, c[0x0][0x454], R8, 0x2, P0 ;  /* 0x0001150004037a11 */ /* 0x000fe200000f1408 */
[----:B------:R-:W-:Y:S02]  /*1e4c0*/  SHFL.IDX PT, R14, R9, 0x1, 0x1c1f ;  /* 0x003c1f00090e7f89 */ /* 0x000fe400000e0000 */
[----:B------:R-:W-:Y:S02]  /*1e4d0*/  IMAD R18, R18, c[0x0][0x4e8], R10 ;  /* 0x00013a0012127a24 */ /* 0x000fe400078e020a */
[----:B------:R-:W1:Y:S01]  /*1e4e0*/  SHFL.IDX PT, R17, R3, RZ, 0x1c1f ;  /* 0x001c1fff03117589 */ /* 0x000e6200000e0000 */
[----:B-----5:R-:W-:Y:S02]  /*1e4f0*/  IMAD R2, R12, c[0x0][0x4e8], RZ ;  /* 0x00013a000c027a24 */ /* 0x020fe400078e02ff */
[----:B------:R-:W-:Y:S01]  /*1e500*/  IMAD R8, R22, 0x80, R11 ;  /* 0x0000008016087824 */ /* 0x000fe200078e020b */
[----:B------:R-:W2:Y:S01]  /*1e510*/  SHFL.IDX PT, R15, R3, 0x1, 0x1c1f ;  /* 0x003c1f00030f7f89 */ /* 0x000ea200000e0000 */
[----:B------:R-:W-:Y:S01]  /*1e520*/  SHF.R.S32.HI R10, RZ, 0x1f, R18 ;  /* 0x0000001fff0a7819 */ /* 0x000fe20000011412 */
[----:B------:R-:W-:-:S02]  /*1e530*/  IMAD.IADD R5, R7, 0x1, R5 ;  /* 0x0000000107057824 */ /* 0x000fc400078e0205 */
[----:B------:R-:W-:Y:S01]  /*1e540*/  SHFL.IDX PT, R12, R9, 0x2, 0x1c1f ;  /* 0x005c1f00090c7f89 */ /* 0x000fe200000e0000 */
[C---:B------:R-:W-:Y:S01]  /*1e550*/  IADD3 R7, R8.reuse, 0x8, RZ ;  /* 0x0000000808077810 */ /* 0x040fe20007ffe0ff */
[----:B------:R-:W-:Y:S01]  /*1e560*/  IMAD.MOV.U32 R4, RZ, RZ, R6 ;  /* 0x000000ffff047224 */ /* 0x000fe200078e0006 */
[-C--:B------:R-:W-:Y:S01]  /*1e570*/  ISETP.GE.OR P4, PT, R8, R2.reuse, P1 ;  /* 0x000000020800720c */ /* 0x080fe20000f86670 */
[----:B------:R-:W3:Y:S01]  /*1e580*/  SHFL.IDX PT, R13, R3, 0x2, 0x1c1f ;  /* 0x005c1f00030d7f89 */ /* 0x000ee200000e0000 */
[----:B------:R-:W-:Y:S01]  /*1e590*/  IMAD R6, R10, c[0x0][0x3d8], RZ ;  /* 0x0000f6000a067a24 */ /* 0x000fe200078e02ff */
[----:B------:R-:W-:Y:S01]  /*1e5a0*/  ISETP.GE.OR P3, PT, R7, R2, P1 ;  /* 0x000000020700720c */ /* 0x000fe20000f66670 */
[C---:B------:R-:W-:Y:S01]  /*1e5b0*/  IMAD.WIDE.U32 R4, R18.reuse, c[0x0][0x3d8], R4 ;  /* 0x0000f60012047a25 */ /* 0x040fe200078e0004 */
[----:B------:R4:W-:Y:S03]  /*1e5c0*/  SHFL.IDX PT, R11, R3, 0x3, 0x1c1f ;  /* 0x007c1f00030b7f89 */ /* 0x0009e600000e0000 */
[----:B------:R-:W-:Y:S01]  /*1e5d0*/  IMAD R6, R18, c[0x0][0x3dc], R6 ;  /* 0x0000f70012067a24 */ /* 0x000fe200078e0206 */
[----:B------:R-:W3:Y:S01]  /*1e5e0*/  SHFL.IDX PT, R10, R9, 0x3, 0x1c1f ;  /* 0x007c1f00090a7f89 */ /* 0x000ee200000e0000 */
[----:B------:R-:W-:-:S02]  /*1e5f0*/  IMAD.SHL.U32 R7, R21, 0x8, RZ ;  /* 0x0000000815077824 */ /* 0x000fc400078e00ff */
[----:B------:R-:W-:Y:S01]  /*1e600*/  IMAD.IADD R6, R5, 0x1, R6 ;  /* 0x0000000105067824 */ /* 0x000fe200078e0206 */
[----:B------:R-:W-:Y:S01]  /*1e610*/  LEA R5, P0, R4, c[0x0][0x380], 0x1 ;  /* 0x0000e00004057a11 */ /* 0x000fe200078008ff */
[----:B-1----:R-:W-:Y:S01]  /*1e620*/  @!P4 ST.E [R16.64], R36 ;  /* 0x000000241000c985 */ /* 0x002fe2000c101932 */
[----:B------:R-:W-:Y:S02]  /*1e630*/  LOP3.LUT R7, R20, 0x7ffffe00, R7, 0xf8, !PT ;  /* 0x7ffffe0014077812 */ /* 0x000fe400078ef807 */
[----:B------:R-:W-:Y:S01]  /*1e640*/  LEA.HI.X R4, R4, c[0x0][0x384], R6, 0x1, P0 ;  /* 0x0000e10004047a11 */ /* 0x000fe200000f0c06 */
[----:B--2---:R-:W-:Y:S02]  /*1e650*/  @!P3 ST.E [R14.64], R37 ;  /* 0x000000250e00b985 */ /* 0x004fe4000c101932 */
[----:B------:R-:W-:Y:S02]  /*1e660*/  IMAD.SHL.U32 R6, R7, 0x2, RZ ;  /* 0x0000000207067824 */ /* 0x000fe400078e00ff */
[----:B------:R-:W-:Y:S04]  /*1e670*/  SHFL.IDX PT, R9, R4, RZ, 0x181f ;  /* 0x00181fff04097589 */ /* 0x000fe800000e0000 */
[----:B------:R-:W-:Y:S01]  /*1e680*/  SHFL.IDX PT, R14, R5, 0x2, 0x181f ;  /* 0x00581f00050e7f89 */ /* 0x000fe200000e0000 */
[----:B----4-:R-:W-:-:S02]  /*1e690*/  IADD3 R3, R8, 0x40, RZ ;  /* 0x0000004008037810 */ /* 0x010fc40007ffe0ff */
[----:B------:R-:W-:Y:S01]  /*1e6a0*/  IADD3 R8, R8, 0x48, RZ ;  /* 0x0000004808087810 */ /* 0x000fe20007ffe0ff */
[----:B------:R-:W-:Y:S01]  /*1e6b0*/  SHFL.IDX PT, R15, R5, 0x3, 0x181f ;  /* 0x00781f00050f7f89 */ /* 0x000fe200000e0000 */
        /* <DEDUP_REMOVED lines=67> */
.L_x_318:
        /* <DEDUP_REMOVED lines=31> */
.L_x_320:
[----:B-1----:R-:W1:Y:S01]  /*1ece0*/  S2R R7, SR_TID.X ;  /* 0x0000000000077919 */ /* 0x002e620000002100 */
[----:B------:R-:W-:Y:S01]  /*1ecf0*/  USHF.R.S32.HI UR6, URZ, 0x1f, UR16 ;  /* 0x0000001f3f067899 */ /* 0x000fe20008011410 */
[----:B------:R-:W-:Y:S01]  /*1ed00*/  BSSY B0, `(.L_x_321) ;  /* 0x0000029000007945 */ /* 0x000fe20003800000 */
[----:B------:R-:W-:-:S02]  /*1ed10*/  USEL UR16, UR16, URZ, !UP1 ;  /* 0x0000003f10107287 */ /* 0x000fc4000c800000 */
[----:B------:R-:W-:Y:S01]  /*1ed20*/  USEL UR6, UR6, URZ, !UP1 ;  /* 0x0000003f06067287 */ /* 0x000fe2000c800000 */
[----:B-1----:R-:W-:-:S13]  /*1ed30*/  ISETP.GT.AND P0, PT, R7, 0x7f, PT ;  /* 0x0000007f0700780c */ /* 0x002fda0003f04270 */
        /* <DEDUP_REMOVED lines=37> */
.L_x_322:
[----:B------:R-:W-:Y:S05]  /*1ef90*/  BSYNC B0 ;  /* 0x0000000000007941 */ /* 0x000fea0003800000 */
.L_x_321:
        /* <DEDUP_REMOVED lines=107> */
.L_x_323:
        /* <DEDUP_REMOVED lines=11> */
.L_x_1600:


//--------------------- .text._ZN7cutlass13device_kernelIN5flash19enable_sm80_to_sm89INS1_16FlashAttnFwdSm80INS1_25CollectiveMainloopFwdSm80ILi4ELi1ELb0EN4cute5tupleIJNS5_1CILi128EEENS7_ILi96EEENS7_ILi64EEEEEELi64ENS_6half_tEfNS_4arch4Sm80ELb0ELb1ELb1ELb1ELb1ELb1ELb1ELb0EEENS1_21CollectiveEpilogueFwdINS6_IJS8_SA_S9_EEENS6_IJNS7_ILi1EEESI_SI_EEESC_SE_Li128ELb1ELb1ELb0ELb0EEENS1_19SingleTileSchedulerILb1ELb0ELb1ELi128EEEEEEEEEvNT_6ParamsE --------------------------
	.section	.text._ZN7cutlass13device_kernelIN5flash19enable_sm80_to_sm89INS1_16FlashAttnFwdSm80INS1_25CollectiveMainloopFwdSm80ILi4ELi1ELb0EN4cute5tupleIJNS5_1CILi128EEENS7_ILi96EEENS7_ILi64EEEEEELi64ENS_6half_tEfNS_4arch4Sm80ELb0ELb1ELb1ELb1ELb1ELb1ELb1ELb0EEENS1_21CollectiveEpilogueFwdINS6_IJS8_SA_S9_EEENS6_IJNS7_ILi1EEESI_SI_EEESC_SE_Li128ELb1ELb1ELb0ELb0EEENS1_19SingleTileSchedulerILb1ELb0ELb1ELi128EEEEEEEEEvNT_6ParamsE,"ax",@progbits
	.sectioninfo	@"SHI_REGISTERS=255"
	.align	128
.text._ZN7cutlass13device_kernelIN5flash19enable_sm80_to_sm89INS1_16FlashAttnFwdSm80INS1_25CollectiveMainloopFwdSm80ILi4ELi1ELb0EN4cute5tupleIJNS5_1CILi128EEENS7_ILi96EEENS7_ILi64EEEEEELi64ENS_6half_tEfNS_4arch4Sm80ELb0ELb1ELb1ELb1ELb1ELb1ELb1ELb0EEENS1_21CollectiveEpilogueFwdINS6_IJS8_SA_S9_EEENS6_IJNS7_ILi1EEESI_SI_EEESC_SE_Li128ELb1ELb1ELb0ELb0EEENS1_19SingleTileSchedulerILb1ELb0ELb1ELi128EEEEEEEEEvNT_6ParamsE:
        .type           _ZN7cutlass13device_kernelIN5flash19enable_sm80_to_sm89INS1_16FlashAttnFwdSm80INS1_25CollectiveMainloopFwdSm80ILi4ELi1ELb0EN4cute5tupleIJNS5_1CILi128EEENS7_ILi96EEENS7_ILi64EEEEEELi64ENS_6half_tEfNS_4arch4Sm80ELb0ELb1ELb1ELb1ELb1ELb1ELb1ELb0EEENS1_21CollectiveEpilogueFwdINS6_IJS8_SA_S9_EEENS6_IJNS7_ILi1EEESI_SI_EEESC_SE_Li128ELb1ELb1ELb0ELb0EEENS1_19SingleTileSchedulerILb1ELb0ELb1ELi128EEEEEEEEEvNT_6ParamsE,@function
        .size           _ZN7cutlass13device_kernelIN5flash19enable_sm80_to_sm89INS1_16FlashAttnFwdSm80INS1_25CollectiveMainloopFwdSm80ILi4ELi1ELb0EN4cute5tupleIJNS5_1CILi128EEENS7_ILi96EEENS7_ILi64EEEEEELi64ENS_6half_tEfNS_4arch4Sm80ELb0ELb1ELb1ELb1ELb1ELb1ELb1ELb0EEENS1_21CollectiveEpilogueFwdINS6_IJS8_SA_S9_EEENS6_IJNS7_ILi1EEESI_SI_EEESC_SE_Li128ELb1ELb1ELb0ELb0EEENS1_19SingleTileSchedulerILb1ELb0ELb1ELi128EEEEEEEEEvNT_6ParamsE,(.L_x_1601 - _ZN7cutlass13device_kernelIN5flash19enable_sm80_to_sm89INS1_16FlashAttnFwdSm80INS1_25CollectiveMainloopFwdSm80ILi4ELi1ELb0EN4cute5tupleIJNS5_1CILi128EEENS7_ILi96EEENS7_ILi64EEEEEELi64ENS_6half_tEfNS_4arch4Sm80ELb0ELb1ELb1ELb1ELb1ELb1ELb1ELb0EEENS1_21CollectiveEpilogueFwdINS6_IJS8_SA_S9_EEENS6_IJNS7_ILi1EEESI_SI_EEESC_SE_Li128ELb1ELb1ELb0ELb0EEENS1_19SingleTileSchedulerILb1ELb0ELb1ELi128EEEEEEEEEvNT_6ParamsE)
        .other          _ZN7cutlass13device_kernelIN5flash19enable_sm80_to_sm89INS1_16FlashAttnFwdSm80INS1_25CollectiveMainloopFwdSm80ILi4ELi1ELb0EN4cute5tupleIJNS5_1CILi128EEENS7_ILi96EEENS7_ILi64EEEEEELi64ENS_6half_tEfNS_4arch4Sm80ELb0ELb1ELb1ELb1ELb1ELb1ELb1ELb0EEENS1_21CollectiveEpilogueFwdINS6_IJS8_SA_S9_EEENS6_IJNS7_ILi1EEESI_SI_EEESC_SE_Li128ELb1ELb1ELb0ELb0EEENS1_19SingleTileSchedulerILb1ELb0ELb1ELi128EEEEEEEEEvNT_6ParamsE,@"STO_CUDA_ENTRY STV_DEFAULT"
_ZN7cutlass13device_kernelIN5flash19enable_sm80_to_sm89INS1_16FlashAttnFwdSm80INS1_25CollectiveMainloopFwdSm80ILi4ELi1ELb0EN4cute5tupleIJNS5_1CILi128EEENS7_ILi96EEENS7_ILi64EEEEEELi64ENS_6half_tEfNS_4arch4Sm80ELb0ELb1ELb1ELb1ELb1ELb1ELb1ELb0EEENS1_21CollectiveEpilogueFwdINS6_IJS8_SA_S9_EEENS6_IJNS7_ILi1EEESI_SI_EEESC_SE_Li128ELb1ELb1ELb0ELb0EEENS1_19SingleTileSchedulerILb1ELb0ELb1ELi128EEEEEEEEEvNT_6ParamsE:
[----:B------:R-:W-:Y:S02]  /*0000*/  MOV R1, c[0x0][0x28] ;  /* 0x00000a0000017a02 */ /* 0x000fe40000000f00 */
[----:B------:R-:W1:Y:S01]  /*0010*/  S2R R209, SR_TID.X ;  /* 0x0000000000d17919 */ /* 0x000e620000002100 */
[----:B------:R-:W-:Y:S01]  /*0020*/  IMAD.MOV.U32 R11, RZ, RZ, 0x4 ;  /* 0x00000004ff0b7424 */ /* 0x000fe200078e00ff */
[----:B------:R-:W2:Y:S01]  /*0030*/  S2UR UR18, SR_CTAID.X ;  /* 0x00000000001279c3 */ /* 0x000ea20000002500 */
[----:B------:R-:W-:Y:S01]  /*0040*/  ULDC.64 UR26, c[0x0][0x118] ;  /* 0x00004600001a7ab9 */ /* 0x000fe20000000a00 */
[----:B------:R-:W3:Y:S01]  /*0050*/  S2R R4, SR_CTAID.Z ;  /* 0x0000000000047919 */ /* 0x000ee20000002700 */
[----:B------:R-:W-:-:S05]  /*0060*/  IADD3 R1, R1, -0x50, RZ ;  /* 0xffffffb001017810 */ /* 0x000fca0007ffe0ff */
[----:B------:R-:W4:Y:S01]  /*0070*/  S2UR UR22, SR_CTAID.Z ;  /* 0x00000000001679c3 */ /* 0x000f220000002700 */
[----:B-1----:R-:W-:Y:S01]  /*0080*/  SHF.R.U32.HI R0, RZ, 0x5, R209 ;  /* 0x00000005ff007819 */ /* 0x002fe200000116d1 */
[----:B---3--:R-:W-:-:S05]  /*0090*/  IMAD.WIDE R2, R4, R11, c[0x0][0x568] ;  /* 0x00015a0004027625 */ /* 0x008fca00078e020b */
[----:B------:R-:W1:Y:S02]  /*00a0*/  SHFL.IDX PT, R0, R0, RZ, 0x1f ;  /* 0x00001fff00007589 */ /* 0x000e6400000e0000 */
[----:B-1----:R-:W-:-:S13]  /*00b0*/  ISETP.NE.AND P0, PT, R0, RZ, PT ;  /* 0x000000ff0000720c */ /* 0x002fda0003f05270 */
[----:B--2-4-:R-:W-:Y:S05]  /*00c0*/  @!P0 BRA `(.L_x_324) ;  /* 0x0000017000008947 */ /* 0x014fea0003800000 */
[----:B------:R-:W-:-:S04]  /*00d0*/  ISETP.NE.U32.AND P0, PT, RZ, c[0x0][0x568], PT ;  /* 0x00015a00ff007a0c */ /* 0x000fc80003f05070 */
[----:B------:R-:W-:-:S13]  /*00e0*/  ISETP.NE.AND.EX P0, PT, RZ, c[0x0][0x56c], PT, P0 ;  /* 0x00015b00ff007a0c */ /* 0x000fda0003f05300 */
[----:B------:R-:W-:Y:S05]  /*00f0*/  @!P0 BRA `(.L_x_325) ;  /* 0x0000003000008947 */ /* 0x000fea0003800000 */
[----:B------:R-:W2:Y:S02]  /*0100*/  LDG.E R0, [R2.64] ;  /* 0x0000001a02007981 */ /* 0x000ea4000c1e1900 */
[----:B--2---:R1:W2:Y:S02]  /*0110*/  R2UR UR5, R0 ;  /* 0x00000000000573c2 */ /* 0x0042a400000e0000 */
[----:B-12---:R-:W-:Y:S05]  /*0120*/  BRA `(.L_x_326) ;  /* 0x000000b000007947 */ /* 0x006fea0003800000 */
.L_x_325:
[----:B------:R-:W-:-:S04]  /*0130*/  ISETP.NE.U32.AND P0, PT, RZ, c[0x0][0x560], PT ;  /* 0x00015800ff007a0c */ /* 0x000fc80003f05070 */
[----:B------:R-:W-:-:S13]  /*0140*/  ISETP.NE.AND.EX P0, PT, RZ, c[0x0][0x564], PT, P0 ;  /* 0x00015900ff007a0c */ /* 0x000fda0003f05300 */
[----:B------:R-:W-:Y:S05]  /*0150*/  @!P0 BRA `(.L_x_327) ;  /* 0x0000007000008947 */ /* 0x000fea0003800000 */
[----:B------:R-:W-:-:S05]  /*0160*/  IMAD.WIDE R2, R4, R11, c[0x0][0x560] ;  /* 0x0001580004027625 */ /* 0x000fca00078e020b */
[----:B------:R-:W2:Y:S04]  /*0170*/  LDG.E R4, [R2.64] ;  /* 0x0000001a02047981 */ /* 0x000ea8000c1e1900 */
[----:B------:R-:W3:Y:S01]  /*0180*/  LDG.E R0, [R2.64+0x4] ;  /* 0x0000041a02007981 */ /* 0x000ee2000c1e1900 */
[----:B--2---:R-:W1:Y:S08]  /*0190*/  R2UR UR4, R4 ;  /* 0x00000000040473c2 */ /* 0x004e7000000e0000 */
[----:B---3--:R-:W1:Y:S02]  /*01a0*/  R2UR UR5, R0 ;  /* 0x00000000000573c2 */ /* 0x008e6400000e0000 */
[----:B-1----:R-:W-:Y:S01]  /*01b0*/  UIADD3 UR5, -UR4, UR5, URZ ;  /* 0x0000000504057290 */ /* 0x002fe2000fffe13f */
[----:B------:R-:W-:Y:S05]  /*01c0*/  BRA `(.L_x_326) ;  /* 0x0000001000007947 */ /* 0x000fea0003800000 */
.L_x_327:
[----:B------:R-:W-:Y:S02]  /*01d0*/  ULDC UR5, c[0x0][0x54c] ;  /* 0x0001530000057ab9 */ /* 0x000fe40000000800 */
.L_x_326:
[----:B------:R-:W-:Y:S02]  /*01e0*/  ULDC UR4, c[0x0][0x548] ;  /* 0x0001520000047ab9 */ /* 0x000fe40000000800 */
[----:B------:R-:W-:-:S02]  /*01f0*/  USHF.L.U32 UR18, UR18, 0x7, URZ ;  /* 0x0000000712127899 */ /* 0x000fc4000800063f */
[----:B------:R-:W-:-:S04]  /*0200*/  UIMAD UR4, UR5, UR4, URZ ;  /* 0x00000004050472a4 */ /* 0x000fc8000f8e023f */
[----:B------:R-:W-:-:S04]  /*0210*/  UISETP.GE.AND UP0, UPT, UR18, UR4, UPT ;  /* 0x000000041200728c */ /* 0x000fc8000bf06270 */
[----:B------:R-:W-:Y:S01]  /*0220*/  USEL UR22, UR22, 0xffffffff, !UP0 ;  /* 0xffffffff16167887 */ /* 0x000fe2000c000000 */
[----:B------:R-:W-:Y:S05]  /*0230*/  BRA `(.L_x_328) ;  /* 0x0000016000007947 */ /* 0x000fea0003800000 */
.L_x_324:
[----:B------:R-:W-:-:S04]  /*0240*/  ISETP.NE.U32.AND P0, PT, RZ, c[0x0][0x568], PT ;  /* 0x00015a00ff007a0c */ /* 0x000fc80003f05070 */
[----:B------:R-:W-:-:S13]  /*0250*/  ISETP.NE.AND.EX P0, PT, RZ, c[0x0][0x56c], PT, P0 ;  /* 0x00015b00ff007a0c */ /* 0x000fda0003f05300 */
[----:B------:R-:W-:Y:S05]  /*0260*/  @!P0 BRA `(.L_x_329) ;  /* 0x0000003000008947 */ /* 0x000fea0003800000 */
[----:B------:R-:W2:Y:S02]  /*0270*/  LDG.E R0, [R2.64] ;  /* 0x0000001a02007981 */ /* 0x000ea4000c1e1900 */
[----:B--2---:R1:W2:Y:S02]  /*0280*/  R2UR UR5, R0 ;  /* 0x00000000000573c2 */ /* 0x0042a400000e0000 */
[----:B-12---:R-:W-:Y:S05]  /*0290*/  BRA `(.L_x_330) ;  /* 0x000000b000007947 */ /* 0x006fea0003800000 */
.L_x_329:
        /* <DEDUP_REMOVED lines=10> */
.L_x_331:
[----:B------:R-:W-:Y:S02]  /*0340*/  ULDC UR5, c[0x0][0x54c] ;  /* 0x0001530000057ab9 */ /* 0x000fe40000000800 */
.L_x_330:
[----:B------:R-:W-:Y:S02]  /*0350*/  ULDC UR4, c[0x0][0x548] ;  /* 0x0001520000047ab9 */ /* 0x000fe40000000800 */
[----:B------:R-:W-:-:S02]  /*0360*/  USHF.L.U32 UR18, UR18, 0x7, URZ ;  /* 0x0000000712127899 */ /* 0x000fc4000800063f */
[----:B------:R-:W-:-:S04]  /*0370*/  UIMAD UR4, UR5, UR4, URZ ;  /* 0x00000004050472a4 */ /* 0x000fc8000f8e023f */
[----:B------:R-:W-:-:S04]  /*0380*/  UISETP.GE.AND UP0, UPT, UR18, UR4, UPT ;  /* 0x000000041200728c */ /* 0x000fc8000bf06270 */
[----:B------:R-:W-:-:S06]  /*0390*/  USEL UR22, UR22, 0xffffffff, !UP0 ;  /* 0xffffffff16167887 */ /* 0x000fcc000c000000 */
.L_x_328:
[----:B------:R-:W-:-:S13]  /*03a0*/  ISETP.LE.AND P0, PT, RZ, UR22, PT ;  /* 0x00000016ff007c0c */ /* 0x000fda000bf03270 */
[----:B------:R-:W-:Y:S05]  /*03b0*/  @!P0 EXIT ;  /* 0x000000000000894d */ /* 0x000fea0003800000 */
[----:B------:R-:W-:Y:S01]  /*03c0*/  ISETP.NE.U32.AND P0, PT, RZ, c[0x0][0x370], PT ;  /* 0x0000dc00ff007a0c */ /* 0x000fe20003f05070 */
[----:B------:R-:W-:Y:S01]  /*03d0*/  ULDC.64 UR4, c[0x0][0x358] ;  /* 0x0000d60000047ab9 */ /* 0x000fe20000000a00 */
[----:B------:R-:W-:Y:S01]  /*03e0*/  ISETP.NE.U32.AND P1, PT, RZ, c[0x0][0x360], PT ;  /* 0x0000d800ff007a0c */ /* 0x000fe20003f25070 */
[----:B------:R-:W-:Y:S01]  /*03f0*/  IMAD.U32 R2, RZ, RZ, UR22 ;  /* 0x00000016ff027e24 */ /* 0x000fe2000f8e00ff */
[----:B------:R-:W-:Y:S01]  /*0400*/  ISETP.NE.AND.EX P3, PT, RZ, c[0x0][0x374], PT, P0 ;  /* 0x0000dd00ff007a0c */ /* 0x000fe20003f65300 */
[----:B------:R-:W-:Y:S01]  /*0410*/  IMAD.U32 R0, RZ, RZ, UR22 ;  /* 0x00000016ff007e24 */ /* 0x000fe2000f8e00ff */
[----:B------:R-:W-:Y:S01]  /*0420*/  ISETP.NE.AND.EX P1, PT, RZ, c[0x0][0x364], PT, P1 ;  /* 0x0000d900ff007a0c */ /* 0x000fe20003f25310 */
[----:B------:R-:W-:Y:S01]  /*0430*/  UISETP.NE.U32.AND UP2, UPT, URZ, UR4, UPT ;  /* 0x000000043f00728c */ /* 0x000fe2000bf45070 */
[----:B------:R-:W-:Y:S02]  /*0440*/  ISETP.NE.U32.AND P2, PT, RZ, c[0x0][0x348], PT ;  /* 0x0000d200ff007a0c */ /* 0x000fe40003f45070 */
[----:B------:R-:W-:Y:S01]  /*0450*/  MOV R4, UR22 ;  /* 0x0000001600047c02 */ /* 0x000fe20008000f00 */
[----:B------:R-:W-:Y:S01]  /*0460*/  UISETP.NE.AND.EX UP2, UPT, URZ, UR5, UPT, UP2 ;  /* 0x000000053f00728c */ /* 0x000fe2000bf45320 */
[----:B------:R-:W-:-:S02]  /*0470*/  ISETP.NE.AND.EX P2, PT, RZ, c[0x0][0x34c], PT, P2 ;  /* 0x0000d300ff007a0c */ /* 0x000fc40003f45320 */
[----:B------:R-:W-:Y:S01]  /*0480*/  ISETP.NE.U32.AND P4, PT, RZ, c[0x0][0x350], PT ;  /* 0x0000d400ff007a0c */ /* 0x000fe20003f85070 */
[----:B------:R-:W-:-:S04]  /*0490*/  IMAD.WIDE R4, R11, R4, c[0x0][0x348] ;  /* 0x0000d2000b047625 */ /* 0x000fc800078e0204 */
[----:B------:R-:W-:Y:S01]  /*04a0*/  @P3 IMAD.WIDE R6, R11, R2, c[0x0][0x370] ;  /* 0x0000dc000b063625 */ /* 0x000fe200078e0202 */
[----:B------:R-:W-:-:S03]  /*04b0*/  ISETP.NE.AND.EX P4, PT, RZ, c[0x0][0x354], PT, P4 ;  /* 0x0000d500ff007a0c */ /* 0x000fc60003f85340 */
[----:B------:R-:W-:Y:S01]  /*04c0*/  @P1 IMAD.WIDE R2, R11, R0, c[0x0][0x360] ;  /* 0x0000d8000b021625 */ /* 0x000fe200078e0200 */
[----:B------:R-:W-:Y:S01]  /*04d0*/  PLOP3.LUT P0, PT, PT, PT, UP2, 0x80, 0x0 ;  /* 0x000000000000781c */ /* 0x000fe20003f0f028 */
[----:B------:R1:W2:Y:S04]  /*04e0*/  @P3 LDG.E R9, [R6.64] ;  /* 0x0000001a06093981 */ /* 0x0002a8000c1e1900 */
[----:B------:R3:W4:Y:S01]  /*04f0*/  @P1 LDG.E R0, [R2.64] ;  /* 0x0000001a02001981 */ /* 0x000722000c1e1900 */
[----:B------:R-:W-:Y:S01]  /*0500*/  IMAD.MOV.U32 R28, RZ, RZ, RZ ;  /* 0x000000ffff1c7224 */ /* 0x000fe200078e00ff */
[----:B------:R-:W-:Y:S02]  /*0510*/  MOV R10, RZ ;  /* 0x000000ff000a7202 */ /* 0x000fe40000000f00 */
[----:B------:R-:W4:Y:S01]  /*0520*/  @P2 LDG.E R8, [R4.64] ;  /* 0x0000001a04082981 */ /* 0x000f22000c1e1900 */
[----:B-1----:R-:W-:Y:S01]  /*0530*/  MOV R6, UR22 ;  /* 0x0000001600067c02 */ /* 0x002fe20008000f00 */
[----:B---3--:R-:W-:-:S04]  /*0540*/  IMAD.U32 R2, RZ, RZ, UR22 ;  /* 0x00000016ff027e24 */ /* 0x008fc8000f8e00ff */
[----:B------:R-:W-:-:S04]  /*0550*/  IMAD.WIDE R6, R11, R6, c[0x0][0x358] ;  /* 0x0000d6000b067625 */ /* 0x000fc800078e0206 */
[----:B------:R-:W-:Y:S01]  /*0560*/  IMAD.WIDE R2, R11, R2, c[0x0][0x350] ;  /* 0x0000d4000b027625 */ /* 0x000fe200078e0202 */
[----:B------:R1:W5:Y:S04]  /*0570*/  @P0 LDG.E R10, [R6.64] ;  /* 0x0000001a060a0981 */ /* 0x000368000c1e1900 */
[----:B------:R1:W5:Y:S01]  /*0580*/  @P4 LDG.E R28, [R2.64] ;  /* 0x0000001a021c4981 */ /* 0x000362000c1e1900 */
[----:B------:R-:W3:Y:S01]  /*0590*/  S2UR UR17, SR_CTAID.Y ;  /* 0x00000000001179c3 */ /* 0x000ee20000002600 */
[----:B------:R-:W-:Y:S02]  /*05a0*/  UMOV UR19, URZ ;  /* 0x0000003f00137c82 */ /* 0x000fe40008000000 */
[----:B------:R-:W-:Y:S02]  /*05b0*/  ULDC UR21, c[0x0][0x168] ;  /* 0x00005a0000157ab9 */ /* 0x000fe40000000800 */
[----:B------:R-:W-:-:S02]  /*05c0*/  UMOV UR20, URZ ;  /* 0x0000003f00147c82 */ /* 0x000fc40008000000 */
[----:B------:R-:W-:Y:S02]  /*05d0*/  ULDC UR4, c[0x0][0x2ac] ;  /* 0x0000ab0000047ab9 */ /* 0x000fe40000000800 */
[----:B------:R-:W-:Y:S02]  /*05e0*/  ULDC UR31, c[0x0][0x1d0] ;  /* 0x00007400001f7ab9 */ /* 0x000fe40000000800 */
[----:B------:R-:W-:-:S03]  /*05f0*/  UIMAD UR31, UR4, UR31, URZ ;  /* 0x0000001f041f72a4 */ /* 0x000fc6000f8e023f */
[----:B------:R-:W-:Y:S02]  /*0600*/  ULDC UR4, c[0x0][0x228] ;  /* 0x00008a0000047ab9 */ /* 0x000fe40000000800 */
[----:B---3--:R-:W-:Y:S01]  /*0610*/  USHF.R.S32.HI UR16, URZ, 0x1f, UR17 ;  /* 0x0000001f3f107899 */ /* 0x008fe20008011411 */
[----:B--2---:R1:W2:Y:S08]  /*0620*/  @P3 R2UR UR19, R9 ;  /* 0x00000000091333c2 */ /* 0x0042b000000e0000 */
[----:B----4-:R1:W3:Y:S08]  /*0630*/  @P1 R2UR UR21, R0 ;  /* 0x00000000001513c2 */ /* 0x0102f000000e0000 */
[----:B------:R1:W4:Y:S01]  /*0640*/  @P2 R2UR UR20, R8 ;  /* 0x00000000081423c2 */ /* 0x00032200000e0000 */
[----:B------:R-:W-:Y:S05]  /*0650*/  @P1 BRA `(.L_x_332) ;  /* 0x0000006000001947 */ /* 0x000fea0003800000 */
[----:B------:R-:W-:Y:S05]  /*0660*/  @!P2 BRA `(.L_x_332) ;  /* 0x000000500000a947 */ /* 0x000fea0003800000 */
[----:B-1--4-:R1:W4:Y:S04]  /*0670*/  LDG.E R0, [R4.64] ;  /* 0x0000001a04007981 */ /* 0x012328000c1e1900 */
[----:B-1-3--:R-:W3:Y:S01]  /*0680*/  LDG.E R4, [R4.64+0x4] ;  /* 0x0000041a04047981 */ /* 0x00aee2000c1e1900 */
[----:B----4-:R-:W1:Y:S08]  /*0690*/  R2UR UR21, R0 ;  /* 0x00000000001573c2 */ /* 0x010e7000000e0000 */
[----:B---3--:R-:W1:Y:S02]  /*06a0*/  R2UR UR5, R4 ;  /* 0x00000000040573c2 */ /* 0x008e6400000e0000 */
[----:B-1----:R-:W-:-:S06]  /*06b0*/  UIADD3 UR21, -UR21, UR5, URZ ;  /* 0x0000000515157290 */ /* 0x002fcc000fffe13f */
.L_x_332:
[----:B------:R-:W-:-:S04]  /*06c0*/  ISETP.NE.U32.AND P1, PT, RZ, c[0x0][0x368], PT ;  /* 0x0000da00ff007a0c */ /* 0x000fc80003f25070 */
[----:B------:R-:W-:-:S13]  /*06d0*/  ISETP.NE.AND.EX P1, PT, RZ, c[0x0][0x36c], PT, P1 ;  /* 0x0000db00ff007a0c */ /* 0x000fda0003f25310 */
[----:B------:R-:W-:Y:S05]  /*06e0*/  @!P1 BRA `(.L_x_333) ;  /* 0x0000005000009947 */ /* 0x000fea0003800000 */
[----:B-1----:R-:W-:-:S05]  /*06f0*/  MOV R0, UR22 ;  /* 0x0000001600007c02 */ /* 0x002fca0008000f00 */
[----:B------:R-:W-:-:S05]  /*0700*/  IMAD.WIDE R2, R11, R0, c[0x0][0x368] ;  /* 0x0000da000b027625 */ /* 0x000fca00078e0200 */
[----:B----4-:R-:W4:Y:S02]  /*0710*/  LDG.E R0, [R2.64] ;  /* 0x0000001a02007981 */ /* 0x010f24000c1e1900 */
[----:B----4-:R1:W4:Y:S02]  /*0720*/  R2UR UR31, R0 ;  /* 0x00000000001f73c2 */ /* 0x01032400000e0000 */
[----:B-1--4-:R-:W-:Y:S05]  /*0730*/  BRA `(.L_x_334) ;  /* 0x0000006000007947 */ /* 0x012fea0003800000 */
.L_x_333:
[----:B------:R-:W-:Y:S05]  /*0740*/  @!P4 BRA `(.L_x_334) ;  /* 0x000000500000c947 */ /* 0x000fea0003800000 */
[----:B-1--4-:R1:W4:Y:S04]  /*0750*/  LDG.E R0, [R2.64] ;  /* 0x0000001a02007981 */ /* 0x012328000c1e1900 */
[----:B-1-3--:R-:W3:Y:S01]  /*0760*/  LDG.E R2, [R2.64+0x4] ;  /* 0x0000041a02027981 */ /* 0x00aee2000c1e1900 */
[----:B----4-:R-:W1:Y:S08]  /*0770*/  R2UR UR31, R0 ;  /* 0x00000000001f73c2 */ /* 0x010e7000000e0000 */
[----:B---3--:R-:W1:Y:S02]  /*0780*/  R2UR UR5, R2 ;  /* 0x00000000020573c2 */ /* 0x008e6400000e0000 */
[----:B-1----:R-:W-:-:S06]  /*0790*/  UIADD3 UR31, -UR31, UR5, URZ ;  /* 0x000000051f1f7290 */ /* 0x002fcc000fffe13f */
.L_x_334:
[----:B----4-:R1:W4:Y:S01]  /*07a0*/  @P0 LDG.E R4, [R6.64] ;  /* 0x0000001a06040981 */ /* 0x010322000c1e1900 */
[----:B------:R-:W-:Y:S01]  /*07b0*/  ISETP.NE.U32.AND P1, PT, RZ, c[0x0][0x378], PT ;  /* 0x0000de00ff007a0c */ /* 0x000fe20003f25070 */
[----:B-1----:R-:W-:Y:S01]  /*07c0*/  IMAD.U32 R0, RZ, RZ, UR22 ;  /* 0x00000016ff007e24 */ /* 0x002fe2000f8e00ff */
[----:B------:R-:W-:Y:S01]  /*07d0*/  MOV R133, UR31 ;  /* 0x0000001f00857c02 */ /* 0x000fe20008000f00 */
[----:B------:R-:W-:-:S02]  /*07e0*/  ULDC UR5, c[0x0][0x2c4] ;  /* 0x0000b10000057ab9 */ /* 0x000fc40000000800 */
[----:B------:R-:W-:Y:S01]  /*07f0*/  ULDC.64 UR6, c[0x0][0x2c8] ;  /* 0x0000b20000067ab9 */ /* 0x000fe20000000a00 */
[----:B---3--:R-:W3:Y:S01]  /*0800*/  @P0 LDG.E R6, [R6.64+0x4] ;  /* 0x0000041a06060981 */ /* 0x008ee2000c1e1900 */
[----:B------:R-:W-:-:S13]  /*0810*/  ISETP.NE.AND.EX P1, PT, RZ, c[0x0][0x37c], PT, P1 ;  /* 0x0000df00ff007a0c */ /* 0x000fda0003f25310 */
[----:B------:R-:W-:-:S05]  /*0820*/  @P1 IMAD.WIDE R2, R11, R0, c[0x0][0x378] ;  /* 0x0000de000b021625 */ /* 0x000fca00078e0200 */
[----:B------:R1:W5:Y:S01]  /*0830*/  @P1 LDG.E R133, [R2.64] ;  /* 0x0000001a02851981 */ /* 0x000362000c1e1900 */
[----:B------:R-:W-:Y:S02]  /*0840*/  UISETP.NE.AND UP0, UPT, UR5, 0x1, UPT ;  /* 0x000000010500788c */ /* 0x000fe4000bf05270 */
[----:B--2---:R-:W-:Y:S02]  /*0850*/  UIADD3 UR5, -UR19, UR31, URZ ;  /* 0x0000001f13057290 */ /* 0x004fe4000fffe13f */
[----:B------:R-:W-:-:S07]  /*0860*/  UP2UR UR24, UPR, URZ, 0x1 ;  /* 0x000000013f187883 */ /* 0x000fce0008000000 */
[----:B------:R-:W-:-:S04]  /*0870*/  @UP0 UIADD3 UR10, UR18, 0x7f, URZ ;  /* 0x0000007f120a0890 */ /* 0x000fc8000fffe03f */
[----:B------:R-:W-:Y:S01]  /*0880*/  UIMAD.WIDE.U32 UR10, UR10, UR6, URZ ;  /* 0x000000060a0a72a5 */ /* 0x000fe2000f8e003f */
[----:B----4-:R-:W2:Y:S08]  /*0890*/  @P0 R2UR UR8, R4 ;  /* 0x00000000040803c2 */ /* 0x010eb000000e0000 */
[----:B---3--:R-:W2:Y:S02]  /*08a0*/  @P0 R2UR UR9, R6 ;  /* 0x00000000060903c2 */ /* 0x008ea400000e0000 */
[----:B--2---:R-:W-:-:S02]  /*08b0*/  @UP2 UIADD3 UR4, -UR8, UR9, URZ ;  /* 0x0000000908042290 */ /* 0x004fc4000fffe13f */
[----:B------:R-:W-:Y:S02]  /*08c0*/  UIADD3 UR8, UR18, 0x7f, URZ ;  /* 0x0000007f12087890 */ /* 0x000fe4000fffe03f */
[----:B------:R-:W-:Y:S02]  /*08d0*/  @UP0 USHF.R.U32.HI UR8, URZ, UR7, UR11 ;  /* 0x000000073f080299 */ /* 0x000fe4000801160b */
[----:B------:R-:W-:Y:S02]  /*08e0*/  UIADD3 UR15, UR5, UR4, URZ ;  /* 0x00000004050f7290 */ /* 0x000fe4000fffe03f */
[----:B------:R-:W-:Y:S02]  /*08f0*/  ULDC.64 UR6, c[0x0][0x328] ;  /* 0x0000ca0000067ab9 */ /* 0x000fe40000000a00 */
[----:B------:R-:W-:Y:S02]  /*0900*/  UISETP.GE.AND UP0, UPT, UR7, 0x1, UPT ;  /* 0x000000010700788c */ /* 0x000fe4000bf06270 */
[----:B------:R-:W-:-:S02]  /*0910*/  UIADD3 UR14, UR15, 0x1, -UR21 ;  /* 0x000000010f0e7890 */ /* 0x000fc4000fffe815 */
[----:B------:R-:W-:Y:S02]  /*0920*/  UP2UR UR23, UPR, URZ, 0x1 ;  /* 0x000000013f177883 */ /* 0x000fe40008000000 */
[----:B------:R-:W-:Y:S01]  /*0930*/  PLOP3.LUT P0, PT, PT, PT, UP0, 0x40, 0x0 ;  /* 0x000000000000781c */ /* 0x000fe20003f0e808 */
[----:B------:R-:W-:-:S04]  /*0940*/  UIADD3 UR8, UR14, UR8, URZ ;  /* 0x000000080e087290 */ /* 0x000fc8000fffe03f */
[----:B------:R-:W-:-:S06]  /*0950*/  UIADD3 UR6, UR8, UR6, URZ ;  /* 0x0000000608067290 */ /* 0x000fcc000fffe03f */
[----:B------:R-:W-:Y:S02]  /*0960*/  IMAD.U32 R0, RZ, RZ, UR6 ;  /* 0x00000006ff007e24 */ /* 0x000fe4000f8e00ff */
[----:B------:R-:W-:Y:S05]  /*0970*/  @P0 BRA `(.L_x_335) ;  /* 0x0000011000000947 */ /* 0x000fea0003800000 */
[----:B-1----:R-:W-:Y:S01]  /*0980*/  ISETP.LT.AND P0, PT, RZ, UR8, PT ;  /* 0x00000008ff007c0c */ /* 0x002fe2000bf01270 */
[----:B------:R-:W-:-:S12]  /*0990*/  UIADD3 UR6, UR8, -0x1, URZ ;  /* 0xffffffff08067890 */ /* 0x000fd8000fffe03f */
[----:B------:R-:W-:Y:S05]  /*09a0*/  @P0 BRA `(.L_x_336) ;  /* 0x0000007000000947 */ /* 0x000fea0003800000 */
[----:B------:R-:W-:Y:S02]  /*09b0*/  UISETP.NE.AND UP0, UPT, UR7, 0x1, UPT ;  /* 0x000000010700788c */ /* 0x000fe4000bf05270 */
[----:B------:R-:W-:-:S03]  /*09c0*/  UIADD3 UR6, -UR8, URZ, URZ ;  /* 0x0000003f08067290 */ /* 0x000fc6000fffe13f */
[----:B------:R-:W-:Y:S02]  /*09d0*/  ULDC.64 UR8, c[0x0][0x330] ;  /* 0x0000cc0000087ab9 */ /* 0x000fe40000000a00 */
[----:B------:R-:W-:-:S04]  /*09e0*/  UIMAD.WIDE.U32 UR10, UR6, UR8, URZ ;  /* 0x00000008060a72a5 */ /* 0x000fc8000f8e003f */
[----:B------:R-:W-:-:S04]  /*09f0*/  @UP0 USHF.R.U32.HI UR6, URZ, UR9, UR11 ;  /* 0x000000093f060299 */ /* 0x000fc8000801160b */
[----:B------:R-:W-:Y:S01]  /*0a00*/  ULOP3.LUT UR6, URZ, UR6, URZ, 0x33, !UPT ;  /* 0x000000063f067292 */ /* 0x000fe2000f8e333f */
[----:B------:R-:W-:Y:S05]  /*0a10*/  BRA `(.L_x_337) ;  /* 0x0000004000007947 */ /* 0x000fea0003800000 */
.L_x_336:
[----:B------:R-:W-:Y:S02]  /*0a20*/  UISETP.NE.AND UP0, UPT, UR7, 0x1, UPT ;  /* 0x000000010700788c */ /* 0x000fe4000bf05270 */
[----:B------:R-:W-:Y:S02]  /*0a30*/  ULDC.64 UR8, c[0x0][0x330] ;  /* 0x0000cc0000087ab9 */ /* 0x000fe40000000a00 */
[----:B------:R-:W-:-:S07]  /*0a40*/  UIMAD.WIDE.U32 UR10, UR6, UR8, URZ ;  /* 0x00000008060a72a5 */ /* 0x000fce000f8e003f */
[----:B------:R-:W-:Y:S02]  /*0a50*/  @UP0 USHF.R.U32.HI UR6, URZ, UR9, UR11 ;  /* 0x000000093f060299 */ /* 0x000fe4000801160b */
.L_x_337:
[----:B------:R-:W-:Y:S02]  /*0a60*/  ULDC UR8, c[0x0][0x32c] ;  /* 0x0000cb0000087ab9 */ /* 0x000fe40000000800 */
[----:B------:R-:W-:-:S06]  /*0a70*/  UIMAD UR8, UR6, UR7, UR8 ;  /* 0x00000007060872a4 */ /* 0x000fcc000f8e0208 */
[----:B------:R-:W-:Y:S02]  /*0a80*/  IMNMX R0, R0, UR8, PT ;  /* 0x0000000800007c17 */ /* 0x000fe4000b800200 */
.L_x_335:
[----:B-1----:R-:W-:Y:S02]  /*0a90*/  UISETP.NE.AND UP0, UPT, UR24, URZ, UPT ;  /* 0x0000003f1800728c */ /* 0x002fe4000bf05270 */
[----:B------:R-:W-:Y:S02]  /*0aa0*/  ULDC.64 UR8, c[0x0][0x2c8] ;  /* 0x0000b20000087ab9 */ /* 0x000fe40000000a00 */
[----:B------:R-:W-:Y:S02]  /*0ab0*/  UIMAD.WIDE.U32 UR10, UR18, UR8, URZ ;  /* 0x00000008120a72a5 */ /* 0x000fe4000f8e003f */
[----:B------:R-:W-:Y:S02]  /*0ac0*/  UMOV UR6, UR18 ;  /* 0x0000001200067c82 */ /* 0x000fe40008000000 */
[----:B------:R-:W-:Y:S02]  /*0ad0*/  UIADD3 UR28, UR15, 0x5f, URZ ;  /* 0x0000005f0f1c7890 */ /* 0x000fe4000fffe03f */
[----:B------:R-:W-:-:S02]  /*0ae0*/  UIADD3 UR13, UR15, -UR21, URZ ;  /* 0x800000150f0d7290 */ /* 0x000fc4000fffe03f */
[----:B------:R-:W-:Y:S02]  /*0af0*/  @UP0 USHF.R.U32.HI UR6, URZ, UR9, UR11 ;  /* 0x000000093f060299 */ /* 0x000fe4000801160b */
[----:B------:R-:W-:Y:S02]  /*0b00*/  UISETP.GE.AND UP0, UPT, UR7, 0x1, UPT ;  /* 0x000000010700788c */ /* 0x000fe4000bf06270 */
[----:B------:R-:W-:Y:S02]  /*0b10*/  UIMAD.WIDE UR28, UR28, 0x2aaaaaab, URZ ;  /* 0x2aaaaaab1c1c78a5 */ /* 0x000fe4000f8e023f */
[----:B------:R-:W-:Y:S02]  /*0b20*/  UIADD3 UR9, UR13, UR6, URZ ;  /* 0x000000060d097290 */ /* 0x000fe4000fffe03f */
[----:B------:R-:W-:Y:S01]  /*0b30*/  PLOP3.LUT P0, PT, PT, PT, UP0, 0x40, 0x0 ;  /* 0x000000000000781c */ /* 0x000fe20003f0e808 */
[----:B------:R-:W-:Y:S02]  /*0b40*/  ULDC UR8, c[0x0][0x324] ;  /* 0x0000c90000087ab9 */ /* 0x000fe40000000800 */
[----:B------:R-:W-:-:S02]  /*0b50*/  UMOV UR11, UR29 ;  /* 0x0000001d000b7c82 */ /* 0x000fc40008000000 */
[----:B------:R-:W-:Y:S02]  /*0b60*/  USHF.R.U32.HI UR12, URZ, 0x1f, UR11 ;  /* 0x0000001f3f0c7899 */ /* 0x000fe4000801160b */
[----:B------:R-:W-:Y:S02]  /*0b70*/  UIADD3 UR8, UR9, -UR8, URZ ;  /* 0x8000000809087290 */ /* 0x000fe4000fffe03f */
[----:B------:R-:W-:-:S04]  /*0b80*/  ULEA.HI.SX32 UR12, UR11, UR12, 0x1c ;  /* 0x0000000c0b0c7291 */ /* 0x000fc8000f8fe23f */
[----:B------:R-:W-:Y:S05]  /*0b90*/  @P0 BRA `(.L_x_338) ;  /* 0x0000012000000947 */ /* 0x000fea0003800000 */
[----:B------:R-:W-:-:S06]  /*0ba0*/  UISETP.GT.AND UP0, UPT, UR9, -0x1, UPT ;  /* 0xffffffff0900788c */ /* 0x000fcc000bf04270 */
[----:B------:R-:W-:-:S13]  /*0bb0*/  PLOP3.LUT P0, PT, PT, PT, UP0, 0x80, 0x0 ;  /* 0x000000000000781c */ /* 0x000fda0003f0f008 */
[----:B------:R-:W-:Y:S05]  /*0bc0*/  @P0 BRA `(.L_x_339) ;  /* 0x0000007000000947 */ /* 0x000fea0003800000 */
[----:B------:R-:W-:Y:S02]  /*0bd0*/  UISETP.NE.AND UP0, UPT, UR7, 0x1, UPT ;  /* 0x000000010700788c */ /* 0x000fe4000bf05270 */
[----:B------:R-:W-:Y:S02]  /*0be0*/  ULOP3.LUT UR9, URZ, UR9, URZ, 0x33, !UPT ;  /* 0x000000093f097292 */ /* 0x000fe4000f8e333f */
[----:B------:R-:W-:Y:S02]  /*0bf0*/  ULDC.64 UR6, c[0x0][0x330] ;  /* 0x0000cc0000067ab9 */ /* 0x000fe40000000a00 */
[----:B------:R-:W-:-:S05]  /*0c00*/  UIMAD.WIDE.U32 UR10, UR9, UR6, URZ ;  /* 0x00000006090a72a5 */ /* 0x000fca000f8e003f */
[----:B------:R-:W-:-:S04]  /*0c10*/  @UP0 USHF.R.U32.HI UR9, URZ, UR7, UR11 ;  /* 0x000000073f090299 */ /* 0x000fc8000801160b */
[----:B------:R-:W-:Y:S01]  /*0c20*/  ULOP3.LUT UR9, URZ, UR9, URZ, 0x33, !UPT ;  /* 0x000000093f097292 */ /* 0x000fe2000f8e333f */
[----:B------:R-:W-:Y:S05]  /*0c30*/  BRA `(.L_x_340) ;  /* 0x0000004000007947 */ /* 0x000fea0003800000 */
.L_x_339:
[----:B------:R-:W-:-:S03]  /*0c40*/  UISETP.NE.AND UP0, UPT, UR7, 0x1, UPT ;  /* 0x000000010700788c */ /* 0x000fc6000bf05270 */
[----:B------:R-:W-:Y:S02]  /*0c50*/  ULDC.64 UR6, c[0x0][0x330] ;  /* 0x0000cc0000067ab9 */ /* 0x000fe40000000a00 */
[----:B------:R-:W-:-:S06]  /*0c60*/  UIMAD.WIDE.U32 UR10, UR9, UR6, URZ ;  /* 0x00000006090a72a5 */ /* 0x000fcc000f8e003f */
[----:B------:R-:W-:Y:S02]  /*0c70*/  @UP0 USHF.R.U32.HI UR9, URZ, UR7, UR11 ;  /* 0x000000073f090299 */ /* 0x000fe4000801160b */
.L_x_340:
[----:B------:R-:W-:Y:S02]  /*0c80*/  ULDC UR6, c[0x0][0x32c] ;  /* 0x0000cb0000067ab9 */ /* 0x000fe40000000800 */
[----:B------:R-:W-:-:S04]  /*0c90*/  UIMAD UR6, UR9, UR6, URZ ;  /* 0x00000006090672a4 */ /* 0x000fc8000f8e023f */
[----:B------:R-:W-:-:S04]  /*0ca0*/  UISETP.LT.AND UP0, UPT, UR8, UR6, UPT ;  /* 0x000000060800728c */ /* 0x000fc8000bf01270 */
[----:B------:R-:W-:-:S03]  /*0cb0*/  USEL UR8, UR8, UR6, !UP0 ;  /* 0x0000000608087287 */ /* 0x000fc6000c000000 */
.L_x_338:
[----:B------:R-:W-:Y:S01]  /*0cc0*/  IADD3 R0, R0, 0x5f, RZ ;  /* 0x0000005f00007810 */ /* 0x000fe20007ffe0ff */
[----:B------:R-:W-:-:S04]  /*0cd0*/  UIMAD.WIDE UR8, UR8, 0x2aaaaaab, URZ ;  /* 0x2aaaaaab080878a5 */ /* 0x000fc8000f8e023f */
[----:B------:R-:W-:Y:S01]  /*0ce0*/  IMAD.HI R0, R0, 0x2aaaaaab, RZ ;  /* 0x2aaaaaab00007827 */ /* 0x000fe200078e02ff */
[----:B------:R-:W-:-:S03]  /*0cf0*/  USHF.R.U32.HI UR7, URZ, 0x1f, UR9 ;  /* 0x0000001f3f077899 */ /* 0x000fc60008011609 */
[----:B------:R-:W1:Y:S01]  /*0d00*/  R2UR UR6, R0 ;  /* 0x00000000000673c2 */ /* 0x000e6200000e0000 */
[----:B------:R-:W-:-:S04]  /*0d10*/  ULEA.HI.SX32 UR7, UR9, UR7, 0x1c ;  /* 0x0000000709077291 */ /* 0x000fc8000f8fe23f */
[----:B------:R-:W-:-:S04]  /*0d20*/  UISETP.LT.AND UP1, UPT, URZ, UR7, UPT ;  /* 0x000000073f00728c */ /* 0x000fc8000bf21270 */
[----:B------:R-:W-:-:S04]  /*0d30*/  USEL UR7, URZ, UR7, !UP1 ;  /* 0x000000073f077287 */ /* 0x000fc8000c800000 */
[----:B------:R-:W-:-:S04]  /*0d40*/  UIMAD UR7, UR7, 0x60, -UR5 ;  /* 0x00000060070778a4 */ /* 0x000fc8000f8e0a05 */
[----:B------:R-:W-:-:S04]  /*0d50*/  UISETP.LT.AND UP1, UPT, URZ, UR7, UPT ;  /* 0x000000073f00728c */ /* 0x000fc8000bf21270 */
[----:B------:R-:W-:Y:S02]  /*0d60*/  USEL UR7, URZ, UR7, !UP1 ;  /* 0x000000073f077287 */ /* 0x000fe4000c800000 */
[----:B-1----:R-:W-:-:S04]  /*0d70*/  USHF.R.U32.HI UR8, URZ, 0x1f, UR6 ;  /* 0x0000001f3f087899 */ /* 0x002fc80008011606 */
[----:B------:R-:W-:-:S04]  /*0d80*/  ULEA.HI.SX32 UR8, UR6, UR8, 0x1c ;  /* 0x0000000806087291 */ /* 0x000fc8000f8fe23f */
[----:B------:R-:W-:-:S04]  /*0d90*/  UISETP.LT.AND UP0, UPT, UR8, UR12, UPT ;  /* 0x0000000c0800728c */ /* 0x000fc8000bf01270 */
[----:B------:R-:W-:-:S04]  /*0da0*/  USEL UR8, UR8, UR12, UP0 ;  /* 0x0000000c08087287 */ /* 0x000fc80008000000 */
[----:B------:R-:W-:-:S04]  /*0db0*/  UIMAD UR8, UR8, 0x60, -UR5 ;  /* 0x00000060080878a4 */ /* 0x000fc8000f8e0a05 */
[----:B------:R-:W-:-:S04]  /*0dc0*/  UISETP.LT.AND UP0, UPT, UR8, UR4, UPT ;  /* 0x000000040800728c */ /* 0x000fc8000bf01270 */
[----:B------:R-:W-:-:S04]  /*0dd0*/  USEL UR8, UR8, UR4, UP0 ;  /* 0x0000000408087287 */ /* 0x000fc80008000000 */
[----:B------:R-:W-:Y:S02]  /*0de0*/  UISETP.GT.AND UP0, UPT, UR8, UR7, UPT ;  /* 0x000000070800728c */ /* 0x000fe4000bf04270 */
[----:B------:R-:W-:-:S04]  /*0df0*/  UIMAD.WIDE.U32 UR6, UR7, -0x55555555, URZ ;  /* 0xaaaaaaab070678a5 */ /* 0x000fc8000f8e003f */
[----:B------:R-:W-:-:S05]  /*0e00*/  USHF.R.U32.HI UR7, URZ, 0x6, UR7 ;  /* 0x000000063f077899 */ /* 0x000fca0008011607 */
[----:B------:R-:W-:Y:S02]  /*0e10*/  @UP0 UIADD3 UR8, UR8, 0x5f, URZ ;  /* 0x0000005f08080890 */ /* 0x000fe4000fffe03f */
[----:B------:R-:W-:Y:S02]  /*0e20*/  UMOV UR5, UR7 ;  /* 0x0000000700057c82 */ /* 0x000fe40008000000 */
[----:B------:R-:W-:-:S04]  /*0e30*/  UIMAD.WIDE UR8, UR8, 0x2aaaaaab, URZ ;  /* 0x2aaaaaab080878a5 */ /* 0x000fc8000f8e023f */
[----:B------:R-:W-:-:S04]  /*0e40*/  @UP0 USHF.R.U32.HI UR6, URZ, 0x1f, UR9 ;  /* 0x0000001f3f060899 */ /* 0x000fc80008011609 */
[----:B------:R-:W-:-:S04]  /*0e50*/  @UP0 ULEA.HI.SX32 UR5, UR9, UR6, 0x1c ;  /* 0x0000000609050291 */ /* 0x000fc8000f8fe23f */
[----:B------:R-:W-:-:S06]  /*0e60*/  UISETP.GT.AND UP0, UPT, UR5, UR7, UPT ;  /* 0x000000070500728c */ /* 0x000fcc000bf04270 */
[----:B------:R-:W-:-:S13]  /*0e70*/  PLOP3.LUT P0, PT, PT, PT, UP0, 0x80, 0x0 ;  /* 0x000000000000781c */ /* 0x000fda0003f0f008 */
[----:B------:R-:W-:Y:S05]  /*0e80*/  @!P0 BRA `(.L_x_341) ;  /* 0x0000615000008947 */ /* 0x000fea0003800000 */
[----:B------:R-:W-:Y:S01]  /*0e90*/  ISETP.NE.U32.AND P0, PT, RZ, c[0x0][0x340], PT ;  /* 0x0000d000ff007a0c */ /* 0x000fe20003f05070 */
[----:B------:R-:W-:Y:S01]  /*0ea0*/  IMAD.U32 R0, RZ, RZ, UR22 ;  /* 0x00000016ff007e24 */ /* 0x000fe2000f8e00ff */
[----:B------:R-:W-:Y:S01]  /*0eb0*/  SHF.R.S32.HI R29, RZ, 0x1f, R209 ;  /* 0x0000001fff1d7819 */ /* 0x000fe200000114d1 */
[----:B------:R-:W-:Y:S01]  /*0ec0*/  IMAD.MOV.U32 R134, RZ, RZ, 0x60 ;  /* 0x00000060ff867424 */ /* 0x000fe200078e00ff */
[----:B------:R-:W-:Y:S01]  /*0ed0*/  ISETP.NE.AND.EX P5, PT, RZ, c[0x0][0x344], PT, P0 ;  /* 0x0000d100ff007a0c */ /* 0x000fe20003fa5300 */
[----:B------:R-:W-:-:S12]  /*0ee0*/  ULDC.64 UR8, c[0x0][0x240] ;  /* 0x0000900000087ab9 */ /* 0x000fd80000000a00 */
[----:B------:R-:W-:-:S05]  /*0ef0*/  @P5 IMAD.WIDE R2, R11, R0, c[0x0][0x340] ;  /* 0x0000d0000b025625 */ /* 0x000fca00078e0200 */
[----:B------:R1:W2:Y:S01]  /*0f00*/  @P5 LDG.E R27, [R2.64] ;  /* 0x0000001a021b5981 */ /* 0x0002a2000c1e1900 */
[CC--:B------:R-:W-:Y:S01]  /*0f10*/  LEA.HI R0, R29.reuse, R209.reuse, RZ, 0x3 ;  /* 0x000000d11d007211 */ /* 0x0c0fe200078f18ff */
[----:B------:R-:W-:Y:S01]  /*0f20*/  IMAD.WIDE.U32 R142, R134, c[0x0][0x238], RZ ;  /* 0x00008e00868e7a25 */ /* 0x000fe200078e00ff */
[----:B------:R-:W-:Y:S01]  /*0f30*/  UIMAD UR8, UR16, UR8, URZ ;  /* 0x00000008100872a4 */ /* 0x000fe2000f8e023f */
[-C--:B------:R-:W-:Y:S01]  /*0f40*/  LEA.HI R9, R29, R209.reuse, RZ, 0x6 ;  /* 0x000000d11d097211 */ /* 0x080fe200078f30ff */
[----:B------:R-:W-:Y:S01]  /*0f50*/  UIADD3 UR6, UR5, -0x1, URZ ;  /* 0xffffffff05067890 */ /* 0x000fe2000fffe03f */
[----:B------:R-:W-:Y:S01]  /*0f60*/  SHF.R.S32.HI R6, RZ, 0x3, R0 ;  /* 0x00000003ff067819 */ /* 0x000fe20000011400 */
[----:B------:R-:W3:Y:S01]  /*0f70*/  R2UR UR33, R143 ;  /* 0x000000008f2173c2 */ /* 0x000ee200000e0000 */
[----:B------:R-:W-:Y:S01]  /*0f80*/  LOP3.LUT R0, R0, 0x1ffffff8, RZ, 0xc0, !PT ;  /* 0x1ffffff800007812 */ /* 0x000fe200078ec0ff */
[----:B------:R-:W-:Y:S01]  /*0f90*/  USHF.R.S32.HI UR30, URZ, 0x1f, UR22 ;  /* 0x0000001f3f1e7899 */ /* 0x000fe20008011416 */
[C---:B-----5:R-:W-:Y:S01]  /*0fa0*/  IADD3 R110, P0, R6.reuse, R10, RZ ;  /* 0x0000000a066e7210 */ /* 0x060fe20007f1e0ff */
[----:B------:R-:W-:Y:S01]  /*0fb0*/  UIMAD UR25, UR17, UR9, UR8 ;  /* 0x00000009111972a4 */ /* 0x000fe2000f8e0208 */
[----:B------:R-:W-:Y:S01]  /*0fc0*/  IADD3 R109, -R6, UR4, RZ ;  /* 0x00000004066d7c10 */ /* 0x000fe2000fffe1ff */
[----:B------:R-:W-:Y:S01]  /*0fd0*/  IMAD.IADD R0, R209, 0x1, -R0 ;  /* 0x00000001d1007824 */ /* 0x000fe200078e0a00 */
[----:B------:R-:W-:Y:S01]  /*0fe0*/  USEL UR29, UR22, URZ, !UP2 ;  /* 0x0000003f161d7287 */ /* 0x000fe2000d000000 */
[----:B------:R-:W-:Y:S01]  /*0ff0*/  IMAD.U32 R8, RZ, RZ, UR6 ;  /* 0x00000006ff087e24 */ /* 0x000fe2000f8e00ff */
[----:B------:R-:W-:Y:S01]  /*1000*/  UMOV UR11, 0x60 ;  /* 0x00000060000b7882 */ /* 0x000fe20000000000 */
[----:B------:R-:W-:Y:S01]  /*1010*/  IMAD.SHL.U32 R4, R0, 0x8, RZ ;  /* 0x0000000800047824 */ /* 0x000fe200078e00ff */
[----:B------:R-:W-:Y:S01]  /*1020*/  ULDC UR10, c[0x0][0x23c] ;  /* 0x00008f00000a7ab9 */ /* 0x000fe20000000800 */
[----:B------:R-:W-:Y:S01]  /*1030*/  IMAD R8, R8, -0x60, R109 ;  /* 0xffffffa008087824 */ /* 0x000fe200078e026d */
[----:B------:R-:W-:Y:S01]  /*1040*/  USEL UR28, UR30, URZ, !UP2 ;  /* 0x0000003f1e1c7287 */ /* 0x000fe2000d000000 */
[----:B------:R-:W-:Y:S01]  /*1050*/  IMAD.U32 R84, RZ, RZ, UR29 ;  /* 0x0000001dff547e24 */ /* 0x000fe2000f8e00ff */
[----:B------:R-:W-:Y:S01]  /*1060*/  SHF.R.S32.HI R5, RZ, 0x1f, R4 ;  /* 0x0000001fff057819 */ /* 0x000fe20000011404 */
[----:B------:R-:W-:Y:S01]  /*1070*/  UIMAD UR10, UR11, UR10, URZ ;  /* 0x0000000a0b0a72a4 */ /* 0x000fe2000f8e023f */
[----:B------:R-:W-:Y:S01]  /*1080*/  ISETP.GE.AND P4, PT, R8, 0x11, PT ;  /* 0x000000110800780c */ /* 0x000fe20003f86270 */
[----:B------:R-:W-:Y:S01]  /*1090*/  ULDC.64 UR8, c[0x0][0x248] ;  /* 0x0000920000087ab9 */ /* 0x000fe20000000a00 */
[----:B-1----:R-:W-:Y:S01]  /*10a0*/  SHF.R.S32.HI R2, RZ, 0x1f, R10 ;  /* 0x0000001fff027819 */ /* 0x002fe2000001140a */
[----:B------:R-:W-:Y:S01]  /*10b0*/  UIMAD UR8, UR28, UR8, URZ ;  /* 0x000000081c0872a4 */ /* 0x000fe2000f8e023f */
[----:B------:R-:W-:Y:S01]  /*10c0*/  IMAD R7, R134, c[0x0][0x294], RZ ;  /* 0x0000a50086077a24 */ /* 0x000fe200078e02ff */
[----:B------:R-:W-:Y:S01]  /*10d0*/  ISETP.GE.AND P1, PT, R8, 0x1, PT ;  /* 0x000000010800780c */ /* 0x000fe20003f26270 */
[----:B------:R-:W-:Y:S01]  /*10e0*/  IMAD.MOV.U32 R132, RZ, RZ, c[0x0][0x238] ;  /* 0x00008e00ff847624 */ /* 0x000fe200078e00ff */
[----:B------:R-:W-:Y:S01]  /*10f0*/  LEA.HI.X.SX32 R111, R6, R2, 0x1, P0 ;  /* 0x00000002066f7211 */ /* 0x000fe200000f0eff */
[----:B------:R-:W-:Y:S01]  /*1100*/  IMAD.WIDE.U32 R2, R110, c[0x0][0x238], R4 ;  /* 0x00008e006e027a25 */ /* 0x000fe200078e0004 */
[----:B------:R-:W-:Y:S01]  /*1110*/  UIMAD UR9, UR29, UR9, UR8 ;  /* 0x000000091d0972a4 */ /* 0x000fe2000f8e0208 */
[----:B------:R1:W4:Y:S01]  /*1120*/  R2UR UR5, R7 ;  /* 0x00000000070573c2 */ /* 0x00032200000e0000 */
[----:B------:R-:W-:Y:S01]  /*1130*/  LEA.HI R26, R29, R209, RZ, 0x2 ;  /* 0x000000d11d1a7211 */ /* 0x000fe200078f10ff */
[----:B------:R-:W-:Y:S01]  /*1140*/  IMAD R0, R111, c[0x0][0x238], RZ ;  /* 0x00008e006f007a24 */ /* 0x000fe200078e02ff */
[----:B------:R-:W-:Y:S01]  /*1150*/  ISETP.GE.AND P6, PT, R4, c[0x0][0x1d4], PT ;  /* 0x0000750004007a0c */ /* 0x000fe20003fc6270 */
[----:B------:R-:W-:Y:S01]  /*1160*/  IMAD.MOV.U32 R131, RZ, RZ, c[0x0][0x23c] ;  /* 0x00008f00ff837624 */ /* 0x000fe200078e00ff */
[----:B------:R-:W-:Y:S01]  /*1170*/  SHF.R.S32.HI R35, RZ, 0x2, R26 ;  /* 0x00000002ff237819 */ /* 0x000fe2000001141a */
[----:B------:R-:W-:Y:S01]  /*1180*/  IMAD R0, R110, c[0x0][0x23c], R0 ;  /* 0x00008f006e007a24 */ /* 0x000fe200078e0200 */
[C---:B------:R-:W-:Y:S01]  /*1190*/  ISETP.GE.AND P3, PT, R8.reuse, 0x21, PT ;  /* 0x000000210800780c */ /* 0x040fe20003f66270 */
[----:B------:R-:W-:Y:S01]  /*11a0*/  IMAD.U32 R12, RZ, RZ, UR17 ;  /* 0x00000011ff0c7e24 */ /* 0x000fe2000f8e00ff */
[----:B------:R-:W-:Y:S01]  /*11b0*/  ISETP.GE.AND P2, PT, R8, 0x41, PT ;  /* 0x000000410800780c */ /* 0x000fe20003f46270 */
[----:B------:R-:W-:Y:S01]  /*11c0*/  IMAD.IADD R3, R3, 0x1, R0 ;  /* 0x0000000103037824 */ /* 0x000fe200078e0200 */
[C---:B------:R-:W-:Y:S01]  /*11d0*/  IADD3 R138, R35.reuse, 0x20, RZ ;  /* 0x00000020238a7810 */ /* 0x040fe20007ffe0ff */
[----:B------:R-:W-:Y:S01]  /*11e0*/  IMAD.U32 R0, RZ, RZ, UR17 ;  /* 0x00000011ff007e24 */ /* 0x000fe2000f8e00ff */
[----:B------:R-:W-:Y:S01]  /*11f0*/  IADD3 R137, R35, 0x40, RZ ;  /* 0x0000004023897810 */ /* 0x000fe20007ffe0ff */
[----:B------:R-:W-:Y:S01]  /*1200*/  IMAD.WIDE.U32 R12, R12, c[0x0][0x260], R4 ;  /* 0x000098000c0c7a25 */ /* 0x000fe200078e0004 */
[----:B------:R-:W-:Y:S01]  /*1210*/  UMOV UR36, 0x6 ;  /* 0x0000000600247882 */ /* 0x000fe20000000000 */
[----:B------:R2:W4:Y:S01]  /*1220*/  R2UR UR32, R142 ;  /* 0x000000008e2073c2 */ /* 0x00052200000e0000 */
[----:B------:R-:W-:Y:S01]  /*1230*/  UMOV UR38, 0x5 ;  /* 0x0000000500267882 */ /* 0x000fe20000000000 */
[----:B------:R-:W-:Y:S01]  /*1240*/  IMAD.WIDE.U32 R2, R0, c[0x0][0x240], R2 ;  /* 0x0000900000027a25 */ /* 0x000fe200078e0002 */
[----:B------:R-:W-:Y:S01]  /*1250*/  ULDC UR34, c[0x0][0x284] ;  /* 0x0000a10000227ab9 */ /* 0x000fe20000000800 */
[----:B------:R-:W-:-:S02]  /*1260*/  P2R R130, PR, RZ, 0x40 ;  /* 0x00000040ff827803 */ /* 0x000fc40000000000 */
[----:B------:R-:W-:Y:S01]  /*1270*/  IMAD.SHL.U32 R0, R6, 0x40, RZ ;  /* 0x0000004006007824 */ /* 0x000fe200078e00ff */
[----:B------:R-:W-:Y:S01]  /*1280*/  IADD3 R3, R3, UR25, RZ ;  /* 0x0000001903037c10 */ /* 0x000fe2000fffe0ff */
[----:B---3--:R-:W-:Y:S01]  /*1290*/  UIADD3 UR25, UR33, UR10, URZ ;  /* 0x0000000a21197290 */ /* 0x008fe2000fffe03f */
[----:B------:R-:W-:Y:S01]  /*12a0*/  IMAD.MOV.U32 R14, RZ, RZ, R12 ;  /* 0x000000ffff0e7224 */ /* 0x000fe200078e000c */
[----:B------:R-:W-:Y:S01]  /*12b0*/  USHF.R.S32.HI UR10, URZ, 0x1f, UR6 ;  /* 0x0000001f3f0a7899 */ /* 0x000fe20008011406 */
[----:B------:R-:W-:Y:S01]  /*12c0*/  LOP3.LUT R0, R0, 0x1c0, RZ, 0xc0, !PT ;  /* 0x000001c000007812 */ /* 0x000fe200078ec0ff */
[----:B------:R-:W-:Y:S01]  /*12d0*/  UIMAD UR8, UR25, UR6, URZ ;  /* 0x00000006190872a4 */ /* 0x000fe2000f8e023f */
[----:B------:R-:W-:Y:S01]  /*12e0*/  IMAD.WIDE.U32 R116, R84, c[0x0][0x248], R2 ;  /* 0x0000920054747a25 */ /* 0x000fe200078e0002 */
[----:B------:R-:W-:Y:S02]  /*12f0*/  IADD3 R127, R28, UR31, RZ ;  /* 0x0000001f1c7f7c10 */ /* 0x000fe4000fffe0ff */
[----:B-1----:R-:W-:Y:S01]  /*1300*/  LOP3.LUT R7, R0, 0x38, R4, 0xf8, !PT ;  /* 0x0000003800077812 */ /* 0x002fe200078ef804 */
[----:B------:R-:W-:Y:S01]  /*1310*/  IMAD.MOV.U32 R112, RZ, RZ, R116 ;  /* 0x000000ffff707224 */ /* 0x000fe200078e0074 */
[----:B------:R-:W-:Y:S01]  /*1320*/  IADD3 R113, R117, UR9, RZ ;  /* 0x0000000975717c10 */ /* 0x000fe2000fffe0ff */
[----:B------:R-:W-:Y:S01]  /*1330*/  IMAD.U32 R2, RZ, RZ, UR8 ;  /* 0x00000008ff027e24 */ /* 0x000fe2000f8e00ff */
[----:B------:R-:W-:Y:S01]  /*1340*/  SHF.R.U32.HI R6, RZ, 0x3, R0 ;  /* 0x00000003ff067819 */ /* 0x000fe20000011600 */
[----:B------:R-:W-:Y:S01]  /*1350*/  ULDC.64 UR8, c[0x0][0x260] ;  /* 0x0000980000087ab9 */ /* 0x000fe20000000a00 */
[----:B------:R-:W-:Y:S01]  /*1360*/  IMAD R139, R134, c[0x0][0x284], RZ ;  /* 0x0000a100868b7a24 */ /* 0x000fe200078e02ff */
[----:B------:R-:W-:Y:S01]  /*1370*/  UIMAD UR8, UR16, UR8, URZ ;  /* 0x00000008100872a4 */ /* 0x000fe2000f8e023f */
[C---:B------:R-:W-:Y:S01]  /*1380*/  IMAD R2, R142.reuse, UR10, R2 ;  /* 0x0000000a8e027c24 */ /* 0x040fe2000f8e0202 */
[----:B------:R-:W-:Y:S01]  /*1390*/  LOP3.LUT R6, R7, R6, RZ, 0x3c, !PT ;  /* 0x0000000607067212 */ /* 0x000fe200078e3cff */
[----:B------:R-:W-:Y:S01]  /*13a0*/  IMAD.WIDE.U32 R10, R142, UR6, R112 ;  /* 0x000000068e0a7c25 */ /* 0x000fe2000f8e0070 */
[----:B------:R-:W-:-:S02]  /*13b0*/  UIMAD UR8, UR17, UR9, UR8 ;  /* 0x00000009110872a4 */ /* 0x000fc4000f8e0208 */
[----:B------:R-:W-:Y:S01]  /*13c0*/  ULDC UR10, c[0x0][0x294] ;  /* 0x0000a500000a7ab9 */ /* 0x000fe20000000800 */
[----:B------:R-:W-:Y:S01]  /*13d0*/  IMAD.IADD R3, R11, 0x1, R2 ;  /* 0x000000010b037824 */ /* 0x000fe200078e0202 */
[C---:B------:R-:W-:Y:S01]  /*13e0*/  @P4 LEA R0, P0, R132.reuse, R10, 0x4 ;  /* 0x0000000a84004211 */ /* 0x040fe200078020ff */
[----:B------:R-:W-:Y:S01]  /*13f0*/  IMAD.SHL.U32 R2, R9, 0x8, RZ ;  /* 0x0000000809027824 */ /* 0x000fe200078e00ff */
[----:B------:R-:W-:Y:S01]  /*1400*/  IADD3 R15, R13, UR8, RZ ;  /* 0x000000080d0f7c10 */ /* 0x000fe2000fffe0ff */
[C---:B------:R-:W-:Y:S01]  /*1410*/  IMAD.WIDE.U32 R12, R132.reuse, 0x20, RZ ;  /* 0x00000020840c7825 */ /* 0x040fe200078e00ff */
[----:B------:R-:W-:Y:S01]  /*1420*/  @P4 LEA.HI.X R7, R132, R3, R131, 0x4, P0 ;  /* 0x0000000384074211 */ /* 0x000fe200000f2483 */
[----:B------:R-:W-:Y:S01]  /*1430*/  ULDC.64 UR8, c[0x0][0x280] ;  /* 0x0000a00000087ab9 */ /* 0x000fe20000000a00 */
[----:B------:R-:W-:Y:S01]  /*1440*/  @P4 LEA R16, P0, R0, c[0x0][0x220], 0x1 ;  /* 0x0000880000104a11 */ /* 0x000fe200078008ff */
[----:B----4-:R-:W-:Y:S01]  /*1450*/  USHF.L.U64.HI UR32, UR8, UR36, UR9 ;  /* 0x0000002408207299 */ /* 0x010fe20008010209 */
[----:B------:R-:W-:Y:S01]  /*1460*/  LOP3.LUT R6, R6, 0xfffffe00, R2, 0xf8, !PT ;  /* 0xfffffe0006067812 */ /* 0x000fe200078ef802 */
[----:B------:R-:W-:Y:S01]  /*1470*/  USHF.L.U64.HI UR34, UR8, UR38, UR34 ;  /* 0x0000002608227299 */ /* 0x000fe20008010222 */
[----:B------:R-:W-:Y:S01]  /*1480*/  @P4 LEA.HI.X R17, R0, c[0x0][0x224], R7, 0x1, P0 ;  /* 0x0000890000114a11 */ /* 0x000fe200000f0c07 */
[----:B------:R-:W-:Y:S01]  /*1490*/  USHF.L.U32 UR33, UR8, 0x6, URZ ;  /* 0x0000000608217899 */ /* 0x000fe2000800063f */
[----:B------:R-:W-:Y:S01]  /*14a0*/  LOP3.LUT R0, R26, 0xfffffffc, RZ, 0xc0, !PT ;  /* 0xfffffffc1a007812 */ /* 0x000fe200078ec0ff */
[----:B------:R-:W-:Y:S01]  /*14b0*/  IMAD.SHL.U32 R78, R6, 0x2, RZ ;  /* 0x00000002064e7824 */ /* 0x000fe200078e00ff */
[C---:B------:R-:W-:Y:S01]  /*14c0*/  @P1 LEA R4, P0, R10.reuse, c[0x0][0x220], 0x1 ;  /* 0x000088000a041a11 */ /* 0x040fe200078008ff */
[----:B------:R-:W-:Y:S01]  /*14d0*/  USHF.L.U32 UR35, UR8, 0x5, URZ ;  /* 0x0000000508237899 */ /* 0x000fe2000800063f */
[----:B------:R-:W-:Y:S01]  /*14e0*/  SHF.R.S32.HI R2, RZ, 0x1f, R35 ;  /* 0x0000001fff027819 */ /* 0x000fe20000011423 */
[----:B------:R-:W-:Y:S01]  /*14f0*/  IMAD.IADD R0, R209, 0x1, -R0 ;  /* 0x00000001d1007824 */ /* 0x000fe200078e0a00 */
[----:B------:R-:W-:Y:S01]  /*1500*/  @P1 LEA.HI.X R5, R10, c[0x0][0x224], R3, 0x1, P0 ;  /* 0x000089000a051a11 */ /* 0x000fe200000f0c03 */
[----:B------:R-:W-:Y:S01]  /*1510*/  ULDC.64 UR8, c[0x0][0x290] ;  /* 0x0000a40000087ab9 */ /* 0x000fe20000000a00 */
[----:B------:R-:W-:Y:S01]  /*1520*/  ISETP.GT.AND P0, PT, R8, 0x50, PT ;  /* 0x000000500800780c */ /* 0x000fe20003f04270 */
[C---:B------:R-:W-:Y:S01]  /*1530*/  IMAD.SHL.U32 R32, R0.reuse, 0x4, RZ ;  /* 0x0000000400207824 */ /* 0x040fe200078e00ff */
[----:B------:R-:W-:Y:S01]  /*1540*/  USHF.L.U64.HI UR36, UR8, UR36, UR9 ;  /* 0x0000002408247299 */ /* 0x000fe20008010209 */
[----:B------:R-:W-:Y:S01]  /*1550*/  @!PT LDS RZ, [RZ] ;  /* 0x00000000fffff984 */ /* 0x000fe20000000800 */
[----:B------:R-:W-:Y:S01]  /*1560*/  @!PT LDS RZ, [RZ] ;  /* 0x00000000fffff984 */ /* 0x000fe20000000800 */
[----:B------:R-:W-:Y:S01]  /*1570*/  @!PT LDS RZ, [RZ] ;  /* 0x00000000fffff984 */ /* 0x000fe20000000800 */
[----:B------:R1:W-:Y:S01]  /*1580*/  @P1 LDGSTS.E.BYPASS.LTC128B.128 [R78+0x3100], [R4.64], !P6 ;  /* 0x03100000044e1fae */ /* 0x0003e2000f101d5a */
[----:B------:R-:W-:Y:S01]  /*1590*/  IMAD.SHL.U32 R20, R0, 0x8, RZ ;  /* 0x0000000800147824 */ /* 0x000fe200078e00ff */
[----:B------:R-:W-:Y:S01]  /*15a0*/  ISETP.GE.AND P1, PT, R8, 0x31, PT ;  /* 0x000000310800780c */ /* 0x000fe20003f26270 */
[----:B------:R-:W-:Y:S01]  /*15b0*/  USHF.L.U64.HI UR38, UR8, UR38, UR10 ;  /* 0x0000002608267299 */ /* 0x000fe2000801020a */
[----:B------:R-:W-:Y:S01]  /*15c0*/  SHF.R.S32.HI R33, RZ, 0x1f, R32 ;  /* 0x0000001fff217819 */ /* 0x000fe20000011420 */
[----:B------:R3:W-:Y:S01]  /*15d0*/  @P4 LDGSTS.E.BYPASS.LTC128B.128 [R78+0x3900], [R16.64], !P6 ;  /* 0x03900000104e4fae */ /* 0x0007e2000f101d5a */
[----:B------:R-:W-:Y:S01]  /*15e0*/  SHF.R.S32.HI R21, RZ, 0x1f, R20 ;  /* 0x0000001fff157819 */ /* 0x000fe20000011414 */
[----:B------:R-:W-:Y:S01]  /*15f0*/  USHF.L.U32 UR37, UR8, 0x6, URZ ;  /* 0x0000000608257899 */ /* 0x000fe2000800063f */
[----:B------:R-:W-:Y:S01]  /*1600*/  IADD3 R83, R20, 0x20, RZ ;  /* 0x0000002014537810 */ /* 0x000fe20007ffe0ff */
[----:B------:R-:W-:Y:S01]  /*1610*/  IMAD.WIDE.U32 R6, R35, c[0x0][0x280], R32 ;  /* 0x0000a00023067a25 */ /* 0x000fe200078e0020 */
[----:B------:R-:W-:Y:S01]  /*1620*/  USHF.L.U32 UR39, UR8, 0x5, URZ ;  /* 0x0000000508277899 */ /* 0x000fe2000800063f */
[----:B------:R-:W-:Y:S01]  /*1630*/  IADD3 R34, R32, 0x10, RZ ;  /* 0x0000001020227810 */ /* 0x000fe20007ffe0ff */
[----:B------:R-:W-:Y:S01]  /*1640*/  UIMAD.WIDE.U32 UR40, UR8, 0x60, URZ ;  /* 0x00000060082878a5 */ /* 0x000fe2000f8e003f */
[----:B------:R-:W-:Y:S01]  /*1650*/  IMAD.MOV.U32 R24, RZ, RZ, R6 ;  /* 0x000000ffff187224 */ /* 0x000fe200078e0006 */
[----:B------:R-:W-:Y:S01]  /*1660*/  ULDC.64 UR10, c[0x0][0x268] ;  /* 0x00009a00000a7ab9 */ /* 0x000fe20000000a00 */
[----:B------:R-:W-:Y:S01]  /*1670*/  @P1 IMAD R8, R131, 0x30, RZ ;  /* 0x0000003083081824 */ /* 0x000fe200078e02ff */
[----:B------:R-:W-:Y:S01]  /*1680*/  ULDC.64 UR8, c[0x0][0x1e8] ;  /* 0x00007a0000087ab9 */ /* 0x000fe20000000a00 */
[----:B------:R-:W-:Y:S01]  /*1690*/  IMAD.MOV.U32 R145, RZ, RZ, c[0x0][0x2b8] ;  /* 0x0000ae00ff917624 */ /* 0x000fe200078e00ff */
[----:B------:R-:W-:Y:S01]  /*16a0*/  UIMAD UR43, UR16, UR8, URZ ;  /* 0x00000008102b72a4 */ /* 0x000fe2000f8e023f */
[----:B------:R-:W-:Y:S01]  /*16b0*/  IMAD.MOV.U32 R144, RZ, RZ, c[0x0][0x27c] ;  /* 0x00009f00ff907624 */ /* 0x000fe200078e00ff */
[----:B------:R-:W-:Y:S01]  /*16c0*/  UIMAD.WIDE.U32 UR44, UR17, UR8, URZ ;  /* 0x00000008112c72a5 */ /* 0x000fe2000f8e003f */
[----:B------:R-:W-:Y:S01]  /*16d0*/  IMAD.MOV.U32 R136, RZ, RZ, c[0x0][0x27c] ;  /* 0x00009f00ff887624 */ /* 0x000fe200078e00ff */
[----:B------:R-:W-:Y:S01]  /*16e0*/  UIMAD UR43, UR17, UR9, UR43 ;  /* 0x00000009112b72a4 */ /* 0x000fe2000f8e022b */
[----:B------:R-:W-:Y:S01]  /*16f0*/  IMAD.WIDE.U32 R134, R134, c[0x0][0x280], RZ ;  /* 0x0000a00086867a25 */ /* 0x000fe200078e00ff */
[----:B------:R-:W-:-:S02]  /*1700*/  UIMAD UR10, UR28, UR10, URZ ;  /* 0x0000000a1c0a72a4 */ /* 0x000fc4000f8e023f */
[----:B------:R-:W-:Y:S01]  /*1710*/  ULDC.64 UR8, c[0x0][0x210] ;  /* 0x0000840000087ab9 */ /* 0x000fe20000000a00 */
[C---:B-1----:R-:W-:Y:S01]  /*1720*/  IMAD R4, R2.reuse, c[0x0][0x280], RZ ;  /* 0x0000a00002047a24 */ /* 0x042fe200078e02ff */
[----:B------:R-:W-:Y:S01]  /*1730*/  UIMAD UR42, UR16, UR8, URZ ;  /* 0x00000008102a72a4 */ /* 0x000fe2000f8e023f */
[----:B------:R-:W-:Y:S01]  /*1740*/  IMAD R2, R2, c[0x0][0x290], RZ ;  /* 0x0000a40002027a24 */ /* 0x000fe200078e02ff */
[----:B------:R-:W-:Y:S01]  /*1750*/  UIMAD UR10, UR29, UR11, UR10 ;  /* 0x0000000b1d0a72a4 */ /* 0x000fe2000f8e020a */
[C---:B------:R-:W-:Y:S01]  /*1760*/  IMAD R9, R35.reuse, c[0x0][0x284], R4 ;  /* 0x0000a10023097a24 */ /* 0x040fe200078e0204 */
[----:B------:R-:W-:Y:S01]  /*1770*/  UIMAD.WIDE.U32 UR46, UR17, UR8, URZ ;  /* 0x00000008112e72a5 */ /* 0x000fe2000f8e003f */
[----:B------:R-:W-:Y:S01]  /*1780*/  IMAD R11, R35, c[0x0][0x294], R2 ;  /* 0x0000a500230b7a24 */ /* 0x000fe200078e0202 */
[----:B------:R-:W-:Y:S01]  /*1790*/  @P3 IADD3 R2, P4, R10, R12, RZ ;  /* 0x0000000c0a023210 */ /* 0x000fe20007f9e0ff */
[----:B------:R-:W-:Y:S01]  /*17a0*/  IMAD.IADD R25, R7, 0x1, R9 ;  /* 0x0000000107197824 */ /* 0x000fe200078e0209 */
[----:B------:R-:W-:Y:S01]  /*17b0*/  UIMAD UR9, UR17, UR9, UR42 ;  /* 0x00000009110972a4 */ /* 0x000fe2000f8e022a */
[----:B------:R-:W-:Y:S01]  /*17c0*/  IMAD.WIDE.U32 R4, R35, c[0x0][0x290], R32 ;  /* 0x0000a40023047a25 */ /* 0x000fe200078e0020 */
[----:B------:R-:W-:-:S02]  /*17d0*/  UIADD3 UR43, UR45, UR43, URZ ;  /* 0x0000002b2d2b7290 */ /* 0x000fc4000fffe03f */
[----:B------:R-:W-:Y:S01]  /*17e0*/  UIADD3 UR9, UR47, UR9, URZ ;  /* 0x000000092f097290 */ /* 0x000fe2000fffe03f */
[----:B------:R-:W-:Y:S01]  /*17f0*/  IMAD.WIDE.U32 R6, R35, c[0x0][0x280], R20 ;  /* 0x0000a00023067a25 */ /* 0x000fe200078e0014 */
[----:B------:R-:W-:-:S03]  /*1800*/  UIADD3 UR8, UR41, UR5, URZ ;  /* 0x0000000529087290 */ /* 0x000fc6000fffe03f */
[----:B------:R-:W-:Y:S02]  /*1810*/  IMAD.IADD R23, R5, 0x1, R11 ;  /* 0x0000000105177824 */ /* 0x000fe400078e020b */
[----:B------:R-:W-:Y:S02]  /*1820*/  IMAD.MOV.U32 R22, RZ, RZ, R4 ;  /* 0x000000ffff167224 */ /* 0x000fe400078e0004 */
[----:B------:R-:W-:Y:S02]  /*1830*/  IMAD.IADD R19, R9, 0x1, R7 ;  /* 0x0000000109137824 */ /* 0x000fe400078e0207 */
[----:B------:R-:W-:-:S04]  /*1840*/  IMAD.WIDE.U32 R4, R35, c[0x0][0x290], R20 ;  /* 0x0000a40023047a25 */ /* 0x000fc800078e0014 */
[----:B------:R-:W-:Y:S02]  /*1850*/  IMAD.SHL.U32 R7, R131, 0x20, RZ ;  /* 0x0000002083077824 */ /* 0x000fe400078e00ff */
[----:B---3--:R-:W-:Y:S02]  /*1860*/  IMAD.IADD R17, R11, 0x1, R5 ;  /* 0x000000010b117824 */ /* 0x008fe400078e0205 */
[----:B------:R-:W-:Y:S01]  /*1870*/  IMAD.MOV.U32 R18, RZ, RZ, R6 ;  /* 0x000000ffff127224 */ /* 0x000fe200078e0006 */
[----:B------:R-:W-:Y:S01]  /*1880*/  @P3 IADD3.X R5, R3, R13, R7, P4, !PT ;  /* 0x0000000d03053210 */ /* 0x000fe200027fe407 */
[----:B------:R-:W-:Y:S01]  /*1890*/  IMAD.MOV.U32 R16, RZ, RZ, R4 ;  /* 0x000000ffff107224 */ /* 0x000fe200078e0004 */
[C---:B------:R-:W-:Y:S01]  /*18a0*/  @P3 LEA R6, P4, R2.reuse, c[0x0][0x220], 0x1 ;  /* 0x0000880002063a11 */ /* 0x040fe200078808ff */
[----:B------:R-:W-:Y:S02]  /*18b0*/  @P0 IMAD R11, R131, 0x50, RZ ;  /* 0x00000050830b0824 */ /* 0x000fe400078e02ff */
[----:B------:R-:W-:Y:S01]  /*18c0*/  IMAD.WIDE.U32 R96, R133, c[0x0][0x280], R24 ;  /* 0x0000a00085607a25 */ /* 0x000fe200078e0018 */
[----:B------:R-:W-:-:S02]  /*18d0*/  @P3 LEA.HI.X R7, R2, c[0x0][0x224], R5, 0x1, P4 ;  /* 0x0000890002073a11 */ /* 0x000fc400020f0c05 */
[----:B------:R-:W-:Y:S01]  /*18e0*/  ISETP.GE.AND P4, PT, R20, c[0x0][0x27c], PT ;  /* 0x00009f0014007a0c */ /* 0x000fe20003f86270 */
[----:B------:R-:W-:Y:S02]  /*18f0*/  @P1 IMAD.MOV.U32 R2, RZ, RZ, R10 ;  /* 0x000000ffff021224 */ /* 0x000fe400078e000a */
[----:B------:R1:W-:Y:S01]  /*1900*/  @P3 LDGSTS.E.BYPASS.LTC128B.128 [R78+0x4100], [R6.64], !P6 ;  /* 0x04100000064e3fae */ /* 0x0003e2000f101d5a */
[----:B------:R-:W-:Y:S01]  /*1910*/  IMAD.WIDE.U32 R94, R133, c[0x0][0x290], R22 ;  /* 0x0000a400855e7a25 */ /* 0x000fe200078e0016 */
[----:B------:R-:W-:-:S03]  /*1920*/  P2R R129, PR, RZ, 0x10 ;  /* 0x00000010ff817803 */ /* 0x000fc60000000000 */
[----:B------:R-:W-:Y:S01]  /*1930*/  @P1 IMAD.WIDE.U32 R4, R132, 0x30, R2 ;  /* 0x0000003084041825 */ /* 0x000fe200078e0002 */
[----:B------:R-:W-:-:S03]  /*1940*/  SEL R2, RZ, c[0x0][0x27c], !P4 ;  /* 0x00009f00ff027a07 */ /* 0x000fc60006000000 */
[----:B------:R-:W-:Y:S01]  /*1950*/  @P1 IMAD.IADD R8, R5, 0x1, R8 ;  /* 0x0000000105081824 */ /* 0x000fe200078e0208 */
[----:B------:R-:W-:Y:S01]  /*1960*/  @P1 LEA R12, P3, R4, c[0x0][0x220], 0x1 ;  /* 0x00008800040c1a11 */ /* 0x000fe200078608ff */
[----:B------:R-:W-:-:S03]  /*1970*/  IMAD.WIDE.U32 R92, R133, c[0x0][0x280], R18 ;  /* 0x0000a000855c7a25 */ /* 0x000fc600078e0012 */
[----:B------:R-:W-:Y:S01]  /*1980*/  @P1 LEA.HI.X R13, R4, c[0x0][0x224], R8, 0x1, P3 ;  /* 0x00008900040d1a11 */ /* 0x000fe200018f0c08 */
[----:B------:R-:W-:Y:S01]  /*1990*/  IMAD.IADD R4, R20, 0x1, R2 ;  /* 0x0000000114047824 */ /* 0x000fe200078e0202 */
[----:B------:R-:W-:Y:S01]  /*19a0*/  @P2 LEA R5, P3, R132, R10, 0x6 ;  /* 0x0000000a84052211 */ /* 0x000fe200078630ff */
[----:B------:R-:W-:Y:S02]  /*19b0*/  @P0 IMAD.MOV.U32 R2, RZ, RZ, R10 ;  /* 0x000000ffff020224 */ /* 0x000fe400078e000a */
[----:B------:R3:W-:Y:S01]  /*19c0*/  @P1 LDGSTS.E.BYPASS.LTC128B.128 [R78+0x4900], [R12.64], !P6 ;  /* 0x049000000c4e1fae */ /* 0x0007e2000f101d5a */
[----:B------:R-:W-:Y:S01]  /*19d0*/  ISETP.GE.AND P1, PT, R83, c[0x0][0x1d4], PT ;  /* 0x0000750053007a0c */ /* 0x000fe20003f26270 */
[----:B------:R-:W-:-:S03]  /*19e0*/  IMAD.WIDE.U32 R90, R133, c[0x0][0x290], R16 ;  /* 0x0000a400855a7a25 */ /* 0x000fc600078e0010 */
[----:B------:R-:W-:Y:S01]  /*19f0*/  P2R R106, PR, RZ, 0x2 ;  /* 0x00000002ff6a7803 */ /* 0x000fe20000000000 */
[----:B------:R-:W-:Y:S01]  /*1a00*/  IMAD.WIDE.U32 R84, R84, c[0x0][0x268], R14 ;  /* 0x00009a0054547a25 */ /* 0x000fe200078e000e */
[----:B------:R-:W-:Y:S02]  /*1a10*/  ISETP.NE.AND P1, PT, R145, 0x1, PT ;  /* 0x000000019100780c */ /* 0x000fe40003f25270 */
[C---:B-1----:R-:W-:Y:S01]  /*1a20*/  @P2 LEA.HI.X R6, R132.reuse, R3, R131, 0x6, P3 ;  /* 0x0000000384062211 */ /* 0x042fe200018f3483 */
[----:B------:R-:W-:Y:S01]  /*1a30*/  @P0 IMAD.WIDE.U32 R2, R132, 0x50, R2 ;  /* 0x0000005084020825 */ /* 0x000fe200078e0002 */
[----:B------:R-:W-:Y:S02]  /*1a40*/  @P2 LEA R8, P3, R5, c[0x0][0x220], 0x1 ;  /* 0x0000880005082a11 */ /* 0x000fe400078608ff */
[----:B------:R-:W-:Y:S01]  /*1a50*/  SHF.R.S32.HI R7, RZ, 0x1f, R4 ;  /* 0x0000001fff077819 */ /* 0x000fe20000011404 */
[----:B------:R-:W-:Y:S01]  /*1a60*/  @P0 IMAD.IADD R3, R3, 0x1, R11 ;  /* 0x0000000103030824 */ /* 0x000fe200078e020b */
[----:B------:R-:W-:Y:S01]  /*1a70*/  @P2 LEA.HI.X R9, R5, c[0x0][0x224], R6, 0x1, P3 ;  /* 0x0000890005092a11 */ /* 0x000fe200018f0c06 */
[----:B------:R-:W-:Y:S01]  /*1a80*/  IMAD.U32 R5, RZ, RZ, UR30 ;  /* 0x0000001eff057e24 */ /* 0x000fe2000f8e00ff */
[C---:B------:R-:W-:Y:S01]  /*1a90*/  @P0 LEA R6, P3, R2.reuse, c[0x0][0x220], 0x1 ;  /* 0x0000880002060a11 */ /* 0x040fe200078608ff */
[----:B------:R-:W-:Y:S01]  /*1aa0*/  IMAD.SHL.U32 R11, R137, 0x40, RZ ;  /* 0x00000040890b7824 */ /* 0x000fe200078e00ff */
[----:B------:R-:W-:Y:S01]  /*1ab0*/  LEA.HI R4, R7, R4, RZ, 0x3 ;  /* 0x0000000407047211 */ /* 0x000fe200078f18ff */
[----:B------:R1:W-:Y:S01]  /*1ac0*/  @P2 LDGSTS.E.BYPASS.LTC128B.128 [R78+0x5100], [R8.64], !P6 ;  /* 0x05100000084e2fae */ /* 0x0003e2000f101d5a */
[----:B------:R-:W-:Y:S01]  /*1ad0*/  @P0 LEA.HI.X R7, R2, c[0x0][0x224], R3, 0x1, P3 ;  /* 0x0000890002070a11 */ /* 0x000fe200018f0c03 */
[----:B------:R-:W-:Y:S01]  /*1ae0*/  IMAD.SHL.U32 R136, R136, 0x2, RZ ;  /* 0x0000000288887824 */ /* 0x000fe200078e00ff */
[----:B------:R-:W-:Y:S01]  /*1af0*/  LOP3.LUT R107, R11, 0x1c0, RZ, 0xc0, !PT ;  /* 0x000001c00b6b7812 */ /* 0x000fe200078ec0ff */
[----:B------:R-:W-:Y:S01]  /*1b00*/  IMAD.IADD R139, R135, 0x1, R139 ;  /* 0x00000001878b7824 */ /* 0x000fe200078e028b */
[----:B------:R-:W-:Y:S01]  /*1b10*/  LOP3.LUT R88, R4, 0xfffffff8, RZ, 0xc0, !PT ;  /* 0xfffffff804587812 */ /* 0x000fe200078ec0ff */
[----:B------:R4:W-:Y:S01]  /*1b20*/  @P0 LDGSTS.E.BYPASS.LTC128B.128 [R78+0x5900], [R6.64], !P6 ;  /* 0x05900000064e0fae */ /* 0x0009e2000f101d5a */
[----:B------:R-:W-:Y:S01]  /*1b30*/  ISETP.GE.AND P0, PT, R20, c[0x0][0x1d4], PT ;  /* 0x0000750014007a0c */ /* 0x000fe20003f06270 */
[----:B------:R-:W-:Y:S01]  /*1b40*/  IMAD R0, R0, 0x20, R35 ;  /* 0x0000002000007824 */ /* 0x000fe200078e0223 */
[----:B------:R-:W-:Y:S01]  /*1b50*/  SHF.R.U32.HI R140, RZ, 0x3, R107 ;  /* 0x00000003ff8c7819 */ /* 0x000fe2000001166b */
[----:B------:R-:W0:Y:S01]  /*1b60*/  LDGDEPBAR ;  /* 0x00000000000079af */ /* 0x000e220000000000 */
[----:B------:R-:W-:-:S02]  /*1b70*/  P2R R89, PR, RZ, 0x1 ;  /* 0x00000001ff597803 */ /* 0x000fc40000000000 */
[C---:B------:R-:W-:Y:S01]  /*1b80*/  SHF.L.U64.HI R131, R132.reuse, 0x5, R131 ;  /* 0x0000000584837819 */ /* 0x040fe20000010283 */
[----:B------:R-:W-:Y:S01]  /*1b90*/  IMAD.SHL.U32 R132, R132, 0x20, RZ ;  /* 0x0000002084847824 */ /* 0x000fe200078e00ff */
[----:B------:R-:W-:Y:S02]  /*1ba0*/  SHF.R.S32.HI R105, RZ, 0x3, R4 ;  /* 0x00000003ff697819 */ /* 0x000fe40000011404 */
[----:B------:R-:W-:Y:S02]  /*1bb0*/  SHF.R.S32.HI R100, RZ, 0x1f, R88 ;  /* 0x0000001fff647819 */ /* 0x000fe40000011458 */
[----:B------:R-:W-:Y:S01]  /*1bc0*/  IADD3 R87, R85, UR10, RZ ;  /* 0x0000000a55577c10 */ /* 0x000fe2000fffe0ff */
[----:B------:R-:W-:Y:S01]  /*1bd0*/  ULDC.U8 UR10, c[0x0][0x298] ;  /* 0x0000a600000a7ab9 */ /* 0x000fe20000000000 */
[----:B-1----:R-:W-:Y:S01]  /*1be0*/  IMAD.U32 R8, RZ, RZ, UR22 ;  /* 0x00000016ff087e24 */ /* 0x002fe2000f8e00ff */
[----:B----4-:R-:W-:Y:S02]  /*1bf0*/  LEA.HI R6, R29, R209, RZ, 0x5 ;  /* 0x000000d11d067211 */ /* 0x010fe400078f28ff */
[----:B------:R-:W-:-:S03]  /*1c00*/  SHF.R.S32.HI R7, RZ, 0x1f, R26 ;  /* 0x0000001fff077819 */ /* 0x000fc6000001141a */
[----:B------:R-:W-:-:S05]  /*1c10*/  IMAD.SHL.U32 R6, R6, 0x10, RZ ;  /* 0x0000001006067824 */ /* 0x000fca00078e00ff */
[----:B------:R-:W-:Y:S01]  /*1c20*/  LOP3.LUT R120, R6, 0xfffffe00, RZ, 0xc0, !PT ;  /* 0xfffffe0006787812 */ /* 0x000fe200078ec0ff */
[----:B------:R-:W-:-:S05]  /*1c30*/  IMAD.SHL.U32 R6, R138, 0x40, RZ ;  /* 0x000000408a067824 */ /* 0x000fca00078e00ff */
[----:B------:R-:W-:-:S04]  /*1c40*/  LOP3.LUT R108, R6, 0x1c0, RZ, 0xc0, !PT ;  /* 0x000001c0066c7812 */ /* 0x000fc800078ec0ff */
[----:B------:R-:W-:Y:S02]  /*1c50*/  SHF.R.U32.HI R141, RZ, 0x3, R108 ;  /* 0x00000003ff8d7819 */ /* 0x000fe4000001166c */
[----:B--2---:R-:W-:Y:S01]  /*1c60*/  @P5 SHF.R.S32.HI R3, RZ, 0x1f, R27 ;  /* 0x0000001fff035819 */ /* 0x004fe2000001141b */
[----:B------:R-:W-:Y:S01]  /*1c70*/  @!P5 IMAD.MOV.U32 R3, RZ, RZ, R5 ;  /* 0x000000ffff03d224 */ /* 0x000fe200078e0005 */
[----:B------:R-:W-:Y:S01]  /*1c80*/  SHF.R.S32.HI R5, RZ, 0x1f, R133 ;  /* 0x0000001fff057819 */ /* 0x000fe20000011485 */
[----:B------:R-:W-:Y:S02]  /*1c90*/  @P5 IMAD.MOV.U32 R2, RZ, RZ, R27 ;  /* 0x000000ffff025224 */ /* 0x000fe400078e001b */
[----:B------:R-:W-:Y:S02]  /*1ca0*/  @!P5 IMAD.MOV.U32 R2, RZ, RZ, R8 ;  /* 0x000000ffff02d224 */ /* 0x000fe400078e0008 */
[C---:B------:R-:W-:Y:S02]  /*1cb0*/  IMAD R8, R5.reuse, c[0x0][0x280], RZ ;  /* 0x0000a00005087a24 */ /* 0x040fe400078e02ff */
[----:B------:R-:W-:-:S02]  /*1cc0*/  IMAD R5, R5, c[0x0][0x290], RZ ;  /* 0x0000a40005057a24 */ /* 0x000fc400078e02ff */
[C---:B------:R-:W-:Y:S01]  /*1cd0*/  IMAD R10, R133.reuse, c[0x0][0x284], R8 ;  /* 0x0000a100850a7a24 */ /* 0x040fe200078e0208 */
[----:B------:R-:W-:Y:S01]  /*1ce0*/  SHF.R.S32.HI R8, RZ, 0x1f, R137 ;  /* 0x0000001fff087819 */ /* 0x000fe20000011489 */
[----:B------:R-:W-:Y:S01]  /*1cf0*/  IMAD R9, R133, c[0x0][0x294], R5 ;  /* 0x0000a50085097a24 */ /* 0x000fe200078e0205 */
[----:B------:R-:W-:Y:S01]  /*1d00*/  LEA.HI R5, R7, R35, RZ, 0x3 ;  /* 0x0000002307057211 */ /* 0x000fe200078f18ff */
[----:B------:R-:W-:Y:S01]  /*1d10*/  IMAD R3, R3, c[0x0][0x2b0], RZ ;  /* 0x0000ac0003037a24 */ /* 0x000fe200078e02ff */
[----:B------:R-:W-:Y:S01]  /*1d20*/  LEA.HI R6, R8, R137, RZ, 0x3 ;  /* 0x0000008908067211 */ /* 0x000fe200078f18ff */
[C---:B------:R-:W-:Y:S01]  /*1d30*/  IMAD.WIDE.U32 R114, R2.reuse, c[0x0][0x2b0], RZ ;  /* 0x0000ac0002727a25 */ /* 0x040fe200078e00ff */
[----:B------:R-:W-:Y:S02]  /*1d40*/  LOP3.LUT R5, R5, 0xfffffff8, RZ, 0xc0, !PT ;  /* 0xfffffff805057812 */ /* 0x000fe400078ec0ff */
[----:B------:R-:W-:Y:S01]  /*1d50*/  SHF.R.S32.HI R7, RZ, 0x1f, R138 ;  /* 0x0000001fff077819 */ /* 0x000fe2000001148a */
[----:B------:R-:W-:-:S02]  /*1d60*/  IMAD R3, R2, c[0x0][0x2b4], R3 ;  /* 0x0000ad0002037a24 */ /* 0x000fc400078e0203 */
[----:B------:R-:W-:Y:S01]  /*1d70*/  IMAD.IADD R5, R35, 0x1, -R5 ;  /* 0x0000000123057824 */ /* 0x000fe200078e0a05 */
[----:B------:R-:W-:Y:S01]  /*1d80*/  LEA.HI R7, R7, R138, RZ, 0x3 ;  /* 0x0000008a07077211 */ /* 0x000fe200078f18ff */
[----:B------:R-:W-:Y:S02]  /*1d90*/  IMAD.SHL.U32 R6, R6, 0x40, RZ ;  /* 0x0000004006067824 */ /* 0x000fe400078e00ff */
[C---:B------:R-:W-:Y:S01]  /*1da0*/  IMAD.SHL.U32 R8, R5.reuse, 0x40, RZ ;  /* 0x0000004005087824 */ /* 0x040fe200078e00ff */
[----:B------:R-:W-:Y:S01]  /*1db0*/  LOP3.LUT P0, RZ, R5, 0x4, RZ, 0xc0, !PT ;  /* 0x0000000405ff7812 */ /* 0x000fe2000780c0ff */
[----:B------:R-:W-:Y:S01]  /*1dc0*/  IMAD.IADD R126, R115, 0x1, R3 ;  /* 0x00000001737e7824 */ /* 0x000fe200078e0203 */
[----:B------:R-:W-:Y:S01]  /*1dd0*/  SHF.R.S32.HI R5, RZ, 0x1f, R83 ;  /* 0x0000001fff057819 */ /* 0x000fe20000011453 */
[----:B------:R-:W-:Y:S01]  /*1de0*/  IMAD.SHL.U32 R7, R7, 0x40, RZ ;  /* 0x0000004007077824 */ /* 0x000fe200078e00ff */
[----:B------:R-:W-:Y:S01]  /*1df0*/  LOP3.LUT R118, R8, 0x1c0, RZ, 0xc0, !PT ;  /* 0x000001c008767812 */ /* 0x000fe200078ec0ff */
[----:B------:R-:W-:Y:S01]  /*1e00*/  IMAD.IADD R104, R97, 0x1, R10 ;  /* 0x0000000161687824 */ /* 0x000fe200078e020a */
[----:B------:R-:W-:Y:S01]  /*1e10*/  LEA.HI R5, R5, R83, RZ, 0x3 ;  /* 0x0000005305057211 */ /* 0x000fe200078f18ff */
[----:B------:R-:W-:Y:S01]  /*1e20*/  IMAD.IADD R102, R10, 0x1, R93 ;  /* 0x000000010a667824 */ /* 0x000fe200078e025d */
[----:B------:R-:W-:Y:S01]  /*1e30*/  SHF.R.U32.HI R119, RZ, 0x3, R118 ;  /* 0x00000003ff777819 */ /* 0x000fe20000011676 */
[----:B------:R-:W-:Y:S01]  /*1e40*/  IMAD.IADD R103, R95, 0x1, R9 ;  /* 0x000000015f677824 */ /* 0x000fe200078e0209 */
[----:B------:R-:W-:Y:S01]  /*1e50*/  LOP3.LUT R2, R118, 0x18, R20, 0xf8, !PT ;  /* 0x0000001876027812 */ /* 0x000fe200078ef814 */
[----:B------:R-:W-:Y:S01]  /*1e60*/  IMAD.IADD R101, R9, 0x1, R91 ;  /* 0x0000000109657824 */ /* 0x000fe200078e025b */
[----:B------:R-:W-:-:S02]  /*1e70*/  LOP3.LUT R121, R6, 0xfffffe00, RZ, 0xc0, !PT ;  /* 0xfffffe0006797812 */ /* 0x000fc400078ec0ff */
[----:B------:R-:W-:Y:S02]  /*1e80*/  LOP3.LUT R2, R2, R119, RZ, 0x3c, !PT ;  /* 0x0000007702027212 */ /* 0x000fe400078e3cff */
[----:B------:R-:W-:Y:S02]  /*1e90*/  LOP3.LUT R6, R118, 0x38, R4, 0xf8, !PT ;  /* 0x0000003876067812 */ /* 0x000fe400078ef804 */
[----:B------:R-:W-:Y:S01]  /*1ea0*/  LOP3.LUT R73, R5, 0xfffffff8, RZ, 0xc0, !PT ;  /* 0xfffffff805497812 */ /* 0x000fe200078ec0ff */
[----:B------:R-:W-:Y:S01]  /*1eb0*/  IMAD.IADD R3, R2, 0x1, R120 ;  /* 0x0000000102037824 */ /* 0x000fe200078e0278 */
[----:B------:R-:W-:Y:S02]  /*1ec0*/  LOP3.LUT R122, R7, 0xfffffe00, RZ, 0xc0, !PT ;  /* 0xfffffe00077a7812 */ /* 0x000fe400078ec0ff */
[----:B------:R-:W-:Y:S02]  /*1ed0*/  LOP3.LUT R5, R108, 0x38, R4, 0xf8, !PT ;  /* 0x000000386c057812 */ /* 0x000fe400078ef804 */
[----:B------:R-:W-:-:S02]  /*1ee0*/  LEA R79, R3, 0x100, 0x1 ;  /* 0x00000100034f7811 */ /* 0x000fc400078e08ff */
[----:B------:R-:W-:Y:S02]  /*1ef0*/  LOP3.LUT R2, R107, 0x38, R4, 0xf8, !PT ;  /* 0x000000386b027812 */ /* 0x000fe400078ef804 */
[----:B------:R-:W-:Y:S02]  /*1f00*/  LOP3.LUT R3, R6, R119, RZ, 0x3c, !PT ;  /* 0x0000007706037212 */ /* 0x000fe400078e3cff */
[----:B------:R-:W-:Y:S02]  /*1f10*/  LOP3.LUT R5, R122, R5, R141, 0xf6, !PT ;  /* 0x000000057a057212 */ /* 0x000fe400078ef68d */
[----:B------:R-:W-:Y:S01]  /*1f20*/  LOP3.LUT R2, R121, R2, R140, 0xf6, !PT ;  /* 0x0000000279027212 */ /* 0x000fe200078ef68c */
[----:B------:R-:W-:Y:S01]  /*1f30*/  IMAD.IADD R3, R3, 0x1, R120 ;  /* 0x0000000103037824 */ /* 0x000fe200078e0278 */
[----:B------:R-:W-:Y:S01]  /*1f40*/  IADD3 R80, R79, 0x40, RZ ;  /* 0x000000404f507810 */ /* 0x000fe20007ffe0ff */
[----:B------:R-:W-:Y:S01]  /*1f50*/  IMAD.SHL.U32 R125, R5, 0x2, RZ ;  /* 0x00000002057d7824 */ /* 0x000fe200078e00ff */
[----:B------:R-:W-:Y:S01]  /*1f60*/  @P0 IADD3 R80, R79, -0x40, RZ ;  /* 0xffffffc04f500810 */ /* 0x000fe20007ffe0ff */
[----:B------:R-:W-:Y:S01]  /*1f70*/  IMAD.SHL.U32 R124, R2, 0x2, RZ ;  /* 0x00000002027c7824 */ /* 0x000fe200078e00ff */
[----:B------:R-:W-:Y:S01]  /*1f80*/  SHF.R.S32.HI R81, RZ, 0x1f, R73 ;  /* 0x0000001fff517819 */ /* 0x000fe20000011449 */
[----:B------:R-:W-:Y:S01]  /*1f90*/  IMAD.SHL.U32 R123, R3, 0x2, RZ ;  /* 0x00000002037b7824 */ /* 0x000fe200078e00ff */
[----:B------:R-:W-:Y:S01]  /*1fa0*/  BAR.SYNC.DEFER_BLOCKING 0x0 ;  /* 0x0000000000007b1d */ /* 0x000fe20000010000 */
[----:B---3--:R-:W-:-:S05]  /*1fb0*/  ISETP.GE.AND P0, PT, R144, 0x1, PT ;  /* 0x000000019000780c */ /* 0x008fca0003f06270 */
.L_x_376:
        /* <DEDUP_REMOVED lines=13> */
[C---:B------:R-:W-:Y:S04]  /*2090*/  @!P0 IADD3 R3, P1, R5.reuse, R114, RZ ;  /* 0x0000007205038210 */ /* 0x040fe80007f3e0ff */
[----:B------:R-:W-:Y:S02]  /*20a0*/  @!P0 LEA.HI.X.SX32 R6, R5, R126, 0x1, P1 ;  /* 0x0000007e05068211 */ /* 0x000fe400008f0eff */
[C---:B------:R-:W-:Y:S04]  /*20b0*/  @!P0 LEA R2, P1, R3.reuse, c[0x0][0x2a0], 0x2 ;  /* 0x0000a80003028a11 */ /* 0x040fe800078210ff */
[----:B------:R-:W-:Y:S05]  /*20c0*/  @!P0 LEA.HI.X R3, R3, c[0x0][0x2a4], R6, 0x2, P1 ;  /* 0x0000a90003038a11 */ /* 0x000fea00008f1406 */
[----:B------:R1:W2:Y:S04]  /*20d0*/  @!P0 LDG.E R82, [R2.64] ;  /* 0x0000001a02528981 */ /* 0x0002a8000c1e1900 */
[----:B------:R-:W-:Y:S01]  /*20e0*/  BAR.SYNC.DEFER_BLOCKING 0x0 ;  /* 0x0000000000007b1d */ /* 0x000fe20000010000 */
[----:B-1----:R-:W-:Y:S04]  /*20f0*/  IMAD.MOV R2, RZ, RZ, -R5 ;  /* 0x000000ffff027224 */ /* 0x002fe800078e0a05 */
[----:B------:R-:W-:Y:S04]  /*2100*/  IMAD R86, R2, c[0x0][0x2b8], R4 ;  /* 0x0000ae0002567a24 */ /* 0x000fe800078e0204 */
[----:B------:R-:W-:Y:S01]  /*2110*/  IMAD.WIDE.U32 R2, R86, c[0x0][0x1e0], RZ ;  /* 0x0000780056027a25 */ /* 0x000fe200078e00ff */
[----:B------:R-:W-:Y:S05]  /*2120*/  SHF.R.S32.HI R98, RZ, 0x1f, R86 ;  /* 0x0000001fff627819 */ /* 0x000fea0000011456 */
        /* <DEDUP_REMOVED lines=11> */
[----:B------:R-:W-:-:S05]  /*21e0*/  @!P2 BRA `(.L_x_343) ;  /* 0x00003b400000a947 */ /* 0x000fca0003800000 */
[----:B------:R-:W-:Y:S01]  /*21f0*/  USHF.R.S32.HI UR28, URZ, 0x1f, UR6 ;  /* 0x0000001f3f1c7899 */ /* 0x000fe20008011406 */
[----:B------:R-:W-:Y:S01]  /*2200*/  ISETP.NE.AND P0, PT, RZ, UR10, PT ;  /* 0x0000000aff007c0c */ /* 0x000fe2000bf05270 */
[----:B------:R-:W-:Y:S01]  /*2210*/  UIMAD UR11, UR8, UR6, URZ ;  /* 0x00000006080b72a4 */ /* 0x000fe2000f8e023f */
[----:B------:R-:W-:Y:S01]  /*2220*/  IMAD R2, R139, UR6, RZ ;  /* 0x000000068b027c24 */ /* 0x000fe2000f8e02ff */
[----:B------:R-:W-:Y:S01]  /*2230*/  UIMAD UR5, UR6, -0x60, UR4 ;  /* 0xffffffa0060578a4 */ /* 0x000fe2000f8e0204 */
[C---:B------:R-:W-:Y:S01]  /*2240*/  IMAD.WIDE.U32 R60, R134.reuse, UR6, RZ ;  /* 0x00000006863c7c25 */ /* 0x040fe2000f8e00ff */
[----:B------:R-:W-:Y:S02]  /*2250*/  UIMAD.WIDE.U32 UR30, UR40, UR6, URZ ;  /* 0x00000006281e72a5 */ /* 0x000fe4000f8e003f */
[----:B------:R-:W-:Y:S01]  /*2260*/  UIMAD UR11, UR28, UR40, UR11 ;  /* 0x000000281c0b72a4 */ /* 0x000fe2000f8e020b */
[----:B------:R-:W-:Y:S01]  /*2270*/  IMAD R2, R134, UR28, R2 ;  /* 0x0000001c86027c24 */ /* 0x000fe2000f8e0202 */
[----:B------:R-:W-:Y:S02]  /*2280*/  UISETP.LT.AND UP0, UPT, UR5, 0x60, UPT ;  /* 0x000000600500788c */ /* 0x000fe4000bf01270 */
[----:B------:R-:W-:Y:S02]  /*2290*/  UIADD3 UR11, UR31, UR11, URZ ;  /* 0x0000000b1f0b7290 */ /* 0x000fe4000fffe03f */
[----:B------:R-:W-:Y:S01]  /*22a0*/  USEL UR28, UR5, 0x60, UP0 ;  /* 0x00000060051c7887 */ /* 0x000fe20008000000 */
        /* <DEDUP_REMOVED lines=15> */
[----:B------:R-:W-:Y:S04]  /*23a0*/  IADD3 R3, P0, R94, UR30, RZ ;  /* 0x0000001e5e037c10 */ /* 0x000fe8000ff1e0ff */
[----:B------:R-:W-:Y:S02]  /*23b0*/  IADD3.X R5, R103, UR11, RZ, P0, !PT ;  /* 0x0000000b67057c10 */ /* 0x000fe400087fe4ff */
        /* <DEDUP_REMOVED lines=13> */
.L_x_346:
[----:B------:R-:W-:Y:S05]  /*2490*/  BSYNC B0 ;  /* 0x0000000000007941 */ /* 0x000fea0003800000 */
.L_x_345:
        /* <DEDUP_REMOVED lines=19> */
[----:B------:R-:W-:Y:S01]  /*25d0*/  IADD3 R4, P1, P0, R96, UR35, R60 ;  /* 0x0000002360047c10 */ /* 0x000fe2000f83e03c */
[----:B------:R-:W-:Y:S01]  /*25e0*/  IMAD.U32 R5, RZ, RZ, UR39 ;  /* 0x00000027ff057e24 */ /* 0x000fe2000f8e00ff */
[----:B------:R-:W-:Y:S01]  /*25f0*/  CS2R R42, SRZ ;  /* 0x00000000002a7805 */ /* 0x000fe2000001ff00 */
[----:B------:R-:W-:Y:S01]  /*2600*/  IMAD.U32 R8, RZ, RZ, UR38 ;  /* 0x00000026ff087e24 */ /* 0x000fe2000f8e00ff */
[----:B------:R-:W-:Y:S01]  /*2610*/  IADD3.X R7, R104, UR34, R37, P1, P0 ;  /* 0x0000002268077c10 */ /* 0x000fe20008fe0425 */
[----:B------:R-:W-:Y:S01]  /*2620*/  CS2R R14, SRZ ;  /* 0x00000000000e7805 */ /* 0x000fe2000001ff00 */
[----:B------:R-:W-:Y:S01]  /*2630*/  IADD3 R5, P1, P0, R94, UR30, R5 ;  /* 0x0000001e5e057c10 */ /* 0x000fe2000f83e005 */
[----:B------:R-:W-:Y:S01]  /*2640*/  CS2R R44, SRZ ;  /* 0x00000000002c7805 */ /* 0x000fe2000001ff00 */
[----:B------:R-:W-:Y:S02]  /*2650*/  CS2R R16, SRZ ;  /* 0x0000000000107805 */ /* 0x000fe4000001ff00 */
[----:B------:R-:W-:Y:S02]  /*2660*/  IADD3.X R8, R103, UR11, R8, P1, P0 ;  /* 0x0000000b67087c10 */ /* 0x000fe40008fe0408 */
        /* <DEDUP_REMOVED lines=12> */
.L_x_348:
[----:B------:R-:W-:Y:S05]  /*2730*/  BSYNC B0 ;  /* 0x0000000000007941 */ /* 0x000fea0003800000 */
.L_x_347:
        /* <DEDUP_REMOVED lines=24> */
[----:B------:R-:W-:Y:S01]  /*28c0*/  IMAD.U32 R5, RZ, RZ, UR31 ;  /* 0x0000001fff057e24 */ /* 0x000fe2000f8e00ff */
[----:B------:R-:W-:Y:S01]  /*28d0*/  IADD3 R5, P1, P0, R94, UR37, R4 ;  /* 0x000000255e057c10 */ /* 0x000fe2000f83e004 */
[----:B------:R-:W-:Y:S03]  /*28e0*/  CS2R R24, SRZ ;  /* 0x0000000000187805 */ /* 0x000fe6000001ff00 */
        /* <DEDUP_REMOVED lines=13> */
.L_x_350:
[----:B------:R-:W-:Y:S05]  /*29c0*/  BSYNC B0 ;  /* 0x0000000000007941 */ /* 0x000fea0003800000 */
.L_x_349:
        /* <DEDUP_REMOVED lines=74> */
.L_x_354:
[----:B------:R-:W-:Y:S05]  /*2e70*/  BSYNC B0 ;  /* 0x0000000000007941 */ /* 0x000fea0003800000 */
.L_x_353:
        /* <DEDUP_REMOVED lines=57> */
.L_x_352:
[----:B------:R-:W-:Y:S05]  /*3210*/  BSYNC B1 ;  /* 0x0000000000017941 */ /* 0x000fea0003800000 */
.L_x_351:
[----:B--2---:R2:W4:Y:S01]  /*3220*/  SHFL.IDX PT, R38, R76, 0x1, 0x1c1f ;  /* 0x003c1f004c267f89 */ /* 0x00452200000e0000 */
[----:B------:R-:W-:Y:S03]  /*3230*/  BSSY B1, `(.L_x_355) ;  /* 0x0000077000017945 */ /* 0x000fe60003800000 */
[----:B------:R2:W1:Y:S01]  /*3240*/  SHFL.IDX PT, R37, R77, 0x1, 0x1c1f ;  /* 0x003c1f004d257f89 */ /* 0x00046200000e0000 */
[----:B------:R-:W-:-:S05]  /*3250*/  @P4 BRA `(.L_x_356) ;  /* 0x0000074000004947 */ /* 0x000fca0003800000 */
[----:B------:R-:W-:Y:S01]  /*3260*/  ISETP.NE.AND P0, PT, R89, RZ, PT ;  /* 0x000000ff5900720c */ /* 0x000fe20003f05270 */
[----:B------:R-:W-:Y:S01]  /*3270*/  @!UPT UIADD3 URZ, URZ, URZ, URZ ;  /* 0x0000003f3f3ff290 */ /* 0x000fe2000fffe03f */
[----:B------:R-:W-:Y:S11]  /*3280*/  BSSY B0, `(.L_x_357) ;  /* 0x0000038000007945 */ /* 0x000ff60003800000 */
[----:B------:R-:W-:-:S05]  /*3290*/  @P0 BRA `(.L_x_358) ;  /* 0x0000036000000947 */ /* 0x000fca0003800000 */
[C---:B-1----:R-:W-:Y:S01]  /*32a0*/  LEA R30, P0, R20.reuse, R37, 0x1 ;  /* 0x00000025141e7211 */ /* 0x042fe200078008ff */
[----:B------:R-:W1:Y:S03]  /*32b0*/  LDS.128 R8, [R79+0x4000] ;  /* 0x004000004f087984 */ /* 0x000e660000000c00 */
        /* <DEDUP_REMOVED lines=39> */
[----:B------:R-:W-:Y:S01]  /*3530*/  @!P0 FMUL.FTZ R4, R7, R4 ;  /* 0x0000000407048220 */ /* 0x000fe20000410000 */
        /* <DEDUP_REMOVED lines=12> */
.L_x_358:
[----:B------:R-:W-:Y:S05]  /*3600*/  BSYNC B0 ;  /* 0x0000000000007941 */ /* 0x000fea0003800000 */
.L_x_357:
[----:B------:R-:W-:Y:S11]  /*3610*/  ISETP.NE.AND P0, PT, R106, RZ, PT ;  /* 0x000000ff6a00720c */ /* 0x000ff60003f05270 */
[----:B------:R-:W-:Y:S02]  /*3620*/  @!UPT UIADD3 URZ, URZ, URZ, URZ ;  /* 0x0000003f3f3ff290 */ /* 0x000fe4000fffe03f */
        /* <DEDUP_REMOVED lines=55> */
.L_x_356:
[----:B------:R-:W-:Y:S05]  /*39a0*/  BSYNC B1 ;  /* 0x0000000000017941 */ /* 0x000fea0003800000 */
.L_x_355:
[----:B-1----:R1:W2:Y:S04]  /*39b0*/  SHFL.IDX PT, R31, R76, 0x2, 0x1c1f ;  /* 0x005c1f004c1f7f89 */ /* 0x0022a800000e0000 */
[----:B------:R1:W4:Y:S01]  /*39c0*/  SHFL.IDX PT, R30, R77, 0x2, 0x1c1f ;  /* 0x005c1f004d1e7f89 */ /* 0x00032200000e0000 */
[----:B------:R-:W-:-:S05]  /*39d0*/  @P2 BRA `(.L_x_359) ;  /* 0x000026e000002947 */ /* 0x000fca0003800000 */
[----:B------:R-:W-:Y:S01]  /*39e0*/  ISETP.NE.AND P0, PT, R89, RZ, PT ;  /* 0x000000ff5900720c */ /* 0x000fe20003f05270 */
[----:B------:R-:W-:Y:S01]  /*39f0*/  @!UPT UIADD3 URZ, URZ, URZ, URZ ;  /* 0x0000003f3f3ff290 */ /* 0x000fe2000fffe03f */
[----:B------:R-:W-:Y:S11]  /*3a00*/  BSSY B0, `(.L_x_360) ;  /* 0x0000038000007945 */ /* 0x000ff60003800000 */
[----:B------:R-:W-:-:S05]  /*3a10*/  @P0 BRA `(.L_x_361) ;  /* 0x0000036000000947 */ /* 0x000fca0003800000 */
[C---:B----4-:R-:W-:Y:S01]  /*3a20*/  LEA R26, P0, R20.reuse, R30, 0x1 ;  /* 0x0000001e141a7211 */ /* 0x050fe200078008ff */
[----:B------:R-:W4:Y:S03]  /*3a30*/  LDS.128 R8, [R79+0x5000] ;  /* 0x005000004f087984 */ /* 0x000f260000000c00 */
[----:B--2---:R-:W-:Y:S02]  /*3a40*/  LEA.HI.X R27, R20, R31, R21, 0x1, P0 ;  /* 0x0000001f141b7211 */ /* 0x004fe400000f0c15 */
        /* <DEDUP_REMOVED lines=13> */
[----:B----4-:R-:W-:Y:S02]  /*3b20*/  @!P0 MOV R3, R8 ;  /* 0x0000000800038202 */ /* 0x010fe40000000f00 */
        /* <DEDUP_REMOVED lines=37> */
.L_x_361:
[----:B------:R-:W-:Y:S05]  /*3d80*/  BSYNC B0 ;  /* 0x0000000000007941 */ /* 0x000fea0003800000 */
.L_x_360:
[----:B------:R-:W-:Y:S11]  /*3d90*/  ISETP.NE.AND P0, PT, R106, RZ, PT ;  /* 0x000000ff6a00720c */ /* 0x000ff60003f05270 */
[----:B------:R-:W-:Y:S02]  /*3da0*/  @!UPT UIADD3 URZ, URZ, URZ, URZ ;  /* 0x0000003f3f3ff290 */ /* 0x000fe4000fffe03f */
[----:B------:R-:W-:-:S05]  /*3db0*/  @P0 BRA `(.L_x_359) ;  /* 0x0000230000000947 */ /* 0x000fca0003800000 */
[C---:B----4-:R-:W-:Y:S01]  /*3dc0*/  LEA R22, P0, R73.reuse, R30, 0x1 ;  /* 0x0000001e49167211 */ /* 0x050fe200078008ff */
[----:B--2---:R-:W2:Y:S03]  /*3dd0*/  LDS.128 R8, [R80+0x5000] ;  /* 0x0050000050087984 */ /* 0x004ea60000000c00 */
        /* <DEDUP_REMOVED lines=53> */
.L_x_344:
[----:B------:R-:W-:Y:S01]  /*4130*/  ISETP.GE.AND P0, PT, R138, UR28, PT ;  /* 0x0000001c8a007c0c */ /* 0x000fe2000bf06270 */
[----:B------:R-:W-:Y:S01]  /*4140*/  CS2R R26, SRZ ;  /* 0x00000000001a7805 */ /* 0x000fe2000001ff00 */
[----:B------:R-:W-:Y:S01]  /*4150*/  ISETP.NE.AND P5, PT, R89, RZ, PT ;  /* 0x000000ff5900720c */ /* 0x000fe20003fa5270 */
[----:B------:R-:W-:Y:S01]  /*4160*/  CS2R R24, SRZ ;  /* 0x0000000000187805 */ /* 0x000fe2000001ff00 */
[----:B------:R-:W-:Y:S01]  /*4170*/  ISETP.GE.OR P2, PT, R20, c[0x0][0x27c], P0 ;  /* 0x00009f0014007a0c */ /* 0x000fe20000746670 */
[----:B------:R-:W-:Y:S01]  /*4180*/  IMAD.U32 R7, RZ, RZ, UR39 ;  /* 0x00000027ff077e24 */ /* 0x000fe2000f8e00ff */
[----:B------:R-:W-:Y:S01]  /*4190*/  ISETP.NE.AND P4, PT, R129, RZ, PT ;  /* 0x000000ff8100720c */ /* 0x000fe20003f85270 */
[----:B------:R-:W-:Y:S01]  /*41a0*/  IMAD.U32 R8, RZ, RZ, UR38 ;  /* 0x00000026ff087e24 */ /* 0x000fe2000f8e00ff */
        /* <DEDUP_REMOVED lines=9> */
[----:B------:R-:W-:Y:S01]  /*4240*/  @!P2 IADD3 R7, P1, P0, R90, UR30, R7 ;  /* 0x0000001e5a07ac10 */ /* 0x000fe2000f83e007 */
[----:B------:R-:W-:Y:S01]  /*4250*/  IMAD.U32 R2, RZ, RZ, UR30 ;  /* 0x0000001eff027e24 */ /* 0x000fe2000f8e00ff */
[----:B------:R1:W2:Y:S01]  /*4260*/  SHFL.IDX PT, R65, R76, RZ, 0x1c1f ;  /* 0x001c1fff4c417589 */ /* 0x0002a200000e0000 */
[----:B------:R-:W-:Y:S01]  /*4270*/  IMAD.U32 R3, RZ, RZ, UR31 ;  /* 0x0000001fff037e24 */ /* 0x000fe2000f8e00ff */
[----:B------:R-:W-:Y:S01]  /*4280*/  @!P2 IADD3.X R8, R101, UR11, R8, P1, P0 ;  /* 0x0000000b6508ac10 */ /* 0x000fe20008fe0408 */
[----:B------:R-:W-:Y:S01]  /*4290*/  IMAD.U32 R3, RZ, RZ, UR11 ;  /* 0x0000000bff037e24 */ /* 0x000fe2000f8e00ff */
[----:B------:R-:W-:Y:S01]  /*42a0*/  ISETP.GE.AND P0, PT, R137, UR28, PT ;  /* 0x0000001c89007c0c */ /* 0x000fe2000bf06270 */
[----:B------:R-:W-:Y:S03]  /*42b0*/  BSSY B0, `(.L_x_362) ;  /* 0x00000b8000007945 */ /* 0x000fe60003800000 */
[----:B------:R-:W-:Y:S01]  /*42c0*/  ISETP.GE.OR P1, PT, R20, c[0x0][0x27c], P0 ;  /* 0x00009f0014007a0c */ /* 0x000fe20000726670 */
[----:B------:R1:W3:Y:S11]  /*42d0*/  SHFL.IDX PT, R64, R77, RZ, 0x1c1f ;  /* 0x001c1fff4d407589 */ /* 0x0002f600000e0000 */
[----:B------:R-:W-:Y:S01]  /*42e0*/  @!UPT UIADD3 URZ, URZ, URZ, URZ ;  /* 0x0000003f3f3ff290 */ /* 0x000fe2000fffe03f */
[----:B------:R-:W-:Y:S04]  /*42f0*/  @!P1 IADD3 R10, P3, P0, R90, UR37, R2 ;  /* 0x000000255a0a9c10 */ /* 0x000fe8000f87e002 */
[----:B------:R-:W-:Y:S02]  /*4300*/  @!P1 IADD3.X R11, R101, UR36, R3, P3, P0 ;  /* 0x00000024650b9c10 */ /* 0x000fe40009fe0403 */
[--C-:B------:R-:W-:Y:S04]  /*4310*/  @!P2 IADD3 R2, P3, P0, R92, UR35, R60.reuse ;  /* 0x000000235c02ac10 */ /* 0x100fe8000f87e03c */
[--C-:B------:R-:W-:Y:S02]  /*4320*/  @!P2 IADD3.X R3, R102, UR34, R37.reuse, P3, P0 ;  /* 0x000000226603ac10 */ /* 0x100fe40009fe0425 */
[----:B------:R-:W-:Y:S04]  /*4330*/  @!P1 IADD3 R6, P3, P0, R92, UR33, R60 ;  /* 0x000000215c069c10 */ /* 0x000fe8000f87e03c */
[----:B------:R-:W-:Y:S02]  /*4340*/  @!P1 IADD3.X R9, R102, UR32, R37, P3, P0 ;  /* 0x0000002066099c10 */ /* 0x000fe40009fe0425 */
        /* <DEDUP_REMOVED lines=10> */
[----:B------:R-:W-:Y:S01]  /*43f0*/  ISETP.GE.AND P0, PT, R35, UR28, PT ;  /* 0x0000001c23007c0c */ /* 0x000fe2000bf06270 */
[----:B------:R4:W3:Y:S03]  /*4400*/  @!P1 LDG.E.128 R56, [R8.64] ;  /* 0x0000001a08389981 */ /* 0x0008e6000c1e1d00 */
[----:B------:R-:W-:Y:S05]  /*4410*/  ISETP.GE.OR P0, PT, R20, c[0x0][0x27c], P0 ;  /* 0x00009f0014007a0c */ /* 0x000fea0000706670 */
[----:B------:R4:W3:Y:S08]  /*4420*/  @!P1 LDG.E.128 R28, [R6.64] ;  /* 0x0000001a061c9981 */ /* 0x0008f0000c1e1d00 */
[----:B-1----:R-:W-:Y:S05]  /*4430*/  @!P0 IADD3 R2, P1, R92, R60, RZ ;  /* 0x0000003c5c028210 */ /* 0x002fea0007f3e0ff */
[----:B------:R-:W-:Y:S01]  /*4440*/  @!P0 IMAD.X R3, R102, 0x1, R37, P1 ;  /* 0x0000000166038824 */ /* 0x000fe200008e0625 */
[C---:B----4-:R-:W-:Y:S04]  /*4450*/  @!P0 LEA R8, P1, R2.reuse, c[0x0][0x270], 0x1 ;  /* 0x00009c0002088a11 */ /* 0x050fe800078208ff */
[----:B------:R-:W-:Y:S02]  /*4460*/  @!P0 LEA.HI.X R9, R2, c[0x0][0x274], R3, 0x1, P1 ;  /* 0x00009d0002098a11 */ /* 0x000fe400008f0c03 */
[----:B------:R-:W-:Y:S01]  /*4470*/  @!P0 IADD3 R3, P1, R90, UR30, RZ ;  /* 0x0000001e5a038c10 */ /* 0x000fe2000ff3e0ff */
[----:B------:R-:W-:Y:S02]  /*4480*/  CS2R R6, SRZ ;  /* 0x0000000000067805 */ /* 0x000fe4000001ff00 */
[----:B------:R2:W5:Y:S01]  /*4490*/  @!P0 LDG.E.128 R40, [R8.64] ;  /* 0x0000001a08288981 */ /* 0x000562000c1e1d00 */
[----:B------:R-:W-:Y:S02]  /*44a0*/  @!P0 IADD3.X R4, R101, UR11, RZ, P1, !PT ;  /* 0x0000000b65048c10 */ /* 0x000fe40008ffe4ff */
[C---:B------:R-:W-:Y:S04]  /*44b0*/  @!P0 LEA R2, P1, R3.reuse, c[0x0][0x288], 0x1 ;  /* 0x0000a20003028a11 */ /* 0x040fe800078208ff */
[----:B------:R-:W-:Y:S02]  /*44c0*/  @!P0 LEA.HI.X R3, R3, c[0x0][0x28c], R4, 0x1, P1 ;  /* 0x0000a30003038a11 */ /* 0x000fe400008f0c04 */
[----:B------:R-:W-:Y:S01]  /*44d0*/  CS2R R4, SRZ ;  /* 0x0000000000047805 */ /* 0x000fe2000001ff00 */
[----:B------:R-:W-:Y:S05]  /*44e0*/  ISETP.GE.AND P1, PT, R20, c[0x0][0x27c], PT ;  /* 0x00009f0014007a0c */ /* 0x000fea0003f26270 */
        /* <DEDUP_REMOVED lines=49> */
[----:B------:R-:W-:Y:S01]  /*4800*/  LEA R70, P0, R88, R64, 0x1 ;  /* 0x0000004058467211 */ /* 0x000fe200078008ff */
[----:B------:R-:W-:Y:S01]  /*4810*/  @!P1 HADD2.F32 R38, -RZ, R38.H0_H0 ;  /* 0x20000026ff269230 */ /* 0x000fe20000004100 */
[----:B------:R-:W-:Y:S01]  /*4820*/  MOV R13, R7 ;  /* 0x00000007000d7202 */ /* 0x000fe20000000f00 */
[----:B------:R-:W-:Y:S01]  /*4830*/  IMAD.SHL.U32 R48, R48, 0x2, RZ ;  /* 0x0000000230307824 */ /* 0x000fe200078e00ff */
[----:B------:R-:W-:Y:S02]  /*4840*/  @!P1 SHF.R.U32.HI R14, RZ, 0x10, R7 ;  /* 0x00000010ff0e9819 */ /* 0x000fe40000011607 */
[----:B------:R-:W-:Y:S02]  /*4850*/  @!P1 SHF.R.U32.HI R40, RZ, 0x10, R41 ;  /* 0x00000010ff289819 */ /* 0x000fe40000011629 */
[----:B------:R-:W-:Y:S01]  /*4860*/  LEA.HI.X R71, R88, R65, R100, 0x1, P0 ;  /* 0x0000004158477211 */ /* 0x000fe200000f0c64 */
[----:B------:R-:W1:Y:S01]  /*4870*/  LDS.128 R48, [R48+0x3100] ;  /* 0x0031000030307984 */ /* 0x000e620000000c00 */
[----:B------:R-:W-:Y:S01]  /*4880*/  ISETP.GE.AND P0, PT, R66, c[0x0][0x1d4], PT ;  /* 0x0000750042007a0c */ /* 0x000fe20003f06270 */
[----:B------:R-:W-:Y:S01]  /*4890*/  @!P1 HADD2.F32 R40, -RZ, R40.H0_H0 ;  /* 0x20000028ff289230 */ /* 0x000fe20000004100 */
[--C-:B------:R-:W-:Y:S02]  /*48a0*/  @!P1 SHF.R.U32.HI R47, RZ, 0x10, R43.reuse ;  /* 0x00000010ff2f9819 */ /* 0x100fe4000001162b */
[----:B------:R-:W-:Y:S01]  /*48b0*/  @!P1 SHF.R.U64 R45, R42, 0x10, R43 ;  /* 0x000000102a2d9819 */ /* 0x000fe2000000122b */
[----:B------:R-:W-:Y:S01]  /*48c0*/  @!P1 HADD2.F32 R42, -RZ, R44.H0_H0 ;  /* 0x2000002cff2a9230 */ /* 0x000fe20000004100 */
[----:B------:R-:W-:Y:S03]  /*48d0*/  MOV R46, R43 ;  /* 0x0000002b002e7202 */ /* 0x000fe60000000f00 */
[----:B------:R-:W-:Y:S04]  /*48e0*/  @!P1 HADD2.F32 R44, -RZ, R45.H0_H0 ;  /* 0x2000002dff2c9230 */ /* 0x000fe80000004100 */
        /* <DEDUP_REMOVED lines=18> */
[----:B------:R-:W-:Y:S01]  /*4a10*/  @!P1 HADD2.F32 R37, -RZ, R7.H0_H0 ;  /* 0x20000007ff259230 */ /* 0x000fe20000004100 */
[----:B------:R-:W-:Y:S01]  /*4a20*/  @!P1 IMAD.MOV.U32 R9, RZ, RZ, R50 ;  /* 0x000000ffff099224 */ /* 0x000fe200078e0032 */
[----:B------:R-:W-:Y:S02]  /*4a30*/  @!P1 HADD2.F32 R4, -RZ, R10.H0_H0 ;  /* 0x2000000aff049230 */ /* 0x000fe40000004100 */
[----:B------:R-:W-:Y:S01]  /*4a40*/  @!P1 HADD2.F32 R38, -RZ, R39.H0_H0 ;  /* 0x20000027ff269230 */ /* 0x000fe20000004100 */
[----:B------:R-:W-:Y:S01]  /*4a50*/  @!P1 F2FP.PACK_AB R2, R3, R2 ;  /* 0x000000020302923e */ /* 0x000fe200000000ff */
[----:B------:R-:W-:Y:S02]  /*4a60*/  @!P1 HADD2.F32 R39, -RZ, R7.H1_H1 ;  /* 0x30000007ff279230 */ /* 0x000fe40000004100 */
[--C-:B------:R-:W-:Y:S01]  /*4a70*/  @!P1 HADD2.F32 R7, -RZ, R5.reuse.H1_H1 ;  /* 0x30000005ff079230 */ /* 0x100fe20000004100 */
[----:B------:R-:W-:Y:S01]  /*4a80*/  @!P1 MOV R48, R2 ;  /* 0x0000000200309202 */ /* 0x000fe20000000f00 */
[----:B------:R-:W-:Y:S01]  /*4a90*/  @!P1 HADD2.F32 R8, -RZ, R5.H0_H0 ;  /* 0x20000005ff089230 */ /* 0x000fe20000004100 */
[----:B------:R-:W-:Y:S01]  /*4aa0*/  @!P1 FMUL.FTZ R5, R37, R4 ;  /* 0x0000000425059220 */ /* 0x000fe20000410000 */
[--C-:B------:R-:W-:Y:S01]  /*4ab0*/  @!P1 HADD2.F32 R41, -RZ, R9.reuse.H0_H0 ;  /* 0x20000009ff299230 */ /* 0x100fe20000004100 */
[----:B------:R-:W-:Y:S01]  /*4ac0*/  @!P1 FMUL.FTZ R10, R39, R6 ;  /* 0x00000006270a9220 */ /* 0x000fe20000410000 */
[----:B------:R-:W-:Y:S01]  /*4ad0*/  @!P1 HADD2.F32 R43, -RZ, R9.H1_H1 ;  /* 0x30000009ff2b9230 */ /* 0x000fe20000004100 */
[C---:B------:R-:W-:Y:S02]  /*4ae0*/  @!P1 FFMA.FTZ R72, R8.reuse, R38, -R5 ;  /* 0x0000002608489223 */ /* 0x040fe40000010805 */
[C---:B------:R-:W-:Y:S01]  /*4af0*/  @!P1 FMUL.FTZ R5, R7.reuse, R6 ;  /* 0x0000000607059220 */ /* 0x040fe20000410000 */
[----:B------:R-:W-:Y:S01]  /*4b00*/  @!P1 HADD2.F32 R6, -RZ, R11.H0_H0 ;  /* 0x2000000bff069230 */ /* 0x000fe20000004100 */
[----:B------:R-:W-:Y:S01]  /*4b10*/  @!P1 FFMA.FTZ R69, R7, R40, -R10 ;  /* 0x0000002807459223 */ /* 0x000fe2000001080a */
[----:B------:R-:W-:Y:S01]  /*4b20*/  @!P1 MOV R7, R18 ;  /* 0x0000001200079202 */ /* 0x000fe20000000f00 */
[----:B------:R-:W-:Y:S01]  /*4b30*/  @!P1 FMUL.FTZ R4, R8, R4 ;  /* 0x0000000408049220 */ /* 0x000fe20000410000 */
[----:B------:R-:W-:Y:S01]  /*4b40*/  @!P1 HADD2.F32 R8, -RZ, R12.H0_H0 ;  /* 0x2000000cff089230 */ /* 0x000fe20000004100 */
[----:B------:R-:W-:Y:S02]  /*4b50*/  @!P1 MOV R11, R51 ;  /* 0x00000033000b9202 */ /* 0x000fe40000000f00 */
[----:B------:R-:W-:Y:S01]  /*4b60*/  @!P1 FFMA.FTZ R4, R37, R38, R4 ;  /* 0x0000002625049223 */ /* 0x000fe20000010004 */
[--C-:B------:R-:W-:Y:S01]  /*4b70*/  @!P1 HADD2.F32 R9, -RZ, R7.reuse.H1_H1 ;  /* 0x30000007ff099230 */ /* 0x100fe20000004100 */
[----:B------:R-:W-:Y:S01]  /*4b80*/  @!P1 FMUL.FTZ R12, R43, R8 ;  /* 0x000000082b0c9220 */ /* 0x000fe20000410000 */
[----:B------:R-:W-:Y:S01]  /*4b90*/  @!P1 HADD2.F32 R10, -RZ, R7.H0_H0 ;  /* 0x20000007ff0a9230 */ /* 0x000fe20000004100 */
[----:B------:R-:W-:Y:S01]  /*4ba0*/  @!P1 FMUL.FTZ R7, R41, R6 ;  /* 0x0000000629079220 */ /* 0x000fe20000410000 */
[----:B------:R-:W-:Y:S01]  /*4bb0*/  @!P1 HADD2.F32 R45, -RZ, R11.H1_H1 ;  /* 0x3000000bff2d9230 */ /* 0x000fe20000004100 */
[C---:B------:R-:W-:Y:S02]  /*4bc0*/  @!P1 FFMA.FTZ R67, R9.reuse, R44, -R12 ;  /* 0x0000002c09439223 */ /* 0x040fe4000001080c */
[C---:B------:R-:W-:Y:S02]  /*4bd0*/  @!P1 FFMA.FTZ R68, R10.reuse, R42, -R7 ;  /* 0x0000002a0a449223 */ /* 0x040fe40000010807 */
[----:B------:R-:W-:Y:S01]  /*4be0*/  @!P1 FMUL.FTZ R7, R9, R8 ;  /* 0x0000000809079220 */ /* 0x000fe20000410000 */
[----:B------:R-:W-:Y:S01]  /*4bf0*/  @!P1 HADD2.F32 R8, -RZ, R13.H0_H0 ;  /* 0x2000000dff089230 */ /* 0x000fe20000004100 */
[----:B------:R-:W-:Y:S01]  /*4c00*/  @!P1 IMAD.MOV.U32 R9, RZ, RZ, R19 ;  /* 0x000000ffff099224 */ /* 0x000fe200078e0013 */
[----:B------:R-:W-:Y:S01]  /*4c10*/  @!P1 HADD2.F32 R13, -RZ, R11.H0_H0 ;  /* 0x2000000bff0d9230 */ /* 0x000fe20000004100 */
[----:B------:R-:W-:Y:S01]  /*4c20*/  @!P1 FMUL.FTZ R6, R10, R6 ;  /* 0x000000060a069220 */ /* 0x000fe20000410000 */
[----:B------:R-:W-:Y:S01]  /*4c30*/  @!P1 HADD2.F32 R10, -RZ, R14.H0_H0 ;  /* 0x2000000eff0a9230 */ /* 0x000fe20000004100 */
[----:B------:R-:W-:Y:S01]  /*4c40*/  @!P1 FFMA.FTZ R5, R39, R40, R5 ;  /* 0x0000002827059223 */ /* 0x000fe20000010005 */
[--C-:B------:R-:W-:Y:S01]  /*4c50*/  @!P1 HADD2.F32 R12, -RZ, R9.reuse.H0_H0 ;  /* 0x20000009ff0c9230 */ /* 0x100fe20000004100 */
[----:B------:R-:W-:Y:S01]  /*4c60*/  @!P1 FFMA.FTZ R6, R41, R42, R6 ;  /* 0x0000002a29069223 */ /* 0x000fe20000010006 */
[----:B------:R-:W-:Y:S01]  /*4c70*/  @!P1 HADD2.F32 R11, -RZ, R9.H1_H1 ;  /* 0x30000009ff0b9230 */ /* 0x000fe20000004100 */
[----:B------:R-:W-:Y:S01]  /*4c80*/  @!P1 FMUL.FTZ R9, R13, R8 ;  /* 0x000000080d099220 */ /* 0x000fe20000410000 */
[----:B------:R-:W-:Y:S01]  /*4c90*/  @!P1 F2FP.PACK_AB R4, R5, R4 ;  /* 0x000000040504923e */ /* 0x000fe200000000ff */
        /* <DEDUP_REMOVED lines=16> */
[----:B------:R-:W-:Y:S01]  /*4da0*/  @!P1 MOV R17, R11 ;  /* 0x0000000b00119202 */ /* 0x000fe20000000f00 */
[----:B------:R-:W-:Y:S01]  /*4db0*/  @!P1 IMAD.MOV.U32 R49, RZ, RZ, R4 ;  /* 0x000000ffff319224 */ /* 0x000fe200078e0004 */
[----:B------:R-:W-:Y:S02]  /*4dc0*/  @!P1 MOV R19, R37 ;  /* 0x0000002500139202 */ /* 0x000fe40000000f00 */
[----:B------:R-:W-:Y:S02]  /*4dd0*/  @!P1 F2FP.PACK_AB R6, R7, R6 ;  /* 0x000000060706923e */ /* 0x000fe400000000ff */
[----:B------:R-:W-:Y:S01]  /*4de0*/  @!P1 F2FP.PACK_AB R8, R9, R8 ;  /* 0x000000080908923e */ /* 0x000fe200000000ff */
[----:B------:R1:W-:Y:S01]  /*4df0*/  ST.E.128 [R70.64], R16 ;  /* 0x0000001046007985 */ /* 0x0003e2000c101d1a */
[----:B------:R-:W-:Y:S02]  /*4e00*/  @!P1 MOV R50, R6 ;  /* 0x0000000600329202 */ /* 0x000fe40000000f00 */
[----:B------:R-:W-:Y:S05]  /*4e10*/  @!P1 MOV R51, R8 ;  /* 0x0000000800339202 */ /* 0x000fea0000000f00 */
[----:B------:R1:W-:Y:S02]  /*4e20*/  @!P0 ST.E.128 [R64.64], R48 ;  /* 0x0000003040008985 */ /* 0x0003e4000c101d1a */
.L_x_363:
[----:B------:R-:W-:Y:S05]  /*4e30*/  BSYNC B0 ;  /* 0x0000000000007941 */ /* 0x000fea0003800000 */
.L_x_362:
        /* <DEDUP_REMOVED lines=13> */
[----:B------:R-:W-:Y:S02]  /*4f10*/  @!P1 SHF.R.U64 R3, R24, 0x10, R25 ;  /* 0x0000001018039819 */ /* 0x000fe40000001219 */
[----:B------:R-:W-:Y:S02]  /*4f20*/  LEA.HI.SX32 R6, R6, R105, 0x1c ;  /* 0x0000006906067211 */ /* 0x000fe400078fe2ff */
[----:B------:R-:W-:Y:S01]  /*4f30*/  @!P1 SHF.R.U64 R13, R52, 0x10, R53 ;  /* 0x00000010340d9819 */ /* 0x000fe20000001235 */
[----:B------:R-:W-:Y:S01]  /*4f40*/  @!P1 HADD2.F32 R3, -RZ, R3.H0_H0 ;  /* 0x20000003ff039230 */ /* 0x000fe20000004100 */
[----:B------:R-:W-:Y:S02]  /*4f50*/  SHF.L.U32 R6, R6, 0x3, RZ ;  /* 0x0000000306067819 */ /* 0x000fe400000006ff */
[----:B------:R-:W-:Y:S01]  /*4f60*/  @!P1 SHF.R.U64 R11, R26, 0x10, R27 ;  /* 0x000000101a0b9819 */ /* 0x000fe2000000121b */
[----:B------:R-:W-:Y:S01]  /*4f70*/  @!P1 HADD2.F32 R13, -RZ, R13.H0_H0 ;  /* 0x2000000dff0d9230 */ /* 0x000fe20000004100 */
[----:B------:R-:W-:Y:S02]  /*4f80*/  LOP3.LUT R44, R108, 0x38, R6, 0xf8, !PT ;  /* 0x000000386c2c7812 */ /* 0x000fe400078ef806 */
[----:B------:R-:W-:Y:S02]  /*4f90*/  ISETP.GE.AND P0, PT, R6, c[0x0][0x1d4], PT ;  /* 0x0000750006007a0c */ /* 0x000fe40003f06270 */
[----:B------:R-:W-:Y:S02]  /*4fa0*/  LOP3.LUT R44, R44, R141, RZ, 0x3c, !PT ;  /* 0x0000008d2c2c7212 */ /* 0x000fe400078e3cff */
[----:B------:R-:W-:Y:S01]  /*4fb0*/  @!P1 SHF.R.U32.HI R7, RZ, 0x10, R25 ;  /* 0x00000010ff079819 */ /* 0x000fe20000011619 */
[----:B------:R-:W-:Y:S01]  /*4fc0*/  @!P1 HADD2.F32 R25, -RZ, R61.H1_H1 ;  /* 0x3000003dff199230 */ /* 0x000fe20000004100 */
[----:B------:R-:W-:Y:S02]  /*4fd0*/  IADD3 R44, R122, R44, RZ ;  /* 0x0000002c7a2c7210 */ /* 0x000fe40007ffe0ff */
[----:B------:R-:W-:Y:S02]  /*4fe0*/  @!P1 SHF.R.U32.HI R24, RZ, 0x10, R53 ;  /* 0x00000010ff189819 */ /* 0x000fe40000011635 */
[----:B------:R-:W-:Y:S01]  /*4ff0*/  @!P1 SHF.R.U32.HI R9, RZ, 0x10, R27 ;  /* 0x00000010ff099819 */ /* 0x000fe2000001161b */
        /* <DEDUP_REMOVED lines=90> */
.L_x_365:
[----:B------:R-:W-:Y:S05]  /*55a0*/  BSYNC B0 ;  /* 0x0000000000007941 */ /* 0x000fea0003800000 */
.L_x_364:
[----:B-1----:R1:W2:Y:S01]  /*55b0*/  SHFL.IDX PT, R47, R76, 0x2, 0x1c1f ;  /* 0x005c1f004c2f7f89 */ /* 0x0022a200000e0000 */
[----:B------:R-:W-:Y:S03]  /*55c0*/  ISETP.GE.OR P0, PT, R137, UR28, P5 ;  /* 0x0000001c89007c0c */ /* 0x000fe6000af06670 */
[----:B------:R1:W4:Y:S10]  /*55d0*/  SHFL.IDX PT, R46, R77, 0x2, 0x1c1f ;  /* 0x005c1f004d2e7f89 */ /* 0x00033400000e0000 */
[----:B------:R-:W-:-:S05]  /*55e0*/  @P0 BRA `(.L_x_359) ;  /* 0x00000ad000000947 */ /* 0x000fca0003800000 */
[----:B------:R-:W-:Y:S01]  /*55f0*/  SEL R2, R136, R128, !P4 ;  /* 0x0000008088027207 */ /* 0x000fe20006000000 */
[----:B------:R-:W5:Y:S01]  /*5600*/  LDS.128 R16, [R124+0x3100] ;  /* 0x003100007c107984 */ /* 0x000f620000000c00 */
[C---:B----4-:R-:W-:Y:S01]  /*5610*/  LEA R52, P0, R88.reuse, R46, 0x1 ;  /* 0x0000002e58347211 */ /* 0x050fe200078008ff */
[--C-:B------:R-:W-:Y:S01]  /*5620*/  @!P1 HADD2.F32 R25, -RZ, R62.reuse.H0_H0 ;  /* 0x2000003eff199230 */ /* 0x100fe20000004100 */
[----:B------:R-:W-:Y:S01]  /*5630*/  SHF.R.S32.HI R3, RZ, 0x1f, R2 ;  /* 0x0000001fff037819 */ /* 0x000fe20000011402 */
[----:B------:R-:W-:Y:S01]  /*5640*/  @!P1 HADD2.F32 R15, -RZ, R62.H1_H1 ;  /* 0x3000003eff0f9230 */ /* 0x000fe20000004100 */
[----:B--2---:R-:W-:Y:S01]  /*5650*/  LEA.HI.X R53, R88, R47, R100, 0x1, P0 ;  /* 0x0000002f58357211 */ /* 0x004fe200000f0c64 */
[----:B------:R-:W-:Y:S01]  /*5660*/  @!P1 HADD2.F32 R38, -RZ, R63.H0_H0 ;  /* 0x2000003fff269230 */ /* 0x000fe20000004100 */
[----:B------:R-:W-:Y:S02]  /*5670*/  LEA.HI R2, R3, R2, RZ, 0x4 ;  /* 0x0000000203027211 */ /* 0x000fe400078f20ff */
[----:B------:R-:W-:Y:S02]  /*5680*/  @!P1 SHF.R.U32.HI R10, RZ, 0x10, R57 ;  /* 0x00000010ff0a9819 */ /* 0x000fe40000011639 */
[----:B------:R-:W-:Y:S02]  /*5690*/  LEA.HI.SX32 R2, R2, R105, 0x1c ;  /* 0x0000006902027211 */ /* 0x000fe400078fe2ff */
[--C-:B------:R-:W-:Y:S01]  /*56a0*/  @!P1 SHF.R.U64 R11, R30, 0x10, R31.reuse ;  /* 0x000000101e0b9819 */ /* 0x100fe2000000121f */
[----:B------:R-:W-:Y:S01]  /*56b0*/  @!P1 HADD2.F32 R27, -RZ, R10.H0_H0 ;  /* 0x2000000aff1b9230 */ /* 0x000fe20000004100 */
[----:B------:R-:W-:Y:S01]  /*56c0*/  SHF.L.U32 R45, R2, 0x3, RZ ;  /* 0x00000003022d7819 */ /* 0x000fe200000006ff */
[----:B------:R-:W-:Y:S01]  /*56d0*/  @!P1 HADD2.F32 R2, -RZ, R23.H0_H0 ;  /* 0x20000017ff029230 */ /* 0x000fe20000004100 */
[----:B------:R-:W-:Y:S02]  /*56e0*/  @!P1 SHF.R.U32.HI R13, RZ, 0x10, R31 ;  /* 0x00000010ff0d9819 */ /* 0x000fe4000001161f */
[----:B------:R-:W-:Y:S02]  /*56f0*/  LOP3.LUT R40, R107, 0x38, R45, 0xf8, !PT ;  /* 0x000000386b287812 */ /* 0x000fe400078ef82d */
[--C-:B------:R-:W-:Y:S01]  /*5700*/  @!P1 SHF.R.U32.HI R6, RZ, 0x10, R29.reuse ;  /* 0x00000010ff069819 */ /* 0x100fe2000001161d */
[----:B------:R-:W-:Y:S01]  /*5710*/  @!P1 HADD2.F32 R13, -RZ, R13.H0_H0 ;  /* 0x2000000dff0d9230 */ /* 0x000fe20000004100 */
[----:B------:R-:W-:Y:S02]  /*5720*/  LOP3.LUT R40, R40, R140, RZ, 0x3c, !PT ;  /* 0x0000008c28287212 */ /* 0x000fe400078e3cff */
[----:B------:R-:W-:Y:S01]  /*5730*/  @!P1 SHF.R.U64 R9, R28, 0x10, R29 ;  /* 0x000000101c099819 */ /* 0x000fe2000000121d */
[----:B------:R-:W-:Y:S01]  /*5740*/  @!P1 HADD2.F32 R29, -RZ, R63.H1_H1 ;  /* 0x3000003fff1d9230 */ /* 0x000fe20000004100 */
[----:B------:R-:W-:Y:S02]  /*5750*/  IADD3 R40, R121, R40, RZ ;  /* 0x0000002879287210 */ /* 0x000fe40007ffe0ff */
[----:B------:R-:W-:Y:S02]  /*5760*/  @!P1 SHF.R.U64 R28, R56, 0x10, R57 ;  /* 0x00000010381c9819 */ /* 0x000fe40000001239 */
[--C-:B------:R-:W-:Y:S01]  /*5770*/  @!P1 SHF.R.U64 R31, R58, 0x10, R59.reuse ;  /* 0x000000103a1f9819 */ /* 0x100fe2000000123b */
[----:B------:R-:W-:Y:S01]  /*5780*/  IMAD.SHL.U32 R40, R40, 0x2, RZ ;  /* 0x0000000228287824 */ /* 0x000fe200078e00ff */
[----:B------:R-:W-:Y:S02]  /*5790*/  @!P1 SHF.R.U32.HI R39, RZ, 0x10, R59 ;  /* 0x00000010ff279819 */ /* 0x000fe4000001163b */
[----:B------:R-:W-:Y:S01]  /*57a0*/  ISETP.GE.AND P0, PT, R45, c[0x0][0x1d4], PT ;  /* 0x000075002d007a0c */ /* 0x000fe20003f06270 */
[----:B------:R-:W-:Y:S02]  /*57b0*/  @!P1 HADD2.F32 R31, -RZ, R31.H0_H0 ;  /* 0x2000001fff1f9230 */ /* 0x000fe40000004100 */
[----:B------:R-:W2:Y:S01]  /*57c0*/  LDS.128 R40, [R40+0x3100] ;  /* 0x0031000028287984 */ /* 0x000ea20000000c00 */
[----:B------:R-:W-:Y:S01]  /*57d0*/  @!P1 HADD2.F32 R39, -RZ, R39.H0_H0 ;  /* 0x20000027ff279230 */ /* 0x000fe20000004100 */
[----:B---3-5:R-:W-:Y:S05]  /*57e0*/  @!P1 IMAD.MOV.U32 R5, RZ, RZ, R17 ;  /* 0x000000ffff059224 */ /* 0x028fea00078e0011 */
[----:B------:R-:W-:Y:S05]  /*57f0*/  @!P1 HADD2.F32 R3, -RZ, R5.H0_H0 ;  /* 0x20000005ff039230 */ /* 0x000fea0000004100 */
[C---:B------:R-:W-:Y:S02]  /*5800*/  @!P1 FMUL.FTZ R4, R3.reuse, R2 ;  /* 0x0000000203049220 */ /* 0x040fe40000410000 */
[----:B--2---:R-:W-:Y:S01]  /*5810*/  @!P1 IMAD.MOV.U32 R44, RZ, RZ, R43 ;  /* 0x000000ffff2c9224 */ /* 0x004fe200078e002b */
[----:B------:R-:W-:Y:S01]  /*5820*/  @!P1 MOV R7, R41 ;  /* 0x0000002900079202 */ /* 0x000fe20000000f00 */
[----:B------:R-:W-:Y:S01]  /*5830*/  @!P1 IMAD.MOV.U32 R30, RZ, RZ, R42 ;  /* 0x000000ffff1e9224 */ /* 0x000fe200078e002a */
[----:B------:R-:W-:Y:S02]  /*5840*/  @!P1 MOV R12, R40 ;  /* 0x00000028000c9202 */ /* 0x000fe40000000f00 */
[----:B------:R-:W-:Y:S02]  /*5850*/  @!P1 HADD2.F32 R37, -RZ, R44.H0_H0 ;  /* 0x2000002cff259230 */ /* 0x000fe40000004100 */
[--C-:B------:R-:W-:Y:S02]  /*5860*/  @!P1 HADD2.F32 R24, -RZ, R7.reuse.H0_H0 ;  /* 0x20000007ff189230 */ /* 0x100fe40000004100 */
[----:B------:R-:W-:Y:S02]  /*5870*/  @!P1 HADD2.F32 R26, -RZ, R7.H1_H1 ;  /* 0x30000007ff1a9230 */ /* 0x000fe40000004100 */
[----:B------:R-:W-:Y:S01]  /*5880*/  @!P1 HADD2.F32 R14, -RZ, R12.H0_H0 ;  /* 0x2000000cff0e9230 */ /* 0x000fe20000004100 */
        /* <DEDUP_REMOVED lines=11> */
[C---:B------:R-:W-:Y:S01]  /*5940*/  @!P1 FMUL.FTZ R22, R14.reuse, R3 ;  /* 0x000000030e169220 */ /* 0x040fe20000410000 */
[----:B------:R-:W-:Y:S01]  /*5950*/  @!P1 MOV R10, R19 ;  /* 0x00000013000a9202 */ /* 0x000fe20000000f00 */
[----:B------:R-:W-:Y:S02]  /*5960*/  @!P1 HADD2.F32 R6, -RZ, R36.H0_H0 ;  /* 0x20000024ff069230 */ /* 0x000fe40000004100 */
        /* <DEDUP_REMOVED lines=11> */
[----:B------:R-:W-:Y:S01]  /*5a20*/  @!P1 HADD2.F32 R28, -RZ, R30.H0_H0 ;  /* 0x2000001eff1c9230 */ /* 0x000fe20000004100 */
[-C--:B------:R-:W-:Y:S01]  /*5a30*/  @!P1 FFMA.FTZ R51, R7, R23.reuse, -R8 ;  /* 0x0000001707339223 */ /* 0x080fe20000010808 */
[----:B------:R-:W-:Y:S01]  /*5a40*/  @!P1 MOV R7, R18 ;  /* 0x0000001200079202 */ /* 0x000fe20000000f00 */
[C---:B------:R-:W-:Y:S01]  /*5a50*/  @!P1 FMUL.FTZ R8, R9.reuse, R6 ;  /* 0x0000000609089220 */ /* 0x040fe20000410000 */
[----:B------:R-:W-:Y:S01]  /*5a60*/  @!P1 HADD2.F32 R6, -RZ, R36.H1_H1 ;  /* 0x30000024ff069230 */ /* 0x000fe20000004100 */
[----:B------:R-:W-:Y:S01]  /*5a70*/  @!P1 FFMA.FTZ R50, R9, R38, -R12 ;  /* 0x0000002609329223 */ /* 0x000fe2000001080c */
[----:B------:R-:W-:Y:S01]  /*5a80*/  @!P1 HADD2.F32 R9, -RZ, R11.H0_H0 ;  /* 0x2000000bff099230 */ /* 0x000fe20000004100 */
[----:B------:R-:W-:Y:S01]  /*5a90*/  @!P1 FFMA.FTZ R3, R22, R23, R3 ;  /* 0x0000001716039223 */ /* 0x000fe20000010003 */
[----:B------:R-:W-:Y:S01]  /*5aa0*/  @!P1 HADD2.F32 R30, -RZ, R30.H1_H1 ;  /* 0x3000001eff1e9230 */ /* 0x000fe20000004100 */
[----:B------:R-:W-:Y:S01]  /*5ab0*/  @!P1 FFMA.FTZ R4, R24, R25, R4 ;  /* 0x0000001918049223 */ /* 0x000fe20000010004 */
[----:B------:R-:W-:Y:S01]  /*5ac0*/  @!P1 HADD2.F32 R36, -RZ, R44.H1_H1 ;  /* 0x3000002cff249230 */ /* 0x000fe20000004100 */
[----:B------:R-:W-:Y:S01]  /*5ad0*/  @!P1 FFMA.FTZ R5, R26, R27, R5 ;  /* 0x0000001b1a059223 */ /* 0x000fe20000010005 */
[--C-:B------:R-:W-:Y:S01]  /*5ae0*/  @!P1 HADD2.F32 R12, -RZ, R7.reuse.H0_H0 ;  /* 0x20000007ff0c9230 */ /* 0x100fe20000004100 */
[----:B------:R-:W-:Y:S01]  /*5af0*/  @!P1 FMUL.FTZ R48, R30, R9 ;  /* 0x000000091e309220 */ /* 0x000fe20000410000 */
[----:B------:R-:W-:Y:S01]  /*5b00*/  @!P1 F2FP.PACK_AB R2, R3, R2 ;  /* 0x000000020302923e */ /* 0x000fe200000000ff */
[----:B------:R-:W-:Y:S01]  /*5b10*/  @!P1 FMUL.FTZ R44, R36, R13 ;  /* 0x0000000d242c9220 */ /* 0x000fe20000410000 */
[----:B------:R-:W-:Y:S01]  /*5b20*/  @!P1 F2FP.PACK_AB R4, R5, R4 ;  /* 0x000000040504923e */ /* 0x000fe200000000ff */
[----:B------:R-:W-:Y:S01]  /*5b30*/  @!P1 HADD2.F32 R11, -RZ, R7.H1_H1 ;  /* 0x30000007ff0b9230 */ /* 0x000fe20000004100 */
[----:B------:R-:W-:Y:S01]  /*5b40*/  @!P1 FMUL.FTZ R7, R28, R6 ;  /* 0x000000061c079220 */ /* 0x000fe20000410000 */
[----:B------:R-:W-:Y:S01]  /*5b50*/  @!P1 MOV R40, R2 ;  /* 0x0000000200289202 */ /* 0x000fe20000000f00 */
[----:B------:R-:W-:Y:S02]  /*5b60*/  @!P1 FFMA.FTZ R44, R10, R39, -R44 ;  /* 0x000000270a2c9223 */ /* 0x000fe4000001082c */
[----:B------:R-:W-:Y:S02]  /*5b70*/  @!P1 FFMA.FTZ R49, R12, R29, -R7 ;  /* 0x0000001d0c319223 */ /* 0x000fe40000010807 */
[C---:B------:R-:W-:Y:S02]  /*5b80*/  @!P1 FFMA.FTZ R48, R11.reuse, R31, -R48 ;  /* 0x0000001f0b309223 */ /* 0x040fe40000010830 */
[----:B------:R-:W-:Y:S01]  /*5b90*/  @!P1 FMUL.FTZ R7, R11, R9 ;  /* 0x000000090b079220 */ /* 0x000fe20000410000 */
[----:B------:R-:W-:Y:S01]  /*5ba0*/  @!P1 F2FP.PACK_AB R11, R44, R50 ;  /* 0x000000322c0b923e */ /* 0x000fe200000000ff */
[----:B------:R-:W-:Y:S01]  /*5bb0*/  @!P1 FMUL.FTZ R9, R10, R13 ;  /* 0x0000000d0a099220 */ /* 0x000fe20000410000 */
[----:B------:R-:W-:Y:S01]  /*5bc0*/  @!P1 F2FP.PACK_AB R10, R48, R49 ;  /* 0x00000031300a923e */ /* 0x000fe200000000ff */
[----:B------:R-:W-:Y:S01]  /*5bd0*/  @!P1 FMUL.FTZ R6, R12, R6 ;  /* 0x000000060c069220 */ /* 0x000fe20000410000 */
[----:B------:R-:W-:Y:S01]  /*5be0*/  @!P1 F2FP.PACK_AB R13, R55, R56 ;  /* 0x00000038370d923e */ /* 0x000fe200000000ff */
[----:B------:R-:W-:Y:S01]  /*5bf0*/  @!P1 IMAD.MOV.U32 R41, RZ, RZ, R4 ;  /* 0x000000ffff299224 */ /* 0x000fe200078e0004 */
[----:B------:R-:W-:Y:S01]  /*5c00*/  @!P1 F2FP.PACK_AB R12, R51, R54 ;  /* 0x00000036330c923e */ /* 0x000fe200000000ff */
[----:B------:R-:W-:Y:S01]  /*5c10*/  @!P1 IMAD.MOV.U32 R18, RZ, RZ, R10 ;  /* 0x000000ffff129224 */ /* 0x000fe200078e000a */
[----:B------:R-:W-:Y:S01]  /*5c20*/  @!P1 MOV R17, R13 ;  /* 0x0000000d00119202 */ /* 0x000fe20000000f00 */
[----:B------:R-:W-:Y:S01]  /*5c30*/  @!P1 FFMA.FTZ R6, R28, R29, R6 ;  /* 0x0000001d1c069223 */ /* 0x000fe20000010006 */
[----:B------:R-:W-:Y:S01]  /*5c40*/  @!P1 MOV R16, R12 ;  /* 0x0000000c00109202 */ /* 0x000fe20000000f00 */
[----:B------:R-:W-:Y:S01]  /*5c50*/  @!P1 FFMA.FTZ R7, R30, R31, R7 ;  /* 0x0000001f1e079223 */ /* 0x000fe20000010007 */
[----:B------:R-:W-:Y:S01]  /*5c60*/  @!P1 MOV R19, R11 ;  /* 0x0000000b00139202 */ /* 0x000fe20000000f00 */
[----:B------:R-:W-:Y:S02]  /*5c70*/  @!P1 FFMA.FTZ R8, R37, R38, R8 ;  /* 0x0000002625089223 */ /* 0x000fe40000010008 */
[----:B------:R-:W-:Y:S01]  /*5c80*/  @!P1 FFMA.FTZ R9, R36, R39, R9 ;  /* 0x0000002724099223 */ /* 0x000fe20000010009 */
[----:B------:R-:W-:Y:S01]  /*5c90*/  @!P1 F2FP.PACK_AB R6, R7, R6 ;  /* 0x000000060706923e */ /* 0x000fe200000000ff */
[----:B------:R2:W-:Y:S03]  /*5ca0*/  ST.E.128 [R52.64], R16 ;  /* 0x0000001034007985 */ /* 0x0005e6000c101d1a */
[----:B------:R-:W-:Y:S02]  /*5cb0*/  @!P1 F2FP.PACK_AB R8, R9, R8 ;  /* 0x000000080908923e */ /* 0x000fe400000000ff */
[----:B------:R-:W-:Y:S02]  /*5cc0*/  @!P1 MOV R42, R6 ;  /* 0x00000006002a9202 */ /* 0x000fe40000000f00 */
[----:B------:R-:W-:Y:S01]  /*5cd0*/  @!P1 MOV R43, R8 ;  /* 0x00000008002b9202 */ /* 0x000fe20000000f00 */
[----:B------:R-:W-:-:S05]  /*5ce0*/  @P0 BRA `(.L_x_359) ;  /* 0x000003d000000947 */ /* 0x000fca0003800000 */
[C---:B------:R-:W-:Y:S04]  /*5cf0*/  LEA R2, P0, R45.reuse, R46, 0x1 ;  /* 0x0000002e2d027211 */ /* 0x040fe800078008ff */
[----:B------:R-:W-:Y:S05]  /*5d00*/  LEA.HI.X.SX32 R3, R45, R47, 0x1, P0 ;  /* 0x0000002f2d037211 */ /* 0x000fea00000f0eff */
[----:B------:R3:W-:Y:S01]  /*5d10*/  ST.E.128 [R2.64], R40 ;  /* 0x0000002802007985 */ /* 0x0007e2000c101d1a */
[----:B------:R-:W-:-:S05]  /*5d20*/  BRA `(.L_x_359) ;  /* 0x0000039000007947 */ /* 0x000fca0003800000 */
.L_x_343:
        /* <DEDUP_REMOVED lines=22> */
.L_x_367:
[----:B-123--:R-:W-:Y:S05]  /*5e90*/  BSYNC B0 ;  /* 0x0000000000007941 */ /* 0x00efea0003800000 */
.L_x_366:
        /* <DEDUP_REMOVED lines=17> */
.L_x_369:
[----:B------:R-:W-:Y:S05]  /*5fb0*/  BSYNC B0 ;  /* 0x0000000000007941 */ /* 0x000fea0003800000 */
.L_x_368:
[----:B--2---:R2:W4:Y:S01]  /*5fc0*/  SHFL.IDX PT, R3, R76, 0x2, 0x1c1f ;  /* 0x005c1f004c037f89 */ /* 0x00452200000e0000 */
[----:B------:R-:W-:Y:S03]  /*5fd0*/  ISETP.GE.AND P0, PT, R12, 0x41, PT ;  /* 0x000000410c00780c */ /* 0x000fe60003f06270 */
        /* <DEDUP_REMOVED lines=14> */
.L_x_359:
[----:B------:R-:W-:Y:S05]  /*60c0*/  BSYNC B2 ;  /* 0x0000000000027941 */ /* 0x000fea0003800000 */
.L_x_342:
[----:B---3--:R-:W-:Y:S01]  /*60d0*/  IMAD.U32 R2, RZ, RZ, UR6 ;  /* 0x00000006ff027e24 */ /* 0x008fe2000f8e00ff */
        /* <DEDUP_REMOVED lines=10> */
[----:B------:R-:W-:Y:S07]  /*6180*/  ISETP.GE.AND P1, PT, R4, 0x41, PT ;  /* 0x000000410400780c */ /* 0x000fee0003f26270 */
[C---:B------:R-:W-:Y:S05]  /*6190*/  @P4 IADD3 R6, P0, R2.reuse, 0x10, RZ ;  /* 0x0000001002064810 */ /* 0x040fea0007f1e0ff */
[--C-:B------:R-:W-:Y:S01]  /*61a0*/  @P4 IMAD.X R7, RZ, RZ, R3.reuse, P0 ;  /* 0x000000ffff074224 */ /* 0x100fe200000e0603 */
[C---:B--2---:R-:W-:Y:S04]  /*61b0*/  @P3 IADD3 R8, P0, R2.reuse, 0x20, RZ ;  /* 0x0000002002083810 */ /* 0x044fe80007f1e0ff */
        /* <DEDUP_REMOVED lines=9> */
[----:B------:R-:W-:Y:S11]  /*6250*/  ISETP.GE.AND P5, PT, R4, 0x1, PT ;  /* 0x000000010400780c */ /* 0x000ff60003fa6270 */
[----:B------:R-:W-:Y:S02]  /*6260*/  @!UPT UIADD3 URZ, URZ, URZ, URZ ;  /* 0x0000003f3f3ff290 */ /* 0x000fe4000fffe03f */
[----:B------:R-:W-:Y:S02]  /*6270*/  @P5 IMAD R3, R3, c[0x0][0x258], RZ ;  /* 0x0000960003035a24 */ /* 0x000fe400078e02ff */
[----:B------:R-:W-:Y:S02]  /*6280*/  @P5 IMAD.MOV.U32 R4, RZ, RZ, R84 ;  /* 0x000000ffff045224 */ /* 0x000fe400078e0054 */
[----:B------:R-:W-:Y:S04]  /*6290*/  @P5 IMAD.MOV.U32 R5, RZ, RZ, R87 ;  /* 0x000000ffff055224 */ /* 0x000fe800078e0057 */
[C---:B------:R-:W-:Y:S04]  /*62a0*/  @P5 IMAD.WIDE.U32 R4, R2.reuse, c[0x0][0x258], R4 ;  /* 0x0000960002045a25 */ /* 0x040fe800078e0004 */
[----:B------:R-:W-:Y:S01]  /*62b0*/  @P5 IMAD R2, R2, c[0x0][0x25c], R3 ;  /* 0x0000970002025a24 */ /* 0x000fe200078e0203 */
[C---:B------:R-:W-:Y:S02]  /*62c0*/  @P5 LEA R14, P6, R4.reuse, c[0x0][0x250], 0x1 ;  /* 0x00009400040e5a11 */ /* 0x040fe400078c08ff */
[-C--:B------:R-:W-:Y:S02]  /*62d0*/  @P4 MOV R3, R87.reuse ;  /* 0x0000005700034202 */ /* 0x080fe40000000f00 */
[----:B------:R-:W-:Y:S04]  /*62e0*/  @P5 IADD3 R2, R5, R2, RZ ;  /* 0x0000000205025210 */ /* 0x000fe80007ffe0ff */
[----:B------:R-:W-:Y:S01]  /*62f0*/  @P5 LEA.HI.X R15, R4, c[0x0][0x254], R2, 0x1, P6 ;  /* 0x00009500040f5a11 */ /* 0x000fe200030f0c02 */
[----:B------:R-:W-:Y:S02]  /*6300*/  @P4 IMAD R4, R7, c[0x0][0x258], RZ ;  /* 0x0000960007044a24 */ /* 0x000fe400078e02ff */
[----:B------:R-:W-:Y:S02]  /*6310*/  @P4 IMAD.MOV.U32 R2, RZ, RZ, R84 ;  /* 0x000000ffff024224 */ /* 0x000fe400078e0054 */
[C---:B------:R-:W-:Y:S02]  /*6320*/  @P4 IMAD R4, R6.reuse, c[0x0][0x25c], R4 ;  /* 0x0000970006044a24 */ /* 0x040fe400078e0204 */
[----:B------:R-:W-:Y:S04]  /*6330*/  @P4 IMAD.WIDE.U32 R2, R6, c[0x0][0x258], R2 ;  /* 0x0000960006024a25 */ /* 0x000fe800078e0002 */
[----:B------:R-:W-:Y:S01]  /*6340*/  @P4 IMAD.IADD R4, R3, 0x1, R4 ;  /* 0x0000000103044824 */ /* 0x000fe200078e0204 */
[----:B------:R-:W-:Y:S01]  /*6350*/  @P4 LEA R12, P6, R2, c[0x0][0x250], 0x1 ;  /* 0x00009400020c4a11 */ /* 0x000fe200078c08ff */
[----:B------:R-:W-:Y:S02]  /*6360*/  @P3 IMAD.MOV.U32 R3, RZ, RZ, R87 ;  /* 0x000000ffff033224 */ /* 0x000fe400078e0057 */
[----:B------:R-:W-:Y:S01]  /*6370*/  @P0 IMAD R6, R22, c[0x0][0x258], RZ ;  /* 0x0000960016060a24 */ /* 0x000fe200078e02ff */
[----:B------:R-:W-:Y:S01]  /*6380*/  @P4 LEA.HI.X R13, R2, c[0x0][0x254], R4, 0x1, P6 ;  /* 0x00009500020d4a11 */ /* 0x000fe200030f0c04 */
[----:B------:R-:W-:Y:S01]  /*6390*/  @P3 IMAD R4, R10, c[0x0][0x258], RZ ;  /* 0x000096000a043a24 */ /* 0x000fe200078e02ff */
[----:B------:R-:W-:Y:S01]  /*63a0*/  @P3 MOV R2, R84 ;  /* 0x0000005400023202 */ /* 0x000fe20000000f00 */
[----:B------:R-:W-:Y:S02]  /*63b0*/  @P0 IMAD R6, R18, c[0x0][0x25c], R6 ;  /* 0x0000970012060a24 */ /* 0x000fe400078e0206 */
[C---:B------:R-:W-:Y:S02]  /*63c0*/  @P3 IMAD R4, R8.reuse, c[0x0][0x25c], R4 ;  /* 0x0000970008043a24 */ /* 0x040fe400078e0204 */
[----:B------:R-:W-:Y:S05]  /*63d0*/  @P3 IMAD.WIDE.U32 R2, R8, c[0x0][0x258], R2 ;  /* 0x0000960008023a25 */ /* 0x000fea00078e0002 */
[C---:B------:R-:W-:Y:S02]  /*63e0*/  @P3 LEA R10, P6, R2.reuse, c[0x0][0x250], 0x1 ;  /* 0x00009400020a3a11 */ /* 0x040fe400078c08ff */
[----:B------:R-:W-:Y:S02]  /*63f0*/  @P3 IADD3 R4, R3, R4, RZ ;  /* 0x0000000403043210 */ /* 0x000fe40007ffe0ff */
[-C--:B------:R-:W-:Y:S02]  /*6400*/  @P2 MOV R3, R87.reuse ;  /* 0x0000005700032202 */ /* 0x080fe40000000f00 */
[----:B------:R-:W-:Y:S01]  /*6410*/  @P3 LEA.HI.X R11, R2, c[0x0][0x254], R4, 0x1, P6 ;  /* 0x00009500020b3a11 */ /* 0x000fe200030f0c04 */
[----:B------:R-:W-:Y:S02]  /*6420*/  @P2 IMAD R4, R17, c[0x0][0x258], RZ ;  /* 0x0000960011042a24 */ /* 0x000fe400078e02ff */
[----:B------:R-:W-:Y:S02]  /*6430*/  @P2 IMAD.MOV.U32 R2, RZ, RZ, R84 ;  /* 0x000000ffff022224 */ /* 0x000fe400078e0054 */
[C---:B------:R-:W-:Y:S02]  /*6440*/  @P2 IMAD R4, R9.reuse, c[0x0][0x25c], R4 ;  /* 0x0000970009042a24 */ /* 0x040fe400078e0204 */
[----:B------:R-:W-:Y:S04]  /*6450*/  @P2 IMAD.WIDE.U32 R2, R9, c[0x0][0x258], R2 ;  /* 0x0000960009022a25 */ /* 0x000fe800078e0002 */
[----:B------:R-:W-:Y:S01]  /*6460*/  @P2 IMAD.IADD R4, R3, 0x1, R4 ;  /* 0x0000000103042824 */ /* 0x000fe200078e0204 */
[C---:B------:R-:W-:Y:S01]  /*6470*/  @P2 LEA R8, P6, R2.reuse, c[0x0][0x250], 0x1 ;  /* 0x0000940002082a11 */ /* 0x040fe200078c08ff */
[----:B------:R-:W-:Y:S03]  /*6480*/  @P1 IMAD.MOV.U32 R3, RZ, RZ, R87 ;  /* 0x000000ffff031224 */ /* 0x000fe600078e0057 */
[----:B------:R-:W-:Y:S01]  /*6490*/  @P2 LEA.HI.X R9, R2, c[0x0][0x254], R4, 0x1, P6 ;  /* 0x0000950002092a11 */ /* 0x000fe200030f0c04 */
[----:B------:R-:W-:Y:S01]  /*64a0*/  @P1 IMAD R4, R19, c[0x0][0x258], RZ ;  /* 0x0000960013041a24 */ /* 0x000fe200078e02ff */
[----:B------:R-:W-:Y:S03]  /*64b0*/  @P1 MOV R2, R84 ;  /* 0x0000005400021202 */ /* 0x000fe60000000f00 */
[C---:B------:R-:W-:Y:S02]  /*64c0*/  @P1 IMAD R4, R16.reuse, c[0x0][0x25c], R4 ;  /* 0x0000970010041a24 */ /* 0x040fe400078e0204 */
[----:B------:R-:W-:Y:S05]  /*64d0*/  @P1 IMAD.WIDE.U32 R2, R16, c[0x0][0x258], R2 ;  /* 0x0000960010021a25 */ /* 0x000fea00078e0002 */
[----:B------:R-:W-:Y:S02]  /*64e0*/  @P1 IADD3 R3, R3, R4, RZ ;  /* 0x0000000403031210 */ /* 0x000fe40007ffe0ff */
[C---:B------:R-:W-:Y:S04]  /*64f0*/  @P1 LEA R4, P6, R2.reuse, c[0x0][0x250], 0x1 ;  /* 0x0000940002041a11 */ /* 0x040fe800078c08ff */
[----:B------:R-:W-:Y:S01]  /*6500*/  @P1 LEA.HI.X R5, R2, c[0x0][0x254], R3, 0x1, P6 ;  /* 0x0000950002051a11 */ /* 0x000fe200030f0c03 */
[----:B------:R-:W-:Y:S01]  /*6510*/  @P0 IMAD.MOV.U32 R2, RZ, RZ, R84 ;  /* 0x000000ffff020224 */ /* 0x000fe200078e0054 */
[----:B------:R-:W-:Y:S05]  /*6520*/  @P0 MOV R3, R87 ;  /* 0x0000005700030202 */ /* 0x000fea0000000f00 */
[----:B------:R-:W-:Y:S04]  /*6530*/  @P0 IMAD.WIDE.U32 R2, R18, c[0x0][0x258], R2 ;  /* 0x0000960012020a25 */ /* 0x000fe800078e0002 */
[----:B------:R-:W-:Y:S01]  /*6540*/  @P0 IMAD.IADD R3, R3, 0x1, R6 ;  /* 0x0000000103030824 */ /* 0x000fe200078e0206 */
        /* <DEDUP_REMOVED lines=16> */
[C---:B-----5:R-:W-:Y:S02]  /*6650*/  IMAD R4, R86.reuse, c[0x0][0x20c], R2 ;  /* 0x0000830056047a24 */ /* 0x060fe400078e0202 */
[----:B------:R-:W-:Y:S05]  /*6660*/  IMAD.WIDE.U32 R2, R86, c[0x0][0x208], RZ ;  /* 0x0000820056027a25 */ /* 0x000fea00078e00ff */
[----:B------:R-:W-:Y:S01]  /*6670*/  IADD3 R3, R3, R4, RZ ;  /* 0x0000000403037210 */ /* 0x000fe20007ffe0ff */
[----:B------:R-:W-:Y:S04]  /*6680*/  IMAD R4, R99, c[0x0][0x218], RZ ;  /* 0x0000860063047a24 */ /* 0x000fe800078e02ff */
        /* <DEDUP_REMOVED lines=14> */
[----:B----4-:R-:W4:Y:S01]  /*6770*/  @!P1 LDS.128 R8, [R79] ;  /* 0x000000004f089984 */ /* 0x010f220000000c00 */
[CC--:B--2---:R-:W-:Y:S04]  /*6780*/  @!P1 LEA R4, P0, R20.reuse, R2.reuse, 0x1 ;  /* 0x0000000214049211 */ /* 0x0c4fe800078008ff */
[-C--:B---3--:R-:W-:Y:S02]  /*6790*/  @!P1 LEA.HI.X R5, R20, R3.reuse, R21, 0x1, P0 ;  /* 0x0000000314059211 */ /* 0x088fe400000f0c15 */
[----:B------:R-:W-:Y:S11]  /*67a0*/  ISETP.GE.AND P0, PT, R83, c[0x0][0x1d4], PT ;  /* 0x0000750053007a0c */ /* 0x000ff60003f06270 */
[----:B------:R-:W-:Y:S02]  /*67b0*/  @!UPT UIADD3 URZ, URZ, URZ, URZ ;  /* 0x0000003f3f3ff290 */ /* 0x000fe4000fffe03f */
[C---:B------:R-:W-:Y:S04]  /*67c0*/  @!P0 LEA R2, P2, R73.reuse, R2, 0x1 ;  /* 0x0000000249028211 */ /* 0x040fe800078408ff */
[----:B------:R-:W-:Y:S01]  /*67d0*/  @!P0 LEA.HI.X R3, R73, R3, R81, 0x1, P2 ;  /* 0x0000000349038211 */ /* 0x000fe200010f0c51 */
[----:B----4-:R-:W-:Y:S04]  /*67e0*/  @!P1 ST.E.128 [R4.64], R8 ;  /* 0x0000000804009985 */ /* 0x010fe8000c101d1a */
[----:B------:R-:W2:Y:S04]  /*67f0*/  @!P0 LDS.128 R4, [R80] ;  /* 0x0000000050048984 */ /* 0x000ea80000000c00 */
[----:B--2---:R2:W-:Y:S02]  /*6800*/  @!P0 ST.E.128 [R2.64], R4 ;  /* 0x0000000402008985 */ /* 0x0045e4000c101d1a */
.L_x_371:
[----:B------:R-:W-:Y:S05]  /*6810*/  BSYNC B0 ;  /* 0x0000000000007941 */ /* 0x000fea0003800000 */
.L_x_370:
[----:B--23--:R2:W3:Y:S01]  /*6820*/  SHFL.IDX PT, R3, R12, 0x1, 0x1c1f ;  /* 0x003c1f000c037f89 */ /* 0x00c4e200000e0000 */
[----:B------:R-:W-:Y:S01]  /*6830*/  ISETP.GE.AND P0, PT, R13, 0x21, PT ;  /* 0x000000210d00780c */ /* 0x000fe20003f06270 */
[----:B------:R-:W-:Y:S02]  /*6840*/  BSSY B0, `(.L_x_372) ;  /* 0x000000f000007945 */ /* 0x000fe40003800000 */
[----:B------:R2:W1:Y:S10]  /*6850*/  SHFL.IDX PT, R2, R14, 0x1, 0x1c1f ;  /* 0x003c1f000e027f89 */ /* 0x00047400000e0000 */
[----:B------:R-:W-:-:S05]  /*6860*/  @!P0 BRA `(.L_x_373) ;  /* 0x000000c000008947 */ /* 0x000fca0003800000 */
[C---:B------:R-:W-:Y:S11]  /*6870*/  ISETP.GE.AND P1, PT, R20.reuse, c[0x0][0x1d4], PT ;  /* 0x0000750014007a0c */ /* 0x040ff60003f26270 */
[----:B------:R-:W-:Y:S02]  /*6880*/  @!UPT UIADD3 URZ, URZ, URZ, URZ ;  /* 0x0000003f3f3ff290 */ /* 0x000fe4000fffe03f */
[----:B----4-:R-:W4:Y:S01]  /*6890*/  @!P1 LDS.128 R8, [R79+0x1000] ;  /* 0x001000004f089984 */ /* 0x010f220000000c00 */
[CC--:B-1----:R-:W-:Y:S04]  /*68a0*/  @!P1 LEA R4, P0, R20.reuse, R2.reuse, 0x1 ;  /* 0x0000000214049211 */ /* 0x0c2fe800078008ff */
[-C--:B---3--:R-:W-:Y:S02]  /*68b0*/  @!P1 LEA.HI.X R5, R20, R3.reuse, R21, 0x1, P0 ;  /* 0x0000000314059211 */ /* 0x088fe400000f0c15 */
[----:B------:R-:W-:Y:S11]  /*68c0*/  ISETP.GE.AND P0, PT, R83, c[0x0][0x1d4], PT ;  /* 0x0000750053007a0c */ /* 0x000ff60003f06270 */
[----:B------:R-:W-:Y:S02]  /*68d0*/  @!UPT UIADD3 URZ, URZ, URZ, URZ ;  /* 0x0000003f3f3ff290 */ /* 0x000fe4000fffe03f */
[C---:B------:R-:W-:Y:S04]  /*68e0*/  @!P0 LEA R2, P2, R73.reuse, R2, 0x1 ;  /* 0x0000000249028211 */ /* 0x040fe800078408ff */
[----:B------:R-:W-:Y:S01]  /*68f0*/  @!P0 LEA.HI.X R3, R73, R3, R81, 0x1, P2 ;  /* 0x0000000349038211 */ /* 0x000fe200010f0c51 */
[----:B----4-:R-:W-:Y:S04]  /*6900*/  @!P1 ST.E.128 [R4.64], R8 ;  /* 0x0000000804009985 */ /* 0x010fe8000c101d1a */
[----:B------:R-:W1:Y:S04]  /*6910*/  @!P0 LDS.128 R4, [R80+0x1000] ;  /* 0x0010000050048984 */ /* 0x000e680000000c00 */
[----:B-1----:R1:W-:Y:S02]  /*6920*/  @!P0 ST.E.128 [R2.64], R4 ;  /* 0x0000000402008985 */ /* 0x0023e4000c101d1a */
.L_x_373:
[----:B------:R-:W-:Y:S05]  /*6930*/  BSYNC B0 ;  /* 0x0000000000007941 */ /* 0x000fea0003800000 */
.L_x_372:
[----:B-1-3--:R1:W3:Y:S01]  /*6940*/  SHFL.IDX PT, R3, R12, 0x2, 0x1c1f ;  /* 0x005c1f000c037f89 */ /* 0x00a2e200000e0000 */
[----:B------:R-:W-:Y:S01]  /*6950*/  ISETP.GE.AND P0, PT, R13, 0x41, PT ;  /* 0x000000410d00780c */ /* 0x000fe20003f06270 */
[----:B------:R-:W-:Y:S02]  /*6960*/  BSSY B0, `(.L_x_374) ;  /* 0x000000f000007945 */ /* 0x000fe40003800000 */
[----:B------:R1:W2:Y:S10]  /*6970*/  SHFL.IDX PT, R2, R14, 0x2, 0x1c1f ;  /* 0x005c1f000e027f89 */ /* 0x0002b400000e0000 */
[----:B------:R-:W-:-:S05]  /*6980*/  @!P0 BRA `(.L_x_375) ;  /* 0x000000c000008947 */ /* 0x000fca0003800000 */
[C---:B------:R-:W-:Y:S11]  /*6990*/  ISETP.GE.AND P1, PT, R20.reuse, c[0x0][0x1d4], PT ;  /* 0x0000750014007a0c */ /* 0x040ff60003f26270 */
[----:B------:R-:W-:Y:S02]  /*69a0*/  @!UPT UIADD3 URZ, URZ, URZ, URZ ;  /* 0x0000003f3f3ff290 */ /* 0x000fe4000fffe03f */
[----:B----4-:R-:W4:Y:S01]  /*69b0*/  @!P1 LDS.128 R8, [R79+0x2000] ;  /* 0x002000004f089984 */ /* 0x010f220000000c00 */
        /* <DEDUP_REMOVED lines=9> */
.L_x_375:
[----:B------:R-:W-:Y:S05]  /*6a50*/  BSYNC B0 ;  /* 0x0000000000007941 */ /* 0x000fea0003800000 */
.L_x_374:
[----:B------:R-:W-:Y:S02]  /*6a60*/  UISETP.GT.AND UP0, UPT, UR6, UR7, UPT ;  /* 0x000000070600728c */ /* 0x000fe4000bf04270 */
[----:B------:R-:W-:Y:S04]  /*6a70*/  UIADD3 UR6, UR6, -0x1, URZ ;  /* 0xffffffff06067890 */ /* 0x000fe8000fffe03f */
[----:B------:R-:W-:Y:S05]  /*6a80*/  PLOP3.LUT P0, PT, PT, PT, UP0, 0x80, 0x0 ;  /* 0x000000000000781c */ /* 0x000fea0003f0f008 */
[----:B------:R-:W-:Y:S02]  /*6a90*/  @UP0 UIMAD UR5, UR25, UR6, URZ ;  /* 0x00000006190502a4 */ /* 0x000fe4000f8e023f */
[----:B------:R-:W-:Y:S04]  /*6aa0*/  @UP0 USHF.R.S32.HI UR11, URZ, 0x1f, UR6 ;  /* 0x0000001f3f0b0899 */ /* 0x000fe80008011406 */
[----:B--2---:R-:W-:Y:S02]  /*6ab0*/  IMAD.U32 R4, RZ, RZ, UR5 ;  /* 0x00000005ff047e24 */ /* 0x004fe4000f8e00ff */
[----:B------:R-:W-:Y:S02]  /*6ac0*/  @P0 IMAD.MOV.U32 R2, RZ, RZ, R116 ;  /* 0x000000ffff020224 */ /* 0x000fe400078e0074 */
[----:B---3--:R-:W-:Y:S01]  /*6ad0*/  @P0 IMAD.MOV.U32 R3, RZ, RZ, R113 ;  /* 0x000000ffff030224 */ /* 0x008fe200078e0071 */
[----:B------:R-:W-:Y:S11]  /*6ae0*/  PLOP3.LUT P0, PT, PT, PT, UP0, 0x80, 0x0 ;  /* 0x000000000000781c */ /* 0x000ff60003f0f008 */
[----:B------:R-:W-:Y:S02]  /*6af0*/  @!UPT UIADD3 URZ, URZ, URZ, URZ ;  /* 0x0000003f3f3ff290 */ /* 0x000fe4000fffe03f */
[C---:B------:R-:W-:Y:S01]  /*6b00*/  @P0 IMAD.WIDE.U32 R2, R142.reuse, UR6, R2 ;  /* 0x000000068e020c25 */ /* 0x040fe2000f8e0002 */
[----:B------:R-:W-:Y:S11]  /*6b10*/  PLOP3.LUT P0, PT, PT, PT, UP0, 0x80, 0x0 ;  /* 0x000000000000781c */ /* 0x000ff60003f0f008 */
[----:B------:R-:W-:Y:S02]  /*6b20*/  @!UPT UIADD3 URZ, URZ, URZ, URZ ;  /* 0x0000003f3f3ff290 */ /* 0x000fe4000fffe03f */
[----:B------:R-:W-:Y:S01]  /*6b30*/  @P0 IMAD R4, R142, UR11, R4 ;  /* 0x0000000b8e040c24 */ /* 0x000fe2000f8e0204 */
[----:B------:R-:W-:Y:S11]  /*6b40*/  PLOP3.LUT P0, PT, PT, PT, UP0, 0x80, 0x0 ;  /* 0x000000000000781c */ /* 0x000ff60003f0f008 */
[----:B------:R-:W-:Y:S02]  /*6b50*/  @!UPT UIADD3 URZ, URZ, URZ, URZ ;  /* 0x0000003f3f3ff290 */ /* 0x000fe4000fffe03f */
[----:B------:R-:W-:Y:S01]  /*6b60*/  @P0 IMAD.IADD R4, R3, 0x1, R4 ;  /* 0x0000000103040824 */ /* 0x000fe200078e0204 */
[----:B------:R-:W-:Y:S11]  /*6b70*/  PLOP3.LUT P0, PT, PT, PT, UP0, 0x80, 0x0 ;  /* 0x000000000000781c */ /* 0x000ff60003f0f008 */
[----:B------:R-:W-:Y:S02]  /*6b80*/  @!UPT UIADD3 URZ, URZ, URZ, URZ ;  /* 0x0000003f3f3ff290 */ /* 0x000fe4000fffe03f */
[C---:B-1--4-:R-:W-:Y:S02]  /*6b90*/  @P0 LEA R12, P1, R2.reuse, c[0x0][0x220], 0x1 ;  /* 0x00008800020c0a11 */ /* 0x052fe400078208ff */
[----:B------:R-:W-:Y:S11]  /*6ba0*/  PLOP3.LUT P0, PT, PT, PT, UP0, 0x80, 0x0 ;  /* 0x000000000000781c */ /* 0x000ff60003f0f008 */
[----:B------:R-:W-:Y:S02]  /*6bb0*/  @!UPT UIADD3 URZ, URZ, URZ, URZ ;  /* 0x0000003f3f3ff290 */ /* 0x000fe4000fffe03f */
[----:B------:R-:W-:Y:S02]  /*6bc0*/  @P0 LEA.HI.X R10, R2, c[0x0][0x224], R4, 0x1, P1 ;  /* 0x00008900020a0a11 */ /* 0x000fe400008f0c04 */
[----:B------:R-:W-:Y:S11]  /*6bd0*/  PLOP3.LUT P0, PT, PT, PT, UP0, 0x80, 0x0 ;  /* 0x000000000000781c */ /* 0x000ff60003f0f008 */
[----:B------:R-:W-:Y:S02]  /*6be0*/  @!UPT UIADD3 URZ, URZ, URZ, URZ ;  /* 0x0000003f3f3ff290 */ /* 0x000fe4000fffe03f */
[-C--:B------:R-:W-:Y:S02]  /*6bf0*/  @P0 IADD3 R14, P1, R12, R132.reuse, RZ ;  /* 0x000000840c0e0210 */ /* 0x080fe40007f3e0ff */
[----:B------:R-:W-:Y:S11]  /*6c00*/  PLOP3.LUT P0, PT, PT, PT, UP0, 0x80, 0x0 ;  /* 0x000000000000781c */ /* 0x000ff60003f0f008 */
[----:B------:R-:W-:Y:S02]  /*6c10*/  @!UPT UIADD3 URZ, URZ, URZ, URZ ;  /* 0x0000003f3f3ff290 */ /* 0x000fe4000fffe03f */
[--C-:B------:R-:W-:Y:S01]  /*6c20*/  @P0 IMAD.X R11, R10, 0x1, R131.reuse, P1 ;  /* 0x000000010a0b0824 */ /* 0x100fe200008e0683 */
        /* <DEDUP_REMOVED lines=20> */
[----:B------:R-:W-:Y:S02]  /*6d70*/  @P0 IADD3 R2, P1, R4, R132, RZ ;  /* 0x0000008404020210 */ /* 0x000fe40007f3e0ff */
[----:B------:R-:W-:Y:S11]  /*6d80*/  PLOP3.LUT P0, PT, PT, PT, UP0, 0x80, 0x0 ;  /* 0x000000000000781c */ /* 0x000ff60003f0f008 */
[----:B------:R-:W-:Y:S02]  /*6d90*/  @!UPT UIADD3 URZ, URZ, URZ, URZ ;  /* 0x0000003f3f3ff290 */ /* 0x000fe4000fffe03f */
[----:B------:R-:W-:Y:S01]  /*6da0*/  @P0 IMAD.X R3, R5, 0x1, R131, P1 ;  /* 0x0000000105030824 */ /* 0x000fe200008e0683 */
[----:B------:R-:W-:Y:S11]  /*6db0*/  PLOP3.LUT P0, PT, PT, PT, UP0, 0x80, 0x0 ;  /* 0x000000000000781c */ /* 0x000ff60003f0f008 */
[----:B------:R-:W-:Y:S02]  /*6dc0*/  @!UPT UIADD3 URZ, URZ, URZ, URZ ;  /* 0x0000003f3f3ff290 */ /* 0x000fe4000fffe03f */
[----:B------:R-:W-:Y:S01]  /*6dd0*/  @P0 IMAD.MOV.U32 R13, RZ, RZ, R10 ;  /* 0x000000ffff0d0224 */ /* 0x000fe200078e000a */
[----:B------:R-:W-:Y:S11]  /*6de0*/  PLOP3.LUT P0, PT, PT, PT, UP0, 0x80, 0x0 ;  /* 0x000000000000781c */ /* 0x000ff60003f0f008 */
[----:B------:R-:W-:Y:S02]  /*6df0*/  @!UPT UIADD3 URZ, URZ, URZ, URZ ;  /* 0x0000003f3f3ff290 */ /* 0x000fe4000fffe03f */
[----:B------:R-:W-:Y:S01]  /*6e00*/  @!PT LDS RZ, [RZ] ;  /* 0x00000000fffff984 */ /* 0x000fe20000000800 */
[----:B------:R-:W-:Y:S01]  /*6e10*/  @!PT LDS RZ, [RZ] ;  /* 0x00000000fffff984 */ /* 0x000fe20000000800 */
[----:B------:R-:W-:Y:S01]  /*6e20*/  @!PT LDS RZ, [RZ] ;  /* 0x00000000fffff984 */ /* 0x000fe20000000800 */
[----:B------:R1:W-:Y:S01]  /*6e30*/  @P0 LDGSTS.E.BYPASS.LTC128B.128 [R78+0x3100], [R12.64], !P6 ;  /* 0x031000000c4e0fae */ /* 0x0003e2000f101d5a */
[----:B------:R-:W-:Y:S11]  /*6e40*/  PLOP3.LUT P0, PT, PT, PT, UP0, 0x80, 0x0 ;  /* 0x000000000000781c */ /* 0x000ff60003f0f008 */
[----:B------:R-:W-:Y:S02]  /*6e50*/  @!UPT UIADD3 URZ, URZ, URZ, URZ ;  /* 0x0000003f3f3ff290 */ /* 0x000fe4000fffe03f */
[----:B------:R-:W-:Y:S01]  /*6e60*/  @P0 IMAD.MOV.U32 R10, RZ, RZ, R14 ;  /* 0x000000ffff0a0224 */ /* 0x000fe200078e000e */
[----:B------:R-:W-:Y:S11]  /*6e70*/  PLOP3.LUT P0, PT, PT, PT, UP0, 0x80, 0x0 ;  /* 0x000000000000781c */ /* 0x000ff60003f0f008 */
[----:B------:R-:W-:Y:S02]  /*6e80*/  @!UPT UIADD3 URZ, URZ, URZ, URZ ;  /* 0x0000003f3f3ff290 */ /* 0x000fe4000fffe03f */
[----:B------:R1:W-:Y:S01]  /*6e90*/  @P0 LDGSTS.E.BYPASS.LTC128B.128 [R78+0x3900], [R10.64], !P6 ;  /* 0x039000000a4e0fae */ /* 0x0003e2000f101d5a */
[----:B------:R-:W-:Y:S02]  /*6ea0*/  PLOP3.LUT P0, PT, PT, PT, UP0, 0x80, 0x0 ;  /* 0x000000000000781c */ /* 0x000fe40003f0f008 */
        /* <DEDUP_REMOVED lines=15> */
[----:B------:R-:W-:Y:S05]  /*6fa0*/  PLOP3.LUT P0, PT, PT, PT, UP0, 0x80, 0x0 ;  /* 0x000000000000781c */ /* 0x000fea0003f0f008 */
[----:B------:R-:W0:Y:S08]  /*6fb0*/  LDGDEPBAR ;  /* 0x00000000000079af */ /* 0x000e300000000000 */
[----:B------:R-:W-:-:S05]  /*6fc0*/  @P0 BRA `(.L_x_376) ;  /* 0xffffaff000000947 */ /* 0x000fca000383ffff */
[----:B------:R-:W-:Y:S06]  /*6fd0*/  BAR.SYNC.DEFER_BLOCKING 0x0 ;  /* 0x0000000000007b1d */ /* 0x000fec0000010000 */
.L_x_341:
[----:B------:R-:W-:Y:S02]  /*6fe0*/  UISETP.NE.AND UP1, UPT, UR24, URZ, UPT ;  /* 0x0000003f1800728c */ /* 0x000fe4000bf25270 */
[----:B------:R-:W-:-:S02]  /*6ff0*/  UISETP.NE.AND UP0, UPT, UR23, URZ, UPT ;  /* 0x0000003f1700728c */ /* 0x000fc4000bf05270 */
[----:B------:R-:W-:Y:S02]  /*7000*/  UIADD3 UR6, UR18, 0x7f, URZ ;  /* 0x0000007f12067890 */ /* 0x000fe4000fffe03f */
[----:B------:R-:W-:Y:S02]  /*7010*/  ULDC.64 UR4, c[0x0][0x2c8] ;  /* 0x0000b20000047ab9 */ /* 0x000fe40000000a00 */
[----:B------:R-:W-:Y:S01]  /*7020*/  UIMAD.WIDE.U32 UR8, UR6, UR4, URZ ;  /* 0x00000004060872a5 */ /* 0x000fe2000f8e003f */
[----:B------:R-:W-:Y:S01]  /*7030*/  PLOP3.LUT P0, PT, PT, PT, UP0, 0x40, 0x0 ;  /* 0x000000000000781c */ /* 0x000fe20003f0e808 */
[----:B------:R-:W-:Y:S02]  /*7040*/  ULDC UR7, c[0x0][0x328] ;  /* 0x0000ca0000077ab9 */ /* 0x000fe40000000800 */
[----:B------:R-:W-:-:S04]  /*7050*/  @UP1 USHF.R.U32.HI UR6, URZ, UR5, UR9 ;  /* 0x000000053f061299 */ /* 0x000fc80008011609 */
[----:B------:R-:W-:-:S04]  /*7060*/  UIADD3 UR14, UR14, UR6, URZ ;  /* 0x000000060e0e7290 */ /* 0x000fc8000fffe03f */
[----:B------:R-:W-:Y:S02]  /*7070*/  UIADD3 UR7, UR14, UR7, URZ ;  /* 0x000000070e077290 */ /* 0x000fe4000fffe03f */
[----:B------:R-:W-:Y:S05]  /*7080*/  @P0 BRA `(.L_x_377) ;  /* 0x0000015000000947 */ /* 0x000fea0003800000 */
[----:B------:R-:W-:Y:S01]  /*7090*/  ISETP.LT.AND P0, PT, RZ, UR14, PT ;  /* 0x0000000eff007c0c */ /* 0x000fe2000bf01270 */
[----:B------:R-:W-:Y:S02]  /*70a0*/  UIADD3 UR8, UR14, -0x1, URZ ;  /* 0xffffffff0e087890 */ /* 0x000fe4000fffe03f */
[----:B------:R-:W-:-:S10]  /*70b0*/  ULDC UR6, c[0x0][0x32c] ;  /* 0x0000cb0000067ab9 */ /* 0x000fd40000000800 */
[----:B------:R-:W-:Y:S05]  /*70c0*/  @P0 BRA `(.L_x_378) ;  /* 0x0000008000000947 */ /* 0x000fea0003800000 */
[----:B------:R-:W-:Y:S02]  /*70d0*/  UISETP.NE.AND UP0, UPT, UR6, 0x1, UPT ;  /* 0x000000010600788c */ /* 0x000fe4000bf05270 */
[----:B------:R-:W-:Y:S02]  /*70e0*/  UIADD3 UR8, -UR14, URZ, URZ ;  /* 0x0000003f0e087290 */ /* 0x000fe4000fffe13f */
[----:B------:R-:W-:Y:S02]  /*70f0*/  ULDC.64 UR4, c[0x0][0x330] ;  /* 0x0000cc0000047ab9 */ /* 0x000fe40000000a00 */
[----:B------:R-:W-:-:S07]  /*7100*/  UIMAD.WIDE.U32 UR10, UR8, UR4, URZ ;  /* 0x00000004080a72a5 */ /* 0x000fce000f8e003f */
[----:B------:R-:W-:Y:S02]  /*7110*/  @UP0 UMOV UR9, UR11 ;  /* 0x0000000b00090c82 */ /* 0x000fe40008000000 */
[----:B------:R-:W-:-:S04]  /*7120*/  @UP0 USHF.R.U32.HI UR8, URZ, UR5, UR9 ;  /* 0x000000053f080299 */ /* 0x000fc80008011609 */
[----:B------:R-:W-:Y:S01]  /*7130*/  ULOP3.LUT UR8, URZ, UR8, URZ, 0x33, !UPT ;  /* 0x000000083f087292 */ /* 0x000fe2000f8e333f */
[----:B------:R-:W-:Y:S05]  /*7140*/  BRA `(.L_x_379) ;  /* 0x0000005000007947 */ /* 0x000fea0003800000 */
.L_x_378:
[----:B------:R-:W-:Y:S02]  /*7150*/  UISETP.NE.AND UP0, UPT, UR6, 0x1, UPT ;  /* 0x000000010600788c */ /* 0x000fe4000bf05270 */
[----:B------:R-:W-:Y:S02]  /*7160*/  ULDC.64 UR4, c[0x0][0x330] ;  /* 0x0000cc0000047ab9 */ /* 0x000fe40000000a00 */
[----:B------:R-:W-:-:S07]  /*7170*/  UIMAD.WIDE.U32 UR10, UR8, UR4, URZ ;  /* 0x00000004080a72a5 */ /* 0x000fce000f8e003f */
[----:B------:R-:W-:Y:S02]  /*7180*/  @UP0 UMOV UR9, UR11 ;  /* 0x0000000b00090c82 */ /* 0x000fe40008000000 */
[----:B------:R-:W-:Y:S02]  /*7190*/  @UP0 USHF.R.U32.HI UR8, URZ, UR5, UR9 ;  /* 0x000000053f080299 */ /* 0x000fe40008011609 */
.L_x_379:
[----:B------:R-:W-:Y:S02]  /*71a0*/  ULDC UR4, c[0x0][0x32c] ;  /* 0x0000cb0000047ab9 */ /* 0x000fe40000000800 */
[----:B------:R-:W-:-:S04]  /*71b0*/  UIMAD UR4, UR8, UR6, UR4 ;  /* 0x00000006080472a4 */ /* 0x000fc8000f8e0204 */
[----:B------:R-:W-:-:S04]  /*71c0*/  UISETP.LT.AND UP0, UPT, UR7, UR4, UPT ;  /* 0x000000040700728c */ /* 0x000fc8000bf01270 */
[----:B------:R-:W-:Y:S02]  /*71d0*/  USEL UR7, UR7, UR4, UP0 ;  /* 0x0000000407077287 */ /* 0x000fe40008000000 */
.L_x_377:
[----:B------:R-:W-:Y:S02]  /*71e0*/  UISETP.NE.AND UP0, UPT, UR24, URZ, UPT ;  /* 0x0000003f1800728c */ /* 0x000fe4000bf05270 */
[----:B------:R-:W-:Y:S02]  /*71f0*/  UIADD3 UR8, UR7, 0x5f, URZ ;  /* 0x0000005f07087890 */ /* 0x000fe4000fffe03f */
[----:B------:R-:W-:Y:S02]  /*7200*/  ULDC.64 UR4, c[0x0][0x2c8] ;  /* 0x0000b20000047ab9 */ /* 0x000fe40000000a00 */
[----:B------:R-:W-:Y:S02]  /*7210*/  UISETP.NE.AND UP1, UPT, UR23, URZ, UPT ;  /* 0x0000003f1700728c */ /* 0x000fe4000bf25270 */
[----:B------:R-:W-:Y:S02]  /*7220*/  UIMAD.WIDE.U32 UR10, UR18, UR4, URZ ;  /* 0x00000004120a72a5 */ /* 0x000fe4000f8e003f */
[----:B------:R-:W-:-:S02]  /*7230*/  UIMAD.WIDE UR8, UR8, 0x2aaaaaab, URZ ;  /* 0x2aaaaaab080878a5 */ /* 0x000fc4000f8e023f */
[----:B------:R-:W-:Y:S01]  /*7240*/  PLOP3.LUT P0, PT, PT, PT, UP1, 0x40, 0x0 ;  /* 0x000000000000781c */ /* 0x000fe20003f0e818 */
[----:B------:R-:W-:Y:S02]  /*7250*/  UMOV UR4, UR18 ;  /* 0x0000001200047c82 */ /* 0x000fe40008000000 */
[----:B------:R-:W-:Y:S02]  /*7260*/  USHF.R.U32.HI UR8, URZ, 0x1f, UR9 ;  /* 0x0000001f3f087899 */ /* 0x000fe40008011609 */
[----:B------:R-:W-:Y:S02]  /*7270*/  @UP0 UMOV UR7, UR11 ;  /* 0x0000000b00070c82 */ /* 0x000fe40008000000 */
[----:B------:R-:W-:Y:S02]  /*7280*/  @UP0 USHF.R.U32.HI UR4, URZ, UR5, UR7 ;  /* 0x000000053f040299 */ /* 0x000fe40008011607 */
        /* <DEDUP_REMOVED lines=15> */
[----:B------:R-:W-:-:S05]  /*7380*/  UIMAD.WIDE.U32 UR8, UR7, UR4, URZ ;  /* 0x00000004070872a5 */ /* 0x000fca000f8e003f */
[----:B------:R-:W-:-:S04]  /*7390*/  @UP0 USHF.R.U32.HI UR7, URZ, UR5, UR9 ;  /* 0x000000053f070299 */ /* 0x000fc80008011609 */
[----:B------:R-:W-:Y:S01]  /*73a0*/  ULOP3.LUT UR7, URZ, UR7, URZ, 0x33, !UPT ;  /* 0x000000073f077292 */ /* 0x000fe2000f8e333f */
[----:B------:R-:W-:Y:S05]  /*73b0*/  BRA `(.L_x_382) ;  /* 0x0000005000007947 */ /* 0x000fea0003800000 */
.L_x_381:
[----:B------:R-:W-:Y:S02]  /*73c0*/  ULDC UR4, c[0x0][0x32c] ;  /* 0x0000cb0000047ab9 */ /* 0x000fe40000000800 */
[----:B------:R-:W-:-:S03]  /*73d0*/  UISETP.NE.AND UP0, UPT, UR4, 0x1, UPT ;  /* 0x000000010400788c */ /* 0x000fc6000bf05270 */
[----:B------:R-:W-:Y:S02]  /*73e0*/  ULDC.64 UR4, c[0x0][0x330] ;  /* 0x0000cc0000047ab9 */ /* 0x000fe40000000a00 */
[----:B------:R-:W-:-:S06]  /*73f0*/  UIMAD.WIDE.U32 UR8, UR7, UR4, URZ ;  /* 0x00000004070872a5 */ /* 0x000fcc000f8e003f */
[----:B------:R-:W-:Y:S02]  /*7400*/  @UP0 USHF.R.U32.HI UR7, URZ, UR5, UR9 ;  /* 0x000000053f070299 */ /* 0x000fe40008011609 */
.L_x_382:
[----:B------:R-:W-:Y:S02]  /*7410*/  ULDC UR4, c[0x0][0x32c] ;  /* 0x0000cb0000047ab9 */ /* 0x000fe40000000800 */
[----:B------:R-:W-:-:S04]  /*7420*/  UIMAD UR4, UR7, UR4, URZ ;  /* 0x00000004070472a4 */ /* 0x000fc8000f8e023f */
[----:B------:R-:W-:-:S04]  /*7430*/  UISETP.LT.AND UP0, UPT, UR6, UR4, UPT ;  /* 0x000000040600728c */ /* 0x000fc8000bf01270 */
[----:B------:R-:W-:-:S04]  /*7440*/  USEL UR6, UR6, UR4, !UP0 ;  /* 0x0000000406067287 */ /* 0x000fc8000c000000 */
.L_x_380:
[----:B------:R-:W-:Y:S01]  /*7450*/  UIMAD.WIDE UR4, UR6, 0x2aaaaaab, URZ ;  /* 0x2aaaaaab060478a5 */ /* 0x000fe2000f8e023f */
[----:B------:R-:W-:Y:S01]  /*7460*/  PLOP3.LUT P4, PT, PT, PT, PT, 0x80, 0x0 ;  /* 0x000000000000781c */ /* 0x000fe20003f8f070 */
[----:B------:R-:W-:Y:S01]  /*7470*/  CS2R R162, SRZ ;  /* 0x0000000000a27805 */ /* 0x000fe2000001ff00 */
[----:B------:R-:W-:Y:S01]  /*7480*/  CS2R R160, SRZ ;  /* 0x0000000000a07805 */ /* 0x000fe2000001ff00 */
[----:B------:R-:W-:Y:S01]  /*7490*/  USHF.R.U32.HI UR4, URZ, 0x1f, UR5 ;  /* 0x0000001f3f047899 */ /* 0x000fe20008011605 */
[----:B------:R-:W-:Y:S01]  /*74a0*/  CS2R R166, SRZ ;  /* 0x0000000000a67805 */ /* 0x000fe2000001ff00 */
[----:B------:R-:W-:Y:S01]  /*74b0*/  CS2R R164, SRZ ;  /* 0x0000000000a47805 */ /* 0x000fe2000001ff00 */
[----:B-1----:R-:W-:Y:S01]  /*74c0*/  CS2R R12, SRZ ;  /* 0x00000000000c7805 */ /* 0x002fe2000001ff00 */
[----:B------:R-:W-:Y:S01]  /*74d0*/  ULEA.HI.SX32 UR4, UR5, UR4, 0x1c ;  /* 0x0000000405047291 */ /* 0x000fe2000f8fe23f */
[----:B------:R-:W-:Y:S01]  /*74e0*/  IMAD.MOV.U32 R158, RZ, RZ, RZ ;  /* 0x000000ffff9e7224 */ /* 0x000fe200078e00ff */
[----:B------:R-:W-:Y:S01]  /*74f0*/  MOV R16, RZ ;  /* 0x000000ff00107202 */ /* 0x000fe20000000f00 */
[----:B------:R-:W-:Y:S01]  /*7500*/  IMAD.MOV.U32 R156, RZ, RZ, RZ ;  /* 0x000000ffff9c7224 */ /* 0x000fe200078e00ff */
[----:B------:R-:W-:Y:S01]  /*7510*/  UISETP.LT.AND UP0, UPT, URZ, UR4, UPT ;  /* 0x000000043f00728c */ /* 0x000fe2000bf01270 */
[----:B------:R-:W-:Y:S01]  /*7520*/  IMAD.MOV.U32 R154, RZ, RZ, RZ ;  /* 0x000000ffff9a7224 */ /* 0x000fe200078e00ff */
[----:B------:R-:W-:Y:S01]  /*7530*/  CS2R R18, SRZ ;  /* 0x0000000000127805 */ /* 0x000fe2000001ff00 */
[----:B------:R-:W-:Y:S01]  /*7540*/  MOV R152, RZ ;  /* 0x000000ff00987202 */ /* 0x000fe20000000f00 */
[----:B------:R-:W-:Y:S01]  /*7550*/  USEL UR4, URZ, UR4, !UP0 ;  /* 0x000000043f047287 */ /* 0x000fe2000c000000 */
[----:B------:R-:W-:Y:S01]  /*7560*/  CS2R R20, SRZ ;  /* 0x0000000000147805 */ /* 0x000fe2000001ff00 */
[----:B------:R-:W-:Y:S01]  /*7570*/  IMAD.MOV.U32 R146, RZ, RZ, RZ ;  /* 0x000000ffff927224 */ /* 0x000fe200078e00ff */
[----:B------:R-:W-:Y:S01]  /*7580*/  CS2R R14, SRZ ;  /* 0x00000000000e7805 */ /* 0x000fe2000001ff00 */
[----:B------:R-:W-:Y:S01]  /*7590*/  UISETP.GT.AND UP0, UPT, UR12, UR4, UPT ;  /* 0x000000040c00728c */ /* 0x000fe2000bf04270 */
[----:B------:R-:W-:Y:S01]  /*75a0*/  MOV R144, RZ ;  /* 0x000000ff00907202 */ /* 0x000fe20000000f00 */
[----:B------:R-:W-:Y:S01]  /*75b0*/  IMAD.MOV.U32 R150, RZ, RZ, RZ ;  /* 0x000000ffff967224 */ /* 0x000fe200078e00ff */
[----:B------:R-:W-:Y:S01]  /*75c0*/  MOV R148, RZ ;  /* 0x000000ff00947202 */ /* 0x000fe20000000f00 */
[----:B------:R-:W-:Y:S01]  /*75d0*/  CS2R R142, SRZ ;  /* 0x00000000008e7805 */ /* 0x000fe2000001ff00 */
[----:B------:R-:W-:Y:S01]  /*75e0*/  CS2R R22, SRZ ;  /* 0x0000000000167805 */ /* 0x000fe2000001ff00 */
[----:B------:R-:W-:Y:S01]  /*75f0*/  PLOP3.LUT P0, PT, PT, PT, UP0, 0x80, 0x0 ;  /* 0x000000000000781c */ /* 0x000fe20003f0f008 */
        /* <DEDUP_REMOVED lines=8> */
[----:B------:R-:W-:Y:S01]  /*7680*/  MOV R132, RZ ;  /* 0x000000ff00847202 */ /* 0x000fe20000000f00 */
[----:B------:R-:W-:Y:S01]  /*7690*/  CS2R R126, SRZ ;  /* 0x00000000007e7805 */ /* 0x000fe2000001ff00 */
[----:B------:R-:W-:Y:S01]  /*76a0*/  IMAD.MOV.U32 R124, RZ, RZ, RZ ;  /* 0x000000ffff7c7224 */ /* 0x000fe200078e00ff */
[----:B------:R-:W-:Y:S01]  /*76b0*/  CS2R R26, SRZ ;  /* 0x00000000001a7805 */ /* 0x000fe2000001ff00 */
[----:B------:R-:W-:Y:S01]  /*76c0*/  MOV R122, RZ ;  /* 0x000000ff007a7202 */ /* 0x000fe20000000f00 */
[----:B-----5:R-:W-:Y:S01]  /*76d0*/  CS2R R28, SRZ ;  /* 0x00000000001c7805 */ /* 0x020fe2000001ff00 */
[----:B------:R-:W-:Y:S01]  /*76e0*/  IMAD.MOV.U32 R120, RZ, RZ, RZ ;  /* 0x000000ffff787224 */ /* 0x000fe200078e00ff */
[----:B------:R-:W-:Y:S01]  /*76f0*/  CS2R R114, SRZ ;  /* 0x0000000000727805 */ /* 0x000fe2000001ff00 */
        /* <DEDUP_REMOVED lines=14> */
[----:B------:R-:W-:Y:S02]  /*77e0*/  UISETP.NE.AND.EX UP0, UPT, URZ, UR7, UPT, UP0 ;  /* 0x000000073f00728c */ /* 0x000fe4000bf05300 */
[----:B------:R-:W-:Y:S02]  /*77f0*/  ULDC.64 UR8, c[0x0][0x348] ;  /* 0x0000d20000087ab9 */ /* 0x000fe40000000a00 */
[----:B------:R-:W-:Y:S02]  /*7800*/  ULDC.64 UR6, c[0x0][0x340] ;  /* 0x0000d00000067ab9 */ /* 0x000fe40000000a00 */
[----:B------:R-:W-:-:S05]  /*7810*/  PLOP3.LUT P3, PT, PT, PT, UP0, 0x80, 0x0 ;  /* 0x000000000000781c */ /* 0x000fca0003f6f008 */
[----:B------:R-:W-:Y:S02]  /*7820*/  @UP0 UMOV UR5, 0x4 ;  /* 0x0000000400050882 */ /* 0x000fe40000000000 */
[----:B------:R-:W-:-:S06]  /*7830*/  @UP0 UIMAD.WIDE UR6, UR22, UR5, UR6 ;  /* 0x00000005160602a5 */ /* 0x000fcc000f8e0206 */
[----:B------:R-:W-:Y:S02]  /*7840*/  IMAD.U32 R2, RZ, RZ, UR6 ;  /* 0x00000006ff027e24 */ /* 0x000fe4000f8e00ff */
[----:B------:R-:W-:Y:S01]  /*7850*/  IMAD.U32 R3, RZ, RZ, UR7 ;  /* 0x00000007ff037e24 */ /* 0x000fe2000f8e00ff */
[----:B------:R-:W-:Y:S01]  /*7860*/  SHF.R.S32.HI R210, RZ, 0x1f, R209 ;  /* 0x0000001fffd27819 */ /* 0x000fe200000114d1 */
[----:B------:R-:W-:Y:S02]  /*7870*/  USHF.R.S32.HI UR5, URZ, 0x1f, UR20 ;  /* 0x0000001f3f057899 */ /* 0x000fe40008011414 */
[----:B------:R-:W-:Y:S01]  /*7880*/  ULDC.64 UR6, c[0x0][0x178] ;  /* 0x00005e0000067ab9 */ /* 0x000fe20000000a00 */
[----:B------:R1:W5:Y:S01]  /*7890*/  @P3 LDG.E R13, [R2.64] ;  /* 0x0000001a020d3981 */ /* 0x000362000c1e1900 */
[----:B------:R-:W-:Y:S01]  /*78a0*/  UIMAD UR5, UR5, UR6, URZ ;  /* 0x00000006050572a4 */ /* 0x000fe2000f8e023f */
[----:B------:R-:W-:Y:S01]  /*78b0*/  PLOP3.LUT P1, PT, PT, PT, UP1, 0x80, 0x0 ;  /* 0x000000000000781c */ /* 0x000fe20003f2f018 */
[----:B------:R-:W-:Y:S01]  /*78c0*/  UIMAD.WIDE.U32 UR10, UR20, UR6, URZ ;  /* 0x00000006140a72a5 */ /* 0x000fe2000f8e003f */
[----:B------:R-:W-:Y:S01]  /*78d0*/  PLOP3.LUT P0, PT, PT, PT, UP1, 0x80, 0x0 ;  /* 0x000000000000781c */ /* 0x000fe20003f0f018 */
[----:B------:R-:W-:Y:S01]  /*78e0*/  UIMAD UR20, UR20, UR7, UR5 ;  /* 0x00000007141472a4 */ /* 0x000fe2000f8e0205 */
[----:B------:R-:W-:Y:S01]  /*78f0*/  LEA.HI R83, R210, R209, RZ, 0x4 ;  /* 0x000000d1d2537211 */ /* 0x000fe200078f20ff */
[----:B------:R-:W-:Y:S01]  /*7900*/  UISETP.NE.U32.AND UP0, UPT, URZ, UR8, UPT ;  /* 0x000000083f00728c */ /* 0x000fe2000bf05070 */
[----:B------:R-:W-:Y:S01]  /*7910*/  BSSY B0, `(.L_x_384) ;  /* 0x0000053000007945 */ /* 0x000fe20003800000 */
[----:B------:R-:W-:-:S02]  /*7920*/  ULDC.64 UR6, c[0x0][0x1b8] ;  /* 0x00006e0000067ab9 */ /* 0x000fc40000000a00 */
[----:B------:R-:W-:Y:S02]  /*7930*/  UIADD3 UR11, UR11, UR20, URZ ;  /* 0x000000140b0b7290 */ /* 0x000fe4000fffe03f */
[----:B------:R-:W-:Y:S02]  /*7940*/  UIMAD UR5, UR16, UR6, URZ ;  /* 0x00000006100572a4 */ /* 0x000fe4000f8e023f */
[----:B------:R-:W-:Y:S02]  /*7950*/  UISETP.NE.AND.EX UP0, UPT, URZ, UR9, UPT, UP0 ;  /* 0x000000093f00728c */ /* 0x000fe4000bf05300 */
[----:B------:R-:W-:Y:S02]  /*7960*/  USHF.R.S32.HI UR8, URZ, 0x1f, UR22 ;  /* 0x0000001f3f087899 */ /* 0x000fe40008011416 */
[----:B------:R-:W-:Y:S02]  /*7970*/  UIMAD UR5, UR17, UR7, UR5 ;  /* 0x00000007110572a4 */ /* 0x000fe4000f8e0205 */
[----:B------:R-:W-:-:S02]  /*7980*/  UIMAD.WIDE.U32 UR10, UR17, UR6, UR10 ;  /* 0x00000006110a72a5 */ /* 0x000fc4000f8e000a */
[----:B------:R-:W-:Y:S01]  /*7990*/  USEL UR8, UR8, URZ, !UP0 ;  /* 0x0000003f08087287 */ /* 0x000fe2000c000000 */
[----:B-1----:R-:W-:Y:S01]  /*79a0*/  LEA.HI R2, R210, R209, RZ, 0x3 ;  /* 0x000000d1d2027211 */ /* 0x002fe200078f18ff */
[----:B------:R-:W-:Y:S02]  /*79b0*/  ULDC.64 UR6, c[0x0][0x1c0] ;  /* 0x0000700000067ab9 */ /* 0x000fe40000000a00 */
[----:B------:R-:W-:Y:S01]  /*79c0*/  USEL UR9, UR22, URZ, !UP0 ;  /* 0x0000003f16097287 */ /* 0x000fe2000c000000 */
[----:B------:R-:W-:Y:S01]  /*79d0*/  LOP3.LUT R0, R2, 0xfffffff8, RZ, 0xc0, !PT ;  /* 0xfffffff802007812 */ /* 0x000fe200078ec0ff */
[----:B------:R-:W-:Y:S01]  /*79e0*/  UIMAD UR8, UR8, UR6, URZ ;  /* 0x00000006080872a4 */ /* 0x000fe2000f8e023f */
[----:B------:R-:W-:Y:S01]  /*79f0*/  SHF.R.S32.HI R76, RZ, 0x3, R2 ;  /* 0x00000003ff4c7819 */ /* 0x000fe20000011402 */
[----:B------:R-:W-:Y:S02]  /*7a00*/  UIADD3 UR11, UR11, UR5, URZ ;  /* 0x000000050b0b7290 */ /* 0x000fe4000fffe03f */
[----:B------:R-:W-:Y:S01]  /*7a10*/  IMAD.IADD R6, R209, 0x1, -R0 ;  /* 0x00000001d1067824 */ /* 0x000fe200078e0a00 */
[----:B------:R-:W-:-:S02]  /*7a20*/  UIMAD UR7, UR9, UR7, UR8 ;  /* 0x00000007090772a4 */ /* 0x000fc4000f8e0208 */
[----:B------:R-:W-:Y:S01]  /*7a30*/  UIMAD.WIDE.U32 UR10, UR9, UR6, UR10 ;  /* 0x00000006090a72a5 */ /* 0x000fe2000f8e000a */
[C---:B------:R-:W-:Y:S02]  /*7a40*/  IMAD R227, R6.reuse, 0x10, R76 ;  /* 0x0000001006e37824 */ /* 0x040fe400078e024c */
[----:B------:R-:W-:Y:S01]  /*7a50*/  IMAD.SHL.U32 R6, R6, 0x8, RZ ;  /* 0x0000000806067824 */ /* 0x000fe200078e00ff */
[----:B------:R-:W-:Y:S02]  /*7a60*/  UIADD3 UR7, UR11, UR7, URZ ;  /* 0x000000070b077290 */ /* 0x000fe4000fffe03f */
[----:B------:R-:W-:Y:S01]  /*7a70*/  IADD3 R4, R227, UR18, RZ ;  /* 0x00000012e3047c10 */ /* 0x000fe2000fffe0ff */
[----:B------:R-:W-:Y:S01]  /*7a80*/  IMAD.U32 R3, RZ, RZ, UR11 ;  /* 0x0000000bff037e24 */ /* 0x000fe2000f8e00ff */
[----:B------:R-:W-:Y:S01]  /*7a90*/  ULDC UR11, c[0x0][0x2c4] ;  /* 0x0000b100000b7ab9 */ /* 0x000fe20000000800 */
[----:B------:R1:W-:Y:S01]  /*7aa0*/  STL [R1+0x24], R227 ;  /* 0x000024e301007387 */ /* 0x0003e20000100800 */
[----:B------:R-:W-:Y:S01]  /*7ab0*/  IMAD.U32 R3, RZ, RZ, UR7 ;  /* 0x00000007ff037e24 */ /* 0x000fe2000f8e00ff */
[----:B------:R-:W-:Y:S01]  /*7ac0*/  UIMAD UR11, UR21, UR11, URZ ;  /* 0x0000000b150b72a4 */ /* 0x000fe2000f8e023f */
[----:B------:R-:W-:Y:S01]  /*7ad0*/  @P1 IMAD.HI.U32 R2, R4, c[0x0][0x2c8], RZ ;  /* 0x0000b20004021a27 */ /* 0x000fe200078e00ff */
[----:B------:R-:W-:-:S03]  /*7ae0*/  ISETP.GE.AND P4, PT, R6, c[0x0][0x198], PT ;  /* 0x0000660006007a0c */ /* 0x000fc60003f86270 */
[----:B------:R-:W-:Y:S01]  /*7af0*/  IMAD.MOV.U32 R0, RZ, RZ, R4 ;  /* 0x000000ffff007224 */ /* 0x000fe200078e0004 */
[----:B------:R-:W-:Y:S01]  /*7b00*/  @P0 SHF.R.U32.HI R0, RZ, c[0x0][0x2cc], R2 ;  /* 0x0000b300ff000a19 */ /* 0x000fe20000011602 */
[----:B------:R-:W-:-:S03]  /*7b10*/  IMAD.U32 R2, RZ, RZ, UR10 ;  /* 0x0000000aff027e24 */ /* 0x000fc6000f8e00ff */
        /* <DEDUP_REMOVED lines=19> */
[----:B------:R1:W2:Y:S02]  /*7c50*/  SHFL.IDX PT, R6, R9, RZ, 0x181f ;  /* 0x00181fff09067589 */ /* 0x0002a400000e0000 */
[----:B------:R-:W-:Y:S02]  /*7c60*/  LEA.HI.X R8, R2, c[0x0][0x164], R3, 0x1, P0 ;  /* 0x0000590002087a11 */ /* 0x000fe400000f0c03 */
[----:B------:R-:W-:-:S02]  /*7c70*/  LEA.HI R2, R210, R209, RZ, 0x3 ;  /* 0x000000d1d2027211 */ /* 0x000fc400078f18ff */
[----:B------:R-:W-:Y:S01]  /*7c80*/  LOP3.LUT R10, R5, R4, RZ, 0x3c, !PT ;  /* 0x00000004050a7212 */ /* 0x000fe200078e3cff */
[----:B------:R1:W3:Y:S01]  /*7c90*/  SHFL.IDX PT, R7, R8, RZ, 0x181f ;  /* 0x00181fff08077589 */ /* 0x0002e200000e0000 */
[----:B------:R-:W-:Y:S02]  /*7ca0*/  LOP3.LUT R2, R2, 0xfffffff8, RZ, 0xc0, !PT ;  /* 0xfffffff802027812 */ /* 0x000fe400078ec0ff */
[----:B------:R-:W-:Y:S02]  /*7cb0*/  SHF.R.S32.HI R3, RZ, 0x1f, R0 ;  /* 0x0000001fff037819 */ /* 0x000fe40000011400 */
[----:B------:R-:W-:Y:S01]  /*7cc0*/  LEA.HI R5, R210, R209, RZ, 0x6 ;  /* 0x000000d1d2057211 */ /* 0x000fe200078f30ff */
[----:B------:R-:W-:Y:S01]  /*7cd0*/  IMAD.IADD R69, R209, 0x1, -R2 ;  /* 0x00000001d1457824 */ /* 0x000fe200078e0a02 */
[----:B------:R-:W-:Y:S01]  /*7ce0*/  LEA.HI R82, R3, R0, RZ, 0x3 ;  /* 0x0000000003527211 */ /* 0x000fe200078f18ff */
[----:B------:R-:W-:Y:S02]  /*7cf0*/  IMAD.MOV.U32 R2, RZ, RZ, 0x10 ;  /* 0x00000010ff027424 */ /* 0x000fe400078e00ff */
[----:B------:R-:W-:Y:S01]  /*7d00*/  IMAD.SHL.U32 R90, R69, 0x8, RZ ;  /* 0x00000008455a7824 */ /* 0x000fe200078e00ff */
[----:B------:R-:W-:Y:S01]  /*7d10*/  LOP3.LUT R4, R82, 0xfffffff8, RZ, 0xc0, !PT ;  /* 0xfffffff852047812 */ /* 0x000fe200078ec0ff */
[----:B------:R-:W-:Y:S01]  /*7d20*/  IMAD.SHL.U32 R3, R5, 0x8, RZ ;  /* 0x0000000805037824 */ /* 0x000fe200078e00ff */
[----:B------:R-:W-:-:S02]  /*7d30*/  IADD3 R5, R76, UR18, RZ ;  /* 0x000000124c057c10 */ /* 0x000fc4000fffe0ff */
[----:B------:R1:W-:Y:S01]  /*7d40*/  STL [R1+0xc], R90 ;  /* 0x00000c5a01007387 */ /* 0x0003e20000100800 */
[----:B------:R-:W-:Y:S01]  /*7d50*/  IMAD.IADD R81, R0, 0x1, -R4 ;  /* 0x0000000100517824 */ /* 0x000fe200078e0a04 */
[----:B------:R-:W-:Y:S01]  /*7d60*/  ISETP.GE.AND P0, PT, R5, UR11, PT ;  /* 0x0000000b05007c0c */ /* 0x000fe2000bf06270 */
[----:B------:R-:W-:Y:S01]  /*7d70*/  IMAD.MOV.U32 R4, RZ, RZ, 0x20 ;  /* 0x00000020ff047424 */ /* 0x000fe200078e00ff */
[----:B------:R-:W-:Y:S02]  /*7d80*/  LOP3.LUT R58, R10, 0xfffffe00, R3, 0xf8, !PT ;  /* 0xfffffe000a3a7812 */ /* 0x000fe400078ef803 */
[----:B------:R-:W-:Y:S02]  /*7d90*/  R2P PR, R81, 0x6 ;  /* 0x0000000651007804 */ /* 0x000fe40000000000 */
[----:B------:R-:W-:-:S03]  /*7da0*/  SHF.R.S32.HI R225, RZ, 0x1f, R90 ;  /* 0x0000001fffe17819 */ /* 0x000fc6000001145a */
[----:B------:R-:W-:Y:S02]  /*7db0*/  SEL R2, R2, 0xfffffff0, !P1 ;  /* 0xfffffff002027807 */ /* 0x000fe40004800000 */
[----:B------:R-:W-:Y:S01]  /*7dc0*/  SEL R4, R4, 0xffffffe0, !P2 ;  /* 0xffffffe004047807 */ /* 0x000fe20005000000 */
[----:B------:R-:W-:Y:S01]  /*7dd0*/  @!P3 IMAD.U32 R13, RZ, RZ, UR22 ;  /* 0x00000016ff0dbe24 */ /* 0x000fe2000f8e00ff */
[----:B------:R-:W-:Y:S05]  /*7de0*/  @P0 BRA `(.L_x_385) ;  /* 0x0000005000000947 */ /* 0x000fea0003800000 */
[----:B-123--:R-:W-:Y:S01]  /*7df0*/  LEA R6, P0, R90, R6, 0x1 ;  /* 0x000000065a067211 */ /* 0x00efe200078008ff */
[----:B------:R-:W-:-:S03]  /*7e00*/  IMAD.SHL.U32 R0, R58, 0x2, RZ ;  /* 0x000000023a007824 */ /* 0x000fc600078e00ff */
[----:B------:R-:W-:-:S05]  /*7e10*/  LEA.HI.X R7, R90, R7, R225, 0x1, P0 ;  /* 0x000000075a077211 */ /* 0x000fca00000f0ce1 */
[----:B------:R-:W-:Y:S01]  /*7e20*/  @!PT LDS RZ, [RZ] ;  /* 0x00000000fffff984 */ /* 0x000fe20000000800 */
[----:B------:R1:W-:Y:S04]  /*7e30*/  LDGSTS.E.BYPASS.LTC128B.128 [R0+0x6100], [R6.64], !P4 ;  /* 0x0610000006007fae */ /* 0x0003e8000e101d5a */
.L_x_385:
[----:B-123--:R-:W-:Y:S05]  /*7e40*/  BSYNC B0 ;  /* 0x0000000000007941 */ /* 0x00efea0003800000 */
.L_x_384:
        /* <DEDUP_REMOVED lines=11> */
.L_x_387:
[----:B------:R-:W-:Y:S05]  /*7f00*/  BSYNC B0 ;  /* 0x0000000000007941 */ /* 0x000fea0003800000 */
.L_x_386:
        /* <DEDUP_REMOVED lines=11> */
.L_x_389:
[----:B------:R-:W-:Y:S05]  /*7fc0*/  BSYNC B0 ;  /* 0x0000000000007941 */ /* 0x000fea0003800000 */
.L_x_388:
        /* <DEDUP_REMOVED lines=11> */
.L_x_391:
[----:B------:R-:W-:Y:S05]  /*8080*/  BSYNC B0 ;  /* 0x0000000000007941 */ /* 0x000fea0003800000 */
.L_x_390:
        /* <DEDUP_REMOVED lines=11> */
.L_x_393:
[----:B------:R-:W-:Y:S05]  /*8140*/  BSYNC B0 ;  /* 0x0000000000007941 */ /* 0x000fea0003800000 */
.L_x_392:
        /* <DEDUP_REMOVED lines=11> */
.L_x_395:
[----:B------:R-:W-:Y:S05]  /*8200*/  BSYNC B0 ;  /* 0x0000000000007941 */ /* 0x000fea0003800000 */
.L_x_394:
        /* <DEDUP_REMOVED lines=11> */
.L_x_397:
[----:B------:R-:W-:Y:S05]  /*82c0*/  BSYNC B0 ;  /* 0x0000000000007941 */ /* 0x000fea0003800000 */
.L_x_396:
[----:B-123--:R-:W1:Y:S01]  /*82d0*/  SHFL.IDX PT, R9, R9, 0x7, 0x181f ;  /* 0x00f81f0009097f89 */ /* 0x00ee6200000e0000 */
[----:B------:R-:W-:Y:S01]  /*82e0*/  IMAD.MOV.U32 R230, RZ, RZ, c[0x0][0x2b8] ;  /* 0x0000ae00ffe67624 */ /* 0x000fe200078e00ff */
[----:B------:R-:W-:Y:S01]  /*82f0*/  UMOV UR38, 0x60 ;  /* 0x0000006000267882 */ /* 0x000fe20000000000 */
[----:B------:R-:W-:Y:S01]  /*8300*/  IADD3 R5, R5, 0x70, RZ ;  /* 0x0000007005057810 */ /* 0x000fe20007ffe0ff */
[----:B------:R1:W2:Y:S01]  /*8310*/  SHFL.IDX PT, R11, R8, 0x7, 0x181f ;  /* 0x00f81f00080b7f89 */ /* 0x0002a200000e0000 */
[----:B------:R-:W-:Y:S01]  /*8320*/  UIMAD UR10, UR12, UR38, -0x60 ;  /* 0xffffffa00c0a74a4 */ /* 0x000fe2000f8e0226 */
[----:B------:R-:W-:Y:S01]  /*8330*/  ISETP.NE.AND P2, PT, R230, 0x1, PT ;  /* 0x00000001e600780c */ /* 0x000fe20003f45270 */
[----:B-----5:R-:W-:Y:S01]  /*8340*/  IMAD.WIDE.U32 R228, R13, c[0x0][0x2b0], RZ ;  /* 0x0000ac000de47a25 */ /* 0x020fe200078e00ff */
[----:B------:R-:W-:Y:S01]  /*8350*/  ISETP.GE.AND P1, PT, R5, UR11, PT ;  /* 0x0000000b05007c0c */ /* 0x000fe2000bf26270 */
[----:B------:R-:W-:Y:S01]  /*8360*/  ULDC.64 UR6, c[0x0][0x1e8] ;  /* 0x00007a0000067ab9 */ /* 0x000fe20000000a00 */
[----:B----4-:R-:W-:Y:S01]  /*8370*/  SHF.R.S32.HI R3, RZ, 0x1f, R13 ;  /* 0x0000001fff037819 */ /* 0x010fe2000001140d */
[----:B------:R-:W-:Y:S01]  /*8380*/  IMAD.MOV.U32 R240, RZ, RZ, RZ ;  /* 0x000000fffff07224 */ /* 0x000fe200078e00ff */
[----:B------:R-:W-:Y:S01]  /*8390*/  IADD3 R0, R227, UR10, RZ ;  /* 0x0000000ae3007c10 */ /* 0x000fe2000fffe0ff */
[----:B------:R-:W-:Y:S01]  /*83a0*/  UIMAD UR38, UR12, -0x60, UR38 ;  /* 0xffffffa00c2678a4 */ /* 0x000fe2000f8e0226 */
[----:B------:R-:W-:Y:S01]  /*83b0*/  ISETP.GE.AND P6, PT, R90, c[0x0][0x1d4], PT ;  /* 0x000075005a007a0c */ /* 0x000fe20003fc6270 */
[----:B------:R-:W-:Y:S01]  /*83c0*/  IMAD R3, R3, c[0x0][0x2b0], RZ ;  /* 0x0000ac0003037a24 */ /* 0x000fe200078e02ff */
[C---:B------:R-:W-:Y:S01]  /*83d0*/  IADD3 R10, R0.reuse, UR19, RZ ;  /* 0x00000013000a7c10 */ /* 0x040fe2000fffe0ff */
[----:B------:R-:W-:Y:S01]  /*83e0*/  STL.64 [R1+0x30], R228 ;  /* 0x000030e401007387 */ /* 0x000fe20000100a00 */
[----:B------:R-:W-:Y:S01]  /*83f0*/  ISETP.GE.AND P0, PT, R0, UR15, PT ;  /* 0x0000000f00007c0c */ /* 0x000fe2000bf06270 */
[----:B------:R-:W-:-:S02]  /*8400*/  IMAD R3, R13, c[0x0][0x2b4], R3 ;  /* 0x0000ad000d037a24 */ /* 0x000fc400078e0203 */
[----:B------:R-:W-:Y:S01]  /*8410*/  @P2 IMAD.HI.U32 R5, R10, c[0x0][0x2bc], RZ ;  /* 0x0000af000a052a27 */ /* 0x000fe200078e00ff */
[----:B------:R-:W-:-:S03]  /*8420*/  ISETP.GT.OR P0, PT, R227, 0x5f, P0 ;  /* 0x0000005fe300780c */ /* 0x000fc60000704670 */
[----:B------:R-:W-:Y:S01]  /*8430*/  IMAD.MOV.U32 R0, RZ, RZ, R10 ;  /* 0x000000ffff007224 */ /* 0x000fe200078e000a */
[----:B------:R-:W-:Y:S01]  /*8440*/  @P2 SHF.R.U32.HI R0, RZ, c[0x0][0x2c0], R5 ;  /* 0x0000b000ff002a19 */ /* 0x000fe20000011605 */
[----:B------:R-:W-:Y:S01]  /*8450*/  @!P1 IMAD.SHL.U32 R5, R58, 0x2, RZ ;  /* 0x000000023a059824 */ /* 0x000fe200078e00ff */
[----:B-1----:R-:W-:Y:S01]  /*8460*/  @!P1 LEA R8, P3, R90, R9, 0x1 ;  /* 0x000000095a089211 */ /* 0x002fe200078608ff */
[----:B------:R-:W-:-:S03]  /*8470*/  IMAD.IADD R226, R229, 0x1, R3 ;  /* 0x00000001e5e27824 */ /* 0x000fc600078e0203 */
[----:B--2---:R-:W-:Y:S01]  /*8480*/  @!P1 LEA.HI.X R9, R90, R11, R225, 0x1, P3 ;  /* 0x0000000b5a099211 */ /* 0x004fe200018f0ce1 */
[----:B------:R-:W-:Y:S01]  /*8490*/  UIMAD UR5, UR16, UR6, URZ ;  /* 0x00000006100572a4 */ /* 0x000fe2000f8e023f */
[----:B------:R-:W-:Y:S01]  /*84a0*/  STL [R1+0x2c], R226 ;  /* 0x00002ce201007387 */ /* 0x000fe20000100800 */
[----:B------:R-:W-:-:S03]  /*84b0*/  @!P0 IADD3 R3, P2, R0, R228, RZ ;  /* 0x000000e400038210 */ /* 0x000fc60007f5e0ff */
[----:B------:R-:W-:Y:S01]  /*84c0*/  @!PT LDS RZ, [RZ] ;  /* 0x00000000fffff984 */ /* 0x000fe20000000800 */
[----:B------:R1:W-:Y:S01]  /*84d0*/  @!P1 LDGSTS.E.BYPASS.LTC128B.128 [R5+0x9900], [R8.64], !P4 ;  /* 0x0990000008059fae */ /* 0x0003e2000e101d5a */
[----:B------:R-:W-:Y:S02]  /*84e0*/  @!P0 LEA.HI.X.SX32 R7, R0, R226, 0x1, P2 ;  /* 0x000000e200078211 */ /* 0x000fe400010f0eff */
[C---:B------:R-:W-:Y:S01]  /*84f0*/  @!P0 LEA R6, P2, R3.reuse, c[0x0][0x2a0], 0x2 ;  /* 0x0000a80003068a11 */ /* 0x040fe200078410ff */
[----:B------:R-:W0:Y:S03]  /*8500*/  LDGDEPBAR ;  /* 0x00000000000079af */ /* 0x000e260000000000 */
[----:B------:R-:W-:Y:S01]  /*8510*/  @!P0 LEA.HI.X R7, R3, c[0x0][0x2a4], R7, 0x2, P2 ;  /* 0x0000a90003078a11 */ /* 0x000fe200010f1407 */
[----:B------:R-:W-:Y:S06]  /*8520*/  BAR.SYNC.DEFER_BLOCKING 0x0 ;  /* 0x0000000000007b1d */ /* 0x000fec0000010000 */
[----:B------:R2:W3:Y:S01]  /*8530*/  @!P0 LDG.E R240, [R6.64] ;  /* 0x0000001a06f08981 */ /* 0x0004e2000c1e1900 */
[----:B------:R-:W-:Y:S01]  /*8540*/  IMAD.MOV R0, RZ, RZ, -R0 ;  /* 0x000000ffff007224 */ /* 0x000fe200078e0a00 */
[----:B------:R-:W-:Y:S01]  /*8550*/  UIMAD.WIDE.U32 UR8, UR17, UR6, URZ ;  /* 0x00000006110872a5 */ /* 0x000fe2000f8e003f */
[----:B------:R-:W-:Y:S01]  /*8560*/  LEA.HI R206, R210, R209, RZ, 0x5 ;  /* 0x000000d1d2ce7211 */ /* 0x000fe200078f28ff */
[----:B------:R-:W-:Y:S01]  /*8570*/  UIMAD UR5, UR17, UR7, UR5 ;  /* 0x00000007110572a4 */ /* 0x000fe2000f8e0205 */
[----:B------:R-:W-:Y:S01]  /*8580*/  IMAD R91, R0, c[0x0][0x2b8], R10 ;  /* 0x0000ae00005b7a24 */ /* 0x000fe200078e020a */
[----:B------:R-:W-:Y:S01]  /*8590*/  UIADD3 UR14, UR15, UR38, URZ ;  /* 0x000000260f0e7290 */ /* 0x000fe2000fffe03f */
[----:B------:R-:W-:Y:S01]  /*85a0*/  SHF.R.S32.HI R207, RZ, 0x5, R206 ;  /* 0x00000005ffcf7819 */ /* 0x000fe200000114ce */
[----:B------:R-:W-:-:S02]  /*85b0*/  UIADD3 UR5, UR9, UR5, URZ ;  /* 0x0000000509057290 */ /* 0x000fc4000fffe03f */
[----:B------:R-:W-:Y:S01]  /*85c0*/  SHF.R.S32.HI R88, RZ, 0x1f, R91 ;  /* 0x0000001fff587819 */ /* 0x000fe2000001145b */
[----:B------:R-:W-:Y:S01]  /*85d0*/  STL [R1], R91 ;  /* 0x0000005b01007387 */ /* 0x000fe20000100800 */
[----:B------:R-:W-:Y:S01]  /*85e0*/  IADD3 R68, -R76, UR14, RZ ;  /* 0x0000000e4c447c10 */ /* 0x000fe2000fffe1ff */
[----:B------:R-:W-:Y:S02]  /*85f0*/  ULDC.64 UR6, c[0x0][0x210] ;  /* 0x0000840000067ab9 */ /* 0x000fe40000000a00 */
[----:B------:R-:W-:Y:S01]  /*8600*/  IMAD R0, R88, c[0x0][0x1e0], RZ ;  /* 0x0000780058007a24 */ /* 0x000fe200078e02ff */
[C---:B------:R-:W-:Y:S01]  /*8610*/  ISETP.GE.AND P1, PT, R68.reuse, 0x1, PT ;  /* 0x000000014400780c */ /* 0x040fe20003f26270 */
[----:B------:R-:W-:Y:S01]  /*8620*/  UIMAD UR16, UR16, UR6, URZ ;  /* 0x00000006101072a4 */ /* 0x000fe2000f8e023f */
[----:B------:R-:W-:Y:S01]  /*8630*/  ISETP.GE.AND P3, PT, R68, 0x21, PT ;  /* 0x000000214400780c */ /* 0x000fe20003f66270 */
[----:B------:R-:W-:Y:S01]  /*8640*/  IMAD R0, R91, c[0x0][0x1e4], R0 ;  /* 0x000079005b007a24 */ /* 0x000fe200078e0200 */
[----:B------:R-:W-:-:S02]  /*8650*/  UIMAD.WIDE.U32 UR44, UR17, UR6, URZ ;  /* 0x00000006112c72a5 */ /* 0x000fc4000f8e003f */
[----:B------:R-:W-:Y:S02]  /*8660*/  UIMAD UR6, UR17, UR7, UR16 ;  /* 0x00000007110672a4 */ /* 0x000fe4000f8e0210 */
[----:B------:R-:W-:Y:S01]  /*8670*/  UIADD3 UR16, UR12, -0x1, URZ ;  /* 0xffffffff0c107890 */ /* 0x000fe2000fffe03f */
[----:B--2---:R-:W-:Y:S01]  /*8680*/  IMAD.WIDE.U32 R6, R91, c[0x0][0x1e0], RZ ;  /* 0x000078005b067a25 */ /* 0x004fe200078e00ff */
[----:B------:R-:W-:-:S03]  /*8690*/  UIADD3 UR6, UR45, UR6, URZ ;  /* 0x000000062d067290 */ /* 0x000fc6000fffe03f */
[----:B------:R-:W-:Y:S02]  /*86a0*/  IMAD.IADD R7, R7, 0x1, R0 ;  /* 0x0000000107077824 */ /* 0x000fe400078e0200 */
[----:B------:R-:W-:Y:S01]  /*86b0*/  @P1 IMAD.SHL.U32 R10, R58, 0x2, RZ ;  /* 0x000000023a0a1824 */ /* 0x000fe200078e00ff */
[----:B---3--:R-:W-:Y:S01]  /*86c0*/  SHF.R.S32.HI R89, RZ, 0x1f, R240 ;  /* 0x0000001fff597819 */ /* 0x008fe200000114f0 */
[----:B------:R-:W-:-:S04]  /*86d0*/  IMAD.WIDE.U32 R6, R240, c[0x0][0x1f0], R6 ;  /* 0x00007c00f0067a25 */ /* 0x000fc800078e0006 */
[----:B------:R-:W-:Y:S01]  /*86e0*/  IMAD R3, R89, c[0x0][0x1f0], RZ ;  /* 0x00007c0059037a24 */ /* 0x000fe200078e02ff */
[----:B------:R-:W-:-:S03]  /*86f0*/  IADD3 R0, P0, R6, UR8, RZ ;  /* 0x0000000806007c10 */ /* 0x000fc6000ff1e0ff */
[----:B------:R-:W-:-:S05]  /*8700*/  IMAD R3, R240, c[0x0][0x1f4], R3 ;  /* 0x00007d00f0037a24 */ /* 0x000fca00078e0203 */
[----:B------:R-:W-:Y:S02]  /*8710*/  IADD3.X R6, R7, UR5, R3, P0, !PT ;  /* 0x0000000507067c10 */ /* 0x000fe400087fe403 */
[----:B------:R-:W-:-:S04]  /*8720*/  LEA R3, P0, R0, c[0x0][0x1c8], 0x1 ;  /* 0x0000720000037a11 */ /* 0x000fc800078008ff */
[----:B------:R-:W-:Y:S01]  /*8730*/  LEA.HI.X R0, R0, c[0x0][0x1cc], R6, 0x1, P0 ;  /* 0x0000730000007a11 */ /* 0x000fe200000f0c06 */
[----:B-1----:R-:W1:Y:S01]  /*8740*/  SHFL.IDX PT, R8, R3, RZ, 0x181f ;  /* 0x00181fff03087589 */ /* 0x002e6200000e0000 */
[----:B------:R-:W-:-:S03]  /*8750*/  ISETP.GE.AND P0, PT, R68, 0x11, PT ;  /* 0x000000114400780c */ /* 0x000fc60003f06270 */
[----:B------:R-:W2:Y:S04]  /*8760*/  SHFL.IDX PT, R6, R3, 0x1, 0x181f ;  /* 0x00381f0003067f89 */ /* 0x000ea800000e0000 */
[----:B------:R-:W3:Y:S04]  /*8770*/  SHFL.IDX PT, R9, R0, RZ, 0x181f ;  /* 0x00181fff00097589 */ /* 0x000ee800000e0000 */
[----:B------:R-:W4:Y:S02]  /*8780*/  SHFL.IDX PT, R7, R0, 0x1, 0x181f ;  /* 0x00381f0000077f89 */ /* 0x000f2400000e0000 */
[----:B------:R-:W-:-:S02]  /*8790*/  @P0 IMAD.SHL.U32 R5, R58, 0x2, RZ ;  /* 0x000000023a050824 */ /* 0x000fc400078e00ff */
[----:B------:R-:W-:Y:S04]  /*87a0*/  SHFL.IDX PT, R11, R3, 0x2, 0x181f ;  /* 0x00581f00030b7f89 */ /* 0x000fe800000e0000 */
[----:B------:R-:W-:Y:S04]  /*87b0*/  SHFL.IDX PT, R13, R0, 0x2, 0x181f ;  /* 0x00581f00000d7f89 */ /* 0x000fe800000e0000 */
[----:B------:R-:W4:Y:S01]  /*87c0*/  SHFL.IDX PT, R14, R3, 0x3, 0x181f ;  /* 0x00781f00030e7f89 */ /* 0x000f2200000e0000 */
[----:B-1----:R-:W-:-:S03]  /*87d0*/  @P1 LEA R8, P4, R90, R8, 0x1 ;  /* 0x000000085a081211 */ /* 0x002fc600078808ff */
[----:B------:R-:W-:Y:S01]  /*87e0*/  SHFL.IDX PT, R15, R3, 0x4, 0x181f ;  /* 0x00981f00030f7f89 */ /* 0x000fe200000e0000 */
[----:B--2---:R-:W-:-:S03]  /*87f0*/  @P0 LEA R6, P2, R90, R6, 0x1 ;  /* 0x000000065a060211 */ /* 0x004fc600078408ff */
[----:B------:R-:W-:Y:S01]  /*8800*/  SHFL.IDX PT, R3, R3, 0x5, 0x181f ;  /* 0x00b81f0003037f89 */ /* 0x000fe200000e0000 */
[----:B---3--:R-:W-:-:S03]  /*8810*/  @P1 LEA.HI.X R9, R90, R9, R225, 0x1, P4 ;  /* 0x000000095a091211 */ /* 0x008fc600020f0ce1 */
[----:B------:R-:W1:Y:S01]  /*8820*/  SHFL.IDX PT, R17, R0, 0x3, 0x181f ;  /* 0x00781f0000117f89 */ /* 0x000e6200000e0000 */
[----:B----4-:R-:W-:Y:S02]  /*8830*/  @P0 LEA.HI.X R7, R90, R7, R225, 0x1, P2 ;  /* 0x000000075a070211 */ /* 0x010fe400010f0ce1 */
[C---:B------:R-:W-:Y:S01]  /*8840*/  ISETP.GE.AND P2, PT, R68.reuse, 0x31, PT ;  /* 0x000000314400780c */ /* 0x040fe20003f46270 */
[----:B------:R-:W2:Y:S04]  /*8850*/  SHFL.IDX PT, R18, R0, 0x4, 0x181f ;  /* 0x00981f0000127f89 */ /* 0x000ea800000e0000 */
[----:B------:R3:W4:Y:S04]  /*8860*/  SHFL.IDX PT, R16, R0, 0x5, 0x181f ;  /* 0x00b81f0000107f89 */ /* 0x00072800000e0000 */
[----:B------:R1:W-:Y:S01]  /*8870*/  @P1 LDGSTS.E.BYPASS.LTC128B.128 [R10+0x3100], [R8.64], !P6 ;  /* 0x03100000080a1fae */ /* 0x0003e2000f101d5a */
[----:B------:R-:W-:-:S03]  /*8880*/  ISETP.GE.AND P1, PT, R68, 0x41, PT ;  /* 0x000000414400780c */ /* 0x000fc60003f26270 */
[----:B------:R2:W-:Y:S01]  /*8890*/  @P0 LDGSTS.E.BYPASS.LTC128B.128 [R5+0x3900], [R6.64], !P6 ;  /* 0x0390000006050fae */ /* 0x0005e2000f101d5a */
[----:B------:R-:W-:Y:S01]  /*88a0*/  ISETP.GE.AND P0, PT, R68, 0x51, PT ;  /* 0x000000514400780c */ /* 0x000fe20003f06270 */
[----:B---3--:R-:W-:Y:S01]  /*88b0*/  @P3 IMAD.SHL.U32 R0, R58, 0x2, RZ ;  /* 0x000000023a003824 */ /* 0x008fe200078e00ff */
[C---:B-1----:R-:W-:Y:S02]  /*88c0*/  @P2 LEA R10, P5, R90.reuse, R14, 0x1 ;  /* 0x0000000e5a0a2211 */ /* 0x042fe400078a08ff */
[----:B--2---:R-:W-:Y:S01]  /*88d0*/  @P3 LEA R6, P4, R90, R11, 0x1 ;  /* 0x0000000b5a063211 */ /* 0x004fe200078808ff */
[----:B------:R-:W-:Y:S01]  /*88e0*/  @P2 IMAD.SHL.U32 R5, R58, 0x2, RZ ;  /* 0x000000023a052824 */ /* 0x000fe200078e00ff */
[C-C-:B------:R-:W-:Y:S02]  /*88f0*/  @P2 LEA.HI.X R11, R90.reuse, R17, R225.reuse, 0x1, P5 ;  /* 0x000000115a0b2211 */ /* 0x140fe400028f0ce1 */
[C---:B------:R-:W-:Y:S02]  /*8900*/  @P3 LEA.HI.X R7, R90.reuse, R13, R225, 0x1, P4 ;  /* 0x0000000d5a073211 */ /* 0x040fe400020f0ce1 */
[----:B------:R-:W-:-:S02]  /*8910*/  @P1 LEA R8, P4, R90, R15, 0x1 ;  /* 0x0000000f5a081211 */ /* 0x000fc400078808ff */
[----:B------:R-:W-:Y:S01]  /*8920*/  ISETP.GT.AND P5, PT, R227, 0x5f, PT ;  /* 0x0000005fe300780c */ /* 0x000fe20003fa4270 */
[----:B------:R1:W-:Y:S01]  /*8930*/  @P3 LDGSTS.E.BYPASS.LTC128B.128 [R0+0x4100], [R6.64], !P6 ;  /* 0x0410000006003fae */ /* 0x0003e2000f101d5a */
[----:B------:R-:W-:-:S03]  /*8940*/  @P1 LEA.HI.X R9, R90, R18, R225, 0x1, P4 ;  /* 0x000000125a091211 */ /* 0x000fc600020f0ce1 */
[----:B------:R2:W-:Y:S01]  /*8950*/  @P2 LDGSTS.E.BYPASS.LTC128B.128 [R5+0x4900], [R10.64], !P6 ;  /* 0x049000000a052fae */ /* 0x0005e2000f101d5a */
[----:B-1----:R-:W-:Y:S01]  /*8960*/  @P0 LEA R6, P3, R90, R3, 0x1 ;  /* 0x000000035a060211 */ /* 0x002fe200078608ff */
[C---:B------:R-:W-:Y:S02]  /*8970*/  @P1 IMAD.SHL.U32 R3, R58.reuse, 0x2, RZ ;  /* 0x000000023a031824 */ /* 0x040fe400078e00ff */
[----:B------:R-:W-:Y:S01]  /*8980*/  @P0 IMAD.SHL.U32 R0, R58, 0x2, RZ ;  /* 0x000000023a000824 */ /* 0x000fe200078e00ff */
[----:B----4-:R-:W-:Y:S02]  /*8990*/  @P0 LEA.HI.X R7, R90, R16, R225, 0x1, P3 ;  /* 0x000000105a070211 */ /* 0x010fe400018f0ce1 */
[----:B------:R2:W-:Y:S04]  /*89a0*/  @P1 LDGSTS.E.BYPASS.LTC128B.128 [R3+0x5100], [R8.64], !P6 ;  /* 0x0510000008031fae */ /* 0x0005e8000f101d5a */
[----:B------:R2:W-:Y:S01]  /*89b0*/  @P0 LDGSTS.E.BYPASS.LTC128B.128 [R0+0x5900], [R6.64], !P6 ;  /* 0x0590000006000fae */ /* 0x0005e2000f101d5a */
[----:B------:R-:W-:-:S03]  /*89c0*/  ISETP.LT.AND P0, PT, RZ, c[0x0][0x27c], PT ;  /* 0x00009f00ff007a0c */ /* 0x000fc60003f01270 */
[----:B------:R-:W0:Y:S10]  /*89d0*/  LDGDEPBAR ;  /* 0x00000000000079af */ /* 0x000e340000000000 */
[----:B------:R-:W-:Y:S05]  /*89e0*/  @P0 BRA `(.L_x_398) ;  /* 0x0000002000000947 */ /* 0x000fea0003800000 */
[----:B------:R-:W-:-:S04]  /*89f0*/  DEPBAR.LE SB0, 0x1 ;  /* 0x000080400000791a */ /* 0x000fc80000000000 */
[----:B------:R-:W-:Y:S05]  /*8a00*/  BRA `(.L_x_399) ;  /* 0x00004ba000007947 */ /* 0x000fea0003800000 */
.L_x_398:
[----:B------:R-:W-:Y:S01]  /*8a10*/  ULDC.U8 UR7, c[0x0][0x298] ;  /* 0x0000a60000077ab9 */ /* 0x000fe20000000000 */
[----:B--2---:R-:W-:Y:S01]  /*8a20*/  SHF.R.S32.HI R0, RZ, 0x1f, R133 ;  /* 0x0000001fff007819 */ /* 0x004fe20000011485 */
[C---:B------:R-:W-:Y:S01]  /*8a30*/  IMAD.WIDE.U32 R12, R133.reuse, c[0x0][0x280], RZ ;  /* 0x0000a000850c7a25 */ /* 0x040fe200078e00ff */
[----:B------:R-:W-:Y:S01]  /*8a40*/  ISETP.NE.AND P0, PT, RZ, UR7, PT ;  /* 0x00000007ff007c0c */ /* 0x000fe2000bf05270 */
[----:B------:R-:W-:Y:S01]  /*8a50*/  BSSY B2, `(.L_x_399) ;  /* 0x00004b5000027945 */ /* 0x000fe20003800000 */
[-C--:B------:R-:W-:Y:S01]  /*8a60*/  LEA.HI R6, R210, R209.reuse, RZ, 0x2 ;  /* 0x000000d1d2067211 */ /* 0x080fe200078f10ff */
[C---:B------:R-:W-:Y:S02]  /*8a70*/  IMAD R3, R0.reuse, c[0x0][0x280], RZ ;  /* 0x0000a00000037a24 */ /* 0x040fe400078e02ff */
[----:B------:R-:W-:Y:S01]  /*8a80*/  IMAD R0, R0, c[0x0][0x290], RZ ;  /* 0x0000a40000007a24 */ /* 0x000fe200078e02ff */
[----:B------:R-:W-:Y:S01]  /*8a90*/  LOP3.LUT R5, R6, 0xfffffffc, RZ, 0xc0, !PT ;  /* 0xfffffffc06057812 */ /* 0x000fe200078ec0ff */
[C---:B------:R-:W-:Y:S01]  /*8aa0*/  IMAD R3, R133.reuse, c[0x0][0x284], R3 ;  /* 0x0000a10085037a24 */ /* 0x040fe200078e0203 */
[----:B------:R-:W-:Y:S01]  /*8ab0*/  SHF.R.S32.HI R56, RZ, 0x2, R6 ;  /* 0x00000002ff387819 */ /* 0x000fe20000011406 */
[----:B------:R-:W-:Y:S01]  /*8ac0*/  IMAD R0, R133, c[0x0][0x294], R0 ;  /* 0x0000a50085007a24 */ /* 0x000fe200078e0200 */
[----:B------:R-:W-:Y:S01]  /*8ad0*/  IADD3 R14, -R5, R209, RZ ;  /* 0x000000d1050e7210 */ /* 0x000fe20007ffe1ff */
[----:B------:R-:W-:Y:S01]  /*8ae0*/  IMAD.WIDE.U32 R10, R133, c[0x0][0x290], RZ ;  /* 0x0000a400850a7a25 */ /* 0x000fe200078e00ff */
[----:B------:R-:W-:-:S02]  /*8af0*/  IADD3 R24, R56, UR18, RZ ;  /* 0x0000001238187c10 */ /* 0x000fc4000fffe0ff */
[----:B------:R-:W-:Y:S01]  /*8b00*/  IADD3 R9, R3, R13, RZ ;  /* 0x0000000d03097210 */ /* 0x000fe20007ffe0ff */
[----:B------:R-:W-:Y:S01]  /*8b10*/  IMAD.IADD R7, R0, 0x1, R11 ;  /* 0x0000000100077824 */ /* 0x000fe200078e020b */
[C---:B------:R-:W-:Y:S01]  /*8b20*/  SHF.L.U32 R25, R14.reuse, 0x3, RZ ;  /* 0x000000030e197819 */ /* 0x040fe200000006ff */
[----:B------:R-:W-:Y:S01]  /*8b30*/  IMAD R0, R14, 0x20, R24 ;  /* 0x000000200e007824 */ /* 0x000fe200078e0218 */
[----:B------:R-:W-:Y:S05]  /*8b40*/  @!P0 BRA `(.L_x_400) ;  /* 0x0000260000008947 */ /* 0x000fea0003800000 */
[----:B------:R-:W-:Y:S01]  /*8b50*/  UISETP.NE.AND UP0, UPT, UR24, URZ, UPT ;  /* 0x0000003f1800728c */ /* 0x000fe2000bf05270 */
[----:B------:R-:W-:Y:S01]  /*8b60*/  MOV R6, R10 ;  /* 0x0000000a00067202 */ /* 0x000fe20000000f00 */
[----:B------:R-:W-:Y:S01]  /*8b70*/  IMAD.MOV.U32 R8, RZ, RZ, R12 ;  /* 0x000000ffff087224 */ /* 0x000fe200078e000c */
[----:B------:R-:W-:Y:S01]  /*8b80*/  BSSY B0, `(.L_x_401) ;  /* 0x0000030000007945 */ /* 0x000fe20003800000 */
[----:B------:R-:W-:Y:S01]  /*8b90*/  IMAD.SHL.U32 R16, R14, 0x4, RZ ;  /* 0x000000040e107824 */ /* 0x000fe200078e00ff */
[----:B------:R-:W-:Y:S01]  /*8ba0*/  CS2R R36, SRZ ;  /* 0x0000000000247805 */ /* 0x000fe2000001ff00 */
[----:B------:R-:W-:Y:S01]  /*8bb0*/  PLOP3.LUT P1, PT, PT, PT, UP0, 0x80, 0x0 ;  /* 0x000000000000781c */ /* 0x000fe20003f2f008 */
[----:B------:R-:W-:Y:S01]  /*8bc0*/  CS2R R26, SRZ ;  /* 0x00000000001a7805 */ /* 0x000fe2000001ff00 */
[----:B------:R-:W-:Y:S01]  /*8bd0*/  PLOP3.LUT P0, PT, PT, PT, UP0, 0x80, 0x0 ;  /* 0x000000000000781c */ /* 0x000fe20003f0f008 */
[----:B------:R-:W-:Y:S01]  /*8be0*/  CS2R R14, SRZ ;  /* 0x00000000000e7805 */ /* 0x000fe2000001ff00 */
[----:B------:R-:W-:Y:S01]  /*8bf0*/  CS2R R28, SRZ ;  /* 0x00000000001c7805 */ /* 0x000fe2000001ff00 */
[----:B------:R-:W-:-:S08]  /*8c00*/  CS2R R18, SRZ ;  /* 0x0000000000127805 */ /* 0x000fd0000001ff00 */
[----:B------:R-:W-:-:S05]  /*8c10*/  @P1 IMAD.HI.U32 R3, R0, c[0x0][0x2c8], RZ ;  /* 0x0000b20000031a27 */ /* 0x000fca00078e00ff */
[----:B------:R-:W-:-:S04]  /*8c20*/  @P0 SHF.R.U32.HI R0, RZ, c[0x0][0x2cc], R3 ;  /* 0x0000b300ff000a19 */ /* 0x000fc80000011603 */
[----:B------:R-:W-:Y:S01]  /*8c30*/  SHF.R.S32.HI R3, RZ, 0x1f, R0 ;  /* 0x0000001fff037819 */ /* 0x000fe20000011400 */
[----:B------:R-:W-:-:S04]  /*8c40*/  IMAD.WIDE.U32 R8, R0, c[0x0][0x280], R8 ;  /* 0x0000a00000087a25 */ /* 0x000fc800078e0008 */
[C---:B------:R-:W-:Y:S01]  /*8c50*/  IMAD R10, R3.reuse, c[0x0][0x280], RZ ;  /* 0x0000a000030a7a24 */ /* 0x040fe200078e02ff */
[----:B------:R-:W-:Y:S01]  /*8c60*/  LEA R21, P1, R8, c[0x0][0x270], 0x1 ;  /* 0x00009c0008157a11 */ /* 0x000fe200078208ff */
[----:B------:R-:W-:Y:S02]  /*8c70*/  IMAD R5, R3, c[0x0][0x290], RZ ;  /* 0x0000a40003057a24 */ /* 0x000fe400078e02ff */
[----:B------:R-:W-:-:S04]  /*8c80*/  IMAD.WIDE.U32 R6, R0, c[0x0][0x290], R6 ;  /* 0x0000a40000067a25 */ /* 0x000fc800078e0006 */
[----:B------:R-:W-:Y:S01]  /*8c90*/  IMAD R3, R0, c[0x0][0x284], R10 ;  /* 0x0000a10000037a24 */ /* 0x000fe200078e020a */
[----:B------:R-:W-:Y:S01]  /*8ca0*/  LEA R22, P0, R6, c[0x0][0x288], 0x1 ;  /* 0x0000a20006167a11 */ /* 0x000fe200078008ff */
[----:B------:R-:W-:Y:S02]  /*8cb0*/  IMAD R0, R0, c[0x0][0x294], R5 ;  /* 0x0000a50000007a24 */ /* 0x000fe400078e0205 */
[----:B------:R-:W-:-:S03]  /*8cc0*/  IMAD.IADD R3, R9, 0x1, R3 ;  /* 0x0000000109037824 */ /* 0x000fc600078e0203 */
[----:B------:R-:W-:Y:S02]  /*8cd0*/  IADD3 R0, R7, R0, RZ ;  /* 0x0000000007007210 */ /* 0x000fe40007ffe0ff */
[----:B------:R-:W-:Y:S02]  /*8ce0*/  LEA.HI.X R20, R8, c[0x0][0x274], R3, 0x1, P1 ;  /* 0x00009d0008147a11 */ /* 0x000fe400008f0c03 */
[----:B------:R-:W-:Y:S01]  /*8cf0*/  LEA.HI.X R17, R6, c[0x0][0x28c], R0, 0x1, P0 ;  /* 0x0000a30006117a11 */ /* 0x000fe200000f0c00 */
[----:B------:R1:W2:Y:S01]  /*8d00*/  SHFL.IDX PT, R8, R21, RZ, 0x1c1f ;  /* 0x001c1fff15087589 */ /* 0x0002a200000e0000 */
[----:B------:R-:W-:-:S03]  /*8d10*/  ISETP.GE.AND P0, PT, R24, UR11, PT ;  /* 0x0000000b18007c0c */ /* 0x000fc6000bf06270 */
[----:B------:R1:W3:Y:S04]  /*8d20*/  SHFL.IDX PT, R6, R22, RZ, 0x1c1f ;  /* 0x001c1fff16067589 */ /* 0x0002e800000e0000 */
[----:B------:R1:W4:Y:S04]  /*8d30*/  SHFL.IDX PT, R9, R20, RZ, 0x1c1f ;  /* 0x001c1fff14097589 */ /* 0x00032800000e0000 */
[----:B------:R1:W1:Y:S02]  /*8d40*/  SHFL.IDX PT, R7, R17, RZ, 0x1c1f ;  /* 0x001c1fff11077589 */ /* 0x00026400000e0000 */
[----:B------:R-:W-:Y:S05]  /*8d50*/  @P0 BRA `(.L_x_402) ;  /* 0x0000012000000947 */ /* 0x000fea0003800000 */
[C---:B------:R-:W-:Y:S01]  /*8d60*/  IADD3 R3, R16.reuse, 0x10, RZ ;  /* 0x0000001010037810 */ /* 0x040fe20007ffe0ff */
[----:B------:R-:W-:Y:S01]  /*8d70*/  CS2R R14, SRZ ;  /* 0x00000000000e7805 */ /* 0x000fe2000001ff00 */
[----:B------:R-:W-:Y:S01]  /*8d80*/  ISETP.GE.AND P1, PT, R16, c[0x0][0x27c], PT ;  /* 0x00009f0010007a0c */ /* 0x000fe20003f26270 */
[----:B------:R-:W-:Y:S01]  /*8d90*/  CS2R R18, SRZ ;  /* 0x0000000000127805 */ /* 0x000fe2000001ff00 */
[----:B------:R-:W-:Y:S01]  /*8da0*/  ISETP.GE.AND P0, PT, R3, c[0x0][0x27c], PT ;  /* 0x00009f0003007a0c */ /* 0x000fe20003f06270 */
[----:B------:R-:W-:Y:S01]  /*8db0*/  CS2R R26, SRZ ;  /* 0x00000000001a7805 */ /* 0x000fe2000001ff00 */
[----:B------:R-:W-:-:S09]  /*8dc0*/  CS2R R28, SRZ ;  /* 0x00000000001c7805 */ /* 0x000fd2000001ff00 */
[----:B--2-4-:R-:W-:Y:S02]  /*8dd0*/  @!P1 IMAD.WIDE R12, R16, 0x2, R8 ;  /* 0x00000002100c9825 */ /* 0x014fe400078e0208 */
[----:B------:R-:W-:-:S03]  /*8de0*/  @!P0 SHF.R.S32.HI R0, RZ, 0x1f, R3 ;  /* 0x0000001fff008819 */ /* 0x000fc60000011403 */
[----:B------:R2:W5:Y:S01]  /*8df0*/  @!P1 LD.E.64 R14, [R12.64] ;  /* 0x0000001a0c0e9980 */ /* 0x000562000c101b00 */
[----:B------:R-:W-:-:S04]  /*8e00*/  @!P0 LEA.HI R0, R0, R3, RZ, 0x2 ;  /* 0x0000000300008211 */ /* 0x000fc800078f10ff */
[----:B------:R-:W-:-:S05]  /*8e10*/  @!P0 LOP3.LUT R0, R0, 0xfffffffc, RZ, 0xc0, !PT ;  /* 0xfffffffc00008812 */ /* 0x000fca00078ec0ff */
[----:B------:R-:W-:-:S04]  /*8e20*/  @!P0 IMAD.WIDE R10, R0, 0x2, R8 ;  /* 0x00000002000a8825 */ /* 0x000fc800078e0208 */
[--C-:B-1-3--:R-:W-:Y:S01]  /*8e30*/  @!P0 IMAD.WIDE R8, R0, 0x2, R6.reuse ;  /* 0x0000000200088825 */ /* 0x10afe200078e0206 */
[----:B------:R2:W5:Y:S03]  /*8e40*/  @!P0 LD.E.64 R26, [R10.64] ;  /* 0x0000001a0a1a8980 */ /* 0x000566000c101b00 */
[----:B------:R-:W-:Y:S01]  /*8e50*/  @!P1 IMAD.WIDE R6, R16, 0x2, R6 ;  /* 0x0000000210069825 */ /* 0x000fe200078e0206 */
[----:B------:R2:W5:Y:S04]  /*8e60*/  @!P0 LD.E.64 R28, [R8.64] ;  /* 0x0000001a081c8980 */ /* 0x000568000c101b00 */
[----:B------:R2:W5:Y:S02]  /*8e70*/  @!P1 LD.E.64 R18, [R6.64] ;  /* 0x0000001a06129980 */ /* 0x000564000c101b00 */
.L_x_402:
[----:B------:R-:W-:Y:S05]  /*8e80*/  BSYNC B0 ;  /* 0x0000000000007941 */ /* 0x000fea0003800000 */
.L_x_401:
[----:B------:R-:W-:Y:S01]  /*8e90*/  IADD3 R0, R24, 0x20, RZ ;  /* 0x0000002018007810 */ /* 0x000fe20007ffe0ff */
[----:B--2--5:R-:W-:Y:S01]  /*8ea0*/  IMAD.MOV.U32 R10, RZ, RZ, R26 ;  /* 0x000000ffff0a7224 */ /* 0x024fe200078e001a */
[----:B----4-:R2:W4:Y:S01]  /*8eb0*/  SHFL.IDX PT, R9, R20, 0x1, 0x1c1f ;  /* 0x003c1f0014097f89 */ /* 0x01052200000e0000 */
[----:B------:R-:W-:Y:S01]  /*8ec0*/  IMAD.MOV.U32 R5, RZ, RZ, R27 ;  /* 0x000000ffff057224 */ /* 0x000fe200078e001b */
[----:B------:R-:W-:Y:S01]  /*8ed0*/  ISETP.GE.AND P0, PT, R0, UR11, PT ;  /* 0x0000000b00007c0c */ /* 0x000fe2000bf06270 */
[----:B------:R-:W-:Y:S01]  /*8ee0*/  IMAD.MOV.U32 R3, RZ, RZ, R14 ;  /* 0x000000ffff037224 */ /* 0x000fe200078e000e */
[----:B------:R-:W-:Y:S01]  /*8ef0*/  PRMT R55, R55, 0x5410, R10 ;  /* 0x0000541037377816 */ /* 0x000fe2000000000a */
[----:B------:R-:W-:Y:S01]  /*8f00*/  IMAD.MOV.U32 R0, RZ, RZ, R15 ;  /* 0x000000ffff007224 */ /* 0x000fe200078e000f */
[----:B------:R-:W-:Y:S01]  /*8f10*/  PRMT R57, R57, 0x5410, R5 ;  /* 0x0000541039397816 */ /* 0x000fe20000000005 */
[----:B------:R-:W-:Y:S01]  /*8f20*/  IMAD.MOV.U32 R10, RZ, RZ, R28 ;  /* 0x000000ffff0a7224 */ /* 0x000fe200078e001c */
[----:B------:R-:W-:Y:S01]  /*8f30*/  PRMT R23, R23, 0x5410, R3 ;  /* 0x0000541017177816 */ /* 0x000fe20000000003 */
[----:B------:R-:W-:Y:S01]  /*8f40*/  IMAD.MOV.U32 R5, RZ, RZ, R29 ;  /* 0x000000ffff057224 */ /* 0x000fe200078e001d */
[----:B------:R-:W-:Y:S01]  /*8f50*/  PRMT R54, R54, 0x5410, R0 ;  /* 0x0000541036367816 */ /* 0x000fe20000000000 */
[----:B------:R-:W-:Y:S01]  /*8f60*/  IMAD.MOV.U32 R3, RZ, RZ, R18 ;  /* 0x000000ffff037224 */ /* 0x000fe200078e0012 */
[----:B------:R2:W3:Y:S01]  /*8f70*/  SHFL.IDX PT, R8, R21, 0x1, 0x1c1f ;  /* 0x003c1f0015087f89 */ /* 0x0004e200000e0000 */
[----:B------:R-:W-:Y:S01]  /*8f80*/  IMAD.MOV.U32 R0, RZ, RZ, R19 ;  /* 0x000000ffff007224 */ /* 0x000fe200078e0013 */
[----:B------:R-:W-:Y:S01]  /*8f90*/  BSSY B0, `(.L_x_403) ;  /* 0x000001d000007945 */ /* 0x000fe20003800000 */
[----:B------:R-:W-:Y:S01]  /*8fa0*/  PRMT R55, R10, 0x7610, R55 ;  /* 0x000076100a377816 */ /* 0x000fe20000000037 */
[----:B-1----:R2:W1:Y:S01]  /*8fb0*/  SHFL.IDX PT, R7, R17, 0x1, 0x1c1f ;  /* 0x003c1f0011077f89 */ /* 0x00246200000e0000 */
[----:B------:R-:W-:Y:S01]  /*8fc0*/  PRMT R57, R5, 0x7610, R57 ;  /* 0x0000761005397816 */ /* 0x000fe20000000039 */
[----:B------:R-:W-:Y:S01]  /*8fd0*/  CS2R R30, SRZ ;  /* 0x00000000001e7805 */ /* 0x000fe2000001ff00 */
[----:B------:R-:W-:Y:S01]  /*8fe0*/  PRMT R23, R3, 0x7610, R23 ;  /* 0x0000761003177816 */ /* 0x000fe20000000017 */
[----:B---3--:R2:W3:Y:S01]  /*8ff0*/  SHFL.IDX PT, R6, R22, 0x1, 0x1c1f ;  /* 0x003c1f0016067f89 */ /* 0x0084e200000e0000 */
[----:B------:R-:W-:Y:S01]  /*9000*/  PRMT R54, R0, 0x7610, R54 ;  /* 0x0000761000367816 */ /* 0x000fe20000000036 */
[----:B------:R-:W-:Y:S01]  /*9010*/  CS2R R34, SRZ ;  /* 0x0000000000227805 */ /* 0x000fe2000001ff00 */
[----:B------:R-:W-:Y:S01]  /*9020*/  CS2R R32, SRZ ;  /* 0x0000000000207805 */ /* 0x000fe2000001ff00 */
[----:B------:R-:W-:Y:S05]  /*9030*/  @P0 BRA `(.L_x_404) ;  /* 0x0000012000000947 */ /* 0x000fea0003800000 */
[C---:B----4-:R-:W-:Y:S01]  /*9040*/  IADD3 R3, R16.reuse, 0x10, RZ ;  /* 0x0000001010037810 */ /* 0x050fe20007ffe0ff */
[----:B------:R-:W-:Y:S01]  /*9050*/  CS2R R30, SRZ ;  /* 0x00000000001e7805 */ /* 0x000fe2000001ff00 */
[----:B------:R-:W-:Y:S01]  /*9060*/  ISETP.GE.AND P1, PT, R16, c[0x0][0x27c], PT ;  /* 0x00009f0010007a0c */ /* 0x000fe20003f26270 */
[----:B------:R-:W-:Y:S01]  /*9070*/  CS2R R32, SRZ ;  /* 0x0000000000207805 */ /* 0x000fe2000001ff00 */
[----:B------:R-:W-:Y:S01]  /*9080*/  ISETP.GE.AND P0, PT, R3, c[0x0][0x27c], PT ;  /* 0x00009f0003007a0c */ /* 0x000fe20003f06270 */
[----:B------:R-:W-:Y:S01]  /*9090*/  CS2R R36, SRZ ;  /* 0x0000000000247805 */ /* 0x000fe2000001ff00 */
[----:B------:R-:W-:-:S09]  /*90a0*/  CS2R R34, SRZ ;  /* 0x0000000000227805 */ /* 0x000fd2000001ff00 */
[----:B------:R-:W-:Y:S02]  /*90b0*/  @!P1 IMAD.WIDE R12, R16, 0x2, R8 ;  /* 0x00000002100c9825 */ /* 0x000fe400078e0208 */
        /* <DEDUP_REMOVED lines=10> */
.L_x_404:
[----:B----4-:R-:W-:Y:S05]  /*9160*/  BSYNC B0 ;  /* 0x0000000000007941 */ /* 0x010fea0003800000 */
.L_x_403:
[----:B------:R-:W-:Y:S01]  /*9170*/  IADD3 R0, R24, 0x40, RZ ;  /* 0x0000004018007810 */ /* 0x000fe20007ffe0ff */
[----:B-----5:R-:W-:Y:S01]  /*9180*/  IMAD.MOV.U32 R10, RZ, RZ, R36 ;  /* 0x000000ffff0a7224 */ /* 0x020fe200078e0024 */
[----:B------:R4:W2:Y:S01]  /*9190*/  SHFL.IDX PT, R9, R20, 0x2, 0x1c1f ;  /* 0x005c1f0014097f89 */ /* 0x0008a200000e0000 */
        /* <DEDUP_REMOVED lines=23> */
[----:B------:R-:W-:Y:S01]  /*9310*/  CS2R R44, SRZ ;  /* 0x00000000002c7805 */ /* 0x000fe2000001ff00 */
[----:B------:R-:W-:Y:S01]  /*9320*/  CS2R R40, SRZ ;  /* 0x0000000000287805 */ /* 0x000fe2000001ff00 */
[----:B------:R-:W-:Y:S05]  /*9330*/  @P0 BRA `(.L_x_406) ;  /* 0x0000012000000947 */ /* 0x000fea0003800000 */
[C---:B--2---:R-:W-:Y:S01]  /*9340*/  IADD3 R3, R16.reuse, 0x10, RZ ;  /* 0x0000001010037810 */ /* 0x044fe20007ffe0ff */
        /* <DEDUP_REMOVED lines=17> */
.L_x_406:
[----:B--2---:R-:W-:Y:S05]  /*9460*/  BSYNC B0 ;  /* 0x0000000000007941 */ /* 0x004fea0003800000 */
.L_x_405:
[----:B------:R-:W-:Y:S01]  /*9470*/  IADD3 R0, R24, 0x60, RZ ;  /* 0x0000006018007810 */ /* 0x000fe20007ffe0ff */
[----:B-----5:R-:W-:Y:S01]  /*9480*/  IMAD.MOV.U32 R10, RZ, RZ, R42 ;  /* 0x000000ffff0a7224 */ /* 0x020fe200078e002a */
[----:B------:R2:W4:Y:S01]  /*9490*/  SHFL.IDX PT, R9, R20, 0x3, 0x1c1f ;  /* 0x007c1f0014097f89 */ /* 0x00052200000e0000 */
        /* <DEDUP_REMOVED lines=42> */
.L_x_408:
[----:B----4-:R-:W-:Y:S05]  /*9740*/  BSYNC B0 ;  /* 0x0000000000007941 */ /* 0x010fea0003800000 */
.L_x_407:
[----:B------:R-:W-:Y:S01]  /*9750*/  SHF.R.S32.HI R0, RZ, 0x1f, R56 ;  /* 0x0000001fff007819 */ /* 0x000fe20000011438 */
[----:B---3-5:R-:W-:Y:S01]  /*9760*/  IMAD.MOV.U32 R6, RZ, RZ, R52 ;  /* 0x000000ffff067224 */ /* 0x028fe200078e0034 */
[----:B------:R-:W-:Y:S01]  /*9770*/  UIADD3 UR7, -UR18, UR11, URZ ;  /* 0x0000000b12077290 */ /* 0x000fe2000fffe13f */
[----:B------:R-:W-:Y:S01]  /*9780*/  IMAD.MOV.U32 R5, RZ, RZ, R53 ;  /* 0x000000ffff057224 */ /* 0x000fe200078e0035 */
[----:B------:R-:W-:Y:S01]  /*9790*/  LEA.HI R0, R0, R56, RZ, 0x3 ;  /* 0x0000003800007211 */ /* 0x000fe200078f18ff */
[----:B------:R-:W-:Y:S01]  /*97a0*/  IMAD.MOV.U32 R3, RZ, RZ, R46 ;  /* 0x000000ffff037224 */ /* 0x000fe200078e002e */
[----:B------:R-:W-:Y:S01]  /*97b0*/  UISETP.LT.AND UP0, UPT, UR7, 0x80, UPT ;  /* 0x000000800700788c */ /* 0x000fe2000bf01270 */
[----:B-1----:R-:W-:Y:S01]  /*97c0*/  IMAD.MOV.U32 R7, RZ, RZ, R51 ;  /* 0x000000ffff077224 */ /* 0x002fe200078e0033 */
[----:B------:R-:W-:Y:S01]  /*97d0*/  LOP3.LUT R0, R0, 0xfffffff8, RZ, 0xc0, !PT ;  /* 0xfffffff800007812 */ /* 0x000fe200078ec0ff */
[----:B------:R-:W-:-:S04]  /*97e0*/  DEPBAR.LE SB0, 0x1 ;  /* 0x000080400000791a */ /* 0x000fc80000000000 */
[----:B------:R-:W-:Y:S01]  /*97f0*/  IMAD.IADD R0, R56, 0x1, -R0 ;  /* 0x0000000138007824 */ /* 0x000fe200078e0a00 */
[----:B------:R-:W-:Y:S01]  /*9800*/  PRMT R70, R6, 0x5410, R5 ;  /* 0x0000541006467816 */ /* 0x000fe20000000005 */
[----:B------:R-:W-:Y:S01]  /*9810*/  USEL UR7, UR7, 0x80, UP0 ;  /* 0x0000008007077887 */ /* 0x000fe20008000000 */
[----:B------:R-:W-:Y:S01]  /*9820*/  PRMT R66, R3, 0x7610, R66 ;  /* 0x0000761003427816 */ /* 0x000fe20000000042 */
[C---:B------:R-:W-:Y:S01]  /*9830*/  IMAD.SHL.U32 R6, R0.reuse, 0x40, RZ ;  /* 0x0000004000067824 */ /* 0x040fe200078e00ff */
[----:B------:R-:W-:Y:S01]  /*9840*/  BAR.SYNC.DEFER_BLOCKING 0x0 ;  /* 0x0000000000007b1d */ /* 0x000fe20000010000 */
[----:B------:R-:W-:Y:S01]  /*9850*/  LOP3.LUT P1, RZ, R0, 0x4, RZ, 0xc0, !PT ;  /* 0x0000000400ff7812 */ /* 0x000fe2000782c0ff */
[----:B------:R-:W-:Y:S01]  /*9860*/  IMAD.MOV.U32 R5, RZ, RZ, R47 ;  /* 0x000000ffff057224 */ /* 0x000fe200078e002f */
[----:B------:R-:W-:Y:S02]  /*9870*/  ISETP.GE.AND P0, PT, R56, UR7, PT ;  /* 0x0000000738007c0c */ /* 0x000fe4000bf06270 */
[----:B------:R-:W-:Y:S01]  /*9880*/  LOP3.LUT R0, R6, 0x1c0, RZ, 0xc0, !PT ;  /* 0x000001c006007812 */ /* 0x000fe200078ec0ff */
[----:B------:R-:W-:Y:S01]  /*9890*/  IMAD.MOV.U32 R6, RZ, RZ, R48 ;  /* 0x000000ffff067224 */ /* 0x000fe200078e0030 */
[----:B------:R-:W-:Y:S01]  /*98a0*/  PRMT R66, R66, 0x5410, R5 ;  /* 0x0000541042427816 */ /* 0x000fe20000000005 */
[----:B------:R-:W-:Y:S01]  /*98b0*/  IMAD.MOV.U32 R5, RZ, RZ, R49 ;  /* 0x000000ffff057224 */ /* 0x000fe200078e0031 */
[----:B------:R-:W-:Y:S01]  /*98c0*/  LOP3.LUT R3, R0, 0x18, R25, 0xf8, !PT ;  /* 0x0000001800037812 */ /* 0x000fe200078ef819 */
[----:B------:R-:W-:Y:S01]  /*98d0*/  BSSY B1, `(.L_x_409) ;  /* 0x0000068000017945 */ /* 0x000fe20003800000 */
[----:B------:R-:W-:-:S02]  /*98e0*/  SHF.R.U32.HI R0, RZ, 0x3, R0 ;  /* 0x00000003ff007819 */ /* 0x000fc40000011600 */
[----:B------:R-:W-:Y:S02]  /*98f0*/  PRMT R25, R6, 0x5410, R5 ;  /* 0x0000541006197816 */ /* 0x000fe40000000005 */
[----:B------:R-:W-:Y:S01]  /*9900*/  LOP3.LUT R0, R3, R0, RZ, 0x3c, !PT ;  /* 0x0000000003007212 */ /* 0x000fe200078e3cff */
[----:B------:R-:W-:-:S04]  /*9910*/  IMAD.MOV.U32 R3, RZ, RZ, R50 ;  /* 0x000000ffff037224 */ /* 0x000fc800078e0032 */
[----:B------:R-:W-:Y:S01]  /*9920*/  IMAD R0, R207, 0x200, R0 ;  /* 0x00000200cf007824 */ /* 0x000fe200078e0200 */
[----:B------:R-:W-:-:S04]  /*9930*/  PRMT R67, R3, 0x7610, R67 ;  /* 0x0000761003437816 */ /* 0x000fc80000000043 */
[C---:B------:R-:W-:Y:S02]  /*9940*/  IADD3 R3, R0.reuse, 0x20, RZ ;  /* 0x0000002000037810 */ /* 0x040fe40007ffe0ff */
[C---:B------:R-:W-:Y:S02]  /*9950*/  @P1 IADD3 R3, R0.reuse, -0x20, RZ ;  /* 0xffffffe000031810 */ /* 0x040fe40007ffe0ff */
[----:B------:R-:W-:Y:S02]  /*9960*/  PRMT R67, R67, 0x5410, R7 ;  /* 0x0000541043437816 */ /* 0x000fe40000000007 */
[----:B--2---:R-:W-:Y:S02]  /*9970*/  LEA R21, R0, 0x6100, 0x1 ;  /* 0x0000610000157811 */ /* 0x004fe400078e08ff */
[----:B------:R-:W-:Y:S01]  /*9980*/  LEA R22, R3, 0x6100, 0x1 ;  /* 0x0000610003167811 */ /* 0x000fe200078e08ff */
[----:B------:R-:W-:Y:S05]  /*9990*/  @P0 BRA `(.L_x_410) ;  /* 0x000005b000000947 */ /* 0x000fea0003800000 */
[----:B------:R-:W-:Y:S01]  /*99a0*/  ISETP.GE.AND P0, PT, R16, c[0x0][0x27c], PT ;  /* 0x00009f0010007a0c */ /* 0x000fe20003f06270 */
[----:B------:R-:W-:-:S12]  /*99b0*/  BSSY B0, `(.L_x_411) ;  /* 0x000002c000007945 */ /* 0x000fd80003800000 */
[----:B------:R-:W-:Y:S05]  /*99c0*/  @P0 BRA `(.L_x_412) ;  /* 0x000002a000000947 */ /* 0x000fea0003800000 */
[----:B------:R-:W1:Y:S01]  /*99d0*/  LDS.128 R8, [R21] ;  /* 0x0000000015087984 */ /* 0x000e620000000c00 */
[----:B------:R-:W-:Y:S02]  /*99e0*/  SHF.R.U32.HI R0, RZ, 0x10, R19 ;  /* 0x00000010ff007819 */ /* 0x000fe40000011613 */
[----:B------:R-:W-:Y:S02]  /*99f0*/  SHF.R.U32.HI R3, RZ, 0x10, R15 ;  /* 0x00000010ff037819 */ /* 0x000fe4000001160f */
[----:B------:R-:W-:Y:S02]  /*9a00*/  SHF.R.U64 R18, R18, 0x10, R19 ;  /* 0x0000001012127819 */ /* 0x000fe40000001213 */
[----:B------:R-:W-:Y:S01]  /*9a10*/  SHF.R.U64 R20, R14, 0x10, R15 ;  /* 0x000000100e147819 */ /* 0x000fe2000000120f */
[----:B------:R-:W-:Y:S02]  /*9a20*/  HADD2.F32 R19, -RZ, R3.H0_H0 ;  /* 0x20000003ff137230 */ /* 0x000fe40000004100 */
[----:B------:R-:W-:-:S02]  /*9a30*/  HADD2.F32 R3, -RZ, R23.H1_H1 ;  /* 0x30000017ff037230 */ /* 0x000fc40000004100 */
[----:B------:R-:W-:Y:S02]  /*9a40*/  HADD2.F32 R20, -RZ, R20.H0_H0 ;  /* 0x20000014ff147230 */ /* 0x000fe40000004100 */
[--C-:B-1----:R-:W-:Y:S02]  /*9a50*/  HADD2.F32 R5, -RZ, R11.reuse.H0_H0 ;  /* 0x2000000bff057230 */ /* 0x102fe40000004100 */
[--C-:B------:R-:W-:Y:S02]  /*9a60*/  HADD2.F32 R13, -RZ, R10.reuse.H0_H0 ;  /* 0x2000000aff0d7230 */ /* 0x100fe40000004100 */
[----:B------:R-:W-:Y:S02]  /*9a70*/  HADD2.F32 R12, -RZ, R10.H1_H1 ;  /* 0x3000000aff0c7230 */ /* 0x000fe40000004100 */
[----:B------:R-:W-:Y:S02]  /*9a80*/  HADD2.F32 R11, -RZ, R11.H1_H1 ;  /* 0x3000000bff0b7230 */ /* 0x000fe40000004100 */
[----:B------:R-:W-:-:S02]  /*9a90*/  HADD2.F32 R10, -RZ, R0.H0_H0 ;  /* 0x20000000ff0a7230 */ /* 0x000fc40000004100 */
[--C-:B------:R-:W-:Y:S02]  /*9aa0*/  HADD2.F32 R6, -RZ, R8.reuse.H0_H0 ;  /* 0x20000008ff067230 */ /* 0x100fe40000004100 */
[----:B------:R-:W-:Y:S01]  /*9ab0*/  HADD2.F32 R8, -RZ, R8.H1_H1 ;  /* 0x30000008ff087230 */ /* 0x000fe20000004100 */
[-C--:B------:R-:W-:Y:S01]  /*9ac0*/  FMUL.FTZ R7, R11, R10.reuse ;  /* 0x0000000a0b077220 */ /* 0x080fe20000410000 */
[--C-:B------:R-:W-:Y:S02]  /*9ad0*/  HADD2.F32 R15, -RZ, R9.reuse.H0_H0 ;  /* 0x20000009ff0f7230 */ /* 0x100fe40000004100 */
[----:B------:R-:W-:Y:S01]  /*9ae0*/  HADD2.F32 R14, -RZ, R9.H1_H1 ;  /* 0x30000009ff0e7230 */ /* 0x000fe20000004100 */
[C---:B------:R-:W-:Y:S01]  /*9af0*/  FMUL.FTZ R9, R5.reuse, R10 ;  /* 0x0000000a05097220 */ /* 0x040fe20000410000 */
[----:B------:R-:W-:Y:S01]  /*9b00*/  HADD2.F32 R0, -RZ, R23.H0_H0 ;  /* 0x20000017ff007230 */ /* 0x000fe20000004100 */
[-C--:B------:R-:W-:Y:S02]  /*9b10*/  FFMA.FTZ R17, R5, R19.reuse, -R7 ;  /* 0x0000001305117223 */ /* 0x080fe40000010807 */
[----:B------:R-:W-:Y:S01]  /*9b20*/  FFMA.FTZ R11, R11, R19, R9 ;  /* 0x000000130b0b7223 */ /* 0x000fe20000010009 */
[----:B------:R-:W-:Y:S01]  /*9b30*/  HADD2.F32 R9, -RZ, R18.H0_H0 ;  /* 0x20000012ff097230 */ /* 0x000fe20000004100 */
[----:B------:R-:W-:-:S02]  /*9b40*/  FMUL.FTZ R10, R8, R0 ;  /* 0x00000000080a7220 */ /* 0x000fc40000410000 */
[C---:B------:R-:W-:Y:S01]  /*9b50*/  FMUL.FTZ R5, R6.reuse, R0 ;  /* 0x0000000006057220 */ /* 0x040fe20000410000 */
[--C-:B------:R-:W-:Y:S01]  /*9b60*/  HADD2.F32 R0, -RZ, R54.reuse.H0_H0 ;  /* 0x20000036ff007230 */ /* 0x100fe20000004100 */
[----:B------:R-:W-:Y:S01]  /*9b70*/  FFMA.FTZ R7, R6, R3, -R10 ;  /* 0x0000000306077223 */ /* 0x000fe2000001080a */
[----:B------:R-:W-:Y:S01]  /*9b80*/  F2FP.PACK_AB R11, R11, R17 ;  /* 0x000000110b0b723e */ /* 0x000fe200000000ff */
[----:B------:R-:W-:Y:S01]  /*9b90*/  FFMA.FTZ R8, R8, R3, R5 ;  /* 0x0000000308087223 */ /* 0x000fe20000010005 */
[----:B------:R-:W-:Y:S01]  /*9ba0*/  HADD2.F32 R3, -RZ, R54.H1_H1 ;  /* 0x30000036ff037230 */ /* 0x000fe20000004100 */
[-C--:B------:R-:W-:Y:S02]  /*9bb0*/  FMUL.FTZ R5, R12, R0.reuse ;  /* 0x000000000c057220 */ /* 0x080fe40000410000 */
[----:B------:R-:W-:Y:S01]  /*9bc0*/  FMUL.FTZ R6, R14, R9 ;  /* 0x000000090e067220 */ /* 0x000fe20000410000 */
[----:B------:R-:W-:Y:S01]  /*9bd0*/  F2FP.PACK_AB R8, R8, R7 ;  /* 0x000000070808723e */ /* 0x000fe200000000ff */
[----:B------:R-:W-:-:S02]  /*9be0*/  FMUL.FTZ R0, R13, R0 ;  /* 0x000000000d007220 */ /* 0x000fc40000410000 */
[----:B------:R-:W-:Y:S02]  /*9bf0*/  FMUL.FTZ R9, R15, R9 ;  /* 0x000000090f097220 */ /* 0x000fe40000410000 */
[-C--:B------:R-:W-:Y:S02]  /*9c00*/  FFMA.FTZ R5, R13, R3.reuse, -R5 ;  /* 0x000000030d057223 */ /* 0x080fe40000010805 */
[----:B------:R-:W-:Y:S02]  /*9c10*/  FFMA.FTZ R3, R12, R3, R0 ;  /* 0x000000030c037223 */ /* 0x000fe40000010000 */
[-C--:B------:R-:W-:Y:S02]  /*9c20*/  FFMA.FTZ R6, R15, R20.reuse, -R6 ;  /* 0x000000140f067223 */ /* 0x080fe40000010806 */
[----:B------:R-:W-:Y:S01]  /*9c30*/  FFMA.FTZ R9, R14, R20, R9 ;  /* 0x000000140e097223 */ /* 0x000fe20000010009 */
[----:B------:R-:W-:-:S04]  /*9c40*/  F2FP.PACK_AB R10, R3, R5 ;  /* 0x00000005030a723e */ /* 0x000fc800000000ff */
[----:B------:R-:W-:-:S05]  /*9c50*/  F2FP.PACK_AB R9, R9, R6 ;  /* 0x000000060909723e */ /* 0x000fca00000000ff */
[----:B------:R1:W-:Y:S02]  /*9c60*/  STS.128 [R21], R8 ;  /* 0x0000000815007388 */ /* 0x0003e40000000c00 */
.L_x_412:
[----:B------:R-:W-:Y:S05]  /*9c70*/  BSYNC B0 ;  /* 0x0000000000007941 */ /* 0x000fea0003800000 */
.L_x_411:
[----:B------:R-:W-:-:S04]  /*9c80*/  IADD3 R0, R16, 0x10, RZ ;  /* 0x0000001010007810 */ /* 0x000fc80007ffe0ff */
[----:B------:R-:W-:-:S13]  /*9c90*/  ISETP.GE.AND P0, PT, R0, c[0x0][0x27c], PT ;  /* 0x00009f0000007a0c */ /* 0x000fda0003f06270 */
[----:B------:R-:W-:Y:S05]  /*9ca0*/  @P0 BRA `(.L_x_410) ;  /* 0x000002a000000947 */ /* 0x000fea0003800000 */
[----:B-1----:R-:W1:Y:S01]  /*9cb0*/  LDS.128 R8, [R22] ;  /* 0x0000000016087984 */ /* 0x002e620000000c00 */
        /* <DEDUP_REMOVED lines=25> */
[-C--:B------:R-:W-:Y:S01]  /*9e50*/  FFMA.FTZ R7, R6, R3.reuse, -R10 ;  /* 0x0000000306077223 */ /* 0x080fe2000001080a */
        /* <DEDUP_REMOVED lines=15> */
.L_x_410:
[----:B------:R-:W-:Y:S05]  /*9f50*/  BSYNC B1 ;  /* 0x0000000000017941 */ /* 0x000fea0003800000 */
.L_x_409:
        /* <DEDUP_REMOVED lines=48> */
[----:B------:R1:W-:Y:S02]  /*a260*/  STS.128 [R21+0x1000], R8 ;  /* 0x0010000815007388 */ /* 0x0003e40000000c00 */
.L_x_416:
[----:B------:R-:W-:Y:S05]  /*a270*/  BSYNC B0 ;  /* 0x0000000000007941 */ /* 0x000fea0003800000 */
.L_x_415:
[----:B------:R-:W-:-:S04]  /*a280*/  IADD3 R0, R16, 0x10, RZ ;  /* 0x0000001010007810 */ /* 0x000fc80007ffe0ff */
[----:B------:R-:W-:-:S13]  /*a290*/  ISETP.GE.AND P0, PT, R0, c[0x0][0x27c], PT ;  /* 0x00009f0000007a0c */ /* 0x000fda0003f06270 */
        /* <DEDUP_REMOVED lines=43> */
.L_x_414:
[----:B------:R-:W-:Y:S05]  /*a550*/  BSYNC B1 ;  /* 0x0000000000017941 */ /* 0x000fea0003800000 */
.L_x_413:
        /* <DEDUP_REMOVED lines=49> */
.L_x_420:
[----:B------:R-:W-:Y:S05]  /*a870*/  BSYNC B0 ;  /* 0x0000000000007941 */ /* 0x000fea0003800000 */
.L_x_419:
        /* <DEDUP_REMOVED lines=45> */
.L_x_418:
[----:B------:R-:W-:Y:S05]  /*ab50*/  BSYNC B1 ;  /* 0x0000000000017941 */ /* 0x000fea0003800000 */
.L_x_417:
[----:B------:R-:W-:-:S04]  /*ab60*/  IADD3 R0, R56, 0x60, RZ ;  /* 0x0000006038007810 */ /* 0x000fc80007ffe0ff */
        /* <DEDUP_REMOVED lines=11> */
[----:B------:R-:W-:-:S02]  /*ac20*/  HADD2.F32 R3, -RZ, R66.H0_H0 ;  /* 0x20000042ff037230 */ /* 0x000fc40000004100 */
        /* <DEDUP_REMOVED lines=18> */
[----:B------:R-:W-:Y:S01]  /*ad50*/  HADD2.F32 R0, -RZ, R25.H1_H1 ;  /* 0x30000019ff007230 */ /* 0x000fe20000004100 */
        /* <DEDUP_REMOVED lines=16> */
.L_x_423:
[----:B------:R-:W-:Y:S05]  /*ae60*/  BSYNC B0 ;  /* 0x0000000000007941 */ /* 0x000fea0003800000 */
.L_x_422:
        /* <DEDUP_REMOVED lines=44> */
[----:B------:R1:W-:Y:S01]  /*b130*/  STS.128 [R22+0x3000], R8 ;  /* 0x0030000816007388 */ /* 0x0003e20000000c00 */
[----:B------:R-:W-:Y:S05]  /*b140*/  BRA `(.L_x_421) ;  /* 0x0000245000007947 */ /* 0x000fea0003800000 */
.L_x_400:
[----:B------:R-:W-:Y:S01]  /*b150*/  UISETP.NE.AND UP0, UPT, UR24, URZ, UPT ;  /* 0x0000003f1800728c */ /* 0x000fe2000bf05270 */
[----:B------:R-:W-:Y:S01]  /*b160*/  IMAD.MOV.U32 R8, RZ, RZ, R12 ;  /* 0x000000ffff087224 */ /* 0x000fe200078e000c */
[----:B------:R-:W-:Y:S01]  /*b170*/  ISETP.GE.AND P2, PT, R25, c[0x0][0x27c], PT ;  /* 0x00009f0019007a0c */ /* 0x000fe20003f46270 */
[----:B------:R-:W-:Y:S01]  /*b180*/  IMAD.MOV.U32 R6, RZ, RZ, R10 ;  /* 0x000000ffff067224 */ /* 0x000fe200078e000a */
[----:B------:R-:W-:Y:S01]  /*b190*/  SHF.R.S32.HI R26, RZ, 0x1f, R25 ;  /* 0x0000001fff1a7819 */ /* 0x000fe20000011419 */
[----:B------:R-:W-:Y:S01]  /*b1a0*/  CS2R R22, SRZ ;  /* 0x0000000000167805 */ /* 0x000fe2000001ff00 */
[----:B------:R-:W-:Y:S01]  /*b1b0*/  PLOP3.LUT P1, PT, PT, PT, UP0, 0x80, 0x0 ;  /* 0x000000000000781c */ /* 0x000fe20003f2f008 */
[----:B------:R-:W-:Y:S01]  /*b1c0*/  CS2R R20, SRZ ;  /* 0x0000000000147805 */ /* 0x000fe2000001ff00 */
[----:B------:R-:W-:-:S11]  /*b1d0*/  PLOP3.LUT P0, PT, PT, PT, UP0, 0x80, 0x0 ;  /* 0x000000000000781c */ /* 0x000fd60003f0f008 */
[----:B------:R-:W-:-:S05]  /*b1e0*/  @P1 IMAD.HI.U32 R3, R0, c[0x0][0x2c8], RZ ;  /* 0x0000b20000031a27 */ /* 0x000fca00078e00ff */
[----:B------:R-:W-:-:S04]  /*b1f0*/  @P0 SHF.R.U32.HI R0, RZ, c[0x0][0x2cc], R3 ;  /* 0x0000b300ff000a19 */ /* 0x000fc80000011603 */
[----:B------:R-:W-:Y:S01]  /*b200*/  SHF.R.S32.HI R3, RZ, 0x1f, R0 ;  /* 0x0000001fff037819 */ /* 0x000fe20000011400 */
[----:B------:R-:W-:-:S04]  /*b210*/  IMAD.WIDE.U32 R8, R0, c[0x0][0x280], R8 ;  /* 0x0000a00000087a25 */ /* 0x000fc800078e0008 */
[C---:B------:R-:W-:Y:S01]  /*b220*/  IMAD R5, R3.reuse, c[0x0][0x280], RZ ;  /* 0x0000a00003057a24 */ /* 0x040fe200078e02ff */
[----:B------:R-:W-:Y:S01]  /*b230*/  LEA R14, P0, R8, c[0x0][0x270], 0x1 ;  /* 0x00009c00080e7a11 */ /* 0x000fe200078008ff */
[----:B------:R-:W-:Y:S02]  /*b240*/  IMAD R3, R3, c[0x0][0x290], RZ ;  /* 0x0000a40003037a24 */ /* 0x000fe400078e02ff */
[C---:B------:R-:W-:Y:S02]  /*b250*/  IMAD R5, R0.reuse, c[0x0][0x284], R5 ;  /* 0x0000a10000057a24 */ /* 0x040fe400078e0205 */
[----:B------:R-:W-:-:S04]  /*b260*/  IMAD.WIDE.U32 R6, R0, c[0x0][0x290], R6 ;  /* 0x0000a40000067a25 */ /* 0x000fc800078e0006 */
[----:B------:R-:W-:Y:S02]  /*b270*/  IMAD.IADD R5, R9, 0x1, R5 ;  /* 0x0000000109057824 */ /* 0x000fe400078e0205 */
[----:B------:R-:W-:-:S03]  /*b280*/  IMAD R0, R0, c[0x0][0x294], R3 ;  /* 0x0000a50000007a24 */ /* 0x000fc600078e0203 */
[----:B------:R-:W-:Y:S01]  /*b290*/  LEA.HI.X R12, R8, c[0x0][0x274], R5, 0x1, P0 ;  /* 0x00009d00080c7a11 */ /* 0x000fe200000f0c05 */
[----:B------:R-:W-:Y:S01]  /*b2a0*/  IMAD.IADD R0, R7, 0x1, R0 ;  /* 0x0000000107007824 */ /* 0x000fe200078e0200 */
[----:B------:R-:W1:Y:S01]  /*b2b0*/  SHFL.IDX PT, R8, R14, RZ, 0x1c1f ;  /* 0x001c1fff0e087589 */ /* 0x000e6200000e0000 */
[----:B------:R-:W-:-:S03]  /*b2c0*/  LEA R13, P0, R6, c[0x0][0x288], 0x1 ;  /* 0x0000a200060d7a11 */ /* 0x000fc600078008ff */
[----:B------:R-:W2:Y:S01]  /*b2d0*/  SHFL.IDX PT, R7, R12, RZ, 0x1c1f ;  /* 0x001c1fff0c077589 */ /* 0x000ea200000e0000 */
[----:B------:R-:W-:Y:S02]  /*b2e0*/  LEA.HI.X R11, R6, c[0x0][0x28c], R0, 0x1, P0 ;  /* 0x0000a300060b7a11 */ /* 0x000fe400000f0c00 */
[----:B------:R-:W-:Y:S01]  /*b2f0*/  ISETP.GE.OR P0, PT, R24, UR11, P2 ;  /* 0x0000000b18007c0c */ /* 0x000fe20009706670 */
[----:B------:R-:W3:Y:S04]  /*b300*/  SHFL.IDX PT, R6, R13, RZ, 0x1c1f ;  /* 0x001c1fff0d067589 */ /* 0x000ee800000e0000 */
[----:B------:R-:W4:Y:S08]  /*b310*/  SHFL.IDX PT, R5, R11, RZ, 0x1c1f ;  /* 0x001c1fff0b057589 */ /* 0x000f3000000e0000 */
[C---:B------:R-:W-:Y:S01]  /*b320*/  @!P0 IMAD.SHL.U32 R0, R25.reuse, 0x2, RZ ;  /* 0x0000000219008824 */ /* 0x040fe200078e00ff */
[----:B------:R-:W-:-:S04]  /*b330*/  @!P0 SHF.L.U64.HI R3, R25, 0x1, R26 ;  /* 0x0000000119038819 */ /* 0x000fc8000001021a */
[----:B-1----:R-:W-:-:S05]  /*b340*/  @!P0 IADD3 R8, P1, R8, R0, RZ ;  /* 0x0000000008088210 */ /* 0x002fca0007f3e0ff */
[--C-:B--2---:R-:W-:Y:S01]  /*b350*/  @!P0 IMAD.X R9, R7, 0x1, R3.reuse, P1 ;  /* 0x0000000107098824 */ /* 0x104fe200008e0603 */
[----:B---3--:R-:W-:Y:S01]  /*b360*/  @!P0 IADD3 R6, P1, R6, R0, RZ ;  /* 0x0000000006068210 */ /* 0x008fe20007f3e0ff */
[----:B------:R-:W-:Y:S01]  /*b370*/  CS2R R18, SRZ ;  /* 0x0000000000127805 */ /* 0x000fe2000001ff00 */
[----:B------:R-:W-:Y:S02]  /*b380*/  CS2R R16, SRZ ;  /* 0x0000000000107805 */ /* 0x000fe4000001ff00 */
[----:B------:R1:W2:Y:S01]  /*b390*/  @!P0 LD.E.128 R20, [R8.64] ;  /* 0x0000001a08148980 */ /* 0x0002a2000c101d00 */
[----:B----4-:R-:W-:-:S05]  /*b3a0*/  @!P0 IMAD.X R7, R5, 0x1, R3, P1 ;  /* 0x0000000105078824 */ /* 0x010fca00008e0603 */
[----:B------:R3:W4:Y:S01]  /*b3b0*/  @!P0 LD.E.128 R16, [R6.64] ;  /* 0x0000001a06108980 */ /* 0x000722000c101d00 */
[----:B------:R-:W-:Y:S01]  /*b3c0*/  IADD3 R0, R24, 0x20, RZ ;  /* 0x0000002018007810 */ /* 0x000fe20007ffe0ff */
[----:B------:R-:W-:Y:S01]  /*b3d0*/  BSSY B0, `(.L_x_424) ;  /* 0x0000027000007945 */ /* 0x000fe20003800000 */
[----:B------:R-:W-:Y:S01]  /*b3e0*/  CS2R R34, SRZ ;  /* 0x0000000000227805 */ /* 0x000fe2000001ff00 */
[----:B------:R2:W2:Y:S01]  /*b3f0*/  SHFL.IDX PT, R15, R12, 0x1, 0x1c1f ;  /* 0x003c1f000c0f7f89 */ /* 0x0004a200000e0000 */
[----:B------:R-:W-:Y:S01]  /*b400*/  ISETP.GE.AND P0, PT, R0, UR11, PT ;  /* 0x0000000b00007c0c */ /* 0x000fe2000bf06270 */
[----:B------:R-:W-:Y:S01]  /*b410*/  CS2R R32, SRZ ;  /* 0x0000000000207805 */ /* 0x000fe2000001ff00 */
[----:B------:R-:W-:Y:S01]  /*b420*/  CS2R R30, SRZ ;  /* 0x00000000001e7805 */ /* 0x000fe2000001ff00 */
[----:B------:R2:W2:Y:S01]  /*b430*/  SHFL.IDX PT, R10, R11, 0x1, 0x1c1f ;  /* 0x003c1f000b0a7f89 */ /* 0x0004a200000e0000 */
[----:B------:R-:W-:-:S03]  /*b440*/  CS2R R28, SRZ ;  /* 0x00000000001c7805 */ /* 0x000fc6000001ff00 */
[----:B-1----:R1:W1:Y:S04]  /*b450*/  SHFL.IDX PT, R9, R13, 0x1, 0x1c1f ;  /* 0x003c1f000d097f89 */ /* 0x00226800000e0000 */
[----:B---3--:R3:W1:Y:S01]  /*b460*/  SHFL.IDX PT, R7, R14, 0x1, 0x1c1f ;  /* 0x003c1f000e077f89 */ /* 0x00866200000e0000 */
[----:B--2---:R-:W-:Y:S02]  /*b470*/  IMAD.MOV.U32 R6, RZ, RZ, R22 ;  /* 0x000000ffff067224 */ /* 0x004fe400078e0016 */
[----:B------:R-:W-:Y:S02]  /*b480*/  IMAD.MOV.U32 R5, RZ, RZ, R23 ;  /* 0x000000ffff057224 */ /* 0x000fe400078e0017 */
[----:B------:R-:W-:Y:S01]  /*b490*/  IMAD.MOV.U32 R3, RZ, RZ, R20 ;  /* 0x000000ffff037224 */ /* 0x000fe200078e0014 */
[----:B------:R-:W-:Y:S01]  /*b4a0*/  PRMT R65, R6, 0x7610, R65 ;  /* 0x0000761006417816 */ /* 0x000fe20000000041 */
[----:B------:R-:W-:Y:S01]  /*b4b0*/  IMAD.MOV.U32 R0, RZ, RZ, R21 ;  /* 0x000000ffff007224 */ /* 0x000fe200078e0015 */
[----:B------:R-:W-:Y:S01]  /*b4c0*/  PRMT R59, R5, 0x7610, R59 ;  /* 0x00007610053b7816 */ /* 0x000fe2000000003b */
[----:B----4-:R-:W-:Y:S01]  /*b4d0*/  IMAD.MOV.U32 R6, RZ, RZ, R18 ;  /* 0x000000ffff067224 */ /* 0x010fe200078e0012 */
[----:B------:R-:W-:Y:S01]  /*b4e0*/  PRMT R64, R64, 0x5410, R3 ;  /* 0x0000541040407816 */ /* 0x000fe20000000003 */
[----:B------:R-:W-:Y:S01]  /*b4f0*/  IMAD.MOV.U32 R5, RZ, RZ, R19 ;  /* 0x000000ffff057224 */ /* 0x000fe200078e0013 */
[----:B------:R-:W-:Y:S01]  /*b500*/  PRMT R37, R37, 0x5410, R0 ;  /* 0x0000541025257816 */ /* 0x000fe20000000000 */
[----:B------:R-:W-:Y:S01]  /*b510*/  IMAD.MOV.U32 R3, RZ, RZ, R16 ;  /* 0x000000ffff037224 */ /* 0x000fe200078e0010 */
[----:B------:R-:W-:Y:S01]  /*b520*/  PRMT R64, R6, 0x7610, R64 ;  /* 0x0000761006407816 */ /* 0x000fe20000000040 */
[----:B------:R-:W-:Y:S01]  /*b530*/  IMAD.MOV.U32 R0, RZ, RZ, R17 ;  /* 0x000000ffff007224 */ /* 0x000fe200078e0011 */
[----:B------:R-:W-:-:S02]  /*b540*/  PRMT R39, R5, 0x7610, R39 ;  /* 0x0000761005277816 */ /* 0x000fc40000000027 */
[----:B------:R-:W-:Y:S02]  /*b550*/  PRMT R59, R59, 0x5410, R3 ;  /* 0x000054103b3b7816 */ /* 0x000fe40000000003 */
[----:B------:R-:W-:Y:S01]  /*b560*/  PRMT R37, R0, 0x7610, R37 ;  /* 0x0000761000257816 */ /* 0x000fe20000000025 */
[----:B------:R-:W-:Y:S05]  /*b570*/  @P0 BRA `(.L_x_425) ;  /* 0x000000c000000947 */ /* 0x000fea0003800000 */
[----:B-1-3--:R-:W-:Y:S01]  /*b580*/  CS2R R32, SRZ ;  /* 0x0000000000207805 */ /* 0x00afe2000001ff00 */
[----:B------:R-:W-:Y:S01]  /*b590*/  CS2R R30, SRZ ;  /* 0x00000000001e7805 */ /* 0x000fe2000001ff00 */
[----:B------:R-:W-:Y:S01]  /*b5a0*/  CS2R R28, SRZ ;  /* 0x00000000001c7805 */ /* 0x000fe2000001ff00 */
[----:B------:R-:W-:Y:S05]  /*b5b0*/  @P2 BRA `(.L_x_425) ;  /* 0x0000008000002947 */ /* 0x000fea0003800000 */
[C---:B------:R-:W-:Y:S01]  /*b5c0*/  IMAD.SHL.U32 R6, R25.reuse, 0x2, RZ ;  /* 0x0000000219067824 */ /* 0x040fe200078e00ff */
[----:B------:R-:W-:-:S04]  /*b5d0*/  SHF.L.U64.HI R0, R25, 0x1, R26 ;  /* 0x0000000119007819 */ /* 0x000fc8000001021a */
[-C--:B------:R-:W-:Y:S02]  /*b5e0*/  IADD3 R8, P1, R7, R6.reuse, RZ ;  /* 0x0000000607087210 */ /* 0x080fe40007f3e0ff */
[----:B------:R-:W-:-:S03]  /*b5f0*/  IADD3 R6, P0, R9, R6, RZ ;  /* 0x0000000609067210 */ /* 0x000fc60007f1e0ff */
[--C-:B------:R-:W-:Y:S02]  /*b600*/  IMAD.X R9, R15, 0x1, R0.reuse, P1 ;  /* 0x000000010f097824 */ /* 0x100fe400008e0600 */
[----:B------:R-:W-:-:S03]  /*b610*/  IMAD.X R7, R10, 0x1, R0, P0 ;  /* 0x000000010a077824 */ /* 0x000fc600000e0600 */
[----:B------:R1:W5:Y:S04]  /*b620*/  LD.E.128 R32, [R8.64] ;  /* 0x0000001a08207980 */ /* 0x000368000c101d00 */
[----:B------:R1:W5:Y:S02]  /*b630*/  LD.E.128 R28, [R6.64] ;  /* 0x0000001a061c7980 */ /* 0x000364000c101d00 */
.L_x_425:
[----:B-1-3--:R-:W-:Y:S05]  /*b640*/  BSYNC B0 ;  /* 0x0000000000007941 */ /* 0x00afea0003800000 */
.L_x_424:
[----:B------:R-:W1:Y:S01]  /*b650*/  SHFL.IDX PT, R5, R14, 0x2, 0x1c1f ;  /* 0x005c1f000e057f89 */ /* 0x000e6200000e0000 */
[----:B------:R-:W-:Y:S01]  /*b660*/  IADD3 R0, R24, 0x40, RZ ;  /* 0x0000004018007810 */ /* 0x000fe20007ffe0ff */
[----:B------:R-:W-:Y:S01]  /*b670*/  CS2R R50, SRZ ;  /* 0x0000000000327805 */ /* 0x000fe2000001ff00 */
[----:B------:R-:W-:Y:S01]  /*b680*/  CS2R R48, SRZ ;  /* 0x0000000000307805 */ /* 0x000fe2000001ff00 */
[----:B------:R-:W2:Y:S01]  /*b690*/  SHFL.IDX PT, R7, R12, 0x2, 0x1c1f ;  /* 0x005c1f000c077f89 */ /* 0x000ea200000e0000 */
[----:B------:R-:W-:-:S03]  /*b6a0*/  ISETP.GE.OR P0, PT, R0, UR11, P2 ;  /* 0x0000000b00007c0c */ /* 0x000fc60009706670 */
[----:B------:R-:W3:Y:S04]  /*b6b0*/  SHFL.IDX PT, R6, R13, 0x2, 0x1c1f ;  /* 0x005c1f000d067f89 */ /* 0x000ee800000e0000 */
[----:B------:R-:W4:Y:S06]  /*b6c0*/  SHFL.IDX PT, R10, R11, 0x2, 0x1c1f ;  /* 0x005c1f000b0a7f89 */ /* 0x000f2c00000e0000 */
[C---:B------:R-:W-:Y:S01]  /*b6d0*/  @!P0 IMAD.SHL.U32 R0, R25.reuse, 0x2, RZ ;  /* 0x0000000219008824 */ /* 0x040fe200078e00ff */
[----:B------:R-:W-:-:S04]  /*b6e0*/  @!P0 SHF.L.U64.HI R3, R25, 0x1, R26 ;  /* 0x0000000119038819 */ /* 0x000fc8000001021a */
[----:B-1----:R-:W-:-:S05]  /*b6f0*/  @!P0 IADD3 R8, P1, R5, R0, RZ ;  /* 0x0000000005088210 */ /* 0x002fca0007f3e0ff */
[----:B--2---:R-:W-:Y:S01]  /*b700*/  @!P0 IMAD.X R9, R7, 0x1, R3, P1 ;  /* 0x0000000107098824 */ /* 0x004fe200008e0603 */
[----:B---3--:R-:W-:Y:S01]  /*b710*/  @!P0 IADD3 R6, P1, R6, R0, RZ ;  /* 0x0000000006068210 */ /* 0x008fe20007f3e0ff */
[----:B------:R-:W-:-:S03]  /*b720*/  CS2R R46, SRZ ;  /* 0x00000000002e7805 */ /* 0x000fc6000001ff00 */
[----:B------:R1:W2:Y:S01]  /*b730*/  @!P0 LD.E.128 R48, [R8.64] ;  /* 0x0000001a08308980 */ /* 0x0002a2000c101d00 */
[----:B------:R-:W-:Y:S01]  /*b740*/  CS2R R44, SRZ ;  /* 0x00000000002c7805 */ /* 0x000fe2000001ff00 */
[----:B----4-:R-:W-:-:S05]  /*b750*/  @!P0 IMAD.X R7, R10, 0x1, R3, P1 ;  /* 0x000000010a078824 */ /* 0x010fca00008e0603 */
[----:B------:R3:W4:Y:S01]  /*b760*/  @!P0 LD.E.128 R44, [R6.64] ;  /* 0x0000001a062c8980 */ /* 0x000722000c101d00 */
[----:B------:R-:W-:Y:S01]  /*b770*/  IADD3 R0, R24, 0x60, RZ ;  /* 0x0000006018007810 */ /* 0x000fe20007ffe0ff */
[----:B-----5:R-:W-:Y:S01]  /*b780*/  IMAD.MOV.U32 R5, RZ, RZ, R35 ;  /* 0x000000ffff057224 */ /* 0x020fe200078e0023 */
[----:B------:R-:W-:Y:S01]  /*b790*/  BSSY B0, `(.L_x_426) ;  /* 0x0000035000007945 */ /* 0x000fe20003800000 */
        /* <DEDUP_REMOVED lines=10> */
[----:B------:R-:W2:Y:S01]  /*b840*/  SHFL.IDX PT, R12, R12, 0x3, 0x1c1f ;  /* 0x007c1f000c0c7f89 */ /* 0x000ea200000e0000 */
[----:B------:R-:W-:Y:S01]  /*b850*/  PRMT R67, R67, 0x5410, R3 ;  /* 0x0000541043437816 */ /* 0x000fe20000000003 */
[----:B------:R-:W-:Y:S01]  /*b860*/  CS2R R62, SRZ ;  /* 0x00000000003e7805 */ /* 0x000fe2000001ff00 */
[----:B------:R-:W-:Y:S01]  /*b870*/  PRMT R66, R66, 0x5410, R0 ;  /* 0x0000541042427816 */ /* 0x000fe20000000000 */
[----:B-1----:R1:W1:Y:S01]  /*b880*/  SHFL.IDX PT, R9, R13, 0x3, 0x1c1f ;  /* 0x007c1f000d097f89 */ /* 0x00226200000e0000 */
[----:B------:R-:W-:Y:S01]  /*b890*/  CS2R R60, SRZ ;  /* 0x00000000003c7805 */ /* 0x000fe2000001ff00 */
[----:B------:R-:W-:Y:S01]  /*b8a0*/  CS2R R54, SRZ ;  /* 0x0000000000367805 */ /* 0x000fe2000001ff00 */
[----:B------:R-:W-:Y:S01]  /*b8b0*/  CS2R R52, SRZ ;  /* 0x0000000000347805 */ /* 0x000fe2000001ff00 */
[----:B------:R1:W1:Y:S01]  /*b8c0*/  SHFL.IDX PT, R10, R11, 0x3, 0x1c1f ;  /* 0x007c1f000b0a7f89 */ /* 0x00026200000e0000 */
[----:B---3--:R-:W-:-:S03]  /*b8d0*/  IMAD.MOV.U32 R6, RZ, RZ, R34 ;  /* 0x000000ffff067224 */ /* 0x008fc600078e0022 */
[----:B------:R3:W1:Y:S02]  /*b8e0*/  SHFL.IDX PT, R7, R14, 0x3, 0x1c1f ;  /* 0x007c1f000e077f89 */ /* 0x00066400000e0000 */
[----:B------:R-:W-:Y:S01]  /*b8f0*/  PRMT R71, R6, 0x7610, R71 ;  /* 0x0000761006477816 */ /* 0x000fe20000000047 */
[----:B------:R-:W-:-:S05]  /*b900*/  IMAD.MOV.U32 R6, RZ, RZ, R30 ;  /* 0x000000ffff067224 */ /* 0x000fca00078e001e */
[----:B------:R-:W-:Y:S01]  /*b910*/  PRMT R70, R6, 0x7610, R70 ;  /* 0x0000761006467816 */ /* 0x000fe20000000046 */
        /* <DEDUP_REMOVED lines=17> */
[C---:B-1-3--:R-:W-:Y:S01]  /*ba30*/  IMAD.SHL.U32 R3, R25.reuse, 0x2, RZ ;  /* 0x0000000219037824 */ /* 0x04afe200078e00ff */
[----:B------:R-:W-:Y:S01]  /*ba40*/  SHF.L.U64.HI R0, R25, 0x1, R26 ;  /* 0x0000000119007819 */ /* 0x000fe2000001021a */
[----:B------:R-:W-:Y:S01]  /*ba50*/  CS2R R60, SRZ ;  /* 0x00000000003c7805 */ /* 0x000fe2000001ff00 */
[----:B------:R-:W-:Y:S01]  /*ba60*/  CS2R R54, SRZ ;  /* 0x0000000000367805 */ /* 0x000fe2000001ff00 */
[----:B------:R-:W-:Y:S01]  /*ba70*/  CS2R R52, SRZ ;  /* 0x0000000000347805 */ /* 0x000fe2000001ff00 */
[-C--:B------:R-:W-:Y:S02]  /*ba80*/  IADD3 R8, P1, R7, R3.reuse, RZ ;  /* 0x0000000307087210 */ /* 0x080fe40007f3e0ff */
[----:B------:R-:W-:-:S03]  /*ba90*/  IADD3 R6, P0, R9, R3, RZ ;  /* 0x0000000309067210 */ /* 0x000fc60007f1e0ff */
[--C-:B------:R-:W-:Y:S02]  /*baa0*/  IMAD.X R9, R12, 0x1, R0.reuse, P1 ;  /* 0x000000010c097824 */ /* 0x100fe400008e0600 */
[----:B------:R-:W-:-:S03]  /*bab0*/  IMAD.X R7, R10, 0x1, R0, P0 ;  /* 0x000000010a077824 */ /* 0x000fc600000e0600 */
[----:B------:R1:W5:Y:S04]  /*bac0*/  @!P2 LD.E.128 R60, [R8.64] ;  /* 0x0000001a083ca980 */ /* 0x000368000c101d00 */
[----:B------:R1:W5:Y:S02]  /*bad0*/  @!P2 LD.E.128 R52, [R6.64] ;  /* 0x0000001a0634a980 */ /* 0x000364000c101d00 */
.L_x_427:
[----:B-1-3--:R-:W-:Y:S05]  /*bae0*/  BSYNC B0 ;  /* 0x0000000000007941 */ /* 0x00afea0003800000 */
.L_x_426:
[----:B------:R-:W-:Y:S01]  /*baf0*/  UIADD3 UR7, -UR18, UR11, URZ ;  /* 0x0000000b12077290 */ /* 0x000fe2000fffe13f */
[----:B-----5:R-:W-:Y:S01]  /*bb00*/  IMAD.MOV.U32 R0, RZ, RZ, R62 ;  /* 0x000000ffff007224 */ /* 0x020fe200078e003e */
[----:B------:R-:W-:-:S04]  /*bb10*/  DEPBAR.LE SB0, 0x1 ;  /* 0x000080400000791a */ /* 0x000fc80000000000 */
[----:B------:R-:W-:Y:S01]  /*bb20*/  UISETP.LT.AND UP0, UPT, UR7, 0x80, UPT ;  /* 0x000000800700788c */ /* 0x000fe2000bf01270 */
[----:B------:R-:W-:Y:S01]  /*bb30*/  PRMT R80, R0, 0x7610, R80 ;  /* 0x0000761000507816 */ /* 0x000fe20000000050 */
[----:B------:R-:W-:Y:S01]  /*bb40*/  IMAD.MOV.U32 R5, RZ, RZ, R63 ;  /* 0x000000ffff057224 */ /* 0x000fe200078e003f */
[----:B------:R-:W-:Y:S01]  /*bb50*/  BSSY B0, `(.L_x_428) ;  /* 0x0000071000007945 */ /* 0x000fe20003800000 */
[----:B------:R-:W-:Y:S01]  /*bb60*/  USEL UR7, UR7, 0x80, UP0 ;  /* 0x0000008007077887 */ /* 0x000fe20008000000 */
[----:B------:R-:W-:Y:S02]  /*bb70*/  IMAD.MOV.U32 R3, RZ, RZ, R60 ;  /* 0x000000ffff037224 */ /* 0x000fe400078e003c */
[----:B------:R-:W-:Y:S01]  /*bb80*/  IMAD.MOV.U32 R0, RZ, RZ, R61 ;  /* 0x000000ffff007224 */ /* 0x000fe200078e003d */
[----:B------:R-:W-:Y:S01]  /*bb90*/  PRMT R77, R5, 0x7610, R77 ;  /* 0x00007610054d7816 */ /* 0x000fe2000000004d */
[----:B------:R-:W-:Y:S01]  /*bba0*/  IMAD.MOV.U32 R6, RZ, RZ, R54 ;  /* 0x000000ffff067224 */ /* 0x000fe200078e0036 */
[----:B------:R-:W-:Y:S01]  /*bbb0*/  BAR.SYNC.DEFER_BLOCKING 0x0 ;  /* 0x0000000000007b1d */ /* 0x000fe20000010000 */
[----:B------:R-:W-:Y:S01]  /*bbc0*/  ISETP.GE.OR P0, PT, R56, UR7, P2 ;  /* 0x0000000738007c0c */ /* 0x000fe20009706670 */
[----:B------:R-:W-:Y:S01]  /*bbd0*/  IMAD.MOV.U32 R5, RZ, RZ, R55 ;  /* 0x000000ffff057224 */ /* 0x000fe200078e0037 */
[----:B------:R-:W-:Y:S01]  /*bbe0*/  PRMT R79, R79, 0x5410, R3 ;  /* 0x000054104f4f7816 */ /* 0x000fe20000000003 */
[----:B------:R-:W-:Y:S01]  /*bbf0*/  IMAD.MOV.U32 R3, RZ, RZ, R52 ;  /* 0x000000ffff037224 */ /* 0x000fe200078e0034 */
[----:B------:R-:W-:Y:S01]  /*bc00*/  PRMT R78, R0, 0x7610, R78 ;  /* 0x00007610004e7816 */ /* 0x000fe2000000004e */
[----:B------:R-:W-:Y:S01]  /*bc10*/  IMAD.MOV.U32 R0, RZ, RZ, R53 ;  /* 0x000000ffff007224 */ /* 0x000fe200078e0035 */
[----:B------:R-:W-:-:S02]  /*bc20*/  PRMT R79, R6, 0x7610, R79 ;  /* 0x00007610064f7816 */ /* 0x000fc4000000004f */
[----:B------:R-:W-:Y:S02]  /*bc30*/  PRMT R75, R75, 0x5410, R5 ;  /* 0x000054104b4b7816 */ /* 0x000fe40000000005 */
[----:B------:R-:W-:Y:S02]  /*bc40*/  PRMT R78, R78, 0x5410, R3 ;  /* 0x000054104e4e7816 */ /* 0x000fe40000000003 */
[----:B------:R-:W-:Y:S01]  /*bc50*/  PRMT R77, R77, 0x5410, R0 ;  /* 0x000054104d4d7816 */ /* 0x000fe20000000000 */
[----:B------:R-:W-:Y:S05]  /*bc60*/  @P0 BRA `(.L_x_429) ;  /* 0x000005f000000947 */ /* 0x000fea0003800000 */
[----:B------:R-:W-:Y:S02]  /*bc70*/  SHF.L.U32 R0, R56, 0x6, RZ ;  /* 0x0000000638007819 */ /* 0x000fe400000006ff */
[----:B------:R-:W-:Y:S02]  /*bc80*/  IADD3 R5, R25, c[0x0][0x27c], RZ ;  /* 0x00009f0019057a10 */ /* 0x000fe40007ffe0ff */
[----:B------:R-:W-:Y:S02]  /*bc90*/  LOP3.LUT R0, R0, 0x1c0, RZ, 0xc0, !PT ;  /* 0x000001c000007812 */ /* 0x000fe400078ec0ff */
[----:B------:R-:W-:-:S02]  /*bca0*/  SHF.L.U32 R7, R207, 0x9, RZ ;  /* 0x00000009cf077819 */ /* 0x000fc400000006ff */
[C---:B------:R-:W-:Y:S02]  /*bcb0*/  LOP3.LUT R3, R0.reuse, 0x38, R25, 0xf8, !PT ;  /* 0x0000003800037812 */ /* 0x040fe400078ef819 */
[----:B------:R-:W-:Y:S02]  /*bcc0*/  SHF.R.U32.HI R6, RZ, 0x3, R0 ;  /* 0x00000003ff067819 */ /* 0x000fe40000011600 */
[----:B------:R-:W-:Y:S02]  /*bcd0*/  LOP3.LUT R0, R0, 0x38, R5, 0xf8, !PT ;  /* 0x0000003800007812 */ /* 0x000fe400078ef805 */
[C-C-:B------:R-:W-:Y:S02]  /*bce0*/  LOP3.LUT R3, R7.reuse, R3, R6.reuse, 0xf6, !PT ;  /* 0x0000000307037212 */ /* 0x140fe400078ef606 */
[----:B------:R-:W-:Y:S02]  /*bcf0*/  LOP3.LUT R0, R7, R0, R6, 0xf6, !PT ;  /* 0x0000000007007212 */ /* 0x000fe400078ef606 */
[----:B------:R-:W-:Y:S01]  /*bd00*/  SHF.L.U32 R38, R3, 0x1, RZ ;  /* 0x0000000103267819 */ /* 0x000fe200000006ff */
[--C-:B------:R-:W-:Y:S01]  /*bd10*/  HADD2.F32 R3, -RZ, R37.reuse.H1_H1 ;  /* 0x30000025ff037230 */ /* 0x100fe20000004100 */
[----:B------:R-:W-:Y:S01]  /*bd20*/  SHF.L.U32 R36, R0, 0x1, RZ ;  /* 0x0000000100247819 */ /* 0x000fe200000006ff */
[----:B------:R-:W-:Y:S01]  /*bd30*/  HADD2.F32 R0, -RZ, R37.H0_H0 ;  /* 0x20000025ff007230 */ /* 0x000fe20000004100 */
[----:B------:R-:W-:Y:S01]  /*bd40*/  SHF.R.U32.HI R5, RZ, 0x10, R17 ;  /* 0x00000010ff057819 */ /* 0x000fe20000011611 */
[----:B------:R-:W1:Y:S01]  /*bd50*/  LDS.128 R8, [R38+0x6100] ;  /* 0x0061000026087984 */ /* 0x000e620000000c00 */
[----:B------:R-:W-:-:S02]  /*bd60*/  SHF.R.U64 R57, R20, 0x10, R21 ;  /* 0x0000001014397819 */ /* 0x000fc40000001215 */
[----:B------:R-:W-:Y:S01]  /*bd70*/  SHF.R.U32.HI R26, RZ, 0x10, R21 ;  /* 0x00000010ff1a7819 */ /* 0x000fe20000011615 */
[----:B------:R-:W2:Y:S01]  /*bd80*/  LDS.128 R12, [R36+0x6100] ;  /* 0x00610000240c7984 */ /* 0x000ea20000000c00 */
[----:B------:R-:W-:Y:S01]  /*bd90*/  HADD2.F32 R37, -RZ, R5.H0_H0 ;  /* 0x20000005ff257230 */ /* 0x000fe20000004100 */
[----:B------:R-:W-:Y:S02]  /*bda0*/  SHF.R.U64 R42, R16, 0x10, R17 ;  /* 0x00000010102a7819 */ /* 0x000fe40000001211 */
[--C-:B------:R-:W-:Y:S02]  /*bdb0*/  SHF.R.U64 R43, R22, 0x10, R23.reuse ;  /* 0x00000010162b7819 */ /* 0x100fe40000001217 */
[----:B------:R-:W-:Y:S02]  /*bdc0*/  SHF.R.U32.HI R27, RZ, 0x10, R23 ;  /* 0x00000010ff1b7819 */ /* 0x000fe40000011617 */
[--C-:B------:R-:W-:Y:S02]  /*bdd0*/  SHF.R.U64 R41, R18, 0x10, R19.reuse ;  /* 0x0000001012297819 */ /* 0x100fe40000001213 */
[----:B------:R-:W-:Y:S01]  /*bde0*/  SHF.R.U32.HI R21, RZ, 0x10, R19 ;  /* 0x00000010ff157819 */ /* 0x000fe20000011613 */
[----:B-1----:R-:W-:-:S02]  /*bdf0*/  HADD2.F32 R16, -RZ, R9.H0_H0 ;  /* 0x20000009ff107230 */ /* 0x002fc40000004100 */
[--C-:B------:R-:W-:Y:S02]  /*be00*/  HADD2.F32 R19, -RZ, R8.reuse.H0_H0 ;  /* 0x20000008ff137230 */ /* 0x100fe40000004100 */
[----:B--2---:R-:W-:Y:S01]  /*be10*/  HADD2.F32 R5, -RZ, R13.H0_H0 ;  /* 0x2000000dff057230 */ /* 0x004fe20000004100 */
[CC--:B------:R-:W-:Y:S01]  /*be20*/  FMUL.FTZ R7, R16.reuse, R0.reuse ;  /* 0x0000000010077220 */ /* 0x0c0fe20000410000 */
[----:B------:R-:W-:Y:S02]  /*be30*/  HADD2.F32 R23, -RZ, R8.H1_H1 ;  /* 0x30000008ff177230 */ /* 0x000fe40000004100 */
[--C-:B------:R-:W-:Y:S01]  /*be40*/  HADD2.F32 R17, -RZ, R11.reuse.H0_H0 ;  /* 0x2000000bff117230 */ /* 0x100fe20000004100 */
[----:B------:R-:W-:Y:S01]  /*be50*/  FMUL.FTZ R6, R5, R0 ;  /* 0x0000000005067220 */ /* 0x000fe20000410000 */
[----:B------:R-:W-:Y:S02]  /*be60*/  HADD2.F32 R18, -RZ, R11.H1_H1 ;  /* 0x3000000bff127230 */ /* 0x000fe40000004100 */
[--C-:B------:R-:W-:Y:S01]  /*be70*/  HADD2.F32 R20, -RZ, R10.reuse.H0_H0 ;  /* 0x2000000aff147230 */ /* 0x100fe20000004100 */
[----:B------:R-:W-:Y:S01]  /*be80*/  FFMA.FTZ R40, R16, R3, -R6 ;  /* 0x0000000310287223 */ /* 0x000fe20000010806 */
[----:B------:R-:W-:-:S02]  /*be90*/  HADD2.F32 R24, -RZ, R10.H1_H1 ;  /* 0x3000000aff187230 */ /* 0x000fc40000004100 */
[----:B------:R-:W-:Y:S02]  /*bea0*/  HADD2.F32 R8, -RZ, R13.H1_H1 ;  /* 0x3000000dff087230 */ /* 0x000fe40000004100 */
[--C-:B------:R-:W-:Y:S02]  /*beb0*/  HADD2.F32 R11, -RZ, R15.reuse.H0_H0 ;  /* 0x2000000fff0b7230 */ /* 0x100fe40000004100 */
[----:B------:R-:W-:Y:S01]  /*bec0*/  HADD2.F32 R10, -RZ, R15.H1_H1 ;  /* 0x3000000fff0a7230 */ /* 0x000fe20000004100 */
[----:B------:R-:W-:Y:S01]  /*bed0*/  FMUL.FTZ R6, R8, R37 ;  /* 0x0000002508067220 */ /* 0x000fe20000410000 */
[--C-:B------:R-:W-:Y:S02]  /*bee0*/  HADD2.F32 R13, -RZ, R12.reuse.H0_H0 ;  /* 0x2000000cff0d7230 */ /* 0x100fe40000004100 */
[----:B------:R-:W-:Y:S02]  /*bef0*/  HADD2.F32 R15, -RZ, R12.H1_H1 ;  /* 0x3000000cff0f7230 */ /* 0x000fe40000004100 */
[----:B------:R-:W-:-:S02]  /*bf00*/  HADD2.F32 R12, -RZ, R14.H0_H0 ;  /* 0x2000000eff0c7230 */ /* 0x000fc40000004100 */
[----:B------:R-:W-:Y:S02]  /*bf10*/  HADD2.F32 R22, -RZ, R14.H1_H1 ;  /* 0x3000000eff167230 */ /* 0x000fe40000004100 */
[----:B------:R-:W-:Y:S02]  /*bf20*/  HADD2.F32 R9, -RZ, R9.H1_H1 ;  /* 0x30000009ff097230 */ /* 0x000fe40000004100 */
[----:B------:R-:W-:Y:S02]  /*bf30*/  HADD2.F32 R14, -RZ, R26.H0_H0 ;  /* 0x2000001aff0e7230 */ /* 0x000fe40000004100 */
[----:B------:R-:W-:Y:S01]  /*bf40*/  HADD2.F32 R0, -RZ, R39.H0_H0 ;  /* 0x20000027ff007230 */ /* 0x000fe20000004100 */
[----:B------:R-:W-:Y:S01]  /*bf50*/  FFMA.FTZ R39, R5, R3, R7 ;  /* 0x0000000305277223 */ /* 0x000fe20000010007 */
[----:B------:R-:W-:Y:S01]  /*bf60*/  HADD2.F32 R3, -RZ, R59.H0_H0 ;  /* 0x2000003bff037230 */ /* 0x000fe20000004100 */
[C---:B------:R-:W-:Y:S01]  /*bf70*/  FFMA.FTZ R26, R9.reuse, R14, -R6 ;  /* 0x0000000e091a7223 */ /* 0x040fe20000010806 */
[----:B------:R-:W-:Y:S01]  /*bf80*/  HADD2.F32 R7, -RZ, R27.H0_H0 ;  /* 0x2000001bff077230 */ /* 0x000fe20000004100 */
[----:B------:R-:W-:Y:S01]  /*bf90*/  FMUL.FTZ R5, R9, R37 ;  /* 0x0000002509057220 */ /* 0x000fe20000410000 */
[----:B------:R-:W-:Y:S01]  /*bfa0*/  HADD2.F32 R9, -RZ, R21.H0_H0 ;  /* 0x20000015ff097230 */ /* 0x000fe20000004100 */
[----:B------:R-:W-:-:S02]  /*bfb0*/  FMUL.FTZ R6, R11, R0 ;  /* 0x000000000b067220 */ /* 0x000fc40000410000 */
[C---:B------:R-:W-:Y:S02]  /*bfc0*/  FMUL.FTZ R0, R17.reuse, R0 ;  /* 0x0000000011007220 */ /* 0x040fe40000410000 */
[----:B------:R-:W-:Y:S02]  /*bfd0*/  FFMA.FTZ R21, R8, R14, R5 ;  /* 0x0000000e08157223 */ /* 0x000fe40000010005 */
[-C--:B------:R-:W-:Y:S02]  /*bfe0*/  FFMA.FTZ R17, R17, R3.reuse, -R6 ;  /* 0x0000000311117223 */ /* 0x080fe40000010806 */
[----:B------:R-:W-:Y:S01]  /*bff0*/  FFMA.FTZ R16, R11, R3, R0 ;  /* 0x000000030b107223 */ /* 0x000fe20000010000 */
[----:B------:R-:W-:Y:S01]  /*c000*/  HADD2.F32 R3, -RZ, R59.H1_H1 ;  /* 0x3000003bff037230 */ /* 0x000fe20000004100 */
[-C--:B------:R-:W-:Y:S01]  /*c010*/  FMUL.FTZ R6, R10, R9.reuse ;  /* 0x000000090a067220 */ /* 0x080fe20000410000 */
[--C-:B------:R-:W-:Y:S01]  /*c020*/  HADD2.F32 R0, -RZ, R64.reuse.H0_H0 ;  /* 0x20000040ff007230 */ /* 0x100fe20000004100 */
[C---:B------:R-:W-:Y:S01]  /*c030*/  FMUL.FTZ R5, R18.reuse, R9 ;  /* 0x0000000912057220 */ /* 0x040fe20000410000 */
[----:B------:R-:W-:Y:S01]  /*c040*/  HADD2.F32 R9, -RZ, R43.H0_H0 ;  /* 0x2000002bff097230 */ /* 0x000fe20000004100 */
[-C--:B------:R-:W-:Y:S01]  /*c050*/  FFMA.FTZ R18, R18, R7.reuse, -R6 ;  /* 0x0000000712127223 */ /* 0x080fe20000010806 */
[----:B------:R-:W-:Y:S01]  /*c060*/  HADD2.F32 R6, -RZ, R64.H1_H1 ;  /* 0x30000040ff067230 */ /* 0x000fe20000004100 */
[----:B------:R-:W-:Y:S01]  /*c070*/  FFMA.FTZ R11, R10, R7, R5 ;  /* 0x000000070a0b7223 */ /* 0x000fe20000010005 */
[----:B------:R-:W-:Y:S01]  /*c080*/  HADD2.F32 R5, -RZ, R65.H0_H0 ;  /* 0x20000041ff057230 */ /* 0x000fe20000004100 */
[----:B------:R-:W-:-:S02]  /*c090*/  FMUL.FTZ R8, R13, R3 ;  /* 0x000000030d087220 */ /* 0x000fc40000410000 */
[----:B------:R-:W-:Y:S01]  /*c0a0*/  FMUL.FTZ R7, R19, R3 ;  /* 0x0000000313077220 */ /* 0x000fe20000410000 */
[----:B------:R-:W-:Y:S01]  /*c0b0*/  F2FP.PACK_AB R11, R11, R16 ;  /* 0x000000100b0b723e */ /* 0x000fe200000000ff */
[-C--:B------:R-:W-:Y:S02]  /*c0c0*/  FMUL.FTZ R3, R12, R0.reuse ;  /* 0x000000000c037220 */ /* 0x080fe40000410000 */
[C---:B------:R-:W-:Y:S02]  /*c0d0*/  FMUL.FTZ R0, R20.reuse, R0 ;  /* 0x0000000014007220 */ /* 0x040fe40000410000 */
[-C--:B------:R-:W-:Y:S01]  /*c0e0*/  FFMA.FTZ R14, R20, R5.reuse, -R3 ;  /* 0x00000005140e7223 */ /* 0x080fe20000010803 */
[----:B------:R-:W-:Y:S01]  /*c0f0*/  HADD2.F32 R3, -RZ, R42.H0_H0 ;  /* 0x2000002aff037230 */ /* 0x000fe20000004100 */
[----:B------:R-:W-:Y:S01]  /*c100*/  FFMA.FTZ R10, R12, R5, R0 ;  /* 0x000000050c0a7223 */ /* 0x000fe20000010000 */
[----:B------:R-:W-:Y:S01]  /*c110*/  HADD2.F32 R0, -RZ, R41.H0_H0 ;  /* 0x20000029ff007230 */ /* 0x000fe20000004100 */
[----:B------:R-:W-:-:S02]  /*c120*/  FFMA.FTZ R19, R19, R6, -R8 ;  /* 0x0000000613137223 */ /* 0x000fc40000010808 */
[----:B------:R-:W-:Y:S01]  /*c130*/  FFMA.FTZ R8, R13, R6, R7 ;  /* 0x000000060d087223 */ /* 0x000fe20000010007 */
[----:B------:R-:W-:Y:S01]  /*c140*/  HADD2.F32 R7, -RZ, R57.H0_H0 ;  /* 0x20000039ff077230 */ /* 0x000fe20000004100 */
[-C--:B------:R-:W-:Y:S01]  /*c150*/  FMUL.FTZ R6, R15, R3.reuse ;  /* 0x000000030f067220 */ /* 0x080fe20000410000 */
[----:B------:R-:W-:Y:S01]  /*c160*/  F2FP.PACK_AB R13, R26, R40 ;  /* 0x000000281a0d723e */ /* 0x000fe200000000ff */
[C---:B------:R-:W-:Y:S02]  /*c170*/  FMUL.FTZ R5, R23.reuse, R3 ;  /* 0x0000000317057220 */ /* 0x040fe40000410000 */
[-C--:B------:R-:W-:Y:S02]  /*c180*/  FMUL.FTZ R3, R22, R0.reuse ;  /* 0x0000000016037220 */ /* 0x080fe40000410000 */
[----:B------:R-:W-:Y:S02]  /*c190*/  FMUL.FTZ R0, R24, R0 ;  /* 0x0000000018007220 */ /* 0x000fe40000410000 */
[----:B------:R-:W-:-:S02]  /*c1a0*/  FFMA.FTZ R6, R23, R7, -R6 ;  /* 0x0000000717067223 */ /* 0x000fc40000010806 */
[----:B------:R-:W-:Y:S02]  /*c1b0*/  FFMA.FTZ R3, R24, R9, -R3 ;  /* 0x0000000918037223 */ /* 0x000fe40000010803 */
[----:B------:R-:W-:Y:S01]  /*c1c0*/  FFMA.FTZ R5, R15, R7, R5 ;  /* 0x000000070f057223 */ /* 0x000fe20000010005 */
[----:B------:R-:W-:Y:S01]  /*c1d0*/  F2FP.PACK_AB R15, R18, R17 ;  /* 0x00000011120f723e */ /* 0x000fe200000000ff */
[----:B------:R-:W-:Y:S01]  /*c1e0*/  FFMA.FTZ R0, R22, R9, R0 ;  /* 0x0000000916007223 */ /* 0x000fe20000010000 */
[----:B------:R-:W-:Y:S02]  /*c1f0*/  F2FP.PACK_AB R12, R6, R19 ;  /* 0x00000013060c723e */ /* 0x000fe400000000ff */
[----:B------:R-:W-:Y:S02]  /*c200*/  F2FP.PACK_AB R14, R3, R14 ;  /* 0x0000000e030e723e */ /* 0x000fe400000000ff */
[----:B------:R-:W-:Y:S02]  /*c210*/  F2FP.PACK_AB R9, R21, R39 ;  /* 0x000000271509723e */ /* 0x000fe400000000ff */
[----:B------:R-:W-:Y:S01]  /*c220*/  F2FP.PACK_AB R8, R5, R8 ;  /* 0x000000080508723e */ /* 0x000fe200000000ff */
[----:B------:R1:W-:Y:S01]  /*c230*/  STS.128 [R38+0x6100], R12 ;  /* 0x0061000c26007388 */ /* 0x0003e20000000c00 */
[----:B------:R-:W-:-:S05]  /*c240*/  F2FP.PACK_AB R10, R0, R10 ;  /* 0x0000000a000a723e */ /* 0x000fca00000000ff */
[----:B------:R1:W-:Y:S02]  /*c250*/  STS.128 [R36+0x6100], R8 ;  /* 0x0061000824007388 */ /* 0x0003e40000000c00 */
.L_x_429:
[----:B------:R-:W-:Y:S05]  /*c260*/  BSYNC B0 ;  /* 0x0000000000007941 */ /* 0x000fea0003800000 */
.L_x_428:
        /* <DEDUP_REMOVED lines=9> */
[----:B------:R-:W-:-:S02]  /*c300*/  LOP3.LUT R5, R0, 0x38, R25, 0xf8, !PT ;  /* 0x0000003800057812 */ /* 0x000fc400078ef819 */
[----:B------:R-:W-:Y:S02]  /*c310*/  SHF.R.U32.HI R7, RZ, 0x3, R0 ;  /* 0x00000003ff077819 */ /* 0x000fe40000011600 */
[----:B------:R-:W-:Y:S02]  /*c320*/  LOP3.LUT R6, R3, 0xfffffe00, RZ, 0xc0, !PT ;  /* 0xfffffe0003067812 */ /* 0x000fe400078ec0ff */
[----:B-1----:R-:W-:Y:S02]  /*c330*/  SHF.R.U64 R38, R34, 0x10, R35 ;  /* 0x0000001022267819 */ /* 0x002fe40000001223 */
[----:B------:R-:W-:Y:S02]  /*c340*/  LOP3.LUT R3, R6, R5, R7, 0xf6, !PT ;  /* 0x0000000506037212 */ /* 0x000fe400078ef607 */
[----:B------:R-:W-:Y:S02]  /*c350*/  IADD3 R5, R25, c[0x0][0x27c], RZ ;  /* 0x00009f0019057a10 */ /* 0x000fe40007ffe0ff */
[----:B------:R-:W-:Y:S01]  /*c360*/  SHF.L.U32 R37, R3, 0x1, RZ ;  /* 0x0000000103257819 */ /* 0x000fe200000006ff */
[----:B------:R-:W-:Y:S01]  /*c370*/  HADD2.F32 R3, -RZ, R66.H0_H0 ;  /* 0x20000042ff037230 */ /* 0x000fe20000004100 */
[----:B------:R-:W-:-:S02]  /*c380*/  LOP3.LUT R0, R0, 0x38, R5, 0xf8, !PT ;  /* 0x0000003800007812 */ /* 0x000fc400078ef805 */
[----:B------:R-:W-:Y:S01]  /*c390*/  SHF.R.U32.HI R5, RZ, 0x10, R31 ;  /* 0x00000010ff057819 */ /* 0x000fe2000001161f */
[----:B------:R-:W1:Y:S01]  /*c3a0*/  LDS.128 R8, [R37+0x6100] ;  /* 0x0061000025087984 */ /* 0x000e620000000c00 */
[----:B------:R-:W-:Y:S02]  /*c3b0*/  LOP3.LUT R0, R6, R0, R7, 0xf6, !PT ;  /* 0x0000000006007212 */ /* 0x000fe400078ef607 */
[----:B------:R-:W-:Y:S02]  /*c3c0*/  SHF.R.U64 R34, R32, 0x10, R33 ;  /* 0x0000001020227819 */ /* 0x000fe40000001221 */
[----:B------:R-:W-:Y:S01]  /*c3d0*/  SHF.L.U32 R36, R0, 0x1, RZ ;  /* 0x0000000100247819 */ /* 0x000fe200000006ff */
[----:B------:R-:W-:Y:S01]  /*c3e0*/  HADD2.F32 R0, -RZ, R65.H1_H1 ;  /* 0x30000041ff007230 */ /* 0x000fe20000004100 */
[----:B------:R-:W-:Y:S01]  /*c3f0*/  SHF.R.U64 R32, R28, 0x10, R29 ;  /* 0x000000101c207819 */ /* 0x000fe2000000121d */
[----:B------:R-:W-:Y:S01]  /*c400*/  HADD2.F32 R28, -RZ, R5.H0_H0 ;  /* 0x20000005ff1c7230 */ /* 0x000fe20000004100 */
[----:B------:R-:W-:Y:S01]  /*c410*/  SHF.R.U32.HI R19, RZ, 0x10, R35 ;  /* 0x00000010ff137819 */ /* 0x000fe20000011623 */
[----:B------:R-:W2:Y:S01]  /*c420*/  LDS.128 R12, [R36+0x6100] ;  /* 0x00610000240c7984 */ /* 0x000ea20000000c00 */
[----:B------:R-:W-:-:S02]  /*c430*/  SHF.R.U64 R35, R30, 0x10, R31 ;  /* 0x000000101e237819 */ /* 0x000fc4000000121f */
[----:B------:R-:W-:Y:S02]  /*c440*/  SHF.R.U32.HI R22, RZ, 0x10, R29 ;  /* 0x00000010ff167819 */ /* 0x000fe4000001161d */
[----:B------:R-:W-:Y:S01]  /*c450*/  SHF.R.U32.HI R27, RZ, 0x10, R33 ;  /* 0x00000010ff1b7819 */ /* 0x000fe20000011621 */
[----:B-1----:R-:W-:Y:S02]  /*c460*/  HADD2.F32 R16, -RZ, R11.H0_H0 ;  /* 0x2000000bff107230 */ /* 0x002fe40000004100 */
[--C-:B------:R-:W-:Y:S02]  /*c470*/  HADD2.F32 R20, -RZ, R8.reuse.H0_H0 ;  /* 0x20000008ff147230 */ /* 0x100fe40000004100 */
[----:B------:R-:W-:Y:S01]  /*c480*/  HADD2.F32 R24, -RZ, R8.H1_H1 ;  /* 0x30000008ff187230 */ /* 0x000fe20000004100 */
[----:B------:R-:W-:Y:S01]  /*c490*/  FMUL.FTZ R7, R16, R0 ;  /* 0x0000000010077220 */ /* 0x000fe20000410000 */
[--C-:B------:R-:W-:Y:S02]  /*c4a0*/  HADD2.F32 R17, -RZ, R9.reuse.H0_H0 ;  /* 0x20000009ff117230 */ /* 0x100fe40000004100 */
[----:B------:R-:W-:-:S02]  /*c4b0*/  HADD2.F32 R18, -RZ, R9.H1_H1 ;  /* 0x30000009ff127230 */ /* 0x000fc40000004100 */
[--C-:B--2---:R-:W-:Y:S02]  /*c4c0*/  HADD2.F32 R5, -RZ, R15.reuse.H0_H0 ;  /* 0x2000000fff057230 */ /* 0x104fe40000004100 */
[--C-:B------:R-:W-:Y:S02]  /*c4d0*/  HADD2.F32 R21, -RZ, R10.reuse.H0_H0 ;  /* 0x2000000aff157230 */ /* 0x100fe40000004100 */
[----:B------:R-:W-:Y:S01]  /*c4e0*/  HADD2.F32 R26, -RZ, R10.H1_H1 ;  /* 0x3000000aff1a7230 */ /* 0x000fe20000004100 */
[C---:B------:R-:W-:Y:S01]  /*c4f0*/  FMUL.FTZ R6, R5.reuse, R0 ;  /* 0x0000000005067220 */ /* 0x040fe20000410000 */
[----:B------:R-:W-:Y:S01]  /*c500*/  HADD2.F32 R8, -RZ, R15.H1_H1 ;  /* 0x3000000fff087230 */ /* 0x000fe20000004100 */
[-C--:B------:R-:W-:Y:S01]  /*c510*/  FFMA.FTZ R30, R5, R3.reuse, R7 ;  /* 0x00000003051e7223 */ /* 0x080fe20000010007 */
[--C-:B------:R-:W-:Y:S01]  /*c520*/  HADD2.F32 R10, -RZ, R13.reuse.H0_H0 ;  /* 0x2000000dff0a7230 */ /* 0x100fe20000004100 */
[----:B------:R-:W-:Y:S01]  /*c530*/  FFMA.FTZ R31, R16, R3, -R6 ;  /* 0x00000003101f7223 */ /* 0x000fe20000010806 */
[----:B------:R-:W-:Y:S01]  /*c540*/  HADD2.F32 R9, -RZ, R13.H1_H1 ;  /* 0x3000000dff097230 */ /* 0x000fe20000004100 */
[----:B------:R-:W-:Y:S01]  /*c550*/  FMUL.FTZ R6, R8, R28 ;  /* 0x0000001c08067220 */ /* 0x000fe20000410000 */
[----:B------:R-:W-:-:S02]  /*c560*/  HADD2.F32 R13, -RZ, R12.H0_H0 ;  /* 0x2000000cff0d7230 */ /* 0x000fc40000004100 */
[----:B------:R-:W-:Y:S02]  /*c570*/  HADD2.F32 R15, -RZ, R12.H1_H1 ;  /* 0x3000000cff0f7230 */ /* 0x000fe40000004100 */
[--C-:B------:R-:W-:Y:S02]  /*c580*/  HADD2.F32 R12, -RZ, R14.reuse.H0_H0 ;  /* 0x2000000eff0c7230 */ /* 0x100fe40000004100 */
[----:B------:R-:W-:Y:S02]  /*c590*/  HADD2.F32 R23, -RZ, R14.H1_H1 ;  /* 0x3000000eff177230 */ /* 0x000fe40000004100 */
[----:B------:R-:W-:Y:S02]  /*c5a0*/  HADD2.F32 R11, -RZ, R11.H1_H1 ;  /* 0x3000000bff0b7230 */ /* 0x000fe40000004100 */
[----:B------:R-:W-:Y:S02]  /*c5b0*/  HADD2.F32 R14, -RZ, R19.H0_H0 ;  /* 0x20000013ff0e7230 */ /* 0x000fe40000004100 */
[----:B------:R-:W-:Y:S01]  /*c5c0*/  HADD2.F32 R0, -RZ, R66.H1_H1 ;  /* 0x30000042ff007230 */ /* 0x000fe20000004100 */
[C---:B------:R-:W-:Y:S01]  /*c5d0*/  FMUL.FTZ R5, R11.reuse, R28 ;  /* 0x0000001c0b057220 */ /* 0x040fe20000410000 */
[----:B------:R-:W-:Y:S01]  /*c5e0*/  HADD2.F32 R3, -RZ, R67.H0_H0 ;  /* 0x20000043ff037230 */ /* 0x000fe20000004100 */
[----:B------:R-:W-:Y:S01]  /*c5f0*/  FFMA.FTZ R29, R11, R14, -R6 ;  /* 0x0000000e0b1d7223 */ /* 0x000fe20000010806 */
[----:B------:R-:W-:Y:S01]  /*c600*/  HADD2.F32 R11, -RZ, R22.H0_H0 ;  /* 0x20000016ff0b7230 */ /* 0x000fe20000004100 */
[-C--:B------:R-:W-:Y:S01]  /*c610*/  FMUL.FTZ R6, R10, R0.reuse ;  /* 0x000000000a067220 */ /* 0x080fe20000410000 */
[----:B------:R-:W-:Y:S01]  /*c620*/  HADD2.F32 R7, -RZ, R27.H0_H0 ;  /* 0x2000001bff077230 */ /* 0x000fe20000004100 */
[----:B------:R-:W-:-:S02]  /*c630*/  FMUL.FTZ R0, R17, R0 ;  /* 0x0000000011007220 */ /* 0x000fc40000410000 */
[----:B------:R-:W-:Y:S02]  /*c640*/  FFMA.FTZ R28, R8, R14, R5 ;  /* 0x0000000e081c7223 */ /* 0x000fe40000010005 */
[-C--:B------:R-:W-:Y:S02]  /*c650*/  FFMA.FTZ R22, R17, R3.reuse, -R6 ;  /* 0x0000000311167223 */ /* 0x080fe40000010806 */
[----:B------:R-:W-:Y:S01]  /*c660*/  FFMA.FTZ R19, R10, R3, R0 ;  /* 0x000000030a137223 */ /* 0x000fe20000010000 */
[----:B------:R-:W-:Y:S01]  /*c670*/  HADD2.F32 R3, -RZ, R67.H1_H1 ;  /* 0x30000043ff037230 */ /* 0x000fe20000004100 */
[CC--:B------:R-:W-:Y:S01]  /*c680*/  FMUL.FTZ R6, R9.reuse, R11.reuse ;  /* 0x0000000b09067220 */ /* 0x0c0fe20000410000 */
[--C-:B------:R-:W-:Y:S01]  /*c690*/  HADD2.F32 R0, -RZ, R70.reuse.H0_H0 ;  /* 0x20000046ff007230 */ /* 0x100fe20000004100 */
[----:B------:R-:W-:Y:S01]  /*c6a0*/  FMUL.FTZ R5, R18, R11 ;  /* 0x0000000b12057220 */ /* 0x000fe20000410000 */
[----:B------:R-:W-:Y:S01]  /*c6b0*/  F2FP.PACK_AB R11, R28, R30 ;  /* 0x0000001e1c0b723e */ /* 0x000fe200000000ff */
[-C--:B------:R-:W-:Y:S01]  /*c6c0*/  FFMA.FTZ R18, R18, R7.reuse, -R6 ;  /* 0x0000000712127223 */ /* 0x080fe20000010806 */
[----:B------:R-:W-:Y:S01]  /*c6d0*/  HADD2.F32 R6, -RZ, R70.H1_H1 ;  /* 0x30000046ff067230 */ /* 0x000fe20000004100 */
[----:B------:R-:W-:Y:S01]  /*c6e0*/  FFMA.FTZ R9, R9, R7, R5 ;  /* 0x0000000709097223 */ /* 0x000fe20000010005 */
[----:B------:R-:W-:Y:S01]  /*c6f0*/  HADD2.F32 R5, -RZ, R71.H0_H0 ;  /* 0x20000047ff057230 */ /* 0x000fe20000004100 */
[----:B------:R-:W-:-:S02]  /*c700*/  FMUL.FTZ R8, R13, R3 ;  /* 0x000000030d087220 */ /* 0x000fc40000410000 */
[----:B------:R-:W-:Y:S01]  /*c710*/  FMUL.FTZ R7, R20, R3 ;  /* 0x0000000314077220 */ /* 0x000fe20000410000 */
[----:B------:R-:W-:Y:S01]  /*c720*/  F2FP.PACK_AB R9, R9, R19 ;  /* 0x000000130909723e */ /* 0x000fe200000000ff */
[CC--:B------:R-:W-:Y:S02]  /*c730*/  FMUL.FTZ R3, R12.reuse, R0.reuse ;  /* 0x000000000c037220 */ /* 0x0c0fe40000410000 */
[C---:B------:R-:W-:Y:S02]  /*c740*/  FMUL.FTZ R0, R21.reuse, R0 ;  /* 0x0000000015007220 */ /* 0x040fe40000410000 */
[-C--:B------:R-:W-:Y:S01]  /*c750*/  FFMA.FTZ R14, R21, R5.reuse, -R3 ;  /* 0x00000005150e7223 */ /* 0x080fe20000010803 */
[----:B------:R-:W-:Y:S01]  /*c760*/  HADD2.F32 R3, -RZ, R32.H0_H0 ;  /* 0x20000020ff037230 */ /* 0x000fe20000004100 */
[----:B------:R-:W-:Y:S01]  /*c770*/  FFMA.FTZ R10, R12, R5, R0 ;  /* 0x000000050c0a7223 */ /* 0x000fe20000010000 */
[----:B------:R-:W-:Y:S01]  /*c780*/  HADD2.F32 R0, -RZ, R35.H0_H0 ;  /* 0x20000023ff007230 */ /* 0x000fe20000004100 */
[-C--:B------:R-:W-:Y:S01]  /*c790*/  FFMA.FTZ R17, R20, R6.reuse, -R8 ;  /* 0x0000000614117223 */ /* 0x080fe20000010808 */
[----:B------:R-:W-:Y:S01]  /*c7a0*/  HADD2.F32 R8, -RZ, R38.H0_H0 ;  /* 0x20000026ff087230 */ /* 0x000fe20000004100 */
[----:B------:R-:W-:Y:S01]  /*c7b0*/  FFMA.FTZ R16, R13, R6, R7 ;  /* 0x000000060d107223 */ /* 0x000fe20000010007 */
[----:B------:R-:W-:Y:S01]  /*c7c0*/  HADD2.F32 R7, -RZ, R34.H0_H0 ;  /* 0x20000022ff077230 */ /* 0x000fe20000004100 */
[-C--:B------:R-:W-:Y:S01]  /*c7d0*/  FMUL.FTZ R6, R15, R3.reuse ;  /* 0x000000030f067220 */ /* 0x080fe20000410000 */
[----:B------:R-:W-:Y:S01]  /*c7e0*/  F2FP.PACK_AB R13, R18, R22 ;  /* 0x00000016120d723e */ /* 0x000fe200000000ff */
[----:B------:R-:W-:-:S02]  /*c7f0*/  FMUL.FTZ R5, R24, R3 ;  /* 0x0000000318057220 */ /* 0x000fc40000410000 */
[-C--:B------:R-:W-:Y:S02]  /*c800*/  FMUL.FTZ R3, R23, R0.reuse ;  /* 0x0000000017037220 */ /* 0x080fe40000410000 */
[----:B------:R-:W-:Y:S02]  /*c810*/  FMUL.FTZ R0, R26, R0 ;  /* 0x000000001a007220 */ /* 0x000fe40000410000 */
[-C--:B------:R-:W-:Y:S02]  /*c820*/  FFMA.FTZ R6, R24, R7.reuse, -R6 ;  /* 0x0000000718067223 */ /* 0x080fe40000010806 */
[-C--:B------:R-:W-:Y:S02]  /*c830*/  FFMA.FTZ R3, R26, R8.reuse, -R3 ;  /* 0x000000081a037223 */ /* 0x080fe40000010803 */
[----:B------:R-:W-:Y:S01]  /*c840*/  FFMA.FTZ R5, R15, R7, R5 ;  /* 0x000000070f057223 */ /* 0x000fe20000010005 */
[----:B------:R-:W-:Y:S01]  /*c850*/  F2FP.PACK_AB R15, R29, R31 ;  /* 0x0000001f1d0f723e */ /* 0x000fe200000000ff */
[----:B------:R-:W-:Y:S01]  /*c860*/  FFMA.FTZ R0, R23, R8, R0 ;  /* 0x0000000817007223 */ /* 0x000fe20000010000 */
[----:B------:R-:W-:-:S02]  /*c870*/  F2FP.PACK_AB R12, R6, R17 ;  /* 0x00000011060c723e */ /* 0x000fc400000000ff */
[----:B------:R-:W-:Y:S02]  /*c880*/  F2FP.PACK_AB R14, R3, R14 ;  /* 0x0000000e030e723e */ /* 0x000fe400000000ff */
[----:B------:R-:W-:Y:S02]  /*c890*/  F2FP.PACK_AB R8, R5, R16 ;  /* 0x000000100508723e */ /* 0x000fe400000000ff */
[----:B------:R-:W-:Y:S01]  /*c8a0*/  F2FP.PACK_AB R10, R0, R10 ;  /* 0x0000000a000a723e */ /* 0x000fe200000000ff */
[----:B------:R1:W-:Y:S04]  /*c8b0*/  STS.128 [R37+0x6100], R12 ;  /* 0x0061000c25007388 */ /* 0x0003e80000000c00 */
[----:B------:R1:W-:Y:S02]  /*c8c0*/  STS.128 [R36+0x6100], R8 ;  /* 0x0061000824007388 */ /* 0x0003e40000000c00 */
.L_x_431:
[----:B------:R-:W-:Y:S05]  /*c8d0*/  BSYNC B0 ;  /* 0x0000000000007941 */ /* 0x000fea0003800000 */
.L_x_430:
        /* <DEDUP_REMOVED lines=12> */
[----:B------:R-:W-:Y:S02]  /*c9a0*/  SHF.R.U32.HI R19, RZ, 0x10, R51 ;  /* 0x00000010ff137819 */ /* 0x000fe40000011633 */
[----:B------:R-:W-:Y:S02]  /*c9b0*/  LOP3.LUT R3, R6, R5, R7, 0xf6, !PT ;  /* 0x0000000506037212 */ /* 0x000fe400078ef607 */
[----:B------:R-:W-:Y:S02]  /*c9c0*/  IADD3 R5, R25, c[0x0][0x27c], RZ ;  /* 0x00009f0019057a10 */ /* 0x000fe40007ffe0ff */
[----:B------:R-:W-:Y:S01]  /*c9d0*/  SHF.L.U32 R31, R3, 0x1, RZ ;  /* 0x00000001031f7819 */ /* 0x000fe200000006ff */
[----:B------:R-:W-:Y:S01]  /*c9e0*/  HADD2.F32 R3, -RZ, R72.H0_H0 ;  /* 0x20000048ff037230 */ /* 0x000fe20000004100 */
[----:B------:R-:W-:-:S02]  /*c9f0*/  LOP3.LUT R0, R0, 0x38, R5, 0xf8, !PT ;  /* 0x0000003800007812 */ /* 0x000fc400078ef805 */
[----:B------:R-:W-:Y:S01]  /*ca00*/  SHF.R.U32.HI R5, RZ, 0x10, R47 ;  /* 0x00000010ff057819 */ /* 0x000fe2000001162f */
[----:B-1----:R-:W1:Y:S01]  /*ca10*/  LDS.128 R8, [R31+0x6100] ;  /* 0x006100001f087984 */ /* 0x002e620000000c00 */
[----:B------:R-:W-:Y:S02]  /*ca20*/  LOP3.LUT R0, R6, R0, R7, 0xf6, !PT ;  /* 0x0000000006007212 */ /* 0x000fe400078ef607 */
[----:B------:R-:W-:Y:S01]  /*ca30*/  SHF.R.U32.HI R22, RZ, 0x10, R45 ;  /* 0x00000010ff167819 */ /* 0x000fe2000001162d */
[----:B------:R-:W-:Y:S01]  /*ca40*/  HADD2.F32 R28, -RZ, R5.H0_H0 ;  /* 0x20000005ff1c7230 */ /* 0x000fe20000004100 */
[----:B------:R-:W-:Y:S01]  /*ca50*/  SHF.L.U32 R29, R0, 0x1, RZ ;  /* 0x00000001001d7819 */ /* 0x000fe200000006ff */
[----:B------:R-:W-:Y:S01]  /*ca60*/  HADD2.F32 R0, -RZ, R71.H1_H1 ;  /* 0x30000047ff007230 */ /* 0x000fe20000004100 */
[----:B------:R-:W-:Y:S02]  /*ca70*/  SHF.R.U32.HI R24, RZ, 0x10, R49 ;  /* 0x00000010ff187819 */ /* 0x000fe40000011631 */
[----:B------:R-:W-:Y:S01]  /*ca80*/  SHF.R.U64 R33, R44, 0x10, R45 ;  /* 0x000000102c217819 */ /* 0x000fe2000000122d */
[----:B------:R-:W2:Y:S01]  /*ca90*/  LDS.128 R12, [R29+0x6100] ;  /* 0x006100001d0c7984 */ /* 0x000ea20000000c00 */
[----:B------:R-:W-:-:S02]  /*caa0*/  SHF.R.U64 R35, R46, 0x10, R47 ;  /* 0x000000102e237819 */ /* 0x000fc4000000122f */
[----:B------:R-:W-:Y:S02]  /*cab0*/  SHF.R.U64 R36, R50, 0x10, R51 ;  /* 0x0000001032247819 */ /* 0x000fe40000001233 */
[----:B------:R-:W-:Y:S01]  /*cac0*/  SHF.R.U64 R37, R48, 0x10, R49 ;  /* 0x0000001030257819 */ /* 0x000fe20000001231 */
        /* <DEDUP_REMOVED lines=59> */
[C---:B------:R-:W-:Y:S02]  /*ce80*/  FMUL.FTZ R0, R27.reuse, R0 ;  /* 0x000000001b007220 */ /* 0x040fe40000410000 */
[-C--:B------:R-:W-:Y:S02]  /*ce90*/  FFMA.FTZ R6, R26, R7.reuse, -R6 ;  /* 0x000000071a067223 */ /* 0x080fe40000010806 */
[----:B------:R-:W-:Y:S02]  /*cea0*/  FFMA.FTZ R3, R27, R8, -R3 ;  /* 0x000000081b037223 */ /* 0x000fe40000010803 */
        /* <DEDUP_REMOVED lines=9> */
.L_x_433:
[----:B------:R-:W-:Y:S05]  /*cf40*/  BSYNC B0 ;  /* 0x0000000000007941 */ /* 0x000fea0003800000 */
.L_x_432:
        /* <DEDUP_REMOVED lines=13> */
[----:B------:R-:W-:Y:S01]  /*d020*/  IADD3 R5, R25, c[0x0][0x27c], RZ ;  /* 0x00009f0019057a10 */ /* 0x000fe20007ffe0ff */
[----:B------:R-:W-:Y:S01]  /*d030*/  HADD2.F32 R19, -RZ, R19.H0_H0 ;  /* 0x20000013ff137230 */ /* 0x000fe20000004100 */
        /* <DEDUP_REMOVED lines=16> */
[--C-:B-1----:R-:W-:Y:S02]  /*d140*/  HADD2.F32 R16, -RZ, R11.reuse.H0_H0 ;  /* 0x2000000bff107230 */ /* 0x102fe40000004100 */
[----:B------:R-:W-:Y:S02]  /*d150*/  HADD2.F32 R11, -RZ, R11.H1_H1 ;  /* 0x3000000bff0b7230 */ /* 0x000fe40000004100 */
[--C-:B------:R-:W-:Y:S01]  /*d160*/  HADD2.F32 R20, -RZ, R8.reuse.H0_H0 ;  /* 0x20000008ff147230 */ /* 0x100fe20000004100 */
[----:B------:R-:W-:Y:S01]  /*d170*/  FMUL.FTZ R7, R16, R0 ;  /* 0x0000000010077220 */ /* 0x000fe20000410000 */
[----:B------:R-:W-:Y:S02]  /*d180*/  HADD2.F32 R26, -RZ, R8.H1_H1 ;  /* 0x30000008ff1a7230 */ /* 0x000fe40000004100 */
[----:B------:R-:W-:-:S02]  /*d190*/  HADD2.F32 R17, -RZ, R9.H0_H0 ;  /* 0x20000009ff117230 */ /* 0x000fc40000004100 */
[--C-:B--2---:R-:W-:Y:S02]  /*d1a0*/  HADD2.F32 R5, -RZ, R15.reuse.H0_H0 ;  /* 0x2000000fff057230 */ /* 0x104fe40000004100 */
[----:B------:R-:W-:Y:S02]  /*d1b0*/  HADD2.F32 R15, -RZ, R15.H1_H1 ;  /* 0x3000000fff0f7230 */ /* 0x000fe40000004100 */
[----:B------:R-:W-:Y:S01]  /*d1c0*/  HADD2.F32 R8, -RZ, R13.H0_H0 ;  /* 0x2000000dff087230 */ /* 0x000fe20000004100 */
[C---:B------:R-:W-:Y:S01]  /*d1d0*/  FMUL.FTZ R6, R5.reuse, R0 ;  /* 0x0000000005067220 */ /* 0x040fe20000410000 */
[----:B------:R-:W-:Y:S01]  /*d1e0*/  HADD2.F32 R0, -RZ, R77.H1_H1 ;  /* 0x3000004dff007230 */ /* 0x000fe20000004100 */
[-C--:B------:R-:W-:Y:S01]  /*d1f0*/  FFMA.FTZ R31, R5, R3.reuse, R7 ;  /* 0x00000003051f7223 */ /* 0x080fe20000010007 */
[----:B------:R-:W-:Y:S01]  /*d200*/  HADD2.F32 R13, -RZ, R13.H1_H1 ;  /* 0x3000000dff0d7230 */ /* 0x000fe20000004100 */
[----:B------:R-:W-:Y:S01]  /*d210*/  FFMA.FTZ R33, R16, R3, -R6 ;  /* 0x0000000310217223 */ /* 0x000fe20000010806 */
[----:B------:R-:W-:Y:S01]  /*d220*/  HADD2.F32 R3, -RZ, R78.H0_H0 ;  /* 0x2000004eff037230 */ /* 0x000fe20000004100 */
[-C--:B------:R-:W-:Y:S01]  /*d230*/  FMUL.FTZ R6, R15, R28.reuse ;  /* 0x0000001c0f067220 */ /* 0x080fe20000410000 */
[----:B------:R-:W-:Y:S01]  /*d240*/  HADD2.F32 R9, -RZ, R9.H1_H1 ;  /* 0x30000009ff097230 */ /* 0x000fe20000004100 */
[C---:B------:R-:W-:Y:S01]  /*d250*/  FMUL.FTZ R5, R11.reuse, R28 ;  /* 0x0000001c0b057220 */ /* 0x040fe20000410000 */
[----:B------:R-:W-:Y:S01]  /*d260*/  HADD2.F32 R7, -RZ, R25.H0_H0 ;  /* 0x20000019ff077230 */ /* 0x000fe20000004100 */
[-C--:B------:R-:W-:Y:S01]  /*d270*/  FFMA.FTZ R28, R11, R19.reuse, -R6 ;  /* 0x000000130b1c7223 */ /* 0x080fe20000010806 */
[----:B------:R-:W-:Y:S01]  /*d280*/  HADD2.F32 R11, -RZ, R22.H0_H0 ;  /* 0x20000016ff0b7230 */ /* 0x000fe20000004100 */
[CC--:B------:R-:W-:Y:S01]  /*d290*/  FMUL.FTZ R6, R8.reuse, R0.reuse ;  /* 0x0000000008067220 */ /* 0x0c0fe20000410000 */
[--C-:B------:R-:W-:Y:S01]  /*d2a0*/  HADD2.F32 R21, -RZ, R10.reuse.H0_H0 ;  /* 0x2000000aff157230 */ /* 0x100fe20000004100 */
[----:B------:R-:W-:Y:S01]  /*d2b0*/  FMUL.FTZ R0, R17, R0 ;  /* 0x0000000011007220 */ /* 0x000fe20000410000 */
[----:B------:R-:W-:Y:S01]  /*d2c0*/  HADD2.F32 R27, -RZ, R10.H1_H1 ;  /* 0x3000000aff1b7230 */ /* 0x000fe20000004100 */
[----:B------:R-:W-:Y:S01]  /*d2d0*/  FFMA.FTZ R22, R15, R19, R5 ;  /* 0x000000130f167223 */ /* 0x000fe20000010005 */
[----:B------:R-:W-:Y:S01]  /*d2e0*/  HADD2.F32 R18, -RZ, R12.H0_H0 ;  /* 0x2000000cff127230 */ /* 0x000fe20000004100 */
[----:B------:R-:W-:Y:S01]  /*d2f0*/  FFMA.FTZ R19, R17, R3, -R6 ;  /* 0x0000000311137223 */ /* 0x000fe20000010806 */
[--C-:B------:R-:W-:Y:S01]  /*d300*/  HADD2.F32 R10, -RZ, R14.reuse.H0_H0 ;  /* 0x2000000eff0a7230 */ /* 0x100fe20000004100 */
[----:B------:R-:W-:Y:S01]  /*d310*/  FMUL.FTZ R6, R13, R11 ;  /* 0x0000000b0d067220 */ /* 0x000fe20000410000 */
[----:B------:R-:W-:Y:S01]  /*d320*/  HADD2.F32 R24, -RZ, R14.H1_H1 ;  /* 0x3000000eff187230 */ /* 0x000fe20000004100 */
[----:B------:R-:W-:Y:S01]  /*d330*/  FFMA.FTZ R17, R8, R3, R0 ;  /* 0x0000000308117223 */ /* 0x000fe20000010000 */
[----:B------:R-:W-:Y:S01]  /*d340*/  HADD2.F32 R3, -RZ, R78.H1_H1 ;  /* 0x3000004eff037230 */ /* 0x000fe20000004100 */
[C---:B------:R-:W-:Y:S01]  /*d350*/  FMUL.FTZ R5, R9.reuse, R11 ;  /* 0x0000000b09057220 */ /* 0x040fe20000410000 */
[--C-:B------:R-:W-:Y:S01]  /*d360*/  HADD2.F32 R0, -RZ, R79.reuse.H0_H0 ;  /* 0x2000004fff007230 */ /* 0x100fe20000004100 */
[-C--:B------:R-:W-:Y:S01]  /*d370*/  FFMA.FTZ R16, R9, R7.reuse, -R6 ;  /* 0x0000000709107223 */ /* 0x080fe20000010806 */
[----:B------:R-:W-:Y:S01]  /*d380*/  HADD2.F32 R6, -RZ, R79.H1_H1 ;  /* 0x3000004fff067230 */ /* 0x000fe20000004100 */
[----:B------:R-:W-:Y:S01]  /*d390*/  FFMA.FTZ R9, R13, R7, R5 ;  /* 0x000000070d097223 */ /* 0x000fe20000010005 */
[----:B------:R-:W-:Y:S01]  /*d3a0*/  HADD2.F32 R5, -RZ, R80.H0_H0 ;  /* 0x20000050ff057230 */ /* 0x000fe20000004100 */
[-C--:B------:R-:W-:Y:S01]  /*d3b0*/  FMUL.FTZ R8, R18, R3.reuse ;  /* 0x0000000312087220 */ /* 0x080fe20000410000 */
[----:B------:R-:W-:Y:S01]  /*d3c0*/  HADD2.F32 R23, -RZ, R12.H1_H1 ;  /* 0x3000000cff177230 */ /* 0x000fe20000004100 */
[----:B------:R-:W-:Y:S01]  /*d3d0*/  FMUL.FTZ R7, R20, R3 ;  /* 0x0000000314077220 */ /* 0x000fe20000410000 */
[----:B------:R-:W-:Y:S01]  /*d3e0*/  F2FP.PACK_AB R15, R28, R33 ;  /* 0x000000211c0f723e */ /* 0x000fe200000000ff */
[-C--:B------:R-:W-:Y:S01]  /*d3f0*/  FMUL.FTZ R3, R10, R0.reuse ;  /* 0x000000000a037220 */ /* 0x080fe20000410000 */
[----:B------:R-:W-:Y:S01]  /*d400*/  F2FP.PACK_AB R13, R16, R19 ;  /* 0x00000013100d723e */ /* 0x000fe200000000ff */
[C---:B------:R-:W-:Y:S01]  /*d410*/  FMUL.FTZ R0, R21.reuse, R0 ;  /* 0x0000000015007220 */ /* 0x040fe20000410000 */
[----:B------:R-:W-:Y:S01]  /*d420*/  F2FP.PACK_AB R11, R22, R31 ;  /* 0x0000001f160b723e */ /* 0x000fe200000000ff */
        /* <DEDUP_REMOVED lines=8> */
[----:B------:R-:W-:Y:S01]  /*d4b0*/  FMUL.FTZ R6, R23, R3 ;  /* 0x0000000317067220 */ /* 0x000fe20000410000 */
        /* <DEDUP_REMOVED lines=11> */
[----:B------:R-:W-:Y:S01]  /*d570*/  F2FP.PACK_AB R10, R0, R10 ;  /* 0x0000000a000a723e */ /* 0x000fe200000000ff */
[----:B------:R1:W-:Y:S04]  /*d580*/  STS.128 [R30+0x6100], R12 ;  /* 0x0061000c1e007388 */ /* 0x0003e80000000c00 */
[----:B------:R1:W-:Y:S02]  /*d590*/  STS.128 [R29+0x6100], R8 ;  /* 0x006100081d007388 */ /* 0x0003e40000000c00 */
.L_x_421:
[----:B------:R-:W-:Y:S05]  /*d5a0*/  BSYNC B2 ;  /* 0x0000000000027941 */ /* 0x000fea0003800000 */
.L_x_399:
[----:B--2---:R-:W-:Y:S01]  /*d5b0*/  SHF.R.S32.HI R7, RZ, 0x4, R83 ;  /* 0x00000004ff077819 */ /* 0x004fe20000011453 */
[----:B------:R-:W-:Y:S01]  /*d5c0*/  IMAD.SHL.U32 R6, R69, 0x40, RZ ;  /* 0x0000004045067824 */ /* 0x000fe200078e00ff */
[----:B------:R-:W-:-:S04]  /*d5d0*/  DEPBAR.LE SB0, 0x0 ;  /* 0x000080000000791a */ /* 0x000fc80000000000 */
[----:B------:R-:W-:Y:S01]  /*d5e0*/  LEA.HI R0, R83, R7, RZ, 0x1 ;  /* 0x0000000753007211 */ /* 0x000fe200078f08ff */
[----:B------:R-:W-:Y:S01]  /*d5f0*/  IMAD.SHL.U32 R3, R81, 0x40, RZ ;  /* 0x0000004051037824 */ /* 0x000fe200078e00ff */
[----:B------:R-:W-:Y:S01]  /*d600*/  LOP3.LUT P1, RZ, R69, 0x2, RZ, 0xc0, !PT ;  /* 0x0000000245ff7812 */ /* 0x000fe2000782c0ff */
[----:B------:R-:W-:Y:S01]  /*d610*/  IMAD.SHL.U32 R5, R82, 0x40, RZ ;  /* 0x0000004052057824 */ /* 0x000fe200078e00ff */
[----:B------:R-:W-:Y:S01]  /*d620*/  LOP3.LUT R0, R0, 0xfffffffe, RZ, 0xc0, !PT ;  /* 0xfffffffe00007812 */ /* 0x000fe200078ec0ff */
[----:B-1----:R-:W-:Y:S01]  /*d630*/  IMAD.SHL.U32 R8, R76, 0x8, RZ ;  /* 0x000000084c087824 */ /* 0x002fe200078e00ff */
[----:B------:R-:W-:Y:S01]  /*d640*/  LOP3.LUT R3, R3, 0x1c0, RZ, 0xc0, !PT ;  /* 0x000001c003037812 */ /* 0x000fe200078ec0ff */
[----:B------:R-:W-:Y:S01]  /*d650*/  IMAD.SHL.U32 R212, R90, 0x2, RZ ;  /* 0x000000025ad47824 */ /* 0x000fe200078e00ff */
[----:B------:R-:W-:Y:S01]  /*d660*/  LOP3.LUT R205, R5, 0xfffffe00, RZ, 0xc0, !PT ;  /* 0xfffffe0005cd7812 */ /* 0x000fe200078ec0ff */
[----:B------:R-:W-:Y:S01]  /*d670*/  IMAD.IADD R7, R7, 0x1, -R0 ;  /* 0x0000000107077824 */ /* 0x000fe200078e0a00 */
[----:B------:R-:W-:Y:S01]  /*d680*/  LOP3.LUT R0, R6, 0x1c0, RZ, 0xc0, !PT ;  /* 0x000001c006007812 */ /* 0x000fe200078ec0ff */
[----:B------:R-:W-:Y:S01]  /*d690*/  IMAD.SHL.U32 R211, R58, 0x2, RZ ;  /* 0x000000023ad37824 */ /* 0x000fe200078e00ff */
[----:B------:R-:W-:Y:S01]  /*d6a0*/  SHF.L.U64.HI R225, R90, 0x1, R225 ;  /* 0x000000015ae17819 */ /* 0x000fe200000102e1 */
[----:B------:R-:W-:Y:S01]  /*d6b0*/  IMAD.SHL.U32 R6, R7, 0x8, RZ ;  /* 0x0000000807067824 */ /* 0x000fe200078e00ff */
[----:B------:R-:W-:Y:S01]  /*d6c0*/  LOP3.LUT R5, R0, 0x8, R8, 0xf8, !PT ;  /* 0x0000000800057812 */ /* 0x000fe200078ef808 */
[----:B------:R-:W-:Y:S01]  /*d6d0*/  STL [R1+0x38], R212 ;  /* 0x000038d401007387 */ /* 0x000fe20000100800 */
[----:B------:R-:W-:Y:S01]  /*d6e0*/  SHF.R.U32.HI R0, RZ, 0x3, R0 ;  /* 0x00000003ff007819 */ /* 0x000fe20000011600 */
[----:B------:R-:W-:Y:S01]  /*d6f0*/  UISETP.GT.AND UP0, UPT, UR16, UR4, UPT ;  /* 0x000000041000728c */ /* 0x000fe2000bf04270 */
[----:B------:R-:W-:Y:S01]  /*d700*/  LOP3.LUT R8, R3, 0x8, R6, 0xf8, !PT ;  /* 0x0000000803087812 */ /* 0x000fe200078ef806 */
[----:B------:R-:W-:Y:S01]  /*d710*/  STL [R1+0x4], R211 ;  /* 0x000004d301007387 */ /* 0x000fe20000100800 */
[----:B------:R-:W-:Y:S01]  /*d720*/  SHF.R.U32.HI R6, RZ, 0x3, R3 ;  /* 0x00000003ff067819 */ /* 0x000fe20000011603 */
[----:B------:R-:W-:Y:S01]  /*d730*/  IMAD R3, R207, 0x400, R205 ;  /* 0x00000400cf037824 */ /* 0x000fe200078e02cd */
[----:B------:R-:W-:-:S02]  /*d740*/  LOP3.LUT R0, R5, R0, RZ, 0x3c, !PT ;  /* 0x0000000005007212 */ /* 0x000fc400078e3cff */
[----:B------:R-:W-:-:S03]  /*d750*/  LOP3.LUT R204, R8, R6, RZ, 0x3c, !PT ;  /* 0x0000000608cc7212 */ /* 0x000fc600078e3cff */
[----:B------:R-:W-:Y:S02]  /*d760*/  IMAD R0, R7, 0x200, R0 ;  /* 0x0000020007007824 */ /* 0x000fe400078e0200 */
[----:B------:R-:W-:Y:S02]  /*d770*/  IMAD.IADD R3, R204, 0x1, R3 ;  /* 0x00000001cc037824 */ /* 0x000fe400078e0203 */
[----:B------:R-:W-:Y:S01]  /*d780*/  IMAD.SHL.U32 R208, R0, 0x2, RZ ;  /* 0x0000000200d07824 */ /* 0x000fe200078e00ff */
[----:B------:R-:W-:Y:S01]  /*d790*/  BAR.SYNC.DEFER_BLOCKING 0x0 ;  /* 0x0000000000007b1d */ /* 0x000fe20000010000 */
[----:B------:R-:W-:Y:S02]  /*d7a0*/  IMAD.SHL.U32 R215, R3, 0x2, RZ ;  /* 0x0000000203d77824 */ /* 0x000fe400078e00ff */
[----:B------:R-:W-:Y:S01]  /*d7b0*/  IMAD R0, R88, c[0x0][0x208], RZ ;  /* 0x0000820058007a24 */ /* 0x000fe200078e02ff */
[C---:B------:R-:W-:Y:S01]  /*d7c0*/  IADD3 R5, R208.reuse, 0x3100, RZ ;  /* 0x00003100d0057810 */ /* 0x040fe20007ffe0ff */
[----:B------:R-:W-:Y:S01]  /*d7d0*/  IMAD.WIDE.U32 R6, R91, c[0x0][0x208], RZ ;  /* 0x000082005b067a25 */ /* 0x000fe200078e00ff */
[----:B------:R-:W-:-:S02]  /*d7e0*/  IADD3 R219, R208, 0x3120, RZ ;  /* 0x00003120d0db7810 */ /* 0x000fc40007ffe0ff */
[----:B------:R-:W-:Y:S01]  /*d7f0*/  @P1 IADD3 R219, R5, -0x20, RZ ;  /* 0xffffffe005db1810 */ /* 0x000fe20007ffe0ff */
[----:B------:R-:W-:Y:S01]  /*d800*/  IMAD R0, R91, c[0x0][0x20c], R0 ;  /* 0x000083005b007a24 */ /* 0x000fe200078e0200 */
[----:B------:R-:W-:Y:S01]  /*d810*/  ISETP.GE.AND P1, PT, R90, c[0x0][0x1d4], PT ;  /* 0x000075005a007a0c */ /* 0x000fe20003f26270 */
[----:B------:R-:W-:Y:S01]  /*d820*/  IMAD R3, R89, c[0x0][0x218], RZ ;  /* 0x0000860059037a24 */ /* 0x000fe200078e02ff */
[----:B------:R-:W-:Y:S01]  /*d830*/  IADD3 R224, R219, 0x800, RZ ;  /* 0x00000800dbe07810 */ /* 0x000fe20007ffe0ff */
[----:B------:R-:W-:Y:S01]  /*d840*/  IMAD.IADD R7, R7, 0x1, R0 ;  /* 0x0000000107077824 */ /* 0x000fe200078e0200 */
[----:B------:R-:W-:Y:S01]  /*d850*/  ISETP.LT.OR P3, PT, R68, 0x1, P1 ;  /* 0x000000014400780c */ /* 0x000fe20000f61670 */
[----:B------:R-:W-:Y:S01]  /*d860*/  IMAD R3, R240, c[0x0][0x21c], R3 ;  /* 0x00008700f0037a24 */ /* 0x000fe200078e0203 */
[----:B------:R-:W-:Y:S01]  /*d870*/  ISETP.LT.OR P4, PT, R68, 0x11, P1 ;  /* 0x000000114400780c */ /* 0x000fe20000f81670 */
[----:B------:R-:W-:Y:S01]  /*d880*/  IMAD.WIDE.U32 R6, R240, c[0x0][0x218], R6 ;  /* 0x00008600f0067a25 */ /* 0x000fe200078e0006 */
[----:B------:R-:W-:-:S02]  /*d890*/  IADD3 R223, R219, 0x1000, RZ ;  /* 0x00001000dbdf7810 */ /* 0x000fc40007ffe0ff */
[C---:B------:R-:W-:Y:S01]  /*d8a0*/  IADD3 R222, R219.reuse, 0x1800, RZ ;  /* 0x00001800dbde7810 */ /* 0x040fe20007ffe0ff */
[--C-:B------:R-:W-:Y:S01]  /*d8b0*/  IMAD R218, R2, 0x2, R215.reuse ;  /* 0x0000000202da7824 */ /* 0x100fe200078e02d7 */
[----:B------:R-:W-:Y:S01]  /*d8c0*/  IADD3 R0, P0, R6, UR44, RZ ;  /* 0x0000002c06007c10 */ /* 0x000fe2000ff1e0ff */
[----:B------:R-:W-:Y:S01]  /*d8d0*/  IMAD R216, R4, 0x2, R215 ;  /* 0x0000000204d87824 */ /* 0x000fe200078e02d7 */
[----:B------:R-:W-:Y:S01]  /*d8e0*/  LDSM.16.M88.4 R20, [R208+0x3100] ;  /* 0x00310000d014783b */ /* 0x000fe20000000200 */
[----:B------:R-:W-:Y:S02]  /*d8f0*/  IADD3 R221, R219, 0x2000, RZ ;  /* 0x00002000dbdd7810 */ /* 0x000fe40007ffe0ff */
[----:B------:R-:W-:Y:S01]  /*d900*/  IADD3.X R6, R7, UR6, R3, P0, !PT ;  /* 0x0000000607067c10 */ /* 0x000fe200087fe403 */
[----:B------:R-:W1:Y:S01]  /*d910*/  LDSM.16.M88.4 R8, [R215+0x8100] ;  /* 0x00810000d708783b */ /* 0x000e620000000200 */
[----:B------:R-:W-:Y:S01]  /*d920*/  LEA R3, P0, R0, c[0x0][0x1f8], 0x1 ;  /* 0x00007e0000037a11 */ /* 0x000fe200078008ff */
[----:B------:R-:W-:Y:S01]  /*d930*/  IMAD R217, R2, 0x2, R216 ;  /* 0x0000000202d97824 */ /* 0x000fe200078e02d8 */
[----:B------:R-:W-:Y:S01]  /*d940*/  IADD3 R220, R219, 0x2800, RZ ;  /* 0x00002800dbdc7810 */ /* 0x000fe20007ffe0ff */
[----:B------:R-:W2:Y:S01]  /*d950*/  LDSM.16.M88.4 R16, [R208+0x3900] ;  /* 0x00390000d010783b */ /* 0x000ea20000000200 */
[----:B------:R-:W-:-:S03]  /*d960*/  LEA.HI.X R0, R0, c[0x0][0x1fc], R6, 0x1, P0 ;  /* 0x00007f0000007a11 */ /* 0x000fc600000f0c06 */
[----:B------:R-:W-:Y:S04]  /*d970*/  LDSM.16.M88.4 R24, [R208+0x4100] ;  /* 0x00410000d018783b */ /* 0x000fe80000000200 */
[----:B------:R-:W-:Y:S04]  /*d980*/  LDSM.16.M88.4 R28, [R208+0x4900] ;  /* 0x00490000d01c783b */ /* 0x000fe80000000200 */
[----:B------:R-:W-:Y:S04]  /*d990*/  LDSM.16.M88.4 R32, [R208+0x5100] ;  /* 0x00510000d020783b */ /* 0x000fe80000000200 */
[----:B------:R-:W-:Y:S04]  /*d9a0*/  LDSM.16.M88.4 R36, [R208+0x5900] ;  /* 0x00590000d024783b */ /* 0x000fe80000000200 */
[----:B------:R-:W-:Y:S04]  /*d9b0*/  LDSM.16.M88.4 R12, [R215+0x6100] ;  /* 0x00610000d70c783b */ /* 0x000fe80000000200 */
[----:B------:R-:W3:Y:S04]  /*d9c0*/  SHFL.IDX PT, R6, R3, RZ, 0x181f ;  /* 0x00181fff03067589 */ /* 0x000ee800000e0000 */
[----:B------:R-:W-:Y:S04]  /*d9d0*/  SHFL.IDX PT, R5, R3, 0x1, 0x181f ;  /* 0x00381f0003057f89 */ /* 0x000fe800000e0000 */
[----:B------:R-:W4:Y:S01]  /*d9e0*/  SHFL.IDX PT, R7, R0, RZ, 0x181f ;  /* 0x00181fff00077589 */ /* 0x000f2200000e0000 */
[C---:B-1----:R-:W-:Y:S03]  /*d9f0*/  HMMA.16816.F32 R84, R8.reuse, R20, RZ ;  /* 0x000000140854723c */ /* 0x042fe600000018ff */
[----:B------:R-:W-:Y:S04]  /*da00*/  LDSM.16.M88.4 R44, [R219] ;  /* 0x00000000db2c783b */ /* 0x000fe80000000200 */
[----:B------:R-:W-:Y:S01]  /*da10*/  LDSM.16.M88.4 R40, [R219+0x800] ;  /* 0x00080000db28783b */ /* 0x000fe20000000200 */
[----:B--2---:R-:W-:Y:S01]  /*da20*/  HMMA.16816.F32 R80, R8, R16, RZ ;  /* 0x000000100850723c */ /* 0x004fe200000018ff */
[----:B---3--:R-:W-:-:S07]  /*da30*/  IADD3 R6, P2, R6, R212, RZ ;  /* 0x000000d406067210 */ /* 0x008fce0007f5e0ff */
[----:B------:R-:W-:Y:S01]  /*da40*/  HMMA.16816.F32 R72, R8, R24, RZ ;  /* 0x000000180848723c */ /* 0x000fe200000018ff */
[----:B----4-:R-:W-:Y:S01]  /*da50*/  IMAD.X R7, R7, 0x1, R225, P2 ;  /* 0x0000000107077824 */ /* 0x010fe200010e06e1 */
[----:B------:R-:W-:-:S06]  /*da60*/  ISETP.LT.OR P2, PT, R68, 0x21, P1 ;  /* 0x000000214400780c */ /* 0x000fcc0000f41670 */
[C---:B------:R-:W-:Y:S08]  /*da70*/  HMMA.16816.F32 R64, R8.reuse, R28, RZ ;  /* 0x0000001c0840723c */ /* 0x040ff000000018ff */
[C---:B------:R-:W-:Y:S08]  /*da80*/  HMMA.16816.F32 R48, R8.reuse, R32, RZ ;  /* 0x000000200830723c */ /* 0x040ff000000018ff */
[C---:B------:R-:W-:Y:S08]  /*da90*/  HMMA.16816.F32 R76, R8.reuse, R36, RZ ;  /* 0x00000024084c723c */ /* 0x040ff000000018ff */
[C---:B------:R-:W-:Y:S08]  /*daa0*/  HMMA.16816.F32 R92, R8.reuse, R22, RZ ;  /* 0x00000016085c723c */ /* 0x040ff000000018ff */
[C---:B------:R-:W-:Y:S08]  /*dab0*/  HMMA.16816.F32 R100, R8.reuse, R18, RZ ;  /* 0x000000120864723c */ /* 0x040ff000000018ff */
[C---:B------:R-:W-:Y:S08]  /*dac0*/  HMMA.16816.F32 R96, R8.reuse, R26, RZ ;  /* 0x0000001a0860723c */ /* 0x040ff000000018ff */
[C---:B------:R-:W-:Y:S08]  /*dad0*/  HMMA.16816.F32 R128, R8.reuse, R30, RZ ;  /* 0x0000001e0880723c */ /* 0x040ff000000018ff */
[C---:B------:R-:W-:Y:S08]  /*dae0*/  HMMA.16816.F32 R136, R8.reuse, R34, RZ ;  /* 0x000000220888723c */ /* 0x040ff000000018ff */
[----:B------:R-:W-:Y:S01]  /*daf0*/  HMMA.16816.F32 R172, R8, R38, RZ ;  /* 0x0000002608ac723c */ /* 0x000fe200000018ff */
[----:B------:R-:W-:Y:S04]  /*db00*/  SHFL.IDX PT, R9, R0, 0x1, 0x181f ;  /* 0x00381f0000097f89 */ /* 0x000fe800000e0000 */
[----:B------:R-:W-:Y:S03]  /*db10*/  SHFL.IDX PT, R8, R3, 0x2, 0x181f ;  /* 0x00581f0003087f89 */ /* 0x000fe600000e0000 */
[C---:B------:R-:W-:Y:S01]  /*db20*/  HMMA.16816.F32 R176, R12.reuse, R20, RZ ;  /* 0x000000140cb0723c */ /* 0x040fe200000018ff */
[----:B------:R-:W-:Y:S04]  /*db30*/  SHFL.IDX PT, R20, R3, 0x3, 0x181f ;  /* 0x00781f0003147f89 */ /* 0x000fe800000e0000 */
[----:B------:R-:W-:Y:S03]  /*db40*/  SHFL.IDX PT, R21, R3, 0x4, 0x181f ;  /* 0x00981f0003157f89 */ /* 0x000fe600000e0000 */
[C---:B------:R-:W-:Y:S01]  /*db50*/  HMMA.16816.F32 R144, R12.reuse, R22, RZ ;  /* 0x000000160c90723c */ /* 0x040fe200000018ff */
[----:B------:R-:W-:Y:S04]  /*db60*/  SHFL.IDX PT, R23, R0, 0x3, 0x181f ;  /* 0x00781f0000177f89 */ /* 0x000fe800000e0000 */
[----:B------:R-:W-:Y:S03]  /*db70*/  SHFL.IDX PT, R22, R0, 0x4, 0x181f ;  /* 0x00981f0000167f89 */ /* 0x000fe600000e0000 */
[C---:B------:R-:W-:Y:S01]  /*db80*/  HMMA.16816.F32 R132, R12.reuse, R16, RZ ;  /* 0x000000100c84723c */ /* 0x040fe200000018ff */
[----:B------:R-:W-:Y:S07]  /*db90*/  SHFL.IDX PT, R3, R3, 0x5, 0x181f ;  /* 0x00b81f0003037f89 */ /* 0x000fee00000e0000 */
[C---:B------:R-:W-:Y:S01]  /*dba0*/  HMMA.16816.F32 R140, R12.reuse, R18, RZ ;  /* 0x000000120c8c723c */ /* 0x040fe200000018ff */
[----:B------:R-:W1:Y:S07]  /*dbb0*/  LDSM.16.M88.4 R16, [R218+0x8100] ;  /* 0x00810000da10783b */ /* 0x000e6e0000000200 */
[C---:B------:R-:W-:Y:S08]  /*dbc0*/  HMMA.16816.F32 R124, R12.reuse, R24, RZ ;  /* 0x000000180c7c723c */ /* 0x040ff000000018ff */
[C---:B------:R-:W-:Y:S01]  /*dbd0*/  HMMA.16816.F32 R148, R12.reuse, R26, RZ ;  /* 0x0000001a0c94723c */ /* 0x040fe200000018ff */
[----:B------:R-:W-:Y:S07]  /*dbe0*/  LDSM.16.M88.4 R24, [R219+0x2800] ;  /* 0x00280000db18783b */ /* 0x000fee0000000200 */
[C---:B------:R-:W-:Y:S08]  /*dbf0*/  HMMA.16816.F32 R120, R12.reuse, R28, RZ ;  /* 0x0000001c0c78723c */ /* 0x040ff000000018ff */
[C---:B------:R-:W-:Y:S01]  /*dc00*/  HMMA.16816.F32 R164, R12.reuse, R30, RZ ;  /* 0x0000001e0ca4723c */ /* 0x040fe200000018ff */
[----:B------:R-:W-:Y:S07]  /*dc10*/  LDSM.16.M88.4 R28, [R219+0x2000] ;  /* 0x00200000db1c783b */ /* 0x000fee0000000200 */
[C---:B------:R-:W-:Y:S08]  /*dc20*/  HMMA.16816.F32 R116, R12.reuse, R32, RZ ;  /* 0x000000200c74723c */ /* 0x040ff000000018ff */
[C---:B------:R-:W-:Y:S01]  /*dc30*/  HMMA.16816.F32 R112, R12.reuse, R34, RZ ;  /* 0x000000220c70723c */ /* 0x040fe200000018ff */
[----:B------:R-:W-:Y:S07]  /*dc40*/  LDSM.16.M88.4 R32, [R219+0x1800] ;  /* 0x00180000db20783b */ /* 0x000fee0000000200 */
[C---:B------:R-:W-:Y:S08]  /*dc50*/  HMMA.16816.F32 R108, R12.reuse, R36, RZ ;  /* 0x000000240c6c723c */ /* 0x040ff000000018ff */
[----:B------:R-:W-:Y:S01]  /*dc60*/  HMMA.16816.F32 R104, R12, R38, RZ ;  /* 0x000000260c68723c */ /* 0x000fe200000018ff */
[----:B------:R-:W2:Y:S04]  /*dc70*/  SHFL.IDX PT, R15, R0, 0x2, 0x181f ;  /* 0x00581f00000f7f89 */ /* 0x000ea800000e0000 */
[----:B------:R-:W3:Y:S02]  /*dc80*/  LDSM.16.M88.4 R36, [R219+0x1000] ;  /* 0x00100000db24783b */ /* 0x000ee40000000200 */
[-C--:B------:R-:W-:Y:S01]  /*dc90*/  IADD3 R12, P0, R5, R212.reuse, RZ ;  /* 0x000000d4050c7210 */ /* 0x080fe20007f1e0ff */
[----:B-1----:R-:W-:Y:S01]  /*dca0*/  HMMA.16816.F32 R84, R16, R44, R84 ;  /* 0x0000002c1054723c */ /* 0x002fe20000001854 */
[----:B------:R1:W4:Y:S03]  /*dcb0*/  SHFL.IDX PT, R5, R0, 0x5, 0x181f ;  /* 0x00b81f0000057f89 */ /* 0x00032600000e0000 */
[----:B------:R-:W-:Y:S01]  /*dcc0*/  IMAD.X R13, R9, 0x1, R225, P0 ;  /* 0x00000001090d7824 */ /* 0x000fe200000e06e1 */
[----:B------:R-:W-:-:S02]  /*dcd0*/  IADD3 R14, P0, R8, R212, RZ ;  /* 0x000000d4080e7210 */ /* 0x000fc40007f1e0ff */
[----:B------:R-:W5:Y:S01]  /*dce0*/  LDSM.16.M88.4 R8, [R218+0x6100] ;  /* 0x00610000da08783b */ /* 0x000f620000000200 */
[----:B------:R-:W-:Y:S03]  /*dcf0*/  HMMA.16816.F32 R80, R16, R40, R80 ;  /* 0x000000281050723c */ /* 0x000fe60000001850 */
[----:B------:R-:W-:Y:S01]  /*dd00*/  @!PT LDS RZ, [RZ] ;  /* 0x00000000fffff984 */ /* 0x000fe20000000800 */
[----:B------:R-:W-:Y:S01]  /*dd10*/  @!PT LDS RZ, [RZ] ;  /* 0x00000000fffff984 */ /* 0x000fe20000000800 */
[----:B------:R-:W-:Y:S01]  /*dd20*/  @!PT LDS RZ, [RZ] ;  /* 0x00000000fffff984 */ /* 0x000fe20000000800 */
[----:B------:R3:W-:Y:S01]  /*dd30*/  LDGSTS.E.BYPASS.LTC128B.128 [R211+0x100], [R6.64], !P3 ;  /* 0x0010000006d37fae */ /* 0x0007e2000d901d5a */
[----:B------:R-:W-:-:S03]  /*dd40*/  ISETP.LT.OR P3, PT, R68, 0x41, P1 ;  /* 0x000000414400780c */ /* 0x000fc60000f61670 */
[----:B------:R4:W-:Y:S01]  /*dd50*/  LDGSTS.E.BYPASS.LTC128B.128 [R211+0x900], [R12.64], !P4 ;  /* 0x009000000cd37fae */ /* 0x0009e2000e101d5a */
[C---:B------:R-:W-:Y:S01]  /*dd60*/  ISETP.LT.OR P4, PT, R68.reuse, 0x31, P1 ;  /* 0x000000314400780c */ /* 0x040fe20000f81670 */
[----:B--2---:R-:W-:Y:S01]  /*dd70*/  IMAD.X R15, R15, 0x1, R225, P0 ;  /* 0x000000010f0f7824 */ /* 0x004fe200000e06e1 */
[----:B------:R-:W-:Y:S01]  /*dd80*/  ISETP.LT.OR P1, PT, R68, 0x51, P1 ;  /* 0x000000514400780c */ /* 0x000fe20000f21670 */
[----:B------:R-:W-:Y:S03]  /*dd90*/  HMMA.16816.F32 R64, R16, R32, R64 ;  /* 0x000000201040723c */ /* 0x000fe60000001840 */
[----:B------:R2:W-:Y:S01]  /*dda0*/  LDGSTS.E.BYPASS.LTC128B.128 [R211+0x1100], [R14.64], !P2 ;  /* 0x011000000ed37fae */ /* 0x0005e2000d101d5a */
[----:B------:R-:W-:Y:S01]  /*ddb0*/  LOP3.LUT P2, RZ, R69, 0x4, RZ, 0xc0, !PT ;  /* 0x0000000445ff7812 */ /* 0x000fe2000784c0ff */
[----:B-1----:R-:W-:-:S03]  /*ddc0*/  IMAD.MOV.U32 R0, RZ, RZ, 0x40 ;  /* 0x00000040ff007424 */ /* 0x002fc600078e00ff */
[----:B------:R-:W-:Y:S02]  /*ddd0*/  HMMA.16816.F32 R76, R16, R24, R76 ;  /* 0x00000018104c723c */ /* 0x000fe4000000184c */
[----:B------:R-:W-:-:S05]  /*dde0*/  SEL R0, R0, 0xffffffc0, !P2 ;  /* 0xffffffc000007807 */ /* 0x000fca0005000000 */
[----:B------:R-:W-:Y:S01]  /*ddf0*/  IMAD.IADD R214, R208, 0x1, R0 ;  /* 0x00000001d0d67824 */ /* 0x000fe200078e0200 */
[----:B------:R-:W-:Y:S01]  /*de00*/  HMMA.16816.F32 R92, R16, R46, R92 ;  /* 0x0000002e105c723c */ /* 0x000fe2000000185c */
[----:B------:R-:W-:Y:S01]  /*de10*/  IMAD.IADD R213, R0, 0x1, R219 ;  /* 0x0000000100d57824 */ /* 0x000fe200078e02db */
[----:B------:R-:W-:Y:S02]  /*de20*/  LOP3.LUT R0, R204, R205, RZ, 0xfc, !PT ;  /* 0x000000cdcc007212 */ /* 0x000fe400078efcff */
[----:B---3--:R-:W-:-:S04]  /*de30*/  IADD3 R6, P0, R20, R212, RZ ;  /* 0x000000d414067210 */ /* 0x008fc80007f1e0ff */
[----:B------:R-:W-:Y:S01]  /*de40*/  HMMA.16816.F32 R72, R16, R36, R72 ;  /* 0x000000241048723c */ /* 0x000fe20000001848 */
[----:B------:R-:W-:Y:S01]  /*de50*/  IMAD.X R7, R23, 0x1, R225, P0 ;  /* 0x0000000117077824 */ /* 0x000fe200000e06e1 */
[----:B----4-:R-:W-:-:S04]  /*de60*/  IADD3 R12, P0, R21, R212, RZ ;  /* 0x000000d4150c7210 */ /* 0x010fc80007f1e0ff */
[----:B------:R1:W-:Y:S01]  /*de70*/  LDGSTS.E.BYPASS.LTC128B.128 [R211+0x1900], [R6.64], !P4 ;  /* 0x0190000006d37fae */ /* 0x0003e2000e101d5a */
[----:B------:R-:W-:Y:S01]  /*de80*/  IMAD.X R13, R22, 0x1, R225, P0 ;  /* 0x00000001160d7824 */ /* 0x000fe200000e06e1 */
[C---:B------:R-:W-:Y:S04]  /*de90*/  HMMA.16816.F32 R100, R16.reuse, R42, R100 ;  /* 0x0000002a1064723c */ /* 0x040fe80000001864 */
[----:B------:R2:W-:Y:S04]  /*dea0*/  LDGSTS.E.BYPASS.LTC128B.128 [R211+0x2100], [R12.64], !P3 ;  /* 0x021000000cd37fae */ /* 0x0005e8000d901d5a */
[C---:B------:R-:W-:Y:S08]  /*deb0*/  HMMA.16816.F32 R96, R16.reuse, R38, R96 ;  /* 0x000000261060723c */ /* 0x040ff00000001860 */
[C---:B------:R-:W-:Y:S08]  /*dec0*/  HMMA.16816.F32 R128, R16.reuse, R34, R128 ;  /* 0x000000221080723c */ /* 0x040ff00000001880 */
[----:B------:R-:W-:Y:S01]  /*ded0*/  HMMA.16816.F32 R188, R16, R30, R136 ;  /* 0x0000001e10bc723c */ /* 0x000fe20000001888 */
[----:B-1----:R-:W-:-:S02]  /*dee0*/  IADD3 R6, P0, R3, R212, RZ ;  /* 0x000000d403067210 */ /* 0x002fc40007f1e0ff */
[----:B------:R-:W-:-:S03]  /*def0*/  IADD3 R3, R211, 0x100, RZ ;  /* 0x00000100d3037810 */ /* 0x000fc60007ffe0ff */
[----:B------:R-:W-:Y:S01]  /*df00*/  IMAD.X R7, R5, 0x1, R225, P0 ;  /* 0x0000000105077824 */ /* 0x000fe200000e06e1 */
[----:B------:R-:W-:Y:S01]  /*df10*/  PLOP3.LUT P0, PT, PT, PT, UP0, 0x80, 0x0 ;  /* 0x000000000000781c */ /* 0x000fe20003f0f008 */
[C---:B--2---:R-:W-:Y:S01]  /*df20*/  HMMA.16816.F32 R12, R16.reuse, R28, R48 ;  /* 0x0000001c100c723c */ /* 0x044fe20000001830 */
[----:B------:R-:W-:Y:S04]  /*df30*/  STL [R1+0x8], R3 ;  /* 0x0000080301007387 */ /* 0x000fe80000100800 */
[----:B------:R1:W-:Y:S03]  /*df40*/  LDGSTS.E.BYPASS.LTC128B.128 [R211+0x2900], [R6.64], !P1 ;  /* 0x0290000006d37fae */ /* 0x0003e6000c901d5a */
[----:B------:R-:W-:Y:S01]  /*df50*/  HMMA.16816.F32 R172, R16, R26, R172 ;  /* 0x0000001a10ac723c */ /* 0x000fe200000018ac */
[----:B------:R-:W-:Y:S04]  /*df60*/  LDSM.16.M88.4 R20, [R216+0x8100] ;  /* 0x00810000d814783b */ /* 0x000fe80000000200 */
[----:B------:R-:W2:Y:S03]  /*df70*/  LDSM.16.M88.4 R68, [R214+0x5100] ;  /* 0x00510000d644783b */ /* 0x000ea60000000200 */
[C---:B-----5:R-:W-:Y:S01]  /*df80*/  HMMA.16816.F32 R192, R8.reuse, R32, R120 ;  /* 0x0000002008c0723c */ /* 0x060fe20000001878 */
[----:B------:R-:W3:Y:S04]  /*df90*/  LDSM.16.M88.4 R60, [R214+0x3100] ;  /* 0x00310000d63c783b */ /* 0x000ee80000000200 */
[----:B------:R-:W4:Y:S03]  /*dfa0*/  LDSM.16.M88.4 R56, [R214+0x3900] ;  /* 0x00390000d638783b */ /* 0x000f260000000200 */
[C---:B------:R-:W-:Y:S01]  /*dfb0*/  HMMA.16816.F32 R176, R8.reuse, R44, R176 ;  /* 0x0000002c08b0723c */ /* 0x040fe200000018b0 */
[----:B------:R-:W-:Y:S04]  /*dfc0*/  LDSM.16.M88.4 R52, [R214+0x4100] ;  /* 0x00410000d634783b */ /* 0x000fe80000000200 */
[----:B------:R-:W5:Y:S03]  /*dfd0*/  LDSM.16.M88.4 R88, [R214+0x5900] ;  /* 0x00590000d658783b */ /* 0x000f660000000200 */
[C---:B------:R-:W-:Y:S01]  /*dfe0*/  HMMA.16816.F32 R180, R8.reuse, R40, R132 ;  /* 0x0000002808b4723c */ /* 0x040fe20000001884 */
[----:B------:R-:W1:Y:S04]  /*dff0*/  LDSM.16.M88.4 R48, [R214+0x4900] ;  /* 0x00490000d630783b */ /* 0x000e680000000200 */
[----:B------:R-:W1:Y:S03]  /*e000*/  LDSM.16.M88.4 R16, [R216+0x6100] ;  /* 0x00610000d810783b */ /* 0x000e660000000200 */
[C---:B------:R-:W-:Y:S01]  /*e010*/  HMMA.16816.F32 R120, R8.reuse, R46, R144 ;  /* 0x0000002e0878723c */ /* 0x040fe20000001890 */
[----:B------:R-:W-:Y:S04]  /*e020*/  LDSM.16.M88.4 R44, [R213] ;  /* 0x00000000d52c783b */ /* 0x000fe80000000200 */
[----:B------:R-:W0:Y:S03]  /*e030*/  LDGDEPBAR ;  /* 0x00000000000079af */ /* 0x000e260000000000 */
[C---:B------:R-:W-:Y:S01]  /*e040*/  HMMA.16816.F32 R140, R8.reuse, R42, R140 ;  /* 0x0000002a088c723c */ /* 0x040fe2000000188c */
[----:B------:R-:W-:Y:S07]  /*e050*/  LDSM.16.M88.4 R40, [R213+0x800] ;  /* 0x00080000d528783b */ /* 0x000fee0000000200 */
        /* <DEDUP_REMOVED lines=11> */
[----:B------:R-:W1:Y:S03]  /*e110*/  LDSM.16.M88.4 R24, [R213+0x2800] ;  /* 0x00280000d518783b */ /* 0x000e660000000200 */
[----:B--2---:R-:W-:Y:S01]  /*e120*/  HMMA.16816.F32 R132, R20, R68, R12 ;  /* 0x000000441484723c */ /* 0x004fe2000000180c */
[----:B------:R-:W2:Y:S01]  /*e130*/  LDSM.16.M88.4 R12, [R217+0x6100] ;  /* 0x00610000d90c783b */ /* 0x000ea20000000200 */
[----:B------:R-:W-:-:S06]  /*e140*/  DEPBAR.LE SB0, 0x0 ;  /* 0x000080000000791a */ /* 0x000fcc0000000000 */
[C---:B---3--:R-:W-:Y:S08]  /*e150*/  HMMA.16816.F32 R156, R20.reuse, R60, R84 ;  /* 0x0000003c149c723c */ /* 0x048ff00000001854 */
[C---:B----4-:R-:W-:Y:S08]  /*e160*/  HMMA.16816.F32 R152, R20.reuse, R56, R80 ;  /* 0x000000381498723c */ /* 0x050ff00000001850 */
[C---:B-----5:R-:W-:Y:S08]  /*e170*/  HMMA.16816.F32 R124, R20.reuse, R88, R76 ;  /* 0x00000058147c723c */ /* 0x060ff0000000184c */
[C---:B------:R-:W-:Y:S08]  /*e180*/  HMMA.16816.F32 R116, R20.reuse, R62, R92 ;  /* 0x0000003e1474723c */ /* 0x040ff0000000185c */
[C---:B------:R-:W-:Y:S08]  /*e190*/  HMMA.16816.F32 R108, R20.reuse, R54, R96 ;  /* 0x00000036146c723c */ /* 0x040ff00000001860 */
[C---:B------:R-:W-:Y:S08]  /*e1a0*/  HMMA.16816.F32 R144, R20.reuse, R52, R72 ;  /* 0x000000341490723c */ /* 0x040ff00000001848 */
[C---:B-1----:R-:W-:Y:S08]  /*e1b0*/  HMMA.16816.F32 R136, R20.reuse, R48, R64 ;  /* 0x000000301488723c */ /* 0x042ff00000001840 */
[C---:B------:R-:W-:Y:S08]  /*e1c0*/  HMMA.16816.F32 R112, R20.reuse, R58, R100 ;  /* 0x0000003a1470723c */ /* 0x040ff00000001864 */
[----:B------:R-:W-:Y:S08]  /*e1d0*/  HMMA.16816.F32 R96, R20, R90, R172 ;  /* 0x0000005a1460723c */ /* 0x000ff000000018ac */
[C---:B------:R-:W-:Y:S08]  /*e1e0*/  HMMA.16816.F32 R92, R16.reuse, R60, R176 ;  /* 0x0000003c105c723c */ /* 0x040ff000000018b0 */
[C---:B------:R-:W-:Y:S08]  /*e1f0*/  HMMA.16816.F32 R84, R16.reuse, R62, R120 ;  /* 0x0000003e1054723c */ /* 0x040ff00000001878 */
[C---:B------:R-:W-:Y:S08]  /*e200*/  HMMA.16816.F32 R80, R16.reuse, R56, R180 ;  /* 0x000000381050723c */ /* 0x040ff000000018b4 */
[----:B------:R-:W-:Y:S08]  /*e210*/  HMMA.16816.F32 R76, R16, R58, R140 ;  /* 0x0000003a104c723c */ /* 0x000ff0000000188c */
[C---:B------:R-:W-:Y:S08]  /*e220*/  HMMA.16816.F32 R104, R20.reuse, R50, R128 ;  /* 0x000000321468723c */ /* 0x040ff00000001880 */
        /* <DEDUP_REMOVED lines=15> */
[C---:B--2---:R-:W-:Y:S08]  /*e320*/  HMMA.16816.F32 R108, R12.reuse, R44, R92 ;  /* 0x0000002c0c6c723c */ /* 0x044ff0000000185c */
[----:B------:R-:W-:Y:S08]  /*e330*/  HMMA.16816.F32 R96, R12, R40, R80 ;  /* 0x000000280c60723c */ /* 0x000ff00000001850 */
[----:B------:R-:W-:Y:S08]  /*e340*/  HMMA.16816.F32 R184, R8, R44, R156 ;  /* 0x0000002c08b8723c */ /* 0x000ff0000000189c */
        /* <DEDUP_REMOVED lines=17> */
[----:B------:R-:W-:Y:S01]  /*e460*/  IMAD.U32 R3, RZ, RZ, UR19 ;  /* 0x00000013ff037e24 */ /* 0x000fe2000f8e00ff */
[----:B------:R-:W-:Y:S01]  /*e470*/  ISETP.NE.AND P4, PT, R230, 0x1, PT ;  /* 0x00000001e600780c */ /* 0x000fe20003f85270 */
[----:B------:R-:W-:-:S03]  /*e480*/  IMAD.MOV.U32 R240, RZ, RZ, RZ ;  /* 0x000000fffff07224 */ /* 0x000fc600078e00ff */
[----:B------:R-:W-:-:S04]  /*e490*/  IADD3 R3, R227, UR10, R3 ;  /* 0x0000000ae3037c10 */ /* 0x000fc8000fffe003 */
[----:B------:R-:W-:-:S05]  /*e4a0*/  IADD3 R5, R3, -0x60, RZ ;  /* 0xffffffa003057810 */ /* 0x000fca0007ffe0ff */
[----:B------:R-:W-:-:S04]  /*e4b0*/  @P4 IMAD.HI.U32 R6, R5, c[0x0][0x2bc], RZ ;  /* 0x0000af0005064a27 */ /* 0x000fc800078e00ff */
[----:B------:R-:W-:Y:S01]  /*e4c0*/  IMAD.MOV.U32 R3, RZ, RZ, R5 ;  /* 0x000000ffff037224 */ /* 0x000fe200078e0005 */
[----:B------:R-:W-:-:S04]  /*e4d0*/  @P4 SHF.R.U32.HI R3, RZ, c[0x0][0x2c0], R6 ;  /* 0x0000b000ff034a19 */ /* 0x000fc80000011606 */
[----:B------:R-:W-:-:S04]  /*e4e0*/  @!P5 IADD3 R7, P0, R3, R228, RZ ;  /* 0x000000e40307d210 */ /* 0x000fc80007f1e0ff */
[----:B------:R-:W-:Y:S02]  /*e4f0*/  @!P5 LEA.HI.X.SX32 R8, R3, R226, 0x1, P0 ;  /* 0x000000e20308d211 */ /* 0x000fe400000f0eff */
[----:B------:R-:W-:-:S04]  /*e500*/  @!P5 LEA R6, P0, R7, c[0x0][0x2a0], 0x2 ;  /* 0x0000a8000706da11 */ /* 0x000fc800078010ff */
[----:B------:R-:W-:-:S05]  /*e510*/  @!P5 LEA.HI.X R7, R7, c[0x0][0x2a4], R8, 0x2, P0 ;  /* 0x0000a9000707da11 */ /* 0x000fca00000f1408 */
[----:B------:R1:W2:Y:S01]  /*e520*/  @!P5 LDG.E R240, [R6.64] ;  /* 0x0000001a06f0d981 */ /* 0x0002a2000c1e1900 */
[----:B------:R-:W-:-:S04]  /*e530*/  IMAD.MOV R3, RZ, RZ, -R3 ;  /* 0x000000ffff037224 */ /* 0x000fc800078e0a03 */
[----:B------:R-:W-:-:S05]  /*e540*/  IMAD R5, R3, c[0x0][0x2b8], R5 ;  /* 0x0000ae0003057a24 */ /* 0x000fca00078e0205 */
[----:B------:R-:W-:Y:S01]  /*e550*/  SHF.R.S32.HI R3, RZ, 0x1f, R5 ;  /* 0x0000001fff037819 */ /* 0x000fe20000011405 */
[----:B------:R3:W-:Y:S04]  /*e560*/  STL [R1], R5 ;  /* 0x0000000501007387 */ /* 0x0007e80000100800 */
[----:B------:R-:W-:-:S04]  /*e570*/  IMAD R3, R3, c[0x0][0x1e0], RZ ;  /* 0x0000780003037a24 */ /* 0x000fc800078e02ff */
[C---:B------:R-:W-:Y:S02]  /*e580*/  IMAD R3, R5.reuse, c[0x0][0x1e4], R3 ;  /* 0x0000790005037a24 */ /* 0x040fe400078e0203 */
[----:B-1----:R-:W-:-:S04]  /*e590*/  IMAD.WIDE.U32 R6, R5, c[0x0][0x1e0], RZ ;  /* 0x0000780005067a25 */ /* 0x002fc800078e00ff */
[----:B------:R-:W-:Y:S01]  /*e5a0*/  IMAD.IADD R7, R7, 0x1, R3 ;  /* 0x0000000107077824 */ /* 0x000fe200078e0203 */
[----:B--2---:R-:W-:-:S03]  /*e5b0*/  SHF.R.S32.HI R3, RZ, 0x1f, R240 ;  /* 0x0000001fff037819 */ /* 0x004fc600000114f0 */
[----:B------:R-:W-:-:S04]  /*e5c0*/  IMAD.WIDE.U32 R6, R240, c[0x0][0x1f0], R6 ;  /* 0x00007c00f0067a25 */ /* 0x000fc800078e0006 */
[----:B------:R-:W-:-:S04]  /*e5d0*/  IMAD R3, R3, c[0x0][0x1f0], RZ ;  /* 0x00007c0003037a24 */ /* 0x000fc800078e02ff */
[----:B---3--:R-:W-:Y:S01]  /*e5e0*/  IMAD R5, R240, c[0x0][0x1f4], R3 ;  /* 0x00007d00f0057a24 */ /* 0x008fe200078e0203 */
        /* <DEDUP_REMOVED lines=34> */
.L_x_434:
[----:B------:R-:W-:Y:S01]  /*e810*/  FMUL.FTZ R3, R104, c[0x0][0x320] ;  /* 0x0000c80068037a20 */ /* 0x000fe20000410000 */
[----:B-1----:R-:W-:Y:S01]  /*e820*/  SHF.R.S32.HI R7, RZ, 0x1f, R207 ;  /* 0x0000001fff077819 */ /* 0x002fe200000114cf */
[----:B------:R-:W-:Y:S01]  /*e830*/  FMUL.FTZ R5, R68, c[0x0][0x320] ;  /* 0x0000c80044057a20 */ /* 0x000fe20000410000 */
[----:B------:R-:W-:Y:S01]  /*e840*/  LEA.HI R6, R210, R209, RZ, 0x2 ;  /* 0x000000d1d2067211 */ /* 0x000fe200078f10ff */
[----:B------:R1:W2:Y:S01]  /*e850*/  MUFU.TANH R55, R3 ;  /* 0x0000000300377308 */ /* 0x0002a20000002400 */
[----:B------:R-:W-:Y:S01]  /*e860*/  FMUL.FTZ R9, R69, c[0x0][0x320] ;  /* 0x0000c80045097a20 */ /* 0x000fe20000410000 */
[----:B------:R-:W-:Y:S01]  /*e870*/  UISETP.NE.AND UP1, UPT, UR24, URZ, UPT ;  /* 0x0000003f1800728c */ /* 0x000fe2000bf25270 */
[----:B------:R-:W-:Y:S01]  /*e880*/  LOP3.LUT R6, R6, 0xfffffffc, RZ, 0xc0, !PT ;  /* 0xfffffffc06067812 */ /* 0x000fe200078ec0ff */
[----:B------:R-:W-:Y:S01]  /*e890*/  FMUL.FTZ R10, R84, c[0x0][0x320] ;  /* 0x0000c800540a7a20 */ /* 0x000fe20000410000 */
[----:B------:R-:W-:Y:S01]  /*e8a0*/  UISETP.NE.AND UP0, UPT, UR23, URZ, UPT ;  /* 0x0000003f1700728c */ /* 0x000fe2000bf05270 */
[----:B------:R-:W0:Y:S01]  /*e8b0*/  LDGDEPBAR ;  /* 0x00000000000079af */ /* 0x000e220000000000 */
[----:B------:R-:W-:Y:S01]  /*e8c0*/  ULDC UR7, c[0x0][0x324] ;  /* 0x0000c90000077ab9 */ /* 0x000fe20000000800 */
[----:B------:R3:W4:Y:S01]  /*e8d0*/  MUFU.TANH R17, R5 ;  /* 0x0000000500117308 */ /* 0x0007220000002400 */
[----:B------:R-:W-:Y:S01]  /*e8e0*/  PLOP3.LUT P1, PT, PT, PT, UP1, 0x80, 0x0 ;  /* 0x000000000000781c */ /* 0x000fe20003f2f018 */
[----:B------:R-:W-:Y:S01]  /*e8f0*/  ULOP3.LUT UR7, URZ, UR7, URZ, 0x33, !UPT ;  /* 0x000000073f077292 */ /* 0x000fe2000f8e333f */
[----:B------:R-:W-:Y:S01]  /*e900*/  PLOP3.LUT P0, PT, PT, PT, UP1, 0x80, 0x0 ;  /* 0x000000000000781c */ /* 0x000fe20003f0f018 */
[----:B-1----:R-:W-:-:S04]  /*e910*/  FMUL.FTZ R3, R105, c[0x0][0x320] ;  /* 0x0000c80069037a20 */ /* 0x002fc80000410000 */
[----:B------:R1:W1:Y:S01]  /*e920*/  MUFU.TANH R16, R9 ;  /* 0x0000000900107308 */ /* 0x0002620000002400 */
[----:B---3--:R-:W-:-:S07]  /*e930*/  LEA.HI R5, R7, R207, RZ, 0x2 ;  /* 0x000000cf07057211 */ /* 0x008fce00078f10ff */
[----:B------:R3:W2:Y:S01]  /*e940*/  MUFU.TANH R54, R3 ;  /* 0x0000000300367308 */ /* 0x0006a20000002400 */
[----:B------:R-:W-:Y:S02]  /*e950*/  LOP3.LUT R8, R5, 0xffffffc, RZ, 0xc0, !PT ;  /* 0x0ffffffc05087812 */ /* 0x000fe400078ec0ff */
[----:B------:R-:W-:-:S03]  /*e960*/  IADD3 R5, -R6, R209, RZ ;  /* 0x000000d106057210 */ /* 0x000fc60007ffe1ff */
[----:B-1----:R-:W-:Y:S01]  /*e970*/  IMAD.IADD R9, R207, 0x1, -R8 ;  /* 0x00000001cf097824 */ /* 0x002fe200078e0a08 */
[----:B------:R-:W-:Y:S01]  /*e980*/  LEA.HI R6, R5, R5, RZ, 0x1 ;  /* 0x0000000505067211 */ /* 0x000fe200078f08ff */
[----:B------:R1:W1:Y:S01]  /*e990*/  MUFU.TANH R15, R10 ;  /* 0x0000000a000f7308 */ /* 0x0002620000002400 */
[----:B---3--:R-:W-:-:S07]  /*e9a0*/  FMUL.FTZ R3, R96, c[0x0][0x320] ;  /* 0x0000c80060037a20 */ /* 0x008fce0000410000 */
[----:B------:R3:W2:Y:S01]  /*e9b0*/  MUFU.TANH R53, R3 ;  /* 0x0000000300357308 */ /* 0x0006a20000002400 */
[----:B-1----:R-:W-:-:S07]  /*e9c0*/  FMUL.FTZ R10, R85, c[0x0][0x320] ;  /* 0x0000c800550a7a20 */ /* 0x002fce0000410000 */
        /* <DEDUP_REMOVED lines=37> */
[----:B------:R-:W-:-:S03]  /*ec20*/  IADD3 R8, R5, -R9, RZ ;  /* 0x8000000905087210 */ /* 0x000fc60007ffe0ff */
[----:B------:R-:W-:-:S05]  /*ec30*/  IMAD.IADD R5, R6, 0x1, R11 ;  /* 0x0000000106057824 */ /* 0x000fca00078e020b */
[----:B------:R-:W-:Y:S01]  /*ec40*/  LEA R12, R8, R5, 0x3 ;  /* 0x00000005080c7211 */ /* 0x000fe200078e18ff */
[----:B------:R-:W-:Y:S01]  /*ec50*/  FMUL.FTZ R5, R76, c[0x0][0x320] ;  /* 0x0000c8004c057a20 */ /* 0x000fe20000410000 */
[----:B------:R-:W-:Y:S01]  /*ec60*/  SHF.L.U32 R8, R7, 0x1, RZ ;  /* 0x0000000107087819 */ /* 0x000fe200000006ff */
[----:B------:R-:W-:Y:S02]  /*ec70*/  FMUL.FTZ R7, R88, c[0x0][0x320] ;  /* 0x0000c80058077a20 */ /* 0x000fe40000410000 */
[----:B------:R-:W-:Y:S01]  /*ec80*/  @P1 IMAD.HI.U32 R6, R12, c[0x0][0x2c8], RZ ;  /* 0x0000b2000c061a27 */ /* 0x000fe200078e00ff */
[----:B------:R3:W1:Y:S01]  /*ec90*/  MUFU.TANH R13, R5 ;  /* 0x00000005000d7308 */ /* 0x0006620000002400 */
[----:B------:R5:W-:Y:S01]  /*eca0*/  STL [R1+0x28], R12 ;  /* 0x0000280c01007387 */ /* 0x000be20000100800 */
[----:B------:R-:W-:Y:S01]  /*ecb0*/  IADD3 R3, -R8, 0x1, R3 ;  /* 0x0000000108037810 */ /* 0x000fe20007ffe103 */
[----:B------:R-:W-:Y:S01]  /*ecc0*/  IMAD.MOV.U32 R19, RZ, RZ, R12 ;  /* 0x000000ffff137224 */ /* 0x000fe200078e000c */
[----:B------:R-:W-:Y:S01]  /*ecd0*/  @P0 SHF.R.U32.HI R19, RZ, c[0x0][0x2cc], R6 ;  /* 0x0000b300ff130a19 */ /* 0x000fe20000011606 */
[----:B------:R-:W-:Y:S01]  /*ece0*/  STL [R1+0x10], R8 ;  /* 0x0000100801007387 */ /* 0x000fe20000100800 */
[----:B------:R-:W-:-:S02]  /*ecf0*/  PLOP3.LUT P0, PT, PT, PT, UP0, 0x40, 0x0 ;  /* 0x000000000000781c */ /* 0x000fc40003f0e808 */
[----:B------:R-:W-:Y:S01]  /*ed00*/  IADD3 R3, R3, -UR21, RZ ;  /* 0x8000001503037c10 */ /* 0x000fe2000fffe0ff */
[----:B------:R-:W1:Y:S01]  /*ed10*/  SHFL.IDX PT, R6, R19, RZ, 0x1c1f ;  /* 0x001c1fff13067589 */ /* 0x000e6200000e0000 */
[----:B------:R-:W1:Y:S01]  /*ed20*/  MUFU.TANH R9, R7 ;  /* 0x0000000700097308 */ /* 0x000e620000002400 */
[----:B------:R-:W-:Y:S02]  /*ed30*/  IADD3 R23, -R8, UR38, RZ ;  /* 0x0000002608177c10 */ /* 0x000fe4000fffe1ff */
[C---:B------:R-:W-:Y:S02]  /*ed40*/  IADD3 R20, R3.reuse, c[0x0][0x328], RZ ;  /* 0x0000ca0003147a10 */ /* 0x040fe40007ffe0ff */
[----:B------:R-:W-:Y:S01]  /*ed50*/  IADD3 R22, R3, UR7, RZ ;  /* 0x0000000703167c10 */ /* 0x000fe2000fffe0ff */
[----:B---3--:R-:W-:-:S04]  /*ed60*/  FMUL.FTZ R5, R77, c[0x0][0x320] ;  /* 0x0000c8004d057a20 */ /* 0x008fc80000410000 */
[----:B-----5:R3:W2:Y:S01]  /*ed70*/  MUFU.TANH R12, R5 ;  /* 0x00000005000c7308 */ /* 0x0206a20000002400 */
[----:B-1----:R-:W-:Y:S02]  /*ed80*/  IMAD.IADD R3, R22, 0x1, R6 ;  /* 0x0000000116037824 */ /* 0x002fe400078e0206 */
[----:B---3--:R-:W-:-:S05]  /*ed90*/  FMUL.FTZ R5, R108, c[0x0][0x320] ;  /* 0x0000c8006c057a20 */ /* 0x008fca0000410000 */
[----:B------:R1:W3:Y:S02]  /*eda0*/  MUFU.TANH R11, R5 ;  /* 0x00000005000b7308 */ /* 0x0002e40000002400 */
        /* <DEDUP_REMOVED lines=19> */
.L_x_437:
[----:B------:R-:W-:-:S04]  /*eee0*/  MOV R7, c[0x0][0x32c] ;  /* 0x0000cb0000077a02 */ /* 0x000fc80000000f00 */
[----:B------:R-:W-:-:S13]  /*eef0*/  ISETP.NE.AND P0, PT, R7, 0x1, PT ;  /* 0x000000010700780c */ /* 0x000fda0003f05270 */
[----:B------:R-:W-:-:S05]  /*ef00*/  @P0 IMAD.HI.U32 R7, R6, c[0x0][0x330], RZ ;  /* 0x0000cc0006070a27 */ /* 0x000fca00078e00ff */
[----:B------:R-:W-:Y:S02]  /*ef10*/  @P0 SHF.R.U32.HI R6, RZ, c[0x0][0x334], R7 ;  /* 0x0000cd00ff060a19 */ /* 0x000fe40000011607 */
.L_x_438:
[----:B------:R-:W-:Y:S05]  /*ef20*/  BSYNC B0 ;  /* 0x0000000000007941 */ /* 0x000fea0003800000 */
.L_x_436:
[----:B------:R-:W-:-:S05]  /*ef30*/  IMAD R6, R6, c[0x0][0x32c], R23 ;  /* 0x0000cb0006067a24 */ /* 0x000fca00078e0217 */
[----:B------:R-:W-:Y:S02]  /*ef40*/  IADD3 R7, R6, c[0x0][0x32c], RZ ;  /* 0x0000cb0006077a10 */ /* 0x000fe40007ffe0ff */
[----:B------:R-:W-:Y:S02]  /*ef50*/  IMNMX R3, R3, R6, !PT ;  /* 0x0000000603037217 */ /* 0x000fe40007800200 */
[----:B------:R-:W-:Y:S02]  /*ef60*/  IMNMX R5, R5, R7, PT ;  /* 0x0000000705057217 */ /* 0x000fe40003800200 */
.L_x_435:
[----:B--234-:R-:W-:Y:S01]  /*ef70*/  FMUL.FTZ R6, R95, c[0x0][0x320] ;  /* 0x0000c8005f067a20 */ /* 0x01cfe20000410000 */
[----:B------:R-:W-:Y:S01]  /*ef80*/  UISETP.GE.AND UP0, UPT, UR38, 0x1, UPT ;  /* 0x000000012600788c */ /* 0x000fe2000bf06270 */
[----:B------:R-:W-:Y:S01]  /*ef90*/  FMUL.FTZ R8, R107, c[0x0][0x320] ;  /* 0x0000c8006b087a20 */ /* 0x000fe20000410000 */
[----:B------:R-:W-:Y:S01]  /*efa0*/  UISETP.GE.AND UP3, UPT, UR38, 0x2, UPT ;  /* 0x000000022600788c */ /* 0x000fe2000bf66270 */
[----:B------:R1:W2:Y:S01]  /*efb0*/  MUFU.TANH R64, R6 ;  /* 0x0000000600407308 */ /* 0x0002a20000002400 */
[----:B------:R-:W-:Y:S01]  /*efc0*/  UISETP.GE.AND UP2, UPT, UR38, 0x9, UPT ;  /* 0x000000092600788c */ /* 0x000fe2000bf46270 */
[----:B------:R-:W-:Y:S01]  /*efd0*/  FMUL.FTZ R7, R94, c[0x0][0x320] ;  /* 0x0000c8005e077a20 */ /* 0x000fe20000410000 */
[----:B------:R-:W-:Y:S01]  /*efe0*/  UP2UR UR37, UPR, URZ, 0x1 ;  /* 0x000000013f257883 */ /* 0x000fe20008000000 */
[----:B------:R-:W-:Y:S01]  /*eff0*/  PLOP3.LUT P0, PT, PT, PT, UP0, 0x40, 0x0 ;  /* 0x000000000000781c */ /* 0x000fe20003f0e808 */
[----:B------:R-:W-:Y:S01]  /*f000*/  UISETP.GE.AND UP0, UPT, UR38, 0x11, UPT ;  /* 0x000000112600788c */ /* 0x000fe2000bf06270 */
[----:B------:R-:W-:Y:S01]  /*f010*/  PLOP3.LUT P1, PT, PT, PT, UP3, 0x40, 0x0 ;  /* 0x000000000000781c */ /* 0x000fe20003f2e838 */
[----:B------:R-:W-:Y:S01]  /*f020*/  UISETP.GE.AND UP1, UPT, UR38, 0xa, UPT ;  /* 0x0000000a2600788c */ /* 0x000fe2000bf26270 */
[----:B------:R-:W-:Y:S01]  /*f030*/  PLOP3.LUT P3, PT, PT, PT, UP2, 0x40, 0x0 ;  /* 0x000000000000781c */ /* 0x000fe20003f6e828 */
[----:B------:R-:W-:Y:S01]  /*f040*/  UP2UR UR33, UPR, URZ, 0x1 ;  /* 0x000000013f217883 */ /* 0x000fe20008000000 */
[C---:B------:R-:W-:Y:S01]  /*f050*/  ISETP.GT.AND P0, PT, R3.reuse, RZ, P0 ;  /* 0x000000ff0300720c */ /* 0x040fe20000704270 */
[----:B------:R-:W-:Y:S01]  /*f060*/  UISETP.GE.AND UP6, UPT, UR38, 0x42, UPT ;  /* 0x000000422600788c */ /* 0x000fe2000bfc6270 */
[C---:B------:R-:W-:Y:S01]  /*f070*/  ISETP.GT.AND P4, PT, R3.reuse, 0x1, P1 ;  /* 0x000000010300780c */ /* 0x040fe20000f84270 */
[----:B------:R-:W-:Y:S01]  /*f080*/  UISETP.GE.AND UP5, UPT, UR38, 0x49, UPT ;  /* 0x000000492600788c */ /* 0x000fe2000bfa6270 */
[----:B------:R-:W-:Y:S01]  /*f090*/  ISETP.GT.AND P1, PT, R3, 0x8, P3 ;  /* 0x000000080300780c */ /* 0x000fe20001f24270 */
[----:B------:R-:W-:Y:S01]  /*f0a0*/  UISETP.GE.AND UP4, UPT, UR38, 0x4a, UPT ;  /* 0x0000004a2600788c */ /* 0x000fe2000bf86270 */
[----:B-1----:R-:W-:Y:S01]  /*f0b0*/  FMUL.FTZ R6, R82, c[0x0][0x320] ;  /* 0x0000c80052067a20 */ /* 0x002fe20000410000 */
[----:B------:R-:W-:Y:S01]  /*f0c0*/  PLOP3.LUT P3, PT, PT, PT, UP0, 0x40, 0x0 ;  /* 0x000000000000781c */ /* 0x000fe20003f6e808 */
[----:B------:R-:W-:Y:S01]  /*f0d0*/  UISETP.GE.AND UP0, UPT, UR38, 0x12, UPT ;  /* 0x000000122600788c */ /* 0x000fe2000bf06270 */
[C---:B------:R-:W-:Y:S01]  /*f0e0*/  ISETP.LT.OR P2, PT, R5.reuse, 0x1, P0 ;  /* 0x000000010500780c */ /* 0x040fe20000741670 */
[----:B------:R1:W3:Y:S01]  /*f0f0*/  MUFU.TANH R63, R6 ;  /* 0x00000006003f7308 */ /* 0x0002e20000002400 */
[----:B------:R-:W-:Y:S01]  /*f100*/  PLOP3.LUT P0, PT, PT, PT, UP1, 0x40, 0x0 ;  /* 0x000000000000781c */ /* 0x000fe20003f0e818 */
[----:B------:R-:W-:Y:S01]  /*f110*/  UP2UR UR32, UPR, URZ, 0x1 ;  /* 0x000000013f207883 */ /* 0x000fe20008000000 */
[----:B------:R-:W-:Y:S01]  /*f120*/  ISETP.LT.OR P5, PT, R5, 0x2, P4 ;  /* 0x000000020500780c */ /* 0x000fe200027a1670 */
[----:B------:R-:W-:Y:S01]  /*f130*/  UP2UR UR35, UPR, URZ, 0x4 ;  /* 0x000000043f237883 */ /* 0x000fe20008000000 */
[----:B------:R-:W-:Y:S01]  /*f140*/  ISETP.GT.AND P4, PT, R3, 0x9, P0 ;  /* 0x000000090300780c */ /* 0x000fe20000784270 */
[----:B------:R-:W-:Y:S01]  /*f150*/  UP2UR UR34, UPR, URZ, 0x2 ;  /* 0x000000023f227883 */ /* 0x000fe20008000000 */
[----:B------:R-:W-:Y:S01]  /*f160*/  PLOP3.LUT P0, PT, PT, PT, UP0, 0x40, 0x0 ;  /* 0x000000000000781c */ /* 0x000fe20003f0e808 */
[----:B------:R-:W-:Y:S01]  /*f170*/  UISETP.GE.AND UP0, UPT, UR38, 0x19, UPT ;  /* 0x000000192600788c */ /* 0x000fe2000bf06270 */
[----:B------:R-:W4:Y:S01]  /*f180*/  MUFU.TANH R18, R8 ;  /* 0x0000000800127308 */ /* 0x000f220000002400 */
[----:B------:R-:W-:-:S02]  /*f190*/  UISETP.GE.AND UP2, UPT, UR38, 0x52, UPT ;  /* 0x000000522600788c */ /* 0x000fc4000bf46270 */
[----:B------:R-:W-:Y:S02]  /*f1a0*/  UP2UR UR31, UPR, URZ, 0x1 ;  /* 0x000000013f1f7883 */ /* 0x000fe40008000000 */
[----:B------:R-:W-:Y:S01]  /*f1b0*/  UISETP.GE.AND UP1, UPT, UR38, 0x59, UPT ;  /* 0x000000592600788c */ /* 0x000fe2000bf26270 */
[----:B-1----:R-:W-:Y:S01]  /*f1c0*/  FMUL.FTZ R6, R83, c[0x0][0x320] ;  /* 0x0000c80053067a20 */ /* 0x002fe20000410000 */
[----:B------:R-:W-:Y:S02]  /*f1d0*/  UP2UR UR39, UPR, URZ, 0x40 ;  /* 0x000000403f277883 */ /* 0x000fe40008000000 */
[----:B------:R-:W-:Y:S01]  /*f1e0*/  UP2UR UR36, UPR, URZ, 0x8 ;  /* 0x000000083f247883 */ /* 0x000fe20008000000 */
[----:B------:R1:W1:Y:S01]  /*f1f0*/  MUFU.TANH R61, R6 ;  /* 0x00000006003d7308 */ /* 0x0002620000002400 */
[----:B------:R-:W-:Y:S01]  /*f200*/  UISETP.GE.AND UP3, UPT, UR38, 0x51, UPT ;  /* 0x000000512600788c */ /* 0x000fe2000bf66270 */
        /* <DEDUP_REMOVED lines=16> */
[----:B------:R-:W-:-:S03]  /*f310*/  ISETP.LT.OR P5, PT, R5, 0xa, P4 ;  /* 0x0000000a0500780c */ /* 0x000fc600027a1670 */
[----:B------:R1:W1:Y:S01]  /*f320*/  MUFU.TANH R47, R6 ;  /* 0x00000006002f7308 */ /* 0x0002620000002400 */
[----:B------:R-:W-:Y:S02]  /*f330*/  ISETP.GT.AND P4, PT, R3, 0x11, P0 ;  /* 0x000000110300780c */ /* 0x000fe40000784270 */
[----:B------:R-:W-:Y:S02]  /*f340*/  FSEL R76, R54, -INF , !P5 ;  /* 0xff800000364c7808 */ /* 0x000fe40006800000 */
[----:B------:R-:W-:-:S04]  /*f350*/  ISETP.LT.OR P5, PT, R5, 0x12, P4 ;  /* 0x000000120500780c */ /* 0x000fc800027a1670 */
[----:B------:R-:W-:Y:S01]  /*f360*/  FSEL R83, R52, -INF , !P5 ;  /* 0xff80000034537808 */ /* 0x000fe20006800000 */
[----:B-1----:R-:W-:-:S04]  /*f370*/  FMUL.FTZ R6, R110, c[0x0][0x320] ;  /* 0x0000c8006e067a20 */ /* 0x002fc80000410000 */
[----:B------:R1:W1:Y:S02]  /*f380*/  MUFU.TANH R28, R6 ;  /* 0x00000006001c7308 */ /* 0x0002640000002400 */
[----:B-1----:R-:W-:Y:S01]  /*f390*/  FMUL.FTZ R6, R70, c[0x0][0x320] ;  /* 0x0000c80046067a20 */ /* 0x002fe20000410000 */
[----:B------:R-:W-:Y:S02]  /*f3a0*/  FSEL R70, R11, -INF , !P2 ;  /* 0xff8000000b467808 */ /* 0x000fe40005000000 */
[----:B------:R-:W-:-:S03]  /*f3b0*/  ISETP.LT.OR P2, PT, R5, 0x9, P1 ;  /* 0x000000090500780c */ /* 0x000fc60000f41670 */
[----:B------:R1:W1:Y:S01]  /*f3c0*/  MUFU.TANH R41, R6 ;  /* 0x0000000600297308 */ /* 0x0002620000002400 */
[----:B------:R-:W-:Y:S02]  /*f3d0*/  ISETP.GT.AND P1, PT, R3, 0x10, P3 ;  /* 0x000000100300780c */ /* 0x000fe40001f24270 */
[----:B------:R-:W-:Y:S01]  /*f3e0*/  PLOP3.LUT P3, PT, PT, PT, UP0, 0x40, 0x0 ;  /* 0x000000000000781c */ /* 0x000fe20003f6e808 */
[----:B------:R-:W-:Y:S01]  /*f3f0*/  UISETP.GE.AND UP0, UPT, UR38, 0x1a, UPT ;  /* 0x0000001a2600788c */ /* 0x000fe2000bf06270 */
[----:B------:R-:W-:Y:S02]  /*f400*/  FSEL R75, R55, -INF , !P2 ;  /* 0xff800000374b7808 */ /* 0x000fe40005000000 */
[----:B------:R-:W-:Y:S01]  /*f410*/  ISETP.LT.OR P2, PT, R5, 0x11, P1 ;  /* 0x000000110500780c */ /* 0x000fe20000f41670 */
[----:B------:R-:W-:Y:S01]  /*f420*/  UP2UR UR30, UPR, URZ, 0x1 ;  /* 0x000000013f1e7883 */ /* 0x000fe20008000000 */
[----:B------:R-:W-:Y:S02]  /*f430*/  ISETP.GT.AND P1, PT, R3, 0x18, P3 ;  /* 0x000000180300780c */ /* 0x000fe40001f24270 */
[----:B------:R-:W-:Y:S01]  /*f440*/  PLOP3.LUT P0, PT, PT, PT, UP0, 0x40, 0x0 ;  /* 0x000000000000781c */ /* 0x000fe20003f0e808 */
[----:B------:R-:W-:Y:S01]  /*f450*/  UISETP.GE.AND UP0, UPT, UR38, 0x21, UPT ;  /* 0x000000212600788c */ /* 0x000fe2000bf06270 */
[----:B------:R-:W-:-:S02]  /*f460*/  FSEL R82, R53, -INF , !P2 ;  /* 0xff80000035527808 */ /* 0x000fc40005000000 */
[----:B------:R-:W-:Y:S01]  /*f470*/  ISETP.GT.AND P4, PT, R3, 0x19, P0 ;  /* 0x000000190300780c */ /* 0x000fe20000784270 */
[----:B------:R-:W-:Y:S01]  /*f480*/  UP2UR UR29, UPR, URZ, 0x1 ;  /* 0x000000013f1d7883 */ /* 0x000fe20008000000 */
[----:B------:R-:W-:Y:S01]  /*f490*/  ISETP.LT.OR P2, PT, R5, 0x19, P1 ;  /* 0x000000190500780c */ /* 0x000fe20000f41670 */
[----:B-1----:R-:W-:Y:S01]  /*f4a0*/  FMUL.FTZ R6, R71, c[0x0][0x320] ;  /* 0x0000c80047067a20 */ /* 0x002fe20000410000 */
        /* <DEDUP_REMOVED lines=32> */
[----:B------:R-:W-:Y:S01]  /*f6b0*/  FSEL R110, R42, -INF , !P2 ;  /* 0xff8000002a6e7808 */ /* 0x000fe20005000000 */
        /* <DEDUP_REMOVED lines=16> */
[----:B------:R-:W-:Y:S01]  /*f7c0*/  PLOP3.LUT P2, PT, PT, PT, UP6, 0x40, 0x0 ;  /* 0x000000000000781c */ /* 0x000fe20003f4e868 */
[----:B-1----:R-:W-:Y:S01]  /*f7d0*/  FMUL.FTZ R6, R86, c[0x0][0x320] ;  /* 0x0000c80056067a20 */ /* 0x002fe20000410000 */
[----:B------:R-:W-:Y:S01]  /*f7e0*/  ISETP.GT.AND P4, PT, R3, 0x39, P0 ;  /* 0x000000390300780c */ /* 0x000fe20000784270 */
[----:B------:R-:W-:Y:S01]  /*f7f0*/  UP2UR UR7, UPR, URZ, 0x1 ;  /* 0x000000013f077883 */ /* 0x000fe20008000000 */
[----:B------:R-:W-:Y:S01]  /*f800*/  ISETP.LT.OR P0, PT, R5, 0x39, P1 ;  /* 0x000000390500780c */ /* 0x000fe20000f01670 */
[----:B------:R1:W1:Y:S01]  /*f810*/  MUFU.TANH R40, R6 ;  /* 0x0000000600287308 */ /* 0x0002620000002400 */
[----:B------:R-:W-:Y:S01]  /*f820*/  PLOP3.LUT P1, PT, PT, PT, UP5, 0x40, 0x0 ;  /* 0x000000000000781c */ /* 0x000fe20003f2e858 */
[----:B------:R-:W-:Y:S01]  /*f830*/  UISETP.NE.AND UP6, UPT, UR23, URZ, UPT ;  /* 0x0000003f1700728c */ /* 0x000fe2000bfc5270 */
[----:B------:R-:W-:-:S02]  /*f840*/  FSEL R144, R34, -INF , !P0 ;  /* 0xff80000022907808 */ /* 0x000fc40004000000 */
[----:B------:R-:W-:Y:S02]  /*f850*/  PLOP3.LUT P0, PT, PT, PT, UP4, 0x40, 0x0 ;  /* 0x000000000000781c */ /* 0x000fe40003f0e848 */
[C---:B------:R-:W-:Y:S02]  /*f860*/  ISETP.GT.AND P2, PT, R3.reuse, 0x41, P2 ;  /* 0x000000410300780c */ /* 0x040fe40001744270 */
[C---:B------:R-:W-:Y:S02]  /*f870*/  ISETP.GT.AND P1, PT, R3.reuse, 0x48, P1 ;  /* 0x000000480300780c */ /* 0x040fe40000f24270 */
[----:B------:R-:W-:Y:S02]  /*f880*/  ISETP.GT.AND P0, PT, R3, 0x49, P0 ;  /* 0x000000490300780c */ /* 0x000fe40000704270 */
[----:B------:R-:W-:Y:S01]  /*f890*/  PLOP3.LUT P3, PT, PT, PT, UP0, 0x40, 0x0 ;  /* 0x000000000000781c */ /* 0x000fe20003f6e808 */
[----:B------:R-:W-:Y:S01]  /*f8a0*/  UISETP.GE.AND UP0, UPT, UR38, 0x5a, UPT ;  /* 0x0000005a2600788c */ /* 0x000fe2000bf06270 */
[----:B------:R-:W-:Y:S01]  /*f8b0*/  ISETP.LT.OR P2, PT, R5, 0x42, P2 ;  /* 0x000000420500780c */ /* 0x000fe20001741670 */
[----:B-1----:R-:W-:Y:S01]  /*f8c0*/  FMUL.FTZ R6, R87, c[0x0][0x320] ;  /* 0x0000c80057067a20 */ /* 0x002fe20000410000 */
[----:B------:R-:W-:-:S02]  /*f8d0*/  ISETP.LT.OR P1, PT, R5, 0x49, P1 ;  /* 0x000000490500780c */ /* 0x000fc40000f21670 */
[----:B------:R-:W-:Y:S01]  /*f8e0*/  ISETP.LT.OR P0, PT, R5, 0x4a, P0 ;  /* 0x0000004a0500780c */ /* 0x000fe20000701670 */
[----:B------:R1:W1:Y:S01]  /*f8f0*/  MUFU.TANH R44, R6 ;  /* 0x00000006002c7308 */ /* 0x0002620000002400 */
[----:B------:R-:W-:Y:S02]  /*f900*/  ISETP.GT.AND P3, PT, R3, 0x40, P3 ;  /* 0x000000400300780c */ /* 0x000fe40001f64270 */
[----:B------:R-:W-:Y:S02]  /*f910*/  FSEL R192, R31, -INF , !P2 ;  /* 0xff8000001fc07808 */ /* 0x000fe40005000000 */
[----:B------:R-:W-:Y:S02]  /*f920*/  PLOP3.LUT P2, PT, PT, PT, UP2, 0x40, 0x0 ;  /* 0x000000000000781c */ /* 0x000fe40003f4e828 */
[----:B------:R-:W-:Y:S02]  /*f930*/  FSEL R191, R17, -INF , !P1 ;  /* 0xff80000011bf7808 */ /* 0x000fe40004800000 */
[----:B------:R-:W-:Y:S01]  /*f940*/  PLOP3.LUT P1, PT, PT, PT, UP1, 0x40, 0x0 ;  /* 0x000000000000781c */ /* 0x000fe20003f2e818 */
[----:B------:R-:W2:Y:S01]  /*f950*/  MUFU.TANH R17, R7 ;  /* 0x0000000700117308 */ /* 0x000ea20000002400 */
[----:B------:R-:W-:-:S02]  /*f960*/  FSEL R193, R16, -INF , !P0 ;  /* 0xff80000010c17808 */ /* 0x000fc40004000000 */
[----:B------:R-:W-:Y:S02]  /*f970*/  PLOP3.LUT P0, PT, PT, PT, UP0, 0x40, 0x0 ;  /* 0x000000000000781c */ /* 0x000fe40003f0e808 */
[----:B------:R-:W-:Y:S01]  /*f980*/  ISETP.LT.OR P3, PT, R5, 0x41, P3 ;  /* 0x000000410500780c */ /* 0x000fe20001f61670 */
[----:B-1----:R-:W-:Y:S01]  /*f990*/  FMUL.FTZ R6, R103, c[0x0][0x320] ;  /* 0x0000c80067067a20 */ /* 0x002fe20000410000 */
[C---:B------:R-:W-:Y:S02]  /*f9a0*/  ISETP.GT.AND P2, PT, R3.reuse, 0x51, P2 ;  /* 0x000000510300780c */ /* 0x040fe40001744270 */
[C---:B------:R-:W-:Y:S01]  /*f9b0*/  ISETP.GT.AND P1, PT, R3.reuse, 0x58, P1 ;  /* 0x000000580300780c */ /* 0x040fe20000f24270 */
[----:B------:R1:W1:Y:S01]  /*f9c0*/  MUFU.TANH R25, R6 ;  /* 0x0000000600197308 */ /* 0x0002620000002400 */
[----:B------:R-:W-:Y:S02]  /*f9d0*/  ISETP.GT.AND P0, PT, R3, 0x59, P0 ;  /* 0x000000590300780c */ /* 0x000fe40000704270 */
[----:B------:R-:W-:-:S02]  /*f9e0*/  ISETP.LT.OR P4, PT, R5, 0x3a, P4 ;  /* 0x0000003a0500780c */ /* 0x000fc40002781670 */
[----:B------:R-:W-:Y:S02]  /*f9f0*/  FSEL R152, R32, -INF , !P3 ;  /* 0xff80000020987808 */ /* 0x000fe40005800000 */
[C---:B------:R-:W-:Y:S02]  /*fa00*/  ISETP.LT.OR P3, PT, R5.reuse, 0x52, P2 ;  /* 0x000000520500780c */ /* 0x040fe40001761670 */
[C---:B------:R-:W-:Y:S02]  /*fa10*/  ISETP.LT.OR P2, PT, R5.reuse, 0x59, P1 ;  /* 0x000000590500780c */ /* 0x040fe40000f41670 */
[----:B------:R-:W-:Y:S02]  /*fa20*/  ISETP.LT.OR P1, PT, R5, 0x5a, P0 ;  /* 0x0000005a0500780c */ /* 0x000fe40000721670 */
[----:B------:R-:W-:Y:S02]  /*fa30*/  FSEL R148, R33, -INF , !P4 ;  /* 0xff80000021947808 */ /* 0x000fe40006000000 */
[----:B------:R-:W-:Y:S01]  /*fa40*/  PLOP3.LUT P0, PT, PT, PT, UP6, 0x40, 0x0 ;  /* 0x000000000000781c */ /* 0x000fe20003f0e868 */
[----:B-1----:R-:W-:Y:S01]  /*fa50*/  FMUL.FTZ R6, R78, c[0x0][0x320] ;  /* 0x0000c8004e067a20 */ /* 0x002fe20000410000 */
[----:B------:R-:W-:Y:S01]  /*fa60*/  PLOP3.LUT P4, PT, PT, PT, UP3, 0x40, 0x0 ;  /* 0x000000000000781c */ /* 0x000fe20003f8e838 */
[----:B------:R-:W-:Y:S01]  /*fa70*/  UISETP.NE.AND UP6, UPT, UR39, URZ, UPT ;  /* 0x0000003f2700728c */ /* 0x000fe2000bfc5270 */
[----:B------:R-:W-:Y:S01]  /*fa80*/  FSEL R141, R36, -INF , !P5 ;  /* 0xff800000248d7808 */ /* 0x000fe20006800000 */
[----:B------:R1:W1:Y:S01]  /*fa90*/  MUFU.TANH R37, R6 ;  /* 0x0000000600257308 */ /* 0x0002620000002400 */
[----:B------:R-:W-:-:S02]  /*faa0*/  ISETP.GT.AND P4, PT, R3, 0x50, P4 ;  /* 0x000000500300780c */ /* 0x000fc40002784270 */
[----:B------:R-:W-:Y:S02]  /*fab0*/  FSEL R234, R14, -INF , !P3 ;  /* 0xff8000000eea7808 */ /* 0x000fe40005800000 */
[----:B------:R-:W-:Y:S02]  /*fac0*/  ISETP.LT.OR P4, PT, R5, 0x51, P4 ;  /* 0x000000510500780c */ /* 0x000fe40002781670 */
[----:B------:R-:W-:Y:S02]  /*fad0*/  FSEL R233, R13, -INF , !P2 ;  /* 0xff8000000de97808 */ /* 0x000fe40005000000 */
[----:B------:R-:W-:Y:S02]  /*fae0*/  FSEL R235, R15, -INF , !P4 ;  /* 0xff8000000feb7808 */ /* 0x000fe40006000000 */
[----:B------:R-:W-:Y:S01]  /*faf0*/  FSEL R232, R12, -INF , !P1 ;  /* 0xff8000000ce87808 */ /* 0x000fe20004800000 */
[----:B-1----:R-:W-:-:S04]  /*fb00*/  FMUL.FTZ R6, R79, c[0x0][0x320] ;  /* 0x0000c8004f067a20 */ /* 0x002fc80000410000 */
[----:B------:R1:W1:Y:S02]  /*fb10*/  MUFU.TANH R35, R6 ;  /* 0x0000000600237308 */ /* 0x0002640000002400 */
[----:B-1----:R-:W-:-:S06]  /*fb20*/  FMUL.FTZ R6, R106, c[0x0][0x320] ;  /* 0x0000c8006a067a20 */ /* 0x002fcc0000410000 */
[----:B------:R1:W1:Y:S02]  /*fb30*/  MUFU.TANH R24, R6 ;  /* 0x0000000600187308 */ /* 0x0002640000002400 */
[----:B-1----:R-:W1:Y:S02]  /*fb40*/  SHFL.IDX PT, R6, R19, 0x1, 0x1c1f ;  /* 0x003c1f0013067f89 */ /* 0x002e6400000e0000 */
[--C-:B-1----:R-:W-:Y:S02]  /*fb50*/  IMAD.IADD R5, R20, 0x1, R6.reuse ;  /* 0x0000000114057824 */ /* 0x102fe400078e0206 */
        /* <DEDUP_REMOVED lines=15> */
.L_x_441:
[----:B------:R-:W-:-:S04]  /*fc50*/  MOV R7, c[0x0][0x32c] ;  /* 0x0000cb0000077a02 */ /* 0x000fc80000000f00 */
[----:B------:R-:W-:-:S13]  /*fc60*/  ISETP.NE.AND P0, PT, R7, 0x1, PT ;  /* 0x000000010700780c */ /* 0x000fda0003f05270 */
[----:B------:R-:W-:-:S05]  /*fc70*/  @P0 IMAD.HI.U32 R7, R6, c[0x0][0x330], RZ ;  /* 0x0000cc0006070a27 */ /* 0x000fca00078e00ff */
[----:B------:R-:W-:Y:S02]  /*fc80*/  @P0 SHF.R.U32.HI R6, RZ, c[0x0][0x334], R7 ;  /* 0x0000cd00ff060a19 */ /* 0x000fe40000011607 */
.L_x_442:
[----:B------:R-:W-:Y:S05]  /*fc90*/  BSYNC B0 ;  /* 0x0000000000007941 */ /* 0x000fea0003800000 */
.L_x_440:
[----:B------:R-:W-:-:S05]  /*fca0*/  IMAD R6, R6, c[0x0][0x32c], R23 ;  /* 0x0000cb0006067a24 */ /* 0x000fca00078e0217 */
[----:B------:R-:W-:Y:S02]  /*fcb0*/  IADD3 R7, R6, c[0x0][0x32c], RZ ;  /* 0x0000cb0006077a10 */ /* 0x000fe40007ffe0ff */
[----:B------:R-:W-:Y:S02]  /*fcc0*/  IMNMX R3, R3, R6, !PT ;  /* 0x0000000603037217 */ /* 0x000fe40007800200 */
[----:B------:R-:W-:Y:S02]  /*fcd0*/  IMNMX R5, R5, R7, PT ;  /* 0x0000000705057217 */ /* 0x000fe40003800200 */
.L_x_439:
        /* <DEDUP_REMOVED lines=12> */
[----:B------:R-:W-:Y:S01]  /*fda0*/  PLOP3.LUT P0, PT, PT, PT, UP4, 0x40, 0x0 ;  /* 0x000000000000781c */ /* 0x000fe20003f0e848 */
[----:B------:R-:W-:Y:S01]  /*fdb0*/  UP2UR UR41, UPR, URZ, 0x8 ;  /* 0x000000083f297883 */ /* 0x000fe20008000000 */
[C---:B------:R-:W-:Y:S01]  /*fdc0*/  ISETP.GT.AND P1, PT, R3.reuse, RZ, P1 ;  /* 0x000000ff0300720c */ /* 0x040fe20000f24270 */
[----:B------:R-:W-:Y:S01]  /*fdd0*/  UISETP.NE.AND UP3, UPT, UR34, URZ, UPT ;  /* 0x0000003f2200728c */ /* 0x000fe2000bf65270 */
[----:B------:R-:W-:Y:S01]  /*fde0*/  ISETP.GT.AND P0, PT, R3, 0x1, P0 ;  /* 0x000000010300780c */ /* 0x000fe20000704270 */
[----:B------:R-:W-:Y:S01]  /*fdf0*/  UP2UR UR39, UPR, URZ, 0x2 ;  /* 0x000000023f277883 */ /* 0x000fe20008000000 */
[C---:B------:R-:W-:Y:S01]  /*fe00*/  ISETP.LT.OR P1, PT, R5.reuse, 0x1, P1 ;  /* 0x000000010500780c */ /* 0x040fe20000f21670 */
[----:B------:R-:W-:Y:S01]  /*fe10*/  UISETP.NE.AND UP1, UPT, UR33, URZ, UPT ;  /* 0x0000003f2100728c */ /* 0x000fe2000bf25270 */
[----:B------:R-:W-:Y:S01]  /*fe20*/  PLOP3.LUT P4, PT, PT, PT, UP2, 0x40, 0x0 ;  /* 0x000000000000781c */ /* 0x000fe20003f8e828 */
[----:B------:R-:W-:Y:S01]  /*fe30*/  UISETP.NE.AND UP0, UPT, UR32, URZ, UPT ;  /* 0x0000003f2000728c */ /* 0x000fe2000bf05270 */
[----:B------:R-:W-:Y:S01]  /*fe40*/  ISETP.LT.OR P2, PT, R5, 0x2, P0 ;  /* 0x000000020500780c */ /* 0x000fe20000741670 */
[----:B-1----:R-:W-:Y:S01]  /*fe50*/  FMUL.FTZ R6, R173, c[0x0][0x320] ;  /* 0x0000c800ad067a20 */ /* 0x002fe20000410000 */
[----:B------:R-:W-:Y:S01]  /*fe60*/  FSEL R57, R28, -INF , !P1 ;  /* 0xff8000001c397808 */ /* 0x000fe20004800000 */
[----:B------:R-:W-:Y:S01]  /*fe70*/  UISETP.NE.AND UP2, UPT, UR30, URZ, UPT ;  /* 0x0000003f1e00728c */ /* 0x000fe2000bf45270 */
[----:B------:R-:W-:Y:S01]  /*fe80*/  PLOP3.LUT P3, PT, PT, PT, UP3, 0x40, 0x0 ;  /* 0x000000000000781c */ /* 0x000fe20003f6e838 */
[----:B------:R-:W-:Y:S01]  /*fe90*/  UISETP.NE.AND UP3, UPT, UR31, URZ, UPT ;  /* 0x0000003f1f00728c */ /* 0x000fe2000bf65270 */
[----:B------:R-:W-:Y:S01]  /*fea0*/  ISETP.GT.AND P1, PT, R3, 0x8, P4 ;  /* 0x000000080300780c */ /* 0x000fe20002724270 */
[----:B------:R1:W3:Y:S01]  /*feb0*/  MUFU.TANH R56, R6 ;  /* 0x0000000600387308 */ /* 0x0002e20000002400 */
[----:B------:R-:W-:Y:S01]  /*fec0*/  FSEL R59, R27, -INF , !P2 ;  /* 0xff8000001b3b7808 */ /* 0x000fe20005000000 */
[----:B------:R-:W-:Y:S01]  /*fed0*/  UISETP.NE.AND UP4, UPT, UR42, URZ, UPT ;  /* 0x0000003f2a00728c */ /* 0x000fe2000bf85270 */
[----:B------:R-:W-:Y:S01]  /*fee0*/  PLOP3.LUT P0, PT, PT, PT, UP1, 0x40, 0x0 ;  /* 0x000000000000781c */ /* 0x000fe20003f0e818 */
[----:B------:R-:W-:Y:S01]  /*fef0*/  UISETP.NE.AND UP1, UPT, UR29, URZ, UPT ;  /* 0x0000003f1d00728c */ /* 0x000fe2000bf25270 */
[----:B------:R-:W-:Y:S01]  /*ff00*/  ISETP.GT.AND P2, PT, R3, 0x9, P3 ;  /* 0x000000090300780c */ /* 0x000fe20001f44270 */
[----:B------:R-:W-:Y:S01]  /*ff10*/  FMUL.FTZ R16, R125, c[0x0][0x320] ;  /* 0x0000c8007d107a20 */ /* 0x000fe20000410000 */
[----:B------:R-:W-:Y:S01]  /*ff20*/  ISETP.LT.OR P1, PT, R5, 0x9, P1 ;  /* 0x000000090500780c */ /* 0x000fe20000f21670 */
[----:B------:R4:W2:Y:S01]  /*ff30*/  MUFU.TANH R46, R11 ;  /* 0x0000000b002e7308 */ /* 0x0008a20000002400 */
[----:B------:R-:W-:Y:S01]  /*ff40*/  PLOP3.LUT P5, PT, PT, PT, UP0, 0x40, 0x0 ;  /* 0x000000000000781c */ /* 0x000fe20003fae808 */
[----:B------:R-:W-:Y:S01]  /*ff50*/  UISETP.NE.AND UP0, UPT, UR28, URZ, UPT ;  /* 0x0000003f1c00728c */ /* 0x000fe2000bf05270 */
[----:B------:R-:W-:Y:S01]  /*ff60*/  ISETP.GT.AND P0, PT, R3, 0x10, P0 ;  /* 0x000000100300780c */ /* 0x000fe20000704270 */
[----:B------:R-:W-:Y:S01]  /*ff70*/  FMUL.FTZ R15, R121, c[0x0][0x320] ;  /* 0x0000c800790f7a20 */ /* 0x000fe20000410000 */
[----:B------:R-:W-:Y:S01]  /*ff80*/  ISETP.LT.OR P2, PT, R5, 0xa, P2 ;  /* 0x0000000a0500780c */ /* 0x000fe20001741670 */
[----:B------:R-:W-:Y:S01]  /*ff90*/  FMUL.FTZ R13, R129, c[0x0][0x320] ;  /* 0x0000c800810d7a20 */ /* 0x000fe20000410000 */
[----:B------:R-:W-:Y:S01]  /*ffa0*/  FSEL R65, R24, -INF , !P1 ;  /* 0xff80000018417808 */ /* 0x000fe20004800000 */
[----:B-1----:R-:W-:Y:S01]  /*ffb0*/  FMUL.FTZ R6, R161, c[0x0][0x320] ;  /* 0x0000c800a1067a20 */ /* 0x002fe20000410000 */
[----:B------:R-:W-:Y:S01]  /*ffc0*/  ISETP.GT.AND P1, PT, R3, 0x11, P5 ;  /* 0x000000110300780c */ /* 0x000fe20002f24270 */
[----:B------:R-:W-:Y:S01]  /*ffd0*/  FMUL.FTZ R10, R172, c[0x0][0x320] ;  /* 0x0000c800ac0a7a20 */ /* 0x000fe20000410000 */
[----:B------:R-:W-:Y:S01]  /*ffe0*/  PLOP3.LUT P4, PT, PT, PT, UP3, 0x40, 0x0 ;  /* 0x000000000000781c */ /* 0x000fe20003f8e838 */
[----:B------:R1:W1:Y:S01]  /*fff0*/  MUFU.TANH R53, R6 ;  /* 0x0000000600357308 */ /* 0x0002620000002400 */
[C---:B------:R-:W-:Y:S01]  /*10000*/  ISETP.LT.OR P0, PT, R5.reuse, 0x11, P0 ;  /* 0x000000110500780c */ /* 0x040fe20000701670 */
[----:B------:R-:W-:Y:S01]  /*10010*/  UISETP.NE.AND UP3, UPT, UR14, URZ, UPT ;  /* 0x0000003f0e00728c */ /* 0x000fe2000bf65270 */
[----:B------:R-:W-:Y:S01]  /*10020*/  FSEL R66, R18, -INF , !P2 ;  /* 0xff80000012427808 */ /* 0x000fe20005000000 */
[----:B------:R-:W-:Y:S01]  /*10030*/  FMUL.FTZ R9, R116, c[0x0][0x320] ;  /* 0x0000c80074097a20 */ /* 0x000fe20000410000 */
[----:B------:R-:W-:Y:S01]  /*10040*/  ISETP.LT.OR P2, PT, R5, 0x12, P1 ;  /* 0x000000120500780c */ /* 0x000fe20000f41670 */
[----:B------:R-:W-:Y:S01]  /*10050*/  FMUL.FTZ R8, R117, c[0x0][0x320] ;  /* 0x0000c80075087a20 */ /* 0x000fe20000410000 */
[----:B------:R-:W-:Y:S01]  /*10060*/  PLOP3.LUT P3, PT, PT, PT, UP2, 0x40, 0x0 ;  /* 0x000000000000781c */ /* 0x000fe20003f6e828 */
[----:B------:R-:W-:Y:S01]  /*10070*/  UISETP.NE.AND UP2, UPT, UR25, URZ, UPT ;  /* 0x0000003f1900728c */ /* 0x000fe2000bf45270 */
[----:B------:R-:W-:Y:S01]  /*10080*/  ISETP.GT.AND P1, PT, R3, 0x18, P4 ;  /* 0x000000180300780c */ /* 0x000fe20002724270 */
[----:B------:R-:W-:Y:S01]  /*10090*/  FMUL.FTZ R7, R169, c[0x0][0x320] ;  /* 0x0000c800a9077a20 */ /* 0x000fe20000410000 */
[----:B------:R-:W-:Y:S01]  /*100a0*/  FSEL R80, R30, -INF , !P0 ;  /* 0xff8000001e507808 */ /* 0x000fe20004000000 */
[----:B----4-:R-:W-:Y:S01]  /*100b0*/  FMUL.FTZ R11, R132, c[0x0][0x320] ;  /* 0x0000c800840b7a20 */ /* 0x010fe20000410000 */
[----:B------:R-:W-:Y:S01]  /*100c0*/  PLOP3.LUT P0, PT, PT, PT, UP1, 0x40, 0x0 ;  /* 0x000000000000781c */ /* 0x000fe20003f0e818 */
[----:B------:R-:W-:Y:S01]  /*100d0*/  UISETP.NE.AND UP1, UPT, UR20, URZ, UPT ;  /* 0x0000003f1400728c */ /* 0x000fe2000bf25270 */
[----:B------:R-:W-:Y:S01]  /*100e0*/  FSEL R81, R29, -INF , !P2 ;  /* 0xff8000001d517808 */ /* 0x000fe20005000000 */
[----:B-1----:R-:W-:Y:S01]  /*100f0*/  FMUL.FTZ R6, R137, c[0x0][0x320] ;  /* 0x0000c80089067a20 */ /* 0x002fe20000410000 */
[----:B------:R-:W-:Y:S01]  /*10100*/  ISETP.GT.AND P2, PT, R3, 0x19, P3 ;  /* 0x000000190300780c */ /* 0x000fe20001f44270 */
[----:B------:R-:W1:Y:S01]  /*10110*/  MUFU.TANH R49, R16 ;  /* 0x0000001000317308 */ /* 0x000e620000002400 */
[----:B------:R-:W-:-:S02]  /*10120*/  ISETP.LT.OR P1, PT, R5, 0x19, P1 ;  /* 0x000000190500780c */ /* 0x000fc40000f21670 */
[----:B------:R-:W-:Y:S01]  /*10130*/  PLOP3.LUT P5, PT, PT, PT, UP0, 0x40, 0x0 ;  /* 0x000000000000781c */ /* 0x000fe20003fae808 */
[----:B------:R-:W-:Y:S01]  /*10140*/  UISETP.NE.AND UP0, UPT, UR16, URZ, UPT ;  /* 0x0000003f1000728c */ /* 0x000fe2000bf05270 */
[----:B------:R-:W-:Y:S02]  /*10150*/  ISETP.GT.AND P0, PT, R3, 0x20, P0 ;  /* 0x000000200300780c */ /* 0x000fe40000704270 */
[----:B------:R-:W-:Y:S01]  /*10160*/  ISETP.LT.OR P2, PT, R5, 0x1a, P2 ;  /* 0x0000001a0500780c */ /* 0x000fe20001741670 */
[----:B------:R4:W1:Y:S01]  /*10170*/  MUFU.TANH R55, R6 ;  /* 0x0000000600377308 */ /* 0x0008620000002400 */
[----:B------:R-:W-:Y:S02]  /*10180*/  FSEL R96, R26, -INF , !P1 ;  /* 0xff8000001a607808 */ /* 0x000fe40004800000 */
[----:B------:R-:W-:Y:S02]  /*10190*/  ISETP.GT.AND P1, PT, R3, 0x21, P5 ;  /* 0x000000210300780c */ /* 0x000fe40002f24270 */
[----:B------:R-:W-:Y:S01]  /*101a0*/  PLOP3.LUT P4, PT, PT, PT, UP2, 0x40, 0x0 ;  /* 0x000000000000781c */ /* 0x000fe20003f8e828 */
[----:B------:R-:W-:Y:S01]  /*101b0*/  UISETP.NE.AND UP2, UPT, UR11, URZ, UPT ;  /* 0x0000003f0b00728c */ /* 0x000fe2000bf45270 */
[----:B------:R-:W-:Y:S01]  /*101c0*/  ISETP.LT.OR P0, PT, R5, 0x21, P0 ;  /* 0x000000210500780c */ /* 0x000fe20000701670 */
[----:B------:R-:W1:Y:S01]  /*101d0*/  MUFU.TANH R34, R15 ;  /* 0x0000000f00227308 */ /* 0x000e620000002400 */
[----:B------:R-:W-:-:S02]  /*101e0*/  FSEL R97, R25, -INF , !P2 ;  /* 0xff80000019617808 */ /* 0x000fc40005000000 */
[----:B------:R-:W-:Y:S02]  /*101f0*/  ISETP.LT.OR P2, PT, R5, 0x22, P1 ;  /* 0x000000220500780c */ /* 0x000fe40000f41670 */
[----:B------:R-:W-:Y:S01]  /*10200*/  PLOP3.LUT P3, PT, PT, PT, UP1, 0x40, 0x0 ;  /* 0x000000000000781c */ /* 0x000fe20003f6e818 */
[----:B------:R-:W-:Y:S01]  /*10210*/  UISETP.NE.AND UP1, UPT, UR10, URZ, UPT ;  /* 0x0000003f0a00728c */ /* 0x000fe2000bf25270 */
[----:B------:R-:W-:Y:S01]  /*10220*/  ISETP.GT.AND P1, PT, R3, 0x28, P4 ;  /* 0x000000280300780c */ /* 0x000fe20002724270 */
[----:B----4-:R-:W-:Y:S01]  /*10230*/  FMUL.FTZ R6, R185, c[0x0][0x320] ;  /* 0x0000c800b9067a20 */ /* 0x010fe20000410000 */
[----:B------:R-:W-:Y:S01]  /*10240*/  FSEL R104, R17, -INF , !P0 ;  /* 0xff80000011687808 */ /* 0x000fe20004000000 */
[----:B------:R-:W4:Y:S01]  /*10250*/  MUFU.TANH R33, R14 ;  /* 0x0000000e00217308 */ /* 0x000f220000002400 */
[----:B------:R-:W-:Y:S01]  /*10260*/  PLOP3.LUT P0, PT, PT, PT, UP0, 0x40, 0x0 ;  /* 0x000000000000781c */ /* 0x000fe20003f0e808 */
[----:B------:R-:W-:Y:S01]  /*10270*/  UISETP.NE.AND UP0, UPT, UR7, URZ, UPT ;  /* 0x0000003f0700728c */ /* 0x000fe2000bf05270 */
[----:B------:R-:W-:-:S02]  /*10280*/  FSEL R105, R64, -INF , !P2 ;  /* 0xff80000040697808 */ /* 0x000fc40005000000 */
[----:B------:R-:W-:Y:S02]  /*10290*/  ISETP.GT.AND P2, PT, R3, 0x29, P3 ;  /* 0x000000290300780c */ /* 0x000fe40001f44270 */
[----:B------:R-:W-:Y:S01]  /*102a0*/  ISETP.LT.OR P1, PT, R5, 0x29, P1 ;  /* 0x000000290500780c */ /* 0x000fe20000f21670 */
[----:B------:R5:W1:Y:S01]  /*102b0*/  MUFU.TANH R50, R6 ;  /* 0x0000000600327308 */ /* 0x000a620000002400 */
[----:B------:R-:W-:Y:S01]  /*102c0*/  PLOP3.LUT P5, PT, PT, PT, UP3, 0x40, 0x0 ;  /* 0x000000000000781c */ /* 0x000fe20003fae838 */
[----:B------:R-:W-:Y:S01]  /*102d0*/  UISETP.NE.AND UP3, UPT, UR41, URZ, UPT ;  /* 0x0000003f2900728c */ /* 0x000fe2000bf65270 */
[----:B------:R-:W-:Y:S02]  /*102e0*/  ISETP.GT.AND P0, PT, R3, 0x30, P0 ;  /* 0x000000300300780c */ /* 0x000fe40000704270 */
[----:B------:R-:W-:Y:S02]  /*102f0*/  ISETP.LT.OR P2, PT, R5, 0x2a, P2 ;  /* 0x0000002a0500780c */ /* 0x000fe40001741670 */
[----:B------:R-:W-:Y:S01]  /*10300*/  FSEL R106, R63, -INF , !P1 ;  /* 0xff8000003f6a7808 */ /* 0x000fe20004800000 */
[----:B------:R-:W1:Y:S01]  /*10310*/  MUFU.TANH R32, R13 ;  /* 0x0000000d00207308 */ /* 0x000e620000002400 */
[----:B------:R-:W-:-:S02]  /*10320*/  ISETP.GT.AND P1, PT, R3, 0x31, P5 ;  /* 0x000000310300780c */ /* 0x000fc40002f24270 */
[----:B------:R-:W-:Y:S01]  /*10330*/  PLOP3.LUT P4, PT, PT, PT, UP2, 0x40, 0x0 ;  /* 0x000000000000781c */ /* 0x000fe20003f8e828 */
[----:B------:R-:W-:Y:S01]  /*10340*/  UISETP.NE.AND UP2, UPT, UR40, URZ, UPT ;  /* 0x0000003f2800728c */ /* 0x000fe2000bf45270 */
[----:B------:R-:W-:Y:S02]  /*10350*/  ISETP.LT.OR P0, PT, R5, 0x31, P0 ;  /* 0x000000310500780c */ /* 0x000fe40000701670 */
[----:B------:R-:W-:Y:S01]  /*10360*/  FSEL R109, R61, -INF , !P2 ;  /* 0xff8000003d6d7808 */ /* 0x000fe20005000000 */
[----:B-----5:R-:W-:Y:S01]  /*10370*/  FMUL.FTZ R6, R112, c[0x0][0x320] ;  /* 0x0000c80070067a20 */ /* 0x020fe20000410000 */
[----:B------:R-:W-:Y:S01]  /*10380*/  ISETP.LT.OR P2, PT, R5, 0x32, P1 ;  /* 0x000000320500780c */ /* 0x000fe20000f41670 */
[----:B------:R-:W1:Y:S01]  /*10390*/  MUFU.TANH R30, R10 ;  /* 0x0000000a001e7308 */ /* 0x000e620000002400 */
[----:B------:R-:W-:Y:S01]  /*103a0*/  PLOP3.LUT P3, PT, PT, PT, UP1, 0x40, 0x0 ;  /* 0x000000000000781c */ /* 0x000fe20003f6e818 */
[----:B------:R-:W-:Y:S01]  /*103b0*/  UISETP.NE.AND UP1, UPT, UR39, URZ, UPT ;  /* 0x0000003f2700728c */ /* 0x000fe2000bf25270 */
[----:B------:R-:W-:-:S02]  /*103c0*/  FSEL R164, R58, -INF , !P0 ;  /* 0xff8000003aa47808 */ /* 0x000fc40004000000 */
[C---:B------:R-:W-:Y:S02]  /*103d0*/  ISETP.GT.AND P1, PT, R3.reuse, 0x38, P4 ;  /* 0x000000380300780c */ /* 0x040fe40002724270 */
[----:B------:R-:W-:Y:S01]  /*103e0*/  PLOP3.LUT P0, PT, PT, PT, UP0, 0x40, 0x0 ;  /* 0x000000000000781c */ /* 0x000fe20003f0e808 */
[----:B------:R5:W1:Y:S01]  /*103f0*/  MUFU.TANH R54, R6 ;  /* 0x0000000600367308 */ /* 0x000a620000002400 */
[----:B------:R-:W-:Y:S01]  /*10400*/  FSEL R166, R60, -INF , !P2 ;  /* 0xff8000003ca67808 */ /* 0x000fe20005000000 */
[----:B------:R-:W-:Y:S01]  /*10410*/  UISETP.NE.AND UP0, UPT, UR38, URZ, UPT ;  /* 0x0000003f2600728c */ /* 0x000fe2000bf05270 */
[----:B------:R-:W-:Y:S01]  /*10420*/  ISETP.GT.AND P2, PT, R3, 0x39, P3 ;  /* 0x000000390300780c */ /* 0x000fe20001f44270 */
[----:B------:R-:W-:Y:S01]  /*10430*/  UP2UR UR38, UPR, URZ, 0x40 ;  /* 0x000000403f267883 */ /* 0x000fe20008000000 */
[----:B------:R-:W-:Y:S02]  /*10440*/  ISETP.LT.OR P1, PT, R5, 0x39, P1 ;  /* 0x000000390500780c */ /* 0x000fe40000f21670 */
[----:B------:R-:W-:Y:S01]  /*10450*/  ISETP.GT.AND P0, PT, R3, 0x40, P0 ;  /* 0x000000400300780c */ /* 0x000fe20000704270 */
[----:B------:R-:W1:Y:S01]  /*10460*/  MUFU.TANH R31, R9 ;  /* 0x00000009001f7308 */ /* 0x000e620000002400 */
[----:B------:R-:W-:-:S02]  /*10470*/  ISETP.LT.OR P2, PT, R5, 0x3a, P2 ;  /* 0x0000003a0500780c */ /* 0x000fc40001741670 */
[----:B------:R-:W-:Y:S02]  /*10480*/  FSEL R165, R51, -INF , !P1 ;  /* 0xff80000033a57808 */ /* 0x000fe40004800000 */
[----:B------:R-:W-:Y:S01]  /*10490*/  PLOP3.LUT P4, PT, PT, PT, UP6, 0x40, 0x0 ;  /* 0x000000000000781c */ /* 0x000fe20003f8e868 */
[----:B------:R-:W-:Y:S01]  /*104a0*/  UISETP.NE.AND UP6, UPT, UR23, URZ, UPT ;  /* 0x0000003f1700728c */ /* 0x000fe2000bfc5270 */
[----:B------:R-:W-:Y:S01]  /*104b0*/  ISETP.LT.OR P1, PT, R5, 0x41, P0 ;  /* 0x000000410500780c */ /* 0x000fe20000721670 */
[----:B-----5:R-:W-:Y:S01]  /*104c0*/  FMUL.FTZ R6, R113, c[0x0][0x320] ;  /* 0x0000c80071067a20 */ /* 0x020fe20000410000 */
[----:B------:R-:W-:Y:S01]  /*104d0*/  PLOP3.LUT P3, PT, PT, PT, UP5, 0x40, 0x0 ;  /* 0x000000000000781c */ /* 0x000fe20003f6e858 */
[----:B------:R-:W1:Y:S01]  /*104e0*/  MUFU.TANH R29, R8 ;  /* 0x00000008001d7308 */ /* 0x000e620000002400 */
[----:B------:R-:W-:Y:S02]  /*104f0*/  PLOP3.LUT P0, PT, PT, PT, UP4, 0x40, 0x0 ;  /* 0x000000000000781c */ /* 0x000fe40003f0e848 */
[----:B------:R-:W-:-:S02]  /*10500*/  FSEL R168, R48, -INF , !P2 ;  /* 0xff80000030a87808 */ /* 0x000fc40005000000 */
[----:B------:R-:W-:Y:S02]  /*10510*/  FSEL R179, R45, -INF , !P1 ;  /* 0xff8000002db37808 */ /* 0x000fe40004800000 */
[C---:B------:R-:W-:Y:S01]  /*10520*/  ISETP.GT.AND P2, PT, R3.reuse, 0x41, P4 ;  /* 0x000000410300780c */ /* 0x040fe20002744270 */
[----:B------:R5:W1:Y:S01]  /*10530*/  MUFU.TANH R52, R6 ;  /* 0x0000000600347308 */ /* 0x000a620000002400 */
[C---:B------:R-:W-:Y:S02]  /*10540*/  ISETP.GT.AND P1, PT, R3.reuse, 0x48, P3 ;  /* 0x000000480300780c */ /* 0x040fe40001f24270 */
[----:B------:R-:W-:Y:S02]  /*10550*/  ISETP.GT.AND P0, PT, R3, 0x49, P0 ;  /* 0x000000490300780c */ /* 0x000fe40000704270 */
[C---:B------:R-:W-:Y:S02]  /*10560*/  ISETP.LT.OR P2, PT, R5.reuse, 0x42, P2 ;  /* 0x000000420500780c */ /* 0x040fe40001741670 */
[C---:B------:R-:W-:Y:S01]  /*10570*/  ISETP.LT.OR P1, PT, R5.reuse, 0x49, P1 ;  /* 0x000000490500780c */ /* 0x040fe20000f21670 */
[----:B------:R-:W1:Y:S01]  /*10580*/  MUFU.TANH R28, R7 ;  /* 0x00000007001c7308 */ /* 0x000e620000002400 */
[----:B------:R-:W-:-:S02]  /*10590*/  ISETP.LT.OR P0, PT, R5, 0x4a, P0 ;  /* 0x0000004a0500780c */ /* 0x000fc40000701670 */
[----:B------:R-:W-:Y:S02]  /*105a0*/  FSEL R180, R47, -INF , !P2 ;  /* 0xff8000002fb47808 */ /* 0x000fe40005000000 */
[----:B------:R-:W-:Y:S02]  /*105b0*/  PLOP3.LUT P2, PT, PT, PT, UP2, 0x40, 0x0 ;  /* 0x000000000000781c */ /* 0x000fe40003f4e828 */
[----:B------:R-:W-:Y:S01]  /*105c0*/  FSEL R182, R41, -INF , !P1 ;  /* 0xff80000029b67808 */ /* 0x000fe20004800000 */
[----:B-----5:R-:W-:Y:S01]  /*105d0*/  FMUL.FTZ R6, R156, c[0x0][0x320] ;  /* 0x0000c8009c067a20 */ /* 0x020fe20000410000 */
[----:B------:R-:W-:Y:S01]  /*105e0*/  PLOP3.LUT P1, PT, PT, PT, UP1, 0x40, 0x0 ;  /* 0x000000000000781c */ /* 0x000fe20003f2e818 */
[----:B------:R-:W1:Y:S01]  /*105f0*/  MUFU.TANH R26, R12 ;  /* 0x0000000c001a7308 */ /* 0x000e620000002400 */
[----:B------:R-:W-:Y:S02]  /*10600*/  FSEL R184, R38, -INF , !P0 ;  /* 0xff80000026b87808 */ /* 0x000fe40004000000 */
[----:B------:R-:W-:-:S02]  /*10610*/  PLOP3.LUT P0, PT, PT, PT, UP0, 0x40, 0x0 ;  /* 0x000000000000781c */ /* 0x000fc40003f0e808 */
[C---:B------:R-:W-:Y:S02]  /*10620*/  ISETP.GT.AND P2, PT, R3.reuse, 0x51, P2 ;  /* 0x000000510300780c */ /* 0x040fe40001744270 */
[C---:B------:R-:W-:Y:S01]  /*10630*/  ISETP.GT.AND P1, PT, R3.reuse, 0x58, P1 ;  /* 0x000000580300780c */ /* 0x040fe20000f24270 */
[----:B------:R5:W1:Y:S01]  /*10640*/  MUFU.TANH R43, R6 ;  /* 0x00000006002b7308 */ /* 0x000a620000002400 */
[----:B------:R-:W-:Y:S02]  /*10650*/  ISETP.GT.AND P0, PT, R3, 0x59, P0 ;  /* 0x000000590300780c */ /* 0x000fe40000704270 */
[C---:B------:R-:W-:Y:S02]  /*10660*/  ISETP.LT.OR P3, PT, R5.reuse, 0x52, P2 ;  /* 0x000000520500780c */ /* 0x040fe40001761670 */
[C---:B------:R-:W-:Y:S02]  /*10670*/  ISETP.LT.OR P2, PT, R5.reuse, 0x59, P1 ;  /* 0x000000590500780c */ /* 0x040fe40000f41670 */
[----:B------:R-:W-:Y:S01]  /*10680*/  ISETP.LT.OR P1, PT, R5, 0x5a, P0 ;  /* 0x0000005a0500780c */ /* 0x000fe20000721670 */
[----:B------:R-:W1:Y:S01]  /*10690*/  MUFU.TANH R25, R11 ;  /* 0x0000000b00197308 */ /* 0x000e620000002400 */
[----:B------:R-:W-:Y:S01]  /*106a0*/  PLOP3.LUT P0, PT, PT, PT, UP6, 0x40, 0x0 ;  /* 0x000000000000781c */ /* 0x000fe20003f0e868 */
[----:B------:R-:W-:Y:S01]  /*106b0*/  UISETP.NE.AND UP6, UPT, UR38, URZ, UPT ;  /* 0x0000003f2600728c */ /* 0x000fe2000bfc5270 */
[----:B------:R-:W-:-:S02]  /*106c0*/  PLOP3.LUT P5, PT, PT, PT, UP3, 0x40, 0x0 ;  /* 0x000000000000781c */ /* 0x000fc40003fae838 */
[----:B------:R-:W-:Y:S02]  /*106d0*/  FSEL R204, R44, -INF , !P3 ;  /* 0xff8000002ccc7808 */ /* 0x000fe40005800000 */
[----:B------:R-:W-:Y:S01]  /*106e0*/  ISETP.GT.AND P4, PT, R3, 0x50, P5 ;  /* 0x000000500300780c */ /* 0x000fe20002f84270 */
[----:B-----5:R-:W-:Y:S01]  /*106f0*/  FMUL.FTZ R6, R157, c[0x0][0x320] ;  /* 0x0000c8009d067a20 */ /* 0x020fe20000410000 */
[----:B------:R-:W-:Y:S01]  /*10700*/  FSEL R203, R37, -INF , !P2 ;  /* 0xff80000025cb7808 */ /* 0x000fe20005000000 */
[----:B------:R-:W-:Y:S01]  /*10710*/  FMUL.FTZ R3, R136, c[0x0][0x320] ;  /* 0x0000c80088037a20 */ /* 0x000fe20000410000 */
[----:B------:R-:W-:Y:S01]  /*10720*/  ISETP.LT.OR P4, PT, R5, 0x51, P4 ;  /* 0x000000510500780c */ /* 0x000fe20002781670 */
[----:B------:R5:W1:Y:S01]  /*10730*/  MUFU.TANH R42, R6 ;  /* 0x00000006002a7308 */ /* 0x000a620000002400 */
[----:B------:R-:W-:Y:S02]  /*10740*/  FSEL R202, R35, -INF , !P1 ;  /* 0xff80000023ca7808 */ /* 0x000fe40004800000 */
[----:B------:R-:W-:-:S05]  /*10750*/  FSEL R205, R40, -INF , !P4 ;  /* 0xff80000028cd7808 */ /* 0x000fca0006000000 */
[----:B------:R-:W1:Y:S01]  /*10760*/  MUFU.TANH R24, R3 ;  /* 0x0000000300187308 */ /* 0x000e620000002400 */
[----:B-----5:R-:W-:-:S07]  /*10770*/  FMUL.FTZ R6, R128, c[0x0][0x320] ;  /* 0x0000c80080067a20 */ /* 0x020fce0000410000 */
[----:B------:R5:W1:Y:S02]  /*10780*/  MUFU.TANH R39, R6 ;  /* 0x0000000600277308 */ /* 0x000a640000002400 */
[----:B-----5:R-:W-:-:S06]  /*10790*/  FMUL.FTZ R6, R120, c[0x0][0x320] ;  /* 0x0000c80078067a20 */ /* 0x020fcc0000410000 */
[----:B------:R5:W1:Y:S02]  /*107a0*/  MUFU.TANH R36, R6 ;  /* 0x0000000600247308 */ /* 0x000a640000002400 */
[----:B-----5:R-:W-:-:S06]  /*107b0*/  FMUL.FTZ R6, R160, c[0x0][0x320] ;  /* 0x0000c800a0067a20 */ /* 0x020fcc0000410000 */
[----:B------:R5:W1:Y:S02]  /*107c0*/  MUFU.TANH R27, R6 ;  /* 0x00000006001b7308 */ /* 0x000a640000002400 */
[----:B-----5:R-:W5:Y:S02]  /*107d0*/  SHFL.IDX PT, R6, R19, 0x2, 0x1c1f ;  /* 0x005c1f0013067f89 */ /* 0x020f6400000e0000 */
[--C-:B-----5:R-:W-:Y:S02]  /*107e0*/  IMAD.IADD R5, R20, 0x1, R6.reuse ;  /* 0x0000000114057824 */ /* 0x120fe400078e0206 */
        /* <DEDUP_REMOVED lines=15> */
.L_x_445:
[----:B------:R-:W-:-:S04]  /*108e0*/  MOV R7, c[0x0][0x32c] ;  /* 0x0000cb0000077a02 */ /* 0x000fc80000000f00 */
[----:B------:R-:W-:-:S13]  /*108f0*/  ISETP.NE.AND P0, PT, R7, 0x1, PT ;  /* 0x000000010700780c */ /* 0x000fda0003f05270 */
[----:B------:R-:W-:-:S05]  /*10900*/  @P0 IMAD.HI.U32 R7, R6, c[0x0][0x330], RZ ;  /* 0x0000cc0006070a27 */ /* 0x000fca00078e00ff */
[----:B------:R-:W-:Y:S02]  /*10910*/  @P0 SHF.R.U32.HI R6, RZ, c[0x0][0x334], R7 ;  /* 0x0000cd00ff060a19 */ /* 0x000fe40000011607 */
.L_x_446:
[----:B------:R-:W-:Y:S05]  /*10920*/  BSYNC B0 ;  /* 0x0000000000007941 */ /* 0x000fea0003800000 */
.L_x_444:
[----:B------:R-:W-:-:S05]  /*10930*/  IMAD R6, R6, c[0x0][0x32c], R23 ;  /* 0x0000cb0006067a24 */ /* 0x000fca00078e0217 */
[----:B------:R-:W-:Y:S02]  /*10940*/  IADD3 R7, R6, c[0x0][0x32c], RZ ;  /* 0x0000cb0006077a10 */ /* 0x000fe40007ffe0ff */
[----:B------:R-:W-:Y:S02]  /*10950*/  IMNMX R3, R3, R6, !PT ;  /* 0x0000000603037217 */ /* 0x000fe40007800200 */
[----:B------:R-:W-:Y:S02]  /*10960*/  IMNMX R5, R5, R7, PT ;  /* 0x0000000705057217 */ /* 0x000fe40003800200 */
.L_x_443:
[----:B-1234-:R-:W-:Y:S01]  /*10970*/  UP2UR UR42, UPR, URZ, 0x10 ;  /* 0x000000103f2a7883 */ /* 0x01efe20008000000 */
        /* <DEDUP_REMOVED lines=17> */
[----:B------:R-:W-:Y:S01]  /*10a90*/  PLOP3.LUT P0, PT, PT, PT, UP2, 0x40, 0x0 ;  /* 0x000000000000781c */ /* 0x000fe20003f0e828 */
[----:B------:R-:W-:Y:S01]  /*10aa0*/  UISETP.NE.AND UP1, UPT, UR33, URZ, UPT ;  /* 0x0000003f2100728c */ /* 0x000fe2000bf25270 */
[C---:B------:R-:W-:Y:S01]  /*10ab0*/  ISETP.GT.AND P1, PT, R3.reuse, 0x1, P1 ;  /* 0x000000010300780c */ /* 0x040fe20000f24270 */
[----:B------:R-:W-:Y:S01]  /*10ac0*/  UISETP.NE.AND UP3, UPT, UR32, URZ, UPT ;  /* 0x0000003f2000728c */ /* 0x000fe2000bf65270 */
[----:B------:R-:W-:Y:S01]  /*10ad0*/  PLOP3.LUT P3, PT, PT, PT, UP0, 0x40, 0x0 ;  /* 0x000000000000781c */ /* 0x000fe20003f6e808 */
[----:B------:R-:W-:Y:S01]  /*10ae0*/  UISETP.NE.AND UP2, UPT, UR31, URZ, UPT ;  /* 0x0000003f1f00728c */ /* 0x000fe2000bf45270 */
[----:B------:R-:W-:Y:S01]  /*10af0*/  FSEL R100, R26, -INF , !P2 ;  /* 0xff8000001a647808 */ /* 0x000fe20005000000 */
[----:B------:R-:W-:Y:S01]  /*10b00*/  UISETP.NE.AND UP0, UPT, UR29, URZ, UPT ;  /* 0x0000003f1d00728c */ /* 0x000fe2000bf05270 */
[----:B------:R-:W-:Y:S01]  /*10b10*/  ISETP.GT.AND P2, PT, R3, 0x8, P0 ;  /* 0x000000080300780c */ /* 0x000fe20000744270 */
[----:B-1----:R-:W-:Y:S01]  /*10b20*/  FMUL.FTZ R6, R162, c[0x0][0x320] ;  /* 0x0000c800a2067a20 */ /* 0x002fe20000410000 */
[----:B------:R-:W-:Y:S01]  /*10b30*/  ISETP.LT.OR P0, PT, R5, 0x2, P1 ;  /* 0x000000020500780c */ /* 0x000fe20000f01670 */
[----:B------:R-:W-:Y:S01]  /*10b40*/  UISETP.NE.AND UP4, UPT, UR42, URZ, UPT ;  /* 0x0000003f2a00728c */ /* 0x000fe2000bf85270 */
[----:B------:R-:W-:Y:S01]  /*10b50*/  PLOP3.LUT P5, PT, PT, PT, UP1, 0x40, 0x0 ;  /* 0x000000000000781c */ /* 0x000fe20003fae818 */
[----:B------:R-:W-:Y:S01]  /*10b60*/  UISETP.NE.AND UP1, UPT, UR30, URZ, UPT ;  /* 0x0000003f1e00728c */ /* 0x000fe2000bf25270 */
[----:B------:R-:W-:Y:S01]  /*10b70*/  ISETP.GT.AND P1, PT, R3, 0x9, P3 ;  /* 0x000000090300780c */ /* 0x000fe20001f24270 */
[----:B------:R1:W3:Y:S01]  /*10b80*/  MUFU.TANH R74, R6 ;  /* 0x00000006004a7308 */ /* 0x0002e20000002400 */
[----:B------:R-:W-:Y:S01]  /*10b90*/  ISETP.LT.OR P2, PT, R5, 0x9, P2 ;  /* 0x000000090500780c */ /* 0x000fe20001741670 */
[----:B------:R-:W-:Y:S01]  /*10ba0*/  FMUL.FTZ R13, R118, c[0x0][0x320] ;  /* 0x0000c800760d7a20 */ /* 0x000fe20000410000 */
[----:B------:R-:W-:Y:S01]  /*10bb0*/  FSEL R101, R50, -INF , !P0 ;  /* 0xff80000032657808 */ /* 0x000fe20004000000 */
[----:B------:R-:W-:Y:S01]  /*10bc0*/  FMUL.FTZ R12, R119, c[0x0][0x320] ;  /* 0x0000c800770c7a20 */ /* 0x000fe20000410000 */
[----:B------:R-:W-:Y:S01]  /*10bd0*/  ISETP.GT.AND P0, PT, R3, 0x10, P5 ;  /* 0x000000100300780c */ /* 0x000fe20002f04270 */
[----:B------:R-:W-:Y:S01]  /*10be0*/  FMUL.FTZ R11, R135, c[0x0][0x320] ;  /* 0x0000c800870b7a20 */ /* 0x000fe20000410000 */
[----:B------:R-:W-:Y:S01]  /*10bf0*/  ISETP.LT.OR P1, PT, R5, 0xa, P1 ;  /* 0x0000000a0500780c */ /* 0x000fe20000f21670 */
[----:B------:R-:W-:Y:S01]  /*10c00*/  FMUL.FTZ R18, R131, c[0x0][0x320] ;  /* 0x0000c80083127a20 */ /* 0x000fe20000410000 */
[----:B------:R-:W-:Y:S01]  /*10c10*/  PLOP3.LUT P4, PT, PT, PT, UP3, 0x40, 0x0 ;  /* 0x000000000000781c */ /* 0x000fe20003f8e838 */
[----:B------:R-:W-:Y:S01]  /*10c20*/  UISETP.NE.AND UP3, UPT, UR28, URZ, UPT ;  /* 0x0000003f1c00728c */ /* 0x000fe2000bf65270 */
[----:B------:R-:W-:Y:S01]  /*10c30*/  FSEL R102, R27, -INF , !P2 ;  /* 0xff8000001b667808 */ /* 0x000fe20005000000 */
[----:B------:R-:W-:Y:S01]  /*10c40*/  FMUL.FTZ R14, R134, c[0x0][0x320] ;  /* 0x0000c800860e7a20 */ /* 0x000fe20000410000 */
[----:B------:R-:W-:Y:S01]  /*10c50*/  ISETP.LT.OR P2, PT, R5, 0x11, P0 ;  /* 0x000000110500780c */ /* 0x000fe20000741670 */
[----:B------:R-:W-:Y:S01]  /*10c60*/  FMUL.FTZ R15, R158, c[0x0][0x320] ;  /* 0x0000c8009e0f7a20 */ /* 0x000fe20000410000 */
[----:B------:R-:W-:Y:S01]  /*10c70*/  FSEL R103, R53, -INF , !P1 ;  /* 0xff80000035677808 */ /* 0x000fe20004800000 */
[----:B-1----:R-:W-:Y:S01]  /*10c80*/  FMUL.FTZ R6, R114, c[0x0][0x320] ;  /* 0x0000c80072067a20 */ /* 0x002fe20000410000 */
[----:B------:R-:W-:Y:S01]  /*10c90*/  PLOP3.LUT P3, PT, PT, PT, UP2, 0x40, 0x0 ;  /* 0x000000000000781c */ /* 0x000fe20003f6e828 */
[----:B------:R-:W-:Y:S01]  /*10ca0*/  UISETP.NE.AND UP2, UPT, UR25, URZ, UPT ;  /* 0x0000003f1900728c */ /* 0x000fe2000bf45270 */
[----:B------:R-:W-:Y:S01]  /*10cb0*/  ISETP.GT.AND P1, PT, R3, 0x11, P4 ;  /* 0x000000110300780c */ /* 0x000fe20002724270 */
[----:B------:R1:W4:Y:S01]  /*10cc0*/  MUFU.TANH R47, R6 ;  /* 0x00000006002f7308 */ /* 0x0003220000002400 */
        /* <DEDUP_REMOVED lines=8> */
[----:B------:R-:W-:Y:S01]  /*10d50*/  PLOP3.LUT P0, PT, PT, PT, UP1, 0x40, 0x0 ;  /* 0x000000000000781c */ /* 0x000fe20003f0e818 */
[----:B------:R-:W-:Y:S01]  /*10d60*/  UISETP.NE.AND UP1, UPT, UR20, URZ, UPT ;  /* 0x0000003f1400728c */ /* 0x000fe2000bf25270 */
[----:B------:R-:W-:Y:S01]  /*10d70*/  ISETP.LT.OR P2, PT, R5, 0x19, P2 ;  /* 0x000000190500780c */ /* 0x000fe20001741670 */
[----:B------:R5:W2:Y:S01]  /*10d80*/  MUFU.TANH R116, R7 ;  /* 0x0000000700747308 */ /* 0x000aa20000002400 */
[----:B------:R-:W-:-:S02]  /*10d90*/  FSEL R113, R56, -INF , !P1 ;  /* 0xff80000038717808 */ /* 0x000fc40004800000 */
[----:B------:R-:W-:Y:S01]  /*10da0*/  ISETP.GT.AND P1, PT, R3, 0x20, P5 ;  /* 0x000000200300780c */ /* 0x000fe20002f24270 */
[----:B-1----:R-:W-:Y:S01]  /*10db0*/  FMUL.FTZ R6, R115, c[0x0][0x320] ;  /* 0x0000c80073067a20 */ /* 0x002fe20000410000 */
[----:B------:R-:W-:Y:S02]  /*10dc0*/  ISETP.GT.AND P0, PT, R3, 0x19, P0 ;  /* 0x000000190300780c */ /* 0x000fe40000704270 */
[----:B------:R-:W-:Y:S01]  /*10dd0*/  PLOP3.LUT P4, PT, PT, PT, UP3, 0x40, 0x0 ;  /* 0x000000000000781c */ /* 0x000fe20003f8e838 */
[----:B------:R1:W1:Y:S01]  /*10de0*/  MUFU.TANH R48, R6 ;  /* 0x0000000600307308 */ /* 0x0002620000002400 */
[----:B------:R-:W-:Y:S01]  /*10df0*/  FSEL R114, R33, -INF , !P2 ;  /* 0xff80000021727808 */ /* 0x000fe20005000000 */
[----:B------:R-:W-:Y:S01]  /*10e00*/  UISETP.NE.AND UP3, UPT, UR14, URZ, UPT ;  /* 0x0000003f0e00728c */ /* 0x000fe2000bf65270 */
[C---:B------:R-:W-:Y:S02]  /*10e10*/  ISETP.LT.OR P2, PT, R5.reuse, 0x21, P1 ;  /* 0x000000210500780c */ /* 0x040fe40000f41670 */
[----:B------:R-:W-:-:S02]  /*10e20*/  ISETP.LT.OR P0, PT, R5, 0x1a, P0 ;  /* 0x0000001a0500780c */ /* 0x000fc40000701670 */
[----:B------:R-:W-:Y:S01]  /*10e30*/  PLOP3.LUT P3, PT, PT, PT, UP2, 0x40, 0x0 ;  /* 0x000000000000781c */ /* 0x000fe20003f6e828 */
[----:B------:R-:W-:Y:S01]  /*10e40*/  UISETP.NE.AND UP2, UPT, UR11, URZ, UPT ;  /* 0x0000003f0b00728c */ /* 0x000fe2000bf45270 */
[----:B------:R-:W-:Y:S01]  /*10e50*/  ISETP.GT.AND P1, PT, R3, 0x21, P4 ;  /* 0x000000210300780c */ /* 0x000fe20002724270 */
[----:B-----5:R-:W-:Y:S01]  /*10e60*/  FMUL.FTZ R7, R170, c[0x0][0x320] ;  /* 0x0000c800aa077a20 */ /* 0x020fe20000410000 */
[----:B------:R-:W-:Y:S01]  /*10e70*/  FSEL R167, R43, -INF , !P2 ;  /* 0xff8000002ba77808 */ /* 0x000fe20005000000 */
[----:B------:R-:W2:Y:S01]  /*10e80*/  MUFU.TANH R18, R18 ;  /* 0x0000001200127308 */ /* 0x000ea20000002400 */
[----:B------:R-:W-:Y:S02]  /*10e90*/  FSEL R115, R28, -INF , !P0 ;  /* 0xff8000001c737808 */ /* 0x000fe40004000000 */
[----:B------:R-:W-:Y:S01]  /*10ea0*/  ISETP.GT.AND P2, PT, R3, 0x28, P3 ;  /* 0x000000280300780c */ /* 0x000fe20001f44270 */
[----:B-1----:R-:W-:Y:S01]  /*10eb0*/  FMUL.FTZ R6, R163, c[0x0][0x320] ;  /* 0x0000c800a3067a20 */ /* 0x002fe20000410000 */
[----:B------:R-:W-:-:S02]  /*10ec0*/  ISETP.LT.OR P1, PT, R5, 0x22, P1 ;  /* 0x000000220500780c */ /* 0x000fc40000f21670 */
[----:B------:R-:W-:Y:S01]  /*10ed0*/  PLOP3.LUT P0, PT, PT, PT, UP1, 0x40, 0x0 ;  /* 0x000000000000781c */ /* 0x000fe20003f0e818 */
[----:B------:R1:W1:Y:S01]  /*10ee0*/  MUFU.TANH R44, R6 ;  /* 0x00000006002c7308 */ /* 0x0002620000002400 */
[----:B------:R-:W-:Y:S01]  /*10ef0*/  PLOP3.LUT P5, PT, PT, PT, UP0, 0x40, 0x0 ;  /* 0x000000000000781c */ /* 0x000fe20003fae808 */
[----:B------:R-:W-:Y:S01]  /*10f00*/  UISETP.NE.AND UP1, UPT, UR10, URZ, UPT ;  /* 0x0000003f0a00728c */ /* 0x000fe2000bf25270 */
[----:B------:R-:W-:Y:S01]  /*10f10*/  ISETP.LT.OR P2, PT, R5, 0x29, P2 ;  /* 0x000000290500780c */ /* 0x000fe20001741670 */
[----:B------:R-:W-:Y:S01]  /*10f20*/  UISETP.NE.AND UP0, UPT, UR7, URZ, UPT ;  /* 0x0000003f0700728c */ /* 0x000fe2000bf05270 */
[----:B------:R-:W-:Y:S02]  /*10f30*/  FSEL R169, R42, -INF , !P1 ;  /* 0xff8000002aa97808 */ /* 0x000fe40004800000 */
[C---:B------:R-:W-:Y:S01]  /*10f40*/  ISETP.GT.AND P0, PT, R3.reuse, 0x29, P0 ;  /* 0x000000290300780c */ /* 0x040fe20000704270 */
[----:B------:R-:W2:Y:S01]  /*10f50*/  MUFU.TANH R43, R13 ;  /* 0x0000000d002b7308 */ /* 0x000ea20000002400 */
[----:B------:R-:W-:-:S02]  /*10f60*/  ISETP.GT.AND P1, PT, R3, 0x30, P5 ;  /* 0x000000300300780c */ /* 0x000fc40002f24270 */
[----:B------:R-:W-:Y:S02]  /*10f70*/  FSEL R174, R39, -INF , !P2 ;  /* 0xff80000027ae7808 */ /* 0x000fe40005000000 */
[----:B------:R-:W-:Y:S01]  /*10f80*/  PLOP3.LUT P4, PT, PT, PT, UP3, 0x40, 0x0 ;  /* 0x000000000000781c */ /* 0x000fe20003f8e838 */
[----:B------:R-:W-:Y:S01]  /*10f90*/  UISETP.NE.AND UP3, UPT, UR41, URZ, UPT ;  /* 0x0000003f2900728c */ /* 0x000fe2000bf65270 */
[C---:B------:R-:W-:Y:S01]  /*10fa0*/  ISETP.LT.OR P0, PT, R5.reuse, 0x2a, P0 ;  /* 0x0000002a0500780c */ /* 0x040fe20000701670 */
[----:B-1----:R-:W-:Y:S01]  /*10fb0*/  FMUL.FTZ R6, R186, c[0x0][0x320] ;  /* 0x0000c800ba067a20 */ /* 0x002fe20000410000 */
[----:B------:R-:W-:Y:S01]  /*10fc0*/  ISETP.LT.OR P2, PT, R5, 0x31, P1 ;  /* 0x000000310500780c */ /* 0x000fe20000f41670 */
[----:B------:R-:W1:Y:S01]  /*10fd0*/  MUFU.TANH R39, R12 ;  /* 0x0000000c00277308 */ /* 0x000e620000002400 */
[----:B------:R-:W-:Y:S01]  /*10fe0*/  PLOP3.LUT P3, PT, PT, PT, UP2, 0x40, 0x0 ;  /* 0x000000000000781c */ /* 0x000fe20003f6e828 */
[----:B------:R-:W-:Y:S01]  /*10ff0*/  UISETP.NE.AND UP2, UPT, UR40, URZ, UPT ;  /* 0x0000003f2800728c */ /* 0x000fe2000bf45270 */
[----:B------:R-:W-:-:S02]  /*11000*/  FSEL R175, R32, -INF , !P0 ;  /* 0xff80000020af7808 */ /* 0x000fc40004000000 */
[C---:B------:R-:W-:Y:S02]  /*11010*/  ISETP.GT.AND P1, PT, R3.reuse, 0x31, P4 ;  /* 0x000000310300780c */ /* 0x040fe40002724270 */
[----:B------:R-:W-:Y:S01]  /*11020*/  FSEL R198, R24, -INF , !P2 ;  /* 0xff80000018c67808 */ /* 0x000fe20005000000 */
[----:B------:R5:W1:Y:S01]  /*11030*/  MUFU.TANH R41, R6 ;  /* 0x0000000600297308 */ /* 0x000a620000002400 */
[----:B------:R-:W-:Y:S01]  /*11040*/  PLOP3.LUT P0, PT, PT, PT, UP1, 0x40, 0x0 ;  /* 0x000000000000781c */ /* 0x000fe20003f0e818 */
[----:B------:R-:W-:Y:S01]  /*11050*/  UISETP.NE.AND UP1, UPT, UR39, URZ, UPT ;  /* 0x0000003f2700728c */ /* 0x000fe2000bf25270 */
[----:B------:R-:W-:Y:S02]  /*11060*/  ISETP.GT.AND P2, PT, R3, 0x38, P3 ;  /* 0x000000380300780c */ /* 0x000fe40001f44270 */
[----:B------:R-:W-:Y:S01]  /*11070*/  PLOP3.LUT P5, PT, PT, PT, UP0, 0x40, 0x0 ;  /* 0x000000000000781c */ /* 0x000fe20003fae808 */
[----:B------:R-:W-:Y:S01]  /*11080*/  UISETP.NE.AND UP0, UPT, UR38, URZ, UPT ;  /* 0x0000003f2600728c */ /* 0x000fe2000bf05270 */
[----:B------:R-:W-:Y:S01]  /*11090*/  ISETP.LT.OR P3, PT, R5, 0x32, P1 ;  /* 0x000000320500780c */ /* 0x000fe20000f61670 */
[----:B------:R-:W-:Y:S01]  /*110a0*/  UP2UR UR38, UPR, URZ, 0x40 ;  /* 0x000000403f267883 */ /* 0x000fe20008000000 */
[----:B------:R-:W-:Y:S01]  /*110b0*/  ISETP.GT.AND P0, PT, R3, 0x39, P0 ;  /* 0x000000390300780c */ /* 0x000fe20000704270 */
[----:B------:R-:W1:Y:S01]  /*110c0*/  MUFU.TANH R13, R11 ;  /* 0x0000000b000d7308 */ /* 0x000e620000002400 */
[----:B------:R-:W-:-:S02]  /*110d0*/  ISETP.LT.OR P1, PT, R5, 0x39, P2 ;  /* 0x000000390500780c */ /* 0x000fc40001721670 */
[----:B------:R-:W-:Y:S02]  /*110e0*/  ISETP.GT.AND P2, PT, R3, 0x40, P5 ;  /* 0x000000400300780c */ /* 0x000fe40002f44270 */
[----:B------:R-:W-:Y:S01]  /*110f0*/  FSEL R197, R55, -INF , !P3 ;  /* 0xff80000037c57808 */ /* 0x000fe20005800000 */
[----:B-----5:R-:W-:Y:S01]  /*11100*/  FMUL.FTZ R6, R187, c[0x0][0x320] ;  /* 0x0000c800bb067a20 */ /* 0x020fe20000410000 */
[C---:B------:R-:W-:Y:S01]  /*11110*/  ISETP.LT.OR P3, PT, R5.reuse, 0x3a, P0 ;  /* 0x0000003a0500780c */ /* 0x040fe20000761670 */
[----:B------:R-:W1:Y:S01]  /*11120*/  MUFU.TANH R12, R10 ;  /* 0x0000000a000c7308 */ /* 0x000e620000002400 */
[----:B------:R-:W-:Y:S02]  /*11130*/  FSEL R196, R36, -INF , !P1 ;  /* 0xff80000024c47808 */ /* 0x000fe40004800000 */
[----:B------:R-:W-:Y:S01]  /*11140*/  PLOP3.LUT P4, PT, PT, PT, UP6, 0x40, 0x0 ;  /* 0x000000000000781c */ /* 0x000fe20003f8e868 */
[----:B------:R-:W-:Y:S01]  /*11150*/  UISETP.NE.AND UP6, UPT, UR23, URZ, UPT ;  /* 0x0000003f1700728c */ /* 0x000fe2000bfc5270 */
[----:B------:R-:W-:-:S02]  /*11160*/  ISETP.LT.OR P1, PT, R5, 0x41, P2 ;  /* 0x000000410500780c */ /* 0x000fc40001721670 */
[----:B------:R-:W-:Y:S01]  /*11170*/  PLOP3.LUT P0, PT, PT, PT, UP5, 0x40, 0x0 ;  /* 0x000000000000781c */ /* 0x000fe20003f0e858 */
[----:B------:R5:W1:Y:S01]  /*11180*/  MUFU.TANH R40, R6 ;  /* 0x0000000600287308 */ /* 0x000a620000002400 */
[----:B------:R-:W-:Y:S02]  /*11190*/  PLOP3.LUT P2, PT, PT, PT, UP4, 0x40, 0x0 ;  /* 0x000000000000781c */ /* 0x000fe40003f4e848 */
[----:B------:R-:W-:Y:S02]  /*111a0*/  FSEL R201, R34, -INF , !P3 ;  /* 0xff80000022c97808 */ /* 0x000fe40005800000 */
[----:B------:R-:W-:Y:S02]  /*111b0*/  ISETP.GT.AND P3, PT, R3, 0x41, P4 ;  /* 0x000000410300780c */ /* 0x000fe40002764270 */
[----:B------:R-:W-:Y:S01]  /*111c0*/  FSEL R227, R25, -INF , !P1 ;  /* 0xff80000019e37808 */ /* 0x000fe20004800000 */
[----:B------:R-:W1:Y:S01]  /*111d0*/  MUFU.TANH R11, R9 ;  /* 0x00000009000b7308 */ /* 0x000e620000002400 */
[----:B------:R-:W-:-:S02]  /*111e0*/  ISETP.GT.AND P1, PT, R3, 0x48, P0 ;  /* 0x000000480300780c */ /* 0x000fc40000724270 */
[----:B------:R-:W-:Y:S02]  /*111f0*/  ISETP.GT.AND P0, PT, R3, 0x49, P2 ;  /* 0x000000490300780c */ /* 0x000fe40001704270 */
[C---:B------:R-:W-:Y:S02]  /*11200*/  ISETP.LT.OR P2, PT, R5.reuse, 0x42, P3 ;  /* 0x000000420500780c */ /* 0x040fe40001f41670 */
[C---:B------:R-:W-:Y:S01]  /*11210*/  ISETP.LT.OR P1, PT, R5.reuse, 0x49, P1 ;  /* 0x000000490500780c */ /* 0x040fe20000f21670 */
[----:B-----5:R-:W-:Y:S01]  /*11220*/  FMUL.FTZ R6, R122, c[0x0][0x320] ;  /* 0x0000c8007a067a20 */ /* 0x020fe20000410000 */
[----:B------:R-:W-:Y:S01]  /*11230*/  ISETP.LT.OR P0, PT, R5, 0x4a, P0 ;  /* 0x0000004a0500780c */ /* 0x000fe20000701670 */
[----:B------:R-:W1:Y:S01]  /*11240*/  MUFU.TANH R17, R17 ;  /* 0x0000001100117308 */ /* 0x000e620000002400 */
[----:B------:R-:W-:Y:S02]  /*11250*/  FSEL R226, R62, -INF , !P2 ;  /* 0xff8000003ee27808 */ /* 0x000fe40005000000 */
[----:B------:R-:W-:-:S02]  /*11260*/  PLOP3.LUT P2, PT, PT, PT, UP2, 0x40, 0x0 ;  /* 0x000000000000781c */ /* 0x000fc40003f4e828 */
[----:B------:R-:W-:Y:S02]  /*11270*/  FSEL R228, R54, -INF , !P1 ;  /* 0xff80000036e47808 */ /* 0x000fe40004800000 */
[----:B------:R-:W-:Y:S01]  /*11280*/  PLOP3.LUT P1, PT, PT, PT, UP1, 0x40, 0x0 ;  /* 0x000000000000781c */ /* 0x000fe20003f2e818 */
[----:B------:R5:W1:Y:S01]  /*11290*/  MUFU.TANH R38, R6 ;  /* 0x0000000600267308 */ /* 0x000a620000002400 */
[----:B------:R-:W-:Y:S02]  /*112a0*/  FSEL R229, R52, -INF , !P0 ;  /* 0xff80000034e57808 */ /* 0x000fe40004000000 */
[----:B------:R-:W-:Y:S02]  /*112b0*/  PLOP3.LUT P0, PT, PT, PT, UP0, 0x40, 0x0 ;  /* 0x000000000000781c */ /* 0x000fe40003f0e808 */
[C---:B------:R-:W-:Y:S02]  /*112c0*/  ISETP.GT.AND P2, PT, R3.reuse, 0x51, P2 ;  /* 0x000000510300780c */ /* 0x040fe40001744270 */
[C---:B------:R-:W-:Y:S01]  /*112d0*/  ISETP.GT.AND P1, PT, R3.reuse, 0x58, P1 ;  /* 0x000000580300780c */ /* 0x040fe20000f24270 */
[----:B------:R-:W1:Y:S01]  /*112e0*/  MUFU.TANH R16, R16 ;  /* 0x0000001000107308 */ /* 0x000e620000002400 */
[----:B------:R-:W-:-:S02]  /*112f0*/  ISETP.GT.AND P0, PT, R3, 0x59, P0 ;  /* 0x000000590300780c */ /* 0x000fc40000704270 */
[C---:B------:R-:W-:Y:S02]  /*11300*/  ISETP.LT.OR P3, PT, R5.reuse, 0x52, P2 ;  /* 0x000000520500780c */ /* 0x040fe40001761670 */
[C---:B------:R-:W-:Y:S02]  /*11310*/  ISETP.LT.OR P2, PT, R5.reuse, 0x59, P1 ;  /* 0x000000590500780c */ /* 0x040fe40000f41670 */
[----:B------:R-:W-:Y:S01]  /*11320*/  ISETP.LT.OR P1, PT, R5, 0x5a, P0 ;  /* 0x0000005a0500780c */ /* 0x000fe20000721670 */
[----:B-----5:R-:W-:Y:S01]  /*11330*/  FMUL.FTZ R6, R123, c[0x0][0x320] ;  /* 0x0000c8007b067a20 */ /* 0x020fe20000410000 */
[----:B------:R-:W-:Y:S01]  /*11340*/  PLOP3.LUT P0, PT, PT, PT, UP6, 0x40, 0x0 ;  /* 0x000000000000781c */ /* 0x000fe20003f0e868 */
[----:B------:R-:W1:Y:S01]  /*11350*/  MUFU.TANH R15, R15 ;  /* 0x0000000f000f7308 */ /* 0x000e620000002400 */
[----:B------:R-:W-:Y:S01]  /*11360*/  PLOP3.LUT P4, PT, PT, PT, UP3, 0x40, 0x0 ;  /* 0x000000000000781c */ /* 0x000fe20003f8e838 */
[----:B------:R-:W-:Y:S01]  /*11370*/  UISETP.NE.AND UP6, UPT, UR38, URZ, UPT ;  /* 0x0000003f2600728c */ /* 0x000fe2000bfc5270 */
[----:B------:R-:W-:-:S02]  /*11380*/  FSEL R206, R49, -INF , !P3 ;  /* 0xff80000031ce7808 */ /* 0x000fc40005800000 */
[----:B------:R-:W-:Y:S02]  /*11390*/  ISETP.GT.AND P4, PT, R3, 0x50, P4 ;  /* 0x000000500300780c */ /* 0x000fe40002784270 */
[----:B------:R-:W-:Y:S01]  /*113a0*/  FSEL R230, R31, -INF , !P2 ;  /* 0xff8000001fe67808 */ /* 0x000fe20005000000 */
[----:B------:R5:W1:Y:S01]  /*113b0*/  MUFU.TANH R37, R6 ;  /* 0x0000000600257308 */ /* 0x000a620000002400 */
[----:B------:R-:W-:Y:S02]  /*113c0*/  ISETP.LT.OR P4, PT, R5, 0x51, P4 ;  /* 0x000000510500780c */ /* 0x000fe40002781670 */
[----:B------:R-:W-:Y:S02]  /*113d0*/  FSEL R231, R29, -INF , !P1 ;  /* 0xff8000001de77808 */ /* 0x000fe40004800000 */
[----:B------:R-:W-:-:S03]  /*113e0*/  FSEL R207, R46, -INF , !P4 ;  /* 0xff8000002ecf7808 */ /* 0x000fc60006000000 */
[----:B------:R-:W1:Y:S01]  /*113f0*/  MUFU.TANH R14, R14 ;  /* 0x0000000e000e7308 */ /* 0x000e620000002400 */
[----:B-----5:R-:W-:-:S07]  /*11400*/  FMUL.FTZ R6, R130, c[0x0][0x320] ;  /* 0x0000c80082067a20 */ /* 0x020fce0000410000 */
[----:B------:R-:W1:Y:S08]  /*11410*/  MUFU.TANH R10, R8 ;  /* 0x00000008000a7308 */ /* 0x000e700000002400 */
[----:B------:R5:W1:Y:S08]  /*11420*/  MUFU.TANH R35, R6 ;  /* 0x0000000600237308 */ /* 0x000a700000002400 */
[----:B------:R-:W1:Y:S01]  /*11430*/  MUFU.TANH R9, R7 ;  /* 0x0000000700097308 */ /* 0x000e620000002400 */
[----:B-----5:R-:W-:-:S07]  /*11440*/  FMUL.FTZ R6, R127, c[0x0][0x320] ;  /* 0x0000c8007f067a20 */ /* 0x020fce0000410000 */
        /* <DEDUP_REMOVED lines=18> */
.L_x_449:
[----:B------:R-:W-:-:S04]  /*11570*/  MOV R7, c[0x0][0x32c] ;  /* 0x0000cb0000077a02 */ /* 0x000fc80000000f00 */
[----:B------:R-:W-:-:S13]  /*11580*/  ISETP.NE.AND P0, PT, R7, 0x1, PT ;  /* 0x000000010700780c */ /* 0x000fda0003f05270 */
[----:B------:R-:W-:-:S05]  /*11590*/  @P0 IMAD.HI.U32 R7, R6, c[0x0][0x330], RZ ;  /* 0x0000cc0006070a27 */ /* 0x000fca00078e00ff */
[----:B------:R-:W-:Y:S02]  /*115a0*/  @P0 SHF.R.U32.HI R6, RZ, c[0x0][0x334], R7 ;  /* 0x0000cd00ff060a19 */ /* 0x000fe40000011607 */
.L_x_450:
[----:B------:R-:W-:Y:S05]  /*115b0*/  BSYNC B0 ;  /* 0x0000000000007941 */ /* 0x000fea0003800000 */
.L_x_448:
[----:B------:R-:W-:-:S05]  /*115c0*/  IMAD R6, R6, c[0x0][0x32c], R23 ;  /* 0x0000cb0006067a24 */ /* 0x000fca00078e0217 */
[----:B------:R-:W-:Y:S02]  /*115d0*/  IADD3 R7, R6, c[0x0][0x32c], RZ ;  /* 0x0000cb0006077a10 */ /* 0x000fe40007ffe0ff */
[----:B------:R-:W-:Y:S02]  /*115e0*/  IMNMX R3, R3, R6, !PT ;  /* 0x0000000603037217 */ /* 0x000fe40007800200 */
[----:B------:R-:W-:Y:S02]  /*115f0*/  IMNMX R5, R5, R7, PT ;  /* 0x0000000705057217 */ /* 0x000fe40003800200 */
.L_x_447:
        /* <DEDUP_REMOVED lines=21> */
[----:B------:R-:W-:Y:S01]  /*11750*/  STL [R1+0x4c], R216 ;  /* 0x00004cd801007387 */ /* 0x000fe20000100800 */
[----:B------:R-:W-:Y:S01]  /*11760*/  FMNMX.FTZ R6, R96, R6, !PT ;  /* 0x0000000660067209 */ /* 0x000fe20007810000 */
[----:B------:R-:W-:Y:S01]  /*11770*/  IMAD.SHL.U32 R209, R0, 0x2, RZ ;  /* 0x0000000200d17824 */ /* 0x000fe200078e00ff */
[----:B------:R-:W-:Y:S01]  /*11780*/  FMNMX.FTZ R72, R99, R72, !PT ;  /* 0x0000004863487209 */ /* 0x000fe20007810000 */
[----:B------:R-:W-:Y:S01]  /*11790*/  STL [R1+0x48], R215 ;  /* 0x000048d701007387 */ /* 0x000fe20000100800 */
[----:B------:R-:W-:Y:S01]  /*117a0*/  FMNMX.FTZ R6, R97, R6, !PT ;  /* 0x0000000661067209 */ /* 0x000fe20007810000 */
[--C-:B------:R-:W-:Y:S01]  /*117b0*/  IMAD R210, R4, 0x2, R209.reuse ;  /* 0x0000000204d27824 */ /* 0x100fe200078e02d1 */
[----:B------:R-:W-:Y:S01]  /*117c0*/  FMNMX.FTZ R72, R107, R72, !PT ;  /* 0x000000486b487209 */ /* 0x000fe20007810000 */
[----:B------:R-:W-:Y:S01]  /*117d0*/  STL [R1+0x44], R214 ;  /* 0x000044d601007387 */ /* 0x000fe20000100800 */
        /* <DEDUP_REMOVED lines=39> */
[----:B------:R-:W-:Y:S01]  /*11a50*/  PLOP3.LUT P1, PT, PT, PT, UP2, 0x40, 0x0 ;  /* 0x000000000000781c */ /* 0x000fe20003f2e828 */
[----:B------:R-:W1:Y:S01]  /*11a60*/  SHFL.BFLY PT, R7, R72, 0x2, 0x1f ;  /* 0x0c401f0048077f89 */ /* 0x000e6200000e0000 */
[----:B------:R-:W-:Y:S01]  /*11a70*/  PLOP3.LUT P2, PT, PT, PT, UP3, 0x40, 0x0 ;  /* 0x000000000000781c */ /* 0x000fe20003f4e838 */
[----:B------:R-:W-:Y:S01]  /*11a80*/  UISETP.NE.AND UP3, UPT, UR33, URZ, UPT ;  /* 0x0000003f2100728c */ /* 0x000fe2000bf65270 */
[----:B------:R-:W-:Y:S01]  /*11a90*/  PLOP3.LUT P4, PT, PT, PT, UP4, 0x40, 0x0 ;  /* 0x000000000000781c */ /* 0x000fe20003f8e848 */
[----:B------:R-:W2:Y:S01]  /*11aa0*/  SHFL.BFLY PT, R8, R6, 0x2, 0x1f ;  /* 0x0c401f0006087f89 */ /* 0x000ea200000e0000 */
[----:B------:R-:W-:Y:S01]  /*11ab0*/  PLOP3.LUT P5, PT, PT, PT, UP0, 0x40, 0x0 ;  /* 0x000000000000781c */ /* 0x000fe20003fae808 */
[----:B------:R-:W-:Y:S01]  /*11ac0*/  UISETP.NE.AND UP2, UPT, UR32, URZ, UPT ;  /* 0x0000003f2000728c */ /* 0x000fe2000bf45270 */
[----:B------:R-:W-:Y:S01]  /*11ad0*/  LEA R211, R2, R210, 0x1 ;  /* 0x000000d202d37211 */ /* 0x000fe200078e08ff */
[----:B------:R-:W-:Y:S01]  /*11ae0*/  UISETP.NE.AND UP0, UPT, UR30, URZ, UPT ;  /* 0x0000003f1e00728c */ /* 0x000fe2000bf05270 */
[----:B------:R-:W-:Y:S01]  /*11af0*/  PLOP3.LUT P3, PT, PT, PT, UP3, 0x40, 0x0 ;  /* 0x000000000000781c */ /* 0x000fe20003f6e838 */
[----:B------:R-:W-:-:S02]  /*11b00*/  UISETP.NE.AND UP3, UPT, UR29, URZ, UPT ;  /* 0x0000003f1d00728c */ /* 0x000fc4000bf65270 */
[----:B------:R-:W-:Y:S01]  /*11b10*/  UISETP.NE.AND UP4, UPT, UR16, URZ, UPT ;  /* 0x0000003f1000728c */ /* 0x000fe2000bf85270 */
[----:B------:R-:W-:Y:S04]  /*11b20*/  LDSM.16.MT88.4 R88, [R211+0x100] ;  /* 0x00010000d358783b */ /* 0x000fe80000004200 */
[----:B------:R-:W-:Y:S04]  /*11b30*/  LDSM.16.MT88.4 R52, [R211+0x900] ;  /* 0x00090000d334783b */ /* 0x000fe80000004200 */
[----:B------:R-:W-:Y:S01]  /*11b40*/  LDSM.16.MT88.4 R156, [R211+0x1100] ;  /* 0x00110000d39c783b */ /* 0x000fe20000004200 */
[----:B-1----:R-:W-:-:S02]  /*11b50*/  FMNMX.FTZ R72, R72, R7, !PT ;  /* 0x0000000748487209 */ /* 0x002fc40007810000 */
[----:B--2---:R-:W-:-:S03]  /*11b60*/  FMNMX.FTZ R6, R6, R8, !PT ;  /* 0x0000000806067209 */ /* 0x004fc60007810000 */
[----:B------:R-:W1:Y:S04]  /*11b70*/  SHFL.BFLY PT, R7, R72, 0x1, 0x1f ;  /* 0x0c201f0048077f89 */ /* 0x000e6800000e0000 */
[----:B------:R-:W2:Y:S01]  /*11b80*/  SHFL.BFLY PT, R71, R6, 0x1, 0x1f ;  /* 0x0c201f0006477f89 */ /* 0x000ea200000e0000 */
[----:B-1----:R-:W-:Y:S02]  /*11b90*/  FMNMX.FTZ R72, R72, R7, !PT ;  /* 0x0000000748487209 */ /* 0x002fe40007810000 */
[----:B--2---:R-:W-:-:S03]  /*11ba0*/  FMNMX.FTZ R71, R6, R71, !PT ;  /* 0x0000004706477209 */ /* 0x004fc60007810000 */
[C---:B------:R-:W-:Y:S01]  /*11bb0*/  FMUL.FTZ R7, R72.reuse, c[0x0][0x2d0] ;  /* 0x0000b40048077a20 */ /* 0x040fe20000410000 */
[----:B------:R-:W-:Y:S01]  /*11bc0*/  FSETP.NEU.FTZ.AND P0, PT, R72, -INF , PT ;  /* 0xff8000004800780b */ /* 0x000fe20003f1d000 */
[----:B------:R-:W-:-:S03]  /*11bd0*/  FMUL.FTZ R6, R71, c[0x0][0x2d0] ;  /* 0x0000b40047067a20 */ /* 0x000fc60000410000 */
[----:B------:R-:W-:Y:S02]  /*11be0*/  FSEL R7, R7, RZ, P0 ;  /* 0x000000ff07077208 */ /* 0x000fe40000000000 */
[----:B------:R-:W-:-:S03]  /*11bf0*/  FSETP.NEU.FTZ.AND P0, PT, R71, -INF , PT ;  /* 0xff8000004700780b */ /* 0x000fc60003f1d000 */
[----:B------:R-:W-:Y:S01]  /*11c00*/  FFMA.FTZ R8, R70, c[0x0][0x2d0], -R7 ;  /* 0x0000b40046087a23 */ /* 0x000fe20000010807 */
[----:B------:R-:W-:Y:S02]  /*11c10*/  FSEL R6, R6, RZ, P0 ;  /* 0x000000ff06067208 */ /* 0x000fe40000000000 */
[----:B------:R-:W-:Y:S01]  /*11c20*/  ISETP.GT.AND P0, PT, R3, RZ, P1 ;  /* 0x000000ff0300720c */ /* 0x000fe20000f04270 */
[----:B------:R1:W-:Y:S01]  /*11c30*/  MUFU.EX2 R150, R8 ;  /* 0x0000000800967308 */ /* 0x0003e20000000800 */
[----:B------:R-:W-:Y:S01]  /*11c40*/  PLOP3.LUT P1, PT, PT, PT, UP2, 0x40, 0x0 ;  /* 0x000000000000781c */ /* 0x000fe20003f2e828 */
[----:B------:R-:W-:Y:S01]  /*11c50*/  UISETP.NE.AND UP2, UPT, UR28, URZ, UPT ;  /* 0x0000003f1c00728c */ /* 0x000fe2000bf45270 */
[----:B------:R-:W-:-:S04]  /*11c60*/  ISETP.LT.OR P0, PT, R5, 0x1, P0 ;  /* 0x000000010500780c */ /* 0x000fc80000701670 */
[----:B------:R-:W-:Y:S02]  /*11c70*/  FSEL R69, R41, -INF , !P0 ;  /* 0xff80000029457808 */ /* 0x000fe40004000000 */
[----:B------:R-:W-:Y:S02]  /*11c80*/  ISETP.GT.AND P0, PT, R3, 0x1, P2 ;  /* 0x000000010300780c */ /* 0x000fe40001704270 */
[----:B------:R-:W-:Y:S01]  /*11c90*/  PLOP3.LUT P2, PT, PT, PT, UP3, 0x40, 0x0 ;  /* 0x000000000000781c */ /* 0x000fe20003f4e838 */
[----:B------:R-:W-:Y:S01]  /*11ca0*/  UISETP.NE.AND UP3, UPT, UR14, URZ, UPT ;  /* 0x0000003f0e00728c */ /* 0x000fe2000bf65270 */
[----:B------:R-:W-:Y:S01]  /*11cb0*/  ISETP.LT.OR P0, PT, R5, 0x2, P0 ;  /* 0x000000020500780c */ /* 0x000fe20000701670 */
[----:B-1----:R-:W-:-:S03]  /*11cc0*/  FFMA.FTZ R8, R67, c[0x0][0x2d0], -R7 ;  /* 0x0000b40043087a23 */ /* 0x002fc60000010807 */
[----:B------:R-:W-:Y:S02]  /*11cd0*/  FSEL R68, R40, -INF , !P0 ;  /* 0xff80000028447808 */ /* 0x000fe40004000000 */
[----:B------:R-:W-:Y:S01]  /*11ce0*/  ISETP.GT.AND P0, PT, R3, 0x8, P4 ;  /* 0x000000080300780c */ /* 0x000fe20002704270 */
[----:B------:R1:W2:Y:S01]  /*11cf0*/  MUFU.EX2 R149, R8 ;  /* 0x0000000800957308 */ /* 0x0002a20000000800 */
[----:B------:R-:W-:Y:S01]  /*11d00*/  PLOP3.LUT P4, PT, PT, PT, UP1, 0x40, 0x0 ;  /* 0x000000000000781c */ /* 0x000fe20003f8e818 */
[----:B------:R-:W-:Y:S01]  /*11d10*/  UISETP.NE.AND UP1, UPT, UR25, URZ, UPT ;  /* 0x0000003f1900728c */ /* 0x000fe2000bf25270 */
[----:B------:R-:W-:-:S04]  /*11d20*/  ISETP.LT.OR P0, PT, R5, 0x9, P0 ;  /* 0x000000090500780c */ /* 0x000fc80000701670 */
[----:B------:R-:W-:Y:S02]  /*11d30*/  FSEL R74, R74, -INF , !P0 ;  /* 0xff8000004a4a7808 */ /* 0x000fe40004000000 */
[----:B------:R-:W-:Y:S02]  /*11d40*/  ISETP.GT.AND P0, PT, R3, 0x9, P5 ;  /* 0x000000090300780c */ /* 0x000fe40002f04270 */
[----:B------:R-:W-:Y:S01]  /*11d50*/  PLOP3.LUT P5, PT, PT, PT, UP0, 0x40, 0x0 ;  /* 0x000000000000781c */ /* 0x000fe20003fae808 */
[----:B------:R-:W-:Y:S01]  /*11d60*/  UISETP.NE.AND UP0, UPT, UR20, URZ, UPT ;  /* 0x0000003f1400728c */ /* 0x000fe2000bf05270 */
[----:B------:R-:W-:Y:S02]  /*11d70*/  ISETP.LT.OR P0, PT, R5, 0xa, P0 ;  /* 0x0000000a0500780c */ /* 0x000fe40000701670 */
[----:B-1----:R-:W-:Y:S02]  /*11d80*/  FMNMX.FTZ R8, R100, R101, !PT ;  /* 0x0000006564087209 */ /* 0x002fe40007810000 */
[----:B------:R-:W-:-:S02]  /*11d90*/  FSEL R73, R44, -INF , !P0 ;  /* 0xff8000002c497808 */ /* 0x000fc40004000000 */
[----:B------:R-:W-:Y:S02]  /*11da0*/  ISETP.GT.AND P0, PT, R3, 0x10, P3 ;  /* 0x000000100300780c */ /* 0x000fe40001f04270 */
[----:B------:R-:W-:Y:S01]  /*11db0*/  PLOP3.LUT P3, PT, PT, PT, UP1, 0x40, 0x0 ;  /* 0x000000000000781c */ /* 0x000fe20003f6e818 */
[----:B------:R-:W-:Y:S01]  /*11dc0*/  UISETP.NE.AND UP1, UPT, UR10, URZ, UPT ;  /* 0x0000003f0a00728c */ /* 0x000fe2000bf25270 */
[----:B------:R-:W-:Y:S02]  /*11dd0*/  ISETP.LT.OR P0, PT, R5, 0x11, P0 ;  /* 0x000000110500780c */ /* 0x000fe40000701670 */
[----:B------:R-:W-:Y:S02]  /*11de0*/  FMNMX.FTZ R8, R102, R8, !PT ;  /* 0x0000000866087209 */ /* 0x000fe40007810000 */
[----:B------:R-:W-:Y:S02]  /*11df0*/  FSEL R92, R17, -INF , !P0 ;  /* 0xff800000115c7808 */ /* 0x000fe40004000000 */
[----:B------:R-:W-:-:S02]  /*11e00*/  ISETP.GT.AND P0, PT, R3, 0x11, P1 ;  /* 0x000000110300780c */ /* 0x000fc40000f04270 */
[----:B------:R-:W-:Y:S01]  /*11e10*/  PLOP3.LUT P1, PT, PT, PT, UP2, 0x40, 0x0 ;  /* 0x000000000000781c */ /* 0x000fe20003f2e828 */
[----:B------:R-:W-:Y:S01]  /*11e20*/  UISETP.NE.AND UP2, UPT, UR11, URZ, UPT ;  /* 0x0000003f0b00728c */ /* 0x000fe2000bf45270 */
[----:B------:R-:W-:Y:S02]  /*11e30*/  ISETP.LT.OR P0, PT, R5, 0x12, P0 ;  /* 0x000000120500780c */ /* 0x000fe40000701670 */
[----:B------:R-:W-:Y:S01]  /*11e40*/  PLOP3.LUT P6, PT, PT, PT, UP1, 0x40, 0x0 ;  /* 0x000000000000781c */ /* 0x000fe20003fce818 */
[----:B------:R-:W-:Y:S01]  /*11e50*/  UISETP.NE.AND UP1, UPT, UR39, URZ, UPT ;  /* 0x0000003f2700728c */ /* 0x000fe2000bf25270 */
[----:B------:R-:W-:Y:S01]  /*11e60*/  FSEL R93, R16, -INF , !P0 ;  /* 0xff800000105d7808 */ /* 0x000fe20004000000 */
[----:B------:R-:W-:Y:S01]  /*11e70*/  ULDC.64 UR10, c[0x0][0x2c8] ;  /* 0x0000b200000a7ab9 */ /* 0x000fe20000000a00 */
[----:B------:R-:W-:Y:S02]  /*11e80*/  ISETP.GT.AND P0, PT, R3, 0x18, P4 ;  /* 0x000000180300780c */ /* 0x000fe40002704270 */
[----:B------:R-:W-:Y:S01]  /*11e90*/  PLOP3.LUT P4, PT, PT, PT, UP2, 0x40, 0x0 ;  /* 0x000000000000781c */ /* 0x000fe20003f8e828 */
[----:B------:R-:W-:Y:S01]  /*11ea0*/  UISETP.NE.AND UP2, UPT, UR36, URZ, UPT ;  /* 0x0000003f2400728c */ /* 0x000fe2000bf45270 */
[----:B------:R-:W-:-:S04]  /*11eb0*/  ISETP.LT.OR P0, PT, R5, 0x19, P0 ;  /* 0x000000190500780c */ /* 0x000fc80000701670 */
[----:B------:R-:W-:Y:S01]  /*11ec0*/  FSEL R94, R9, -INF , !P0 ;  /* 0xff800000095e7808 */ /* 0x000fe20004000000 */
[----:B------:R-:W-:Y:S01]  /*11ed0*/  FFMA.FTZ R9, R75, c[0x0][0x2d0], -R7 ;  /* 0x0000b4004b097a23 */ /* 0x000fe20000010807 */
[----:B------:R-:W-:Y:S02]  /*11ee0*/  ISETP.GT.AND P0, PT, R3, 0x19, P5 ;  /* 0x000000190300780c */ /* 0x000fe40002f04270 */
[----:B------:R-:W-:Y:S01]  /*11ef0*/  PLOP3.LUT P5, PT, PT, PT, UP0, 0x40, 0x0 ;  /* 0x000000000000781c */ /* 0x000fe20003fae808 */
[----:B------:R1:W-:Y:S01]  /*11f00*/  MUFU.EX2 R208, R9 ;  /* 0x0000000900d07308 */ /* 0x0003e20000000800 */
[----:B------:R-:W-:Y:S01]  /*11f10*/  ISETP.LT.OR P0, PT, R5, 0x1a, P0 ;  /* 0x0000001a0500780c */ /* 0x000fe20000701670 */
[----:B------:R-:W-:-:S03]  /*11f20*/  UISETP.NE.AND UP0, UPT, UR7, URZ, UPT ;  /* 0x0000003f0700728c */ /* 0x000fc6000bf05270 */
[----:B------:R-:W-:Y:S02]  /*11f30*/  FSEL R95, R45, -INF , !P0 ;  /* 0xff8000002d5f7808 */ /* 0x000fe40004000000 */
[----:B------:R-:W-:Y:S02]  /*11f40*/  ISETP.GT.AND P0, PT, R3, 0x20, P2 ;  /* 0x000000200300780c */ /* 0x000fe40001704270 */
        /* <DEDUP_REMOVED lines=8> */
[----:B-1----:R-:W-:Y:S01]  /*11fd0*/  FMNMX.FTZ R9, R103, R8, !PT ;  /* 0x0000000867097209 */ /* 0x002fe20007810000 */
[----:B------:R-:W-:Y:S01]  /*11fe0*/  FFMA.FTZ R8, R76, c[0x0][0x2d0], -R7 ;  /* 0x0000b4004c087a23 */ /* 0x000fe20000010807 */
[----:B------:R-:W-:Y:S01]  /*11ff0*/  FSEL R161, R12, -INF , !P0 ;  /* 0xff8000000ca17808 */ /* 0x000fe20004000000 */
[----:B------:R-:W-:Y:S01]  /*12000*/  LDSM.16.MT88.4 R76, [R212+0x100] ;  /* 0x00010000d44c783b */ /* 0x000fe20000004200 */
[----:B------:R-:W-:Y:S01]  /*12010*/  ISETP.GT.AND P0, PT, R3, 0x28, P3 ;  /* 0x000000280300780c */ /* 0x000fe20001f04270 */
[----:B------:R1:W3:Y:S01]  /*12020*/  MUFU.EX2 R154, R8 ;  /* 0x00000008009a7308 */ /* 0x0002e20000000800 */
[----:B------:R-:W-:-:S02]  /*12030*/  FMNMX.FTZ R9, R112, R9, !PT ;  /* 0x0000000970097209 */ /* 0x000fc40007810000 */
[----:B------:R-:W-:Y:S02]  /*12040*/  ISETP.LT.OR P0, PT, R5, 0x29, P0 ;  /* 0x000000290500780c */ /* 0x000fe40000701670 */
[----:B------:R-:W-:Y:S02]  /*12050*/  FMNMX.FTZ R0, R113, R9, !PT ;  /* 0x0000000971007209 */ /* 0x000fe40007810000 */
[----:B------:R-:W-:Y:S02]  /*12060*/  FSEL R162, R35, -INF , !P0 ;  /* 0xff80000023a27808 */ /* 0x000fe40004000000 */
[----:B------:R-:W-:Y:S02]  /*12070*/  ISETP.GT.AND P0, PT, R3, 0x29, P5 ;  /* 0x000000290300780c */ /* 0x000fe40002f04270 */
[----:B------:R-:W-:Y:S02]  /*12080*/  FMNMX.FTZ R9, R69, R68, !PT ;  /* 0x0000004445097209 */ /* 0x000fe40007810000 */
[----:B------:R-:W-:-:S02]  /*12090*/  ISETP.LT.OR P0, PT, R5, 0x2a, P0 ;  /* 0x0000002a0500780c */ /* 0x000fc40000701670 */
[----:B------:R-:W-:Y:S01]  /*120a0*/  FMNMX.FTZ R0, R114, R0, !PT ;  /* 0x0000000072007209 */ /* 0x000fe20007810000 */
[----:B-1----:R-:W-:Y:S01]  /*120b0*/  FFMA.FTZ R8, R57, c[0x0][0x2d0], -R6 ;  /* 0x0000b40039087a23 */ /* 0x002fe20000010806 */
[----:B------:R-:W-:Y:S02]  /*120c0*/  FSEL R163, R18, -INF , !P0 ;  /* 0xff80000012a37808 */ /* 0x000fe40004000000 */
[----:B------:R-:W-:Y:S01]  /*120d0*/  ISETP.GT.AND P0, PT, R3, 0x30, P2 ;  /* 0x000000300300780c */ /* 0x000fe20001704270 */
[----:B------:R1:W-:Y:S01]  /*120e0*/  MUFU.EX2 R215, R8 ;  /* 0x0000000800d77308 */ /* 0x0003e20000000800 */
[----:B------:R-:W-:Y:S02]  /*120f0*/  FMNMX.FTZ R9, R74, R9, !PT ;  /* 0x000000094a097209 */ /* 0x000fe40007810000 */
[----:B------:R-:W-:Y:S02]  /*12100*/  ISETP.LT.OR P0, PT, R5, 0x31, P0 ;  /* 0x000000310500780c */ /* 0x000fe40000701670 */
[----:B------:R-:W-:-:S02]  /*12110*/  FMNMX.FTZ R0, R115, R0, !PT ;  /* 0x0000000073007209 */ /* 0x000fc40007810000 */
[----:B------:R-:W-:Y:S02]  /*12120*/  FSEL R176, R11, -INF , !P0 ;  /* 0xff8000000bb07808 */ /* 0x000fe40004000000 */
[----:B------:R-:W-:Y:S02]  /*12130*/  ISETP.GT.AND P0, PT, R3, 0x31, P1 ;  /* 0x000000310300780c */ /* 0x000fe40000f04270 */
[----:B------:R-:W-:Y:S02]  /*12140*/  FMNMX.FTZ R9, R73, R9, !PT ;  /* 0x0000000949097209 */ /* 0x000fe40007810000 */
[----:B------:R-:W-:Y:S02]  /*12150*/  ISETP.LT.OR P0, PT, R5, 0x32, P0 ;  /* 0x000000320500780c */ /* 0x000fe40000701670 */
[----:B------:R-:W-:Y:S01]  /*12160*/  PLOP3.LUT P2, PT, PT, PT, UP0, 0x40, 0x0 ;  /* 0x000000000000781c */ /* 0x000fe20003f4e808 */
[----:B-1----:R-:W-:Y:S01]  /*12170*/  FFMA.FTZ R8, R59, c[0x0][0x2d0], -R6 ;  /* 0x0000b4003b087a23 */ /* 0x002fe20000010806 */
[----:B------:R-:W-:Y:S01]  /*12180*/  FSEL R183, R10, -INF , !P0 ;  /* 0xff8000000ab77808 */ /* 0x000fe20004000000 */
[----:B------:R-:W-:Y:S01]  /*12190*/  UISETP.NE.AND UP0, UPT, UR37, URZ, UPT ;  /* 0x0000003f2500728c */ /* 0x000fe2000bf05270 */
[----:B------:R-:W-:Y:S01]  /*121a0*/  ISETP.GT.AND P0, PT, R3, 0x38, P4 ;  /* 0x000000380300780c */ /* 0x000fe20002704270 */
[----:B------:R1:W4:Y:S01]  /*121b0*/  MUFU.EX2 R216, R8 ;  /* 0x0000000800d87308 */ /* 0x0003220000000800 */
[----:B------:R-:W-:Y:S01]  /*121c0*/  PLOP3.LUT P3, PT, PT, PT, UP6, 0x40, 0x0 ;  /* 0x000000000000781c */ /* 0x000fe20003f6e868 */
[----:B------:R-:W2:Y:S01]  /*121d0*/  LDSM.16.MT88.4 R56, [R209+0x100] ;  /* 0x00010000d138783b */ /* 0x000ea20000004200 */
[----:B------:R-:W-:Y:S01]  /*121e0*/  ISETP.LT.OR P0, PT, R5, 0x39, P0 ;  /* 0x000000390500780c */ /* 0x000fe20000701670 */
[----:B------:R-:W-:Y:S01]  /*121f0*/  UISETP.NE.AND UP6, UPT, UR23, URZ, UPT ;  /* 0x0000003f1700728c */ /* 0x000fe2000bfc5270 */
[----:B------:R-:W-:-:S02]  /*12200*/  FMNMX.FTZ R0, R167, R0, !PT ;  /* 0x00000000a7007209 */ /* 0x000fc40007810000 */
[----:B------:R-:W-:Y:S02]  /*12210*/  FSEL R185, R38, -INF , !P0 ;  /* 0xff80000026b97808 */ /* 0x000fe40004000000 */
[----:B------:R-:W-:Y:S02]  /*12220*/  ISETP.GT.AND P0, PT, R3, 0x39, P6 ;  /* 0x000000390300780c */ /* 0x000fe40003704270 */
[----:B------:R-:W-:Y:S02]  /*12230*/  FMNMX.FTZ R9, R92, R9, !PT ;  /* 0x000000095c097209 */ /* 0x000fe40007810000 */
[----:B------:R-:W-:Y:S02]  /*12240*/  ISETP.LT.OR P1, PT, R5, 0x3a, P0 ;  /* 0x0000003a0500780c */ /* 0x000fe40000721670 */
[----:B------:R-:W-:Y:S01]  /*12250*/  ISETP.GT.AND P2, PT, R3, 0x40, P2 ;  /* 0x000000400300780c */ /* 0x000fe20001744270 */
[----:B-1----:R-:W-:Y:S01]  /*12260*/  FFMA.FTZ R8, R65, c[0x0][0x2d0], -R6 ;  /* 0x0000b40041087a23 */ /* 0x002fe20000010806 */
[----:B------:R-:W-:-:S02]  /*12270*/  ISETP.GT.AND P0, PT, R3, 0x41, P3 ;  /* 0x000000410300780c */ /* 0x000fc40001f04270 */
[----:B------:R-:W-:Y:S01]  /*12280*/  FMNMX.FTZ R0, R169, R0, !PT ;  /* 0x00000000a9007209 */ /* 0x000fe20007810000 */
[----:B------:R1:W-:Y:S01]  /*12290*/  MUFU.EX2 R146, R8 ;  /* 0x0000000800927308 */ /* 0x0003e20000000800 */
[----:B------:R-:W-:Y:S02]  /*122a0*/  FMNMX.FTZ R4, R93, R9, !PT ;  /* 0x000000095d047209 */ /* 0x000fe40007810000 */
[C---:B------:R-:W-:Y:S02]  /*122b0*/  ISETP.LT.OR P3, PT, R5.reuse, 0x41, P2 ;  /* 0x000000410500780c */ /* 0x040fe40001761670 */
[----:B------:R-:W-:Y:S02]  /*122c0*/  ISETP.LT.OR P0, PT, R5, 0x42, P0 ;  /* 0x000000420500780c */ /* 0x000fe40000701670 */
[----:B------:R-:W-:Y:S02]  /*122d0*/  FMNMX.FTZ R0, R174, R0, !PT ;  /* 0x00000000ae007209 */ /* 0x000fe40007810000 */
[----:B------:R-:W-:Y:S01]  /*122e0*/  PLOP3.LUT P5, PT, PT, PT, UP5, 0x40, 0x0 ;  /* 0x000000000000781c */ /* 0x000fe20003fae858 */
[----:B------:R-:W-:Y:S01]  /*122f0*/  UISETP.NE.AND UP5, UPT, UR24, URZ, UPT ;  /* 0x0000003f1800728c */ /* 0x000fe2000bfa5270 */
[----:B------:R-:W-:-:S02]  /*12300*/  PLOP3.LUT P2, PT, PT, PT, UP4, 0x40, 0x0 ;  /* 0x000000000000781c */ /* 0x000fc40003f4e848 */
[----:B------:R-:W-:Y:S02]  /*12310*/  FSEL R186, R37, -INF , !P1 ;  /* 0xff80000025ba7808 */ /* 0x000fe40004800000 */
[----:B------:R-:W-:Y:S02]  /*12320*/  FSEL R199, R13, -INF , !P0 ;  /* 0xff8000000dc77808 */ /* 0x000fe40004000000 */
[----:B-1----:R-:W-:Y:S01]  /*12330*/  FMNMX.FTZ R8, R94, R4, !PT ;  /* 0x000000045e087209 */ /* 0x002fe20007810000 */
[----:B------:R-:W-:Y:S01]  /*12340*/  FFMA.FTZ R4, R66, c[0x0][0x2d0], -R6 ;  /* 0x0000b40042047a23 */ /* 0x000fe20000010806 */
[----:B------:R-:W-:Y:S01]  /*12350*/  FMNMX.FTZ R0, R175, R0, !PT ;  /* 0x00000000af007209 */ /* 0x000fe20007810000 */
[----:B------:R-:W-:Y:S01]  /*12360*/  LDSM.16.MT88.4 R64, [R212+0x900] ;  /* 0x00090000d440783b */ /* 0x000fe20000004200 */
[C---:B------:R-:W-:Y:S01]  /*12370*/  ISETP.GT.AND P1, PT, R3.reuse, 0x48, P5 ;  /* 0x000000480300780c */ /* 0x040fe20002f24270 */
[----:B------:R1:W1:Y:S01]  /*12380*/  MUFU.EX2 R237, R4 ;  /* 0x0000000400ed7308 */ /* 0x0002620000000800 */
[----:B------:R-:W-:-:S02]  /*12390*/  ISETP.GT.AND P0, PT, R3, 0x49, P2 ;  /* 0x000000490300780c */ /* 0x000fc40001704270 */
[----:B------:R-:W-:Y:S02]  /*123a0*/  FMNMX.FTZ R2, R95, R8, !PT ;  /* 0x000000085f027209 */ /* 0x000fe40007810000 */
[----:B------:R-:W-:Y:S02]  /*123b0*/  FMNMX.FTZ R0, R198, R0, !PT ;  /* 0x00000000c6007209 */ /* 0x000fe40007810000 */
[C---:B------:R-:W-:Y:S02]  /*123c0*/  ISETP.LT.OR P1, PT, R5.reuse, 0x49, P1 ;  /* 0x000000490500780c */ /* 0x040fe40000f21670 */
[----:B------:R-:W-:Y:S02]  /*123d0*/  ISETP.LT.OR P0, PT, R5, 0x4a, P0 ;  /* 0x0000004a0500780c */ /* 0x000fe40000701670 */
[----:B------:R-:W-:Y:S02]  /*123e0*/  FMNMX.FTZ R2, R160, R2, !PT ;  /* 0x00000002a0027209 */ /* 0x000fe40007810000 */
[----:B------:R-:W-:-:S02]  /*123f0*/  FMNMX.FTZ R0, R197, R0, !PT ;  /* 0x00000000c5007209 */ /* 0x000fc40007810000 */
[----:B------:R-:W-:Y:S01]  /*12400*/  FSEL R200, R14, -INF , !P3 ;  /* 0xff8000000ec87808 */ /* 0x000fe20005800000 */
[----:B-1----:R-:W-:Y:S01]  /*12410*/  FFMA.FTZ R4, R82, c[0x0][0x2d0], -R7 ;  /* 0x0000b40052047a23 */ /* 0x002fe20000010807 */
[----:B------:R-:W-:Y:S02]  /*12420*/  FSEL R195, R47, -INF , !P1 ;  /* 0xff8000002fc37808 */ /* 0x000fe40004800000 */
[----:B------:R-:W-:Y:S01]  /*12430*/  FSEL R194, R48, -INF , !P0 ;  /* 0xff80000030c27808 */ /* 0x000fe20004000000 */
[----:B------:R-:W-:Y:S01]  /*12440*/  MUFU.EX2 R249, R4 ;  /* 0x0000000400f97308 */ /* 0x000fe20000000800 */
[----:B------:R-:W-:Y:S02]  /*12450*/  PLOP3.LUT P3, PT, PT, PT, UP3, 0x40, 0x0 ;  /* 0x000000000000781c */ /* 0x000fe40003f6e838 */
[----:B------:R-:W-:Y:S02]  /*12460*/  PLOP3.LUT P4, PT, PT, PT, UP2, 0x40, 0x0 ;  /* 0x000000000000781c */ /* 0x000fe40003f8e828 */
[----:B------:R-:W-:-:S02]  /*12470*/  PLOP3.LUT P1, PT, PT, PT, UP1, 0x40, 0x0 ;  /* 0x000000000000781c */ /* 0x000fc40003f2e818 */
[----:B------:R-:W-:Y:S02]  /*12480*/  PLOP3.LUT P0, PT, PT, PT, UP0, 0x40, 0x0 ;  /* 0x000000000000781c */ /* 0x000fe40003f0e808 */
[----:B------:R-:W-:Y:S02]  /*12490*/  FMNMX.FTZ R2, R161, R2, !PT ;  /* 0x00000002a1027209 */ /* 0x000fe40007810000 */
[----:B------:R-:W-:Y:S02]  /*124a0*/  FMNMX.FTZ R0, R196, R0, !PT ;  /* 0x00000000c4007209 */ /* 0x000fe40007810000 */
[C---:B------:R-:W-:Y:S02]  /*124b0*/  ISETP.GT.AND P3, PT, R3.reuse, 0x50, P3 ;  /* 0x000000500300780c */ /* 0x040fe40001f64270 */
[C---:B------:R-:W-:Y:S02]  /*124c0*/  ISETP.GT.AND P2, PT, R3.reuse, 0x51, P4 ;  /* 0x000000510300780c */ /* 0x040fe40002744270 */
[----:B------:R-:W-:-:S02]  /*124d0*/  ISETP.GT.AND P1, PT, R3, 0x58, P1 ;  /* 0x000000580300780c */ /* 0x000fc40000f24270 */
[----:B------:R-:W-:Y:S02]  /*124e0*/  ISETP.GT.AND P0, PT, R3, 0x59, P0 ;  /* 0x000000590300780c */ /* 0x000fe40000704270 */
[----:B------:R-:W-:Y:S02]  /*124f0*/  FMNMX.FTZ R3, R162, R2, !PT ;  /* 0x00000002a2037209 */ /* 0x000fe40007810000 */
[----:B------:R-:W-:Y:S01]  /*12500*/  FMNMX.FTZ R2, R201, R0, !PT ;  /* 0x00000000c9027209 */ /* 0x000fe20007810000 */
[----:B------:R-:W-:Y:S01]  /*12510*/  FFMA.FTZ R0, R83, c[0x0][0x2d0], -R7 ;  /* 0x0000b40053007a23 */ /* 0x000fe20000010807 */
[----:B------:R-:W-:Y:S02]  /*12520*/  FMNMX.FTZ R3, R163, R3, !PT ;  /* 0x00000003a3037209 */ /* 0x000fe40007810000 */
[----:B------:R-:W-:Y:S01]  /*12530*/  FMNMX.FTZ R2, R227, R2, !PT ;  /* 0x00000002e3027209 */ /* 0x000fe20007810000 */
[----:B------:R1:W1:Y:S01]  /*12540*/  MUFU.EX2 R241, R0 ;  /* 0x0000000000f17308 */ /* 0x0002620000000800 */
[----:B------:R-:W-:-:S02]  /*12550*/  FMNMX.FTZ R3, R176, R3, !PT ;  /* 0x00000003b0037209 */ /* 0x000fc40007810000 */
[----:B------:R-:W-:Y:S02]  /*12560*/  FMNMX.FTZ R2, R226, R2, !PT ;  /* 0x00000002e2027209 */ /* 0x000fe40007810000 */
[----:B------:R-:W-:Y:S02]  /*12570*/  FMNMX.FTZ R3, R183, R3, !PT ;  /* 0x00000003b7037209 */ /* 0x000fe40007810000 */
[----:B------:R-:W-:Y:S02]  /*12580*/  ISETP.LT.OR P3, PT, R5, 0x51, P3 ;  /* 0x000000510500780c */ /* 0x000fe40001f61670 */
[----:B------:R-:W-:Y:S02]  /*12590*/  FMNMX.FTZ R3, R185, R3, !PT ;  /* 0x00000003b9037209 */ /* 0x000fe40007810000 */
[----:B------:R-:W-:Y:S02]  /*125a0*/  ISETP.LT.OR P2, PT, R5, 0x52, P2 ;  /* 0x000000520500780c */ /* 0x000fe40001741670 */
[----:B------:R-:W-:-:S02]  /*125b0*/  FMNMX.FTZ R3, R186, R3, !PT ;  /* 0x00000003ba037209 */ /* 0x000fc40007810000 */
[----:B------:R-:W-:Y:S01]  /*125c0*/  FSEL R187, R116, -INF , !P3 ;  /* 0xff80000074bb7808 */ /* 0x000fe20005800000 */
[----:B-1----:R-:W-:Y:S01]  /*125d0*/  FFMA.FTZ R0, R98, c[0x0][0x2d0], -R7 ;  /* 0x0000b40062007a23 */ /* 0x002fe20000010807 */
[----:B------:R-:W-:Y:S02]  /*125e0*/  FMNMX.FTZ R3, R200, R3, !PT ;  /* 0x00000003c8037209 */ /* 0x000fe40007810000 */
[----:B------:R-:W-:Y:S01]  /*125f0*/  ISETP.LT.OR P1, PT, R5, 0x59, P1 ;  /* 0x000000590500780c */ /* 0x000fe20000f21670 */
[----:B------:R1:W-:Y:S01]  /*12600*/  MUFU.EX2 R142, R0 ;  /* 0x00000000008e7308 */ /* 0x0003e20000000800 */
[----:B------:R-:W-:Y:S02]  /*12610*/  FMNMX.FTZ R3, R199, R3, !PT ;  /* 0x00000003c7037209 */ /* 0x000fe40007810000 */
[----:B------:R-:W-:Y:S02]  /*12620*/  FSEL R188, R51, -INF , !P2 ;  /* 0xff80000033bc7808 */ /* 0x000fe40005000000 */
[----:B------:R-:W-:-:S02]  /*12630*/  FMNMX.FTZ R3, R195, R3, !PT ;  /* 0x00000003c3037209 */ /* 0x000fc40007810000 */
[----:B------:R-:W-:Y:S02]  /*12640*/  ISETP.LT.OR P0, PT, R5, 0x5a, P0 ;  /* 0x0000005a0500780c */ /* 0x000fe40000701670 */
[----:B------:R-:W-:Y:S02]  /*12650*/  FMNMX.FTZ R3, R194, R3, !PT ;  /* 0x00000003c2037209 */ /* 0x000fe40007810000 */
[----:B------:R-:W-:Y:S02]  /*12660*/  FSEL R189, R43, -INF , !P1 ;  /* 0xff8000002bbd7808 */ /* 0x000fe40004800000 */
[----:B------:R-:W-:Y:S02]  /*12670*/  FMNMX.FTZ R3, R187, R3, !PT ;  /* 0x00000003bb037209 */ /* 0x000fe40007810000 */
[----:B------:R-:W-:Y:S02]  /*12680*/  FSEL R190, R39, -INF , !P0 ;  /* 0xff80000027be7808 */ /* 0x000fe40004000000 */
[----:B-1----:R-:W-:Y:S01]  /*12690*/  FMNMX.FTZ R0, R228, R2, !PT ;  /* 0x00000002e4007209 */ /* 0x002fe20007810000 */
[----:B------:R-:W-:Y:S01]  /*126a0*/  FFMA.FTZ R2, R99, c[0x0][0x2d0], -R7 ;  /* 0x0000b40063027a23 */ /* 0x000fe20000010807 */
[----:B------:R-:W-:-:S02]  /*126b0*/  FMNMX.FTZ R3, R188, R3, !PT ;  /* 0x00000003bc037209 */ /* 0x000fc40007810000 */
[----:B------:R-:W-:Y:S01]  /*126c0*/  FMNMX.FTZ R0, R229, R0, !PT ;  /* 0x00000000e5007209 */ /* 0x000fe20007810000 */
[----:B------:R1:W1:Y:S01]  /*126d0*/  MUFU.EX2 R147, R2 ;  /* 0x0000000200937308 */ /* 0x0002620000000800 */
[----:B------:R-:W-:Y:S02]  /*126e0*/  FMNMX.FTZ R3, R189, R3, !PT ;  /* 0x00000003bd037209 */ /* 0x000fe40007810000 */
[----:B------:R-:W-:Y:S02]  /*126f0*/  FMNMX.FTZ R0, R207, R0, !PT ;  /* 0x00000000cf007209 */ /* 0x000fe40007810000 */
[----:B------:R-:W-:Y:S02]  /*12700*/  FMNMX.FTZ R3, R190, R3, !PT ;  /* 0x00000003be037209 */ /* 0x000fe40007810000 */
[----:B------:R-:W-:Y:S02]  /*12710*/  FMNMX.FTZ R0, R206, R0, !PT ;  /* 0x00000000ce007209 */ /* 0x000fe40007810000 */
[----:B--2---:R-:W-:Y:S01]  /*12720*/  F2FP.PACK_AB R8, R149, R150 ;  /* 0x000000969508723e */ /* 0x004fe200000000ff */
[----:B------:R-:W2:Y:S01]  /*12730*/  SHFL.BFLY PT, R5, R3, 0x2, 0x1f ;  /* 0x0c401f0003057f89 */ /* 0x000ea200000e0000 */
[----:B------:R-:W-:-:S02]  /*12740*/  FMNMX.FTZ R0, R230, R0, !PT ;  /* 0x00000000e6007209 */ /* 0x000fc40007810000 */
[----:B---3--:R-:W-:Y:S02]  /*12750*/  F2FP.PACK_AB R10, R154, R208 ;  /* 0x000000d09a0a723e */ /* 0x008fe400000000ff */
[----:B------:R-:W-:Y:S01]  /*12760*/  FMNMX.FTZ R0, R231, R0, !PT ;  /* 0x00000000e7007209 */ /* 0x000fe20007810000 */
[----:B-1----:R-:W-:Y:S01]  /*12770*/  FFMA.FTZ R2, R80, c[0x0][0x2d0], -R6 ;  /* 0x0000b40050027a23 */ /* 0x002fe20000010806 */
[----:B----4-:R-:W-:Y:S02]  /*12780*/  F2FP.PACK_AB R9, R216, R215 ;  /* 0x000000d7d809723e */ /* 0x010fe400000000ff */
[----:B------:R-:W-:Y:S01]  /*12790*/  F2FP.PACK_AB R11, R237, R146 ;  /* 0x00000092ed0b723e */ /* 0x000fe200000000ff */
[----:B------:R-:W1:Y:S01]  /*127a0*/  SHFL.BFLY PT, R4, R0, 0x2, 0x1f ;  /* 0x0c401f0000047f89 */ /* 0x000e6200000e0000 */
[----:B------:R3:W-:Y:S01]  /*127b0*/  MUFU.EX2 R248, R2 ;  /* 0x0000000200f87308 */ /* 0x0007e20000000800 */
[----:B------:R-:W-:Y:S02]  /*127c0*/  F2FP.PACK_AB R12, R241, R249 ;  /* 0x000000f9f10c723e */ /* 0x000fe400000000ff */
[----:B------:R-:W-:-:S02]  /*127d0*/  F2FP.PACK_AB R14, R147, R142 ;  /* 0x0000008e930e723e */ /* 0x000fc400000000ff */
[----:B------:R-:W-:Y:S01]  /*127e0*/  HMMA.16816.F32 R32, R8, R56, RZ ;  /* 0x000000380820723c */ /* 0x000fe200000018ff */
[----:B--2---:R-:W-:-:S07]  /*127f0*/  FMNMX.FTZ R3, R3, R5, !PT ;  /* 0x0000000503037209 */ /* 0x004fce0007810000 */
[C---:B------:R-:W-:Y:S01]  /*12800*/  HMMA.16816.F32 R24, R8.reuse, R84, RZ ;  /* 0x000000540818723c */ /* 0x040fe200000018ff */
[--C-:B---3--:R-:W-:Y:S01]  /*12810*/  FFMA.FTZ R2, R81, c[0x0][0x2d0], -R6.reuse ;  /* 0x0000b40051027a23 */ /* 0x108fe20000010806 */
[----:B------:R-:W2:Y:S03]  /*12820*/  SHFL.BFLY PT, R5, R3, 0x1, 0x1f ;  /* 0x0c201f0003057f89 */ /* 0x000ea600000e0000 */
[----:B------:R3:W4:Y:S01]  /*12830*/  MUFU.EX2 R242, R2 ;  /* 0x0000000200f27308 */ /* 0x0007220000000800 */
[----:B------:R-:W-:Y:S01]  /*12840*/  LDSM.16.MT88.4 R80, [R209+0x900] ;  /* 0x00090000d150783b */ /* 0x000fe20000004200 */
[----:B-1----:R-:W-:Y:S01]  /*12850*/  FMNMX.FTZ R0, R0, R4, !PT ;  /* 0x0000000400007209 */ /* 0x002fe20007810000 */
[C---:B------:R-:W-:Y:S04]  /*12860*/  HMMA.16816.F32 R28, R8.reuse, R76, RZ ;  /* 0x0000004c081c723c */ /* 0x040fe800000018ff */
[----:B------:R-:W1:Y:S04]  /*12870*/  SHFL.BFLY PT, R4, R0, 0x1, 0x1f ;  /* 0x0c201f0000047f89 */ /* 0x000e6800000e0000 */
[----:B------:R-:W-:Y:S01]  /*12880*/  HMMA.16816.F32 R16, R8, R88, RZ ;  /* 0x000000580810723c */ /* 0x000fe200000018ff */
[----:B---3--:R-:W-:Y:S01]  /*12890*/  FFMA.FTZ R2, R96, c[0x0][0x2d0], -R6 ;  /* 0x0000b40060027a23 */ /* 0x008fe20000010806 */
[----:B----4-:R-:W-:-:S03]  /*128a0*/  F2FP.PACK_AB R13, R242, R248 ;  /* 0x000000f8f20d723e */ /* 0x010fc600000000ff */
[----:B------:R3:W-:Y:S03]  /*128b0*/  MUFU.EX2 R151, R2 ;  /* 0x0000000200977308 */ /* 0x0007e60000000800 */
[----:B------:R-:W-:Y:S01]  /*128c0*/  HMMA.16816.F32 R20, R8, R58, RZ ;  /* 0x0000003a0814723c */ /* 0x000fe200000018ff */
[----:B--2---:R-:W-:-:S07]  /*128d0*/  FMNMX.FTZ R3, R5, R3, !PT ;  /* 0x0000000305037209 */ /* 0x004fce0007810000 */
[C---:B------:R-:W-:Y:S01]  /*128e0*/  HMMA.16816.F32 R36, R8.reuse, R78, RZ ;  /* 0x0000004e0824723c */ /* 0x040fe200000018ff */
[----:B-1----:R-:W-:Y:S01]  /*128f0*/  FMNMX.FTZ R70, R0, R4, !PT ;  /* 0x0000000400467209 */ /* 0x002fe20007810000 */
[--C-:B------:R-:W-:Y:S02]  /*12900*/  FFMA.FTZ R0, R106, c[0x0][0x2d0], -R6.reuse ;  /* 0x0000b4006a007a23 */ /* 0x100fe40000010806 */
[--C-:B---3--:R-:W-:Y:S01]  /*12910*/  FFMA.FTZ R2, R97, c[0x0][0x2d0], -R6.reuse ;  /* 0x0000b40061027a23 */ /* 0x108fe20000010806 */
[----:B------:R-:W-:Y:S01]  /*12920*/  FSETP.NEU.FTZ.AND P0, PT, R70, -INF , PT ;  /* 0xff8000004600780b */ /* 0x000fe20003f1d000 */
[----:B------:R1:W-:Y:S02]  /*12930*/  MUFU.EX2 R145, R0 ;  /* 0x0000000000917308 */ /* 0x0003e40000000800 */
[C---:B------:R-:W-:Y:S06]  /*12940*/  HMMA.16816.F32 R40, R8.reuse, R86, RZ ;  /* 0x000000560828723c */ /* 0x040fec00000018ff */
[----:B------:R2:W3:Y:S02]  /*12950*/  MUFU.EX2 R245, R2 ;  /* 0x0000000200f57308 */ /* 0x0004e40000000800 */
[----:B------:R-:W-:Y:S01]  /*12960*/  HMMA.16816.F32 R8, R8, R90, RZ ;  /* 0x0000005a0808723c */ /* 0x000fe200000018ff */
[----:B-1----:R-:W-:-:S05]  /*12970*/  FFMA.FTZ R0, R109, c[0x0][0x2d0], -R6 ;  /* 0x0000b4006d007a23 */ /* 0x002fca0000010806 */
[----:B------:R-:W-:Y:S01]  /*12980*/  MUFU.EX2 R75, R0 ;  /* 0x00000000004b7308 */ /* 0x000fe20000000800 */
[----:B--2---:R-:W-:Y:S01]  /*12990*/  FFMA.FTZ R2, R107, c[0x0][0x2d0], -R7 ;  /* 0x0000b4006b027a23 */ /* 0x004fe20000010807 */
[----:B---3--:R-:W-:-:S06]  /*129a0*/  F2FP.PACK_AB R15, R245, R151 ;  /* 0x00000097f50f723e */ /* 0x008fcc00000000ff */
[----:B------:R1:W-:Y:S01]  /*129b0*/  MUFU.EX2 R153, R2 ;  /* 0x0000000200997308 */ /* 0x0003e20000000800 */
[C---:B------:R-:W-:Y:S08]  /*129c0*/  HMMA.16816.F32 R48, R12.reuse, R80, R32 ;  /* 0x000000500c30723c */ /* 0x040ff00000001820 */
[----:B------:R-:W-:Y:S01]  /*129d0*/  HMMA.16816.F32 R32, R12, R60, R24 ;  /* 0x0000003c0c20723c */ /* 0x000fe20000001818 */
[----:B-1----:R-:W-:-:S04]  /*129e0*/  FFMA.FTZ R2, R108, c[0x0][0x2d0], -R7 ;  /* 0x0000b4006c027a23 */ /* 0x002fc80000010807 */
[----:B------:R1:W2:Y:S03]  /*129f0*/  MUFU.EX2 R247, R2 ;  /* 0x0000000200f77308 */ /* 0x0002a60000000800 */
        /* <DEDUP_REMOVED lines=8> */
[----:B------:R1:W3:Y:S03]  /*12a80*/  MUFU.EX2 R243, R2 ;  /* 0x0000000200f37308 */ /* 0x0002e60000000800 */
[----:B------:R-:W-:Y:S07]  /*12a90*/  HMMA.16816.F32 R12, R12, R54, R8 ;  /* 0x000000360c0c723c */ /* 0x000fee0000001808 */
[----:B--2---:R-:W-:-:S02]  /*12aa0*/  F2FP.PACK_AB R8, R247, R153 ;  /* 0x00000099f708723e */ /* 0x004fc400000000ff */
[----:B------:R-:W-:Y:S01]  /*12ab0*/  F2FP.PACK_AB R11, R75, R145 ;  /* 0x000000914b0b723e */ /* 0x000fe200000000ff */
[----:B-1----:R-:W-:Y:S01]  /*12ac0*/  FFMA.FTZ R2, R104, c[0x0][0x2d0], -R6 ;  /* 0x0000b40068027a23 */ /* 0x002fe20000010806 */
[----:B---3--:R-:W-:-:S03]  /*12ad0*/  F2FP.PACK_AB R10, R243, R143 ;  /* 0x0000008ff30a723e */ /* 0x008fc600000000ff */
[----:B------:R1:W-:Y:S02]  /*12ae0*/  MUFU.EX2 R246, R2 ;  /* 0x0000000200f67308 */ /* 0x0003e40000000800 */
[----:B-1----:R-:W-:-:S06]  /*12af0*/  FFMA.FTZ R2, R105, c[0x0][0x2d0], -R6 ;  /* 0x0000b40069027a23 */ /* 0x002fcc0000010806 */
[----:B------:R1:W2:Y:S02]  /*12b00*/  MUFU.EX2 R244, R2 ;  /* 0x0000000200f47308 */ /* 0x0002a40000000800 */
[----:B-1----:R-:W-:Y:S01]  /*12b10*/  FMUL.FTZ R2, R70, c[0x0][0x2d0] ;  /* 0x0000b40046027a20 */ /* 0x002fe20000410000 */
[----:B--2---:R-:W-:-:S04]  /*12b20*/  F2FP.PACK_AB R9, R244, R246 ;  /* 0x000000f6f409723e */ /* 0x004fc800000000ff */
[----:B------:R-:W-:Y:S02]  /*12b30*/  FSEL R2, R2, RZ, P0 ;  /* 0x000000ff02027208 */ /* 0x000fe40000000000 */
[----:B------:R-:W-:Y:S01]  /*12b40*/  FSETP.NEU.FTZ.AND P0, PT, R3, -INF , PT ;  /* 0xff8000000300780b */ /* 0x000fe20003f1d000 */
[C---:B------:R-:W-:Y:S02]  /*12b50*/  HMMA.16816.F32 R120, R8.reuse, R136, R32 ;  /* 0x000000880878723c */ /* 0x040fe40000001820 */
[--C-:B------:R-:W-:Y:S02]  /*12b60*/  FFMA.FTZ R0, R100, c[0x0][0x2d0], -R2.reuse ;  /* 0x0000b40064007a23 */ /* 0x100fe40000010802 */
[--C-:B------:R-:W-:Y:S02]  /*12b70*/  FFMA.FTZ R4, R103, c[0x0][0x2d0], -R2.reuse ;  /* 0x0000b40067047a23 */ /* 0x100fe40000010802 */
[----:B------:R1:W-:Y:S02]  /*12b80*/  MUFU.EX2 R213, R0 ;  /* 0x0000000000d57308 */ /* 0x0003e40000000800 */
[C---:B------:R-:W-:Y:S06]  /*12b90*/  HMMA.16816.F32 R116, R8.reuse, R132, R44 ;  /* 0x000000840874723c */ /* 0x040fec000000182c */
[----:B------:R-:W-:Y:S02]  /*12ba0*/  MUFU.EX2 R238, R4 ;  /* 0x0000000400ee7308 */ /* 0x000fe40000000800 */
[----:B------:R-:W-:Y:S01]  /*12bb0*/  HMMA.16816.F32 R108, R8, R128, R48 ;  /* 0x00000080086c723c */ /* 0x000fe20000001830 */
[----:B-1----:R-:W-:-:S06]  /*12bc0*/  FFMA.FTZ R0, R101, c[0x0][0x2d0], -R2 ;  /* 0x0000b40065007a23 */ /* 0x002fcc0000010802 */
[----:B------:R-:W-:Y:S01]  /*12bd0*/  MOV R51, R149 ;  /* 0x0000009500337202 */ /* 0x000fe20000000f00 */
[----:B------:R-:W-:Y:S01]  /*12be0*/  HMMA.16816.F32 R124, R8, R156, R28 ;  /* 0x0000009c087c723c */ /* 0x000fe2000000181c */
[----:B------:R-:W-:Y:S01]  /*12bf0*/  IMAD.MOV.U32 R50, RZ, RZ, R147 ;  /* 0x000000ffff327224 */ /* 0x000fe200078e0093 */
[----:B------:R1:W2:Y:S01]  /*12c00*/  MUFU.EX2 R214, R0 ;  /* 0x0000000000d67308 */ /* 0x0002a20000000800 */
[----:B------:R-:W-:Y:S02]  /*12c10*/  IMAD.MOV.U32 R49, RZ, RZ, R146 ;  /* 0x000000ffff317224 */ /* 0x000fe400078e0092 */
[----:B------:R-:W-:-:S03]  /*12c20*/  IMAD.MOV.U32 R48, RZ, RZ, R145 ;  /* 0x000000ffff307224 */ /* 0x000fc600078e0091 */
[C---:B------:R-:W-:Y:S08]  /*12c30*/  HMMA.16816.F32 R44, R8.reuse, R130, R24 ;  /* 0x00000082082c723c */ /* 0x040ff00000001818 */
[----:B------:R-:W-:Y:S01]  /*12c40*/  HMMA.16816.F32 R96, R8, R134, R20 ;  /* 0x000000860860723c */ /* 0x000fe20000001814 */
[----:B-1----:R-:W-:-:S04]  /*12c50*/  FFMA.FTZ R0, R102, c[0x0][0x2d0], -R2 ;  /* 0x0000b40066007a23 */ /* 0x002fc80000010802 */
[----:B------:R1:W-:Y:S03]  /*12c60*/  MUFU.EX2 R155, R0 ;  /* 0x00000000009b7308 */ /* 0x0003e60000000800 */
[C---:B------:R-:W-:Y:S08]  /*12c70*/  HMMA.16816.F32 R100, R8.reuse, R138, R16 ;  /* 0x0000008a0864723c */ /* 0x040ff00000001810 */
[----:B------:R-:W-:Y:S01]  /*12c80*/  HMMA.16816.F32 R104, R8, R158, R12 ;  /* 0x0000009e0868723c */ /* 0x000fe2000000180c */
[----:B-1----:R-:W-:-:S06]  /*12c90*/  FMUL.FTZ R0, R3, c[0x0][0x2d0] ;  /* 0x0000b40003007a20 */ /* 0x002fcc0000410000 */
[----:B--2---:R-:W-:Y:S02]  /*12ca0*/  F2FP.PACK_AB R8, R214, R213 ;  /* 0x000000d5d608723e */ /* 0x004fe400000000ff */
[----:B------:R-:W-:-:S05]  /*12cb0*/  FSEL R0, R0, RZ, P0 ;  /* 0x000000ff00007208 */ /* 0x000fca0000000000 */
[----:B------:R-:W-:Y:S01]  /*12cc0*/  FFMA.FTZ R4, R69, c[0x0][0x2d0], -R0 ;  /* 0x0000b40045047a23 */ /* 0x000fe20000010800 */
[----:B------:R-:W-:-:S03]  /*12cd0*/  MOV R69, R143 ;  /* 0x0000008f00457202 */ /* 0x000fc60000000f00 */
[----:B------:R1:W-:Y:S02]  /*12ce0*/  MUFU.EX2 R181, R4 ;  /* 0x0000000400b57308 */ /* 0x0003e40000000800 */
[----:B-1----:R-:W-:Y:S02]  /*12cf0*/  FFMA.FTZ R4, R68, c[0x0][0x2d0], -R0 ;  /* 0x0000b40044047a23 */ /* 0x002fe40000010800 */
[----:B------:R-:W-:-:S04]  /*12d00*/  IMAD.MOV.U32 R68, RZ, RZ, R142 ;  /* 0x000000ffff447224 */ /* 0x000fc800078e008e */
[----:B------:R1:W2:Y:S02]  /*12d10*/  MUFU.EX2 R178, R4 ;  /* 0x0000000400b27308 */ /* 0x0002a40000000800 */
[----:B-1----:R-:W-:Y:S01]  /*12d20*/  FFMA.FTZ R4, R74, c[0x0][0x2d0], -R0 ;  /* 0x0000b4004a047a23 */ /* 0x002fe20000010800 */
[----:B--2---:R-:W-:-:S05]  /*12d30*/  F2FP.PACK_AB R9, R178, R181 ;  /* 0x000000b5b209723e */ /* 0x004fca00000000ff */
[----:B------:R1:W-:Y:S02]  /*12d40*/  MUFU.EX2 R239, R4 ;  /* 0x0000000400ef7308 */ /* 0x0003e40000000800 */
[----:B-1----:R-:W-:Y:S02]  /*12d50*/  FFMA.FTZ R4, R73, c[0x0][0x2d0], -R0 ;  /* 0x0000b40049047a23 */ /* 0x002fe40000010800 */
[----:B------:R-:W-:-:S04]  /*12d60*/  IMAD.MOV.U32 R73, RZ, RZ, R155 ;  /* 0x000000ffff497224 */ /* 0x000fc800078e009b */
[----:B------:R1:W2:Y:S01]  /*12d70*/  MUFU.EX2 R177, R4 ;  /* 0x0000000400b17308 */ /* 0x0002a20000000800 */
[----:B------:R-:W-:Y:S01]  /*12d80*/  F2FP.PACK_AB R10, R238, R73 ;  /* 0x00000049ee0a723e */ /* 0x000fe200000000ff */
[----:B-1----:R-:W-:Y:S01]  /*12d90*/  FFMA.FTZ R4, R112, c[0x0][0x2d0], -R2 ;  /* 0x0000b40070047a23 */ /* 0x002fe20000010802 */
[----:B--2---:R-:W-:Y:S02]  /*12da0*/  F2FP.PACK_AB R11, R177, R239 ;  /* 0x000000efb10b723e */ /* 0x004fe400000000ff */
[----:B------:R-:W-:-:S03]  /*12db0*/  MOV R112, R154 ;  /* 0x0000009a00707202 */ /* 0x000fc60000000f00 */
[----:B------:R1:W-:Y:S02]  /*12dc0*/  MUFU.EX2 R5, R4 ;  /* 0x0000000400057308 */ /* 0x0003e40000000800 */
[C---:B------:R-:W-:Y:S08]  /*12dd0*/  HMMA.16816.F32 R24, R8.reuse, R76, RZ ;  /* 0x0000004c0818723c */ /* 0x040ff000000018ff */
[----:B------:R-:W-:Y:S01]  /*12de0*/  HMMA.16816.F32 R28, R8, R56, RZ ;  /* 0x00000038081c723c */ /* 0x000fe200000018ff */
[----:B-1----:R-:W-:-:S02]  /*12df0*/  FFMA.FTZ R4, R113, c[0x0][0x2d0], -R2 ;  /* 0x0000b40071047a23 */ /* 0x002fc40000010802 */
[----:B------:R-:W-:Y:S02]  /*12e00*/  IMAD.MOV.U32 R113, RZ, RZ, R153 ;  /* 0x000000ffff717224 */ /* 0x000fe400078e0099 */
[----:B------:R1:W2:Y:S03]  /*12e10*/  MUFU.EX2 R33, R4 ;  /* 0x0000000400217308 */ /* 0x0002a60000000800 */
[C---:B------:R-:W-:Y:S08]  /*12e20*/  HMMA.16816.F32 R36, R8.reuse, R78, RZ ;  /* 0x0000004e0824723c */ /* 0x040ff000000018ff */
[----:B------:R-:W-:Y:S01]  /*12e30*/  HMMA.16816.F32 R40, R8, R58, RZ ;  /* 0x0000003a0828723c */ /* 0x000fe200000018ff */
[----:B------:R-:W-:Y:S01]  /*12e40*/  LDSM.16.MT88.4 R56, [R209+0x1900] ;  /* 0x00190000d138783b */ /* 0x000fe20000004200 */
[----:B-1----:R-:W-:-:S06]  /*12e50*/  FFMA.FTZ R4, R114, c[0x0][0x2d0], -R2 ;  /* 0x0000b40072047a23 */ /* 0x002fcc0000010802 */
[----:B------:R-:W-:Y:S01]  /*12e60*/  HMMA.16816.F32 R16, R8, R84, RZ ;  /* 0x000000540810723c */ /* 0x000fe200000018ff */
[----:B--2---:R-:W-:Y:S01]  /*12e70*/  IMAD.MOV.U32 R78, RZ, RZ, R33 ;  /* 0x000000ffff4e7224 */ /* 0x004fe200078e0021 */
[----:B------:R1:W-:Y:S01]  /*12e80*/  MUFU.EX2 R236, R4 ;  /* 0x0000000400ec7308 */ /* 0x0003e20000000800 */
[----:B------:R-:W-:-:S05]  /*12e90*/  IMAD.MOV.U32 R114, RZ, RZ, R151 ;  /* 0x000000ffff727224 */ /* 0x000fca00078e0097 */
[C---:B------:R-:W-:Y:S07]  /*12ea0*/  HMMA.16816.F32 R12, R8.reuse, R88, RZ ;  /* 0x00000058080c723c */ /* 0x040fee00000018ff */
[----:B------:R-:W-:Y:S01]  /*12eb0*/  IMAD.MOV.U32 R88, RZ, RZ, R249 ;  /* 0x000000ffff587224 */ /* 0x000fe200078e00f9 */
[----:B------:R-:W-:Y:S01]  /*12ec0*/  HMMA.16816.F32 R20, R8, R90, RZ ;  /* 0x0000005a0814723c */ /* 0x000fe200000018ff */
[----:B------:R-:W-:Y:S02]  /*12ed0*/  IMAD.MOV.U32 R89, RZ, RZ, R245 ;  /* 0x000000ffff597224 */ /* 0x000fe400078e00f5 */
[----:B-1----:R-:W-:-:S02]  /*12ee0*/  FFMA.FTZ R4, R115, c[0x0][0x2d0], -R2 ;  /* 0x0000b40073047a23 */ /* 0x002fc40000010802 */
[----:B------:R-:W-:Y:S02]  /*12ef0*/  IMAD.MOV.U32 R115, RZ, RZ, R150 ;  /* 0x000000ffff737224 */ /* 0x000fe400078e0096 */
[----:B------:R1:W2:Y:S01]  /*12f00*/  MUFU.EX2 R32, R4 ;  /* 0x0000000400207308 */ /* 0x0002a20000000800 */
[----:B------:R-:W-:Y:S02]  /*12f10*/  IMAD.MOV.U32 R90, RZ, RZ, R247 ;  /* 0x000000ffff5a7224 */ /* 0x000fe400078e00f7 */
[----:B------:R-:W-:Y:S02]  /*12f20*/  IMAD.MOV.U32 R91, RZ, RZ, R248 ;  /* 0x000000ffff5b7224 */ /* 0x000fe400078e00f8 */
[----:B-1----:R-:W-:Y:S01]  /*12f30*/  FFMA.FTZ R4, R92, c[0x0][0x2d0], -R0 ;  /* 0x0000b4005c047a23 */ /* 0x002fe20000010800 */
[----:B------:R-:W-:-:S03]  /*12f40*/  MOV R92, R246 ;  /* 0x000000f6005c7202 */ /* 0x000fc60000000f00 */
[----:B------:R1:W-:Y:S02]  /*12f50*/  MUFU.EX2 R171, R4 ;  /* 0x0000000400ab7308 */ /* 0x0003e40000000800 */
[----:B-1----:R-:W-:Y:S02]  /*12f60*/  FFMA.FTZ R4, R93, c[0x0][0x2d0], -R0 ;  /* 0x0000b4005d047a23 */ /* 0x002fe40000010800 */
[----:B------:R-:W-:-:S04]  /*12f70*/  IMAD.MOV.U32 R93, RZ, RZ, R113 ;  /* 0x000000ffff5d7224 */ /* 0x000fc800078e0071 */
[----:B------:R1:W3:Y:S02]  /*12f80*/  MUFU.EX2 R170, R4 ;  /* 0x0000000400aa7308 */ /* 0x0002e40000000800 */
[----:B-1----:R-:W-:Y:S02]  /*12f90*/  FFMA.FTZ R4, R94, c[0x0][0x2d0], -R0 ;  /* 0x0000b4005e047a23 */ /* 0x002fe40000010800 */
[----:B--2---:R-:W-:-:S04]  /*12fa0*/  IMAD.MOV.U32 R94, RZ, RZ, R32 ;  /* 0x000000ffff5e7224 */ /* 0x004fc800078e0020 */
[----:B------:R1:W-:Y:S01]  /*12fb0*/  MUFU.EX2 R173, R4 ;  /* 0x0000000400ad7308 */ /* 0x0003e20000000800 */
[----:B------:R-:W-:Y:S07]  /*12fc0*/  HMMA.16816.F32 R32, R8, R86, RZ ;  /* 0x000000560820723c */ /* 0x000fee00000018ff */
[----:B------:R-:W-:Y:S02]  /*12fd0*/  F2FP.PACK_AB R8, R78, R5 ;  /* 0x000000054e08723e */ /* 0x000fe400000000ff */
[----:B------:R-:W-:-:S02]  /*12fe0*/  F2FP.PACK_AB R10, R94, R236 ;  /* 0x000000ec5e0a723e */ /* 0x000fc400000000ff */
[----:B---3--:R-:W-:Y:S01]  /*12ff0*/  F2FP.PACK_AB R9, R170, R171 ;  /* 0x000000abaa09723e */ /* 0x008fe200000000ff */
[----:B-1----:R-:W-:Y:S02]  /*13000*/  FFMA.FTZ R4, R95, c[0x0][0x2d0], -R0 ;  /* 0x0000b4005f047a23 */ /* 0x002fe40000010800 */
[----:B------:R-:W-:Y:S02]  /*13010*/  IMAD.MOV.U32 R95, RZ, RZ, R114 ;  /* 0x000000ffff5f7224 */ /* 0x000fe400078e0072 */
[----:B------:R1:W2:Y:S02]  /*13020*/  MUFU.EX2 R172, R4 ;  /* 0x0000000400ac7308 */ /* 0x0002a40000000800 */
[----:B-1----:R-:W-:Y:S01]  /*13030*/  FFMA.FTZ R4, R140, c[0x0][0x2d0], -R7 ;  /* 0x0000b4008c047a23 */ /* 0x002fe20000010807 */
[----:B--2---:R-:W-:-:S05]  /*13040*/  F2FP.PACK_AB R11, R172, R173 ;  /* 0x000000adac0b723e */ /* 0x004fca00000000ff */
[----:B------:R1:W-:Y:S02]  /*13050*/  MUFU.EX2 R74, R4 ;  /* 0x00000004004a7308 */ /* 0x0003e40000000800 */
[----:B------:R-:W-:Y:S01]  /*13060*/  HMMA.16816.F32 R84, R8, R82, R40 ;  /* 0x000000520854723c */ /* 0x000fe20000001828 */
[----:B-1----:R-:W-:-:S07]  /*13070*/  FFMA.FTZ R4, R141, c[0x0][0x2d0], -R7 ;  /* 0x0000b4008d047a23 */ /* 0x002fce0000010807 */
[C---:B------:R-:W-:Y:S01]  /*13080*/  HMMA.16816.F32 R140, R8.reuse, R80, R28 ;  /* 0x00000050088c723c */ /* 0x040fe2000000181c */
[----:B------:R1:W-:Y:S06]  /*13090*/  MUFU.EX2 R76, R4 ;  /* 0x00000004004c7308 */ /* 0x0003ec0000000800 */
[----:B------:R-:W-:Y:S01]  /*130a0*/  IMAD.MOV.U32 R31, RZ, RZ, R68 ;  /* 0x000000ffff1f7224 */ /* 0x000fe200078e0044 */
[----:B------:R-:W-:Y:S01]  /*130b0*/  MOV R30, R69 ;  /* 0x00000045001e7202 */ /* 0x000fe20000000f00 */
[----:B------:R-:W-:Y:S01]  /*130c0*/  IMAD.MOV.U32 R69, RZ, RZ, R48 ;  /* 0x000000ffff457224 */ /* 0x000fe200078e0030 */
[----:B------:R-:W-:Y:S01]  /*130d0*/  MOV R28, R51 ;  /* 0x00000033001c7202 */ /* 0x000fe20000000f00 */
[----:B------:R-:W-:Y:S01]  /*130e0*/  IMAD.MOV.U32 R68, RZ, RZ, R49 ;  /* 0x000000ffff447224 */ /* 0x000fe200078e0031 */
[----:B------:R-:W-:Y:S01]  /*130f0*/  HMMA.16816.F32 R80, R8, R66, R36 ;  /* 0x000000420850723c */ /* 0x000fe20000001824 */
[----:B------:R-:W-:-:S02]  /*13100*/  IMAD.MOV.U32 R29, RZ, RZ, R50 ;  /* 0x000000ffff1d7224 */ /* 0x000fc400078e0032 */
[----:B------:R-:W-:Y:S01]  /*13110*/  LDSM.16.MT88.4 R48, [R212+0x1900] ;  /* 0x00190000d430783b */ /* 0x000fe20000004200 */
[----:B-1----:R-:W-:-:S04]  /*13120*/  FFMA.FTZ R4, R144, c[0x0][0x2d0], -R7 ;  /* 0x0000b40090047a23 */ /* 0x002fc80000010807 */
[C---:B------:R-:W-:Y:S01]  /*13130*/  HMMA.16816.F32 R144, R8.reuse, R64, R24 ;  /* 0x000000400890723c */ /* 0x040fe20000001818 */
[----:B------:R1:W-:Y:S07]  /*13140*/  MUFU.EX2 R77, R4 ;  /* 0x00000004004d7308 */ /* 0x0003ee0000000800 */
[----:B------:R-:W-:Y:S01]  /*13150*/  HMMA.16816.F32 R64, R8, R62, R32 ;  /* 0x0000003e0840723c */ /* 0x000fe20000001820 */
[----:B-1----:R-:W-:-:S07]  /*13160*/  FFMA.FTZ R4, R148, c[0x0][0x2d0], -R7 ;  /* 0x0000b40094047a23 */ /* 0x002fce0000010807 */
[----:B------:R-:W-:Y:S01]  /*13170*/  HMMA.16816.F32 R148, R8, R60, R16 ;  /* 0x0000003c0894723c */ /* 0x000fe20000001810 */
[----:B------:R-:W1:Y:S01]  /*13180*/  LDSM.16.MT88.4 R60, [R210+0x1900] ;  /* 0x00190000d23c783b */ /* 0x000e620000004200 */
[----:B------:R2:W3:Y:S05]  /*13190*/  MUFU.EX2 R79, R4 ;  /* 0x00000004004f7308 */ /* 0x0004ea0000000800 */
[----:B------:R-:W-:Y:S01]  /*131a0*/  IMAD.MOV.U32 R18, RZ, RZ, R244 ;  /* 0x000000ffff127224 */ /* 0x000fe200078e00f4 */
[----:B------:R-:W-:Y:S01]  /*131b0*/  MOV R16, R30 ;  /* 0x0000001e00107202 */ /* 0x000fe20000000f00 */
[----:B------:R-:W-:Y:S02]  /*131c0*/  IMAD.MOV.U32 R19, RZ, RZ, R243 ;  /* 0x000000ffff137224 */ /* 0x000fe400078e00f3 */
[----:B------:R-:W-:-:S02]  /*131d0*/  IMAD.MOV.U32 R17, RZ, RZ, R31 ;  /* 0x000000ffff117224 */ /* 0x000fc400078e001f */
[----:B--2---:R-:W-:Y:S02]  /*131e0*/  FFMA.FTZ R4, R152, c[0x0][0x2d0], -R7 ;  /* 0x0000b40098047a23 */ /* 0x004fe40000010807 */
[----:B------:R-:W-:Y:S02]  /*131f0*/  HMMA.16816.F32 R152, R8, R52, R12 ;  /* 0x000000340898723c */ /* 0x000fe4000000180c */
[----:B------:R2:W-:Y:S05]  /*13200*/  MUFU.EX2 R252, R4 ;  /* 0x0000000400fc7308 */ /* 0x0005ea0000000800 */
[----:B------:R-:W-:Y:S02]  /*13210*/  IMAD.MOV.U32 R15, RZ, RZ, R29 ;  /* 0x000000ffff0f7224 */ /* 0x000fe400078e001d */
[----:B--2---:R-:W-:Y:S01]  /*13220*/  FFMA.FTZ R4, R164, c[0x0][0x2d0], -R6 ;  /* 0x0000b400a4047a23 */ /* 0x004fe20000010806 */
[----:B------:R-:W-:-:S03]  /*13230*/  MOV R164, R73 ;  /* 0x0000004900a47202 */ /* 0x000fc60000000f00 */
[----:B------:R2:W-:Y:S02]  /*13240*/  MUFU.EX2 R251, R4 ;  /* 0x0000000400fb7308 */ /* 0x0005e40000000800 */
[----:B--2---:R-:W-:Y:S02]  /*13250*/  FFMA.FTZ R4, R166, c[0x0][0x2d0], -R6 ;  /* 0x0000b400a6047a23 */ /* 0x004fe40000010806 */
[----:B------:R-:W-:-:S04]  /*13260*/  IMAD.MOV.U32 R166, RZ, RZ, R92 ;  /* 0x000000ffffa67224 */ /* 0x000fc800078e005c */
[----:B------:R2:W4:Y:S02]  /*13270*/  MUFU.EX2 R250, R4 ;  /* 0x0000000400fa7308 */ /* 0x0005240000000800 */
[----:B--2---:R-:W-:Y:S02]  /*13280*/  FFMA.FTZ R4, R165, c[0x0][0x2d0], -R6 ;  /* 0x0000b400a5047a23 */ /* 0x004fe40000010806 */
[----:B---3--:R-:W-:-:S04]  /*13290*/  IMAD.MOV.U32 R165, RZ, RZ, R79 ;  /* 0x000000ffffa57224 */ /* 0x008fc800078e004f */
[----:B------:R2:W-:Y:S01]  /*132a0*/  MUFU.EX2 R247, R4 ;  /* 0x0000000400f77308 */ /* 0x0005e20000000800 */
[----:B------:R-:W-:Y:S02]  /*132b0*/  IMAD.MOV.U32 R79, RZ, RZ, R112 ;  /* 0x000000ffff4f7224 */ /* 0x000fe400078e0070 */
[----:B--2---:R-:W-:-:S05]  /*132c0*/  FFMA.FTZ R4, R168, c[0x0][0x2d0], -R6 ;  /* 0x0000b400a8047a23 */ /* 0x004fca0000010806 */
[----:B------:R2:W3:Y:S02]  /*132d0*/  MUFU.EX2 R249, R4 ;  /* 0x0000000400f97308 */ /* 0x0004e40000000800 */
[----:B--2---:R-:W-:-:S06]  /*132e0*/  FFMA.FTZ R4, R192, c[0x0][0x2d0], -R7 ;  /* 0x0000b400c0047a23 */ /* 0x004fcc0000010807 */
[----:B------:R2:W1:Y:S02]  /*132f0*/  MUFU.EX2 R248, R4 ;  /* 0x0000000400f87308 */ /* 0x0004640000000800 */
[----:B--2---:R-:W-:Y:S01]  /*13300*/  FFMA.FTZ R4, R191, c[0x0][0x2d0], -R7 ;  /* 0x0000b400bf047a23 */ /* 0x004fe20000010807 */
[----:B------:R-:W-:Y:S02]  /*13310*/  MOV R191, R115 ;  /* 0x0000007300bf7202 */ /* 0x000fe40000000f00 */
[----:B------:R-:W-:Y:S01]  /*13320*/  HMMA.16816.F32 R112, R8, R54, R20 ;  /* 0x000000360870723c */ /* 0x000fe20000001814 */
[----:B------:R-:W2:Y:S02]  /*13330*/  LDSM.16.MT88.4 R52, [R211+0x1900] ;  /* 0x00190000d334783b */ /* 0x000ea40000004200 */
[----:B------:R1:W-:Y:S04]  /*13340*/  MUFU.EX2 R246, R4 ;  /* 0x0000000400f67308 */ /* 0x0003e80000000800 */
[----:B------:R-:W-:-:S02]  /*13350*/  F2FP.PACK_AB R8, R76, R74 ;  /* 0x0000004a4c08723e */ /* 0x000fc400000000ff */
[----:B----4-:R-:W-:Y:S02]  /*13360*/  F2FP.PACK_AB R9, R250, R251 ;  /* 0x000000fbfa09723e */ /* 0x010fe400000000ff */
[----:B------:R-:W-:Y:S02]  /*13370*/  F2FP.PACK_AB R10, R165, R77 ;  /* 0x0000004da50a723e */ /* 0x000fe400000000ff */
[----:B---3--:R-:W-:Y:S01]  /*13380*/  F2FP.PACK_AB R11, R249, R247 ;  /* 0x000000f7f90b723e */ /* 0x008fe200000000ff */
[----:B-1----:R-:W-:-:S06]  /*13390*/  FFMA.FTZ R4, R193, c[0x0][0x2d0], -R7 ;  /* 0x0000b400c1047a23 */ /* 0x002fcc0000010807 */
[C---:B------:R-:W-:Y:S01]  /*133a0*/  HMMA.16816.F32 R24, R8.reuse, R60, R120 ;  /* 0x0000003c0818723c */ /* 0x040fe20000001878 */
[----:B------:R1:W-:Y:S06]  /*133b0*/  MUFU.EX2 R245, R4 ;  /* 0x0000000400f57308 */ /* 0x0003ec0000000800 */
[----:B------:R-:W-:Y:S01]  /*133c0*/  MOV R123, R238 ;  /* 0x000000ee007b7202 */ /* 0x000fe20000000f00 */
[----:B------:R-:W-:Y:S01]  /*133d0*/  HMMA.16816.F32 R32, R8, R48, R116 ;  /* 0x000000300820723c */ /* 0x000fe20000001874 */
[----:B------:R-:W-:Y:S01]  /*133e0*/  IMAD.MOV.U32 R121, RZ, RZ, R91 ;  /* 0x000000ffff797224 */ /* 0x000fe200078e005b */
[----:B------:R-:W-:Y:S01]  /*133f0*/  MOV R120, R16 ;  /* 0x0000001000787202 */ /* 0x000fe20000000f00 */
[----:B------:R-:W-:-:S04]  /*13400*/  IMAD.MOV.U32 R122, RZ, RZ, R88 ;  /* 0x000000ffff7a7224 */ /* 0x000fc800078e0058 */
[----:B------:R-:W-:Y:S01]  /*13410*/  MOV R119, R90 ;  /* 0x0000005a00777202 */ /* 0x000fe20000000f00 */
[C---:B------:R-:W-:Y:S01]  /*13420*/  HMMA.16816.F32 R20, R8.reuse, R62, R100 ;  /* 0x0000003e0814723c */ /* 0x040fe20000001864 */
[----:B------:R-:W-:Y:S01]  /*13430*/  LDSM.16.MT88.4 R100, [R211+0x2100] ;  /* 0x00210000d364783b */ /* 0x000fe20000004200 */
[----:B-1----:R-:W-:Y:S02]  /*13440*/  FFMA.FTZ R4, R179, c[0x0][0x2d0], -R6 ;  /* 0x0000b400b3047a23 */ /* 0x002fe40000010806 */
[----:B------:R-:W-:Y:S02]  /*13450*/  IMAD.MOV.U32 R179, RZ, RZ, R28 ;  /* 0x000000ffffb37224 */ /* 0x000fe400078e001c */
[----:B------:R1:W-:Y:S01]  /*13460*/  MUFU.EX2 R244, R4 ;  /* 0x0000000400f47308 */ /* 0x0003e20000000800 */
[----:B------:R-:W-:Y:S01]  /*13470*/  IMAD.MOV.U32 R116, RZ, RZ, R17 ;  /* 0x000000ffff747224 */ /* 0x000fe200078e0011 */
[----:B------:R-:W-:Y:S01]  /*13480*/  HMMA.16816.F32 R28, R8, R50, R96 ;  /* 0x00000032081c723c */ /* 0x000fe20000001860 */
[----:B------:R-:W-:-:S02]  /*13490*/  IMAD.MOV.U32 R117, RZ, RZ, R18 ;  /* 0x000000ffff757224 */ /* 0x000fc400078e0012 */
[----:B------:R-:W-:-:S04]  /*134a0*/  IMAD.MOV.U32 R118, RZ, RZ, R19 ;  /* 0x000000ffff767224 */ /* 0x000fc800078e0013 */
[----:B------:R-:W-:Y:S01]  /*134b0*/  IMAD.MOV.U32 R96, RZ, RZ, R77 ;  /* 0x000000ffff607224 */ /* 0x000fe200078e004d */
[----:B------:R-:W-:Y:S01]  /*134c0*/  MOV R98, R94 ;  /* 0x0000005e00627202 */ /* 0x000fe20000000f00 */
[----:B------:R-:W-:Y:S01]  /*134d0*/  IMAD.MOV.U32 R77, RZ, RZ, R241 ;  /* 0x000000ffff4d7224 */ /* 0x000fe200078e00f1 */
[----:B------:R-:W-:Y:S01]  /*134e0*/  HMMA.16816.F32 R40, R8, R56, R108 ;  /* 0x000000380828723c */ /* 0x000fe2000000186c */
[----:B------:R-:W-:Y:S02]  /*134f0*/  IMAD.MOV.U32 R99, RZ, RZ, R93 ;  /* 0x000000ffff637224 */ /* 0x000fe400078e005d */
[----:B-1----:R-:W-:-:S04]  /*13500*/  FFMA.FTZ R4, R180, c[0x0][0x2d0], -R6 ;  /* 0x0000b400b4047a23 */ /* 0x002fc80000010806 */
[----:B------:R1:W3:Y:S01]  /*13510*/  MUFU.EX2 R243, R4 ;  /* 0x0000000400f37308 */ /* 0x0002e20000000800 */
[C---:B------:R-:W-:Y:S08]  /*13520*/  HMMA.16816.F32 R36, R8.reuse, R58, R44 ;  /* 0x0000003a0824723c */ /* 0x040ff0000000182c */
[----:B--2---:R-:W-:Y:S01]  /*13530*/  HMMA.16816.F32 R16, R8, R52, R124 ;  /* 0x000000340810723c */ /* 0x004fe2000000187c */
[----:B-1----:R-:W-:Y:S01]  /*13540*/  FFMA.FTZ R4, R182, c[0x0][0x2d0], -R6 ;  /* 0x0000b400b6047a23 */ /* 0x002fe20000010806 */
[----:B------:R-:W-:Y:S01]  /*13550*/  MOV R182, R79 ;  /* 0x0000004f00b67202 */ /* 0x000fe20000000f00 */
[----:B------:R-:W-:-:S02]  /*13560*/  IMAD.MOV.U32 R79, RZ, RZ, R242 ;  /* 0x000000ffff4f7224 */ /* 0x000fc400078e00f2 */
[----:B------:R1:W-:Y:S02]  /*13570*/  MUFU.EX2 R242, R4 ;  /* 0x0000000400f27308 */ /* 0x0003e40000000800 */
[----:B-1----:R-:W-:-:S06]  /*13580*/  FFMA.FTZ R4, R184, c[0x0][0x2d0], -R6 ;  /* 0x0000b400b8047a23 */ /* 0x002fcc0000010806 */
[----:B------:R1:W2:Y:S02]  /*13590*/  MUFU.EX2 R241, R4 ;  /* 0x0000000400f17308 */ /* 0x0002a40000000800 */
[----:B-1----:R-:W-:Y:S01]  /*135a0*/  FFMA.FTZ R4, R167, c[0x0][0x2d0], -R2 ;  /* 0x0000b400a7047a23 */ /* 0x002fe20000010802 */
[----:B------:R-:W-:Y:S01]  /*135b0*/  MOV R167, R89 ;  /* 0x0000005900a77202 */ /* 0x000fe20000000f00 */
[----:B------:R-:W-:Y:S02]  /*135c0*/  IMAD.MOV.U32 R89, RZ, RZ, R95 ;  /* 0x000000ffff597224 */ /* 0x000fe400078e005f */
[----:B------:R-:W-:Y:S02]  /*135d0*/  IMAD.MOV.U32 R95, RZ, RZ, R237 ;  /* 0x000000ffff5f7224 */ /* 0x000fe400078e00ed */
[----:B------:R1:W-:Y:S02]  /*135e0*/  MUFU.EX2 R237, R4 ;  /* 0x0000000400ed7308 */ /* 0x0003e40000000800 */
[----:B------:R-:W-:-:S02]  /*135f0*/  IMAD.MOV.U32 R97, RZ, RZ, R95 ;  /* 0x000000ffff617224 */ /* 0x000fc400078e005f */
[----:B------:R-:W4:Y:S01]  /*13600*/  LDSM.16.MT88.4 R92, [R210+0x2100] ;  /* 0x00210000d25c783b */ /* 0x000f220000004200 */
[----:B-1----:R-:W-:Y:S02]  /*13610*/  FFMA.FTZ R4, R169, c[0x0][0x2d0], -R2 ;  /* 0x0000b400a9047a23 */ /* 0x002fe40000010802 */
[----:B------:R-:W-:Y:S02]  /*13620*/  IMAD.MOV.U32 R169, RZ, RZ, R15 ;  /* 0x000000ffffa97224 */ /* 0x000fe400078e000f */
[----:B------:R1:W1:Y:S01]  /*13630*/  MUFU.EX2 R238, R4 ;  /* 0x0000000400ee7308 */ /* 0x0002620000000800 */
[----:B------:R-:W-:Y:S07]  /*13640*/  HMMA.16816.F32 R12, R8, R54, R104 ;  /* 0x00000036080c723c */ /* 0x000fee0000001868 */
[----:B------:R-:W-:Y:S01]  /*13650*/  IMAD.MOV.U32 R104, RZ, RZ, R236 ;  /* 0x000000ffff687224 */ /* 0x000fe200078e00ec */
[----:B------:R-:W-:Y:S01]  /*13660*/  MOV R106, R77 ;  /* 0x0000004d006a7202 */ /* 0x000fe20000000f00 */
[----:B------:R-:W-:Y:S01]  /*13670*/  IMAD.MOV.U32 R107, RZ, RZ, R79 ;  /* 0x000000ffff6b7224 */ /* 0x000fe200078e004f */
[----:B------:R-:W-:Y:S01]  /*13680*/  F2FP.PACK_AB R8, R248, R252 ;  /* 0x000000fcf808723e */ /* 0x000fe200000000ff */
[----:B------:R-:W-:Y:S01]  /*13690*/  IMAD.MOV.U32 R105, RZ, RZ, R76 ;  /* 0x000000ffff697224 */ /* 0x000fe200078e004c */
[----:B---3--:R-:W-:-:S02]  /*136a0*/  F2FP.PACK_AB R9, R243, R244 ;  /* 0x000000f4f309723e */ /* 0x008fc400000000ff */
[----:B------:R-:W-:Y:S01]  /*136b0*/  F2FP.PACK_AB R10, R245, R246 ;  /* 0x000000f6f50a723e */ /* 0x000fe200000000ff */
[----:B-1----:R-:W-:Y:S01]  /*136c0*/  FFMA.FTZ R4, R174, c[0x0][0x2d0], -R2 ;  /* 0x0000b400ae047a23 */ /* 0x002fe20000010802 */
[----:B--2---:R-:W-:Y:S01]  /*136d0*/  F2FP.PACK_AB R11, R241, R242 ;  /* 0x000000f2f10b723e */ /* 0x004fe200000000ff */
[----:B------:R-:W-:Y:S02]  /*136e0*/  IMAD.MOV.U32 R174, RZ, RZ, R78 ;  /* 0x000000ffffae7224 */ /* 0x000fe400078e004e */
[----:B------:R1:W-:Y:S01]  /*136f0*/  MUFU.EX2 R236, R4 ;  /* 0x0000000400ec7308 */ /* 0x0003e20000000800 */
[----:B------:R-:W2:Y:S03]  /*13700*/  LDSM.16.MT88.4 R76, [R209+0x2100] ;  /* 0x00210000d14c783b */ /* 0x000ea60000004200 */
[C---:B----4-:R-:W-:Y:S08]  /*13710*/  HMMA.16816.F32 R24, R8.reuse, R92, R24 ;  /* 0x0000005c0818723c */ /* 0x050ff00000001818 */
[----:B------:R-:W-:Y:S01]  /*13720*/  HMMA.16816.F32 R20, R8, R94, R20 ;  /* 0x0000005e0814723c */ /* 0x000fe20000001814 */
[----:B-1----:R-:W-:Y:S01]  /*13730*/  FFMA.FTZ R4, R175, c[0x0][0x2d0], -R2 ;  /* 0x0000b400af047a23 */ /* 0x002fe20000010802 */
[----:B------:R-:W-:-:S03]  /*13740*/  MOV R175, R239 ;  /* 0x000000ef00af7202 */ /* 0x000fc60000000f00 */
[----:B------:R1:W3:Y:S03]  /*13750*/  MUFU.EX2 R239, R4 ;  /* 0x0000000400ef7308 */ /* 0x0002e60000000800 */
[C---:B------:R-:W-:Y:S08]  /*13760*/  HMMA.16816.F32 R16, R8.reuse, R100, R16 ;  /* 0x000000640810723c */ /* 0x040ff00000001810 */
[----:B------:R-:W-:Y:S01]  /*13770*/  HMMA.16816.F32 R12, R8, R102, R12 ;  /* 0x00000066080c723c */ /* 0x000fe2000000180c */
[----:B-1----:R-:W-:-:S02]  /*13780*/  FFMA.FTZ R4, R160, c[0x0][0x2d0], -R0 ;  /* 0x0000b400a0047a23 */ /* 0x002fc40000010800 */
[----:B------:R-:W-:Y:S02]  /*13790*/  IMAD.MOV.U32 R160, RZ, RZ, R89 ;  /* 0x000000ffffa07224 */ /* 0x000fe400078e0059 */
[----:B------:R-:W1:Y:S01]  /*137a0*/  LDSM.16.MT88.4 R88, [R212+0x2100] ;  /* 0x00210000d458783b */ /* 0x000e620000004200 */
[----:B------:R4:W-:Y:S02]  /*137b0*/  MUFU.EX2 R73, R4 ;  /* 0x0000000400497308 */ /* 0x0009e40000000800 */
[C---:B--2---:R-:W-:Y:S08]  /*137c0*/  HMMA.16816.F32 R40, R8.reuse, R76, R40 ;  /* 0x0000004c0828723c */ /* 0x044ff00000001828 */
[----:B------:R-:W-:Y:S01]  /*137d0*/  HMMA.16816.F32 R36, R8, R78, R36 ;  /* 0x0000004e0824723c */ /* 0x000fe20000001824 */
[----:B----4-:R-:W-:-:S02]  /*137e0*/  FFMA.FTZ R4, R161, c[0x0][0x2d0], -R0 ;  /* 0x0000b400a1047a23 */ /* 0x010fc40000010800 */
[----:B------:R-:W-:Y:S02]  /*137f0*/  IMAD.MOV.U32 R161, RZ, RZ, R74 ;  /* 0x000000ffffa17224 */ /* 0x000fe400078e004a */
[----:B------:R2:W4:Y:S02]  /*13800*/  MUFU.EX2 R168, R4 ;  /* 0x0000000400a87308 */ /* 0x0005240000000800 */
[--C-:B--2---:R-:W-:Y:S02]  /*13810*/  FFMA.FTZ R4, R162, c[0x0][0x2d0], -R0.reuse ;  /* 0x0000b400a2047a23 */ /* 0x104fe40000010800 */
[----:B------:R-:W-:Y:S01]  /*13820*/  IMAD.MOV.U32 R162, RZ, RZ, R75 ;  /* 0x000000ffffa27224 */ /* 0x000fe200078e004b */
[C---:B-1----:R-:W-:Y:S03]  /*13830*/  HMMA.16816.F32 R32, R8.reuse, R88, R32 ;  /* 0x000000580820723c */ /* 0x042fe60000001820 */
[----:B------:R1:W-:Y:S05]  /*13840*/  MUFU.EX2 R75, R4 ;  /* 0x00000004004b7308 */ /* 0x0003ea0000000800 */
[----:B------:R-:W-:Y:S07]  /*13850*/  HMMA.16816.F32 R28, R8, R90, R28 ;  /* 0x0000005a081c723c */ /* 0x000fee000000181c */
[----:B------:R-:W-:Y:S01]  /*13860*/  F2FP.PACK_AB R8, R238, R237 ;  /* 0x000000edee08723e */ /* 0x000fe200000000ff */
[----:B-1----:R-:W-:Y:S01]  /*13870*/  FFMA.FTZ R4, R163, c[0x0][0x2d0], -R0 ;  /* 0x0000b400a3047a23 */ /* 0x002fe20000010800 */
[----:B---3--:R-:W-:-:S02]  /*13880*/  F2FP.PACK_AB R10, R239, R236 ;  /* 0x000000ecef0a723e */ /* 0x008fc400000000ff */
[----:B----4-:R-:W-:Y:S01]  /*13890*/  F2FP.PACK_AB R9, R168, R73 ;  /* 0x00000049a809723e */ /* 0x010fe200000000ff */
[----:B------:R1:W2:Y:S01]  /*138a0*/  MUFU.EX2 R74, R4 ;  /* 0x00000004004a7308 */ /* 0x0002a20000000800 */
[----:B------:R-:W-:Y:S01]  /*138b0*/  MOV R163, R175 ;  /* 0x000000af00a37202 */ /* 0x000fe20000000f00 */
[----:B-1----:R-:W-:Y:S01]  /*138c0*/  FFMA.FTZ R4, R235, c[0x0][0x2d0], -R7 ;  /* 0x0000b400eb047a23 */ /* 0x002fe20000010807 */
[----:B--2---:R-:W-:-:S05]  /*138d0*/  F2FP.PACK_AB R11, R74, R75 ;  /* 0x0000004b4a0b723e */ /* 0x004fca00000000ff */
[----:B------:R1:W-:Y:S02]  /*138e0*/  MUFU.EX2 R192, R4 ;  /* 0x0000000400c07308 */ /* 0x0003e40000000800 */
[C---:B------:R-:W-:Y:S08]  /*138f0*/  HMMA.16816.F32 R44, R8.reuse, R130, R84 ;  /* 0x00000082082c723c */ /* 0x040ff00000001854 */
[----:B------:R-:W-:Y:S01]  /*13900*/  HMMA.16816.F32 R84, R8, R134, R80 ;  /* 0x000000860854723c */ /* 0x000fe20000001850 */
[----:B-1----:R-:W-:-:S06]  /*13910*/  FFMA.FTZ R4, R234, c[0x0][0x2d0], -R7 ;  /* 0x0000b400ea047a23 */ /* 0x002fcc0000010807 */
[----:B------:R-:W-:Y:S01]  /*13920*/  IMAD.MOV.U32 R134, RZ, RZ, R69 ;  /* 0x000000ffff867224 */ /* 0x000fe200078e0045 */
[----:B------:R1:W2:Y:S01]  /*13930*/  MUFU.EX2 R234, R4 ;  /* 0x0000000400ea7308 */ /* 0x0002a20000000800 */
[C---:B------:R-:W-:Y:S08]  /*13940*/  HMMA.16816.F32 R80, R8.reuse, R138, R64 ;  /* 0x0000008a0850723c */ /* 0x040ff00000001840 */
[----:B------:R-:W-:Y:S01]  /*13950*/  HMMA.16816.F32 R64, R8, R156, R152 ;  /* 0x0000009c0840723c */ /* 0x000fe20000001898 */
[----:B-1----:R-:W-:-:S07]  /*13960*/  FFMA.FTZ R4, R233, c[0x0][0x2d0], -R7 ;  /* 0x0000b400e9047a23 */ /* 0x002fce0000010807 */
[C---:B------:R-:W-:Y:S01]  /*13970*/  HMMA.16816.F32 R156, R8.reuse, R158, R112 ;  /* 0x0000009e089c723c */ /* 0x040fe20000001870 */
[----:B------:R-:W1:Y:S01]  /*13980*/  LDSM.16.MT88.4 R112, [R209+0x2900] ;  /* 0x00290000d170783b */ /* 0x000e620000004200 */
[----:B------:R-:W-:Y:S01]  /*13990*/  FFMA.FTZ R7, R232, c[0x0][0x2d0], -R7 ;  /* 0x0000b400e8077a23 */ /* 0x000fe20000010807 */
[----:B------:R3:W-:Y:S05]  /*139a0*/  MUFU.EX2 R233, R4 ;  /* 0x0000000400e97308 */ /* 0x0007ea0000000800 */
[C---:B------:R-:W-:Y:S03]  /*139b0*/  HMMA.16816.F32 R108, R8.reuse, R128, R140 ;  /* 0x00000080086c723c */ /* 0x040fe6000000188c */
[----:B------:R-:W4:Y:S04]  /*139c0*/  MUFU.EX2 R193, R7 ;  /* 0x0000000700c17308 */ /* 0x000f280000000800 */
[----:B------:R-:W-:Y:S01]  /*139d0*/  IMAD.MOV.U32 R129, RZ, RZ, R160 ;  /* 0x000000ffff817224 */ /* 0x000fe200078e00a0 */
[----:B------:R-:W-:Y:S01]  /*139e0*/  MOV R160, R106 ;  /* 0x0000006a00a07202 */ /* 0x000fe20000000f00 */
[C---:B------:R-:W-:Y:S01]  /*139f0*/  HMMA.16816.F32 R124, R8.reuse, R132, R144 ;  /* 0x00000084087c723c */ /* 0x040fe20000001890 */
[----:B------:R-:W-:Y:S01]  /*13a00*/  MOV R106, R169 ;  /* 0x000000a9006a7202 */ /* 0x000fe20000000f00 */
[----:B---3--:R-:W-:Y:S01]  /*13a10*/  FFMA.FTZ R4, R205, c[0x0][0x2d0], -R6 ;  /* 0x0000b400cd047a23 */ /* 0x008fe20000010806 */
[----:B------:R-:W-:Y:S01]  /*13a20*/  MOV R169, R182 ;  /* 0x000000b600a97202 */ /* 0x000fe20000000f00 */
[----:B------:R-:W-:Y:S02]  /*13a30*/  LDSM.16.MT88.4 R144, [R210+0x2900] ;  /* 0x00290000d290783b */ /* 0x000fe40000004200 */
[----:B------:R3:W-:Y:S01]  /*13a40*/  MUFU.EX2 R180, R4 ;  /* 0x0000000400b47308 */ /* 0x0007e20000000800 */
[----:B------:R-:W-:Y:S01]  /*13a50*/  IMAD.MOV.U32 R133, RZ, RZ, R160 ;  /* 0x000000ffff857224 */ /* 0x000fe200078e00a0 */
[----:B------:R-:W-:Y:S01]  /*13a60*/  HMMA.16816.F32 R140, R8, R136, R148 ;  /* 0x00000088088c723c */ /* 0x000fe20000001894 */
[----:B------:R-:W-:-:S06]  /*13a70*/  IMAD.MOV.U32 R139, RZ, RZ, R106 ;  /* 0x000000ffff8b7224 */ /* 0x000fcc00078e006a */
[----:B------:R-:W-:Y:S01]  /*13a80*/  MOV R10, R129 ;  /* 0x00000081000a7202 */ /* 0x000fe20000000f00 */
[----:B------:R-:W-:Y:S01]  /*13a90*/  IMAD.MOV.U32 R136, RZ, RZ, R169 ;  /* 0x000000ffff887224 */ /* 0x000fe200078e00a9 */
[----:B------:R-:W-:Y:S01]  /*13aa0*/  LDSM.16.MT88.4 R128, [R212+0x2900] ;  /* 0x00290000d480783b */ /* 0x000fe20000004200 */
[----:B------:R-:W-:Y:S01]  /*13ab0*/  IMAD.MOV.U32 R9, RZ, RZ, R163 ;  /* 0x000000ffff097224 */ /* 0x000fe200078e00a3 */
[----:B------:R-:W-:Y:S01]  /*13ac0*/  MOV R149, R99 ;  /* 0x0000006300957202 */ /* 0x000fe20000000f00 */
[----:B------:R-:W-:Y:S01]  /*13ad0*/  IMAD.MOV.U32 R137, RZ, RZ, R97 ;  /* 0x000000ffff897224 */ /* 0x000fe200078e0061 */
[----:B------:R-:W-:Y:S01]  /*13ae0*/  MOV R163, R164 ;  /* 0x000000a400a37202 */ /* 0x000fe20000000f00 */
[----:B---3--:R-:W-:Y:S01]  /*13af0*/  FFMA.FTZ R4, R204, c[0x0][0x2d0], -R6 ;  /* 0x0000b400cc047a23 */ /* 0x008fe20000010806 */
[----:B--2---:R-:W-:Y:S01]  /*13b00*/  F2FP.PACK_AB R164, R234, R192 ;  /* 0x000000c0eaa4723e */ /* 0x004fe200000000ff */
[----:B------:R-:W-:Y:S02]  /*13b10*/  IMAD.MOV.U32 R204, RZ, RZ, R161 ;  /* 0x000000ffffcc7224 */ /* 0x000fe400078e00a1 */
[----:B------:R2:W3:Y:S01]  /*13b20*/  MUFU.EX2 R184, R4 ;  /* 0x0000000400b87308 */ /* 0x0004e20000000800 */
[----:B------:R-:W-:-:S02]  /*13b30*/  IMAD.MOV.U32 R161, RZ, RZ, R105 ;  /* 0x000000ffffa17224 */ /* 0x000fc400078e0069 */
[----:B------:R-:W-:Y:S02]  /*13b40*/  IMAD.MOV.U32 R105, RZ, RZ, R174 ;  /* 0x000000ffff697224 */ /* 0x000fe400078e00ae */
[----:B------:R-:W-:Y:S01]  /*13b50*/  IMAD.MOV.U32 R174, RZ, RZ, R96 ;  /* 0x000000ffffae7224 */ /* 0x000fe200078e0060 */
[----:B------:R-:W-:Y:S01]  /*13b60*/  MOV R205, R161 ;  /* 0x000000a100cd7202 */ /* 0x000fe20000000f00 */
[----:B------:R-:W-:Y:S01]  /*13b70*/  IMAD.MOV.U32 R96, RZ, RZ, R191 ;  /* 0x000000ffff607224 */ /* 0x000fe200078e00bf */
[----:B------:R-:W-:Y:S01]  /*13b80*/  MOV R135, R105 ;  /* 0x0000006900877202 */ /* 0x000fe20000000f00 */
[----:B------:R-:W-:Y:S01]  /*13b90*/  IMAD.MOV.U32 R148, RZ, RZ, R98 ;  /* 0x000000ffff947224 */ /* 0x000fe200078e0062 */
[----:B------:R-:W-:Y:S01]  /*13ba0*/  MOV R235, R174 ;  /* 0x000000ae00eb7202 */ /* 0x000fe20000000f00 */
[----:B------:R-:W-:Y:S01]  /*13bb0*/  IMAD.MOV.U32 R150, RZ, RZ, R165 ;  /* 0x000000ffff967224 */ /* 0x000fe200078e00a5 */
[----:B------:R-:W-:Y:S01]  /*13bc0*/  MOV R161, R96 ;  /* 0x0000006000a17202 */ /* 0x000fe20000000f00 */
[----:B------:R-:W-:Y:S01]  /*13bd0*/  IMAD.MOV.U32 R151, RZ, RZ, R166 ;  /* 0x000000ffff977224 */ /* 0x000fe200078e00a6 */
[----:B------:R-:W1:Y:S01]  /*13be0*/  LDSM.16.MT88.4 R96, [R211+0x2900] ;  /* 0x00290000d360783b */ /* 0x000e620000004200 */
[----:B----4-:R-:W-:Y:S01]  /*13bf0*/  F2FP.PACK_AB R166, R193, R233 ;  /* 0x000000e9c1a6723e */ /* 0x010fe200000000ff */
[----:B--2---:R-:W-:Y:S01]  /*13c00*/  FFMA.FTZ R4, R203, c[0x0][0x2d0], -R6 ;  /* 0x0000b400cb047a23 */ /* 0x004fe20000010806 */
[----:B------:R-:W-:Y:S01]  /*13c10*/  MOV R203, R162 ;  /* 0x000000a200cb7202 */ /* 0x000fe20000000f00 */
[----:B------:R-:W-:Y:S01]  /*13c20*/  IMAD.MOV.U32 R162, RZ, RZ, R104 ;  /* 0x000000ffffa27224 */ /* 0x000fe200078e0068 */
[----:B---3--:R-:W-:Y:S01]  /*13c30*/  F2FP.PACK_AB R165, R184, R180 ;  /* 0x000000b4b8a5723e */ /* 0x008fe200000000ff */
[----:B------:R2:W-:Y:S01]  /*13c40*/  MUFU.EX2 R191, R4 ;  /* 0x0000000400bf7308 */ /* 0x0005e20000000800 */
[----:B------:R-:W-:-:S02]  /*13c50*/  IMAD.MOV.U32 R104, RZ, RZ, R107 ;  /* 0x000000ffff687224 */ /* 0x000fc400078e006b */
[----:B------:R-:W-:Y:S02]  /*13c60*/  FFMA.FTZ R6, R202, c[0x0][0x2d0], -R6 ;  /* 0x0000b400ca067a23 */ /* 0x000fe40000010806 */
[----:B------:R-:W-:Y:S02]  /*13c70*/  IMAD.MOV.U32 R107, RZ, RZ, R167 ;  /* 0x000000ffff6b7224 */ /* 0x000fe400078e00a7 */
[----:B------:R-:W-:Y:S01]  /*13c80*/  IMAD.MOV.U32 R167, RZ, RZ, R179 ;  /* 0x000000ffffa77224 */ /* 0x000fe200078e00b3 */
[----:B------:R-:W3:Y:S01]  /*13c90*/  MUFU.EX2 R182, R6 ;  /* 0x0000000600b67308 */ /* 0x000ee20000000800 */
[----:B------:R-:W-:Y:S02]  /*13ca0*/  IMAD.MOV.U32 R8, RZ, RZ, R162 ;  /* 0x000000ffff087224 */ /* 0x000fe400078e00a2 */
[----:B------:R-:W-:Y:S02]  /*13cb0*/  IMAD.MOV.U32 R162, RZ, RZ, R68 ;  /* 0x000000ffffa27224 */ /* 0x000fe400078e0044 */
[----:B------:R-:W-:-:S02]  /*13cc0*/  IMAD.MOV.U32 R160, RZ, RZ, R167 ;  /* 0x000000ffffa07224 */ /* 0x000fc400078e00a7 */
[----:B------:R-:W-:Y:S02]  /*13cd0*/  IMAD.MOV.U32 R132, RZ, RZ, R104 ;  /* 0x000000ffff847224 */ /* 0x000fe400078e0068 */
[----:B--2---:R-:W-:Y:S01]  /*13ce0*/  FFMA.FTZ R4, R198, c[0x0][0x2d0], -R2 ;  /* 0x0000b400c6047a23 */ /* 0x004fe20000010802 */
[----:B------:R-:W-:Y:S01]  /*13cf0*/  MOV R198, R134 ;  /* 0x0000008600c67202 */ /* 0x000fe20000000f00 */
[----:B------:R-:W-:Y:S02]  /*13d00*/  IMAD.MOV.U32 R232, RZ, RZ, R107 ;  /* 0x000000ffffe87224 */ /* 0x000fe400078e006b */
[----:B------:R2:W-:Y:S01]  /*13d10*/  MUFU.EX2 R175, R4 ;  /* 0x0000000400af7308 */ /* 0x0005e20000000800 */
[----:B------:R-:W-:Y:S01]  /*13d20*/  IMAD.MOV.U32 R11, RZ, RZ, R116 ;  /* 0x000000ffff0b7224 */ /* 0x000fe200078e0074 */
[----:B---3--:R-:W-:Y:S01]  /*13d30*/  F2FP.PACK_AB R167, R182, R191 ;  /* 0x000000bfb6a7723e */ /* 0x008fe200000000ff */
[----:B------:R-:W-:-:S06]  /*13d40*/  IMAD.MOV.U32 R202, RZ, RZ, R118 ;  /* 0x000000ffffca7224 */ /* 0x000fcc00078e0076 */
[----:B-1----:R-:W-:Y:S01]  /*13d50*/  HMMA.16816.F32 R104, R164, R112, R40 ;  /* 0x00000070a468723c */ /* 0x002fe20000001828 */
[----:B--2---:R-:W-:-:S06]  /*13d60*/  FFMA.FTZ R4, R197, c[0x0][0x2d0], -R2 ;  /* 0x0000b400c5047a23 */ /* 0x004fcc0000010802 */
[----:B------:R-:W-:Y:S01]  /*13d70*/  MOV R41, R136 ;  /* 0x0000008800297202 */ /* 0x000fe20000000f00 */
[----:B------:R-:W-:Y:S01]  /*13d80*/  IMAD.MOV.U32 R197, RZ, RZ, R120 ;  /* 0x000000ffffc57224 */ /* 0x000fe200078e0078 */
[----:B------:R-:W-:Y:S01]  /*13d90*/  HMMA.16816.F32 R152, R164, R96, R16 ;  /* 0x00000060a498723c */ /* 0x000fe20000001810 */
[----:B------:R1:W-:Y:S01]  /*13da0*/  MUFU.EX2 R179, R4 ;  /* 0x0000000400b37308 */ /* 0x0003e20000000800 */
[----:B------:R-:W-:Y:S01]  /*13db0*/  IMAD.MOV.U32 R42, RZ, RZ, R232 ;  /* 0x000000ffff2a7224 */ /* 0x000fe200078e00e8 */
[----:B------:R-:W-:Y:S01]  /*13dc0*/  MOV R43, R139 ;  /* 0x0000008b002b7202 */ /* 0x000fe20000000f00 */
[----:B------:R-:W-:Y:S02]  /*13dd0*/  IMAD.MOV.U32 R232, RZ, RZ, R235 ;  /* 0x000000ffffe87224 */ /* 0x000fe400078e00eb */
[----:B------:R-:W-:Y:S02]  /*13de0*/  IMAD.MOV.U32 R235, RZ, RZ, R150 ;  /* 0x000000ffffeb7224 */ /* 0x000fe400078e0096 */
[----:B-1----:R-:W-:Y:S01]  /*13df0*/  FFMA.FTZ R4, R196, c[0x0][0x2d0], -R2 ;  /* 0x0000b400c4047a23 */ /* 0x002fe20000010802 */
[----:B------:R-:W-:-:S03]  /*13e00*/  MOV R196, R117 ;  /* 0x0000007500c47202 */ /* 0x000fc60000000f00 */
[----:B------:R1:W-:Y:S02]  /*13e10*/  MUFU.EX2 R169, R4 ;  /* 0x0000000400a97308 */ /* 0x0003e40000000800 */
[----:B-1----:R-:W-:Y:S02]  /*13e20*/  FFMA.FTZ R4, R201, c[0x0][0x2d0], -R2 ;  /* 0x0000b400c9047a23 */ /* 0x002fe40000010802 */
[----:B------:R-:W-:-:S04]  /*13e30*/  IMAD.MOV.U32 R201, RZ, RZ, R119 ;  /* 0x000000ffffc97224 */ /* 0x000fc800078e0077 */
[----:B------:R1:W2:Y:S01]  /*13e40*/  MUFU.EX2 R174, R4 ;  /* 0x0000000400ae7308 */ /* 0x0002a20000000800 */
[----:B------:R-:W-:Y:S07]  /*13e50*/  HMMA.16816.F32 R116, R164, R114, R36 ;  /* 0x00000072a474723c */ /* 0x000fee0000001824 */
[----:B------:R-:W-:Y:S01]  /*13e60*/  MOV R37, R121 ;  /* 0x0000007900257202 */ /* 0x000fe20000000f00 */
[----:B------:R-:W-:Y:S02]  /*13e70*/  IMAD.MOV.U32 R38, RZ, RZ, R122 ;  /* 0x000000ffff267224 */ /* 0x000fe400078e007a */
[----:B------:R-:W-:-:S02]  /*13e80*/  IMAD.MOV.U32 R39, RZ, RZ, R123 ;  /* 0x000000ffff277224 */ /* 0x000fc400078e007b */
[----:B------:R-:W-:Y:S01]  /*13e90*/  HMMA.16816.F32 R120, R164, R128, R32 ;  /* 0x00000080a478723c */ /* 0x000fe20000001820 */
[----:B-1----:R-:W-:Y:S01]  /*13ea0*/  FFMA.FTZ R4, R176, c[0x0][0x2d0], -R0 ;  /* 0x0000b400b0047a23 */ /* 0x002fe20000010800 */
[----:B--2---:R-:W-:Y:S01]  /*13eb0*/  F2FP.PACK_AB R6, R174, R169 ;  /* 0x000000a9ae06723e */ /* 0x004fe200000000ff */
[----:B------:R-:W-:Y:S02]  /*13ec0*/  IMAD.MOV.U32 R176, RZ, RZ, R151 ;  /* 0x000000ffffb07224 */ /* 0x000fe400078e0097 */
[----:B------:R1:W-:Y:S02]  /*13ed0*/  MUFU.EX2 R68, R4 ;  /* 0x0000000400447308 */ /* 0x0003e40000000800 */
[----:B------:R-:W-:Y:S01]  /*13ee0*/  MOV R35, R5 ;  /* 0x0000000500237202 */ /* 0x000fe20000000f00 */
[----:B------:R-:W-:Y:S01]  /*13ef0*/  IMAD.MOV.U32 R33, RZ, RZ, R132 ;  /* 0x000000ffff217224 */ /* 0x000fe200078e0084 */
[----:B------:R-:W-:Y:S01]  /*13f00*/  MOV R32, R135 ;  /* 0x0000008700207202 */ /* 0x000fe20000000f00 */
[----:B------:R-:W-:-:S02]  /*13f10*/  IMAD.MOV.U32 R34, RZ, RZ, R133 ;  /* 0x000000ffff227224 */ /* 0x000fc400078e0085 */
[----:B------:R-:W-:Y:S01]  /*13f20*/  HMMA.16816.F32 R132, R164, R130, R28 ;  /* 0x00000082a484723c */ /* 0x000fe2000000181c */
[----:B-1----:R-:W-:Y:S01]  /*13f30*/  FFMA.FTZ R4, R183, c[0x0][0x2d0], -R0 ;  /* 0x0000b400b7047a23 */ /* 0x002fe20000010800 */
[----:B------:R-:W-:-:S03]  /*13f40*/  MOV R183, R149 ;  /* 0x0000009500b77202 */ /* 0x000fc60000000f00 */
[----:B------:R1:W2:Y:S02]  /*13f50*/  MUFU.EX2 R69, R4 ;  /* 0x0000000400457308 */ /* 0x0002a40000000800 */
[----:B-1----:R-:W-:Y:S01]  /*13f60*/  FFMA.FTZ R4, R185, c[0x0][0x2d0], -R0 ;  /* 0x0000b400b9047a23 */ /* 0x002fe20000010800 */
[----:B--2---:R-:W-:Y:S01]  /*13f70*/  F2FP.PACK_AB R5, R69, R68 ;  /* 0x000000444505723e */ /* 0x004fe200000000ff */
[----:B------:R-:W-:-:S04]  /*13f80*/  IMAD.MOV.U32 R185, RZ, RZ, R148 ;  /* 0x000000ffffb97224 */ /* 0x000fc800078e0094 */
[----:B------:R1:W-:Y:S01]  /*13f90*/  MUFU.EX2 R40, R4 ;  /* 0x0000000400287308 */ /* 0x0003e20000000800 */
[----:B------:R-:W-:Y:S01]  /*13fa0*/  HMMA.16816.F32 R148, R164, R146, R20 ;  /* 0x00000092a494723c */ /* 0x000fe20000001814 */
[----:B-1----:R-:W-:Y:S02]  /*13fb0*/  FFMA.FTZ R4, R186, c[0x0][0x2d0], -R0 ;  /* 0x0000b400ba047a23 */ /* 0x002fe40000010800 */
[----:B------:R-:W-:-:S04]  /*13fc0*/  IMAD.MOV.U32 R186, RZ, RZ, R137 ;  /* 0x000000ffffba7224 */ /* 0x000fc800078e0089 */
[----:B------:R1:W2:Y:S01]  /*13fd0*/  MUFU.EX2 R36, R4 ;  /* 0x0000000400247308 */ /* 0x0002a20000000800 */
[C---:B------:R-:W-:Y:S08]  /*13fe0*/  HMMA.16816.F32 R136, R164.reuse, R144, R24 ;  /* 0x00000090a488723c */ /* 0x040ff00000001818 */
[----:B------:R-:W-:Y:S01]  /*13ff0*/  HMMA.16816.F32 R164, R164, R98, R12 ;  /* 0x00000062a4a4723c */ /* 0x000fe2000000180c */
[----:B-1----:R-:W-:-:S02]  /*14000*/  F2FP.PACK_AB R4, R179, R175 ;  /* 0x000000afb304723e */ /* 0x002fc400000000ff */
[----:B--2---:R-:W-:-:S07]  /*14010*/  F2FP.PACK_AB R7, R36, R40 ;  /* 0x000000282407723e */ /* 0x004fce00000000ff */
[C---:B------:R-:W-:Y:S07]  /*14020*/  HMMA.16816.F32 R108, R4.reuse, R56, R108 ;  /* 0x00000038046c723c */ /* 0x040fee000000186c */
[----:B------:R-:W-:Y:S01]  /*14030*/  MOV R56, R8 ;  /* 0x0000000800387202 */ /* 0x000fe20000000f00 */
[----:B------:R-:W-:Y:S01]  /*14040*/  FFMA.FTZ R8, R227, c[0x0][0x2d0], -R2 ;  /* 0x0000b400e3087a23 */ /* 0x000fe20000010802 */
[----:B------:R-:W-:Y:S01]  /*14050*/  HMMA.16816.F32 R16, R4, R50, R84 ;  /* 0x000000320410723c */ /* 0x000fe20000001854 */
[----:B------:R-:W-:-:S06]  /*14060*/  IMAD.MOV.U32 R57, RZ, RZ, R43 ;  /* 0x000000ffff397224 */ /* 0x000fcc00078e002b */
[----:B------:R-:W-:Y:S01]  /*14070*/  IMAD.MOV.U32 R86, RZ, RZ, R37 ;  /* 0x000000ffff567224 */ /* 0x000fe200078e0025 */
[----:B------:R-:W-:Y:S01]  /*14080*/  MOV R85, R38 ;  /* 0x0000002600557202 */ /* 0x000fe20000000f00 */
[----:B------:R1:W-:Y:S01]  /*14090*/  MUFU.EX2 R37, R8 ;  /* 0x0000000800257308 */ /* 0x0003e20000000800 */
[----:B------:R-:W-:Y:S01]  /*140a0*/  MOV R50, R41 ;  /* 0x0000002900327202 */ /* 0x000fe20000000f00 */
[----:B------:R-:W-:Y:S01]  /*140b0*/  IMAD.MOV.U32 R51, RZ, RZ, R186 ;  /* 0x000000ffff337224 */ /* 0x000fe200078e00ba */
[----:B------:R-:W-:Y:S01]  /*140c0*/  HMMA.16816.F32 R12, R4, R58, R44 ;  /* 0x0000003a040c723c */ /* 0x000fe2000000182c */
[----:B------:R-:W-:Y:S02]  /*140d0*/  IMAD.MOV.U32 R186, RZ, RZ, R42 ;  /* 0x000000ffffba7224 */ /* 0x000fe400078e002a */
[----:B------:R-:W-:Y:S02]  /*140e0*/  IMAD.MOV.U32 R87, RZ, RZ, R35 ;  /* 0x000000ffff577224 */ /* 0x000fe400078e0023 */
[----:B------:R-:W-:-:S02]  /*140f0*/  IMAD.MOV.U32 R84, RZ, RZ, R39 ;  /* 0x000000ffff547224 */ /* 0x000fc400078e0027 */
[----:B------:R-:W-:Y:S01]  /*14100*/  IMAD.MOV.U32 R58, RZ, RZ, R32 ;  /* 0x000000ffff3a7224 */ /* 0x000fe200078e0020 */
[C---:B------:R-:W-:Y:S01]  /*14110*/  HMMA.16816.F32 R124, R4.reuse, R48, R124 ;  /* 0x00000030047c723c */ /* 0x040fe2000000187c */
[----:B------:R-:W-:Y:S01]  /*14120*/  IMAD.MOV.U32 R47, RZ, RZ, R9 ;  /* 0x000000ffff2f7224 */ /* 0x000fe200078e0009 */
[----:B------:R-:W-:Y:S01]  /*14130*/  MOV R59, R11 ;  /* 0x0000000b003b7202 */ /* 0x000fe20000000f00 */
[----:B------:R-:W-:Y:S02]  /*14140*/  IMAD.MOV.U32 R46, RZ, RZ, R10 ;  /* 0x000000ffff2e7224 */ /* 0x000fe400078e000a */
[----:B-1----:R-:W-:Y:S02]  /*14150*/  FFMA.FTZ R8, R226, c[0x0][0x2d0], -R2 ;  /* 0x0000b400e2087a23 */ /* 0x002fe40000010802 */
[----:B------:R-:W-:Y:S01]  /*14160*/  IMAD.MOV.U32 R49, RZ, RZ, R33 ;  /* 0x000000ffff317224 */ /* 0x000fe200078e0021 */
[----:B------:R-:W-:Y:S01]  /*14170*/  MOV R48, R34 ;  /* 0x0000002200307202 */ /* 0x000fe20000000f00 */
[----:B------:R1:W-:Y:S01]  /*14180*/  MUFU.EX2 R38, R8 ;  /* 0x0000000800267308 */ /* 0x0003e20000000800 */
[C---:B------:R-:W-:Y:S07]  /*14190*/  HMMA.16816.F32 R140, R4.reuse, R60, R140 ;  /* 0x0000003c048c723c */ /* 0x040fee000000188c */
[----:B------:R-:W-:Y:S01]  /*141a0*/  IMAD.MOV.U32 R60, RZ, RZ, R162 ;  /* 0x000000ffff3c7224 */ /* 0x000fe200078e00a2 */
[----:B------:R-:W-:Y:S01]  /*141b0*/  HMMA.16816.F32 R20, R4, R62, R80 ;  /* 0x0000003e0414723c */ /* 0x000fe20000001850 */
[----:B------:R-:W-:-:S02]  /*141c0*/  IMAD.MOV.U32 R61, RZ, RZ, R163 ;  /* 0x000000ffff3d7224 */ /* 0x000fc400078e00a3 */
[----:B-1----:R-:W-:-:S05]  /*141d0*/  FFMA.FTZ R8, R228, c[0x0][0x2d0], -R2 ;  /* 0x0000b400e4087a23 */ /* 0x002fca0000010802 */
[----:B------:R-:W-:Y:S01]  /*141e0*/  HMMA.16816.F32 R24, R4, R52, R64 ;  /* 0x000000340418723c */ /* 0x000fe20000001840 */
[----:B------:R-:W-:Y:S01]  /*141f0*/  MOV R83, R161 ;  /* 0x000000a100537202 */ /* 0x000fe20000000f00 */
[----:B------:R-:W-:Y:S01]  /*14200*/  IMAD.MOV.U32 R82, RZ, RZ, R160 ;  /* 0x000000ffff527224 */ /* 0x000fe200078e00a0 */
[----:B------:R1:W-:Y:S02]  /*14210*/  MUFU.EX2 R41, R8 ;  /* 0x0000000800297308 */ /* 0x0003e40000000800 */
[----:B-1----:R-:W-:-:S06]  /*14220*/  FFMA.FTZ R8, R229, c[0x0][0x2d0], -R2 ;  /* 0x0000b400e5087a23 */ /* 0x002fcc0000010802 */
[----:B------:R1:W-:Y:S02]  /*14230*/  MUFU.EX2 R42, R8 ;  /* 0x00000008002a7308 */ /* 0x0003e40000000800 */
[----:B-1----:R-:W-:-:S06]  /*14240*/  FFMA.FTZ R8, R207, c[0x0][0x2d0], -R2 ;  /* 0x0000b400cf087a23 */ /* 0x002fcc0000010802 */
[----:B------:R1:W-:Y:S02]  /*14250*/  MUFU.EX2 R44, R8 ;  /* 0x00000008002c7308 */ /* 0x0003e40000000800 */
[----:B-1----:R-:W-:-:S06]  /*14260*/  FFMA.FTZ R8, R206, c[0x0][0x2d0], -R2 ;  /* 0x0000b400ce087a23 */ /* 0x002fcc0000010802 */
        /* <DEDUP_REMOVED lines=14> */
[----:B------:R1:W-:Y:S08]  /*14350*/  MUFU.EX2 R43, R8 ;  /* 0x00000008002b7308 */ /* 0x0003f00000000800 */
[----:B------:R4:W2:Y:S01]  /*14360*/  MUFU.EX2 R39, R2 ;  /* 0x0000000200277308 */ /* 0x0008a20000000800 */
[----:B-1----:R-:W-:Y:S07]  /*14370*/  HMMA.16816.F32 R8, R4, R54, R156 ;  /* 0x000000360408723c */ /* 0x002fee000000189c */
[----:B------:R-:W-:Y:S01]  /*14380*/  F2FP.PACK_AB R4, R38, R37 ;  /* 0x000000252604723e */ /* 0x000fe200000000ff */
[----:B----4-:R-:W-:Y:S01]  /*14390*/  FFMA.FTZ R2, R187, c[0x0][0x2d0], -R0 ;  /* 0x0000b400bb027a23 */ /* 0x010fe20000010800 */
[----:B------:R-:W-:-:S02]  /*143a0*/  F2FP.PACK_AB R6, R42, R41 ;  /* 0x000000292a06723e */ /* 0x000fc400000000ff */
[----:B--2---:R-:W-:Y:S01]  /*143b0*/  F2FP.PACK_AB R5, R33, R32 ;  /* 0x000000202105723e */ /* 0x004fe200000000ff */
[----:B------:R1:W-:Y:S01]  /*143c0*/  MUFU.EX2 R31, R2 ;  /* 0x00000002001f7308 */ /* 0x0003e20000000800 */
[----:B---3--:R-:W-:Y:S01]  /*143d0*/  F2FP.PACK_AB R7, R35, R34 ;  /* 0x000000222307723e */ /* 0x008fe200000000ff */
[----:B------:R-:W-:Y:S01]  /*143e0*/  @UP5 UMOV UR7, UR29 ;  /* 0x0000001d00075c82 */ /* 0x000fe20008000000 */
[----:B------:R-:W-:-:S05]  /*143f0*/  F2FP.PACK_AB R162, R39, R43 ;  /* 0x0000002b27a2723e */ /* 0x000fca00000000ff */
[----:B------:R-:W-:Y:S01]  /*14400*/  HMMA.16816.F32 R108, R4, R76, R108 ;  /* 0x0000004c046c723c */ /* 0x000fe2000000186c */
[----:B-1----:R-:W-:-:S07]  /*14410*/  FFMA.FTZ R2, R188, c[0x0][0x2d0], -R0 ;  /* 0x0000b400bc027a23 */ /* 0x002fce0000010800 */
[C---:B------:R-:W-:Y:S01]  /*14420*/  HMMA.16816.F32 R12, R4.reuse, R78, R12 ;  /* 0x0000004e040c723c */ /* 0x040fe2000000180c */
[----:B------:R1:W2:Y:S07]  /*14430*/  MUFU.EX2 R30, R2 ;  /* 0x00000002001e7308 */ /* 0x0002ae0000000800 */
[C---:B------:R-:W-:Y:S08]  /*14440*/  HMMA.16816.F32 R124, R4.reuse, R88, R124 ;  /* 0x00000058047c723c */ /* 0x040ff0000000187c */
        /* <DEDUP_REMOVED lines=8> */
[----:B-1----:R-:W-:-:S07]  /*144d0*/  FADD.FTZ R2, R215, R216 ;  /* 0x000000d8d7027221 */ /* 0x002fce0000010000 */
[----:B------:R-:W-:Y:S01]  /*144e0*/  HMMA.16816.F32 R24, R4, R100, R24 ;  /* 0x000000640418723c */ /* 0x000fe20000001818 */
[----:B------:R1:W5:Y:S01]  /*144f0*/  LDL.LU R216, [R1+0x4c] ;  /* 0x00004c0001d87983 */ /* 0x0003620000300800 */
[----:B------:R-:W-:-:S03]  /*14500*/  FADD.FTZ R2, R60, R2 ;  /* 0x000000023c027221 */ /* 0x000fc60000010000 */
[----:B------:R1:W5:Y:S01]  /*14510*/  LDL.LU R215, [R1+0x48] ;  /* 0x0000480001d77983 */ /* 0x0003620000300800 */
[----:B--2---:R-:W-:Y:S02]  /*14520*/  FADD.FTZ R0, R83, R82 ;  /* 0x0000005253007221 */ /* 0x004fe40000010000 */
[----:B------:R-:W-:Y:S01]  /*14530*/  HMMA.16816.F32 R8, R4, R102, R8 ;  /* 0x000000660408723c */ /* 0x000fe20000001808 */
[----:B------:R-:W-:Y:S01]  /*14540*/  FADD.FTZ R2, R51, R2 ;  /* 0x0000000233027221 */ /* 0x000fe20000010000 */
[----:B---3--:R-:W-:Y:S01]  /*14550*/  F2FP.PACK_AB R163, R28, R29 ;  /* 0x0000001d1ca3723e */ /* 0x008fe200000000ff */
[----:B------:R-:W-:-:S04]  /*14560*/  FADD.FTZ R0, R208, R0 ;  /* 0x00000000d0007221 */ /* 0x000fc80000010000 */
        /* <DEDUP_REMOVED lines=14> */
[----:B------:R-:W-:Y:S01]  /*14650*/  UIADD3 UR18, UR13, UR18, URZ ;  /* 0x000000120d127290 */ /* 0x000fe2000fffe03f */
        /* <DEDUP_REMOVED lines=11> */
[----:B------:R-:W-:Y:S01]  /*14710*/  ULDC UR7, c[0x0][0x328] ;  /* 0x0000ca0000077ab9 */ /* 0x000fe20000000800 */
        /* <DEDUP_REMOVED lines=74> */
[----:B------:R-:W-:Y:S01]  /*14bc0*/  HMMA.16816.F32 R128, R160, R130, R16 ;  /* 0x00000082a080723c */ /* 0x000fe20000001810 */
[----:B------:R-:W-:-:S02]  /*14bd0*/  UIADD3 UR12, UR12, -0x2, URZ ;  /* 0xfffffffe0c0c7890 */ /* 0x000fc4000fffe03f */
[----:B------:R-:W-:-:S05]  /*14be0*/  UIADD3 UR7, UR18, UR7, URZ ;  /* 0x0000000712077290 */ /* 0x000fca000fffe03f */
        /* <DEDUP_REMOVED lines=10> */
[----:B------:R-:W-:Y:S02]  /*14c90*/  UIADD3 UR13, -UR18, URZ, URZ ;  /* 0x0000003f120d7290 */ /* 0x000fe4000fffe13f */
[----:B------:R-:W-:Y:S02]  /*14ca0*/  ULDC.64 UR10, c[0x0][0x330] ;  /* 0x0000cc00000a7ab9 */ /* 0x000fe40000000a00 */
[----:B------:R-:W-:-:S07]  /*14cb0*/  UIMAD.WIDE.U32 UR28, UR13, UR10, URZ ;  /* 0x0000000a0d1c72a5 */ /* 0x000fce000f8e003f */
[----:B------:R-:W-:Y:S02]  /*14cc0*/  @UP0 UMOV UR25, UR29 ;  /* 0x0000001d00190c82 */ /* 0x000fe40008000000 */
[----:B------:R-:W-:-:S04]  /*14cd0*/  @UP0 USHF.R.U32.HI UR13, URZ, UR11, UR25 ;  /* 0x0000000b3f0d0299 */ /* 0x000fc80008011619 */
[----:B------:R-:W-:Y:S01]  /*14ce0*/  ULOP3.LUT UR13, URZ, UR13, URZ, 0x33, !UPT ;  /* 0x0000000d3f0d7292 */ /* 0x000fe2000f8e333f */
[----:B------:R-:W-:Y:S05]  /*14cf0*/  BRA `(.L_x_453) ;  /* 0x0000007000007947 */ /* 0x000fea0003800000 */
.L_x_452:
[----:B------:R-:W-:Y:S02]  /*14d00*/  UMOV UR11, 0x1 ;  /* 0x00000001000b7882 */ /* 0x000fe40000000000 */
[----:B------:R-:W-:Y:S02]  /*14d10*/  ULDC UR10, c[0x0][0x32c] ;  /* 0x0000cb00000a7ab9 */ /* 0x000fe40000000800 */
[----:B------:R-:W-:-:S03]  /*14d20*/  UISETP.NE.AND UP0, UPT, UR11, UR10, UPT ;  /* 0x0000000a0b00728c */ /* 0x000fc6000bf05270 */
[----:B------:R-:W-:Y:S02]  /*14d30*/  ULDC.64 UR10, c[0x0][0x330] ;  /* 0x0000cc00000a7ab9 */ /* 0x000fe40000000a00 */
[----:B------:R-:W-:-:S07]  /*14d40*/  UIMAD.WIDE.U32 UR28, UR13, UR10, URZ ;  /* 0x0000000a0d1c72a5 */ /* 0x000fce000f8e003f */
[----:B------:R-:W-:Y:S02]  /*14d50*/  @UP0 UMOV UR25, UR29 ;  /* 0x0000001d00190c82 */ /* 0x000fe40008000000 */
[----:B------:R-:W-:Y:S02]  /*14d60*/  @UP0 USHF.R.U32.HI UR13, URZ, UR11, UR25 ;  /* 0x0000000b3f0d0299 */ /* 0x000fe40008011619 */
.L_x_453:
[----:B------:R-:W-:Y:S02]  /*14d70*/  ULDC UR10, c[0x0][0x32c] ;  /* 0x0000cb00000a7ab9 */ /* 0x000fe40000000800 */
[----:B------:R-:W-:-:S04]  /*14d80*/  UIMAD UR10, UR13, UR10, UR10 ;  /* 0x0000000a0d0a72a4 */ /* 0x000fc8000f8e020a */
[----:B------:R-:W-:-:S04]  /*14d90*/  UISETP.LT.AND UP0, UPT, UR7, UR10, UPT ;  /* 0x0000000a0700728c */ /* 0x000fc8000bf01270 */
[----:B------:R-:W-:-:S04]  /*14da0*/  USEL UR7, UR7, UR10, UP0 ;  /* 0x0000000a07077287 */ /* 0x000fc80008000000 */
.L_x_451:
        /* <DEDUP_REMOVED lines=11> */
[----:B------:R-:W-:Y:S01]  /*14e60*/  MOV R102, R70 ;  /* 0x0000004600667202 */ /* 0x000fe20000000f00 */
[----:B------:R-:W-:Y:S02]  /*14e70*/  ULDC UR7, c[0x0][0x324] ;  /* 0x0000c90000077ab9 */ /* 0x000fe40000000800 */
[----:B------:R-:W-:Y:S02]  /*14e80*/  ULOP3.LUT UR7, URZ, UR7, URZ, 0x33, !UPT ;  /* 0x000000073f077292 */ /* 0x000fe4000f8e333f */
.L_x_473:
[----:B-1----:R-:W2:Y:S01]  /*14e90*/  LDL R0, [R1+0xc] ;  /* 0x00000c0001007983 */ /* 0x002ea20000100800 */
[----:B------:R-:W-:Y:S04]  /*14ea0*/  DEPBAR.LE SB0, 0x0 ;  /* 0x000080000000791a */ /* 0x000fe80000000000 */
[----:B------:R-:W-:Y:S01]  /*14eb0*/  BAR.SYNC.DEFER_BLOCKING 0x0 ;  /* 0x0000000000007b1d */ /* 0x000fe20000010000 */
[----:B------:R-:W-:Y:S05]  /*14ec0*/  UISETP.GT.AND UP0, UPT, UR4, UR12, UPT ;  /* 0x0000000c0400728c */ /* 0x000fea000bf04270 */
[----:B-----5:R1:W5:Y:S01]  /*14ed0*/  LDL R226, [R1+0x38] ;  /* 0x0000380001e27983 */ /* 0x0203620000100800 */
[----:B------:R-:W-:Y:S03]  /*14ee0*/  PLOP3.LUT P0, PT, PT, PT, UP0, 0x80, 0x0 ;  /* 0x000000000000781c */ /* 0x000fe60003f0f008 */
        /* <DEDUP_REMOVED lines=16> */
[----:B--2---:R-:W-:Y:S01]  /*14ff0*/  ISETP.GE.AND P4, PT, R0, c[0x0][0x1d4], PT ;  /* 0x0000750000007a0c */ /* 0x004fe20003f86270 */
[----:B------:R-:W-:-:S05]  /*15000*/  @P0 BRA `(.L_x_455) ;  /* 0x000002d000000947 */ /* 0x000fca0003800000 */
[----:B-1-34-:R-:W2:Y:S04]  /*15010*/  LDL R4, [R1] ;  /* 0x0000000001047983 */ /* 0x01aea80000100800 */
[----:B------:R-:W3:Y:S01]  /*15020*/  LDL R15, [R1+0x8] ;  /* 0x00000800010f7983 */ /* 0x000ee20000100800 */
[----:B--2---:R-:W-:Y:S01]  /*15030*/  SHF.R.S32.HI R0, RZ, 0x1f, R4 ;  /* 0x0000001fff007819 */ /* 0x004fe20000011404 */
[----:B------:R-:W-:Y:S04]  /*15040*/  IMAD.WIDE.U32 R2, R4, c[0x0][0x208], RZ ;  /* 0x0000820004027a25 */ /* 0x000fe800078e00ff */
[----:B------:R-:W-:Y:S04]  /*15050*/  IMAD R0, R0, c[0x0][0x208], RZ ;  /* 0x0000820000007a24 */ /* 0x000fe800078e02ff */
[----:B------:R-:W-:Y:S01]  /*15060*/  IMAD R0, R4, c[0x0][0x20c], R0 ;  /* 0x0000830004007a24 */ /* 0x000fe200078e0200 */
[----:B------:R-:W-:Y:S03]  /*15070*/  SHF.R.S32.HI R4, RZ, 0x1f, R240 ;  /* 0x0000001fff047819 */ /* 0x000fe600000114f0 */
[----:B------:R-:W-:Y:S02]  /*15080*/  IMAD.IADD R3, R3, 0x1, R0 ;  /* 0x0000000103037824 */ /* 0x000fe400078e0200 */
[----:B------:R-:W-:Y:S02]  /*15090*/  IMAD R4, R4, c[0x0][0x218], RZ ;  /* 0x0000860004047a24 */ /* 0x000fe400078e02ff */
[C---:B------:R-:W-:Y:S04]  /*150a0*/  IMAD.WIDE.U32 R2, R240.reuse, c[0x0][0x218], R2 ;  /* 0x00008600f0027a25 */ /* 0x040fe800078e0002 */
[----:B------:R-:W-:Y:S01]  /*150b0*/  IMAD R4, R240, c[0x0][0x21c], R4 ;  /* 0x00008700f0047a24 */ /* 0x000fe200078e0204 */
[----:B------:R-:W-:Y:S04]  /*150c0*/  IADD3 R0, P0, R2, UR44, RZ ;  /* 0x0000002c02007c10 */ /* 0x000fe8000ff1e0ff */
[----:B------:R-:W-:Y:S02]  /*150d0*/  IADD3.X R3, R3, UR6, R4, P0, !PT ;  /* 0x0000000603037c10 */ /* 0x000fe400087fe404 */
[C---:B------:R-:W-:Y:S04]  /*150e0*/  LEA R2, P0, R0.reuse, c[0x0][0x1f8], 0x1 ;  /* 0x00007e0000027a11 */ /* 0x040fe800078008ff */
[----:B------:R-:W-:Y:S01]  /*150f0*/  LEA.HI.X R0, R0, c[0x0][0x1fc], R3, 0x1, P0 ;  /* 0x00007f0000007a11 */ /* 0x000fe200000f0c03 */
[----:B------:R-:W1:Y:S04]  /*15100*/  SHFL.IDX PT, R4, R2, RZ, 0x181f ;  /* 0x00181fff02047589 */ /* 0x000e6800000e0000 */
[----:B------:R-:W2:Y:S04]  /*15110*/  SHFL.IDX PT, R3, R0, RZ, 0x181f ;  /* 0x00181fff00037589 */ /* 0x000ea800000e0000 */
[----:B------:R-:W4:Y:S04]  /*15120*/  SHFL.IDX PT, R10, R2, 0x1, 0x181f ;  /* 0x00381f00020a7f89 */ /* 0x000f2800000e0000 */
[----:B------:R-:W3:Y:S04]  /*15130*/  SHFL.IDX PT, R8, R2, 0x2, 0x181f ;  /* 0x00581f0002087f89 */ /* 0x000ee800000e0000 */
[----:B------:R-:W3:Y:S04]  /*15140*/  SHFL.IDX PT, R7, R0, 0x1, 0x181f ;  /* 0x00381f0000077f89 */ /* 0x000ee800000e0000 */
[----:B------:R-:W3:Y:S04]  /*15150*/  SHFL.IDX PT, R6, R2, 0x3, 0x181f ;  /* 0x00781f0002067f89 */ /* 0x000ee800000e0000 */
[----:B------:R-:W-:Y:S01]  /*15160*/  SHFL.IDX PT, R9, R2, 0x4, 0x181f ;  /* 0x00981f0002097f89 */ /* 0x000fe200000e0000 */
[-C--:B-1---5:R-:W-:Y:S03]  /*15170*/  IADD3 R4, P0, R4, R226.reuse, RZ ;  /* 0x000000e204047210 */ /* 0x0a2fe60007f1e0ff */
[----:B------:R-:W-:Y:S02]  /*15180*/  SHFL.IDX PT, R14, R0, 0x2, 0x181f ;  /* 0x00581f00000e7f89 */ /* 0x000fe400000e0000 */
[--C-:B--2---:R-:W-:Y:S02]  /*15190*/  IMAD.X R5, R3, 0x1, R225.reuse, P0 ;  /* 0x0000000103057824 */ /* 0x104fe400000e06e1 */
[----:B------:R-:W1:Y:S01]  /*151a0*/  SHFL.IDX PT, R13, R0, 0x3, 0x181f ;  /* 0x00781f00000d7f89 */ /* 0x000e6200000e0000 */
[-C--:B----4-:R-:W-:Y:S03]  /*151b0*/  IADD3 R10, P0, R10, R226.reuse, RZ ;  /* 0x000000e20a0a7210 */ /* 0x090fe60007f1e0ff */
[----:B---3--:R2:W-:Y:S01]  /*151c0*/  LDGSTS.E.BYPASS.LTC128B.128 [R15], [R4.64], !P4 ;  /* 0x00000000040f7fae */ /* 0x0085e2000e101d5a */
[-C--:B------:R-:W-:Y:S03]  /*151d0*/  IADD3 R8, P3, R8, R226.reuse, RZ ;  /* 0x000000e208087210 */ /* 0x080fe60007f7e0ff */
[----:B------:R-:W3:Y:S01]  /*151e0*/  SHFL.IDX PT, R2, R2, 0x5, 0x181f ;  /* 0x00b81f0002027f89 */ /* 0x000ee200000e0000 */
[--C-:B------:R-:W-:Y:S03]  /*151f0*/  IMAD.X R11, R7, 0x1, R225.reuse, P0 ;  /* 0x00000001070b7824 */ /* 0x100fe600000e06e1 */
[----:B------:R-:W4:Y:S01]  /*15200*/  SHFL.IDX PT, R12, R0, 0x4, 0x181f ;  /* 0x00981f00000c7f89 */ /* 0x000f2200000e0000 */
[-C--:B------:R-:W-:Y:S03]  /*15210*/  IADD3 R6, P2, R6, R226.reuse, RZ ;  /* 0x000000e206067210 */ /* 0x080fe60007f5e0ff */
[----:B------:R-:W4:Y:S04]  /*15220*/  SHFL.IDX PT, R0, R0, 0x5, 0x181f ;  /* 0x00b81f0000007f89 */ /* 0x000f2800000e0000 */
[----:B------:R4:W-:Y:S01]  /*15230*/  LDGSTS.E.BYPASS.LTC128B.128 [R15+0x800], [R10.64], !P4 ;  /* 0x008000000a0f7fae */ /* 0x0009e2000e101d5a */
[--C-:B-1----:R-:W-:Y:S01]  /*15240*/  IMAD.X R7, R13, 0x1, R225.reuse, P2 ;  /* 0x000000010d077824 */ /* 0x102fe200010e06e1 */
[-C--:B--2---:R-:W-:Y:S02]  /*15250*/  IADD3 R4, P1, R9, R226.reuse, RZ ;  /* 0x000000e209047210 */ /* 0x084fe40007f3e0ff */
[-C--:B------:R-:W-:Y:S02]  /*15260*/  IADD3.X R9, R14, R225.reuse, RZ, P3, !PT ;  /* 0x000000e10e097210 */ /* 0x080fe40001ffe4ff */
[----:B---3--:R-:W-:Y:S01]  /*15270*/  IADD3 R2, P0, R2, R226, RZ ;  /* 0x000000e202027210 */ /* 0x008fe20007f1e0ff */
[----:B----4-:R-:W-:Y:S02]  /*15280*/  IMAD.X R5, R12, 0x1, R225, P1 ;  /* 0x000000010c057824 */ /* 0x010fe400008e06e1 */
[----:B------:R1:W-:Y:S01]  /*15290*/  LDGSTS.E.BYPASS.LTC128B.128 [R15+0x1000], [R8.64], !P4 ;  /* 0x01000000080f7fae */ /* 0x0003e2000e101d5a */
[----:B------:R-:W-:Y:S03]  /*152a0*/  IADD3.X R3, R0, R225, RZ, P0, !PT ;  /* 0x000000e100037210 */ /* 0x000fe600007fe4ff */
[----:B------:R1:W-:Y:S04]  /*152b0*/  LDGSTS.E.BYPASS.LTC128B.128 [R15+0x1800], [R6.64], !P4 ;  /* 0x01800000060f7fae */ /* 0x0003e8000e101d5a */
[----:B------:R1:W-:Y:S04]  /*152c0*/  LDGSTS.E.BYPASS.LTC128B.128 [R15+0x2000], [R4.64], !P4 ;  /* 0x02000000040f7fae */ /* 0x0003e8000e101d5a */
[----:B------:R1:W-:Y:S02]  /*152d0*/  LDGSTS.E.BYPASS.LTC128B.128 [R15+0x2800], [R2.64], !P4 ;  /* 0x02800000020f7fae */ /* 0x0003e4000e101d5a */
.L_x_455:
[----:B-1-34-:R-:W-:Y:S01]  /*152e0*/  LDSM.16.M88.4 R204, [R214+0x5900] ;  /* 0x00590000d6cc783b */ /* 0x01afe20000000200 */
[-C--:B------:R-:W-:Y:S01]  /*152f0*/  HMMA.16816.F32 R4, R96, R16.reuse, RZ ;  /* 0x000000106004723c */ /* 0x080fe200000018ff */
[----:B------:R-:W-:Y:S06]  /*15300*/  UISETP.GT.AND UP0, UPT, UR12, UR4, UPT ;  /* 0x000000040c00728c */ /* 0x000fec000bf04270 */
[----:B------:R-:W0:Y:S01]  /*15310*/  LDGDEPBAR ;  /* 0x00000000000079af */ /* 0x000e220000000000 */
[C---:B------:R-:W-:Y:S01]  /*15320*/  HMMA.16816.F32 R8, R92.reuse, R16, RZ ;  /* 0x000000105c08723c */ /* 0x040fe200000018ff */
[----:B------:R-:W-:Y:S07]  /*15330*/  PLOP3.LUT P0, PT, PT, PT, UP0, 0x80, 0x0 ;  /* 0x000000000000781c */ /* 0x000fee0003f0f008 */
        /* <DEDUP_REMOVED lines=47> */
[----:B------:R-:W1:Y:S07]  /*15630*/  LDSM.16.M88.4 R196, [R214+0x4900] ;  /* 0x00490000d6c4783b */ /* 0x000e6e0000000200 */
        /* <DEDUP_REMOVED lines=75> */
[----:B------:R-:W2:Y:S01]  /*15af0*/  MUFU.TANH R17, R17 ;  /* 0x0000001100117308 */ /* 0x000ea20000002400 */
        /* <DEDUP_REMOVED lines=20> */
[-C--:B--2---:R-:W-:Y:S03]  /*15c40*/  HMMA.16816.F32 R52, R172, R4.reuse, R52 ;  /* 0x00000004ac34723c */ /* 0x084fe60000001834 */
[----:B------:R4:W2:Y:S01]  /*15c50*/  MUFU.TANH R16, R21 ;  /* 0x0000001500107308 */ /* 0x0008a20000002400 */
        /* <DEDUP_REMOVED lines=160> */
[----:B------:R-:W-:Y:S01]  /*16660*/  UIMAD UR10, UR12, 0x60, UR19 ;  /* 0x000000600c0a78a4 */ /* 0x000fe2000f8e0213 */
[----:B------:R-:W-:Y:S01]  /*16670*/  IMAD.MOV.U32 R2, RZ, RZ, c[0x0][0x2b8] ;  /* 0x0000ae00ff027624 */ /* 0x000fe200078e00ff */
[----:B------:R-:W3:Y:S04]  /*16680*/  LDL.64 R228, [R1+0x30] ;  /* 0x0000300001e47983 */ /* 0x000ee80000100a00 */
[----:B------:R-:W4:Y:S01]  /*16690*/  LDL R227, [R1+0x2c] ;  /* 0x00002c0001e37983 */ /* 0x000f220000100800 */
[----:B------:R-:W-:Y:S01]  /*166a0*/  ISETP.NE.AND P2, PT, R2, 0x1, PT ;  /* 0x000000010200780c */ /* 0x000fe20003f45270 */
[----:B------:R-:W-:Y:S02]  /*166b0*/  IMAD.U32 R2, RZ, RZ, UR10 ;  /* 0x0000000aff027e24 */ /* 0x000fe4000f8e00ff */
[----:B------:R-:W3:Y:S03]  /*166c0*/  LDL R19, [R1+0x4] ;  /* 0x0000040001137983 */ /* 0x000ee60000100800 */
[----:B--2---:R-:W-:Y:S02]  /*166d0*/  IADD3 R2, R2, -0x60, R0 ;  /* 0xffffffa002027810 */ /* 0x004fe40007ffe000 */
[----:B------:R-:W-:Y:S05]  /*166e0*/  ISETP.GT.AND P1, PT, R0, 0x5f, PT ;  /* 0x0000005f0000780c */ /* 0x000fea0003f24270 */
[----:B------:R-:W-:Y:S04]  /*166f0*/  @P2 IMAD.HI.U32 R3, R2, c[0x0][0x2bc], RZ ;  /* 0x0000af0002032a27 */ /* 0x000fe800078e00ff */
[----:B------:R-:W-:Y:S01]  /*16700*/  IMAD.MOV.U32 R0, RZ, RZ, R2 ;  /* 0x000000ffff007224 */ /* 0x000fe200078e0002 */
[----:B------:R-:W-:Y:S04]  /*16710*/  @P2 SHF.R.U32.HI R0, RZ, c[0x0][0x2c0], R3 ;  /* 0x0000b000ff002a19 */ /* 0x000fe80000011603 */
[C---:B---3--:R-:W-:Y:S04]  /*16720*/  @!P1 IADD3 R3, P0, R0.reuse, R228, RZ ;  /* 0x000000e400039210 */ /* 0x048fe80007f1e0ff */
[----:B----4-:R-:W-:Y:S01]  /*16730*/  @!P1 LEA.HI.X.SX32 R5, R0, R227, 0x1, P0 ;  /* 0x000000e300059211 */ /* 0x010fe200000f0eff */
[----:B------:R-:W-:Y:S01]  /*16740*/  IMAD.MOV R0, RZ, RZ, -R0 ;  /* 0x000000ffff007224 */ /* 0x000fe200078e0a00 */
[C---:B------:R-:W-:Y:S03]  /*16750*/  @!P1 LEA R4, P0, R3.reuse, c[0x0][0x2a0], 0x2 ;  /* 0x0000a80003049a11 */ /* 0x040fe600078010ff */
[----:B------:R-:W-:Y:S01]  /*16760*/  IMAD R6, R0, c[0x0][0x2b8], R2 ;  /* 0x0000ae0000067a24 */ /* 0x000fe200078e0202 */
[----:B------:R-:W-:Y:S03]  /*16770*/  @!P1 LEA.HI.X R5, R3, c[0x0][0x2a4], R5, 0x2, P0 ;  /* 0x0000a90003059a11 */ /* 0x000fe600000f1405 */
[----:B------:R-:W-:Y:S01]  /*16780*/  IMAD.WIDE.U32 R2, R6, c[0x0][0x1e0], RZ ;  /* 0x0000780006027a25 */ /* 0x000fe200078e00ff */
[----:B------:R-:W-:Y:S01]  /*16790*/  STL [R1], R6 ;  /* 0x0000000601007387 */ /* 0x000fe20000100800 */
[----:B------:R-:W-:Y:S03]  /*167a0*/  SHF.R.S32.HI R0, RZ, 0x1f, R6 ;  /* 0x0000001fff007819 */ /* 0x000fe60000011406 */
[----:B------:R-:W2:Y:S02]  /*167b0*/  @!P1 LDG.E R240, [R4.64] ;  /* 0x0000001a04f09981 */ /* 0x000ea4000c1e1900 */
        /* <DEDUP_REMOVED lines=13> */
[----:B------:R-:W4:Y:S04]  /*16890*/  SHFL.IDX PT, R10, R2, 0x1, 0x181f ;  /* 0x00381f00020a7f89 */ /* 0x000f2800000e0000 */
[----:B------:R-:W1:Y:S04]  /*168a0*/  SHFL.IDX PT, R8, R2, 0x2, 0x181f ;  /* 0x00581f0002087f89 */ /* 0x000e6800000e0000 */
[----:B------:R-:W1:Y:S04]  /*168b0*/  SHFL.IDX PT, R7, R0, 0x1, 0x181f ;  /* 0x00381f0000077f89 */ /* 0x000e6800000e0000 */
[----:B------:R-:W1:Y:S04]  /*168c0*/  SHFL.IDX PT, R6, R2, 0x3, 0x181f ;  /* 0x00781f0002067f89 */ /* 0x000e6800000e0000 */
[----:B------:R-:W-:Y:S01]  /*168d0*/  SHFL.IDX PT, R9, R2, 0x4, 0x181f ;  /* 0x00981f0002097f89 */ /* 0x000fe200000e0000 */
[-C--:B--2--5:R-:W-:Y:S03]  /*168e0*/  IADD3 R4, P0, R4, R226.reuse, RZ ;  /* 0x000000e204047210 */ /* 0x0a4fe60007f1e0ff */
[----:B------:R-:W-:Y:S02]  /*168f0*/  SHFL.IDX PT, R14, R0, 0x2, 0x181f ;  /* 0x00581f00000e7f89 */ /* 0x000fe400000e0000 */
[--C-:B---3--:R-:W-:Y:S02]  /*16900*/  IMAD.X R5, R3, 0x1, R225.reuse, P0 ;  /* 0x0000000103057824 */ /* 0x108fe400000e06e1 */
[----:B------:R-:W2:Y:S01]  /*16910*/  SHFL.IDX PT, R13, R0, 0x3, 0x181f ;  /* 0x00781f00000d7f89 */ /* 0x000ea200000e0000 */
[-C--:B----4-:R-:W-:Y:S03]  /*16920*/  IADD3 R10, P0, R10, R226.reuse, RZ ;  /* 0x000000e20a0a7210 */ /* 0x090fe60007f1e0ff */
[----:B------:R3:W-:Y:S01]  /*16930*/  LDGSTS.E.BYPASS.LTC128B.128 [R19+0x3100], [R4.64], !P4 ;  /* 0x0310000004137fae */ /* 0x0007e2000e101d5a */
[-C--:B-1----:R-:W-:Y:S03]  /*16940*/  IADD3 R8, P3, R8, R226.reuse, RZ ;  /* 0x000000e208087210 */ /* 0x082fe60007f7e0ff */
[----:B------:R-:W1:Y:S01]  /*16950*/  SHFL.IDX PT, R2, R2, 0x5, 0x181f ;  /* 0x00b81f0002027f89 */ /* 0x000e6200000e0000 */
[--C-:B------:R-:W-:Y:S03]  /*16960*/  IMAD.X R11, R7, 0x1, R225.reuse, P0 ;  /* 0x00000001070b7824 */ /* 0x100fe600000e06e1 */
[----:B------:R-:W4:Y:S01]  /*16970*/  SHFL.IDX PT, R12, R0, 0x4, 0x181f ;  /* 0x00981f00000c7f89 */ /* 0x000f2200000e0000 */
[-C--:B------:R-:W-:Y:S03]  /*16980*/  IADD3 R6, P2, R6, R226.reuse, RZ ;  /* 0x000000e206067210 */ /* 0x080fe60007f5e0ff */
[----:B------:R-:W4:Y:S04]  /*16990*/  SHFL.IDX PT, R0, R0, 0x5, 0x181f ;  /* 0x00b81f0000007f89 */ /* 0x000f2800000e0000 */
[----:B------:R4:W-:Y:S01]  /*169a0*/  LDGSTS.E.BYPASS.LTC128B.128 [R19+0x3900], [R10.64], !P4 ;  /* 0x039000000a137fae */ /* 0x0009e2000e101d5a */
[--C-:B--2---:R-:W-:Y:S01]  /*169b0*/  IMAD.X R7, R13, 0x1, R225.reuse, P2 ;  /* 0x000000010d077824 */ /* 0x104fe200010e06e1 */
[-C--:B---3--:R-:W-:Y:S01]  /*169c0*/  IADD3 R4, P1, R9, R226.reuse, RZ ;  /* 0x000000e209047210 */ /* 0x088fe20007f3e0ff */
[--C-:B------:R-:W-:Y:S01]  /*169d0*/  IMAD.X R9, R14, 0x1, R225.reuse, P3 ;  /* 0x000000010e097824 */ /* 0x100fe200018e06e1 */
[----:B-1----:R-:W-:Y:S03]  /*169e0*/  IADD3 R2, P0, R2, R226, RZ ;  /* 0x000000e202027210 */ /* 0x002fe60007f1e0ff */
[--C-:B----4-:R-:W-:Y:S01]  /*169f0*/  IMAD.X R5, R12, 0x1, R225.reuse, P1 ;  /* 0x000000010c057824 */ /* 0x110fe200008e06e1 */
[----:B------:R1:W-:Y:S01]  /*16a00*/  LDGSTS.E.BYPASS.LTC128B.128 [R19+0x4100], [R8.64], !P4 ;  /* 0x0410000008137fae */ /* 0x0003e2000e101d5a */
[----:B------:R-:W-:Y:S03]  /*16a10*/  IMAD.X R3, R0, 0x1, R225, P0 ;  /* 0x0000000100037824 */ /* 0x000fe600000e06e1 */
[----:B------:R1:W-:Y:S04]  /*16a20*/  LDGSTS.E.BYPASS.LTC128B.128 [R19+0x4900], [R6.64], !P4 ;  /* 0x0490000006137fae */ /* 0x0003e8000e101d5a */
[----:B------:R1:W-:Y:S04]  /*16a30*/  LDGSTS.E.BYPASS.LTC128B.128 [R19+0x5100], [R4.64], !P4 ;  /* 0x0510000004137fae */ /* 0x0003e8000e101d5a */
[----:B------:R1:W-:Y:S02]  /*16a40*/  LDGSTS.E.BYPASS.LTC128B.128 [R19+0x5900], [R2.64], !P4 ;  /* 0x0590000002137fae */ /* 0x0003e4000e101d5a */
.L_x_456:
        /* <DEDUP_REMOVED lines=36> */
.L_x_459:
[----:B------:R-:W-:Y:S04]  /*16c90*/  MOV R7, c[0x0][0x32c] ;  /* 0x0000cb0000077a02 */ /* 0x000fe80000000f00 */
[----:B------:R-:W-:Y:S11]  /*16ca0*/  ISETP.NE.AND P0, PT, R7, 0x1, PT ;  /* 0x000000010700780c */ /* 0x000ff60003f05270 */
[----:B------:R-:W-:Y:S02]  /*16cb0*/  @!UPT UIADD3 URZ, URZ, URZ, URZ ;  /* 0x0000003f3f3ff290 */ /* 0x000fe4000fffe03f */
[----:B------:R-:W-:Y:S05]  /*16cc0*/  @P0 IMAD.HI.U32 R7, R3, c[0x0][0x330], RZ ;  /* 0x0000cc0003070a27 */ /* 0x000fea00078e00ff */
[----:B------:R-:W-:Y:S02]  /*16cd0*/  @P0 SHF.R.U32.HI R3, RZ, c[0x0][0x334], R7 ;  /* 0x0000cd00ff030a19 */ /* 0x000fe40000011607 */
.L_x_460:
[----:B------:R-:W-:Y:S05]  /*16ce0*/  BSYNC B0 ;  /* 0x0000000000007941 */ /* 0x000fea0003800000 */
.L_x_458:
[----:B------:R-:W-:Y:S05]  /*16cf0*/  IADD3 R7, -R9, UR10, RZ ;  /* 0x0000000a09077c10 */ /* 0x000fea000fffe1ff */
[----:B------:R-:W-:Y:S05]  /*16d00*/  IMAD R3, R3, c[0x0][0x32c], R7 ;  /* 0x0000cb0003037a24 */ /* 0x000fea00078e0207 */
[----:B------:R-:W-:Y:S02]  /*16d10*/  IADD3 R7, R3, c[0x0][0x32c], RZ ;  /* 0x0000cb0003077a10 */ /* 0x000fe40007ffe0ff */
[----:B------:R-:W-:Y:S02]  /*16d20*/  IMNMX R0, R0, R3, !PT ;  /* 0x0000000300007217 */ /* 0x000fe40007800200 */
[----:B------:R-:W-:Y:S02]  /*16d30*/  IMNMX R2, R2, R7, PT ;  /* 0x0000000702027217 */ /* 0x000fe40003800200 */
.L_x_457:
        /* <DEDUP_REMOVED lines=8> */
[----:B------:R-:W-:Y:S01]  /*16dc0*/  PLOP3.LUT P3, PT, PT, PT, UP2, 0x40, 0x0 ;  /* 0x000000000000781c */ /* 0x000fe20003f6e828 */
[----:B------:R-:W-:Y:S01]  /*16dd0*/  UISETP.GE.AND UP1, UPT, UR10, 0xa, UPT ;  /* 0x0000000a0a00788c */ /* 0x000fe2000bf26270 */
[C---:B------:R-:W-:Y:S01]  /*16de0*/  ISETP.GT.AND P0, PT, R0.reuse, RZ, P0 ;  /* 0x000000ff0000720c */ /* 0x040fe20000704270 */
[----:B------:R-:W-:Y:S01]  /*16df0*/  UP2UR UR34, UPR, URZ, 0x1 ;  /* 0x000000013f227883 */ /* 0x000fe20008000000 */
[C---:B------:R-:W-:Y:S01]  /*16e00*/  ISETP.GT.AND P4, PT, R0.reuse, 0x1, P1 ;  /* 0x000000010000780c */ /* 0x040fe20000f84270 */
[----:B------:R-:W-:Y:S01]  /*16e10*/  UISETP.GE.AND UP6, UPT, UR10, 0x42, UPT ;  /* 0x000000420a00788c */ /* 0x000fe2000bfc6270 */
[----:B------:R-:W-:Y:S01]  /*16e20*/  ISETP.GT.AND P1, PT, R0, 0x8, P3 ;  /* 0x000000080000780c */ /* 0x000fe20001f24270 */
[----:B------:R-:W-:Y:S01]  /*16e30*/  UISETP.GE.AND UP5, UPT, UR10, 0x49, UPT ;  /* 0x000000490a00788c */ /* 0x000fe2000bfa6270 */
[----:B------:R-:W-:Y:S01]  /*16e40*/  PLOP3.LUT P3, PT, PT, PT, UP0, 0x40, 0x0 ;  /* 0x000000000000781c */ /* 0x000fe20003f6e808 */
[----:B------:R-:W-:Y:S01]  /*16e50*/  UISETP.GE.AND UP0, UPT, UR10, 0x12, UPT ;  /* 0x000000120a00788c */ /* 0x000fe2000bf06270 */
[C---:B------:R-:W-:Y:S01]  /*16e60*/  ISETP.LT.OR P2, PT, R2.reuse, 0x1, P0 ;  /* 0x000000010200780c */ /* 0x040fe20000741670 */
[----:B------:R-:W-:Y:S01]  /*16e70*/  UISETP.GE.AND UP4, UPT, UR10, 0x4a, UPT ;  /* 0x0000004a0a00788c */ /* 0x000fe2000bf86270 */
        /* <DEDUP_REMOVED lines=8> */
[----:B------:R-:W-:Y:S01]  /*16f00*/  FSEL R11, R189, -INF , !P2 ;  /* 0xff800000bd0b7808 */ /* 0x000fe20005000000 */
[----:B------:R-:W-:Y:S01]  /*16f10*/  UISETP.GE.AND UP2, UPT, UR10, 0x52, UPT ;  /* 0x000000520a00788c */ /* 0x000fe2000bf46270 */
[----:B------:R-:W-:Y:S01]  /*16f20*/  ISETP.LT.OR P2, PT, R2, 0x9, P1 ;  /* 0x000000090200780c */ /* 0x000fe20000f41670 */
[----:B------:R-:W-:Y:S01]  /*16f30*/  UP2UR UR32, UPR, URZ, 0x1 ;  /* 0x000000013f207883 */ /* 0x000fe20008000000 */
[----:B------:R-:W-:Y:S01]  /*16f40*/  ISETP.GT.AND P1, PT, R0, 0x10, P3 ;  /* 0x000000100000780c */ /* 0x000fe20001f24270 */
[----:B------:R-:W-:Y:S01]  /*16f50*/  UISETP.GE.AND UP1, UPT, UR10, 0x59, UPT ;  /* 0x000000590a00788c */ /* 0x000fe2000bf26270 */
[----:B------:R-:W-:Y:S01]  /*16f60*/  PLOP3.LUT P3, PT, PT, PT, UP0, 0x40, 0x0 ;  /* 0x000000000000781c */ /* 0x000fe20003f6e808 */
[----:B------:R-:W-:Y:S01]  /*16f70*/  UISETP.GE.AND UP0, UPT, UR10, 0x1a, UPT ;  /* 0x0000001a0a00788c */ /* 0x000fe2000bf06270 */
[----:B------:R-:W-:Y:S01]  /*16f80*/  FSEL R19, R187, -INF , !P5 ;  /* 0xff800000bb137808 */ /* 0x000fe20006800000 */
        /* <DEDUP_REMOVED lines=53> */
[----:B------:R-:W-:Y:S02]  /*172e0*/  FSEL R176, R15, -INF , !P2 ;  /* 0xff8000000fb07808 */ /* 0x000fe40005000000 */
[----:B------:R-:W-:Y:S02]  /*172f0*/  ISETP.GT.AND P4, PT, R0, 0x31, P0 ;  /* 0x000000310000780c */ /* 0x000fe40000784270 */
[----:B------:R-:W-:Y:S02]  /*17300*/  ISETP.LT.OR P2, PT, R2, 0x31, P1 ;  /* 0x000000310200780c */ /* 0x000fe40000f41670 */
[----:B------:R-:W-:Y:S01]  /*17310*/  PLOP3.LUT P0, PT, PT, PT, UP0, 0x40, 0x0 ;  /* 0x000000000000781c */ /* 0x000fe20003f0e808 */
[----:B------:R-:W-:Y:S01]  /*17320*/  UISETP.GE.AND UP0, UPT, UR10, 0x41, UPT ;  /* 0x000000410a00788c */ /* 0x000fe2000bf06270 */
[----:B------:R-:W-:Y:S02]  /*17330*/  ISETP.GT.AND P1, PT, R0, 0x38, P3 ;  /* 0x000000380000780c */ /* 0x000fe40001f24270 */
[----:B------:R-:W-:Y:S01]  /*17340*/  FSEL R177, R49, -INF , !P5 ;  /* 0xff80000031b17808 */ /* 0x000fe20006800000 */
[----:B------:R-:W-:Y:S01]  /*17350*/  UP2UR UR13, UPR, URZ, 0x1 ;  /* 0x000000013f0d7883 */ /* 0x000fe20008000000 */
[----:B------:R-:W-:Y:S02]  /*17360*/  ISETP.LT.OR P5, PT, R2, 0x32, P4 ;  /* 0x000000320200780c */ /* 0x000fe400027a1670 */
[----:B------:R-:W-:Y:S02]  /*17370*/  ISETP.GT.AND P4, PT, R0, 0x39, P0 ;  /* 0x000000390000780c */ /* 0x000fe40000784270 */
[----:B------:R-:W-:Y:S02]  /*17380*/  ISETP.LT.OR P0, PT, R2, 0x39, P1 ;  /* 0x000000390200780c */ /* 0x000fe40000f01670 */
[----:B------:R-:W-:Y:S02]  /*17390*/  FSEL R179, R52, -INF , !P2 ;  /* 0xff80000034b37808 */ /* 0x000fe40005000000 */
[----:B------:R-:W-:Y:S01]  /*173a0*/  PLOP3.LUT P2, PT, PT, PT, UP6, 0x40, 0x0 ;  /* 0x000000000000781c */ /* 0x000fe20003f4e868 */
[----:B------:R-:W-:Y:S01]  /*173b0*/  UISETP.NE.AND UP6, UPT, UR23, URZ, UPT ;  /* 0x0000003f1700728c */ /* 0x000fe2000bfc5270 */
[----:B------:R-:W-:Y:S02]  /*173c0*/  FSEL R196, R64, -INF , !P0 ;  /* 0xff80000040c47808 */ /* 0x000fe40004000000 */
[----:B------:R-:W-:Y:S02]  /*173d0*/  PLOP3.LUT P1, PT, PT, PT, UP5, 0x40, 0x0 ;  /* 0x000000000000781c */ /* 0x000fe40003f2e858 */
[----:B------:R-:W-:Y:S02]  /*173e0*/  PLOP3.LUT P0, PT, PT, PT, UP4, 0x40, 0x0 ;  /* 0x000000000000781c */ /* 0x000fe40003f0e848 */
[C---:B------:R-:W-:Y:S02]  /*173f0*/  ISETP.GT.AND P2, PT, R0.reuse, 0x41, P2 ;  /* 0x000000410000780c */ /* 0x040fe40001744270 */
[C---:B------:R-:W-:Y:S02]  /*17400*/  ISETP.GT.AND P1, PT, R0.reuse, 0x48, P1 ;  /* 0x000000480000780c */ /* 0x040fe40000f24270 */
[----:B------:R-:W-:Y:S02]  /*17410*/  ISETP.GT.AND P0, PT, R0, 0x49, P0 ;  /* 0x000000490000780c */ /* 0x000fe40000704270 */
[----:B------:R-:W-:Y:S01]  /*17420*/  PLOP3.LUT P3, PT, PT, PT, UP0, 0x40, 0x0 ;  /* 0x000000000000781c */ /* 0x000fe20003f6e808 */
[----:B------:R-:W-:Y:S01]  /*17430*/  UISETP.GE.AND UP0, UPT, UR10, 0x5a, UPT ;  /* 0x0000005a0a00788c */ /* 0x000fe2000bf06270 */
[C---:B------:R-:W-:Y:S02]  /*17440*/  ISETP.LT.OR P2, PT, R2.reuse, 0x42, P2 ;  /* 0x000000420200780c */ /* 0x040fe40001741670 */
[C---:B------:R-:W-:Y:S02]  /*17450*/  ISETP.LT.OR P1, PT, R2.reuse, 0x49, P1 ;  /* 0x000000490200780c */ /* 0x040fe40000f21670 */
[----:B------:R-:W-:Y:S02]  /*17460*/  ISETP.LT.OR P0, PT, R2, 0x4a, P0 ;  /* 0x0000004a0200780c */ /* 0x000fe40000701670 */
[----:B------:R-:W-:Y:S02]  /*17470*/  ISETP.GT.AND P3, PT, R0, 0x40, P3 ;  /* 0x000000400000780c */ /* 0x000fe40001f64270 */
[----:B------:R-:W-:Y:S02]  /*17480*/  FSEL R230, R69, -INF , !P2 ;  /* 0xff80000045e67808 */ /* 0x000fe40005000000 */
[----:B------:R-:W-:Y:S02]  /*17490*/  PLOP3.LUT P2, PT, PT, PT, UP2, 0x40, 0x0 ;  /* 0x000000000000781c */ /* 0x000fe40003f4e828 */
[----:B------:R-:W-:Y:S02]  /*174a0*/  FSEL R233, R80, -INF , !P1 ;  /* 0xff80000050e97808 */ /* 0x000fe40004800000 */
[----:B------:R-:W-:Y:S02]  /*174b0*/  PLOP3.LUT P1, PT, PT, PT, UP1, 0x40, 0x0 ;  /* 0x000000000000781c */ /* 0x000fe40003f2e818 */
[----:B------:R-:W-:Y:S02]  /*174c0*/  FSEL R234, R81, -INF , !P0 ;  /* 0xff80000051ea7808 */ /* 0x000fe40004000000 */
[----:B------:R-:W-:Y:S02]  /*174d0*/  PLOP3.LUT P0, PT, PT, PT, UP0, 0x40, 0x0 ;  /* 0x000000000000781c */ /* 0x000fe40003f0e808 */
[----:B------:R-:W-:Y:S02]  /*174e0*/  ISETP.LT.OR P3, PT, R2, 0x41, P3 ;  /* 0x000000410200780c */ /* 0x000fe40001f61670 */
[C---:B------:R-:W-:Y:S02]  /*174f0*/  ISETP.GT.AND P2, PT, R0.reuse, 0x51, P2 ;  /* 0x000000510000780c */ /* 0x040fe40001744270 */
[C---:B------:R-:W-:Y:S02]  /*17500*/  ISETP.GT.AND P1, PT, R0.reuse, 0x58, P1 ;  /* 0x000000580000780c */ /* 0x040fe40000f24270 */
[----:B------:R-:W-:Y:S02]  /*17510*/  ISETP.GT.AND P0, PT, R0, 0x59, P0 ;  /* 0x000000590000780c */ /* 0x000fe40000704270 */
[----:B------:R-:W-:Y:S02]  /*17520*/  ISETP.LT.OR P4, PT, R2, 0x3a, P4 ;  /* 0x0000003a0200780c */ /* 0x000fe40002781670 */
[----:B------:R-:W-:Y:S02]  /*17530*/  FSEL R198, R68, -INF , !P3 ;  /* 0xff80000044c67808 */ /* 0x000fe40005800000 */
[C---:B------:R-:W-:Y:S02]  /*17540*/  ISETP.LT.OR P3, PT, R2.reuse, 0x52, P2 ;  /* 0x000000520200780c */ /* 0x040fe40001761670 */
[C---:B------:R-:W-:Y:S02]  /*17550*/  ISETP.LT.OR P2, PT, R2.reuse, 0x59, P1 ;  /* 0x000000590200780c */ /* 0x040fe40000f41670 */
[----:B------:R-:W-:Y:S02]  /*17560*/  ISETP.LT.OR P1, PT, R2, 0x5a, P0 ;  /* 0x0000005a0200780c */ /* 0x000fe40000721670 */
[----:B------:R-:W-:Y:S01]  /*17570*/  PLOP3.LUT P0, PT, PT, PT, UP6, 0x40, 0x0 ;  /* 0x000000000000781c */ /* 0x000fe20003f0e868 */
[----:B------:R-:W-:Y:S01]  /*17580*/  UISETP.NE.AND UP6, UPT, UR39, URZ, UPT ;  /* 0x0000003f2700728c */ /* 0x000fe2000bfc5270 */
[----:B------:R-:W-:Y:S02]  /*17590*/  FSEL R197, R65, -INF , !P4 ;  /* 0xff80000041c57808 */ /* 0x000fe40006000000 */
[----:B------:R-:W-:Y:S02]  /*175a0*/  PLOP3.LUT P4, PT, PT, PT, UP3, 0x40, 0x0 ;  /* 0x000000000000781c */ /* 0x000fe40003f8e838 */
[----:B------:R-:W-:Y:S02]  /*175b0*/  FSEL R189, R53, -INF , !P5 ;  /* 0xff80000035bd7808 */ /* 0x000fe40006800000 */
[----:B------:R-:W-:Y:S01]  /*175c0*/  ISETP.GT.AND P4, PT, R0, 0x50, P4 ;  /* 0x000000500000780c */ /* 0x000fe20002784270 */
[--C-:B-1----:R-:W-:Y:S01]  /*175d0*/  IMAD.IADD R0, R6, 0x1, R3.reuse ;  /* 0x0000000106007824 */ /* 0x102fe200078e0203 */
[----:B------:R-:W-:Y:S02]  /*175e0*/  FSEL R244, R85, -INF , !P3 ;  /* 0xff80000055f47808 */ /* 0x000fe40005800000 */
[----:B------:R-:W-:Y:S01]  /*175f0*/  ISETP.LT.OR P4, PT, R2, 0x51, P4 ;  /* 0x000000510200780c */ /* 0x000fe20002781670 */
[----:B------:R-:W-:Y:S01]  /*17600*/  IMAD.IADD R2, R5, 0x1, R3 ;  /* 0x0000000105027824 */ /* 0x000fe200078e0203 */
        /* <DEDUP_REMOVED lines=18> */
.L_x_463:
[----:B------:R-:W-:Y:S04]  /*17730*/  MOV R2, c[0x0][0x32c] ;  /* 0x0000cb0000027a02 */ /* 0x000fe80000000f00 */
[----:B------:R-:W-:Y:S11]  /*17740*/  ISETP.NE.AND P0, PT, R2, 0x1, PT ;  /* 0x000000010200780c */ /* 0x000ff60003f05270 */
[----:B------:R-:W-:Y:S02]  /*17750*/  @!UPT UIADD3 URZ, URZ, URZ, URZ ;  /* 0x0000003f3f3ff290 */ /* 0x000fe4000fffe03f */
[----:B------:R-:W-:Y:S05]  /*17760*/  @P0 IMAD.HI.U32 R2, R0, c[0x0][0x330], RZ ;  /* 0x0000cc0000020a27 */ /* 0x000fea00078e00ff */
[----:B------:R-:W-:Y:S02]  /*17770*/  @P0 SHF.R.U32.HI R0, RZ, c[0x0][0x334], R2 ;  /* 0x0000cd00ff000a19 */ /* 0x000fe40000011602 */
.L_x_464:
[----:B------:R-:W-:Y:S05]  /*17780*/  BSYNC B0 ;  /* 0x0000000000007941 */ /* 0x000fea0003800000 */
.L_x_462:
        /* <DEDUP_REMOVED lines=11> */
.L_x_461:
        /* <DEDUP_REMOVED lines=19> */
[----:B------:R-:W-:Y:S01]  /*17970*/  FSEL R10, R193, -INF , !P2 ;  /* 0xff800000c10a7808 */ /* 0x000fe20005000000 */
[----:B------:R-:W-:Y:S01]  /*17980*/  UISETP.NE.AND UP2, UPT, UR33, URZ, UPT ;  /* 0x0000003f2100728c */ /* 0x000fe2000bf45270 */
[C---:B------:R-:W-:Y:S01]  /*17990*/  ISETP.GT.AND P4, PT, R0.reuse, 0x1, P1 ;  /* 0x000000010000780c */ /* 0x040fe20000f84270 */
[----:B------:R-:W-:Y:S01]  /*179a0*/  UISETP.NE.AND UP1, UPT, UR32, URZ, UPT ;  /* 0x0000003f2000728c */ /* 0x000fe2000bf25270 */
[----:B------:R-:W-:Y:S01]  /*179b0*/  ISETP.GT.AND P1, PT, R0, 0x8, P3 ;  /* 0x000000080000780c */ /* 0x000fe20001f24270 */
[----:B------:R-:W-:Y:S01]  /*179c0*/  UISETP.NE.AND UP0, UPT, UR31, URZ, UPT ;  /* 0x0000003f1f00728c */ /* 0x000fe2000bf05270 */
[----:B------:R-:W-:Y:S01]  /*179d0*/  PLOP3.LUT P0, PT, PT, PT, UP3, 0x40, 0x0 ;  /* 0x000000000000781c */ /* 0x000fe20003f0e838 */
[----:B------:R-:W-:Y:S01]  /*179e0*/  UISETP.NE.AND UP3, UPT, UR30, URZ, UPT ;  /* 0x0000003f1e00728c */ /* 0x000fe2000bf65270 */
[----:B------:R-:W-:Y:S01]  /*179f0*/  PLOP3.LUT P3, PT, PT, PT, UP4, 0x40, 0x0 ;  /* 0x000000000000781c */ /* 0x000fe20003f6e848 */
[----:B------:R-:W-:Y:S01]  /*17a00*/  UISETP.NE.AND UP4, UPT, UR20, URZ, UPT ;  /* 0x0000003f1400728c */ /* 0x000fe2000bf85270 */
[----:B------:R-:W-:Y:S02]  /*17a10*/  ISETP.LT.OR P5, PT, R2, 0x2, P4 ;  /* 0x000000020200780c */ /* 0x000fe400027a1670 */
[----:B------:R-:W-:Y:S02]  /*17a20*/  ISETP.GT.AND P4, PT, R0, 0x9, P0 ;  /* 0x000000090000780c */ /* 0x000fe40000784270 */
[----:B------:R-:W-:Y:S02]  /*17a30*/  ISETP.LT.OR P2, PT, R2, 0x9, P1 ;  /* 0x000000090200780c */ /* 0x000fe40000f41670 */
[----:B------:R-:W-:Y:S01]  /*17a40*/  PLOP3.LUT P0, PT, PT, PT, UP2, 0x40, 0x0 ;  /* 0x000000000000781c */ /* 0x000fe20003f0e828 */
[----:B------:R-:W-:Y:S01]  /*17a50*/  UISETP.NE.AND UP2, UPT, UR29, URZ, UPT ;  /* 0x0000003f1d00728c */ /* 0x000fe2000bf45270 */
[----:B------:R-:W-:Y:S02]  /*17a60*/  ISETP.GT.AND P1, PT, R0, 0x10, P3 ;  /* 0x000000100000780c */ /* 0x000fe40001f24270 */
[----:B------:R-:W-:Y:S01]  /*17a70*/  PLOP3.LUT P3, PT, PT, PT, UP1, 0x40, 0x0 ;  /* 0x000000000000781c */ /* 0x000fe20003f6e818 */
[----:B------:R-:W-:Y:S01]  /*17a80*/  UISETP.NE.AND UP1, UPT, UR28, URZ, UPT ;  /* 0x0000003f1c00728c */ /* 0x000fe2000bf25270 */
[----:B------:R-:W-:Y:S02]  /*17a90*/  FSEL R17, R192, -INF , !P5 ;  /* 0xff800000c0117808 */ /* 0x000fe40006800000 */
[----:B------:R-:W-:Y:S02]  /*17aa0*/  ISETP.LT.OR P5, PT, R2, 0xa, P4 ;  /* 0x0000000a0200780c */ /* 0x000fe400027a1670 */
[----:B------:R-:W-:Y:S02]  /*17ab0*/  FSEL R20, R183, -INF , !P2 ;  /* 0xff800000b7147808 */ /* 0x000fe40005000000 */
        /* <DEDUP_REMOVED lines=35> */
[----:B------:R-:W-:Y:S02]  /*17cf0*/  FSEL R174, R50, -INF , !P2 ;  /* 0xff80000032ae7808 */ /* 0x000fe40005000000 */
[----:B------:R-:W-:Y:S01]  /*17d00*/  PLOP3.LUT P2, PT, PT, PT, UP2, 0x40, 0x0 ;  /* 0x000000000000781c */ /* 0x000fe20003f4e828 */
[----:B------:R-:W-:Y:S01]  /*17d10*/  UISETP.NE.AND UP2, UPT, UR41, URZ, UPT ;  /* 0x0000003f2900728c */ /* 0x000fe2000bf45270 */
        /* <DEDUP_REMOVED lines=8> */
[C---:B------:R-:W-:Y:S01]  /*17da0*/  ISETP.LT.OR P4, PT, R2.reuse, 0x2a, P4 ;  /* 0x0000002a0200780c */ /* 0x040fe20002781670 */
[----:B------:R-:W-:Y:S01]  /*17db0*/  UP2UR UR39, UPR, URZ, 0x40 ;  /* 0x000000403f277883 */ /* 0x000fe20008000000 */
[----:B------:R-:W-:Y:S02]  /*17dc0*/  ISETP.LT.OR P3, PT, R2, 0x32, P3 ;  /* 0x000000320200780c */ /* 0x000fe40001f61670 */
[----:B------:R-:W-:Y:S02]  /*17dd0*/  ISETP.GT.AND P1, PT, R0, 0x39, P1 ;  /* 0x000000390000780c */ /* 0x000fe40000f24270 */
[----:B------:R-:W-:Y:S02]  /*17de0*/  ISETP.LT.OR P2, PT, R2, 0x39, P2 ;  /* 0x000000390200780c */ /* 0x000fe40001741670 */
[----:B------:R-:W-:Y:S02]  /*17df0*/  ISETP.GT.AND P0, PT, R0, 0x40, P0 ;  /* 0x000000400000780c */ /* 0x000fe40000704270 */
[----:B------:R-:W-:Y:S02]  /*17e00*/  FSEL R175, R51, -INF , !P4 ;  /* 0xff80000033af7808 */ /* 0x000fe40006000000 */
[----:B------:R-:W-:Y:S02]  /*17e10*/  FSEL R183, R55, -INF , !P3 ;  /* 0xff80000037b77808 */ /* 0x000fe40005800000 */
[----:B------:R-:W-:Y:S01]  /*17e20*/  PLOP3.LUT P4, PT, PT, PT, UP6, 0x40, 0x0 ;  /* 0x000000000000781c */ /* 0x000fe20003f8e868 */
[----:B------:R-:W-:Y:S01]  /*17e30*/  UISETP.NE.AND UP6, UPT, UR23, URZ, UPT ;  /* 0x0000003f1700728c */ /* 0x000fe2000bfc5270 */
[----:B------:R-:W-:Y:S02]  /*17e40*/  ISETP.LT.OR P1, PT, R2, 0x3a, P1 ;  /* 0x0000003a0200780c */ /* 0x000fe40000f21670 */
[----:B------:R-:W-:Y:S02]  /*17e50*/  FSEL R193, R66, -INF , !P2 ;  /* 0xff80000042c17808 */ /* 0x000fe40005000000 */
[----:B------:R-:W-:Y:S02]  /*17e60*/  PLOP3.LUT P3, PT, PT, PT, UP5, 0x40, 0x0 ;  /* 0x000000000000781c */ /* 0x000fe40003f6e858 */
[----:B------:R-:W-:Y:S02]  /*17e70*/  ISETP.LT.OR P2, PT, R2, 0x41, P0 ;  /* 0x000000410200780c */ /* 0x000fe40000741670 */
[----:B------:R-:W-:Y:S02]  /*17e80*/  PLOP3.LUT P0, PT, PT, PT, UP4, 0x40, 0x0 ;  /* 0x000000000000781c */ /* 0x000fe40003f0e848 */
[----:B------:R-:W-:Y:S02]  /*17e90*/  FSEL R195, R67, -INF , !P1 ;  /* 0xff80000043c37808 */ /* 0x000fe40004800000 */
[----:B------:R-:W-:Y:S02]  /*17ea0*/  ISETP.GT.AND P1, PT, R0, 0x41, P4 ;  /* 0x000000410000780c */ /* 0x000fe40002724270 */
[----:B------:R-:W-:Y:S02]  /*17eb0*/  FSEL R200, R70, -INF , !P2 ;  /* 0xff80000046c87808 */ /* 0x000fe40005000000 */
[C---:B------:R-:W-:Y:S02]  /*17ec0*/  ISETP.GT.AND P2, PT, R0.reuse, 0x48, P3 ;  /* 0x000000480000780c */ /* 0x040fe40001f44270 */
[----:B------:R-:W-:Y:S02]  /*17ed0*/  ISETP.GT.AND P0, PT, R0, 0x49, P0 ;  /* 0x000000490000780c */ /* 0x000fe40000704270 */
[C---:B------:R-:W-:Y:S02]  /*17ee0*/  ISETP.LT.OR P3, PT, R2.reuse, 0x42, P1 ;  /* 0x000000420200780c */ /* 0x040fe40000f61670 */
[C---:B------:R-:W-:Y:S02]  /*17ef0*/  ISETP.LT.OR P1, PT, R2.reuse, 0x49, P2 ;  /* 0x000000490200780c */ /* 0x040fe40001721670 */
[----:B------:R-:W-:Y:S02]  /*17f00*/  ISETP.LT.OR P0, PT, R2, 0x4a, P0 ;  /* 0x0000004a0200780c */ /* 0x000fe40000701670 */
[----:B------:R-:W-:Y:S02]  /*17f10*/  PLOP3.LUT P2, PT, PT, PT, UP2, 0x40, 0x0 ;  /* 0x000000000000781c */ /* 0x000fe40003f4e828 */
[----:B------:R-:W-:Y:S02]  /*17f20*/  FSEL R231, R82, -INF , !P1 ;  /* 0xff80000052e77808 */ /* 0x000fe40004800000 */
[----:B------:R-:W-:Y:S02]  /*17f30*/  PLOP3.LUT P1, PT, PT, PT, UP1, 0x40, 0x0 ;  /* 0x000000000000781c */ /* 0x000fe40003f2e818 */
[----:B------:R-:W-:Y:S02]  /*17f40*/  FSEL R232, R83, -INF , !P0 ;  /* 0xff80000053e87808 */ /* 0x000fe40004000000 */
[----:B------:R-:W-:Y:S02]  /*17f50*/  PLOP3.LUT P0, PT, PT, PT, UP0, 0x40, 0x0 ;  /* 0x000000000000781c */ /* 0x000fe40003f0e808 */
[C---:B------:R-:W-:Y:S02]  /*17f60*/  ISETP.GT.AND P2, PT, R0.reuse, 0x51, P2 ;  /* 0x000000510000780c */ /* 0x040fe40001744270 */
[C---:B------:R-:W-:Y:S02]  /*17f70*/  ISETP.GT.AND P1, PT, R0.reuse, 0x58, P1 ;  /* 0x000000580000780c */ /* 0x040fe40000f24270 */
[----:B------:R-:W-:Y:S02]  /*17f80*/  ISETP.GT.AND P0, PT, R0, 0x59, P0 ;  /* 0x000000590000780c */ /* 0x000fe40000704270 */
[----:B------:R-:W-:Y:S02]  /*17f90*/  FSEL R227, R71, -INF , !P3 ;  /* 0xff80000047e37808 */ /* 0x000fe40005800000 */
[C---:B------:R-:W-:Y:S02]  /*17fa0*/  ISETP.LT.OR P3, PT, R2.reuse, 0x52, P2 ;  /* 0x000000520200780c */ /* 0x040fe40001761670 */
[C---:B------:R-:W-:Y:S02]  /*17fb0*/  ISETP.LT.OR P2, PT, R2.reuse, 0x59, P1 ;  /* 0x000000590200780c */ /* 0x040fe40000f41670 */
[----:B------:R-:W-:Y:S02]  /*17fc0*/  ISETP.LT.OR P1, PT, R2, 0x5a, P0 ;  /* 0x0000005a0200780c */ /* 0x000fe40000721670 */
[----:B------:R-:W-:Y:S01]  /*17fd0*/  PLOP3.LUT P0, PT, PT, PT, UP6, 0x40, 0x0 ;  /* 0x000000000000781c */ /* 0x000fe20003f0e868 */
[----:B------:R-:W-:Y:S01]  /*17fe0*/  UISETP.NE.AND UP6, UPT, UR39, URZ, UPT ;  /* 0x0000003f2700728c */ /* 0x000fe2000bfc5270 */
[----:B------:R-:W-:Y:S02]  /*17ff0*/  PLOP3.LUT P4, PT, PT, PT, UP3, 0x40, 0x0 ;  /* 0x000000000000781c */ /* 0x000fe40003f8e838 */
[----:B------:R-:W-:Y:S02]  /*18000*/  FSEL R95, R39, -INF , !P5 ;  /* 0xff800000275f7808 */ /* 0x000fe40006800000 */
[----:B------:R-:W-:Y:S02]  /*18010*/  ISETP.GT.AND P4, PT, R0, 0x50, P4 ;  /* 0x000000500000780c */ /* 0x000fe40002784270 */
[----:B------:R-:W-:Y:S02]  /*18020*/  IADD3 R0, -R8, UR15, R7 ;  /* 0x0000000f08007c10 */ /* 0x000fe4000fffe107 */
        /* <DEDUP_REMOVED lines=24> */
.L_x_467:
[----:B------:R-:W-:Y:S04]  /*181b0*/  MOV R7, c[0x0][0x32c] ;  /* 0x0000cb0000077a02 */ /* 0x000fe80000000f00 */
[----:B------:R-:W-:Y:S11]  /*181c0*/  ISETP.NE.AND P0, PT, R7, 0x1, PT ;  /* 0x000000010700780c */ /* 0x000ff60003f05270 */
[----:B------:R-:W-:Y:S02]  /*181d0*/  @!UPT UIADD3 URZ, URZ, URZ, URZ ;  /* 0x0000003f3f3ff290 */ /* 0x000fe4000fffe03f */
[----:B------:R-:W-:Y:S05]  /*181e0*/  @P0 IMAD.HI.U32 R7, R3, c[0x0][0x330], RZ ;  /* 0x0000cc0003070a27 */ /* 0x000fea00078e00ff */
[----:B------:R-:W-:Y:S02]  /*181f0*/  @P0 SHF.R.U32.HI R3, RZ, c[0x0][0x334], R7 ;  /* 0x0000cd00ff030a19 */ /* 0x000fe40000011607 */
.L_x_468:
[----:B------:R-:W-:Y:S05]  /*18200*/  BSYNC B0 ;  /* 0x0000000000007941 */ /* 0x000fea0003800000 */
.L_x_466:
[----:B------:R-:W-:Y:S05]  /*18210*/  MOV R7, UR12 ;  /* 0x0000000c00077c02 */ /* 0x000fea0008000f00 */
[----:B------:R-:W-:Y:S04]  /*18220*/  IMAD R7, R7, -0x60, -R9 ;  /* 0xffffffa007077824 */ /* 0x000fe800078e0a09 */
[----:B------:R-:W-:Y:S05]  /*18230*/  IMAD R3, R3, c[0x0][0x32c], R7 ;  /* 0x0000cb0003037a24 */ /* 0x000fea00078e0207 */
[----:B------:R-:W-:Y:S02]  /*18240*/  IADD3 R7, R3, c[0x0][0x32c], RZ ;  /* 0x0000cb0003077a10 */ /* 0x000fe40007ffe0ff */
[----:B------:R-:W-:Y:S02]  /*18250*/  IMNMX R0, R0, R3, !PT ;  /* 0x0000000300007217 */ /* 0x000fe40007800200 */
[----:B------:R-:W-:Y:S02]  /*18260*/  IMNMX R2, R2, R7, PT ;  /* 0x0000000702027217 */ /* 0x000fe40003800200 */
.L_x_465:
        /* <DEDUP_REMOVED lines=63> */
[----:B------:R-:W-:Y:S02]  /*18660*/  ISETP.LT.OR P5, PT, R2, 0x22, P4 ;  /* 0x000000220200780c */ /* 0x000fe400027a1670 */
[----:B------:R-:W-:Y:S02]  /*18670*/  FSEL R98, R18, -INF , !P2 ;  /* 0xff80000012627808 */ /* 0x000fe40005000000 */
[----:B------:R-:W-:Y:S02]  /*18680*/  ISETP.GT.AND P4, PT, R0, 0x29, P0 ;  /* 0x000000290000780c */ /* 0x000fe40000784270 */
[----:B------:R-:W-:Y:S02]  /*18690*/  ISETP.LT.OR P0, PT, R2, 0x29, P1 ;  /* 0x000000290200780c */ /* 0x000fe40000f01670 */
[----:B------:R-:W-:Y:S01]  /*186a0*/  PLOP3.LUT P2, PT, PT, PT, UP3, 0x40, 0x0 ;  /* 0x000000000000781c */ /* 0x000fe20003f4e838 */
[----:B------:R-:W-:Y:S01]  /*186b0*/  UISETP.NE.AND UP3, UPT, UR42, URZ, UPT ;  /* 0x0000003f2a00728c */ /* 0x000fe2000bf65270 */
[----:B------:R-:W-:Y:S01]  /*186c0*/  PLOP3.LUT P3, PT, PT, PT, UP4, 0x40, 0x0 ;  /* 0x000000000000781c */ /* 0x000fe20003f6e848 */
[----:B------:R-:W-:Y:S01]  /*186d0*/  UISETP.NE.AND UP4, UPT, UR43, URZ, UPT ;  /* 0x0000003f2b00728c */ /* 0x000fe2000bf85270 */
[----:B------:R-:W-:Y:S02]  /*186e0*/  FSEL R170, R170, -INF , !P0 ;  /* 0xff800000aaaa7808 */ /* 0x000fe40004000000 */
[----:B------:R-:W-:Y:S01]  /*186f0*/  PLOP3.LUT P1, PT, PT, PT, UP2, 0x40, 0x0 ;  /* 0x000000000000781c */ /* 0x000fe20003f2e828 */
[----:B------:R-:W-:Y:S01]  /*18700*/  UISETP.NE.AND UP2, UPT, UR41, URZ, UPT ;  /* 0x0000003f2900728c */ /* 0x000fe2000bf45270 */
[C---:B------:R-:W-:Y:S02]  /*18710*/  ISETP.GT.AND P2, PT, R0.reuse, 0x31, P2 ;  /* 0x000000310000780c */ /* 0x040fe40001744270 */
[----:B------:R-:W-:Y:S01]  /*18720*/  PLOP3.LUT P0, PT, PT, PT, UP1, 0x40, 0x0 ;  /* 0x000000000000781c */ /* 0x000fe20003f0e818 */
[----:B------:R-:W-:Y:S01]  /*18730*/  UISETP.NE.AND UP1, UPT, UR40, URZ, UPT ;  /* 0x0000003f2800728c */ /* 0x000fe2000bf25270 */
[----:B------:R-:W-:Y:S02]  /*18740*/  ISETP.GT.AND P3, PT, R0, 0x30, P3 ;  /* 0x000000300000780c */ /* 0x000fe40001f64270 */
[----:B------:R-:W-:Y:S02]  /*18750*/  ISETP.LT.OR P4, PT, R2, 0x2a, P4 ;  /* 0x0000002a0200780c */ /* 0x000fe40002781670 */
[----:B------:R-:W-:Y:S02]  /*18760*/  ISETP.GT.AND P1, PT, R0, 0x38, P1 ;  /* 0x000000380000780c */ /* 0x000fe40000f24270 */
[----:B------:R-:W-:Y:S02]  /*18770*/  ISETP.LT.OR P2, PT, R2, 0x32, P2 ;  /* 0x000000320200780c */ /* 0x000fe40001741670 */
[----:B------:R-:W-:Y:S02]  /*18780*/  ISETP.GT.AND P0, PT, R0, 0x39, P0 ;  /* 0x000000390000780c */ /* 0x000fe40000704270 */
[C---:B------:R-:W-:Y:S02]  /*18790*/  ISETP.LT.OR P3, PT, R2.reuse, 0x31, P3 ;  /* 0x000000310200780c */ /* 0x040fe40001f61670 */
[----:B------:R-:W-:Y:S02]  /*187a0*/  FSEL R172, R45, -INF , !P4 ;  /* 0xff8000002dac7808 */ /* 0x000fe40006000000 */
[----:B------:R-:W-:Y:S01]  /*187b0*/  PLOP3.LUT P4, PT, PT, PT, UP0, 0x40, 0x0 ;  /* 0x000000000000781c */ /* 0x000fe20003f8e808 */
[----:B------:R-:W-:Y:S01]  /*187c0*/  UISETP.NE.AND UP0, UPT, UR39, URZ, UPT ;  /* 0x0000003f2700728c */ /* 0x000fe2000bf05270 */
[C---:B------:R-:W-:Y:S01]  /*187d0*/  ISETP.LT.OR P1, PT, R2.reuse, 0x39, P1 ;  /* 0x000000390200780c */ /* 0x040fe20000f21670 */
[----:B------:R-:W-:Y:S01]  /*187e0*/  UP2UR UR39, UPR, URZ, 0x40 ;  /* 0x000000403f277883 */ /* 0x000fe20008000000 */
[----:B------:R-:W-:Y:S02]  /*187f0*/  FSEL R185, R57, -INF , !P2 ;  /* 0xff80000039b97808 */ /* 0x000fe40005000000 */
[----:B------:R-:W-:Y:S02]  /*18800*/  ISETP.LT.OR P2, PT, R2, 0x3a, P0 ;  /* 0x0000003a0200780c */ /* 0x000fe40000741670 */
[----:B------:R-:W-:Y:S02]  /*18810*/  FSEL R182, R56, -INF , !P3 ;  /* 0xff80000038b67808 */ /* 0x000fe40005800000 */
[----:B------:R-:W-:Y:S01]  /*18820*/  PLOP3.LUT P3, PT, PT, PT, UP6, 0x40, 0x0 ;  /* 0x000000000000781c */ /* 0x000fe20003f6e868 */
[----:B------:R-:W-:Y:S01]  /*18830*/  UISETP.NE.AND UP6, UPT, UR23, URZ, UPT ;  /* 0x0000003f1700728c */ /* 0x000fe2000bfc5270 */
[----:B------:R-:W-:Y:S02]  /*18840*/  FSEL R187, R60, -INF , !P1 ;  /* 0xff8000003cbb7808 */ /* 0x000fe40004800000 */
[----:B------:R-:W-:Y:S02]  /*18850*/  PLOP3.LUT P0, PT, PT, PT, UP5, 0x40, 0x0 ;  /* 0x000000000000781c */ /* 0x000fe40003f0e858 */
[C---:B------:R-:W-:Y:S02]  /*18860*/  ISETP.GT.AND P1, PT, R0.reuse, 0x40, P4 ;  /* 0x000000400000780c */ /* 0x040fe40002724270 */
[----:B------:R-:W-:Y:S02]  /*18870*/  FSEL R190, R61, -INF , !P2 ;  /* 0xff8000003dbe7808 */ /* 0x000fe40005000000 */
[----:B------:R-:W-:Y:S02]  /*18880*/  PLOP3.LUT P2, PT, PT, PT, UP4, 0x40, 0x0 ;  /* 0x000000000000781c */ /* 0x000fe40003f4e848 */
[----:B------:R-:W-:Y:S02]  /*18890*/  ISETP.GT.AND P3, PT, R0, 0x41, P3 ;  /* 0x000000410000780c */ /* 0x000fe40001f64270 */
[----:B------:R-:W-:Y:S02]  /*188a0*/  ISETP.LT.OR P4, PT, R2, 0x41, P1 ;  /* 0x000000410200780c */ /* 0x000fe40000f81670 */
[C---:B------:R-:W-:Y:S02]  /*188b0*/  ISETP.GT.AND P1, PT, R0.reuse, 0x48, P0 ;  /* 0x000000480000780c */ /* 0x040fe40000724270 */
[----:B------:R-:W-:Y:S02]  /*188c0*/  ISETP.GT.AND P0, PT, R0, 0x49, P2 ;  /* 0x000000490000780c */ /* 0x000fe40001704270 */
[C---:B------:R-:W-:Y:S02]  /*188d0*/  ISETP.LT.OR P2, PT, R2.reuse, 0x42, P3 ;  /* 0x000000420200780c */ /* 0x040fe40001f41670 */
[C---:B------:R-:W-:Y:S02]  /*188e0*/  ISETP.LT.OR P1, PT, R2.reuse, 0x49, P1 ;  /* 0x000000490200780c */ /* 0x040fe40000f21670 */
[----:B------:R-:W-:Y:S02]  /*188f0*/  ISETP.LT.OR P0, PT, R2, 0x4a, P0 ;  /* 0x0000004a0200780c */ /* 0x000fe40000701670 */
[----:B-----5:R-:W-:Y:S02]  /*18900*/  FSEL R226, R73, -INF , !P2 ;  /* 0xff80000049e27808 */ /* 0x020fe40005000000 */
        /* <DEDUP_REMOVED lines=39> */
.L_x_471:
[----:B------:R-:W-:Y:S04]  /*18b80*/  MOV R2, c[0x0][0x32c] ;  /* 0x0000cb0000027a02 */ /* 0x000fe80000000f00 */
[----:B------:R-:W-:Y:S11]  /*18b90*/  ISETP.NE.AND P0, PT, R2, 0x1, PT ;  /* 0x000000010200780c */ /* 0x000ff60003f05270 */
[----:B------:R-:W-:Y:S02]  /*18ba0*/  @!UPT UIADD3 URZ, URZ, URZ, URZ ;  /* 0x0000003f3f3ff290 */ /* 0x000fe4000fffe03f */
[----:B------:R-:W-:Y:S05]  /*18bb0*/  @P0 IMAD.HI.U32 R2, R0, c[0x0][0x330], RZ ;  /* 0x0000cc0000020a27 */ /* 0x000fea00078e00ff */
[----:B------:R-:W-:Y:S02]  /*18bc0*/  @P0 SHF.R.U32.HI R0, RZ, c[0x0][0x334], R2 ;  /* 0x0000cd00ff000a19 */ /* 0x000fe40000011602 */
.L_x_472:
[----:B------:R-:W-:Y:S05]  /*18bd0*/  BSYNC B0 ;  /* 0x0000000000007941 */ /* 0x000fea0003800000 */
.L_x_470:
        /* <DEDUP_REMOVED lines=11> */
.L_x_469:
        /* <DEDUP_REMOVED lines=33> */
[----:B------:R-:W-:Y:S01]  /*18ea0*/  PLOP3.LUT P0, PT, PT, PT, UP5, 0x40, 0x0 ;  /* 0x000000000000781c */ /* 0x000fe20003f0e858 */
[----:B------:R-:W-:Y:S01]  /*18eb0*/  UISETP.NE.AND UP5, UPT, UR10, URZ, UPT ;  /* 0x0000003f0a00728c */ /* 0x000fe2000bfa5270 */
[----:B------:R-:W-:Y:S02]  /*18ec0*/  FMNMX.FTZ R72, R176, R72, !PT ;  /* 0x00000048b0487209 */ /* 0x000fe40007810000 */
[----:B------:R-:W-:Y:S02]  /*18ed0*/  FMNMX.FTZ R3, R95, R3, !PT ;  /* 0x000000035f037209 */ /* 0x000fe40007810000 */
[----:B------:R-:W-:Y:S02]  /*18ee0*/  FMNMX.FTZ R72, R177, R72, !PT ;  /* 0x00000048b1487209 */ /* 0x000fe40007810000 */
[----:B------:R-:W-:Y:S02]  /*18ef0*/  ISETP.GT.AND P0, PT, R0, RZ, P0 ;  /* 0x000000ff0000720c */ /* 0x000fe40000704270 */
[----:B------:R-:W-:Y:S02]  /*18f00*/  FMNMX.FTZ R72, R179, R72, !PT ;  /* 0x00000048b3487209 */ /* 0x000fe40007810000 */
[----:B------:R-:W-:Y:S02]  /*18f10*/  FMNMX.FTZ R3, R174, R3, !PT ;  /* 0x00000003ae037209 */ /* 0x000fe40007810000 */
[----:B------:R-:W-:Y:S02]  /*18f20*/  FMNMX.FTZ R72, R189, R72, !PT ;  /* 0x00000048bd487209 */ /* 0x000fe40007810000 */
[----:B------:R-:W-:Y:S02]  /*18f30*/  ISETP.LT.OR P0, PT, R2, 0x1, P0 ;  /* 0x000000010200780c */ /* 0x000fe40000701670 */
[----:B------:R-:W-:Y:S01]  /*18f40*/  PLOP3.LUT P1, PT, PT, PT, UP1, 0x40, 0x0 ;  /* 0x000000000000781c */ /* 0x000fe20003f2e818 */
[----:B------:R-:W-:Y:S01]  /*18f50*/  UISETP.NE.AND UP1, UPT, UR32, URZ, UPT ;  /* 0x0000003f2000728c */ /* 0x000fe2000bf25270 */
[----:B------:R-:W-:Y:S02]  /*18f60*/  FMNMX.FTZ R72, R196, R72, !PT ;  /* 0x00000048c4487209 */ /* 0x000fe40007810000 */
[----:B------:R-:W-:Y:S02]  /*18f70*/  FMNMX.FTZ R3, R175, R3, !PT ;  /* 0x00000003af037209 */ /* 0x000fe40007810000 */
[----:B------:R-:W-:Y:S02]  /*18f80*/  FSEL R9, R250, -INF , !P0 ;  /* 0xff800000fa097808 */ /* 0x000fe40004000000 */
[----:B------:R-:W-:Y:S02]  /*18f90*/  ISETP.GT.AND P0, PT, R0, 0x1, P1 ;  /* 0x000000010000780c */ /* 0x000fe40000f04270 */
        /* <DEDUP_REMOVED lines=38> */
[----:B------:R-:W-:Y:S01]  /*19200*/  ISETP.LT.OR P0, PT, R2, 0x12, P0 ;  /* 0x000000120200780c */ /* 0x000fe20000701670 */
[----:B------:R-:W1:Y:S01]  /*19210*/  SHFL.BFLY PT, R5, R72, 0x2, 0x1f ;  /* 0x0c401f0048057f89 */ /* 0x000e6200000e0000 */
[----:B------:R-:W-:Y:S01]  /*19220*/  PLOP3.LUT P1, PT, PT, PT, UP1, 0x40, 0x0 ;  /* 0x000000000000781c */ /* 0x000fe20003f2e818 */
[----:B------:R-:W-:Y:S01]  /*19230*/  UISETP.NE.AND UP1, UPT, UR28, URZ, UPT ;  /* 0x0000003f1c00728c */ /* 0x000fe2000bf25270 */
[----:B------:R-:W-:Y:S02]  /*19240*/  FMNMX.FTZ R3, R237, R3, !PT ;  /* 0x00000003ed037209 */ /* 0x000fe40007810000 */
[----:B------:R-:W-:Y:S02]  /*19250*/  FSEL R58, R201, -INF , !P0 ;  /* 0xff800000c93a7808 */ /* 0x000fe40004000000 */
[----:B------:R-:W-:Y:S02]  /*19260*/  ISETP.GT.AND P0, PT, R0, 0x18, P1 ;  /* 0x000000180000780c */ /* 0x000fe40000f04270 */
[----:B------:R-:W-:Y:S02]  /*19270*/  FMNMX.FTZ R3, R243, R3, !PT ;  /* 0x00000003f3037209 */ /* 0x000fe40007810000 */
[----:B------:R-:W-:Y:S02]  /*19280*/  ISETP.LT.OR P0, PT, R2, 0x19, P0 ;  /* 0x000000190200780c */ /* 0x000fe40000701670 */
[----:B------:R-:W-:Y:S01]  /*19290*/  PLOP3.LUT P5, PT, PT, PT, UP0, 0x40, 0x0 ;  /* 0x000000000000781c */ /* 0x000fe20003fae808 */
[----:B------:R-:W-:Y:S01]  /*192a0*/  UISETP.NE.AND UP0, UPT, UR25, URZ, UPT ;  /* 0x0000003f1900728c */ /* 0x000fe2000bf05270 */
[----:B------:R-:W-:Y:S02]  /*192b0*/  FMNMX.FTZ R3, R245, R3, !PT ;  /* 0x00000003f5037209 */ /* 0x000fe40007810000 */
[----:B------:R-:W-:Y:S02]  /*192c0*/  FSEL R62, R199, -INF , !P0 ;  /* 0xff800000c73e7808 */ /* 0x000fe40004000000 */
[----:B------:R-:W-:Y:S01]  /*192d0*/  ISETP.GT.AND P0, PT, R0, 0x19, P5 ;  /* 0x000000190000780c */ /* 0x000fe20002f04270 */
[----:B------:R-:W2:Y:S01]  /*192e0*/  SHFL.BFLY PT, R6, R3, 0x2, 0x1f ;  /* 0x0c401f0003067f89 */ /* 0x000ea200000e0000 */
[----:B------:R-:W-:Y:S01]  /*192f0*/  PLOP3.LUT P4, PT, PT, PT, UP3, 0x40, 0x0 ;  /* 0x000000000000781c */ /* 0x000fe20003f8e838 */
[----:B------:R-:W-:Y:S01]  /*19300*/  UISETP.NE.AND UP3, UPT, UR18, URZ, UPT ;  /* 0x0000003f1200728c */ /* 0x000fe2000bf65270 */
[----:B------:R-:W-:Y:S02]  /*19310*/  ISETP.LT.OR P0, PT, R2, 0x1a, P0 ;  /* 0x0000001a0200780c */ /* 0x000fe40000701670 */
[----:B------:R-:W-:Y:S01]  /*19320*/  PLOP3.LUT P2, PT, PT, PT, UP2, 0x40, 0x0 ;  /* 0x000000000000781c */ /* 0x000fe20003f4e828 */
[----:B------:R-:W-:Y:S01]  /*19330*/  UISETP.NE.AND UP2, UPT, UR16, URZ, UPT ;  /* 0x0000003f1000728c */ /* 0x000fe2000bf45270 */
[----:B------:R-:W-:Y:S02]  /*19340*/  FSEL R88, R194, -INF , !P0 ;  /* 0xff800000c2587808 */ /* 0x000fe40004000000 */
[----:B------:R-:W-:Y:S02]  /*19350*/  ISETP.GT.AND P0, PT, R0, 0x20, P4 ;  /* 0x000000200000780c */ /* 0x000fe40002704270 */
[----:B------:R-:W-:Y:S02]  /*19360*/  FMNMX.FTZ R4, R8, R102, !PT ;  /* 0x0000006608047209 */ /* 0x000fe40007810000 */
[----:B------:R-:W-:Y:S02]  /*19370*/  ISETP.LT.OR P0, PT, R2, 0x21, P0 ;  /* 0x000000210200780c */ /* 0x000fe40000701670 */
[----:B------:R-:W-:Y:S01]  /*19380*/  PLOP3.LUT P1, PT, PT, PT, UP1, 0x40, 0x0 ;  /* 0x000000000000781c */ /* 0x000fe20003f2e818 */
[----:B------:R-:W-:Y:S01]  /*19390*/  UISETP.NE.AND UP1, UPT, UR14, URZ, UPT ;  /* 0x0000003f0e00728c */ /* 0x000fe2000bf25270 */
[----:B------:R-:W-:Y:S02]  /*193a0*/  FSEL R99, R184, -INF , !P0 ;  /* 0xff800000b8637808 */ /* 0x000fe40004000000 */
[----:B------:R-:W-:Y:S02]  /*193b0*/  ISETP.GT.AND P0, PT, R0, 0x21, P2 ;  /* 0x000000210000780c */ /* 0x000fe40001704270 */
[----:B------:R-:W-:Y:S02]  /*193c0*/  FMNMX.FTZ R4, R12, R4, !PT ;  /* 0x000000040c047209 */ /* 0x000fe40007810000 */
[----:B------:R-:W-:Y:S02]  /*193d0*/  ISETP.LT.OR P0, PT, R2, 0x22, P0 ;  /* 0x000000220200780c */ /* 0x000fe40000701670 */
[----:B-1----:R-:W-:Y:S02]  /*193e0*/  FMNMX.FTZ R72, R72, R5, !PT ;  /* 0x0000000548487209 */ /* 0x002fe40007810000 */
[----:B------:R-:W-:Y:S02]  /*193f0*/  FSEL R169, R43, -INF , !P0 ;  /* 0xff8000002ba97808 */ /* 0x000fe40004000000 */
[----:B------:R-:W-:Y:S01]  /*19400*/  ISETP.GT.AND P0, PT, R0, 0x28, P1 ;  /* 0x000000280000780c */ /* 0x000fe20000f04270 */
[----:B------:R-:W1:Y:S01]  /*19410*/  SHFL.BFLY PT, R7, R72, 0x1, 0x1f ;  /* 0x0c201f0048077f89 */ /* 0x000e6200000e0000 */
[----:B------:R-:W-:Y:S02]  /*19420*/  FMNMX.FTZ R5, R9, R103, !PT ;  /* 0x0000006709057209 */ /* 0x000fe40007810000 */
[----:B------:R-:W-:Y:S02]  /*19430*/  ISETP.LT.OR P0, PT, R2, 0x29, P0 ;  /* 0x000000290200780c */ /* 0x000fe40000701670 */
[----:B------:R-:W-:Y:S02]  /*19440*/  FMNMX.FTZ R4, R13, R4, !PT ;  /* 0x000000040d047209 */ /* 0x000fe40007810000 */
[----:B------:R-:W-:Y:S01]  /*19450*/  PLOP3.LUT P5, PT, PT, PT, UP0, 0x40, 0x0 ;  /* 0x000000000000781c */ /* 0x000fe20003fae808 */
[----:B------:R-:W-:Y:S01]  /*19460*/  UISETP.NE.AND UP0, UPT, UR13, URZ, UPT ;  /* 0x0000003f0d00728c */ /* 0x000fe2000bf05270 */
[----:B--2---:R-:W-:Y:S02]  /*19470*/  FMNMX.FTZ R3, R3, R6, !PT ;  /* 0x0000000603037209 */ /* 0x004fe40007810000 */
[----:B------:R-:W-:Y:S02]  /*19480*/  FMNMX.FTZ R5, R14, R5, !PT ;  /* 0x000000050e057209 */ /* 0x000fe40007810000 */
[----:B------:R-:W-:Y:S01]  /*19490*/  FSEL R171, R46, -INF , !P0 ;  /* 0xff8000002eab7808 */ /* 0x000fe20004000000 */
[----:B------:R-:W2:Y:S01]  /*194a0*/  SHFL.BFLY PT, R71, R3, 0x1, 0x1f ;  /* 0x0c201f0003477f89 */ /* 0x000ea200000e0000 */
[----:B------:R-:W-:Y:S02]  /*194b0*/  ISETP.GT.AND P0, PT, R0, 0x29, P5 ;  /* 0x000000290000780c */ /* 0x000fe40002f04270 */
[----:B------:R-:W-:Y:S02]  /*194c0*/  FMNMX.FTZ R4, R15, R4, !PT ;  /* 0x000000040f047209 */ /* 0x000fe40007810000 */
[----:B------:R-:W-:Y:S02]  /*194d0*/  FMNMX.FTZ R5, R16, R5, !PT ;  /* 0x0000000510057209 */ /* 0x000fe40007810000 */
[----:B------:R-:W-:Y:S02]  /*194e0*/  ISETP.LT.OR P0, PT, R2, 0x2a, P0 ;  /* 0x0000002a0200780c */ /* 0x000fe40000701670 */
[----:B------:R-:W-:Y:S02]  /*194f0*/  FMNMX.FTZ R4, R32, R4, !PT ;  /* 0x0000000420047209 */ /* 0x000fe40007810000 */
[----:B------:R-:W-:Y:S01]  /*19500*/  PLOP3.LUT P3, PT, PT, PT, UP4, 0x40, 0x0 ;  /* 0x000000000000781c */ /* 0x000fe20003f6e848 */
[----:B------:R-:W-:Y:S01]  /*19510*/  UISETP.NE.AND UP4, UPT, UR38, URZ, UPT ;  /* 0x0000003f2600728c */ /* 0x000fe2000bf85270 */
[----:B------:R-:W-:Y:S02]  /*19520*/  FMNMX.FTZ R5, R18, R5, !PT ;  /* 0x0000000512057209 */ /* 0x000fe40007810000 */
[----:B------:R-:W-:Y:S02]  /*19530*/  FSEL R173, R47, -INF , !P0 ;  /* 0xff8000002fad7808 */ /* 0x000fe40004000000 */
[----:B------:R-:W-:Y:S02]  /*19540*/  ISETP.GT.AND P0, PT, R0, 0x30, P3 ;  /* 0x000000300000780c */ /* 0x000fe40001f04270 */
[----:B------:R-:W-:Y:S02]  /*19550*/  FMNMX.FTZ R4, R40, R4, !PT ;  /* 0x0000000428047209 */ /* 0x000fe40007810000 */
[----:B------:R-:W-:Y:S02]  /*19560*/  FMNMX.FTZ R5, R56, R5, !PT ;  /* 0x0000000538057209 */ /* 0x000fe40007810000 */
[----:B-1----:R-:W-:Y:S02]  /*19570*/  FMNMX.FTZ R72, R72, R7, !PT ;  /* 0x0000000748487209 */ /* 0x002fe40007810000 */
[----:B------:R-:W-:Y:S02]  /*19580*/  ISETP.LT.OR P0, PT, R2, 0x31, P0 ;  /* 0x000000310200780c */ /* 0x000fe40000701670 */
[----:B------:R-:W-:Y:S01]  /*19590*/  FMNMX.FTZ R4, R41, R4, !PT ;  /* 0x0000000429047209 */ /* 0x000fe20007810000 */
[----:B------:R-:W-:Y:S01]  /*195a0*/  FMUL.FTZ R74, R72, c[0x0][0x2d0] ;  /* 0x0000b400484a7a20 */ /* 0x000fe20000410000 */
[----:B------:R-:W-:Y:S01]  /*195b0*/  PLOP3.LUT P2, PT, PT, PT, UP3, 0x40, 0x0 ;  /* 0x000000000000781c */ /* 0x000fe20003f4e838 */
[----:B------:R-:W-:Y:S01]  /*195c0*/  UISETP.NE.AND UP3, UPT, UR33, URZ, UPT ;  /* 0x0000003f2100728c */ /* 0x000fe2000bf65270 */
[----:B------:R-:W-:Y:S02]  /*195d0*/  FMNMX.FTZ R5, R58, R5, !PT ;  /* 0x000000053a057209 */ /* 0x000fe40007810000 */
[----:B------:R-:W-:Y:S02]  /*195e0*/  FSEL R181, R181, -INF , !P0 ;  /* 0xff800000b5b57808 */ /* 0x000fe40004000000 */
[----:B------:R-:W-:Y:S02]  /*195f0*/  ISETP.GT.AND P0, PT, R0, 0x31, P2 ;  /* 0x000000310000780c */ /* 0x000fe40001704270 */
[----:B------:R-:W-:Y:S02]  /*19600*/  FMNMX.FTZ R4, R44, R4, !PT ;  /* 0x000000042c047209 */ /* 0x000fe40007810000 */
[----:B------:R-:W-:Y:S02]  /*19610*/  FSETP.NEU.FTZ.AND P2, PT, R72, -INF , PT ;  /* 0xff8000004800780b */ /* 0x000fe40003f5d000 */
[----:B------:R-:W-:Y:S02]  /*19620*/  FMNMX.FTZ R5, R62, R5, !PT ;  /* 0x000000053e057209 */ /* 0x000fe40007810000 */
[----:B------:R-:W-:Y:S02]  /*19630*/  FMNMX.FTZ R4, R98, R4, !PT ;  /* 0x0000000462047209 */ /* 0x000fe40007810000 */
[----:B------:R-:W-:Y:S02]  /*19640*/  FSEL R74, R74, RZ, P2 ;  /* 0x000000ff4a4a7208 */ /* 0x000fe40001000000 */
[----:B------:R-:W-:Y:S02]  /*19650*/  FMNMX.FTZ R5, R88, R5, !PT ;  /* 0x0000000558057209 */ /* 0x000fe40007810000 */
[----:B------:R-:W-:Y:S01]  /*19660*/  FMNMX.FTZ R4, R168, R4, !PT ;  /* 0x00000004a8047209 */ /* 0x000fe20007810000 */
[--C-:B------:R-:W-:Y:S01]  /*19670*/  FFMA.FTZ R48, R48, c[0x0][0x2d0], -R74.reuse ;  /* 0x0000b40030307a23 */ /* 0x100fe2000001084a */
[----:B--2---:R-:W-:Y:S02]  /*19680*/  FMNMX.FTZ R71, R3, R71, !PT ;  /* 0x0000004703477209 */ /* 0x004fe40007810000 */
[----:B------:R-:W-:Y:S01]  /*19690*/  FMNMX.FTZ R3, R99, R5, !PT ;  /* 0x0000000563037209 */ /* 0x000fe20007810000 */
[--C-:B------:R-:W-:Y:S01]  /*196a0*/  FFMA.FTZ R5, R19, c[0x0][0x2d0], -R74.reuse ;  /* 0x0000b40013057a23 */ /* 0x100fe2000001084a */
[----:B------:R-:W-:Y:S02]  /*196b0*/  FMNMX.FTZ R4, R170, R4, !PT ;  /* 0x00000004aa047209 */ /* 0x000fe40007810000 */
[----:B------:R-:W-:Y:S01]  /*196c0*/  ISETP.LT.OR P0, PT, R2, 0x32, P0 ;  /* 0x000000320200780c */ /* 0x000fe20000701670 */
[----:B------:R1:W-:Y:S01]  /*196d0*/  MUFU.EX2 R50, R5 ;  /* 0x0000000500327308 */ /* 0x0003e20000000800 */
        /* <DEDUP_REMOVED lines=8> */
[----:B------:R-:W-:Y:S02]  /*19760*/  FMNMX.FTZ R3, R173, R3, !PT ;  /* 0x00000003ad037209 */ /* 0x000fe40007810000 */
[----:B------:R-:W-:Y:S02]  /*19770*/  FMNMX.FTZ R4, R190, R4, !PT ;  /* 0x00000004be047209 */ /* 0x000fe40007810000 */
[----:B------:R-:W-:Y:S02]  /*19780*/  FSEL R184, R59, -INF , !P0 ;  /* 0xff8000003bb87808 */ /* 0x000fe40004000000 */
[----:B------:R-:W-:Y:S02]  /*19790*/  FMNMX.FTZ R4, R203, R4, !PT ;  /* 0x00000004cb047209 */ /* 0x000fe40007810000 */
[----:B------:R-:W-:Y:S01]  /*197a0*/  ISETP.GT.AND P0, PT, R0, 0x38, P1 ;  /* 0x000000380000780c */ /* 0x000fe20000f04270 */
[--C-:B-1----:R-:W-:Y:S01]  /*197b0*/  FFMA.FTZ R5, R21, c[0x0][0x2d0], -R74.reuse ;  /* 0x0000b40015057a23 */ /* 0x102fe2000001084a */
        /* <DEDUP_REMOVED lines=16> */
[----:B-1----:R-:W-:Y:S01]  /*198c0*/  FMNMX.FTZ R5, R186, R3, !PT ;  /* 0x00000003ba057209 */ /* 0x002fe20007810000 */
[--C-:B------:R-:W-:Y:S01]  /*198d0*/  FFMA.FTZ R3, R23, c[0x0][0x2d0], -R74.reuse ;  /* 0x0000b40017037a23 */ /* 0x100fe2000001084a */
[----:B------:R-:W-:Y:S01]  /*198e0*/  FSEL R178, R63, -INF , !P0 ;  /* 0xff8000003fb27808 */ /* 0x000fe20004000000 */
[----:B------:R-:W1:Y:S01]  /*198f0*/  SHFL.BFLY PT, R6, R4, 0x2, 0x1f ;  /* 0x0c401f0004067f89 */ /* 0x000e6200000e0000 */
[----:B------:R-:W-:Y:S01]  /*19900*/  PLOP3.LUT P5, PT, PT, PT, UP0, 0x40, 0x0 ;  /* 0x000000000000781c */ /* 0x000fe20003fae808 */
[----:B------:R2:W3:Y:S01]  /*19910*/  MUFU.EX2 R61, R3 ;  /* 0x00000003003d7308 */ /* 0x0004e20000000800 */
[----:B------:R-:W-:Y:S01]  /*19920*/  PLOP3.LUT P4, PT, PT, PT, UP6, 0x40, 0x0 ;  /* 0x000000000000781c */ /* 0x000fe20003f8e868 */
[----:B------:R-:W-:Y:S01]  /*19930*/  UISETP.NE.AND UP0, UPT, UR37, URZ, UPT ;  /* 0x0000003f2500728c */ /* 0x000fe2000bf05270 */
[C---:B------:R-:W-:Y:S02]  /*19940*/  ISETP.GT.AND P0, PT, R0.reuse, 0x40, P5 ;  /* 0x000000400000780c */ /* 0x040fe40002f04270 */
[----:B------:R-:W-:Y:S02]  /*19950*/  ISETP.GT.AND P1, PT, R0, 0x41, P4 ;  /* 0x000000410000780c */ /* 0x000fe40002724270 */
[----:B------:R-:W-:Y:S02]  /*19960*/  ISETP.LT.OR P0, PT, R2, 0x41, P0 ;  /* 0x000000410200780c */ /* 0x000fe40000701670 */
[----:B------:R-:W-:Y:S02]  /*19970*/  PLOP3.LUT P3, PT, PT, PT, UP5, 0x40, 0x0 ;  /* 0x000000000000781c */ /* 0x000fe40003f6e858 */
[----:B------:R-:W-:Y:S02]  /*19980*/  FSEL R188, R188, -INF , !P0 ;  /* 0xff800000bcbc7808 */ /* 0x000fe40004000000 */
[----:B------:R-:W-:Y:S02]  /*19990*/  PLOP3.LUT P0, PT, PT, PT, UP4, 0x40, 0x0 ;  /* 0x000000000000781c */ /* 0x000fe40003f0e848 */
[----:B------:R-:W-:Y:S02]  /*199a0*/  ISETP.LT.OR P1, PT, R2, 0x42, P1 ;  /* 0x000000420200780c */ /* 0x000fe40000f21670 */
[C---:B------:R-:W-:Y:S02]  /*199b0*/  ISETP.GT.AND P3, PT, R0.reuse, 0x48, P3 ;  /* 0x000000480000780c */ /* 0x040fe40001f64270 */
[----:B------:R-:W-:Y:S02]  /*199c0*/  ISETP.GT.AND P0, PT, R0, 0x49, P0 ;  /* 0x000000490000780c */ /* 0x000fe40000704270 */
[----:B------:R-:W-:Y:S02]  /*199d0*/  FMNMX.FTZ R5, R178, R5, !PT ;  /* 0x00000005b2057209 */ /* 0x000fe40007810000 */
[----:B------:R-:W-:Y:S02]  /*199e0*/  ISETP.LT.OR P0, PT, R2, 0x4a, P0 ;  /* 0x0000004a0200780c */ /* 0x000fe40000701670 */
[----:B-1----:R-:W-:Y:S01]  /*199f0*/  FMNMX.FTZ R4, R4, R6, !PT ;  /* 0x0000000604047209 */ /* 0x002fe20007810000 */
[----:B------:R-:W-:Y:S01]  /*19a00*/  FFMA.FTZ R6, R11, c[0x0][0x2d0], -R74 ;  /* 0x0000b4000b067a23 */ /* 0x000fe2000001084a */
[----:B------:R-:W-:Y:S01]  /*19a10*/  FSEL R191, R75, -INF , !P1 ;  /* 0xff8000004bbf7808 */ /* 0x000fe20004800000 */
[----:B------:R-:W-:Y:S01]  /*19a20*/  FMUL.FTZ R75, R71, c[0x0][0x2d0] ;  /* 0x0000b400474b7a20 */ /* 0x000fe20000410000 */
[----:B------:R-:W-:Y:S01]  /*19a30*/  ISETP.LT.OR P1, PT, R2, 0x49, P3 ;  /* 0x000000490200780c */ /* 0x000fe20001f21670 */
[----:B------:R-:W-:Y:S01]  /*19a40*/  MUFU.EX2 R38, R6 ;  /* 0x0000000600267308 */ /* 0x000fe20000000800 */
[----:B------:R-:W-:Y:S01]  /*19a50*/  PLOP3.LUT P3, PT, PT, PT, UP2, 0x40, 0x0 ;  /* 0x000000000000781c */ /* 0x000fe20003f6e828 */
[----:B------:R-:W1:Y:S01]  /*19a60*/  SHFL.BFLY PT, R70, R4, 0x1, 0x1f ;  /* 0x0c201f0004467f89 */ /* 0x000e6200000e0000 */
[----:B--2---:R-:W-:Y:S02]  /*19a70*/  FMNMX.FTZ R3, R188, R5, !PT ;  /* 0x00000005bc037209 */ /* 0x004fe40007810000 */
[----:B------:R-:W-:Y:S02]  /*19a80*/  PLOP3.LUT P4, PT, PT, PT, UP3, 0x40, 0x0 ;  /* 0x000000000000781c */ /* 0x000fe40003f8e838 */
[----:B------:R-:W-:Y:S02]  /*19a90*/  FSEL R192, R78, -INF , !P1 ;  /* 0xff8000004ec07808 */ /* 0x000fe40004800000 */
[----:B------:R-:W-:Y:S02]  /*19aa0*/  FSEL R194, R79, -INF , !P0 ;  /* 0xff8000004fc27808 */ /* 0x000fe40004000000 */
[C---:B------:R-:W-:Y:S02]  /*19ab0*/  ISETP.GT.AND P4, PT, R0.reuse, 0x50, P4 ;  /* 0x000000500000780c */ /* 0x040fe40002784270 */
[----:B------:R-:W-:Y:S02]  /*19ac0*/  ISETP.GT.AND P0, PT, R0, 0x51, P3 ;  /* 0x000000510000780c */ /* 0x000fe40001f04270 */
[----:B------:R-:W-:Y:S02]  /*19ad0*/  FMNMX.FTZ R3, R191, R3, !PT ;  /* 0x00000003bf037209 */ /* 0x000fe40007810000 */
[----:B------:R-:W-:Y:S02]  /*19ae0*/  FSETP.NEU.FTZ.AND P1, PT, R71, -INF , PT ;  /* 0xff8000004700780b */ /* 0x000fe40003f3d000 */
[C---:B------:R-:W-:Y:S02]  /*19af0*/  ISETP.LT.OR P3, PT, R2.reuse, 0x51, P4 ;  /* 0x000000510200780c */ /* 0x040fe40002761670 */
[----:B------:R-:W-:Y:S02]  /*19b00*/  ISETP.LT.OR P0, PT, R2, 0x52, P0 ;  /* 0x000000520200780c */ /* 0x000fe40000701670 */
[----:B------:R-:W-:Y:S02]  /*19b10*/  FMNMX.FTZ R3, R192, R3, !PT ;  /* 0x00000003c0037209 */ /* 0x000fe40007810000 */
[----:B------:R-:W-:Y:S02]  /*19b20*/  FSEL R75, R75, RZ, P1 ;  /* 0x000000ff4b4b7208 */ /* 0x000fe40000800000 */
[----:B------:R-:W-:Y:S02]  /*19b30*/  FSEL R202, R91, -INF , !P0 ;  /* 0xff8000005bca7808 */ /* 0x000fe40004000000 */
[----:B------:R-:W-:Y:S01]  /*19b40*/  FMNMX.FTZ R3, R194, R3, !PT ;  /* 0x00000003c2037209 */ /* 0x000fe20007810000 */
[--C-:B------:R-:W-:Y:S01]  /*19b50*/  FFMA.FTZ R5, R10, c[0x0][0x2d0], -R75.reuse ;  /* 0x0000b4000a057a23 */ /* 0x100fe2000001084b */
[----:B------:R-:W-:Y:S01]  /*19b60*/  FSEL R199, R42, -INF , !P3 ;  /* 0xff8000002ac77808 */ /* 0x000fe20005800000 */
[--C-:B------:R-:W-:Y:S01]  /*19b70*/  FFMA.FTZ R92, R95, c[0x0][0x2d0], -R75.reuse ;  /* 0x0000b4005f5c7a23 */ /* 0x100fe2000001084b */
[----:B------:R-:W-:Y:S01]  /*19b80*/  PLOP3.LUT P3, PT, PT, PT, UP1, 0x40, 0x0 ;  /* 0x000000000000781c */ /* 0x000fe20003f6e818 */
[----:B------:R2:W-:Y:S01]  /*19b90*/  MUFU.EX2 R84, R5 ;  /* 0x0000000500547308 */ /* 0x0005e20000000800 */
[----:B------:R-:W-:Y:S01]  /*19ba0*/  PLOP3.LUT P0, PT, PT, PT, UP0, 0x40, 0x0 ;  /* 0x000000000000781c */ /* 0x000fe20003f0e808 */
[----:B------:R-:W-:Y:S01]  /*19bb0*/  UISETP.GT.AND UP0, UPT, UR12, UR11, UPT ;  /* 0x0000000b0c00728c */ /* 0x000fe2000bf04270 */
[C---:B------:R-:W-:Y:S01]  /*19bc0*/  ISETP.GT.AND P3, PT, R0.reuse, 0x58, P3 ;  /* 0x000000580000780c */ /* 0x040fe20001f64270 */
[----:B------:R-:W-:Y:S01]  /*19bd0*/  UIADD3 UR12, UR12, -0x1, URZ ;  /* 0xffffffff0c0c7890 */ /* 0x000fe2000fffe03f */
[----:B------:R-:W-:Y:S02]  /*19be0*/  ISETP.GT.AND P0, PT, R0, 0x59, P0 ;  /* 0x000000590000780c */ /* 0x000fe40000704270 */
[----:B------:R-:W-:Y:S01]  /*19bf0*/  FMNMX.FTZ R0, R199, R3, !PT ;  /* 0x00000003c7007209 */ /* 0x000fe20007810000 */
[--C-:B------:R-:W-:Y:S01]  /*19c00*/  FFMA.FTZ R3, R22, c[0x0][0x2d0], -R75.reuse ;  /* 0x0000b40016037a23 */ /* 0x100fe2000001084b */
[----:B---3--:R-:W-:Y:S02]  /*19c10*/  F2FP.PACK_AB R78, R61, R87 ;  /* 0x000000573d4e723e */ /* 0x008fe400000000ff */
[----:B------:R-:W-:Y:S01]  /*19c20*/  ISETP.LT.OR P0, PT, R2, 0x5a, P0 ;  /* 0x0000005a0200780c */ /* 0x000fe20000701670 */
[----:B------:R3:W-:Y:S01]  /*19c30*/  MUFU.EX2 R60, R3 ;  /* 0x00000003003c7308 */ /* 0x0007e20000000800 */
[----:B-1----:R-:W-:Y:S02]  /*19c40*/  FMNMX.FTZ R70, R4, R70, !PT ;  /* 0x0000004604467209 */ /* 0x002fe40007810000 */
[----:B------:R-:W-:Y:S02]  /*19c50*/  FSEL R73, R34, -INF , !P0 ;  /* 0xff80000022497808 */ /* 0x000fe40004000000 */
[C---:B------:R-:W-:Y:S01]  /*19c60*/  FSETP.NEU.FTZ.AND P0, PT, R70.reuse, -INF , PT ;  /* 0xff8000004600780b */ /* 0x040fe20003f1d000 */
[----:B------:R-:W-:Y:S01]  /*19c70*/  FMUL.FTZ R96, R70, c[0x0][0x2d0] ;  /* 0x0000b40046607a20 */ /* 0x000fe20000410000 */
[----:B------:R-:W-:Y:S01]  /*19c80*/  ISETP.LT.OR P3, PT, R2, 0x59, P3 ;  /* 0x000000590200780c */ /* 0x000fe20001f61670 */
[--C-:B------:R-:W-:Y:S01]  /*19c90*/  FFMA.FTZ R2, R20, c[0x0][0x2d0], -R75.reuse ;  /* 0x0000b40014027a23 */ /* 0x100fe2000001084b */
[----:B------:R-:W-:Y:S01]  /*19ca0*/  FMNMX.FTZ R0, R202, R0, !PT ;  /* 0x00000000ca007209 */ /* 0x000fe20007810000 */
[----:B------:R-:W-:Y:S01]  /*19cb0*/  LDSM.16.MT88.4 R20, [R209+0x100] ;  /* 0x00010000d114783b */ /* 0x000fe20000004200 */
[----:B------:R-:W-:Y:S01]  /*19cc0*/  FSEL R96, R96, RZ, P0 ;  /* 0x000000ff60607208 */ /* 0x000fe20000000000 */
[----:B------:R1:W4:Y:S01]  /*19cd0*/  MUFU.EX2 R86, R2 ;  /* 0x0000000200567308 */ /* 0x0003220000000800 */
[----:B------:R-:W-:Y:S01]  /*19ce0*/  FSEL R201, R35, -INF , !P3 ;  /* 0xff80000023c97808 */ /* 0x000fe20005800000 */
[--C-:B--2---:R-:W-:Y:S02]  /*19cf0*/  FFMA.FTZ R5, R17, c[0x0][0x2d0], -R75.reuse ;  /* 0x0000b40011057a23 */ /* 0x104fe4000001084b */
[--C-:B------:R-:W-:Y:S01]  /*19d00*/  FFMA.FTZ R4, R15, c[0x0][0x2d0], -R96.reuse ;  /* 0x0000b4000f047a23 */ /* 0x100fe20000010860 */
[----:B------:R-:W-:Y:S01]  /*19d10*/  FMNMX.FTZ R0, R201, R0, !PT ;  /* 0x00000000c9007209 */ /* 0x000fe20007810000 */
[--C-:B------:R-:W-:Y:S02]  /*19d20*/  FFMA.FTZ R32, R32, c[0x0][0x2d0], -R96.reuse ;  /* 0x0000b40020207a23 */ /* 0x100fe40000010860 */
[--C-:B------:R-:W-:Y:S01]  /*19d30*/  FFMA.FTZ R44, R44, c[0x0][0x2d0], -R96.reuse ;  /* 0x0000b4002c2c7a23 */ /* 0x100fe20000010860 */
[----:B------:R-:W-:Y:S01]  /*19d40*/  FMNMX.FTZ R0, R73, R0, !PT ;  /* 0x0000000049007209 */ /* 0x000fe20007810000 */
[----:B------:R-:W-:Y:S01]  /*19d50*/  MUFU.EX2 R36, R4 ;  /* 0x0000000400247308 */ /* 0x000fe20000000800 */
[--C-:B---3--:R-:W-:Y:S02]  /*19d60*/  FFMA.FTZ R3, R8, c[0x0][0x2d0], -R96.reuse ;  /* 0x0000b40008037a23 */ /* 0x108fe40000010860 */
[--C-:B------:R-:W-:Y:S07]  /*19d70*/  FFMA.FTZ R8, R25, c[0x0][0x2d0], -R75.reuse ;  /* 0x0000b40019087a23 */ /* 0x100fee000001084b */
[----:B------:R2:W-:Y:S01]  /*19d80*/  MUFU.EX2 R57, R3 ;  /* 0x0000000300397308 */ /* 0x0005e20000000800 */
[----:B-1----:R-:W1:Y:S01]  /*19d90*/  SHFL.BFLY PT, R2, R0, 0x2, 0x1f ;  /* 0x0c401f0000027f89 */ /* 0x002e6200000e0000 */
[----:B----4-:R-:W-:Y:S08]  /*19da0*/  F2FP.PACK_AB R79, R60, R86 ;  /* 0x000000563c4f723e */ /* 0x010ff000000000ff */
[----:B------:R-:W3:Y:S10]  /*19db0*/  MUFU.EX2 R49, R5 ;  /* 0x0000000500317308 */ /* 0x000ef40000000800 */
[----:B------:R-:W-:Y:S01]  /*19dc0*/  MUFU.EX2 R63, R8 ;  /* 0x00000008003f7308 */ /* 0x000fe20000000800 */
[--C-:B--2---:R-:W-:Y:S02]  /*19dd0*/  FFMA.FTZ R3, R12, c[0x0][0x2d0], -R96.reuse ;  /* 0x0000b4000c037a23 */ /* 0x104fe40000010860 */
[--C-:B------:R-:W-:Y:S07]  /*19de0*/  FFMA.FTZ R12, R27, c[0x0][0x2d0], -R75.reuse ;  /* 0x0000b4001b0c7a23 */ /* 0x100fee000001084b */
[----:B------:R2:W4:Y:S01]  /*19df0*/  MUFU.EX2 R37, R3 ;  /* 0x0000000300257308 */ /* 0x0005220000000800 */
[----:B---3--:R-:W-:Y:S09]  /*19e00*/  F2FP.PACK_AB R77, R49, R84 ;  /* 0x00000054314d723e */ /* 0x008ff200000000ff */
[----:B------:R-:W-:Y:S01]  /*19e10*/  MUFU.EX2 R51, R12 ;  /* 0x0000000c00337308 */ /* 0x000fe20000000800 */
[----:B--2---:R-:W-:Y:S09]  /*19e20*/  FFMA.FTZ R3, R13, c[0x0][0x2d0], -R96 ;  /* 0x0000b4000d037a23 */ /* 0x004ff20000010860 */
[----:B------:R1:W-:Y:S02]  /*19e30*/  MUFU.EX2 R85, R3 ;  /* 0x0000000300557308 */ /* 0x0003e40000000800 */
[----:B-1----:R-:W-:Y:S01]  /*19e40*/  FMNMX.FTZ R3, R0, R2, !PT ;  /* 0x0000000200037209 */ /* 0x002fe20007810000 */
[----:B------:R-:W-:Y:S01]  /*19e50*/  FFMA.FTZ R2, R24, c[0x0][0x2d0], -R74 ;  /* 0x0000b40018027a23 */ /* 0x000fe2000001084a */
[----:B------:R-:W-:Y:S01]  /*19e60*/  FSEL R0, R72, RZ, P2 ;  /* 0x000000ff48007208 */ /* 0x000fe20001000000 */
[--C-:B------:R-:W-:Y:S05]  /*19e70*/  FFMA.FTZ R24, R28, c[0x0][0x2d0], -R75.reuse ;  /* 0x0000b4001c187a23 */ /* 0x100fea000001084b */
[----:B------:R1:W-:Y:S01]  /*19e80*/  MUFU.EX2 R89, R2 ;  /* 0x0000000200597308 */ /* 0x0003e20000000800 */
[----:B------:R-:W2:Y:S01]  /*19e90*/  SHFL.BFLY PT, R4, R3, 0x1, 0x1f ;  /* 0x0c201f0003047f89 */ /* 0x000ea200000e0000 */
[----:B------:R-:W-:Y:S01]  /*19ea0*/  FADD.FTZ R0, -R0, R100 ;  /* 0x0000006400007221 */ /* 0x000fe20000010100 */
[----:B------:R-:W-:Y:S01]  /*19eb0*/  MOV R100, R38 ;  /* 0x0000002600647202 */ /* 0x000fe20000000f00 */
[----:B------:R-:W-:Y:S02]  /*19ec0*/  FFMA.FTZ R28, R30, c[0x0][0x2d0], -R75 ;  /* 0x0000b4001e1c7a23 */ /* 0x000fe4000001084b */
[----:B------:R-:W-:Y:S01]  /*19ed0*/  FMUL.FTZ R0, R0, c[0x0][0x2d0] ;  /* 0x0000b40000007a20 */ /* 0x000fe20000410000 */
[----:B------:R-:W-:Y:S03]  /*19ee0*/  F2FP.PACK_AB R76, R50, R100 ;  /* 0x00000064324c723e */ /* 0x000fe600000000ff */
[----:B------:R3:W5:Y:S10]  /*19ef0*/  MUFU.EX2 R69, R0 ;  /* 0x0000000000457308 */ /* 0x0007740000000800 */
[----:B------:R-:W-:Y:S01]  /*19f00*/  MUFU.EX2 R34, R24 ;  /* 0x0000001800227308 */ /* 0x000fe20000000800 */
        /* <DEDUP_REMOVED lines=9> */
[----:B-----5:R-:W-:Y:S02]  /*19fa0*/  FMUL.FTZ R5, R69, R105 ;  /* 0x0000006945057220 */ /* 0x020fe40000410000 */
[----:B------:R-:W-:Y:S01]  /*19fb0*/  FADD.FTZ R0, -R0, R102 ;  /* 0x0000006600007221 */ /* 0x000fe20000010100 */
[----:B------:R-:W-:Y:S01]  /*19fc0*/  FSEL R97, R97, RZ, P0 ;  /* 0x000000ff61617208 */ /* 0x000fe20000000000 */
[----:B------:R-:W-:Y:S01]  /*19fd0*/  FMUL.FTZ R17, R69, R117 ;  /* 0x0000007545117220 */ /* 0x000fe20000410000 */
[-C--:B------:R-:W-:Y:S01]  /*19fe0*/  F2FP.PACK_AB R64, R101, R57.reuse ;  /* 0x000000396540723e */ /* 0x080fe200000000ff */
[----:B------:R-:W-:Y:S01]  /*19ff0*/  FMUL.FTZ R0, R0, c[0x0][0x2d0] ;  /* 0x0000b40000007a20 */ /* 0x000fe20000410000 */
[----:B------:R-:W-:Y:S01]  /*1a000*/  MOV R117, R57 ;  /* 0x0000003900757202 */ /* 0x000fe20000000f00 */
[--C-:B------:R-:W-:Y:S01]  /*1a010*/  FFMA.FTZ R4, R16, c[0x0][0x2d0], -R97.reuse ;  /* 0x0000b40010047a23 */ /* 0x100fe20000010861 */
[----:B------:R-:W-:Y:S01]  /*1a020*/  MUFU.EX2 R105, R92 ;  /* 0x0000005c00697308 */ /* 0x000fe20000000800 */
[--C-:B------:R-:W-:Y:S02]  /*1a030*/  FFMA.FTZ R58, R58, c[0x0][0x2d0], -R97.reuse ;  /* 0x0000b4003a3a7a23 */ /* 0x100fe40000010861 */
[--C-:B------:R-:W-:Y:S02]  /*1a040*/  FFMA.FTZ R62, R62, c[0x0][0x2d0], -R97.reuse ;  /* 0x0000b4003e3e7a23 */ /* 0x100fe40000010861 */
[----:B------:R-:W-:Y:S05]  /*1a050*/  FFMA.FTZ R16, R29, c[0x0][0x2d0], -R74 ;  /* 0x0000b4001d107a23 */ /* 0x000fea000001084a */
[----:B------:R2:W3:Y:S01]  /*1a060*/  MUFU.EX2 R2, R0 ;  /* 0x0000000000027308 */ /* 0x0004e20000000800 */
[C---:B-1----:R-:W-:Y:S02]  /*1a070*/  FMUL.FTZ R19, R68.reuse, R119 ;  /* 0x0000007744137220 */ /* 0x042fe40000410000 */
[C---:B------:R-:W-:Y:S02]  /*1a080*/  FMUL.FTZ R35, R68.reuse, R135 ;  /* 0x0000008744237220 */ /* 0x040fe40000410000 */
[C---:B------:R-:W-:Y:S01]  /*1a090*/  FMUL.FTZ R7, R68.reuse, R107 ;  /* 0x0000006b44077220 */ /* 0x040fe20000410000 */
[----:B------:R-:W-:Y:S04]  /*1a0a0*/  MOV R107, R36 ;  /* 0x00000024006b7202 */ /* 0x000fe80000000f00 */
[----:B------:R1:W-:Y:S01]  /*1a0b0*/  MUFU.EX2 R206, R4 ;  /* 0x0000000400ce7308 */ /* 0x0003e20000000800 */
[----:B------:R-:W-:Y:S01]  /*1a0c0*/  FMUL.FTZ R6, R68, R106 ;  /* 0x0000006a44067220 */ /* 0x000fe20000410000 */
[----:B------:R-:W4:Y:S01]  /*1a0d0*/  LDSM.16.MT88.4 R36, [R212+0x100] ;  /* 0x00010000d424783b */ /* 0x000f220000004200 */
[----:B------:R-:W-:Y:S07]  /*1a0e0*/  F2FP.PACK_AB R66, R107, R85 ;  /* 0x000000556b42723e */ /* 0x000fee00000000ff */
[----:B------:R5:W-:Y:S01]  /*1a0f0*/  MUFU.EX2 R33, R16 ;  /* 0x0000001000217308 */ /* 0x000be20000000800 */
[--C-:B--2---:R-:W-:Y:S02]  /*1a100*/  FFMA.FTZ R0, R9, c[0x0][0x2d0], -R97.reuse ;  /* 0x0000b40009007a23 */ /* 0x104fe40000010861 */
[C---:B---3--:R-:W-:Y:S02]  /*1a110*/  FMUL.FTZ R8, R2.reuse, R108 ;  /* 0x0000006c02087220 */ /* 0x048fe40000410000 */
[C---:B------:R-:W-:Y:S05]  /*1a120*/  FMUL.FTZ R9, R2.reuse, R109 ;  /* 0x0000006d02097220 */ /* 0x040fea0000410000 */
[----:B------:R2:W-:Y:S01]  /*1a130*/  MUFU.EX2 R204, R0 ;  /* 0x0000000000cc7308 */ /* 0x0005e20000000800 */
[C---:B------:R-:W-:Y:S01]  /*1a140*/  FMUL.FTZ R12, R2.reuse, R112 ;  /* 0x00000070020c7220 */ /* 0x040fe20000410000 */
[----:B------:R-:W-:Y:S01]  /*1a150*/  MOV R112, R87 ;  /* 0x0000005700707202 */ /* 0x000fe20000000f00 */
[----:B------:R-:W-:Y:S02]  /*1a160*/  FMUL.FTZ R13, R2, R113 ;  /* 0x00000071020d7220 */ /* 0x000fe40000410000 */
[--C-:B-1----:R-:W-:Y:S02]  /*1a170*/  FFMA.FTZ R4, R18, c[0x0][0x2d0], -R97.reuse ;  /* 0x0000b40012047a23 */ /* 0x102fe40000010861 */
[----:B------:R-:W-:Y:S02]  /*1a180*/  FMUL.FTZ R18, R68, R118 ;  /* 0x0000007644127220 */ /* 0x000fe40000410000 */
[----:B------:R-:W-:Y:S01]  /*1a190*/  IMAD.MOV.U32 R113, RZ, RZ, R84 ;  /* 0x000000ffff717224 */ /* 0x000fe200078e0054 */
[----:B------:R1:W3:Y:S01]  /*1a1a0*/  MUFU.EX2 R207, R4 ;  /* 0x0000000400cf7308 */ /* 0x0002e20000000800 */
[C---:B------:R-:W-:Y:S02]  /*1a1b0*/  FMUL.FTZ R24, R2.reuse, R124 ;  /* 0x0000007c02187220 */ /* 0x040fe40000410000 */
[C---:B------:R-:W-:Y:S02]  /*1a1c0*/  FMUL.FTZ R25, R2.reuse, R125 ;  /* 0x0000007d02197220 */ /* 0x040fe40000410000 */
[----:B-----5:R-:W-:Y:S02]  /*1a1d0*/  FMUL.FTZ R16, R69, R116 ;  /* 0x0000007445107220 */ /* 0x020fe40000410000 */
[C---:B------:R-:W-:Y:S02]  /*1a1e0*/  FMUL.FTZ R29, R2.reuse, R129 ;  /* 0x00000081021d7220 */ /* 0x040fe40000410000 */
[C---:B------:R-:W-:Y:S01]  /*1a1f0*/  FMUL.FTZ R45, R2.reuse, R145 ;  /* 0x00000091022d7220 */ /* 0x040fe20000410000 */
[----:B------:R5:W-:Y:S01]  /*1a200*/  MUFU.EX2 R124, R32 ;  /* 0x00000020007c7308 */ /* 0x000be20000000800 */
[----:B------:R-:W-:Y:S02]  /*1a210*/  FMUL.FTZ R57, R2, R157 ;  /* 0x0000009d02397220 */ /* 0x000fe40000410000 */
[----:B------:R-:W-:Y:S02]  /*1a220*/  IMAD.MOV.U32 R116, RZ, RZ, R86 ;  /* 0x000000ffff747224 */ /* 0x000fe400078e0056 */
[----:B--2---:R-:W-:Y:S02]  /*1a230*/  FFMA.FTZ R0, R14, c[0x0][0x2d0], -R97 ;  /* 0x0000b4000e007a23 */ /* 0x004fe40000010861 */
[----:B------:R-:W-:Y:S02]  /*1a240*/  IMAD.MOV.U32 R108, RZ, RZ, R60 ;  /* 0x000000ffff6c7224 */ /* 0x000fe400078e003c */
[----:B------:R-:W-:Y:S01]  /*1a250*/  FMUL.FTZ R60, R2, R160 ;  /* 0x000000a0023c7220 */ /* 0x000fe20000410000 */
[----:B------:R2:W2:Y:S01]  /*1a260*/  MUFU.EX2 R205, R0 ;  /* 0x0000000000cd7308 */ /* 0x0004a20000000800 */
[----:B------:R-:W-:Y:S01]  /*1a270*/  MOV R160, R116 ;  /* 0x0000007400a07202 */ /* 0x000fe20000000f00 */
[----:B-1----:R-:W-:Y:S01]  /*1a280*/  FFMA.FTZ R4, R26, c[0x0][0x2d0], -R74 ;  /* 0x0000b4001a047a23 */ /* 0x002fe2000001084a */
[----:B---3--:R-:W-:Y:S07]  /*1a290*/  F2FP.PACK_AB R67, R207, R206 ;  /* 0x000000cecf43723e */ /* 0x008fee00000000ff */
[----:B------:R1:W-:Y:S01]  /*1a2a0*/  MUFU.EX2 R91, R4 ;  /* 0x00000004005b7308 */ /* 0x0003e20000000800 */
[----:B-----5:R-:W-:Y:S01]  /*1a2b0*/  FMUL.FTZ R32, R69, R132 ;  /* 0x0000008445207220 */ /* 0x020fe20000410000 */
[----:B--2---:R-:W-:Y:S02]  /*1a2c0*/  FSEL R0, R3, RZ, P0 ;  /* 0x000000ff03007208 */ /* 0x004fe40000000000 */
[----:B------:R-:W-:Y:S02]  /*1a2d0*/  F2FP.PACK_AB R65, R205, R204 ;  /* 0x000000cccd41723e */ /* 0x000fe400000000ff */
[----:B------:R-:W-:Y:S01]  /*1a2e0*/  PLOP3.LUT P0, PT, PT, PT, UP0, 0x80, 0x0 ;  /* 0x000000000000781c */ /* 0x000fe20003f0f008 */
[----:B------:R-:W-:Y:S04]  /*1a2f0*/  FADD.FTZ R0, -R0, R103 ;  /* 0x0000006700007221 */ /* 0x000fe80000010100 */
[----:B------:R-:W-:Y:S02]  /*1a300*/  FMUL.FTZ R0, R0, c[0x0][0x2d0] ;  /* 0x0000b40000007a20 */ /* 0x000fe40000410000 */
[----:B-1----:R-:W-:Y:S02]  /*1a310*/  FMUL.FTZ R4, R69, R104 ;  /* 0x0000006845047220 */ /* 0x002fe40000410000 */
[----:B------:R-:W-:Y:S02]  /*1a320*/  IMAD.MOV.U32 R104, RZ, RZ, R89 ;  /* 0x000000ffff687224 */ /* 0x000fe400078e0059 */
[----:B------:R-:W1:Y:S03]  /*1a330*/  MUFU.EX2 R0, R0 ;  /* 0x0000000000007308 */ /* 0x000e660000000800 */
[-C--:B------:R-:W-:Y:S01]  /*1a340*/  HMMA.16816.F32 R4, R76, R20.reuse, R4 ;  /* 0x000000144c04723c */ /* 0x080fe20000001804 */
[C---:B-1----:R-:W-:Y:S01]  /*1a350*/  FMUL.FTZ R10, R0.reuse, R110 ;  /* 0x0000006e000a7220 */ /* 0x042fe20000410000 */
[----:B------:R-:W-:Y:S01]  /*1a360*/  MOV R110, R61 ;  /* 0x0000003d006e7202 */ /* 0x000fe20000000f00 */
[C---:B------:R-:W-:Y:S01]  /*1a370*/  FMUL.FTZ R11, R0.reuse, R111 ;  /* 0x0000006f000b7220 */ /* 0x040fe20000410000 */
[----:B------:R-:W-:Y:S01]  /*1a380*/  MOV R111, R63 ;  /* 0x0000003f006f7202 */ /* 0x000fe20000000f00 */
[C---:B------:R-:W-:Y:S02]  /*1a390*/  FMUL.FTZ R63, R0.reuse, R163 ;  /* 0x000000a3003f7220 */ /* 0x040fe40000410000 */
[C---:B------:R-:W-:Y:S01]  /*1a3a0*/  FMUL.FTZ R14, R0.reuse, R114 ;  /* 0x00000072000e7220 */ /* 0x040fe20000410000 */
[----:B------:R-:W-:Y:S01]  /*1a3b0*/  MOV R114, R85 ;  /* 0x0000005500727202 */ /* 0x000fe20000000f00 */
[C---:B------:R-:W-:Y:S01]  /*1a3c0*/  FMUL.FTZ R47, R0.reuse, R147 ;  /* 0x00000093002f7220 */ /* 0x040fe20000410000 */
[C---:B------:R-:W-:Y:S02]  /*1a3d0*/  HMMA.16816.F32 R8, R64.reuse, R20, R8 ;  /* 0x000000144008723c */ /* 0x040fe40000001808 */
[----:B------:R-:W-:Y:S01]  /*1a3e0*/  FMUL.FTZ R15, R0, R115 ;  /* 0x00000073000f7220 */ /* 0x000fe20000410000 */
[----:B------:R-:W1:Y:S01]  /*1a3f0*/  LDSM.16.MT88.4 R84, [R209+0x900] ;  /* 0x00090000d154783b */ /* 0x000e620000004200 */
[----:B------:R-:W-:Y:S01]  /*1a400*/  FMUL.FTZ R61, R2, R161 ;  /* 0x000000a1023d7220 */ /* 0x000fe20000410000 */
[----:B------:R-:W-:Y:S01]  /*1a410*/  MUFU.EX2 R115, R44 ;  /* 0x0000002c00737308 */ /* 0x000fe20000000800 */
[----:B------:R-:W-:Y:S02]  /*1a420*/  IMAD.MOV.U32 R161, RZ, RZ, R112 ;  /* 0x000000ffffa17224 */ /* 0x000fe400078e0070 */
[----:B------:R-:W-:Y:S01]  /*1a430*/  FFMA.FTZ R20, R31, c[0x0][0x2d0], -R74 ;  /* 0x0000b4001f147a23 */ /* 0x000fe2000001084a */
[-C--:B------:R-:W-:Y:S03]  /*1a440*/  HMMA.16816.F32 R12, R64, R22.reuse, R12 ;  /* 0x00000016400c723c */ /* 0x080fe6000000180c */
[C---:B------:R-:W-:Y:S02]  /*1a450*/  FMUL.FTZ R21, R69.reuse, R121 ;  /* 0x0000007945157220 */ /* 0x040fe40000410000 */
[C---:B------:R-:W-:Y:S01]  /*1a460*/  FMUL.FTZ R26, R0.reuse, R126 ;  /* 0x0000007e001a7220 */ /* 0x040fe20000410000 */
[----:B------:R2:W3:Y:S01]  /*1a470*/  MUFU.EX2 R59, R20 ;  /* 0x00000014003b7308 */ /* 0x0004e20000000800 */
[C---:B------:R-:W-:Y:S01]  /*1a480*/  FMUL.FTZ R27, R0.reuse, R127 ;  /* 0x0000007f001b7220 */ /* 0x040fe20000410000 */
[C---:B------:R-:W-:Y:S01]  /*1a490*/  HMMA.16816.F32 R16, R76.reuse, R22, R16 ;  /* 0x000000164c10723c */ /* 0x040fe20000001810 */
[C---:B------:R-:W-:Y:S03]  /*1a4a0*/  FMUL.FTZ R30, R0.reuse, R130 ;  /* 0x00000082001e7220 */ /* 0x040fe60000410000 */
[----:B------:R-:W-:Y:S01]  /*1a4b0*/  FMUL.FTZ R31, R0, R131 ;  /* 0x00000083001f7220 */ /* 0x000fe20000410000 */
[----:B------:R-:W-:Y:S01]  /*1a4c0*/  MOV R131, R33 ;  /* 0x0000002100837202 */ /* 0x000fe20000000f00 */
[C---:B------:R-:W-:Y:S02]  /*1a4d0*/  FMUL.FTZ R33, R69.reuse, R133 ;  /* 0x0000008545217220 */ /* 0x040fe40000410000 */
[C---:B------:R-:W-:Y:S02]  /*1a4e0*/  FMUL.FTZ R22, R68.reuse, R122 ;  /* 0x0000007a44167220 */ /* 0x040fe40000410000 */
[----:B------:R5:W-:Y:S02]  /*1a4f0*/  MUFU.EX2 R122, R48 ;  /* 0x00000030007a7308 */ /* 0x000be40000000800 */
[C---:B------:R-:W-:Y:S02]  /*1a500*/  FMUL.FTZ R23, R68.reuse, R123 ;  /* 0x0000007b44177220 */ /* 0x040fe40000410000 */
[----:B------:R-:W-:Y:S02]  /*1a510*/  IMAD.MOV.U32 R130, RZ, RZ, R34 ;  /* 0x000000ffff827224 */ /* 0x000fe400078e0022 */
[----:B------:R-:W-:Y:S02]  /*1a520*/  FMUL.FTZ R34, R68, R134 ;  /* 0x0000008644227220 */ /* 0x000fe40000410000 */
[C---:B------:R-:W-:Y:S01]  /*1a530*/  FMUL.FTZ R42, R0.reuse, R142 ;  /* 0x0000008e002a7220 */ /* 0x040fe20000410000 */
[----:B------:R-:W-:Y:S01]  /*1a540*/  LDSM.16.MT88.4 R132, [R212+0x2900] ;  /* 0x00290000d484783b */ /* 0x000fe20000004200 */
[----:B------:R-:W-:Y:S02]  /*1a550*/  FMUL.FTZ R43, R0, R143 ;  /* 0x0000008f002b7220 */ /* 0x000fe40000410000 */
[C---:B--2---:R-:W-:Y:S02]  /*1a560*/  FMUL.FTZ R20, R69.reuse, R120 ;  /* 0x0000007845147220 */ /* 0x044fe40000410000 */
[----:B------:R2:W-:Y:S01]  /*1a570*/  MUFU.EX2 R120, R28 ;  /* 0x0000001c00787308 */ /* 0x0005e20000000800 */
[----:B------:R-:W-:Y:S02]  /*1a580*/  FMUL.FTZ R44, R2, R144 ;  /* 0x00000090022c7220 */ /* 0x000fe40000410000 */
[C---:B------:R-:W-:Y:S02]  /*1a590*/  FMUL.FTZ R46, R0.reuse, R146 ;  /* 0x00000092002e7220 */ /* 0x040fe40000410000 */
[-C--:B----4-:R-:W-:Y:S01]  /*1a5a0*/  HMMA.16816.F32 R20, R76, R36.reuse, R20 ;  /* 0x000000244c14723c */ /* 0x090fe20000001814 */
[----:B---3--:R-:W-:Y:S02]  /*1a5b0*/  IMAD.MOV.U32 R123, RZ, RZ, R59 ;  /* 0x000000ffff7b7224 */ /* 0x008fe400078e003b */
[----:B------:R-:W-:Y:S02]  /*1a5c0*/  FMUL.FTZ R59, R0, R159 ;  /* 0x0000009f003b7220 */ /* 0x000fe40000410000 */
[C---:B-----5:R-:W-:Y:S02]  /*1a5d0*/  FMUL.FTZ R48, R69.reuse, R148 ;  /* 0x0000009445307220 */ /* 0x060fe40000410000 */
[----:B------:R-:W-:Y:S01]  /*1a5e0*/  IMAD.MOV.U32 R148, RZ, RZ, R49 ;  /* 0x000000ffff947224 */ /* 0x000fe200078e0031 */
[C---:B------:R-:W-:Y:S01]  /*1a5f0*/  HMMA.16816.F32 R24, R64.reuse, R36, R24 ;  /* 0x000000244018723c */ /* 0x040fe20000001818 */
[----:B------:R-:W-:Y:S03]  /*1a600*/  FMUL.FTZ R49, R69, R149 ;  /* 0x0000009545317220 */ /* 0x000fe60000410000 */
[----:B------:R-:W-:Y:S01]  /*1a610*/  MOV R149, R50 ;  /* 0x0000003200957202 */ /* 0x000fe20000000f00 */
[----:B------:R-:W-:Y:S02]  /*1a620*/  FMUL.FTZ R50, R68, R150 ;  /* 0x0000009644327220 */ /* 0x000fe40000410000 */
[--C-:B------:R-:W-:Y:S02]  /*1a630*/  FFMA.FTZ R36, R40, c[0x0][0x2d0], -R96.reuse ;  /* 0x0000b40028247a23 */ /* 0x100fe40000010860 */
[----:B------:R-:W-:Y:S02]  /*1a640*/  FFMA.FTZ R40, R41, c[0x0][0x2d0], -R96 ;  /* 0x0000b40029287a23 */ /* 0x000fe40000010860 */
[----:B------:R3:W-:Y:S01]  /*1a650*/  MUFU.EX2 R129, R36 ;  /* 0x0000002400817308 */ /* 0x0007e20000000800 */
[C---:B--2---:R-:W-:Y:S02]  /*1a660*/  FMUL.FTZ R28, R2.reuse, R128 ;  /* 0x00000080021c7220 */ /* 0x044fe40000410000 */
[----:B------:R-:W-:Y:S02]  /*1a670*/  IMAD.MOV.U32 R150, RZ, RZ, R51 ;  /* 0x000000ffff967224 */ /* 0x000fe400078e0033 */
[----:B------:R-:W-:Y:S02]  /*1a680*/  FMUL.FTZ R41, R2, R141 ;  /* 0x0000008d02297220 */ /* 0x000fe40000410000 */
[C---:B------:R-:W-:Y:S01]  /*1a690*/  FMUL.FTZ R51, R68.reuse, R151 ;  /* 0x0000009744337220 */ /* 0x040fe20000410000 */
[-C--:B------:R-:W-:Y:S01]  /*1a6a0*/  HMMA.16816.F32 R28, R64, R38.reuse, R28 ;  /* 0x00000026401c723c */ /* 0x080fe2000000181c */
[----:B------:R-:W-:Y:S01]  /*1a6b0*/  MOV R151, R91 ;  /* 0x0000005b00977202 */ /* 0x000fe20000000f00 */
[----:B------:R2:W-:Y:S01]  /*1a6c0*/  MUFU.EX2 R128, R40 ;  /* 0x0000002800807308 */ /* 0x0005e20000000800 */
[C---:B------:R-:W-:Y:S05]  /*1a6d0*/  FMUL.FTZ R37, R69.reuse, R137 ;  /* 0x0000008945257220 */ /* 0x040fea0000410000 */
[C---:B------:R-:W-:Y:S04]  /*1a6e0*/  HMMA.16816.F32 R32, R76.reuse, R38, R32 ;  /* 0x000000264c20723c */ /* 0x040fe80000001820 */
[----:B------:R4:W-:Y:S03]  /*1a6f0*/  MUFU.EX2 R137, R58 ;  /* 0x0000003a00897308 */ /* 0x0009e60000000800 */
[C---:B------:R-:W-:Y:S02]  /*1a700*/  FMUL.FTZ R38, R68.reuse, R138 ;  /* 0x0000008a44267220 */ /* 0x040fe40000410000 */
[C---:B---3--:R-:W-:Y:S03]  /*1a710*/  FMUL.FTZ R36, R69.reuse, R136 ;  /* 0x0000008845247220 */ /* 0x048fe60000410000 */
[----:B------:R-:W-:Y:S02]  /*1a720*/  FMUL.FTZ R39, R68, R139 ;  /* 0x0000008b44277220 */ /* 0x000fe40000410000 */
[----:B------:R3:W-:Y:S01]  /*1a730*/  MUFU.EX2 R136, R62 ;  /* 0x0000003e00887308 */ /* 0x0007e20000000800 */
[----:B--2---:R-:W-:Y:S04]  /*1a740*/  FMUL.FTZ R40, R2, R140 ;  /* 0x0000008c02287220 */ /* 0x004fe80000410000 */
[-C--:B------:R-:W-:Y:S08]  /*1a750*/  HMMA.16816.F32 R36, R76, R52.reuse, R36 ;  /* 0x000000344c24723c */ /* 0x080ff00000001824 */
[C---:B------:R-:W-:Y:S01]  /*1a760*/  HMMA.16816.F32 R40, R64.reuse, R52, R40 ;  /* 0x000000344028723c */ /* 0x040fe20000001828 */
[----:B----4-:R-:W-:Y:S06]  /*1a770*/  FMUL.FTZ R58, R0, R158 ;  /* 0x0000009e003a7220 */ /* 0x010fec0000410000 */
[--C-:B------:R-:W-:Y:S01]  /*1a780*/  FFMA.FTZ R52, R56, c[0x0][0x2d0], -R97.reuse ;  /* 0x0000b40038347a23 */ /* 0x100fe20000010861 */
[-C--:B------:R-:W-:Y:S01]  /*1a790*/  HMMA.16816.F32 R44, R64, R54.reuse, R44 ;  /* 0x00000036402c723c */ /* 0x080fe2000000182c */
[C---:B------:R-:W-:Y:S02]  /*1a7a0*/  FMUL.FTZ R53, R69.reuse, R153 ;  /* 0x0000009945357220 */ /* 0x040fe40000410000 */
[----:B------:R2:W4:Y:S01]  /*1a7b0*/  MUFU.EX2 R138, R52 ;  /* 0x00000034008a7308 */ /* 0x0005220000000800 */
[----:B------:R-:W-:Y:S02]  /*1a7c0*/  FMUL.FTZ R56, R2, R156 ;  /* 0x0000009c02387220 */ /* 0x000fe40000410000 */
[----:B---3--:R-:W-:Y:S01]  /*1a7d0*/  FMUL.FTZ R62, R0, R162 ;  /* 0x000000a2003e7220 */ /* 0x008fe20000410000 */
[----:B------:R-:W-:Y:S01]  /*1a7e0*/  MOV R162, R101 ;  /* 0x0000006500a27202 */ /* 0x000fe20000000f00 */
[C---:B------:R-:W-:Y:S07]  /*1a7f0*/  HMMA.16816.F32 R48, R76.reuse, R54, R48 ;  /* 0x000000364c30723c */ /* 0x040fee0000001830 */
[C---:B------:R-:W-:Y:S02]  /*1a800*/  FMUL.FTZ R54, R68.reuse, R154 ;  /* 0x0000009a44367220 */ /* 0x040fe40000410000 */
[----:B------:R-:W-:Y:S03]  /*1a810*/  FMUL.FTZ R55, R68, R155 ;  /* 0x0000009b44377220 */ /* 0x000fe60000410000 */
[----:B--2---:R-:W-:Y:S07]  /*1a820*/  FMUL.FTZ R52, R69, R152 ;  /* 0x0000009845347220 */ /* 0x004fee0000410000 */
        /* <DEDUP_REMOVED lines=93> */
[----:B------:R-:W-:Y:S04]  /*1ae00*/  IMAD.MOV.U32 R197, RZ, RZ, R100 ;  /* 0x000000ffffc57224 */ /* 0x000fe800078e0064 */
        /* <DEDUP_REMOVED lines=18> */
[--C-:B--2---:R-:W-:Y:S09]  /*1af30*/  FFMA.FTZ R84, R187, c[0x0][0x2d0], -R96.reuse ;  /* 0x0000b400bb547a23 */ /* 0x104ff20000010860 */
[----:B------:R2:W-:Y:S01]  /*1af40*/  MUFU.EX2 R185, R84 ;  /* 0x0000005400b97308 */ /* 0x0005e20000000800 */
[----:B---3--:R-:W-:Y:S01]  /*1af50*/  FFMA.FTZ R92, R186, c[0x0][0x2d0], -R97 ;  /* 0x0000b400ba5c7a23 */ /* 0x008fe20000010861 */
[----:B------:R-:W-:Y:S08]  /*1af60*/  MOV R186, R106 ;  /* 0x0000006a00ba7202 */ /* 0x000ff00000000f00 */
[----:B------:R3:W-:Y:S01]  /*1af70*/  MUFU.EX2 R103, R92 ;  /* 0x0000005c00677308 */ /* 0x0007e20000000800 */
[----:B-1----:R-:W1:Y:S01]  /*1af80*/  LDSM.16.MT88.4 R88, [R211+0x1100] ;  /* 0x00110000d358783b */ /* 0x002e620000004200 */
[----:B--2---:R-:W-:Y:S02]  /*1af90*/  FFMA.FTZ R84, R190, c[0x0][0x2d0], -R96 ;  /* 0x0000b400be547a23 */ /* 0x004fe40000010860 */
[----:B------:R-:W-:Y:S06]  /*1afa0*/  IMAD.MOV.U32 R190, RZ, RZ, R109 ;  /* 0x000000ffffbe7224 */ /* 0x000fec00078e006d */
[----:B------:R2:W4:Y:S01]  /*1afb0*/  MUFU.EX2 R187, R84 ;  /* 0x0000005400bb7308 */ /* 0x0005220000000800 */
[----:B---3--:R-:W-:Y:S01]  /*1afc0*/  FFMA.FTZ R92, R227, c[0x0][0x2d0], -R75 ;  /* 0x0000b400e35c7a23 */ /* 0x008fe2000001084b */
[----:B------:R-:W-:Y:S02]  /*1afd0*/  MOV R227, R120 ;  /* 0x0000007800e37202 */ /* 0x000fe40000000f00 */
[----:B------:R-:W-:Y:S01]  /*1afe0*/  MOV R120, R110 ;  /* 0x0000006e00787202 */ /* 0x000fe20000000f00 */
        /* <DEDUP_REMOVED lines=8> */
[--C-:B------:R-:W-:Y:S01]  /*1b070*/  FFMA.FTZ R80, R230, c[0x0][0x2d0], -R74.reuse ;  /* 0x0000b400e6507a23 */ /* 0x100fe2000001084a */
        /* <DEDUP_REMOVED lines=13> */
[----:B-1----:R-:W-:Y:S02]  /*1b150*/  FFMA.FTZ R80, R200, c[0x0][0x2d0], -R75 ;  /* 0x0000b400c8507a23 */ /* 0x002fe4000001084b */
[----:B------:R-:W-:Y:S07]  /*1b160*/  IMAD.MOV.U32 R200, RZ, RZ, R115 ;  /* 0x000000ffffc87224 */ /* 0x000fee00078e0073 */
        /* <DEDUP_REMOVED lines=9> */
[----:B------:R-:W-:Y:S02]  /*1b200*/  IMAD.MOV.U32 R233, RZ, RZ, R123 ;  /* 0x000000ffffe97224 */ /* 0x000fe400078e007b */
[----:B------:R1:W-:Y:S01]  /*1b210*/  MUFU.EX2 R158, R84 ;  /* 0x00000054009e7308 */ /* 0x0003e20000000800 */
[----:B------:R-:W-:Y:S04]  /*1b220*/  MOV R123, R114 ;  /* 0x00000072007b7202 */ /* 0x000fe80000000f00 */
[C---:B------:R-:W-:Y:S08]  /*1b230*/  HMMA.16816.F32 R16, R76.reuse, R86, R16 ;  /* 0x000000564c10723c */ /* 0x040ff00000001810 */
[-C--:B------:R-:W-:Y:S08]  /*1b240*/  HMMA.16816.F32 R20, R76, R88.reuse, R20 ;  /* 0x000000584c14723c */ /* 0x080ff00000001814 */
[C---:B------:R-:W-:Y:S01]  /*1b250*/  HMMA.16816.F32 R24, R80.reuse, R88, R24 ;  /* 0x000000585018723c */ /* 0x040fe20000001818 */
[----:B-1----:R-:W-:Y:S03]  /*1b260*/  FFMA.FTZ R84, R234, c[0x0][0x2d0], -R74 ;  /* 0x0000b400ea547a23 */ /* 0x002fe6000001084a */
[----:B------:R-:W-:Y:S03]  /*1b270*/  MOV R234, R160 ;  /* 0x000000a000ea7202 */ /* 0x000fe60000000f00 */
[--C-:B------:R-:W-:Y:S01]  /*1b280*/  FFMA.FTZ R88, R226, c[0x0][0x2d0], -R96.reuse ;  /* 0x0000b400e2587a23 */ /* 0x100fe20000010860 */
[-C--:B------:R-:W-:Y:S01]  /*1b290*/  HMMA.16816.F32 R28, R80, R90.reuse, R28 ;  /* 0x0000005a501c723c */ /* 0x080fe2000000181c */
[----:B------:R1:W-:Y:S03]  /*1b2a0*/  MUFU.EX2 R180, R84 ;  /* 0x0000005400b47308 */ /* 0x0003e60000000800 */
[----:B------:R-:W-:Y:S04]  /*1b2b0*/  MOV R226, R108 ;  /* 0x0000006c00e27202 */ /* 0x000fe80000000f00 */
[C---:B------:R-:W-:Y:S03]  /*1b2c0*/  HMMA.16816.F32 R32, R76.reuse, R90, R32 ;  /* 0x0000005a4c20723c */ /* 0x040fe60000001820 */
[----:B------:R3:W-:Y:S05]  /*1b2d0*/  MUFU.EX2 R156, R88 ;  /* 0x00000058009c7308 */ /* 0x0007ea0000000800 */
[-C--:B--2---:R-:W-:Y:S08]  /*1b2e0*/  HMMA.16816.F32 R36, R76, R92.reuse, R36 ;  /* 0x0000005c4c24723c */ /* 0x084ff00000001824 */
[C---:B------:R-:W-:Y:S01]  /*1b2f0*/  HMMA.16816.F32 R40, R80.reuse, R92, R40 ;  /* 0x0000005c5028723c */ /* 0x040fe20000001828 */
[----:B-1----:R-:W-:Y:S03]  /*1b300*/  FFMA.FTZ R84, R231, c[0x0][0x2d0], -R75 ;  /* 0x0000b400e7547a23 */ /* 0x002fe6000001084b */
[----:B------:R-:W-:Y:S01]  /*1b310*/  IMAD.MOV.U32 R231, RZ, RZ, R161 ;  /* 0x000000ffffe77224 */ /* 0x000fe200078e00a1 */
[----:B------:R1:W-:Y:S02]  /*1b320*/  MUFU.EX2 R157, R84 ;  /* 0x00000054009d7308 */ /* 0x0003e40000000800 */
[----:B------:R-:W-:Y:S01]  /*1b330*/  FFMA.FTZ R92, R191, c[0x0][0x2d0], -R97 ;  /* 0x0000b400bf5c7a23 */ /* 0x000fe20000010861 */
[-C--:B------:R-:W-:Y:S01]  /*1b340*/  HMMA.16816.F32 R44, R80, R94.reuse, R44 ;  /* 0x0000005e502c723c */ /* 0x080fe2000000182c */
[--C-:B---3--:R-:W-:Y:S03]  /*1b350*/  FFMA.FTZ R88, R228, c[0x0][0x2d0], -R96.reuse ;  /* 0x0000b400e4587a23 */ /* 0x108fe60000010860 */
[----:B------:R-:W-:Y:S03]  /*1b360*/  MOV R228, R162 ;  /* 0x000000a200e47202 */ /* 0x000fe60000000f00 */
[----:B------:R2:W-:Y:S01]  /*1b370*/  MUFU.EX2 R100, R92 ;  /* 0x0000005c00647308 */ /* 0x0005e20000000800 */
[C---:B------:R-:W-:Y:S09]  /*1b380*/  HMMA.16816.F32 R48, R76.reuse, R94, R48 ;  /* 0x0000005e4c30723c */ /* 0x040ff20000001830 */
[----:B------:R3:W-:Y:S03]  /*1b390*/  MUFU.EX2 R178, R88 ;  /* 0x0000005800b27308 */ /* 0x0007e60000000800 */
[----:B-1----:R-:W-:Y:S02]  /*1b3a0*/  FFMA.FTZ R84, R232, c[0x0][0x2d0], -R75 ;  /* 0x0000b400e8547a23 */ /* 0x002fe4000001084b */
[----:B------:R-:W4:Y:S05]  /*1b3b0*/  LDL.LU R232, [R1+0x1c] ;  /* 0x00001c0001e87983 */ /* 0x000f2a0000300800 */
[----:B------:R1:W-:Y:S01]  /*1b3c0*/  MUFU.EX2 R179, R84 ;  /* 0x0000005400b37308 */ /* 0x0003e20000000800 */
[----:B------:R-:W5:Y:S01]  /*1b3d0*/  LDL.LU R163, [R1+0x14] ;  /* 0x0000140001a37983 */ /* 0x000f620000300800 */
[----:B--2---:R-:W-:Y:S03]  /*1b3e0*/  FFMA.FTZ R92, R192, c[0x0][0x2d0], -R97 ;  /* 0x0000b400c05c7a23 */ /* 0x004fe60000010861 */
[----:B------:R-:W2:Y:S05]  /*1b3f0*/  LDL.LU R112, [R1+0x18] ;  /* 0x0000180001707983 */ /* 0x000eaa0000300800 */
[----:B------:R1:W-:Y:S01]  /*1b400*/  MUFU.EX2 R99, R92 ;  /* 0x0000005c00637308 */ /* 0x0003e20000000800 */
[--C-:B---3--:R-:W-:Y:S09]  /*1b410*/  FFMA.FTZ R88, R229, c[0x0][0x2d0], -R96.reuse ;  /* 0x0000b400e5587a23 */ /* 0x108ff20000010860 */
[----:B------:R3:W3:Y:S01]  /*1b420*/  MUFU.EX2 R177, R88 ;  /* 0x0000005800b17308 */ /* 0x0006e20000000800 */
[----:B-1----:R-:W-:Y:S02]  /*1b430*/  FFMA.FTZ R84, R203, c[0x0][0x2d0], -R96 ;  /* 0x0000b400cb547a23 */ /* 0x002fe40000010860 */
[----:B------:R-:W-:Y:S02]  /*1b440*/  IMAD.MOV.U32 R203, RZ, RZ, R117 ;  /* 0x000000ffffcb7224 */ /* 0x000fe400078e0075 */
[----:B------:R-:W-:Y:S05]  /*1b450*/  LDSM.16.MT88.4 R116, [R209+0x2900] ;  /* 0x00290000d174783b */ /* 0x000fea0000004200 */
[----:B------:R1:W-:Y:S01]  /*1b460*/  MUFU.EX2 R155, R84 ;  /* 0x00000054009b7308 */ /* 0x0003e20000000800 */
[----:B------:R-:W-:Y:S09]  /*1b470*/  FFMA.FTZ R92, R237, c[0x0][0x2d0], -R75 ;  /* 0x0000b400ed5c7a23 */ /* 0x000ff2000001084b */
[----:B------:R1:W-:Y:S01]  /*1b480*/  MUFU.EX2 R172, R92 ;  /* 0x0000005c00ac7308 */ /* 0x0003e20000000800 */
[--C-:B---3--:R-:W-:Y:S09]  /*1b490*/  FFMA.FTZ R88, R236, c[0x0][0x2d0], -R74.reuse ;  /* 0x0000b400ec587a23 */ /* 0x108ff2000001084a */
[----:B------:R3:W-:Y:S01]  /*1b4a0*/  MUFU.EX2 R176, R88 ;  /* 0x0000005800b07308 */ /* 0x0007e20000000800 */
[----:B-1----:R-:W1:Y:S08]  /*1b4b0*/  LDSM.16.MT88.4 R84, [R211+0x1900] ;  /* 0x00190000d354783b */ /* 0x002e700000004200 */
[----:B------:R-:W-:Y:S01]  /*1b4c0*/  LDSM.16.MT88.4 R92, [R210+0x2100] ;  /* 0x00210000d25c783b */ /* 0x000fe20000004200 */
[--C-:B---3--:R-:W-:Y:S04]  /*1b4d0*/  FFMA.FTZ R88, R188, c[0x0][0x2d0], -R97.reuse ;  /* 0x0000b400bc587a23 */ /* 0x108fe80000010861 */
[----:B------:R3:W3:Y:S01]  /*1b4e0*/  MUFU.EX2 R101, R88 ;  /* 0x0000005800657308 */ /* 0x0006e20000000800 */
        /* <DEDUP_REMOVED lines=9> */
[----:B------:R-:W-:Y:S01]  /*1b580*/  F2FP.PACK_AB R81, R100, R101 ;  /* 0x000000656451723e */ /* 0x000fe200000000ff */
[----:B------:R1:W1:Y:S02]  /*1b590*/  MUFU.EX2 R175, R80 ;  /* 0x0000005000af7308 */ /* 0x0002640000000800 */
[----:B------:R-:W-:Y:S02]  /*1b5a0*/  F2FP.PACK_AB R76, R182, R183 ;  /* 0x000000b7b64c723e */ /* 0x000fe400000000ff */
[----:B------:R-:W-:Y:S03]  /*1b5b0*/  F2FP.PACK_AB R77, R181, R159 ;  /* 0x0000009fb54d723e */ /* 0x000fe600000000ff */
[----:B------:R-:W-:Y:S02]  /*1b5c0*/  F2FP.PACK_AB R78, R180, R158 ;  /* 0x0000009eb44e723e */ /* 0x000fe400000000ff */
[----:B------:R-:W-:Y:S01]  /*1b5d0*/  F2FP.PACK_AB R79, R179, R157 ;  /* 0x0000009db34f723e */ /* 0x000fe200000000ff */
[----:B---3--:R-:W3:Y:S01]  /*1b5e0*/  LDSM.16.MT88.4 R84, [R212+0x2100] ;  /* 0x00210000d454783b */ /* 0x008ee20000004200 */
[----:B------:R-:W-:Y:S05]  /*1b5f0*/  F2FP.PACK_AB R83, R98, R99 ;  /* 0x000000636253723e */ /* 0x000fea00000000ff */
[-C--:B-1----:R-:W-:Y:S01]  /*1b600*/  HMMA.16816.F32 R4, R76, R88.reuse, R4 ;  /* 0x000000584c04723c */ /* 0x082fe20000001804 */
[--C-:B------:R-:W-:Y:S01]  /*1b610*/  FFMA.FTZ R80, R235, c[0x0][0x2d0], -R75.reuse ;  /* 0x0000b400eb507a23 */ /* 0x100fe2000001084b */
[----:B------:R-:W-:Y:S03]  /*1b620*/  F2FP.PACK_AB R164, R175, R176 ;  /* 0x000000b0afa4723e */ /* 0x000fe600000000ff */
[----:B------:R1:W1:Y:S02]  /*1b630*/  MUFU.EX2 R174, R80 ;  /* 0x0000005000ae7308 */ /* 0x0002640000000800 */
[----:B-1----:R-:W-:Y:S02]  /*1b640*/  F2FP.PACK_AB R80, R156, R155 ;  /* 0x0000009b9c50723e */ /* 0x002fe400000000ff */
[----:B------:R-:W-:Y:S05]  /*1b650*/  F2FP.PACK_AB R165, R172, R174 ;  /* 0x000000aeaca5723e */ /* 0x000fea00000000ff */
[C---:B------:R-:W-:Y:S07]  /*1b660*/  HMMA.16816.F32 R8, R80.reuse, R88, R8 ;  /* 0x000000585008723c */ /* 0x040fee0000001808 */
[--C-:B------:R-:W-:Y:S01]  /*1b670*/  FFMA.FTZ R88, R247, c[0x0][0x2d0], -R74.reuse ;  /* 0x0000b400f7587a23 */ /* 0x100fe2000001084a */
[-C--:B------:R-:W-:Y:S01]  /*1b680*/  HMMA.16816.F32 R12, R80, R90.reuse, R12 ;  /* 0x0000005a500c723c */ /* 0x080fe2000000180c */
[----:B------:R-:W-:Y:S02]  /*1b690*/  FFMA.FTZ R74, R249, c[0x0][0x2d0], -R74 ;  /* 0x0000b400f94a7a23 */ /* 0x000fe4000001084a */
[----:B------:R1:W-:Y:S05]  /*1b6a0*/  MUFU.EX2 R173, R88 ;  /* 0x0000005800ad7308 */ /* 0x0003ea0000000800 */
[C---:B------:R-:W-:Y:S05]  /*1b6b0*/  HMMA.16816.F32 R16, R76.reuse, R90, R16 ;  /* 0x0000005a4c10723c */ /* 0x040fea0000001810 */
[----:B------:R1:W1:Y:S03]  /*1b6c0*/  MUFU.EX2 R171, R74 ;  /* 0x0000004a00ab7308 */ /* 0x0002660000000800 */
[-C--:B---3--:R-:W-:Y:S08]  /*1b6d0*/  HMMA.16816.F32 R20, R76, R84.reuse, R20 ;  /* 0x000000544c14723c */ /* 0x088ff00000001814 */
[C---:B------:R-:W-:Y:S01]  /*1b6e0*/  HMMA.16816.F32 R24, R80.reuse, R84, R24 ;  /* 0x000000545018723c */ /* 0x040fe20000001818 */
[----:B-1----:R-:W1:Y:S07]  /*1b6f0*/  LDSM.16.MT88.4 R88, [R211+0x2100] ;  /* 0x00210000d358783b */ /* 0x002e6e0000004200 */
[-C--:B------:R-:W-:Y:S01]  /*1b700*/  HMMA.16816.F32 R28, R80, R86.reuse, R28 ;  /* 0x00000056501c723c */ /* 0x080fe2000000181c */
[--C-:B------:R-:W-:Y:S03]  /*1b710*/  FFMA.FTZ R74, R243, c[0x0][0x2d0], -R75.reuse ;  /* 0x0000b400f34a7a23 */ /* 0x100fe6000001084b */
[----:B------:R-:W-:Y:S01]  /*1b720*/  F2FP.PACK_AB R166, R171, R173 ;  /* 0x000000adaba6723e */ /* 0x000fe200000000ff */
[----:B------:R-:W-:Y:S03]  /*1b730*/  FFMA.FTZ R75, R245, c[0x0][0x2d0], -R75 ;  /* 0x0000b400f54b7a23 */ /* 0x000fe6000001084b */
[C---:B------:R-:W-:Y:S01]  /*1b740*/  HMMA.16816.F32 R32, R76.reuse, R86, R32 ;  /* 0x000000564c20723c */ /* 0x040fe20000001820 */
[----:B------:R3:W-:Y:S07]  /*1b750*/  MUFU.EX2 R170, R74 ;  /* 0x0000004a00aa7308 */ /* 0x0007ee0000000800 */
[-C--:B------:R-:W-:Y:S03]  /*1b760*/  HMMA.16816.F32 R36, R76, R92.reuse, R36 ;  /* 0x0000005c4c24723c */ /* 0x080fe60000001824 */
[----:B------:R-:W1:Y:S05]  /*1b770*/  MUFU.EX2 R169, R75 ;  /* 0x0000004b00a97308 */ /* 0x000e6a0000000800 */
[C---:B------:R-:W-:Y:S08]  /*1b780*/  HMMA.16816.F32 R40, R80.reuse, R92, R40 ;  /* 0x0000005c5028723c */ /* 0x040ff00000001828 */
[-C--:B------:R-:W-:Y:S01]  /*1b790*/  HMMA.16816.F32 R44, R80, R94.reuse, R44 ;  /* 0x0000005e502c723c */ /* 0x080fe2000000182c */
[--C-:B---3--:R-:W-:Y:S04]  /*1b7a0*/  FFMA.FTZ R74, R238, c[0x0][0x2d0], -R96.reuse ;  /* 0x0000b400ee4a7a23 */ /* 0x108fe80000010860 */
[----:B------:R3:W-:Y:S03]  /*1b7b0*/  MUFU.EX2 R168, R74 ;  /* 0x0000004a00a87308 */ /* 0x0007e60000000800 */
[C---:B------:R-:W-:Y:S01]  /*1b7c0*/  HMMA.16816.F32 R48, R76.reuse, R94, R48 ;  /* 0x0000005e4c30723c */ /* 0x040fe20000001830 */
[----:B-1----:R-:W-:Y:S07]  /*1b7d0*/  F2FP.PACK_AB R167, R169, R170 ;  /* 0x000000aaa9a7723e */ /* 0x002fee00000000ff */
[-C--:B------:R-:W-:Y:S08]  /*1b7e0*/  HMMA.16816.F32 R52, R76, R88.reuse, R52 ;  /* 0x000000584c34723c */ /* 0x080ff00000001834 */
[C---:B------:R-:W-:Y:S01]  /*1b7f0*/  HMMA.16816.F32 R56, R80.reuse, R88, R56 ;  /* 0x000000585038723c */ /* 0x040fe20000001838 */
[--C-:B---3--:R-:W-:Y:S07]  /*1b800*/  FFMA.FTZ R74, R239, c[0x0][0x2d0], -R96.reuse ;  /* 0x0000b400ef4a7a23 */ /* 0x108fee0000010860 */
[-C--:B------:R-:W-:Y:S01]  /*1b810*/  HMMA.16816.F32 R60, R80, R90.reuse, R60 ;  /* 0x0000005a503c723c */ /* 0x080fe2000000183c */
[----:B------:R1:W3:Y:S07]  /*1b820*/  MUFU.EX2 R85, R74 ;  /* 0x0000004a00557308 */ /* 0x0002ee0000000800 */
[----:B------:R-:W-:Y:S01]  /*1b830*/  HMMA.16816.F32 R64, R76, R90, R64 ;  /* 0x0000005a4c40723c */ /* 0x000fe20000001840 */
[----:B-----5:R-:W-:Y:S07]  /*1b840*/  FFMA.FTZ R69, R69, R163, R197 ;  /* 0x000000a345457223 */ /* 0x020fee00000100c5 */
[-C--:B------:R-:W-:Y:S01]  /*1b850*/  HMMA.16816.F32 R104, R164, R116.reuse, R4 ;  /* 0x00000074a468723c */ /* 0x080fe20000001804 */
[----:B------:R-:W-:Y:S03]  /*1b860*/  IMAD.MOV.U32 R197, RZ, RZ, R111 ;  /* 0x000000ffffc57224 */ /* 0x000fe600078e006f */
[----:B--2---:R-:W-:Y:S03]  /*1b870*/  FFMA.FTZ R68, R68, R112, R113 ;  /* 0x0000007044447223 */ /* 0x004fe60000010071 */
[----:B----4-:R-:W-:Y:S01]  /*1b880*/  FFMA.FTZ R4, R2, R232, R203 ;  /* 0x000000e802047223 */ /* 0x010fe200000100cb */
[----:B------:R-:W-:Y:S01]  /*1b890*/  MOV R203, R151 ;  /* 0x0000009700cb7202 */ /* 0x000fe20000000f00 */
[--C-:B-1----:R-:W-:Y:S03]  /*1b8a0*/  FFMA.FTZ R74, R241, c[0x0][0x2d0], -R96.reuse ;  /* 0x0000b400f14a7a23 */ /* 0x102fe60000010860 */
[----:B------:R-:W-:Y:S01]  /*1b8b0*/  FFMA.FTZ R96, R242, c[0x0][0x2d0], -R96 ;  /* 0x0000b400f2607a23 */ /* 0x000fe20000010860 */
[----:B------:R1:W-:Y:S01]  /*1b8c0*/  MUFU.EX2 R86, R74 ;  /* 0x0000004a00567308 */ /* 0x0003e20000000800 */
[----:B------:R-:W-:Y:S01]  /*1b8d0*/  FADD.FTZ R2, R149, R69 ;  /* 0x0000004595027221 */ /* 0x000fe20000010000 */
[----:B------:R-:W-:Y:S01]  /*1b8e0*/  MOV R232, R150 ;  /* 0x0000009600e87202 */ /* 0x000fe20000000f00 */
[----:B------:R-:W-:Y:S01]  /*1b8f0*/  FADD.FTZ R6, R148, R68 ;  /* 0x0000004494067221 */ /* 0x000fe20000010000 */
[----:B---3--:R-:W-:Y:S01]  /*1b900*/  F2FP.PACK_AB R160, R85, R168 ;  /* 0x000000a855a0723e */ /* 0x008fe200000000ff */
[----:B------:R-:W-:Y:S01]  /*1b910*/  FADD.FTZ R4, R228, R4 ;  /* 0x00000004e4047221 */ /* 0x000fe20000010000 */
[----:B------:R-:W2:Y:S01]  /*1b920*/  LDSM.16.MT88.4 R148, [R210+0x2900] ;  /* 0x00290000d294783b */ /* 0x000ea20000004200 */
[----:B------:R-:W-:Y:S02]  /*1b930*/  FADD.FTZ R2, R231, R2 ;  /* 0x00000002e7027221 */ /* 0x000fe40000010000 */
[----:B------:R-:W-:Y:S01]  /*1b940*/  FADD.FTZ R6, R234, R6 ;  /* 0x00000006ea067221 */ /* 0x000fe20000010000 */
[----:B------:R-:W3:Y:S01]  /*1b950*/  MUFU.EX2 R96, R96 ;  /* 0x0000006000607308 */ /* 0x000ee20000000800 */
[----:B------:R-:W-:Y:S01]  /*1b960*/  IMAD.MOV.U32 R231, RZ, RZ, R233 ;  /* 0x000000ffffe77224 */ /* 0x000fe200078e00e9 */
[----:B------:R-:W-:Y:S01]  /*1b970*/  MOV R234, R227 ;  /* 0x000000e300ea7202 */ /* 0x000fe20000000f00 */
[----:B------:R-:W-:Y:S01]  /*1b980*/  FADD.FTZ R5, R123, R4 ;  /* 0x000000047b057221 */ /* 0x000fe20000010000 */
[----:B------:R-:W-:Y:S01]  /*1b990*/  MOV R233, R200 ;  /* 0x000000c800e97202 */ /* 0x000fe20000000f00 */
        /* <DEDUP_REMOVED lines=8> */
[----:B-1----:R-:W-:Y:S02]  /*1ba20*/  FFMA.FTZ R74, R199, c[0x0][0x2d0], -R97 ;  /* 0x0000b400c74a7a23 */ /* 0x002fe40000010861 */
[----:B------:R-:W-:Y:S02]  /*1ba30*/  FADD.FTZ R5, R124, R2 ;  /* 0x000000027c057221 */ /* 0x000fe40000010000 */
[----:B------:R-:W-:Y:S01]  /*1ba40*/  FADD.FTZ R4, R203, R7 ;  /* 0x00000007cb047221 */ /* 0x000fe20000010000 */
[----:B------:R1:W-:Y:S01]  /*1ba50*/  MUFU.EX2 R84, R74 ;  /* 0x0000004a00547308 */ /* 0x0003e20000000800 */
[----:B------:R-:W-:Y:S02]  /*1ba60*/  FADD.FTZ R2, R232, R6 ;  /* 0x00000006e8027221 */ /* 0x000fe40000010000 */
[----:B------:R-:W-:Y:S01]  /*1ba70*/  FADD.FTZ R7, R131, R4 ;  /* 0x0000000483077221 */ /* 0x000fe20000010000 */
[----:B---3--:R-:W-:Y:S01]  /*1ba80*/  F2FP.PACK_AB R162, R96, R86 ;  /* 0x0000005660a2723e */ /* 0x008fe200000000ff */
[----:B------:R-:W-:Y:S02]  /*1ba90*/  FADD.FTZ R6, R130, R2 ;  /* 0x0000000282067221 */ /* 0x000fe40000010000 */
[----:B------:R-:W-:Y:S02]  /*1baa0*/  FADD.FTZ R2, R231, R7 ;  /* 0x00000007e7027221 */ /* 0x000fe40000010000 */
[----:B------:R-:W-:Y:S02]  /*1bab0*/  IMAD.MOV.U32 R227, RZ, RZ, R122 ;  /* 0x000000ffffe37224 */ /* 0x000fe400078e007a */
[----:B------:R-:W-:Y:S01]  /*1bac0*/  IMAD.MOV.U32 R186, RZ, RZ, R184 ;  /* 0x000000ffffba7224 */ /* 0x000fe200078e00b8 */
[----:B------:R-:W-:Y:S01]  /*1bad0*/  MOV R184, R190 ;  /* 0x000000be00b87202 */ /* 0x000fe20000000f00 */
[----:B------:R-:W-:Y:S01]  /*1bae0*/  IMAD.MOV.U32 R197, RZ, RZ, R126 ;  /* 0x000000ffffc57224 */ /* 0x000fe200078e007e */
[----:B------:R-:W-:Y:S01]  /*1baf0*/  MOV R190, R125 ;  /* 0x0000007d00be7202 */ /* 0x000fe20000000f00 */
[--C-:B-1----:R-:W-:Y:S04]  /*1bb00*/  FFMA.FTZ R74, R202, c[0x0][0x2d0], -R97.reuse ;  /* 0x0000b400ca4a7a23 */ /* 0x102fe80000010861 */
[----:B------:R1:W3:Y:S02]  /*1bb10*/  MUFU.EX2 R75, R74 ;  /* 0x0000004a004b7308 */ /* 0x0002e40000000800 */
[--C-:B-1----:R-:W-:Y:S01]  /*1bb20*/  FFMA.FTZ R74, R201, c[0x0][0x2d0], -R97.reuse ;  /* 0x0000b400c94a7a23 */ /* 0x102fe20000010861 */
[----:B---3--:R-:W-:Y:S01]  /*1bb30*/  F2FP.PACK_AB R161, R75, R84 ;  /* 0x000000544ba1723e */ /* 0x008fe200000000ff */
[----:B------:R-:W-:Y:S02]  /*1bb40*/  FFMA.FTZ R97, R73, c[0x0][0x2d0], -R97 ;  /* 0x0000b40049617a23 */ /* 0x000fe40000010861 */
[----:B------:R-:W3:Y:S04]  /*1bb50*/  LDL.LU R73, [R1+0x20] ;  /* 0x0000200001497983 */ /* 0x000ee80000300800 */
[----:B------:R-:W-:Y:S10]  /*1bb60*/  MUFU.EX2 R74, R74 ;  /* 0x0000004a004a7308 */ /* 0x000ff40000000800 */
[----:B------:R-:W1:Y:S02]  /*1bb70*/  MUFU.EX2 R97, R97 ;  /* 0x0000006100617308 */ /* 0x000e640000000800 */
[----:B-1----:R-:W-:Y:S07]  /*1bb80*/  F2FP.PACK_AB R163, R97, R74 ;  /* 0x0000004a61a3723e */ /* 0x002fee00000000ff */
[C---:B------:R-:W-:Y:S07]  /*1bb90*/  HMMA.16816.F32 R108, R160.reuse, R116, R8 ;  /* 0x00000074a06c723c */ /* 0x040fee0000001808 */
[----:B------:R-:W-:Y:S01]  /*1bba0*/  FADD.FTZ R9, R227, R2 ;  /* 0x00000002e3097221 */ /* 0x000fe20000010000 */
[-C--:B------:R-:W-:Y:S08]  /*1bbb0*/  HMMA.16816.F32 R112, R160, R118.reuse, R12 ;  /* 0x00000076a070723c */ /* 0x080ff0000000180c */
[C---:B------:R-:W-:Y:S08]  /*1bbc0*/  HMMA.16816.F32 R116, R164.reuse, R118, R16 ;  /* 0x00000076a474723c */ /* 0x040ff00000001810 */
[-C--:B------:R-:W-:Y:S08]  /*1bbd0*/  HMMA.16816.F32 R120, R164, R132.reuse, R20 ;  /* 0x00000084a478723c */ /* 0x080ff00000001814 */
[C---:B------:R-:W-:Y:S01]  /*1bbe0*/  HMMA.16816.F32 R124, R160.reuse, R132, R24 ;  /* 0x00000084a07c723c */ /* 0x040fe20000001818 */
[----:B---3--:R-:W-:Y:S04]  /*1bbf0*/  FFMA.FTZ R0, R0, R73, R204 ;  /* 0x0000004900007223 */ /* 0x008fe800000100cc */
        /* <DEDUP_REMOVED lines=10> */
[----:B------:R-:W1:Y:S01]  /*1bca0*/  LDSM.16.MT88.4 R4, [R211+0x2900] ;  /* 0x00290000d304783b */ /* 0x000e620000004200 */
        /* <DEDUP_REMOVED lines=40> */
[-C--:B-1----:R-:W-:Y:S01]  /*1bf30*/  HMMA.16816.F32 R152, R164, R4.reuse, R52 ;  /* 0x00000004a498723c */ /* 0x082fe20000001834 */
        /* <DEDUP_REMOVED lines=42> */
.L_x_454:
        /* <DEDUP_REMOVED lines=28> */
.L_x_475:
[----:B------:R-:W-:Y:S02]  /*1c3a0*/  UMOV UR11, 0x1 ;  /* 0x00000001000b7882 */ /* 0x000fe40000000000 */
[----:B------:R-:W-:Y:S02]  /*1c3b0*/  ULDC UR10, c[0x0][0x32c] ;  /* 0x0000cb00000a7ab9 */ /* 0x000fe40000000800 */
[----:B------:R-:W-:-:S03]  /*1c3c0*/  UISETP.NE.AND UP0, UPT, UR11, UR10, UPT ;  /* 0x0000000a0b00728c */ /* 0x000fc6000bf05270 */
[----:B------:R-:W-:Y:S02]  /*1c3d0*/  ULDC.64 UR10, c[0x0][0x330] ;  /* 0x0000cc00000a7ab9 */ /* 0x000fe40000000a00 */
[----:B------:R-:W-:-:S07]  /*1c3e0*/  UIMAD.WIDE.U32 UR28, UR13, UR10, URZ ;  /* 0x0000000a0d1c72a5 */ /* 0x000fce000f8e003f */
[----:B------:R-:W-:Y:S02]  /*1c3f0*/  @UP0 UMOV UR25, UR29 ;  /* 0x0000001d00190c82 */ /* 0x000fe40008000000 */
[----:B------:R-:W-:Y:S02]  /*1c400*/  @UP0 USHF.R.U32.HI UR13, URZ, UR11, UR25 ;  /* 0x0000000b3f0d0299 */ /* 0x000fe40008011619 */
.L_x_476:
[----:B------:R-:W-:Y:S02]  /*1c410*/  ULDC UR10, c[0x0][0x32c] ;  /* 0x0000cb00000a7ab9 */ /* 0x000fe40000000800 */
[----:B------:R-:W-:-:S04]  /*1c420*/  UIMAD UR10, UR13, UR10, URZ ;  /* 0x0000000a0d0a72a4 */ /* 0x000fc8000f8e023f */
[----:B------:R-:W-:-:S04]  /*1c430*/  UISETP.LT.AND UP0, UPT, UR7, UR10, UPT ;  /* 0x0000000a0700728c */ /* 0x000fc8000bf01270 */
[----:B------:R-:W-:-:S04]  /*1c440*/  USEL UR7, UR7, UR10, !UP0 ;  /* 0x0000000a07077287 */ /* 0x000fc8000c000000 */
.L_x_474:
        /* <DEDUP_REMOVED lines=13> */
.L_x_480:
[----:B--2---:R-:W2:Y:S01]  /*1c520*/  LDL R0, [R1+0xc] ;  /* 0x00000c0001007983 */ /* 0x004ea20000100800 */
[----:B------:R-:W-:Y:S04]  /*1c530*/  DEPBAR.LE SB0, 0x0 ;  /* 0x000080000000791a */ /* 0x000fe80000000000 */
[----:B------:R-:W-:Y:S01]  /*1c540*/  BAR.SYNC.DEFER_BLOCKING 0x0 ;  /* 0x0000000000007b1d */ /* 0x000fe20000010000 */
[----:B------:R-:W-:Y:S06]  /*1c550*/  UISETP.GT.AND UP0, UPT, UR4, UR12, UPT ;  /* 0x0000000c0400728c */ /* 0x000fec000bf04270 */
[----:B------:R-:W-:Y:S01]  /*1c560*/  PLOP3.LUT P0, PT, PT, PT, UP0, 0x80, 0x0 ;  /* 0x000000000000781c */ /* 0x000fe20003f0f008 */
[----:B-----5:R1:W3:Y:S04]  /*1c570*/  LDSM.16.M88.4 R96, [R215+0x6100] ;  /* 0x00610000d760783b */ /* 0x0202e80000000200 */
        /* <DEDUP_REMOVED lines=18> */
[----:B------:R-:W3:Y:S04]  /*1c6a0*/  LDL R20, [R1+0x38] ;  /* 0x0000380001147983 */ /* 0x000ee80000100800 */
[----:B------:R-:W4:Y:S01]  /*1c6b0*/  LDL R15, [R1+0x8] ;  /* 0x00000800010f7983 */ /* 0x000f220000100800 */
[----:B--2---:R-:W-:Y:S01]  /*1c6c0*/  SHF.R.S32.HI R0, RZ, 0x1f, R3 ;  /* 0x0000001fff007819 */ /* 0x004fe20000011403 */
[C---:B------:R-:W-:Y:S04]  /*1c6d0*/  IMAD.WIDE.U32 R4, R3.reuse, c[0x0][0x208], RZ ;  /* 0x0000820003047a25 */ /* 0x040fe800078e00ff */
        /* <DEDUP_REMOVED lines=11> */
[----:B------:R-:W-:Y:S04]  /*1c790*/  SHFL.IDX PT, R12, R3, 0x1, 0x181f ;  /* 0x00381f00030c7f89 */ /* 0x000fe800000e0000 */
[----:B------:R-:W3:Y:S04]  /*1c7a0*/  SHFL.IDX PT, R4, R3, RZ, 0x181f ;  /* 0x00181fff03047589 */ /* 0x000ee800000e0000 */
[----:B------:R-:W1:Y:S04]  /*1c7b0*/  SHFL.IDX PT, R5, R0, RZ, 0x181f ;  /* 0x00181fff00057589 */ /* 0x000e6800000e0000 */
[----:B------:R-:W2:Y:S04]  /*1c7c0*/  SHFL.IDX PT, R10, R3, 0x2, 0x181f ;  /* 0x00581f00030a7f89 */ /* 0x000ea800000e0000 */
[----:B------:R-:W5:Y:S04]  /*1c7d0*/  SHFL.IDX PT, R6, R0, 0x1, 0x181f ;  /* 0x00381f0000067f89 */ /* 0x000f6800000e0000 */
[----:B------:R-:W5:Y:S04]  /*1c7e0*/  SHFL.IDX PT, R8, R3, 0x3, 0x181f ;  /* 0x00781f0003087f89 */ /* 0x000f6800000e0000 */
[----:B------:R-:W5:Y:S04]  /*1c7f0*/  SHFL.IDX PT, R11, R0, 0x2, 0x181f ;  /* 0x00581f00000b7f89 */ /* 0x000f6800000e0000 */
[----:B------:R-:W5:Y:S01]  /*1c800*/  SHFL.IDX PT, R7, R3, 0x4, 0x181f ;  /* 0x00981f0003077f89 */ /* 0x000f6200000e0000 */
[-C--:B---3--:R-:W-:Y:S03]  /*1c810*/  IADD3 R4, P0, R4, R20.reuse, RZ ;  /* 0x0000001404047210 */ /* 0x088fe60007f1e0ff */
[----:B------:R-:W3:Y:S02]  /*1c820*/  SHFL.IDX PT, R9, R0, 0x3, 0x181f ;  /* 0x00781f0000097f89 */ /* 0x000ee400000e0000 */
[--C-:B-1----:R-:W-:Y:S01]  /*1c830*/  IMAD.X R5, R5, 0x1, R225.reuse, P0 ;  /* 0x0000000105057824 */ /* 0x102fe200000e06e1 */
[-C--:B------:R-:W-:Y:S01]  /*1c840*/  IADD3 R12, P0, R12, R20.reuse, RZ ;  /* 0x000000140c0c7210 */ /* 0x080fe20007f1e0ff */
[----:B------:R-:W1:Y:S01]  /*1c850*/  SHFL.IDX PT, R3, R3, 0x5, 0x181f ;  /* 0x00b81f0003037f89 */ /* 0x000e6200000e0000 */
[-C--:B--2---:R-:W-:Y:S03]  /*1c860*/  IADD3 R10, P3, R10, R20.reuse, RZ ;  /* 0x000000140a0a7210 */ /* 0x084fe60007f7e0ff */
[----:B----4-:R1:W-:Y:S01]  /*1c870*/  LDGSTS.E.BYPASS.LTC128B.128 [R15], [R4.64], !P4 ;  /* 0x00000000040f7fae */ /* 0x0103e2000e101d5a */
[--C-:B-----5:R-:W-:Y:S03]  /*1c880*/  IMAD.X R13, R6, 0x1, R225.reuse, P0 ;  /* 0x00000001060d7824 */ /* 0x120fe600000e06e1 */
[----:B------:R-:W2:Y:S01]  /*1c890*/  SHFL.IDX PT, R14, R0, 0x4, 0x181f ;  /* 0x00981f00000e7f89 */ /* 0x000ea200000e0000 */
[-C--:B------:R-:W-:Y:S03]  /*1c8a0*/  IADD3 R8, P2, R8, R20.reuse, RZ ;  /* 0x0000001408087210 */ /* 0x080fe60007f5e0ff */
[----:B------:R-:W4:Y:S01]  /*1c8b0*/  SHFL.IDX PT, R0, R0, 0x5, 0x181f ;  /* 0x00b81f0000007f89 */ /* 0x000f2200000e0000 */
[-C--:B------:R-:W-:Y:S03]  /*1c8c0*/  IADD3.X R11, R11, R225.reuse, RZ, P3, !PT ;  /* 0x000000e10b0b7210 */ /* 0x080fe60001ffe4ff */
[----:B------:R4:W-:Y:S01]  /*1c8d0*/  LDGSTS.E.BYPASS.LTC128B.128 [R15+0x800], [R12.64], !P4 ;  /* 0x008000000c0f7fae */ /* 0x0009e2000e101d5a */
[-C--:B------:R-:W-:Y:S03]  /*1c8e0*/  IADD3 R6, P1, R7, R20.reuse, RZ ;  /* 0x0000001407067210 */ /* 0x080fe60007f3e0ff */
[----:B------:R4:W-:Y:S01]  /*1c8f0*/  LDGSTS.E.BYPASS.LTC128B.128 [R15+0x1000], [R10.64], !P4 ;  /* 0x010000000a0f7fae */ /* 0x0009e2000e101d5a */
[--C-:B---3--:R-:W-:Y:S05]  /*1c900*/  IMAD.X R9, R9, 0x1, R225.reuse, P2 ;  /* 0x0000000109097824 */ /* 0x108fea00010e06e1 */
[----:B------:R3:W-:Y:S01]  /*1c910*/  LDGSTS.E.BYPASS.LTC128B.128 [R15+0x1800], [R8.64], !P4 ;  /* 0x01800000080f7fae */ /* 0x0007e2000e101d5a */
[----:B-1----:R-:W-:Y:S01]  /*1c920*/  IADD3 R4, P0, R3, R20, RZ ;  /* 0x0000001403047210 */ /* 0x002fe20007f1e0ff */
[----:B--2---:R-:W-:Y:S03]  /*1c930*/  IMAD.X R7, R14, 0x1, R225, P1 ;  /* 0x000000010e077824 */ /* 0x004fe600008e06e1 */
[----:B----4-:R-:W-:Y:S02]  /*1c940*/  IADD3.X R5, R0, R225, RZ, P0, !PT ;  /* 0x000000e100057210 */ /* 0x010fe400007fe4ff */
[----:B------:R3:W-:Y:S04]  /*1c950*/  LDGSTS.E.BYPASS.LTC128B.128 [R15+0x2000], [R6.64], !P4 ;  /* 0x02000000060f7fae */ /* 0x0007e8000e101d5a */
[----:B------:R3:W-:Y:S03]  /*1c960*/  LDGSTS.E.BYPASS.LTC128B.128 [R15+0x2800], [R4.64], !P4 ;  /* 0x02800000040f7fae */ /* 0x0007e6000e101d5a */
.L_x_478:
        /* <DEDUP_REMOVED lines=312> */
[----:B------:R-:W-:Y:S01]  /*1dcf0*/  UIMAD UR10, UR12, 0x60, UR19 ;  /* 0x000000600c0a78a4 */ /* 0x000fe2000f8e0213 */
[----:B------:R-:W-:Y:S01]  /*1dd00*/  IMAD.MOV.U32 R3, RZ, RZ, c[0x0][0x2b8] ;  /* 0x0000ae00ff037624 */ /* 0x000fe200078e00ff */
[----:B-1----:R-:W3:Y:S04]  /*1dd10*/  LDL.64 R36, [R1+0x30] ;  /* 0x0000300001247983 */ /* 0x002ee80000100a00 */
[----:B------:R-:W4:Y:S01]  /*1dd20*/  LDL R13, [R1+0x2c] ;  /* 0x00002c00010d7983 */ /* 0x000f220000100800 */
[----:B------:R-:W-:Y:S01]  /*1dd30*/  ISETP.NE.AND P2, PT, R3, 0x1, PT ;  /* 0x000000010300780c */ /* 0x000fe20003f45270 */
[----:B------:R-:W-:Y:S02]  /*1dd40*/  IMAD.U32 R3, RZ, RZ, UR10 ;  /* 0x0000000aff037e24 */ /* 0x000fe4000f8e00ff */
[----:B------:R-:W5:Y:S04]  /*1dd50*/  LDL R12, [R1+0x38] ;  /* 0x00003800010c7983 */ /* 0x000f680000100800 */
[----:B------:R-:W4:Y:S01]  /*1dd60*/  LDL R31, [R1+0x4] ;  /* 0x00000400011f7983 */ /* 0x000f220000100800 */
[----:B--2---:R-:W-:Y:S02]  /*1dd70*/  IADD3 R3, R3, -0x60, R14 ;  /* 0xffffffa003037810 */ /* 0x004fe40007ffe00e */
[----:B------:R-:W-:Y:S03]  /*1dd80*/  ISETP.GT.AND P1, PT, R14, 0x5f, PT ;  /* 0x0000005f0e00780c */ /* 0x000fe60003f24270 */
[----:B------:R-:W-:Y:S04]  /*1dd90*/  @P2 IMAD.HI.U32 R4, R3, c[0x0][0x2bc], RZ ;  /* 0x0000af0003042a27 */ /* 0x000fe800078e00ff */
[--C-:B------:R-:W-:Y:S01]  /*1dda0*/  IMAD.MOV.U32 R0, RZ, RZ, R3.reuse ;  /* 0x000000ffff007224 */ /* 0x100fe200078e0003 */
[----:B------:R-:W-:Y:S05]  /*1ddb0*/  @P2 SHF.R.U32.HI R0, RZ, c[0x0][0x2c0], R4 ;  /* 0x0000b000ff002a19 */ /* 0x000fea0000011604 */
[C---:B---3--:R-:W-:Y:S01]  /*1ddc0*/  @!P1 IADD3 R5, P0, R0.reuse, R36, RZ ;  /* 0x0000002400059210 */ /* 0x048fe20007f1e0ff */
[----:B-----5:R-:W-:Y:S03]  /*1ddd0*/  IMAD.MOV.U32 R36, RZ, RZ, R12 ;  /* 0x000000ffff247224 */ /* 0x020fe600078e000c */
[----:B----4-:R-:W-:Y:S01]  /*1dde0*/  @!P1 LEA.HI.X.SX32 R6, R0, R13, 0x1, P0 ;  /* 0x0000000d00069211 */ /* 0x010fe200000f0eff */
[----:B------:R-:W-:Y:S01]  /*1ddf0*/  IMAD.MOV R0, RZ, RZ, -R0 ;  /* 0x000000ffff007224 */ /* 0x000fe200078e0a00 */
[C---:B------:R-:W-:Y:S03]  /*1de00*/  @!P1 LEA R4, P0, R5.reuse, c[0x0][0x2a0], 0x2 ;  /* 0x0000a80005049a11 */ /* 0x040fe600078010ff */
[----:B------:R-:W-:Y:S01]  /*1de10*/  IMAD R3, R0, c[0x0][0x2b8], R3 ;  /* 0x0000ae0000037a24 */ /* 0x000fe200078e0203 */
[----:B------:R-:W-:Y:S04]  /*1de20*/  @!P1 LEA.HI.X R5, R5, c[0x0][0x2a4], R6, 0x2, P0 ;  /* 0x0000a90005059a11 */ /* 0x000fe800000f1406 */
[----:B------:R1:W-:Y:S01]  /*1de30*/  STL [R1], R3 ;  /* 0x0000000301007387 */ /* 0x0003e20000100800 */
[----:B------:R-:W-:Y:S03]  /*1de40*/  SHF.R.S32.HI R0, RZ, 0x1f, R3 ;  /* 0x0000001fff007819 */ /* 0x000fe60000011403 */
[----:B------:R2:W1:Y:S02]  /*1de50*/  @!P1 LDG.E R240, [R4.64] ;  /* 0x0000001a04f09981 */ /* 0x000464000c1e1900 */
[----:B------:R-:W-:Y:S04]  /*1de60*/  IMAD R0, R0, c[0x0][0x1e0], RZ ;  /* 0x0000780000007a24 */ /* 0x000fe800078e02ff */
[C---:B------:R-:W-:Y:S02]  /*1de70*/  IMAD R0, R3.reuse, c[0x0][0x1e4], R0 ;  /* 0x0000790003007a24 */ /* 0x040fe400078e0200 */
[----:B--2---:R-:W-:Y:S05]  /*1de80*/  IMAD.WIDE.U32 R4, R3, c[0x0][0x1e0], RZ ;  /* 0x0000780003047a25 */ /* 0x004fea00078e00ff */
[----:B------:R-:W-:Y:S02]  /*1de90*/  IADD3 R5, R5, R0, RZ ;  /* 0x0000000005057210 */ /* 0x000fe40007ffe0ff */
[----:B-1----:R-:W-:Y:S03]  /*1dea0*/  SHF.R.S32.HI R3, RZ, 0x1f, R240 ;  /* 0x0000001fff037819 */ /* 0x002fe600000114f0 */
        /* <DEDUP_REMOVED lines=21> */
[----:B------:R2:W-:Y:S01]  /*1e000*/  LDGSTS.E.BYPASS.LTC128B.128 [R31+0x3100], [R4.64], !P4 ;  /* 0x03100000041f7fae */ /* 0x0005e2000e101d5a */
[--C-:B----4-:R-:W-:Y:S03]  /*1e010*/  IMAD.X R13, R6, 0x1, R225.reuse, P0 ;  /* 0x00000001060d7824 */ /* 0x110fe600000e06e1 */
[----:B------:R-:W3:Y:S01]  /*1e020*/  SHFL.IDX PT, R14, R0, 0x4, 0x181f ;  /* 0x00981f00000e7f89 */ /* 0x000ee200000e0000 */
[-C--:B-----5:R-:W-:Y:S03]  /*1e030*/  IADD3 R8, P2, R8, R36.reuse, RZ ;  /* 0x0000002408087210 */ /* 0x0a0fe60007f5e0ff */
[----:B------:R-:W4:Y:S01]  /*1e040*/  SHFL.IDX PT, R0, R0, 0x5, 0x181f ;  /* 0x00b81f0000007f89 */ /* 0x000f2200000e0000 */
[--C-:B------:R-:W-:Y:S03]  /*1e050*/  IMAD.X R11, R11, 0x1, R225.reuse, P3 ;  /* 0x000000010b0b7824 */ /* 0x100fe600018e06e1 */
[----:B------:R4:W-:Y:S01]  /*1e060*/  LDGSTS.E.BYPASS.LTC128B.128 [R31+0x3900], [R12.64], !P4 ;  /* 0x039000000c1f7fae */ /* 0x0009e2000e101d5a */
[-C--:B------:R-:W-:Y:S03]  /*1e070*/  IADD3 R6, P1, R7, R36.reuse, RZ ;  /* 0x0000002407067210 */ /* 0x080fe60007f3e0ff */
[----:B------:R4:W-:Y:S01]  /*1e080*/  LDGSTS.E.BYPASS.LTC128B.128 [R31+0x4100], [R10.64], !P4 ;  /* 0x041000000a1f7fae */ /* 0x0009e2000e101d5a */
[----:B-1----:R-:W-:Y:S05]  /*1e090*/  IADD3.X R9, R9, R225, RZ, P2, !PT ;  /* 0x000000e109097210 */ /* 0x002fea00017fe4ff */
[----:B------:R1:W-:Y:S01]  /*1e0a0*/  LDGSTS.E.BYPASS.LTC128B.128 [R31+0x4900], [R8.64], !P4 ;  /* 0x04900000081f7fae */ /* 0x0003e2000e101d5a */
[----:B--2---:R-:W-:Y:S01]  /*1e0b0*/  IADD3 R4, P0, R3, R36, RZ ;  /* 0x0000002403047210 */ /* 0x004fe20007f1e0ff */
[--C-:B---3--:R-:W-:Y:S04]  /*1e0c0*/  IMAD.X R7, R14, 0x1, R225.reuse, P1 ;  /* 0x000000010e077824 */ /* 0x108fe800008e06e1 */
[----:B----4-:R-:W-:Y:S01]  /*1e0d0*/  IMAD.X R5, R0, 0x1, R225, P0 ;  /* 0x0000000100057824 */ /* 0x010fe200000e06e1 */
[----:B------:R1:W-:Y:S04]  /*1e0e0*/  LDGSTS.E.BYPASS.LTC128B.128 [R31+0x5100], [R6.64], !P4 ;  /* 0x05100000061f7fae */ /* 0x0003e8000e101d5a */
[----:B------:R1:W-:Y:S03]  /*1e0f0*/  LDGSTS.E.BYPASS.LTC128B.128 [R31+0x5900], [R4.64], !P4 ;  /* 0x05900000041f7fae */ /* 0x0003e6000e101d5a */
.L_x_479:
        /* <DEDUP_REMOVED lines=72> */
[----:B------:R-:W-:Y:S01]  /*1e580*/  SHFL.BFLY PT, R6, R72, 0x2, 0x1f ;  /* 0x0c401f0048067f89 */ /* 0x000fe200000e0000 */
        /* <DEDUP_REMOVED lines=24> */
[----:B------:R-:W-:Y:S01]  /*1e710*/  MOV R84, R30 ;  /* 0x0000001e00547202 */ /* 0x000fe20000000f00 */
[----:B------:R-:W1:Y:S01]  /*1e720*/  SHFL.BFLY PT, R5, R3, 0x2, 0x1f ;  /* 0x0c401f0003057f89 */ /* 0x000e6200000e0000 */
[----:B------:R-:W-:Y:S02]  /*1e730*/  FMNMX.FTZ R4, R245, R4, !PT ;  /* 0x00000004f5047209 */ /* 0x000fe40007810000 */
[----:B------:R-:W-:Y:S02]  /*1e740*/  MOV R90, R23 ;  /* 0x00000017005a7202 */ /* 0x000fe40000000f00 */
[----:B------:R-:W-:Y:S02]  /*1e750*/  FMNMX.FTZ R4, R248, R4, !PT ;  /* 0x00000004f8047209 */ /* 0x000fe40007810000 */
[----:B------:R-:W-:Y:S02]  /*1e760*/  MOV R86, R28 ;  /* 0x0000001c00567202 */ /* 0x000fe40000000f00 */
[----:B------:R-:W-:Y:S02]  /*1e770*/  FMNMX.FTZ R4, R252, R4, !PT ;  /* 0x00000004fc047209 */ /* 0x000fe40007810000 */
[----:B------:R-:W-:Y:S02]  /*1e780*/  PLOP3.LUT P0, PT, PT, PT, UP0, 0x80, 0x0 ;  /* 0x000000000000781c */ /* 0x000fe40003f0f008 */
[----:B------:R-:W-:Y:S02]  /*1e790*/  FMNMX.FTZ R4, R84, R4, !PT ;  /* 0x0000000454047209 */ /* 0x000fe40007810000 */
[----:B-1----:R-:W-:Y:S02]  /*1e7a0*/  FMNMX.FTZ R3, R3, R5, !PT ;  /* 0x0000000503037209 */ /* 0x002fe40007810000 */
[----:B------:R-:W-:Y:S02]  /*1e7b0*/  FMNMX.FTZ R72, R72, R6, !PT ;  /* 0x0000000648487209 */ /* 0x000fe40007810000 */
[----:B------:R-:W-:Y:S01]  /*1e7c0*/  FMNMX.FTZ R70, R0, R70, !PT ;  /* 0x0000004600467209 */ /* 0x000fe20007810000 */
[----:B------:R-:W1:Y:S01]  /*1e7d0*/  SHFL.BFLY PT, R71, R3, 0x1, 0x1f ;  /* 0x0c201f0003477f89 */ /* 0x000e6200000e0000 */
[----:B------:R-:W-:Y:S04]  /*1e7e0*/  FMNMX.FTZ R0, R62, R4, !PT ;  /* 0x000000043e007209 */ /* 0x000fe80007810000 */
[----:B------:R-:W-:Y:S03]  /*1e7f0*/  FMNMX.FTZ R0, R90, R0, !PT ;  /* 0x000000005a007209 */ /* 0x000fe60007810000 */
[----:B------:R-:W2:Y:S01]  /*1e800*/  SHFL.BFLY PT, R6, R72, 0x1, 0x1f ;  /* 0x0c201f0048067f89 */ /* 0x000ea200000e0000 */
[----:B------:R-:W-:Y:S04]  /*1e810*/  FMNMX.FTZ R4, R86, R0, !PT ;  /* 0x0000000056047209 */ /* 0x000fe80007810000 */
[----:B------:R-:W-:Y:S03]  /*1e820*/  FMNMX.FTZ R4, R178, R4, !PT ;  /* 0x00000004b2047209 */ /* 0x000fe60007810000 */
[----:B------:R-:W3:Y:S01]  /*1e830*/  SHFL.BFLY PT, R5, R70, 0x1, 0x1f ;  /* 0x0c201f0046057f89 */ /* 0x000ee200000e0000 */
[----:B-1----:R-:W-:Y:S05]  /*1e840*/  FMNMX.FTZ R71, R3, R71, !PT ;  /* 0x0000004703477209 */ /* 0x002fea0007810000 */
[----:B------:R-:W-:Y:S01]  /*1e850*/  FMUL.FTZ R97, R71, c[0x0][0x2d0] ;  /* 0x0000b40047617a20 */ /* 0x000fe20000410000 */
[----:B--2---:R-:W-:Y:S05]  /*1e860*/  FMNMX.FTZ R72, R72, R6, !PT ;  /* 0x0000000648487209 */ /* 0x004fea0007810000 */
[C---:B------:R-:W-:Y:S02]  /*1e870*/  FADD.FTZ R0, -R72.reuse, R2 ;  /* 0x0000000248007221 */ /* 0x040fe40000010100 */
[----:B------:R-:W-:Y:S01]  /*1e880*/  FMUL.FTZ R96, R72, c[0x0][0x2d0] ;  /* 0x0000b40048607a20 */ /* 0x000fe20000410000 */
[----:B---3--:R-:W-:Y:S01]  /*1e890*/  FMNMX.FTZ R70, R70, R5, !PT ;  /* 0x0000000546467209 */ /* 0x008fe20007810000 */
[----:B------:R-:W-:Y:S01]  /*1e8a0*/  FMUL.FTZ R2, R0, c[0x0][0x2d0] ;  /* 0x0000b40000027a20 */ /* 0x000fe20000410000 */
[----:B------:R-:W-:Y:S01]  /*1e8b0*/  FMNMX.FTZ R0, R179, R4, !PT ;  /* 0x00000004b3007209 */ /* 0x000fe20007810000 */
[--C-:B------:R-:W-:Y:S02]  /*1e8c0*/  FFMA.FTZ R5, R20, c[0x0][0x2d0], -R96.reuse ;  /* 0x0000b40014057a23 */ /* 0x100fe40000010860 */
[----:B------:R1:W2:Y:S01]  /*1e8d0*/  MUFU.EX2 R73, R2 ;  /* 0x0000000200497308 */ /* 0x0002a20000000800 */
[----:B------:R-:W-:Y:S01]  /*1e8e0*/  FMNMX.FTZ R0, R74, R0, !PT ;  /* 0x000000004a007209 */ /* 0x000fe20007810000 */
[----:B------:R-:W-:Y:S02]  /*1e8f0*/  FMUL.FTZ R98, R70, c[0x0][0x2d0] ;  /* 0x0000b40046627a20 */ /* 0x000fe40000410000 */
[----:B------:R-:W-:Y:S01]  /*1e900*/  FFMA.FTZ R4, R168, c[0x0][0x2d0], -R96 ;  /* 0x0000b400a8047a23 */ /* 0x000fe20000010860 */
[----:B------:R-:W-:Y:S05]  /*1e910*/  FMNMX.FTZ R0, R75, R0, !PT ;  /* 0x000000004b007209 */ /* 0x000fea0007810000 */
[----:B------:R2:W-:Y:S01]  /*1e920*/  MUFU.EX2 R40, R5 ;  /* 0x0000000500287308 */ /* 0x0005e20000000800 */
[----:B------:R-:W3:Y:S01]  /*1e930*/  SHFL.BFLY PT, R3, R0, 0x2, 0x1f ;  /* 0x0c401f0000037f89 */ /* 0x000ee200000e0000 */
[----:B-1----:R-:W-:Y:S08]  /*1e940*/  FADD.FTZ R2, -R71, R100 ;  /* 0x0000006447027221 */ /* 0x002ff00000010100 */
[----:B------:R-:W-:Y:S01]  /*1e950*/  MUFU.EX2 R100, R4 ;  /* 0x0000000400647308 */ /* 0x000fe20000000800 */
[----:B------:R-:W-:Y:S02]  /*1e960*/  FMUL.FTZ R2, R2, c[0x0][0x2d0] ;  /* 0x0000b40002027a20 */ /* 0x000fe40000410000 */
[----:B--2---:R-:W-:Y:S01]  /*1e970*/  FMUL.FTZ R5, R73, R105 ;  /* 0x0000006949057220 */ /* 0x004fe20000410000 */
[----:B---3--:R-:W-:Y:S06]  /*1e980*/  FMNMX.FTZ R0, R0, R3, !PT ;  /* 0x0000000300007209 */ /* 0x008fec0007810000 */
[----:B------:R1:W2:Y:S01]  /*1e990*/  MUFU.EX2 R69, R2 ;  /* 0x0000000200457308 */ /* 0x0002a20000000800 */
[--C-:B------:R-:W-:Y:S02]  /*1e9a0*/  FFMA.FTZ R3, R17, c[0x0][0x2d0], -R96.reuse ;  /* 0x0000b40011037a23 */ /* 0x100fe40000010860 */
[----:B------:R-:W-:Y:S01]  /*1e9b0*/  FMUL.FTZ R17, R73, R117 ;  /* 0x0000007549117220 */ /* 0x000fe20000410000 */
[----:B------:R-:W-:Y:S06]  /*1e9c0*/  MOV R117, R62 ;  /* 0x0000003e00757202 */ /* 0x000fec0000000f00 */
[----:B------:R3:W4:Y:S01]  /*1e9d0*/  MUFU.EX2 R11, R3 ;  /* 0x00000003000b7308 */ /* 0x0007220000000800 */
[----:B-1----:R-:W-:Y:S02]  /*1e9e0*/  FADD.FTZ R2, -R70, R101 ;  /* 0x0000006546027221 */ /* 0x002fe40000010100 */
[----:B--2---:R-:W-:Y:S02]  /*1e9f0*/  FMUL.FTZ R6, R69, R106 ;  /* 0x0000006a45067220 */ /* 0x004fe40000410000 */
[----:B------:R-:W-:Y:S05]  /*1ea00*/  FMUL.FTZ R2, R2, c[0x0][0x2d0] ;  /* 0x0000b40002027a20 */ /* 0x000fea0000410000 */
[----:B------:R1:W2:Y:S01]  /*1ea10*/  MUFU.EX2 R68, R2 ;  /* 0x0000000200447308 */ /* 0x0002a20000000800 */
[--C-:B---3--:R-:W-:Y:S01]  /*1ea20*/  FFMA.FTZ R3, R169, c[0x0][0x2d0], -R97.reuse ;  /* 0x0000b400a9037a23 */ /* 0x108fe20000010861 */
[----:B----4-:R-:W-:Y:S08]  /*1ea30*/  MOV R106, R11 ;  /* 0x0000000b006a7202 */ /* 0x010ff00000000f00 */
[----:B------:R3:W-:Y:S01]  /*1ea40*/  MUFU.EX2 R101, R3 ;  /* 0x0000000300657308 */ /* 0x0007e20000000800 */
[--C-:B-1----:R-:W-:Y:S01]  /*1ea50*/  FFMA.FTZ R2, R184, c[0x0][0x2d0], -R96.reuse ;  /* 0x0000b400b8027a23 */ /* 0x102fe20000010860 */
[----:B------:R-:W-:Y:S01]  /*1ea60*/  MOV R184, R92 ;  /* 0x0000005c00b87202 */ /* 0x000fe20000000f00 */
[--C-:B------:R-:W-:Y:S07]  /*1ea70*/  FFMA.FTZ R92, R199, c[0x0][0x2d0], -R97.reuse ;  /* 0x0000b400c75c7a23 */ /* 0x100fee0000010861 */
[----:B------:R1:W4:Y:S01]  /*1ea80*/  MUFU.EX2 R88, R2 ;  /* 0x0000000200587308 */ /* 0x0003220000000800 */
[C---:B--2---:R-:W-:Y:S02]  /*1ea90*/  FMUL.FTZ R29, R68.reuse, R129 ;  /* 0x00000081441d7220 */ /* 0x044fe40000410000 */
[----:B------:R-:W-:Y:S02]  /*1eaa0*/  FMUL.FTZ R45, R68, R145 ;  /* 0x00000091442d7220 */ /* 0x000fe40000410000 */
[--C-:B---3--:R-:W-:Y:S01]  /*1eab0*/  FFMA.FTZ R3, R185, c[0x0][0x2d0], -R97.reuse ;  /* 0x0000b400b9037a23 */ /* 0x108fe20000010861 */
[----:B------:R-:W-:Y:S04]  /*1eac0*/  MOV R185, R90 ;  /* 0x0000005a00b97202 */ /* 0x000fe80000000f00 */
[----:B------:R2:W3:Y:S01]  /*1ead0*/  MUFU.EX2 R58, R3 ;  /* 0x00000003003a7308 */ /* 0x0004e20000000800 */
[----:B-1----:R-:W-:Y:S01]  /*1eae0*/  FFMA.FTZ R2, R16, c[0x0][0x2d0], -R96 ;  /* 0x0000b40010027a23 */ /* 0x002fe20000010860 */
[----:B----4-:R-:W-:Y:S01]  /*1eaf0*/  F2FP.PACK_AB R76, R88, R100 ;  /* 0x00000064584c723e */ /* 0x010fe200000000ff */
[--C-:B------:R-:W-:Y:S07]  /*1eb00*/  FFMA.FTZ R16, R35, c[0x0][0x2d0], -R97.reuse ;  /* 0x0000b40023107a23 */ /* 0x100fee0000010861 */
[----:B------:R1:W4:Y:S01]  /*1eb10*/  MUFU.EX2 R57, R2 ;  /* 0x0000000200397308 */ /* 0x0003220000000800 */
[C---:B------:R-:W-:Y:S02]  /*1eb20*/  FMUL.FTZ R35, R69.reuse, R135 ;  /* 0x0000008745237220 */ /* 0x040fe40000410000 */
[--C-:B--2---:R-:W-:Y:S01]  /*1eb30*/  FFMA.FTZ R3, R18, c[0x0][0x2d0], -R97.reuse ;  /* 0x0000b40012037a23 */ /* 0x104fe20000010861 */
[----:B---3--:R-:W-:Y:S01]  /*1eb40*/  F2FP.PACK_AB R77, R58, R101 ;  /* 0x000000653a4d723e */ /* 0x008fe200000000ff */
[----:B------:R-:W-:Y:S05]  /*1eb50*/  FMUL.FTZ R18, R69, R118 ;  /* 0x0000007645127220 */ /* 0x000fea0000410000 */
[----:B------:R-:W-:Y:S10]  /*1eb60*/  MUFU.EX2 R7, R3 ;  /* 0x0000000300077308 */ /* 0x000ff40000000800 */
[----:B------:R2:W-:Y:S01]  /*1eb70*/  MUFU.EX2 R94, R16 ;  /* 0x00000010005e7308 */ /* 0x0005e20000000800 */
[----:B-1----:R-:W1:Y:S01]  /*1eb80*/  SHFL.BFLY PT, R2, R0, 0x1, 0x1f ;  /* 0x0c201f0000027f89 */ /* 0x002e6200000e0000 */
[----:B----4-:R-:W-:Y:S01]  /*1eb90*/  F2FP.PACK_AB R78, R106, R57 ;  /* 0x000000396a4e723e */ /* 0x010fe200000000ff */
[----:B--2---:R-:W-:Y:S01]  /*1eba0*/  FMUL.FTZ R16, R73, R116 ;  /* 0x0000007449107220 */ /* 0x004fe20000410000 */
[----:B------:R-:W-:Y:S02]  /*1ebb0*/  MOV R116, R84 ;  /* 0x0000005400747202 */ /* 0x000fe40000000f00 */
[----:B-1----:R-:W-:Y:S01]  /*1ebc0*/  FMNMX.FTZ R3, R2, R0, !PT ;  /* 0x0000000002037209 */ /* 0x002fe20007810000 */
[--C-:B------:R-:W-:Y:S01]  /*1ebd0*/  FFMA.FTZ R2, R183, c[0x0][0x2d0], -R98.reuse ;  /* 0x0000b400b7027a23 */ /* 0x100fe20000010862 */
[----:B------:R-:W-:Y:S01]  /*1ebe0*/  MOV R183, R60 ;  /* 0x0000003c00b77202 */ /* 0x000fe20000000f00 */
[--C-:B------:R-:W-:Y:S02]  /*1ebf0*/  FFMA.FTZ R0, R19, c[0x0][0x2d0], -R97.reuse ;  /* 0x0000b40013007a23 */ /* 0x100fe40000010861 */
[----:B------:R1:W-:Y:S01]  /*1ec00*/  MUFU.EX2 R14, R2 ;  /* 0x00000002000e7308 */ /* 0x0003e20000000800 */
[----:B------:R-:W-:Y:S02]  /*1ec10*/  FMUL.FTZ R19, R69, R119 ;  /* 0x0000007745137220 */ /* 0x000fe40000410000 */
[--C-:B------:R-:W-:Y:S07]  /*1ec20*/  FFMA.FTZ R60, R198, c[0x0][0x2d0], -R97.reuse ;  /* 0x0000b400c63c7a23 */ /* 0x100fee0000010861 */
[----:B------:R2:W3:Y:S01]  /*1ec30*/  MUFU.EX2 R12, R0 ;  /* 0x00000000000c7308 */ /* 0x0004e20000000800 */
[----:B-1----:R-:W-:Y:S01]  /*1ec40*/  FFMA.FTZ R2, R186, c[0x0][0x2d0], -R98 ;  /* 0x0000b400ba027a23 */ /* 0x002fe20000010862 */
[----:B------:R-:W-:Y:S08]  /*1ec50*/  MOV R186, R89 ;  /* 0x0000005900ba7202 */ /* 0x000ff00000000f00 */
[----:B------:R1:W4:Y:S01]  /*1ec60*/  MUFU.EX2 R56, R2 ;  /* 0x0000000200387308 */ /* 0x0003220000000800 */
[----:B--2---:R-:W-:Y:S01]  /*1ec70*/  FADD.FTZ R0, -R3, R102 ;  /* 0x0000006603007221 */ /* 0x004fe20000010100 */
[----:B---3--:R-:W-:Y:S01]  /*1ec80*/  MOV R105, R12 ;  /* 0x0000000c00697202 */ /* 0x008fe20000000f00 */
[--C-:B------:R-:W-:Y:S02]  /*1ec90*/  FFMA.FTZ R12, R34, c[0x0][0x2d0], -R97.reuse ;  /* 0x0000b400220c7a23 */ /* 0x100fe40000010861 */
[----:B------:R-:W-:Y:S05]  /*1eca0*/  FMUL.FTZ R0, R0, c[0x0][0x2d0] ;  /* 0x0000b40000007a20 */ /* 0x000fea0000410000 */
[----:B------:R2:W-:Y:S01]  /*1ecb0*/  MUFU.EX2 R169, R12 ;  /* 0x0000000c00a97308 */ /* 0x0005e20000000800 */
[----:B------:R-:W-:Y:S09]  /*1ecc0*/  FMUL.FTZ R34, R69, R134 ;  /* 0x0000008645227220 */ /* 0x000ff20000410000 */
[----:B------:R-:W3:Y:S01]  /*1ecd0*/  MUFU.EX2 R0, R0 ;  /* 0x0000000000007308 */ /* 0x000ee20000000800 */
[--C-:B-1----:R-:W-:Y:S01]  /*1ece0*/  FFMA.FTZ R2, R180, c[0x0][0x2d0], -R98.reuse ;  /* 0x0000b400b4027a23 */ /* 0x102fe20000010862 */
[----:B------:R-:W-:Y:S08]  /*1ecf0*/  MOV R180, R86 ;  /* 0x0000005600b47202 */ /* 0x000ff00000000f00 */
[----:B------:R1:W-:Y:S01]  /*1ed00*/  MUFU.EX2 R9, R2 ;  /* 0x0000000200097308 */ /* 0x0003e20000000800 */
[----:B--2---:R-:W-:Y:S01]  /*1ed10*/  FMUL.FTZ R12, R68, R112 ;  /* 0x00000070440c7220 */ /* 0x004fe20000410000 */
[----:B----4-:R-:W-:Y:S01]  /*1ed20*/  MOV R112, R56 ;  /* 0x0000003800707202 */ /* 0x010fe20000000f00 */
[C---:B---3--:R-:W-:Y:S01]  /*1ed30*/  FMUL.FTZ R11, R0.reuse, R111 ;  /* 0x0000006f000b7220 */ /* 0x048fe20000410000 */
[----:B------:R-:W-:Y:S01]  /*1ed40*/  MOV R111, R57 ;  /* 0x00000039006f7202 */ /* 0x000fe20000000f00 */
[C---:B------:R-:W-:Y:S01]  /*1ed50*/  FMUL.FTZ R26, R0.reuse, R126 ;  /* 0x0000007e001a7220 */ /* 0x040fe20000410000 */
[----:B------:R-:W-:Y:S01]  /*1ed60*/  MOV R126, R94 ;  /* 0x0000005e007e7202 */ /* 0x000fe20000000f00 */
[C---:B------:R-:W-:Y:S02]  /*1ed70*/  FMUL.FTZ R27, R0.reuse, R127 ;  /* 0x0000007f001b7220 */ /* 0x040fe40000410000 */
[C---:B------:R-:W-:Y:S02]  /*1ed80*/  FMUL.FTZ R42, R0.reuse, R142 ;  /* 0x0000008e002a7220 */ /* 0x040fe40000410000 */
[----:B------:R-:W-:Y:S02]  /*1ed90*/  FMUL.FTZ R43, R0, R143 ;  /* 0x0000008f002b7220 */ /* 0x000fe40000410000 */
[----:B-1----:R-:W-:Y:S01]  /*1eda0*/  FFMA.FTZ R2, R170, c[0x0][0x2d0], -R98 ;  /* 0x0000b400aa027a23 */ /* 0x002fe20000010862 */
[----:B------:R-:W-:Y:S01]  /*1edb0*/  MOV R170, R63 ;  /* 0x0000003f00aa7202 */ /* 0x000fe20000000f00 */
[C---:B------:R-:W-:Y:S02]  /*1edc0*/  FMUL.FTZ R46, R0.reuse, R146 ;  /* 0x00000092002e7220 */ /* 0x040fe40000410000 */
[----:B------:R1:W-:Y:S01]  /*1edd0*/  MUFU.EX2 R13, R2 ;  /* 0x00000002000d7308 */ /* 0x0003e20000000800 */
[----:B------:R-:W-:Y:S02]  /*1ede0*/  FMUL.FTZ R47, R0, R147 ;  /* 0x00000093002f7220 */ /* 0x000fe40000410000 */
[----:B------:R-:W-:Y:S02]  /*1edf0*/  FMUL.FTZ R57, R68, R157 ;  /* 0x0000009d44397220 */ /* 0x000fe40000410000 */
[C---:B------:R-:W-:Y:S02]  /*1ee00*/  FMUL.FTZ R62, R0.reuse, R162 ;  /* 0x000000a2003e7220 */ /* 0x040fe40000410000 */
[----:B------:R-:W-:Y:S02]  /*1ee10*/  FMUL.FTZ R63, R0, R163 ;  /* 0x000000a3003f7220 */ /* 0x000fe40000410000 */
[----:B-1----:R-:W-:Y:S04]  /*1ee20*/  FMUL.FTZ R2, R3, c[0x0][0x2d0] ;  /* 0x0000b40003027a20 */ /* 0x002fe80000410000 */
[--C-:B------:R-:W-:Y:S01]  /*1ee30*/  FFMA.FTZ R4, R181, c[0x0][0x2d0], -R2.reuse ;  /* 0x0000b400b5047a23 */ /* 0x100fe20000010802 */
[----:B------:R-:W-:Y:S01]  /*1ee40*/  MOV R181, R7 ;  /* 0x0000000700b57202 */ /* 0x000fe20000000f00 */
[--C-:B------:R-:W-:Y:S02]  /*1ee50*/  FFMA.FTZ R28, R188, c[0x0][0x2d0], -R2.reuse ;  /* 0x0000b400bc1c7a23 */ /* 0x100fe40000010802 */
[----:B------:R1:W-:Y:S01]  /*1ee60*/  MUFU.EX2 R102, R4 ;  /* 0x0000000400667308 */ /* 0x0003e20000000800 */
[--C-:B------:R-:W-:Y:S01]  /*1ee70*/  FFMA.FTZ R7, R103, c[0x0][0x2d0], -R97.reuse ;  /* 0x0000b40067077a23 */ /* 0x100fe20000010861 */
[----:B------:R-:W-:Y:S01]  /*1ee80*/  F2FP.PACK_AB R79, R105, R181 ;  /* 0x000000b5694f723e */ /* 0x000fe200000000ff */
[--C-:B------:R-:W-:Y:S01]  /*1ee90*/  FFMA.FTZ R44, R194, c[0x0][0x2d0], -R2.reuse ;  /* 0x0000b400c22c7a23 */ /* 0x100fe20000010802 */
[----:B------:R-:W-:Y:S01]  /*1eea0*/  MOV R103, R14 ;  /* 0x0000000e00677202 */ /* 0x000fe20000000f00 */
[--C-:B------:R-:W-:Y:S02]  /*1eeb0*/  FFMA.FTZ R48, R196, c[0x0][0x2d0], -R2.reuse ;  /* 0x0000b400c4307a23 */ /* 0x100fe40000010802 */
[----:B------:R-:W-:Y:S01]  /*1eec0*/  FFMA.FTZ R74, R74, c[0x0][0x2d0], -R2 ;  /* 0x0000b4004a4a7a23 */ /* 0x000fe20000010802 */
[----:B------:R-:W-:Y:S01]  /*1eed0*/  F2FP.PACK_AB R64, R56, R103 ;  /* 0x000000673840723e */ /* 0x000fe200000000ff */
[----:B------:R-:W-:Y:S01]  /*1eee0*/  FFMA.FTZ R56, R193, c[0x0][0x2d0], -R96 ;  /* 0x0000b400c1387a23 */ /* 0x000fe20000010860 */
[----:B------:R2:W-:Y:S01]  /*1eef0*/  MUFU.EX2 R168, R7 ;  /* 0x0000000700a87308 */ /* 0x0005e20000000800 */
[----:B------:R-:W-:Y:S09]  /*1ef00*/  FMUL.FTZ R14, R0, R114 ;  /* 0x00000072000e7220 */ /* 0x000ff20000410000 */
[----:B------:R3:W-:Y:S01]  /*1ef10*/  MUFU.EX2 R50, R44 ;  /* 0x0000002c00327308 */ /* 0x0007e20000000800 */
[--C-:B-1----:R-:W-:Y:S09]  /*1ef20*/  FFMA.FTZ R4, R187, c[0x0][0x2d0], -R2.reuse ;  /* 0x0000b400bb047a23 */ /* 0x102ff20000010802 */
[----:B------:R1:W4:Y:S01]  /*1ef30*/  MUFU.EX2 R187, R4 ;  /* 0x0000000400bb7308 */ /* 0x0003220000000800 */
[----:B--2---:R-:W-:Y:S09]  /*1ef40*/  FMUL.FTZ R7, R69, R107 ;  /* 0x0000006b45077220 */ /* 0x004ff20000410000 */
[----:B------:R2:W-:Y:S01]  /*1ef50*/  MUFU.EX2 R114, R48 ;  /* 0x0000003000727308 */ /* 0x0005e20000000800 */
[----:B---3--:R-:W-:Y:S09]  /*1ef60*/  FMUL.FTZ R44, R68, R144 ;  /* 0x00000090442c7220 */ /* 0x008ff20000410000 */
[----:B------:R3:W-:Y:S01]  /*1ef70*/  MUFU.EX2 R119, R56 ;  /* 0x0000003800777308 */ /* 0x0007e20000000800 */
[--C-:B-1----:R-:W-:Y:S01]  /*1ef80*/  FFMA.FTZ R4, R182, c[0x0][0x2d0], -R2.reuse ;  /* 0x0000b400b6047a23 */ /* 0x102fe20000010802 */
[----:B----4-:R-:W-:Y:S02]  /*1ef90*/  F2FP.PACK_AB R65, R187, R102 ;  /* 0x00000066bb41723e */ /* 0x010fe400000000ff */
[----:B------:R-:W-:Y:S01]  /*1efa0*/  MOV R182, R59 ;  /* 0x0000003b00b67202 */ /* 0x000fe20000000f00 */
[----:B------:R-:W-:Y:S05]  /*1efb0*/  FMUL.FTZ R59, R0, R159 ;  /* 0x0000009f003b7220 */ /* 0x000fea0000410000 */
[----:B------:R1:W4:Y:S01]  /*1efc0*/  MUFU.EX2 R8, R4 ;  /* 0x0000000400087308 */ /* 0x0003220000000800 */
[----:B--2---:R-:W-:Y:S02]  /*1efd0*/  FMUL.FTZ R48, R73, R148 ;  /* 0x0000009449307220 */ /* 0x004fe40000410000 */
[C---:B---3--:R-:W-:Y:S02]  /*1efe0*/  FMUL.FTZ R56, R68.reuse, R156 ;  /* 0x0000009c44387220 */ /* 0x048fe40000410000 */
[----:B-1----:R-:W-:Y:S01]  /*1eff0*/  FFMA.FTZ R4, R171, c[0x0][0x2d0], -R2 ;  /* 0x0000b400ab047a23 */ /* 0x002fe20000010802 */
[----:B----4-:R-:W-:Y:S01]  /*1f000*/  MOV R107, R8 ;  /* 0x00000008006b7202 */ /* 0x010fe20000000f00 */
[C---:B------:R-:W-:Y:S01]  /*1f010*/  FMUL.FTZ R8, R68.reuse, R108 ;  /* 0x0000006c44087220 */ /* 0x040fe20000410000 */
[----:B------:R-:W-:Y:S02]  /*1f020*/  MOV R108, R9 ;  /* 0x00000009006c7202 */ /* 0x000fe40000000f00 */
[----:B------:R1:W2:Y:S01]  /*1f030*/  MUFU.EX2 R10, R4 ;  /* 0x00000004000a7308 */ /* 0x0002a20000000800 */
[----:B------:R-:W-:Y:S01]  /*1f040*/  FMUL.FTZ R9, R68, R109 ;  /* 0x0000006d44097220 */ /* 0x000fe20000410000 */
[----:B------:R-:W-:Y:S01]  /*1f050*/  MOV R171, R85 ;  /* 0x0000005500ab7202 */ /* 0x000fe20000000f00 */
[--C-:B-1----:R-:W-:Y:S01]  /*1f060*/  FFMA.FTZ R4, R21, c[0x0][0x2d0], -R96.reuse ;  /* 0x0000b40015047a23 */ /* 0x102fe20000010860 */
[----:B--2---:R-:W-:Y:S01]  /*1f070*/  MOV R109, R10 ;  /* 0x0000000a006d7202 */ /* 0x004fe20000000f00 */
[----:B------:R-:W1:Y:S01]  /*1f080*/  LDSM.16.MT88.4 R20, [R209+0x100] ;  /* 0x00010000d114783b */ /* 0x000e620000004200 */
[C---:B------:R-:W-:Y:S04]  /*1f090*/  FMUL.FTZ R10, R0.reuse, R110 ;  /* 0x0000006e000a7220 */ /* 0x040fe80000410000 */
[----:B------:R2:W-:Y:S01]  /*1f0a0*/  MUFU.EX2 R41, R4 ;  /* 0x0000000400297308 */ /* 0x0005e20000000800 */
[----:B------:R-:W-:Y:S02]  /*1f0b0*/  F2FP.PACK_AB R67, R109, R107 ;  /* 0x0000006b6d43723e */ /* 0x000fe400000000ff */
[----:B------:R-:W-:Y:S01]  /*1f0c0*/  MOV R110, R88 ;  /* 0x00000058006e7202 */ /* 0x000fe20000000f00 */
[--C-:B--2---:R-:W-:Y:S02]  /*1f0d0*/  FFMA.FTZ R4, R15, c[0x0][0x2d0], -R97.reuse ;  /* 0x0000b4000f047a23 */ /* 0x104fe40000010861 */
[----:B------:R-:W-:Y:S01]  /*1f0e0*/  FMUL.FTZ R15, R0, R115 ;  /* 0x00000073000f7220 */ /* 0x000fe20000410000 */
[----:B------:R-:W-:Y:S03]  /*1f0f0*/  MOV R115, R87 ;  /* 0x0000005700737202 */ /* 0x000fe60000000f00 */
[----:B------:R2:W-:Y:S01]  /*1f100*/  MUFU.EX2 R31, R4 ;  /* 0x00000004001f7308 */ /* 0x0005e20000000800 */
[----:B------:R-:W3:Y:S01]  /*1f110*/  LDSM.16.MT88.4 R84, [R209+0x900] ;  /* 0x00090000d154783b */ /* 0x000ee20000004200 */
[----:B--2---:R-:W-:Y:S02]  /*1f120*/  FFMA.FTZ R4, R32, c[0x0][0x2d0], -R96 ;  /* 0x0000b40020047a23 */ /* 0x004fe40000010860 */
[----:B------:R-:W-:Y:S06]  /*1f130*/  FFMA.FTZ R32, R189, c[0x0][0x2d0], -R2 ;  /* 0x0000b400bd207a23 */ /* 0x000fec0000010802 */
[----:B------:R2:W4:Y:S02]  /*1f140*/  MUFU.EX2 R93, R4 ;  /* 0x00000004005d7308 */ /* 0x0005240000000800 */
[----:B--2---:R-:W-:Y:S01]  /*1f150*/  FFMA.FTZ R4, R33, c[0x0][0x2d0], -R96 ;  /* 0x0000b40021047a23 */ /* 0x004fe20000010860 */
[----:B----4-:R-:W-:Y:S01]  /*1f160*/  MOV R127, R93 ;  /* 0x0000005d007f7202 */ /* 0x010fe20000000f00 */
[C---:B------:R-:W-:Y:S06]  /*1f170*/  FMUL.FTZ R33, R73.reuse, R133 ;  /* 0x0000008549217220 */ /* 0x040fec0000410000 */
[----:B------:R2:W4:Y:S02]  /*1f180*/  MUFU.EX2 R49, R4 ;  /* 0x0000000400317308 */ /* 0x0005240000000800 */
[C---:B--2---:R-:W-:Y:S01]  /*1f190*/  FMUL.FTZ R4, R73.reuse, R104 ;  /* 0x0000006849047220 */ /* 0x044fe20000410000 */
[----:B------:R-:W-:Y:S01]  /*1f1a0*/  MOV R104, R13 ;  /* 0x0000000d00687202 */ /* 0x000fe20000000f00 */
[----:B------:R-:W-:Y:S01]  /*1f1b0*/  FMUL.FTZ R13, R68, R113 ;  /* 0x00000071440d7220 */ /* 0x000fe20000410000 */
[----:B----4-:R-:W-:Y:S01]  /*1f1c0*/  MOV R148, R49 ;  /* 0x0000003100947202 */ /* 0x010fe20000000f00 */
[----:B------:R-:W-:Y:S01]  /*1f1d0*/  FMUL.FTZ R49, R73, R149 ;  /* 0x0000009549317220 */ /* 0x000fe20000410000 */
[----:B------:R-:W-:Y:S01]  /*1f1e0*/  MOV R149, R50 ;  /* 0x0000003200957202 */ /* 0x000fe20000000f00 */
[----:B------:R-:W-:Y:S01]  /*1f1f0*/  FMUL.FTZ R50, R69, R150 ;  /* 0x0000009645327220 */ /* 0x000fe20000410000 */
[-C--:B-1----:R-:W-:Y:S05]  /*1f200*/  HMMA.16816.F32 R4, R76, R20.reuse, R4 ;  /* 0x000000144c04723c */ /* 0x082fea0000001804 */
[----:B------:R-:W-:Y:S02]  /*1f210*/  F2FP.PACK_AB R66, R104, R108 ;  /* 0x0000006c6842723e */ /* 0x000fe400000000ff */
        /* <DEDUP_REMOVED lines=10> */
[C---:B------:R-:W-:Y:S01]  /*1f2c0*/  HMMA.16816.F32 R16, R76.reuse, R22, R16 ;  /* 0x000000164c10723c */ /* 0x040fe20000001810 */
[----:B------:R-:W4:Y:S03]  /*1f2d0*/  LDSM.16.MT88.4 R88, [R212+0x900] ;  /* 0x00090000d458783b */ /* 0x000f260000004200 */
[C---:B------:R-:W-:Y:S01]  /*1f2e0*/  FMUL.FTZ R25, R68.reuse, R125 ;  /* 0x0000007d44197220 */ /* 0x040fe20000410000 */
[----:B------:R5:W3:Y:S02]  /*1f2f0*/  MUFU.EX2 R30, R24 ;  /* 0x00000018001e7308 */ /* 0x000ae40000000800 */
[C---:B------:R-:W-:Y:S02]  /*1f300*/  FMUL.FTZ R23, R69.reuse, R123 ;  /* 0x0000007b45177220 */ /* 0x040fe40000410000 */
[----:B------:R-:W-:Y:S06]  /*1f310*/  FMUL.FTZ R22, R69, R122 ;  /* 0x0000007a45167220 */ /* 0x000fec0000410000 */
[----:B------:R4:W-:Y:S01]  /*1f320*/  MUFU.EX2 R123, R28 ;  /* 0x0000001c007b7308 */ /* 0x0009e20000000800 */
[----:B-1----:R-:W-:Y:S01]  /*1f330*/  FMUL.FTZ R20, R73, R120 ;  /* 0x0000007849147220 */ /* 0x002fe20000410000 */
[----:B--2---:R-:W-:Y:S06]  /*1f340*/  MOV R122, R95 ;  /* 0x0000005f007a7202 */ /* 0x004fec0000000f00 */
[-C--:B------:R-:W-:Y:S03]  /*1f350*/  HMMA.16816.F32 R20, R76, R36.reuse, R20 ;  /* 0x000000244c14723c */ /* 0x080fe60000001814 */
[----:B-----5:R-:W-:Y:S01]  /*1f360*/  FMUL.FTZ R24, R68, R124 ;  /* 0x0000007c44187220 */ /* 0x020fe20000410000 */
[----:B---3--:R-:W-:Y:S01]  /*1f370*/  MOV R129, R30 ;  /* 0x0000001e00817202 */ /* 0x008fe20000000f00 */
[C---:B------:R-:W-:Y:S01]  /*1f380*/  FMUL.FTZ R30, R0.reuse, R130 ;  /* 0x00000082001e7220 */ /* 0x040fe20000410000 */
[----:B------:R-:W-:Y:S01]  /*1f390*/  MOV R130, R31 ;  /* 0x0000001f00827202 */ /* 0x000fe20000000f00 */
[----:B------:R-:W-:Y:S01]  /*1f3a0*/  FMUL.FTZ R31, R0, R131 ;  /* 0x00000083001f7220 */ /* 0x000fe20000410000 */
[----:B------:R-:W-:Y:S01]  /*1f3b0*/  MOV R124, R40 ;  /* 0x00000028007c7202 */ /* 0x000fe20000000f00 */
[--C-:B------:R-:W-:Y:S01]  /*1f3c0*/  FFMA.FTZ R40, R191, c[0x0][0x2d0], -R98.reuse ;  /* 0x0000b400bf287a23 */ /* 0x100fe20000010862 */
[C---:B------:R-:W-:Y:S03]  /*1f3d0*/  HMMA.16816.F32 R24, R64.reuse, R36, R24 ;  /* 0x000000244018723c */ /* 0x040fe60000001818 */
[----:B------:R1:W-:Y:S01]  /*1f3e0*/  MUFU.EX2 R120, R40 ;  /* 0x0000002800787308 */ /* 0x0003e20000000800 */
[C---:B----4-:R-:W-:Y:S01]  /*1f3f0*/  FMUL.FTZ R28, R68.reuse, R128 ;  /* 0x00000080441c7220 */ /* 0x050fe20000410000 */
        /* <DEDUP_REMOVED lines=19> */
[----:B------:R-:W-:Y:S04]  /*1f530*/  FMUL.FTZ R61, R68, R161 ;  /* 0x000000a1443d7220 */ /* 0x000fe80000410000 */
[-C--:B------:R-:W-:Y:S01]  /*1f540*/  HMMA.16816.F32 R36, R76, R52.reuse, R36 ;  /* 0x000000344c24723c */ /* 0x080fe20000001824 */
[----:B-1----:R-:W1:Y:S07]  /*1f550*/  LDSM.16.MT88.4 R92, [R210+0x900] ;  /* 0x00090000d25c783b */ /* 0x002e6e0000004200 */
        /* <DEDUP_REMOVED lines=38> */
[-C--:B------:R-:W-:Y:S08]  /*1f7c0*/  HMMA.16816.F32 R20, R76, R88.reuse, R20 ;  /* 0x000000584c14723c */ /* 0x080ff00000001814 */
[C---:B------:R-:W-:Y:S04]  /*1f7d0*/  HMMA.16816.F32 R24, R80.reuse, R88, R24 ;  /* 0x000000585018723c */ /* 0x040fe80000001818 */
[----:B--2---:R-:W-:Y:S01]  /*1f7e0*/  FFMA.FTZ R84, R204, c[0x0][0x2d0], -R98 ;  /* 0x0000b400cc547a23 */ /* 0x004fe20000010862 */
[----:B---3--:R-:W-:Y:S02]  /*1f7f0*/  MOV R204, R134 ;  /* 0x0000008600cc7202 */ /* 0x008fe40000000f00 */
        /* <DEDUP_REMOVED lines=9> */
[-C--:B-1----:R-:W-:Y:S04]  /*1f890*/  HMMA.16816.F32 R36, R76, R92.reuse, R36 ;  /* 0x0000005c4c24723c */ /* 0x082fe80000001824 */
[----:B------:R-:W-:Y:S04]  /*1f8a0*/  MOV R112, R187 ;  /* 0x000000bb00707202 */ /* 0x000fe80000000f00 */
[C---:B------:R-:W-:Y:S04]  /*1f8b0*/  HMMA.16816.F32 R40, R80.reuse, R92, R40 ;  /* 0x0000005c5028723c */ /* 0x040fe80000001828 */
[----:B--2---:R-:W-:Y:S01]  /*1f8c0*/  FFMA.FTZ R84, R203, c[0x0][0x2d0], -R98 ;  /* 0x0000b400cb547a23 */ /* 0x004fe20000010862 */
[----:B------:R-:W-:Y:S02]  /*1f8d0*/  MOV R203, R133 ;  /* 0x0000008500cb7202 */ /* 0x000fe40000000f00 */
[----:B------:R-:W-:Y:S01]  /*1f8e0*/  FFMA.FTZ R92, R227, c[0x0][0x2d0], -R96 ;  /* 0x0000b400e35c7a23 */ /* 0x000fe20000010860 */
        /* <DEDUP_REMOVED lines=8> */
[----:B------:R-:W-:Y:S07]  /*1f970*/  MOV R227, R126 ;  /* 0x0000007e00e37202 */ /* 0x000fee0000000f00 */
[----:B------:R3:W-:Y:S01]  /*1f980*/  MUFU.EX2 R147, R92 ;  /* 0x0000005c00937308 */ /* 0x0007e20000000800 */
[----:B-1----:R-:W-:Y:S01]  /*1f990*/  FFMA.FTZ R84, R205, c[0x0][0x2d0], -R2 ;  /* 0x0000b400cd547a23 */ /* 0x002fe20000010802 */
[----:B------:R-:W-:Y:S02]  /*1f9a0*/  MOV R205, R132 ;  /* 0x0000008400cd7202 */ /* 0x000fe40000000f00 */
[----:B------:R-:W-:Y:S06]  /*1f9b0*/  MOV R132, R184 ;  /* 0x000000b800847202 */ /* 0x000fec0000000f00 */
        /* <DEDUP_REMOVED lines=73> */
[----:B------:R2:W3:Y:S10]  /*1fe50*/  MUFU.EX2 R192, R84 ;  /* 0x0000005400c07308 */ /* 0x0004f40000000800 */
        /* <DEDUP_REMOVED lines=34> */
[--C-:B---3--:R-:W-:Y:S04]  /*20080*/  FFMA.FTZ R80, R251, c[0x0][0x2d0], -R97.reuse ;  /* 0x0000b400fb507a23 */ /* 0x108fe80000010861 */
        /* <DEDUP_REMOVED lines=16> */
[----:B------:R2:W-:Y:S01]  /*20190*/  MUFU.EX2 R158, R88 ;  /* 0x00000058009e7308 */ /* 0x0005e20000000800 */
[----:B------:R-:W-:Y:S04]  /*201a0*/  MOV R126, R125 ;  /* 0x0000007d007e7202 */ /* 0x000fe80000000f00 */
        /* <DEDUP_REMOVED lines=15> */
[----:B------:R3:W-:Y:S03]  /*202a0*/  MUFU.EX2 R181, R92 ;  /* 0x0000005c00b57308 */ /* 0x0007e60000000800 */
[----:B------:R-:W-:Y:S01]  /*202b0*/  MOV R244, R120 ;  /* 0x0000007800f47202 */ /* 0x000fe20000000f00 */
[----:B-1----:R-:W-:Y:S01]  /*202c0*/  FFMA.FTZ R84, R132, c[0x0][0x2d0], -R98 ;  /* 0x0000b40084547a23 */ /* 0x002fe20000010862 */
[----:B------:R-:W-:Y:S02]  /*202d0*/  MOV R132, R168 ;  /* 0x000000a800847202 */ /* 0x000fe40000000f00 */
[----:B------:R-:W-:Y:S03]  /*202e0*/  MOV R120, R110 ;  /* 0x0000006e00787202 */ /* 0x000fe60000000f00 */
        /* <DEDUP_REMOVED lines=218> */
.L_x_477:
        /* <DEDUP_REMOVED lines=9> */
.L_x_499:
[----:B------:R-:W3:Y:S01]  /*21120*/  LDL R188, [R1] ;  /* 0x0000000001bc7983 */ /* 0x000ee20000100800 */
[----:B------:R-:W-:Y:S04]  /*21130*/  DEPBAR.LE SB0, 0x0 ;  /* 0x000080000000791a */ /* 0x000fe80000000000 */
[----:B------:R-:W-:Y:S01]  /*21140*/  BAR.SYNC.DEFER_BLOCKING 0x0 ;  /* 0x0000000000007b1d */ /* 0x000fe20000010000 */
[----:B------:R-:W-:Y:S07]  /*21150*/  UISETP.GT.AND UP0, UPT, UR12, UR4, UPT ;  /* 0x000000040c00728c */ /* 0x000fee000bf04270 */
[----:B-----5:R-:W-:Y:S08]  /*21160*/  LDSM.16.M88.4 R96, [R215+0x6100] ;  /* 0x00610000d760783b */ /* 0x020ff00000000200 */
[----:B------:R-:W4:Y:S04]  /*21170*/  LDL R226, [R1+0x38] ;  /* 0x0000380001e27983 */ /* 0x000f280000100800 */
[----:B-1----:R-:W1:Y:S08]  /*21180*/  LDSM.16.M88.4 R16, [R208+0x3100] ;  /* 0x00310000d010783b */ /* 0x002e700000000200 */
[----:B--2---:R-:W2:Y:S04]  /*21190*/  LDL R197, [R1+0x8] ;  /* 0x0000080001c57983 */ /* 0x004ea80000100800 */
[----:B------:R-:W1:Y:S08]  /*211a0*/  LDSM.16.M88.4 R92, [R215+0x8100] ;  /* 0x00810000d75c783b */ /* 0x000e700000000200 */
[----:B------:R-:W2:Y:S04]  /*211b0*/  LDL R198, [R1+0xc] ;  /* 0x00000c0001c67983 */ /* 0x000ea80000100800 */
[----:B------:R-:W1:Y:S08]  /*211c0*/  LDSM.16.M88.4 R32, [R208+0x3900] ;  /* 0x00390000d020783b */ /* 0x000e700000000200 */
[----:B------:R-:W1:Y:S08]  /*211d0*/  LDSM.16.M88.4 R48, [R208+0x4100] ;  /* 0x00410000d030783b */ /* 0x000e700000000200 */
[----:B------:R-:W1:Y:S08]  /*211e0*/  LDSM.16.M88.4 R64, [R208+0x4900] ;  /* 0x00490000d040783b */ /* 0x000e700000000200 */
[----:B------:R-:W1:Y:S08]  /*211f0*/  LDSM.16.M88.4 R80, [R208+0x5100] ;  /* 0x00510000d050783b */ /* 0x000e700000000200 */
[----:B------:R-:W1:Y:S08]  /*21200*/  LDSM.16.M88.4 R168, [R208+0x5900] ;  /* 0x00590000d0a8783b */ /* 0x000e700000000200 */
[----:B------:R-:W-:Y:S08]  /*21210*/  LDSM.16.M88.4 R172, [R218+0x6100] ;  /* 0x00610000daac783b */ /* 0x000ff00000000200 */
[----:B------:R-:W1:Y:S08]  /*21220*/  LDSM.16.M88.4 R176, [R219] ;  /* 0x00000000dbb0783b */ /* 0x000e700000000200 */
[----:B------:R-:W1:Y:S08]  /*21230*/  LDSM.16.M88.4 R180, [R218+0x8100] ;  /* 0x00810000dab4783b */ /* 0x000e700000000200 */
[----:B------:R-:W1:Y:S01]  /*21240*/  LDSM.16.M88.4 R184, [R224] ;  /* 0x00000000e0b8783b */ /* 0x000e620000000200 */
[----:B--2---:R-:W-:Y:S01]  /*21250*/  ISETP.GE.AND P4, PT, R198, c[0x0][0x1d4], PT ;  /* 0x00007500c6007a0c */ /* 0x004fe20003f86270 */
[-C--:B-1----:R-:W-:Y:S03]  /*21260*/  HMMA.16816.F32 R4, R96, R16.reuse, RZ ;  /* 0x000000106004723c */ /* 0x082fe600000018ff */
[----:B---3--:R-:W-:Y:S01]  /*21270*/  SHF.R.S32.HI R0, RZ, 0x1f, R188 ;  /* 0x0000001fff007819 */ /* 0x008fe200000114bc */
[----:B------:R-:W-:Y:S04]  /*21280*/  IMAD.WIDE.U32 R2, R188, c[0x0][0x208], RZ ;  /* 0x00008200bc027a25 */ /* 0x000fe800078e00ff */
[C---:B------:R-:W-:Y:S04]  /*21290*/  HMMA.16816.F32 R8, R92.reuse, R16, RZ ;  /* 0x000000105c08723c */ /* 0x040fe800000018ff */
[----:B------:R-:W-:Y:S04]  /*212a0*/  IMAD R0, R0, c[0x0][0x208], RZ ;  /* 0x0000820000007a24 */ /* 0x000fe800078e02ff */
[-C--:B------:R-:W-:Y:S01]  /*212b0*/  HMMA.16816.F32 R12, R92, R18.reuse, RZ ;  /* 0x000000125c0c723c */ /* 0x080fe200000018ff */
[----:B------:R-:W-:Y:S05]  /*212c0*/  IMAD R0, R188, c[0x0][0x20c], R0 ;  /* 0x00008300bc007a24 */ /* 0x000fea00078e0200 */
[----:B------:R-:W-:Y:S02]  /*212d0*/  IADD3 R3, R3, R0, RZ ;  /* 0x0000000003037210 */ /* 0x000fe40007ffe0ff */
[C---:B------:R-:W-:Y:S04]  /*212e0*/  HMMA.16816.F32 R16, R96.reuse, R18, RZ ;  /* 0x000000126010723c */ /* 0x040fe800000018ff */
[----:B------:R-:W-:Y:S01]  /*212f0*/  IMAD.WIDE.U32 R2, R240, c[0x0][0x218], R2 ;  /* 0x00008600f0027a25 */ /* 0x000fe200078e0002 */
[----:B------:R-:W-:Y:S03]  /*21300*/  SHF.R.S32.HI R0, RZ, 0x1f, R240 ;  /* 0x0000001fff007819 */ /* 0x000fe600000114f0 */
[-C--:B------:R-:W-:Y:S04]  /*21310*/  HMMA.16816.F32 R20, R96, R32.reuse, RZ ;  /* 0x000000206014723c */ /* 0x080fe800000018ff */
[----:B------:R-:W-:Y:S04]  /*21320*/  IMAD R0, R0, c[0x0][0x218], RZ ;  /* 0x0000860000007a24 */ /* 0x000fe800078e02ff */
        /* <DEDUP_REMOVED lines=24> */
[----:B------:R-:W2:Y:S07]  /*214b0*/  LDSM.16.M88.4 R176, [R222] ;  /* 0x00000000deb0783b */ /* 0x000eae0000000200 */
[-C--:B------:R-:W-:Y:S08]  /*214c0*/  HMMA.16816.F32 R20, R172, R184.reuse, R20 ;  /* 0x000000b8ac14723c */ /* 0x080ff00000001814 */
        /* <DEDUP_REMOVED lines=16> */
[-C--:B--2---:R-:W-:Y:S03]  /*215d0*/  HMMA.16816.F32 R52, R172, R176.reuse, R52 ;  /* 0x000000b0ac34723c */ /* 0x084fe60000001834 */
        /* <DEDUP_REMOVED lines=10> */
[----:B------:R-:W4:Y:S05]  /*21680*/  SHFL.IDX PT, R190, R2, 0x1, 0x181f ;  /* 0x00381f0002be7f89 */ /* 0x000f2a00000e0000 */
[-C--:B------:R-:W-:Y:S03]  /*21690*/  HMMA.16816.F32 R76, R180, R170.reuse, R76 ;  /* 0x000000aab44c723c */ /* 0x080fe6000000184c */
[----:B------:R-:W1:Y:S05]  /*216a0*/  SHFL.IDX PT, R188, R2, 0x2, 0x181f ;  /* 0x00581f0002bc7f89 */ /* 0x000e6a00000e0000 */
[C---:B------:R-:W-:Y:S03]  /*216b0*/  HMMA.16816.F32 R80, R172.reuse, R170, R80 ;  /* 0x000000aaac50723c */ /* 0x040fe60000001850 */
[----:B------:R2:W-:Y:S01]  /*216c0*/  SHFL.IDX PT, R189, R2, 0x3, 0x181f ;  /* 0x00781f0002bd7f89 */ /* 0x0005e200000e0000 */
[-C--:B----4-:R-:W-:Y:S07]  /*216d0*/  IADD3 R190, P0, R190, R226.reuse, RZ ;  /* 0x000000e2bebe7210 */ /* 0x090fee0007f1e0ff */
[----:B------:R-:W-:Y:S01]  /*216e0*/  SHFL.IDX PT, R0, R0, 0x5, 0x181f ;  /* 0x00b81f0000007f89 */ /* 0x000fe200000e0000 */
[-C--:B------:R-:W-:Y:S02]  /*216f0*/  IADD3.X R191, R184, R225.reuse, RZ, P0, !PT ;  /* 0x000000e1b8bf7210 */ /* 0x080fe400007fe4ff */
[-C--:B-1----:R-:W-:Y:S02]  /*21700*/  IADD3 R188, P0, R188, R226.reuse, RZ ;  /* 0x000000e2bcbc7210 */ /* 0x082fe40007f1e0ff */
[-C--:B--2---:R-:W-:Y:S04]  /*21710*/  IADD3 R2, P1, R3, R226.reuse, RZ ;  /* 0x000000e203027210 */ /* 0x084fe80007f3e0ff */
        /* <DEDUP_REMOVED lines=291> */
[----:B------:R-:W5:Y:S03]  /*22950*/  LDL R22, [R1+0x4] ;  /* 0x0000040001167983 */ /* 0x000f660000100800 */
        /* <DEDUP_REMOVED lines=37> */
[-C--:B----4-:R-:W-:Y:S03]  /*22bb0*/  IADD3 R10, P0, R10, R226.reuse, RZ ;  /* 0x000000e20a0a7210 */ /* 0x090fe60007f1e0ff */
[----:B-----5:R3:W-:Y:S01]  /*22bc0*/  LDGSTS.E.BYPASS.LTC128B.128 [R22+0x3100], [R4.64], !P4 ;  /* 0x0310000004167fae */ /* 0x0207e2000e101d5a */
        /* <DEDUP_REMOVED lines=17> */
.L_x_482:
        /* <DEDUP_REMOVED lines=37> */
.L_x_485:
[----:B------:R-:W-:Y:S04]  /*22f30*/  MOV R8, c[0x0][0x32c] ;  /* 0x0000cb0000087a02 */ /* 0x000fe80000000f00 */
[----:B------:R-:W-:Y:S11]  /*22f40*/  ISETP.NE.AND P0, PT, R8, 0x1, PT ;  /* 0x000000010800780c */ /* 0x000ff60003f05270 */
[----:B------:R-:W-:Y:S02]  /*22f50*/  @!UPT UIADD3 URZ, URZ, URZ, URZ ;  /* 0x0000003f3f3ff290 */ /* 0x000fe4000fffe03f */
[----:B------:R-:W-:Y:S05]  /*22f60*/  @P0 IMAD.HI.U32 R8, R3, c[0x0][0x330], RZ ;  /* 0x0000cc0003080a27 */ /* 0x000fea00078e00ff */
[----:B------:R-:W-:Y:S02]  /*22f70*/  @P0 SHF.R.U32.HI R3, RZ, c[0x0][0x334], R8 ;  /* 0x0000cd00ff030a19 */ /* 0x000fe40000011608 */
.L_x_486:
[----:B------:R-:W-:Y:S05]  /*22f80*/  BSYNC B0 ;  /* 0x0000000000007941 */ /* 0x000fea0003800000 */
.L_x_484:
[----:B------:R-:W-:Y:S05]  /*22f90*/  IMAD R3, R3, c[0x0][0x32c], R7 ;  /* 0x0000cb0003037a24 */ /* 0x000fea00078e0207 */
[----:B------:R-:W-:Y:S02]  /*22fa0*/  IADD3 R8, R3, c[0x0][0x32c], RZ ;  /* 0x0000cb0003087a10 */ /* 0x000fe40007ffe0ff */
[----:B------:R-:W-:Y:S02]  /*22fb0*/  IMNMX R0, R0, R3, !PT ;  /* 0x0000000300007217 */ /* 0x000fe40007800200 */
[----:B------:R-:W-:Y:S02]  /*22fc0*/  IMNMX R2, R2, R8, PT ;  /* 0x0000000802027217 */ /* 0x000fe40003800200 */
.L_x_483:
        /* <DEDUP_REMOVED lines=159> */
.L_x_489:
[----:B------:R-:W-:Y:S04]  /*239c0*/  MOV R8, c[0x0][0x32c] ;  /* 0x0000cb0000087a02 */ /* 0x000fe80000000f00 */
[----:B------:R-:W-:Y:S11]  /*239d0*/  ISETP.NE.AND P0, PT, R8, 0x1, PT ;  /* 0x000000010800780c */ /* 0x000ff60003f05270 */
[----:B------:R-:W-:Y:S02]  /*239e0*/  @!UPT UIADD3 URZ, URZ, URZ, URZ ;  /* 0x0000003f3f3ff290 */ /* 0x000fe4000fffe03f */
[----:B------:R-:W-:Y:S05]  /*239f0*/  @P0 IMAD.HI.U32 R8, R3, c[0x0][0x330], RZ ;  /* 0x0000cc0003080a27 */ /* 0x000fea00078e00ff */
[----:B------:R-:W-:Y:S02]  /*23a00*/  @P0 SHF.R.U32.HI R3, RZ, c[0x0][0x334], R8 ;  /* 0x0000cd00ff030a19 */ /* 0x000fe40000011608 */
.L_x_490:
[----:B------:R-:W-:Y:S05]  /*23a10*/  BSYNC B0 ;  /* 0x0000000000007941 */ /* 0x000fea0003800000 */
.L_x_488:
[----:B------:R-:W-:Y:S05]  /*23a20*/  IMAD R3, R3, c[0x0][0x32c], R7 ;  /* 0x0000cb0003037a24 */ /* 0x000fea00078e0207 */
[----:B------:R-:W-:Y:S02]  /*23a30*/  IADD3 R8, R3, c[0x0][0x32c], RZ ;  /* 0x0000cb0003087a10 */ /* 0x000fe40007ffe0ff */
[----:B------:R-:W-:Y:S02]  /*23a40*/  IMNMX R0, R0, R3, !PT ;  /* 0x0000000300007217 */ /* 0x000fe40007800200 */
[----:B------:R-:W-:Y:S02]  /*23a50*/  IMNMX R2, R2, R8, PT ;  /* 0x0000000802027217 */ /* 0x000fe40003800200 */
.L_x_487:
        /* <DEDUP_REMOVED lines=145> */
.L_x_493:
[----:B------:R-:W-:Y:S04]  /*24370*/  MOV R8, c[0x0][0x32c] ;  /* 0x0000cb0000087a02 */ /* 0x000fe80000000f00 */
[----:B------:R-:W-:Y:S11]  /*24380*/  ISETP.NE.AND P0, PT, R8, 0x1, PT ;  /* 0x000000010800780c */ /* 0x000ff60003f05270 */
[----:B------:R-:W-:Y:S02]  /*24390*/  @!UPT UIADD3 URZ, URZ, URZ, URZ ;  /* 0x0000003f3f3ff290 */ /* 0x000fe4000fffe03f */
[----:B------:R-:W-:Y:S05]  /*243a0*/  @P0 IMAD.HI.U32 R8, R3, c[0x0][0x330], RZ ;  /* 0x0000cc0003080a27 */ /* 0x000fea00078e00ff */
[----:B------:R-:W-:Y:S02]  /*243b0*/  @P0 SHF.R.U32.HI R3, RZ, c[0x0][0x334], R8 ;  /* 0x0000cd00ff030a19 */ /* 0x000fe40000011608 */
.L_x_494:
[----:B------:R-:W-:Y:S05]  /*243c0*/  BSYNC B0 ;  /* 0x0000000000007941 */ /* 0x000fea0003800000 */
.L_x_492:
[----:B------:R-:W-:Y:S05]  /*243d0*/  IMAD R3, R3, c[0x0][0x32c], R7 ;  /* 0x0000cb0003037a24 */ /* 0x000fea00078e0207 */
[----:B------:R-:W-:Y:S02]  /*243e0*/  IADD3 R8, R3, c[0x0][0x32c], RZ ;  /* 0x0000cb0003087a10 */ /* 0x000fe40007ffe0ff */
[----:B------:R-:W-:Y:S02]  /*243f0*/  IMNMX R0, R0, R3, !PT ;  /* 0x0000000300007217 */ /* 0x000fe40007800200 */
[----:B------:R-:W-:Y:S02]  /*24400*/  IMNMX R2, R2, R8, PT ;  /* 0x0000000802027217 */ /* 0x000fe40003800200 */
.L_x_491:
        /* <DEDUP_REMOVED lines=145> */
.L_x_497:
[----:B------:R-:W-:Y:S04]  /*24d20*/  MOV R4, c[0x0][0x32c] ;  /* 0x0000cb0000047a02 */ /* 0x000fe80000000f00 */
[----:B------:R-:W-:Y:S11]  /*24d30*/  ISETP.NE.AND P0, PT, R4, 0x1, PT ;  /* 0x000000010400780c */ /* 0x000ff60003f05270 */
[----:B------:R-:W-:Y:S02]  /*24d40*/  @!UPT UIADD3 URZ, URZ, URZ, URZ ;  /* 0x0000003f3f3ff290 */ /* 0x000fe4000fffe03f */
[----:B------:R-:W-:Y:S05]  /*24d50*/  @P0 IMAD.HI.U32 R4, R3, c[0x0][0x330], RZ ;  /* 0x0000cc0003040a27 */ /* 0x000fea00078e00ff */
[----:B------:R-:W-:Y:S02]  /*24d60*/  @P0 SHF.R.U32.HI R3, RZ, c[0x0][0x334], R4 ;  /* 0x0000cd00ff030a19 */ /* 0x000fe40000011604 */
.L_x_498:
[----:B------:R-:W-:Y:S05]  /*24d70*/  BSYNC B0 ;  /* 0x0000000000007941 */ /* 0x000fea0003800000 */
.L_x_496:
[----:B------:R-:W-:Y:S05]  /*24d80*/  IMAD R7, R3, c[0x0][0x32c], R7 ;  /* 0x0000cb0003077a24 */ /* 0x000fea00078e0207 */
[----:B------:R-:W-:Y:S02]  /*24d90*/  IADD3 R3, R7, c[0x0][0x32c], RZ ;  /* 0x0000cb0007037a10 */ /* 0x000fe40007ffe0ff */
[----:B------:R-:W-:Y:S02]  /*24da0*/  IMNMX R0, R0, R7, !PT ;  /* 0x0000000700007217 */ /* 0x000fe40007800200 */
[----:B------:R-:W-:Y:S02]  /*24db0*/  IMNMX R2, R2, R3, PT ;  /* 0x0000000302027217 */ /* 0x000fe40003800200 */
.L_x_495:
        /* <DEDUP_REMOVED lines=128> */
[----:B------:R-:W-:Y:S01]  /*255c0*/  FMNMX.FTZ R4, R19, R4, !PT ;  /* 0x0000000413047209 */ /* 0x000fe20007810000 */
[----:B------:R-:W2:Y:S01]  /*255d0*/  SHFL.BFLY PT, R71, R3, 0x1, 0x1f ;  /* 0x0c201f0003477f89 */ /* 0x000ea200000e0000 */
[----:B------:R-:W-:Y:S02]  /*255e0*/  FSEL R174, R46, -INF , !P0 ;  /* 0xff8000002eae7808 */ /* 0x000fe40004000000 */
[----:B------:R-:W-:Y:S02]  /*255f0*/  ISETP.GT.AND P0, PT, R0, 0x29, P5 ;  /* 0x000000290000780c */ /* 0x000fe40002f04270 */
        /* <DEDUP_REMOVED lines=31> */
[----:B------:R-:W-:Y:S01]  /*257f0*/  FMNMX.FTZ R3, R172, R3, !PT ;  /* 0x00000003ac037209 */ /* 0x000fe20007810000 */
[----:B------:R1:W-:Y:S01]  /*25800*/  MUFU.EX2 R50, R5 ;  /* 0x0000000500327308 */ /* 0x0003e20000000800 */
[----:B------:R-:W-:Y:S02]  /*25810*/  FMNMX.FTZ R4, R173, R4, !PT ;  /* 0x00000004ad047209 */ /* 0x000fe40007810000 */
[----:B------:R-:W-:Y:S02]  /*25820*/  ISETP.LT.OR P0, PT, R2, 0x32, P0 ;  /* 0x000000320200780c */ /* 0x000fe40000701670 */
        /* <DEDUP_REMOVED lines=8> */
[----:B------:R-:W-:Y:S02]  /*258b0*/  ISETP.GT.AND P0, PT, R0, 0x38, P1 ;  /* 0x000000380000780c */ /* 0x000fe40000f04270 */
[----:B------:R-:W-:Y:S02]  /*258c0*/  FMNMX.FTZ R4, R202, R4, !PT ;  /* 0x00000004ca047209 */ /* 0x000fe40007810000 */
[----:B------:R-:W-:Y:S01]  /*258d0*/  FMNMX.FTZ R3, R176, R3, !PT ;  /* 0x00000003b0037209 */ /* 0x000fe20007810000 */
[--C-:B-1----:R-:W-:Y:S01]  /*258e0*/  FFMA.FTZ R5, R12, c[0x0][0x2d0], -R74.reuse ;  /* 0x0000b4000c057a23 */ /* 0x102fe2000001084a */
[----:B------:R-:W-:Y:S02]  /*258f0*/  FMNMX.FTZ R4, R206, R4, !PT ;  /* 0x00000004ce047209 */ /* 0x000fe40007810000 */
[----:B------:R-:W-:Y:S01]  /*25900*/  ISETP.LT.OR P0, PT, R2, 0x39, P0 ;  /* 0x000000390200780c */ /* 0x000fe20000701670 */
[----:B------:R1:W-:Y:S01]  /*25910*/  MUFU.EX2 R87, R5 ;  /* 0x0000000500577308 */ /* 0x0003e20000000800 */
[----:B------:R-:W-:Y:S02]  /*25920*/  FMNMX.FTZ R4, R228, R4, !PT ;  /* 0x00000004e4047209 */ /* 0x000fe40007810000 */
[----:B------:R-:W-:Y:S02]  /*25930*/  FMNMX.FTZ R3, R184, R3, !PT ;  /* 0x00000003b8037209 */ /* 0x000fe40007810000 */
[----:B------:R-:W-:Y:S02]  /*25940*/  FMNMX.FTZ R4, R230, R4, !PT ;  /* 0x00000004e6047209 */ /* 0x000fe40007810000 */
[----:B------:R-:W-:Y:S02]  /*25950*/  FSEL R191, R23, -INF , !P0 ;  /* 0xff80000017bf7808 */ /* 0x000fe40004000000 */
[----:B------:R-:W-:Y:S02]  /*25960*/  FMNMX.FTZ R4, R238, R4, !PT ;  /* 0x00000004ee047209 */ /* 0x000fe40007810000 */
[----:B------:R-:W-:Y:S02]  /*25970*/  FMNMX.FTZ R3, R186, R3, !PT ;  /* 0x00000003ba037209 */ /* 0x000fe40007810000 */
        /* <DEDUP_REMOVED lines=25> */
[----:B-1----:R-:W-:Y:S01]  /*25b10*/  FMNMX.FTZ R4, R4, R6, !PT ;  /* 0x0000000604047209 */ /* 0x002fe20007810000 */
[----:B------:R-:W-:Y:S01]  /*25b20*/  FFMA.FTZ R6, R9, c[0x0][0x2d0], -R74 ;  /* 0x0000b40009067a23 */ /* 0x000fe2000001084a */
[----:B------:R-:W-:Y:S01]  /*25b30*/  FSEL R193, R75, -INF , !P1 ;  /* 0xff8000004bc17808 */ /* 0x000fe20004800000 */
[----:B------:R-:W-:Y:S01]  /*25b40*/  FMUL.FTZ R75, R71, c[0x0][0x2d0] ;  /* 0x0000b400474b7a20 */ /* 0x000fe20000410000 */
[C---:B------:R-:W-:Y:S01]  /*25b50*/  ISETP.LT.OR P1, PT, R2.reuse, 0x49, P3 ;  /* 0x000000490200780c */ /* 0x040fe20001f21670 */
[----:B------:R-:W-:Y:S01]  /*25b60*/  MUFU.EX2 R45, R6 ;  /* 0x00000006002d7308 */ /* 0x000fe20000000800 */
[----:B------:R-:W-:Y:S01]  /*25b70*/  ISETP.LT.OR P0, PT, R2, 0x4a, P0 ;  /* 0x0000004a0200780c */ /* 0x000fe20000701670 */
[----:B------:R-:W1:Y:S01]  /*25b80*/  SHFL.BFLY PT, R70, R4, 0x1, 0x1f ;  /* 0x0c201f0004467f89 */ /* 0x000e6200000e0000 */
[----:B------:R-:W-:Y:S02]  /*25b90*/  PLOP3.LUT P3, PT, PT, PT, UP2, 0x40, 0x0 ;  /* 0x000000000000781c */ /* 0x000fe40003f6e828 */
        /* <DEDUP_REMOVED lines=18> */
[----:B------:R2:W-:Y:S01]  /*25cc0*/  MUFU.EX2 R84, R5 ;  /* 0x0000000500547308 */ /* 0x0005e20000000800 */
[----:B------:R-:W-:Y:S01]  /*25cd0*/  PLOP3.LUT P0, PT, PT, PT, UP0, 0x40, 0x0 ;  /* 0x000000000000781c */ /* 0x000fe20003f0e808 */
[--C-:B------:R-:W-:Y:S01]  /*25ce0*/  FFMA.FTZ R12, R28, c[0x0][0x2d0], -R75.reuse ;  /* 0x0000b4001c0c7a23 */ /* 0x100fe2000001084b */
[C---:B------:R-:W-:Y:S01]  /*25cf0*/  ISETP.GT.AND P3, PT, R0.reuse, 0x58, P3 ;  /* 0x000000580000780c */ /* 0x040fe20001f64270 */
[--C-:B------:R-:W-:Y:S01]  /*25d00*/  FFMA.FTZ R28, R33, c[0x0][0x2d0], -R75.reuse ;  /* 0x0000b400211c7a23 */ /* 0x100fe2000001084b */
[----:B------:R-:W-:Y:S01]  /*25d10*/  ISETP.GT.AND P0, PT, R0, 0x59, P0 ;  /* 0x000000590000780c */ /* 0x000fe20000704270 */
[----:B------:R-:W-:Y:S01]  /*25d20*/  UISETP.GT.AND UP0, UPT, UR12, UR4, UPT ;  /* 0x000000040c00728c */ /* 0x000fe2000bf04270 */
[----:B------:R-:W-:Y:S01]  /*25d30*/  FMNMX.FTZ R0, R200, R3, !PT ;  /* 0x00000003c8007209 */ /* 0x000fe20007810000 */
[--C-:B------:R-:W-:Y:S01]  /*25d40*/  FFMA.FTZ R3, R20, c[0x0][0x2d0], -R75.reuse ;  /* 0x0000b40014037a23 */ /* 0x100fe2000001084b */
[----:B---3--:R-:W-:Y:S01]  /*25d50*/  F2FP.PACK_AB R78, R61, R87 ;  /* 0x000000573d4e723e */ /* 0x008fe200000000ff */
[----:B------:R-:W-:Y:S01]  /*25d60*/  MUFU.EX2 R51, R12 ;  /* 0x0000000c00337308 */ /* 0x000fe20000000800 */
[----:B------:R-:W-:Y:S01]  /*25d70*/  ISETP.LT.OR P0, PT, R2, 0x5a, P0 ;  /* 0x0000005a0200780c */ /* 0x000fe20000701670 */
[----:B------:R-:W-:Y:S01]  /*25d80*/  UIADD3 UR12, UR12, -0x1, URZ ;  /* 0xffffffff0c0c7890 */ /* 0x000fe2000fffe03f */
[----:B-1----:R-:W-:Y:S02]  /*25d90*/  FMNMX.FTZ R70, R4, R70, !PT ;  /* 0x0000004604467209 */ /* 0x002fe40007810000 */
[----:B------:R-:W-:Y:S02]  /*25da0*/  FSEL R73, R34, -INF , !P0 ;  /* 0xff80000022497808 */ /* 0x000fe40004000000 */
[C---:B------:R-:W-:Y:S01]  /*25db0*/  FSETP.NEU.FTZ.AND P0, PT, R70.reuse, -INF , PT ;  /* 0xff8000004600780b */ /* 0x040fe20003f1d000 */
[----:B------:R-:W-:Y:S01]  /*25dc0*/  FMUL.FTZ R96, R70, c[0x0][0x2d0] ;  /* 0x0000b40046607a20 */ /* 0x000fe20000410000 */
[----:B------:R-:W-:Y:S01]  /*25dd0*/  ISETP.LT.OR P3, PT, R2, 0x59, P3 ;  /* 0x000000590200780c */ /* 0x000fe20001f61670 */
[----:B------:R1:W-:Y:S01]  /*25de0*/  MUFU.EX2 R60, R3 ;  /* 0x00000003003c7308 */ /* 0x0003e20000000800 */
[--C-:B------:R-:W-:Y:S01]  /*25df0*/  FFMA.FTZ R2, R17, c[0x0][0x2d0], -R75.reuse ;  /* 0x0000b40011027a23 */ /* 0x100fe2000001084b */
[----:B------:R-:W-:Y:S02]  /*25e00*/  FMNMX.FTZ R0, R204, R0, !PT ;  /* 0x00000000cc007209 */ /* 0x000fe40007810000 */
[----:B------:R-:W-:Y:S01]  /*25e10*/  FSEL R96, R96, RZ, P0 ;  /* 0x000000ff60607208 */ /* 0x000fe20000000000 */
[--C-:B--2---:R-:W-:Y:S01]  /*25e20*/  FFMA.FTZ R5, R13, c[0x0][0x2d0], -R75.reuse ;  /* 0x0000b4000d057a23 */ /* 0x104fe2000001084b */
[----:B------:R-:W-:Y:S03]  /*25e30*/  FSEL R203, R35, -INF , !P3 ;  /* 0xff80000023cb7808 */ /* 0x000fe60005800000 */
[--C-:B------:R-:W-:Y:S01]  /*25e40*/  FFMA.FTZ R4, R19, c[0x0][0x2d0], -R96.reuse ;  /* 0x0000b40013047a23 */ /* 0x100fe20000010860 */
[----:B------:R2:W3:Y:S01]  /*25e50*/  MUFU.EX2 R86, R2 ;  /* 0x0000000200567308 */ /* 0x0004e20000000800 */
[----:B------:R-:W-:Y:S01]  /*25e60*/  FMNMX.FTZ R0, R203, R0, !PT ;  /* 0x00000000cb007209 */ /* 0x000fe20007810000 */
[--C-:B------:R-:W-:Y:S02]  /*25e70*/  FFMA.FTZ R32, R32, c[0x0][0x2d0], -R96.reuse ;  /* 0x0000b40020207a23 */ /* 0x100fe40000010860 */
[--C-:B------:R-:W-:Y:S01]  /*25e80*/  FFMA.FTZ R44, R44, c[0x0][0x2d0], -R96.reuse ;  /* 0x0000b4002c2c7a23 */ /* 0x100fe20000010860 */
[----:B------:R-:W-:Y:S05]  /*25e90*/  FMNMX.FTZ R0, R73, R0, !PT ;  /* 0x0000000049007209 */ /* 0x000fea0007810000 */
[----:B------:R-:W-:Y:S01]  /*25ea0*/  MUFU.EX2 R36, R4 ;  /* 0x0000000400247308 */ /* 0x000fe20000000800 */
[--C-:B-1----:R-:W-:Y:S02]  /*25eb0*/  FFMA.FTZ R3, R8, c[0x0][0x2d0], -R96.reuse ;  /* 0x0000b40008037a23 */ /* 0x102fe40000010860 */
[----:B------:R-:W-:Y:S07]  /*25ec0*/  FFMA.FTZ R8, R26, c[0x0][0x2d0], -R75 ;  /* 0x0000b4001a087a23 */ /* 0x000fee000001084b */
[----:B------:R1:W-:Y:S01]  /*25ed0*/  MUFU.EX2 R57, R3 ;  /* 0x0000000300397308 */ /* 0x0003e20000000800 */
[----:B--2---:R-:W2:Y:S01]  /*25ee0*/  SHFL.BFLY PT, R2, R0, 0x2, 0x1f ;  /* 0x0c401f0000027f89 */ /* 0x004ea200000e0000 */
[----:B---3--:R-:W-:Y:S08]  /*25ef0*/  F2FP.PACK_AB R79, R60, R86 ;  /* 0x000000563c4f723e */ /* 0x008ff000000000ff */
[----:B------:R-:W3:Y:S10]  /*25f00*/  MUFU.EX2 R49, R5 ;  /* 0x0000000500317308 */ /* 0x000ef40000000800 */
[----:B------:R-:W-:Y:S01]  /*25f10*/  MUFU.EX2 R63, R8 ;  /* 0x00000008003f7308 */ /* 0x000fe20000000800 */
[--C-:B-1----:R-:W-:Y:S09]  /*25f20*/  FFMA.FTZ R3, R15, c[0x0][0x2d0], -R96.reuse ;  /* 0x0000b4000f037a23 */ /* 0x102ff20000010860 */
[----:B------:R1:W4:Y:S01]  /*25f30*/  MUFU.EX2 R37, R3 ;  /* 0x0000000300257308 */ /* 0x0003220000000800 */
[----:B---3--:R-:W-:Y:S01]  /*25f40*/  F2FP.PACK_AB R77, R49, R84 ;  /* 0x00000054314d723e */ /* 0x008fe200000000ff */
[----:B-1----:R-:W-:Y:S02]  /*25f50*/  FFMA.FTZ R3, R16, c[0x0][0x2d0], -R96 ;  /* 0x0000b40010037a23 */ /* 0x002fe40000010860 */
[--C-:B------:R-:W-:Y:S06]  /*25f60*/  FFMA.FTZ R16, R29, c[0x0][0x2d0], -R74.reuse ;  /* 0x0000b4001d107a23 */ /* 0x100fec000001084a */
[----:B------:R2:W-:Y:S10]  /*25f70*/  MUFU.EX2 R85, R3 ;  /* 0x0000000300557308 */ /* 0x0005f40000000800 */
[----:B------:R-:W-:Y:S01]  /*25f80*/  MUFU.EX2 R34, R16 ;  /* 0x0000001000227308 */ /* 0x000fe20000000800 */
[----:B--2---:R-:W-:Y:S01]  /*25f90*/  FMNMX.FTZ R3, R0, R2, !PT ;  /* 0x0000000200037209 */ /* 0x004fe20007810000 */
[----:B------:R-:W-:Y:S01]  /*25fa0*/  FFMA.FTZ R2, R22, c[0x0][0x2d0], -R74 ;  /* 0x0000b40016027a23 */ /* 0x000fe2000001084a */
[----:B------:R-:W-:Y:S07]  /*25fb0*/  FSEL R0, R72, RZ, P2 ;  /* 0x000000ff48007208 */ /* 0x000fee0001000000 */
[----:B------:R1:W-:Y:S01]  /*25fc0*/  MUFU.EX2 R89, R2 ;  /* 0x0000000200597308 */ /* 0x0003e20000000800 */
[----:B------:R-:W2:Y:S01]  /*25fd0*/  SHFL.BFLY PT, R4, R3, 0x1, 0x1f ;  /* 0x0c201f0003047f89 */ /* 0x000ea200000e0000 */
[----:B------:R-:W-:Y:S01]  /*25fe0*/  FADD.FTZ R0, -R0, R100 ;  /* 0x0000006400007221 */ /* 0x000fe20000010100 */
[----:B------:R-:W-:Y:S03]  /*25ff0*/  MOV R100, R45 ;  /* 0x0000002d00647202 */ /* 0x000fe60000000f00 */
[----:B------:R-:W-:Y:S01]  /*26000*/  FMUL.FTZ R0, R0, c[0x0][0x2d0] ;  /* 0x0000b40000007a20 */ /* 0x000fe20000410000 */
[----:B------:R-:W-:Y:S03]  /*26010*/  F2FP.PACK_AB R76, R50, R100 ;  /* 0x00000064324c723e */ /* 0x000fe600000000ff */
        /* <DEDUP_REMOVED lines=14> */
[----:B------:R-:W-:Y:S01]  /*26100*/  F2FP.PACK_AB R64, R101, R57 ;  /* 0x000000396540723e */ /* 0x000fe200000000ff */
[----:B------:R-:W-:Y:S02]  /*26110*/  FMUL.FTZ R0, R0, c[0x0][0x2d0] ;  /* 0x0000b40000007a20 */ /* 0x000fe40000410000 */
[C---:B------:R-:W-:Y:S01]  /*26120*/  FMUL.FTZ R33, R69.reuse, R133 ;  /* 0x0000008545217220 */ /* 0x040fe20000410000 */
[----:B------:R-:W-:Y:S01]  /*26130*/  MUFU.EX2 R105, R92 ;  /* 0x0000005c00697308 */ /* 0x000fe20000000800 */
[----:B------:R-:W-:Y:S02]  /*26140*/  IMAD.MOV.U32 R116, RZ, RZ, R86 ;  /* 0x000000ffff747224 */ /* 0x000fe400078e0056 */
[--C-:B------:R-:W-:Y:S02]  /*26150*/  FFMA.FTZ R4, R24, c[0x0][0x2d0], -R97.reuse ;  /* 0x0000b40018047a23 */ /* 0x100fe40000010861 */
[----:B------:R-:W-:Y:S01]  /*26160*/  FMUL.FTZ R17, R69, R117 ;  /* 0x0000007545117220 */ /* 0x000fe20000410000 */
[----:B------:R-:W-:Y:S01]  /*26170*/  MOV R117, R57 ;  /* 0x0000003900757202 */ /* 0x000fe20000000f00 */
[--C-:B------:R-:W-:Y:S02]  /*26180*/  FFMA.FTZ R58, R58, c[0x0][0x2d0], -R97.reuse ;  /* 0x0000b4003a3a7a23 */ /* 0x100fe40000010861 */
[----:B------:R-:W-:Y:S01]  /*26190*/  FFMA.FTZ R62, R62, c[0x0][0x2d0], -R97 ;  /* 0x0000b4003e3e7a23 */ /* 0x000fe20000010861 */
[----:B------:R2:W3:Y:S01]  /*261a0*/  MUFU.EX2 R2, R0 ;  /* 0x0000000000027308 */ /* 0x0004e20000000800 */
[----:B------:R-:W-:Y:S02]  /*261b0*/  FFMA.FTZ R24, R30, c[0x0][0x2d0], -R75 ;  /* 0x0000b4001e187a23 */ /* 0x000fe4000001084b */
[C---:B-1----:R-:W-:Y:S02]  /*261c0*/  FMUL.FTZ R19, R68.reuse, R119 ;  /* 0x0000007744137220 */ /* 0x042fe40000410000 */
[C---:B------:R-:W-:Y:S01]  /*261d0*/  FMUL.FTZ R7, R68.reuse, R107 ;  /* 0x0000006b44077220 */ /* 0x040fe20000410000 */
[----:B------:R-:W-:Y:S01]  /*261e0*/  MOV R107, R36 ;  /* 0x00000024006b7202 */ /* 0x000fe20000000f00 */
[----:B------:R-:W-:Y:S01]  /*261f0*/  FMUL.FTZ R6, R68, R106 ;  /* 0x0000006a44067220 */ /* 0x000fe20000410000 */
[----:B------:R-:W-:Y:S02]  /*26200*/  LDSM.16.MT88.4 R36, [R212+0x100] ;  /* 0x00010000d424783b */ /* 0x000fe40000004200 */
[----:B------:R1:W-:Y:S01]  /*26210*/  MUFU.EX2 R227, R4 ;  /* 0x0000000400e37308 */ /* 0x0003e20000000800 */
[----:B------:R-:W-:Y:S09]  /*26220*/  F2FP.PACK_AB R66, R107, R85 ;  /* 0x000000556b42723e */ /* 0x000ff200000000ff */
[----:B------:R4:W-:Y:S01]  /*26230*/  MUFU.EX2 R35, R24 ;  /* 0x0000001800237308 */ /* 0x0009e20000000800 */
[--C-:B--2---:R-:W-:Y:S02]  /*26240*/  FFMA.FTZ R0, R18, c[0x0][0x2d0], -R97.reuse ;  /* 0x0000b40012007a23 */ /* 0x104fe40000010861 */
[----:B------:R-:W-:Y:S02]  /*26250*/  FMUL.FTZ R18, R68, R118 ;  /* 0x0000007644127220 */ /* 0x000fe40000410000 */
[C---:B---3--:R-:W-:Y:S05]  /*26260*/  FMUL.FTZ R8, R2.reuse, R108 ;  /* 0x0000006c02087220 */ /* 0x048fea0000410000 */
[----:B------:R2:W-:Y:S01]  /*26270*/  MUFU.EX2 R205, R0 ;  /* 0x0000000000cd7308 */ /* 0x0005e20000000800 */
[C---:B------:R-:W-:Y:S02]  /*26280*/  FMUL.FTZ R9, R2.reuse, R109 ;  /* 0x0000006d02097220 */ /* 0x040fe40000410000 */
[C---:B------:R-:W-:Y:S01]  /*26290*/  FMUL.FTZ R12, R2.reuse, R112 ;  /* 0x00000070020c7220 */ /* 0x040fe20000410000 */
[----:B------:R-:W-:Y:S01]  /*262a0*/  MOV R112, R87 ;  /* 0x0000005700707202 */ /* 0x000fe20000000f00 */
[--C-:B-1----:R-:W-:Y:S02]  /*262b0*/  FFMA.FTZ R4, R25, c[0x0][0x2d0], -R97.reuse ;  /* 0x0000b40019047a23 */ /* 0x102fe40000010861 */
[C---:B------:R-:W-:Y:S02]  /*262c0*/  FMUL.FTZ R13, R2.reuse, R113 ;  /* 0x00000071020d7220 */ /* 0x040fe40000410000 */
[----:B------:R-:W-:Y:S01]  /*262d0*/  IMAD.MOV.U32 R113, RZ, RZ, R84 ;  /* 0x000000ffff717224 */ /* 0x000fe200078e0054 */
[----:B------:R1:W3:Y:S01]  /*262e0*/  MUFU.EX2 R229, R4 ;  /* 0x0000000400e57308 */ /* 0x0002e20000000800 */
[C---:B------:R-:W-:Y:S02]  /*262f0*/  FMUL.FTZ R25, R2.reuse, R125 ;  /* 0x0000007d02197220 */ /* 0x040fe40000410000 */
[C---:B------:R-:W-:Y:S02]  /*26300*/  FMUL.FTZ R29, R2.reuse, R129 ;  /* 0x00000081021d7220 */ /* 0x040fe40000410000 */
[C---:B----4-:R-:W-:Y:S02]  /*26310*/  FMUL.FTZ R24, R2.reuse, R124 ;  /* 0x0000007c02187220 */ /* 0x050fe40000410000 */
[C---:B------:R-:W-:Y:S02]  /*26320*/  FMUL.FTZ R45, R2.reuse, R145 ;  /* 0x00000091022d7220 */ /* 0x040fe40000410000 */
[C---:B------:R-:W-:Y:S01]  /*26330*/  FMUL.FTZ R57, R2.reuse, R157 ;  /* 0x0000009d02397220 */ /* 0x040fe20000410000 */
[----:B------:R4:W-:Y:S01]  /*26340*/  MUFU.EX2 R124, R32 ;  /* 0x00000020007c7308 */ /* 0x0009e20000000800 */
[----:B------:R-:W-:Y:S02]  /*26350*/  IMAD.MOV.U32 R108, RZ, RZ, R60 ;  /* 0x000000ffff6c7224 */ /* 0x000fe400078e003c */
[----:B------:R-:W-:Y:S01]  /*26360*/  FMUL.FTZ R60, R2, R160 ;  /* 0x000000a0023c7220 */ /* 0x000fe20000410000 */
[----:B------:R-:W-:Y:S01]  /*26370*/  MOV R160, R116 ;  /* 0x0000007400a07202 */ /* 0x000fe20000000f00 */
[----:B--2---:R-:W-:Y:S02]  /*26380*/  FFMA.FTZ R0, R21, c[0x0][0x2d0], -R97 ;  /* 0x0000b40015007a23 */ /* 0x004fe40000010861 */
[----:B------:R-:W2:Y:S03]  /*26390*/  LDSM.16.MT88.4 R20, [R209+0x100] ;  /* 0x00010000d114783b */ /* 0x000ea60000004200 */
[----:B------:R5:W5:Y:S01]  /*263a0*/  MUFU.EX2 R207, R0 ;  /* 0x0000000000cf7308 */ /* 0x000b620000000800 */
[----:B-1----:R-:W-:Y:S01]  /*263b0*/  FFMA.FTZ R4, R27, c[0x0][0x2d0], -R74 ;  /* 0x0000b4001b047a23 */ /* 0x002fe2000001084a */
[----:B---3--:R-:W-:Y:S08]  /*263c0*/  F2FP.PACK_AB R67, R229, R227 ;  /* 0x000000e3e543723e */ /* 0x008ff000000000ff */
[----:B------:R1:W-:Y:S01]  /*263d0*/  MUFU.EX2 R91, R4 ;  /* 0x00000004005b7308 */ /* 0x0003e20000000800 */
[----:B----4-:R-:W-:Y:S01]  /*263e0*/  FMUL.FTZ R32, R69, R132 ;  /* 0x0000008445207220 */ /* 0x010fe20000410000 */
[----:B-----5:R-:W-:Y:S02]  /*263f0*/  FSEL R0, R3, RZ, P0 ;  /* 0x000000ff03007208 */ /* 0x020fe40000000000 */
[----:B------:R-:W-:Y:S02]  /*26400*/  F2FP.PACK_AB R65, R207, R205 ;  /* 0x000000cdcf41723e */ /* 0x000fe400000000ff */
[----:B------:R-:W-:Y:S01]  /*26410*/  PLOP3.LUT P0, PT, PT, PT, UP0, 0x80, 0x0 ;  /* 0x000000000000781c */ /* 0x000fe20003f0f008 */
[----:B------:R-:W-:Y:S04]  /*26420*/  FADD.FTZ R0, -R0, R103 ;  /* 0x0000006700007221 */ /* 0x000fe80000010100 */
[----:B------:R-:W-:Y:S02]  /*26430*/  FMUL.FTZ R0, R0, c[0x0][0x2d0] ;  /* 0x0000b40000007a20 */ /* 0x000fe40000410000 */
[----:B-1----:R-:W-:Y:S02]  /*26440*/  FMUL.FTZ R4, R69, R104 ;  /* 0x0000006845047220 */ /* 0x002fe40000410000 */
[----:B------:R-:W-:Y:S02]  /*26450*/  IMAD.MOV.U32 R104, RZ, RZ, R89 ;  /* 0x000000ffff687224 */ /* 0x000fe400078e0059 */
[----:B------:R-:W1:Y:S03]  /*26460*/  MUFU.EX2 R0, R0 ;  /* 0x0000000000007308 */ /* 0x000e660000000800 */
[-C--:B--2---:R-:W-:Y:S01]  /*26470*/  HMMA.16816.F32 R4, R76, R20.reuse, R4 ;  /* 0x000000144c04723c */ /* 0x084fe20000001804 */
        /* <DEDUP_REMOVED lines=37> */
[-C--:B------:R-:W-:Y:S01]  /*266d0*/  HMMA.16816.F32 R20, R76, R36.reuse, R20 ;  /* 0x000000244c14723c */ /* 0x080fe20000001814 */
[----:B---3--:R-:W-:Y:S02]  /*266e0*/  IMAD.MOV.U32 R123, RZ, RZ, R59 ;  /* 0x000000ffff7b7224 */ /* 0x008fe400078e003b */
[----:B------:R-:W-:Y:S02]  /*266f0*/  FMUL.FTZ R59, R0, R159 ;  /* 0x0000009f003b7220 */ /* 0x000fe40000410000 */
[C---:B----4-:R-:W-:Y:S02]  /*26700*/  FMUL.FTZ R48, R69.reuse, R148 ;  /* 0x0000009445307220 */ /* 0x050fe40000410000 */
        /* <DEDUP_REMOVED lines=148> */
[----:B--2---:R-:W-:Y:S01]  /*27050*/  FFMA.FTZ R92, R191, c[0x0][0x2d0], -R97 ;  /* 0x0000b400bf5c7a23 */ /* 0x004fe20000010861 */
[----:B------:R-:W-:Y:S08]  /*27060*/  MOV R191, R106 ;  /* 0x0000006a00bf7202 */ /* 0x000ff00000000f00 */
[----:B------:R2:W-:Y:S01]  /*27070*/  MUFU.EX2 R103, R92 ;  /* 0x0000005c00677308 */ /* 0x0005e20000000800 */
[--C-:B---3--:R-:W-:Y:S09]  /*27080*/  FFMA.FTZ R84, R187, c[0x0][0x2d0], -R96.reuse ;  /* 0x0000b400bb547a23 */ /* 0x108ff20000010860 */
[----:B------:R3:W-:Y:S01]  /*27090*/  MUFU.EX2 R185, R84 ;  /* 0x0000005400b97308 */ /* 0x0007e20000000800 */
[----:B-1----:R-:W1:Y:S01]  /*270a0*/  LDSM.16.MT88.4 R88, [R211+0x1100] ;  /* 0x00110000d358783b */ /* 0x002e620000004200 */
[----:B--2---:R-:W-:Y:S01]  /*270b0*/  FFMA.FTZ R92, R201, c[0x0][0x2d0], -R75 ;  /* 0x0000b400c95c7a23 */ /* 0x004fe2000001084b */
[----:B------:R-:W-:Y:S02]  /*270c0*/  MOV R201, R120 ;  /* 0x0000007800c97202 */ /* 0x000fe40000000f00 */
[----:B------:R-:W-:Y:S05]  /*270d0*/  MOV R120, R110 ;  /* 0x0000006e00787202 */ /* 0x000fea0000000f00 */
[----:B------:R2:W-:Y:S01]  /*270e0*/  MUFU.EX2 R181, R92 ;  /* 0x0000005c00b57308 */ /* 0x0005e20000000800 */
[----:B---3--:R-:W-:Y:S02]  /*270f0*/  FFMA.FTZ R84, R189, c[0x0][0x2d0], -R96 ;  /* 0x0000b400bd547a23 */ /* 0x008fe40000010860 */
[----:B------:R-:W-:Y:S07]  /*27100*/  IMAD.MOV.U32 R189, RZ, RZ, R100 ;  /* 0x000000ffffbd7224 */ /* 0x000fee00078e0064 */
[----:B------:R3:W4:Y:S01]  /*27110*/  MUFU.EX2 R187, R84 ;  /* 0x0000005400bb7308 */ /* 0x0007220000000800 */
[----:B--2---:R-:W-:Y:S01]  /*27120*/  LDSM.16.MT88.4 R92, [R210+0x1900] ;  /* 0x00190000d25c783b */ /* 0x004fe20000004200 */
[-C--:B-1----:R-:W-:Y:S08]  /*27130*/  HMMA.16816.F32 R52, R76, R88.reuse, R52 ;  /* 0x000000584c34723c */ /* 0x082ff00000001834 */
[C---:B------:R-:W-:Y:S01]  /*27140*/  HMMA.16816.F32 R56, R80.reuse, R88, R56 ;  /* 0x000000585038723c */ /* 0x040fe20000001838 */
[--C-:B---3--:R-:W-:Y:S03]  /*27150*/  FFMA.FTZ R84, R198, c[0x0][0x2d0], -R74.reuse ;  /* 0x0000b400c6547a23 */ /* 0x108fe6000001084a */
[----:B------:R-:W-:Y:S01]  /*27160*/  IMAD.MOV.U32 R198, RZ, RZ, R109 ;  /* 0x000000ffffc67224 */ /* 0x000fe200078e006d */
[----:B------:R1:W-:Y:S02]  /*27170*/  MUFU.EX2 R183, R84 ;  /* 0x0000005400b77308 */ /* 0x0003e40000000800 */
[----:B------:R-:W-:Y:S01]  /*27180*/  FFMA.FTZ R88, R178, c[0x0][0x2d0], -R97 ;  /* 0x0000b400b2587a23 */ /* 0x000fe20000010861 */
        /* <DEDUP_REMOVED lines=16> */
[----:B---3--:R-:W-:Y:S02]  /*27290*/  FFMA.FTZ R80, R199, c[0x0][0x2d0], -R75 ;  /* 0x0000b400c7507a23 */ /* 0x008fe4000001084b */
[----:B------:R-:W-:Y:S05]  /*272a0*/  IMAD.MOV.U32 R199, RZ, RZ, R115 ;  /* 0x000000ffffc77224 */ /* 0x000fea00078e0073 */
        /* <DEDUP_REMOVED lines=26> */
[----:B------:R1:W-:Y:S02]  /*27450*/  MUFU.EX2 R157, R84 ;  /* 0x00000054009d7308 */ /* 0x0003e40000000800 */
[----:B------:R-:W-:Y:S01]  /*27460*/  FFMA.FTZ R92, R193, c[0x0][0x2d0], -R97 ;  /* 0x0000b400c15c7a23 */ /* 0x000fe20000010861 */
[-C--:B------:R-:W-:Y:S01]  /*27470*/  HMMA.16816.F32 R44, R80, R94.reuse, R44 ;  /* 0x0000005e502c723c */ /* 0x080fe2000000182c */
[--C-:B--2---:R-:W-:Y:S03]  /*27480*/  FFMA.FTZ R88, R228, c[0x0][0x2d0], -R96.reuse ;  /* 0x0000b400e4587a23 */ /* 0x104fe60000010860 */
        /* <DEDUP_REMOVED lines=74> */
[----:B---3--:R-:W-:Y:S07]  /*27930*/  FFMA.FTZ R74, R239, c[0x0][0x2d0], -R96 ;  /* 0x0000b400ef4a7a23 */ /* 0x008fee0000010860 */
        /* <DEDUP_REMOVED lines=157> */
.L_x_481:
        /* <DEDUP_REMOVED lines=121> */
.L_x_383:
[----:B------:R-:W-:Y:S01]  /*28aa0*/  USHF.R.S32.HI UR9, URZ, 0x1f, UR17 ;  /* 0x0000001f3f097899 */ /* 0x000fe20008011411 */
[----:B------:R-:W-:Y:S05]  /*28ab0*/  @P4 BRA `(.L_x_500) ;  /* 0x000014d000004947 */ /* 0x000fea0003800000 */
[----:B------:R-:W1:Y:S01]  /*28ac0*/  S2R R40, SR_TID.X ;  /* 0x0000000000287919 */ /* 0x000e620000002100 */
[----:B------:R-:W-:Y:S01]  /*28ad0*/  IMAD.MOV.U32 R6, RZ, RZ, -0x10 ;  /* 0xfffffff0ff067424 */ /* 0x000fe200078e00ff */
[----:B------:R-:W-:Y:S01]  /*28ae0*/  F2FP.PACK_AB R5, R105, R104 ;  /* 0x000000686905723e */ /* 0x000fe200000000ff */
[----:B------:R-:W-:Y:S01]  /*28af0*/  ULDC.64 UR6, c[0x0][0x500] ;  /* 0x0001400000067ab9 */ /* 0x000fe20000000a00 */
[----:B------:R-:W-:Y:S01]  /*28b00*/  F2FP.PACK_AB R26, R26, R106 ;  /* 0x0000006a1a1a723e */ /* 0x000fe200000000ff */
[----:B------:R-:W-:Y:S01]  /*28b10*/  UISETP.NE.U32.AND UP1, UPT, URZ, UR6, UPT ;  /* 0x000000063f00728c */ /* 0x000fe2000bf25070 */
[----:B------:R-:W-:Y:S01]  /*28b20*/  F2FP.PACK_AB R7, R117, R116 ;  /* 0x000000747507723e */ /* 0x000fe200000000ff */
[----:B------:R-:W-:Y:S01]  /*28b30*/  ULDC.64 UR4, c[0x0][0x508] ;  /* 0x0001420000047ab9 */ /* 0x000fe20000000a00 */
[----:B------:R-:W-:Y:S01]  /*28b40*/  F2FP.PACK_AB R29, R29, R118 ;  /* 0x000000761d1d723e */ /* 0x000fe200000000ff */
[----:B------:R-:W-:Y:S01]  /*28b50*/  UISETP.NE.AND.EX UP1, UPT, URZ, UR7, UPT, UP1 ;  /* 0x000000073f00728c */ /* 0x000fe2000bf25310 */
[----:B------:R-:W-:Y:S01]  /*28b60*/  F2FP.PACK_AB R33, R33, R108 ;  /* 0x0000006c2121723e */ /* 0x000fe200000000ff */
[----:B------:R-:W-:Y:S01]  /*28b70*/  UISETP.NE.U32.AND UP0, UPT, URZ, UR4, UPT ;  /* 0x000000043f00728c */ /* 0x000fe2000bf05070 */
[----:B------:R-:W-:Y:S01]  /*28b80*/  F2FP.PACK_AB R110, R111, R110 ;  /* 0x0000006e6f6e723e */ /* 0x000fe200000000ff */
[----:B------:R-:W-:Y:S01]  /*28b90*/  ULDC.64 UR6, c[0x0][0x500] ;  /* 0x0001400000067ab9 */ /* 0x000fe20000000a00 */
[----:B------:R-:W-:Y:S01]  /*28ba0*/  F2FP.PACK_AB R32, R32, R112 ;  /* 0x000000702020723e */ /* 0x000fe200000000ff */
[----:B------:R-:W-:Y:S01]  /*28bb0*/  UMOV UR4, 0x4 ;  /* 0x0000000400047882 */ /* 0x000fe20000000000 */
[----:B------:R-:W-:Y:S01]  /*28bc0*/  F2FP.PACK_AB R114, R115, R114 ;  /* 0x000000727372723e */ /* 0x000fe200000000ff */
[----:B------:R-:W-:Y:S01]  /*28bd0*/  UIMAD.WIDE UR6, UR22, UR4, UR6 ;  /* 0x00000004160672a5 */ /* 0x000fe2000f8e0206 */
[----:B------:R-:W-:Y:S01]  /*28be0*/  F2FP.PACK_AB R28, R28, R120 ;  /* 0x000000781c1c723e */ /* 0x000fe200000000ff */
[----:B------:R-:W-:Y:S01]  /*28bf0*/  UISETP.NE.AND.EX UP0, UPT, URZ, UR5, UPT, UP0 ;  /* 0x000000053f00728c */ /* 0x000fe2000bf05300 */
[----:B------:R-:W-:-:S02]  /*28c00*/  F2FP.PACK_AB R27, R27, R122 ;  /* 0x0000007a1b1b723e */ /* 0x000fc400000000ff */
[----:B------:R-:W-:Y:S02]  /*28c10*/  F2FP.PACK_AB R21, R21, R132 ;  /* 0x000000841515723e */ /* 0x000fe400000000ff */
[----:B-1----:R-:W-:Y:S02]  /*28c20*/  SHF.R.S32.HI R41, RZ, 0x1f, R40 ;  /* 0x0000001fff297819 */ /* 0x002fe40000011428 */
[----:B------:R-:W-:Y:S02]  /*28c30*/  F2FP.PACK_AB R25, R25, R134 ;  /* 0x000000861919723e */ /* 0x000fe400000000ff */
[CC--:B------:R-:W-:Y:S02]  /*28c40*/  LEA.HI R2, R41.reuse, R40.reuse, RZ, 0x2 ;  /* 0x0000002829027211 */ /* 0x0c0fe400078f10ff */
[----:B------:R-:W-:Y:S02]  /*28c50*/  LEA.HI R35, R41, R40, RZ, 0x5 ;  /* 0x0000002829237211 */ /* 0x000fe400078f28ff */
[----:B------:R-:W-:-:S02]  /*28c60*/  SHF.R.S32.HI R3, RZ, 0x2, R2 ;  /* 0x00000002ff037819 */ /* 0x000fc40000011402 */
[----:B------:R-:W-:Y:S02]  /*28c70*/  SHF.R.S32.HI R0, RZ, 0x1f, R2 ;  /* 0x0000001fff007819 */ /* 0x000fe40000011402 */
[----:B------:R-:W-:Y:S02]  /*28c80*/  SHF.R.S32.HI R34, RZ, 0x5, R35 ;  /* 0x00000005ff227819 */ /* 0x000fe40000011423 */
[----:B------:R-:W-:Y:S02]  /*28c90*/  LEA.HI R0, R0, R3, RZ, 0x3 ;  /* 0x0000000300007211 */ /* 0x000fe400078f18ff */
[----:B------:R-:W-:Y:S02]  /*28ca0*/  F2FP.PACK_AB R31, R31, R124 ;  /* 0x0000007c1f1f723e */ /* 0x000fe400000000ff */
[----:B------:R-:W-:Y:S02]  /*28cb0*/  LOP3.LUT R0, R0, 0xfffffff8, RZ, 0xc0, !PT ;  /* 0xfffffff800007812 */ /* 0x000fe400078ec0ff */
[----:B------:R-:W-:-:S02]  /*28cc0*/  F2FP.PACK_AB R126, R127, R126 ;  /* 0x0000007e7f7e723e */ /* 0x000fc400000000ff */
[----:B------:R-:W-:Y:S01]  /*28cd0*/  F2FP.PACK_AB R30, R30, R128 ;  /* 0x000000801e1e723e */ /* 0x000fe200000000ff */
[----:B------:R-:W-:Y:S01]  /*28ce0*/  IMAD.IADD R3, R3, 0x1, -R0 ;  /* 0x0000000103037824 */ /* 0x000fe200078e0a00 */
[----:B------:R-:W-:Y:S02]  /*28cf0*/  LOP3.LUT R0, R2, 0xfffffffc, RZ, 0xc0, !PT ;  /* 0xfffffffc02007812 */ /* 0x000fe400078ec0ff */
[----:B------:R-:W-:Y:S01]  /*28d00*/  F2FP.PACK_AB R130, R131, R130 ;  /* 0x000000828382723e */ /* 0x000fe200000000ff */
[----:B------:R-:W-:Y:S01]  /*28d10*/  IMAD.SHL.U32 R2, R3, 0x40, RZ ;  /* 0x0000004003027824 */ /* 0x000fe200078e00ff */
[----:B------:R-:W-:Y:S01]  /*28d20*/  F2FP.PACK_AB R24, R24, R136 ;  /* 0x000000881818723e */ /* 0x000fe200000000ff */
[----:B------:R-:W-:Y:S01]  /*28d30*/  IMAD.IADD R17, R40, 0x1, -R0 ;  /* 0x0000000128117824 */ /* 0x000fe200078e0a00 */
[----:B------:R-:W-:Y:S02]  /*28d40*/  F2FP.PACK_AB R23, R23, R138 ;  /* 0x0000008a1717723e */ /* 0x000fe400000000ff */
[----:B------:R-:W-:Y:S01]  /*28d50*/  LOP3.LUT R0, R2, 0x1c0, RZ, 0xc0, !PT ;  /* 0x000001c002007812 */ /* 0x000fe200078ec0ff */
[----:B------:R-:W-:Y:S01]  /*28d60*/  IMAD R4, R34, 0x200, R17 ;  /* 0x0000020022047824 */ /* 0x000fe200078e0211 */
[----:B------:R-:W-:-:S02]  /*28d70*/  F2FP.PACK_AB R19, R19, R148 ;  /* 0x000000941313723e */ /* 0x000fc400000000ff */
[----:B------:R-:W-:Y:S02]  /*28d80*/  LEA.HI R2, R0, R0, RZ, 0x1d ;  /* 0x0000000000027211 */ /* 0x000fe400078fe8ff */
[----:B------:R-:W-:Y:S02]  /*28d90*/  LOP3.LUT R0, R3, 0x1, RZ, 0xc0, !PT ;  /* 0x0000000103007812 */ /* 0x000fe400078ec0ff */
[----:B------:R-:W-:Y:S01]  /*28da0*/  F2FP.PACK_AB R15, R15, R150 ;  /* 0x000000960f0f723e */ /* 0x000fe200000000ff */
[----:B------:R-:W-:Y:S01]  /*28db0*/  IMAD.U32 R2, R4, 0x2, R2 ;  /* 0x0000000204027824 */ /* 0x000fe200078e0002 */
[----:B------:R-:W-:Y:S02]  /*28dc0*/  ISETP.NE.U32.AND P0, PT, R0, 0x1, PT ;  /* 0x000000010000780c */ /* 0x000fe40003f05070 */
[----:B------:R-:W-:Y:S01]  /*28dd0*/  F2FP.PACK_AB R22, R22, R140 ;  /* 0x0000008c1616723e */ /* 0x000fe200000000ff */
[----:B------:R-:W-:Y:S01]  /*28de0*/  IMAD.SHL.U32 R2, R2, 0x2, RZ ;  /* 0x0000000202027824 */ /* 0x000fe200078e00ff */
[----:B------:R-:W-:Y:S01]  /*28df0*/  BAR.SYNC.DEFER_BLOCKING 0x1, 0x80 ;  /* 0x0042000000007b1d */ /* 0x000fe20000010000 */
[----:B------:R-:W-:-:S02]  /*28e00*/  SEL R6, R6, 0x10, !P0 ;  /* 0x0000001006067807 */ /* 0x000fc40004000000 */
[----:B------:R-:W-:Y:S02]  /*28e10*/  R2P PR, R3, 0x6 ;  /* 0x0000000603007804 */ /* 0x000fe40000000000 */
[C---:B------:R-:W-:Y:S01]  /*28e20*/  IADD3 R4, R2.reuse, 0x80, RZ ;  /* 0x0000008002047810 */ /* 0x040fe20007ffe0ff */
[C---:B------:R-:W-:Y:S01]  /*28e30*/  IMAD.IADD R3, R2.reuse, 0x1, R6 ;  /* 0x0000000102037824 */ /* 0x040fe200078e0206 */
[----:B------:R-:W-:Y:S02]  /*28e40*/  IADD3 R0, R2, 0xc0, RZ ;  /* 0x000000c002007810 */ /* 0x000fe40007ffe0ff */
[----:B------:R-:W-:Y:S02]  /*28e50*/  F2FP.PACK_AB R142, R143, R142 ;  /* 0x0000008e8f8e723e */ /* 0x000fe400000000ff */
[----:B------:R-:W-:Y:S02]  /*28e60*/  F2FP.PACK_AB R14, R14, R144 ;  /* 0x000000900e0e723e */ /* 0x000fe400000000ff */
[----:B------:R-:W-:-:S02]  /*28e70*/  F2FP.PACK_AB R20, R20, R146 ;  /* 0x000000921414723e */ /* 0x000fc400000000ff */
[----:B------:R-:W-:Y:S02]  /*28e80*/  F2FP.PACK_AB R18, R18, R152 ;  /* 0x000000981212723e */ /* 0x000fe400000000ff */
[----:B------:R-:W-:Y:S02]  /*28e90*/  @P2 IADD3 R0, R4, -0x40, RZ ;  /* 0xffffffc004002810 */ /* 0x000fe40007ffe0ff */
[----:B------:R-:W-:Y:S02]  /*28ea0*/  F2FP.PACK_AB R16, R16, R154 ;  /* 0x0000009a1010723e */ /* 0x000fe400000000ff */
        /* <DEDUP_REMOVED lines=9> */
[----:B------:R-:W-:-:S03]  /*28f40*/  PLOP3.LUT P0, PT, PT, PT, UP1, 0x80, 0x0 ;  /* 0x000000000000781c */ /* 0x000fc60003f0f018 */
[----:B------:R-:W-:Y:S04]  /*28f50*/  STS [R3+0x480], R29 ;  /* 0x0004801d03007388 */ /* 0x000fe80000000800 */
[----:B------:R-:W-:Y:S04]  /*28f60*/  STS [R2+0x2080], R33 ;  /* 0x0020802102007388 */ /* 0x000fe80000000800 */
[----:B------:R3:W-:Y:S04]  /*28f70*/  STS [R2+0x2480], R110 ;  /* 0x0024806e02007388 */ /* 0x0007e80000000800 */
[----:B------:R-:W-:Y:S01]  /*28f80*/  STS [R3+0x2080], R32 ;  /* 0x0020802003007388 */ /* 0x000fe20000000800 */
[----:B-1----:R-:W-:-:S03]  /*28f90*/  IMAD.MOV.U32 R5, RZ, RZ, 0x20 ;  /* 0x00000020ff057424 */ /* 0x002fc600078e00ff */
[----:B------:R-:W-:Y:S02]  /*28fa0*/  STS [R3+0x2480], R114 ;  /* 0x0024807203007388 */ /* 0x000fe40000000800 */
[----:B--2---:R-:W-:Y:S02]  /*28fb0*/  SEL R7, R5, 0xffffffe0, !P1 ;  /* 0xffffffe005077807 */ /* 0x004fe40004800000 */
[----:B------:R-:W-:-:S03]  /*28fc0*/  PLOP3.LUT P1, PT, PT, PT, UP0, 0x80, 0x0 ;  /* 0x000000000000781c */ /* 0x000fc60003f2f008 */
[----:B------:R-:W-:Y:S02]  /*28fd0*/  IMAD.IADD R5, R2, 0x1, R7 ;  /* 0x0000000102057824 */ /* 0x000fe400078e0207 */
[----:B------:R-:W-:-:S03]  /*28fe0*/  IMAD.IADD R4, R7, 0x1, R3 ;  /* 0x0000000107047824 */ /* 0x000fc600078e0203 */
[----:B------:R-:W-:Y:S01]  /*28ff0*/  STS [R5+0x80], R28 ;  /* 0x0000801c05007388 */ /* 0x000fe20000000800 */
[----:B---3--:R-:W-:-:S03]  /*29000*/  IADD3 R2, R7, 0x400, R0 ;  /* 0x0000040007027810 */ /* 0x008fc60007ffe000 */
[----:B------:R-:W-:Y:S04]  /*29010*/  STS [R5+0x480], R27 ;  /* 0x0004801b05007388 */ /* 0x000fe80000000800 */
[----:B------:R-:W-:Y:S04]  /*29020*/  STS [R4+0x80], R21 ;  /* 0x0000801504007388 */ /* 0x000fe80000000800 */
        /* <DEDUP_REMOVED lines=8> */
[----:B------:R-:W-:-:S04]  /*290b0*/  IMAD.IADD R2, R6, 0x1, R0 ;  /* 0x0000000106027824 */ /* 0x000fc800078e0200 */
[----:B------:R-:W-:Y:S01]  /*290c0*/  IMAD.IADD R3, R7, 0x1, R2 ;  /* 0x0000000107037824 */ /* 0x000fe200078e0202 */
[----:B------:R-:W-:Y:S01]  /*290d0*/  STS [R2], R19 ;  /* 0x0000001302007388 */ /* 0x000fe20000000800 */
[----:B--2---:R-:W-:-:S03]  /*290e0*/  IMAD.U32 R4, RZ, RZ, UR6 ;  /* 0x00000006ff047e24 */ /* 0x004fc6000f8e00ff */
        /* <DEDUP_REMOVED lines=8> */
[----:B------:R-:W-:Y:S04]  /*29170*/  STS [R3], R11 ;  /* 0x0000000b03007388 */ /* 0x000fe80000000800 */
[----:B------:R-:W-:Y:S04]  /*29180*/  STS [R5], R10 ;  /* 0x0000000a05007388 */ /* 0x000fe80000000800 */
[----:B------:R-:W-:Y:S04]  /*29190*/  STS [R0+0x2000], R13 ;  /* 0x0020000d00007388 */ /* 0x000fe80000000800 */
[----:B------:R-:W-:Y:S04]  /*291a0*/  STS [R0+0x2400], R12 ;  /* 0x0024000c00007388 */ /* 0x000fe80000000800 */
[----:B------:R-:W-:Y:S04]  /*291b0*/  STS [R3+0x2000], R9 ;  /* 0x0020000903007388 */ /* 0x000fe80000000800 */
[----:B------:R1:W-:Y:S02]  /*291c0*/  STS [R5+0x2000], R8 ;  /* 0x0020000805007388 */ /* 0x0003e40000000800 */
[----:B-1----:R-:W-:-:S02]  /*291d0*/  IMAD.U32 R5, RZ, RZ, UR7 ;  /* 0x00000007ff057e24 */ /* 0x002fc4000f8e00ff */
[----:B------:R-:W-:Y:S06]  /*291e0*/  BAR.SYNC.DEFER_BLOCKING 0x1, 0x80 ;  /* 0x0042000000007b1d */ /* 0x000fec0000010000 */
[----:B------:R-:W-:Y:S02]  /*291f0*/  ULDC.64 UR6, c[0x0][0x508] ;  /* 0x0001420000067ab9 */ /* 0x000fe40000000a00 */
[----:B------:R-:W-:Y:S01]  /*29200*/  @UP0 UIMAD.WIDE UR6, UR22, UR4, UR6 ;  /* 0x00000004160602a5 */ /* 0x000fe2000f8e0206 */
[----:B------:R-:W2:Y:S01]  /*29210*/  @P0 LDG.E R0, [R4.64] ;  /* 0x0000001a04000981 */ /* 0x000ea2000c1e1900 */
[----:B------:R-:W-:-:S04]  /*29220*/  IMAD.MOV.U32 R12, RZ, RZ, c[0x0][0x388] ;  /* 0x0000e200ff0c7624 */ /* 0x000fc800078e00ff */
[----:B------:R-:W-:Y:S02]  /*29230*/  IMAD.U32 R2, RZ, RZ, UR6 ;  /* 0x00000006ff027e24 */ /* 0x000fe4000f8e00ff */
[----:B------:R-:W-:-:S05]  /*29240*/  IMAD.U32 R3, RZ, RZ, UR7 ;  /* 0x00000007ff037e24 */ /* 0x000fca000f8e00ff */
[----:B------:R1:W5:Y:S02]  /*29250*/  @P1 LDG.E R12, [R2.64] ;  /* 0x0000001a020c1981 */ /* 0x000364000c1e1900 */
[----:B-1----:R-:W-:Y:S02]  /*29260*/  CS2R R2, SRZ ;  /* 0x0000000000027805 */ /* 0x002fe4000001ff00 */
[--C-:B--2---:R-:W-:Y:S01]  /*29270*/  @P0 SHF.R.S32.HI R3, RZ, 0x1f, R0.reuse ;  /* 0x0000001fff030819 */ /* 0x104fe20000011400 */
[----:B------:R-:W-:Y:S01]  /*29280*/  @P0 IMAD.MOV.U32 R2, RZ, RZ, R0 ;  /* 0x000000ffff020224 */ /* 0x000fe200078e0000 */
[----:B------:R-:W-:Y:S05]  /*29290*/  @P1 BRA `(.L_x_501) ;  /* 0x0000004000001947 */ /* 0x000fea0003800000 */
[----:B------:R-:W-:Y:S05]  /*292a0*/  @!P0 BRA `(.L_x_501) ;  /* 0x0000003000008947 */ /* 0x000fea0003800000 */
[----:B------:R1:W2:Y:S04]  /*292b0*/  LDG.E R0, [R4.64] ;  /* 0x0000001a04007981 */ /* 0x0002a8000c1e1900 */
[----:B-1----:R-:W2:Y:S02]  /*292c0*/  LDG.E R4, [R4.64+0x4] ;  /* 0x0000041a04047981 */ /* 0x002ea4000c1e1900 */
[----:B--2--5:R-:W-:-:S02]  /*292d0*/  IADD3 R12, -R0, R4, RZ ;  /* 0x00000004000c7210 */ /* 0x024fc40007ffe1ff */
.L_x_501:
[----:B------:R-:W-:Y:S01]  /*292e0*/  LEA.HI R0, R17, R17, RZ, 0x1 ;  /* 0x0000001111007211 */ /* 0x000fe200078f08ff */
[----:B------:R1:W2:Y:S01]  /*292f0*/  R2UR UR6, R2 ;  /* 0x00000000020673c2 */ /* 0x0002a200000e0000 */
[----:B------:R-:W-:Y:S01]  /*29300*/  IMAD.MOV.U32 R5, RZ, RZ, c[0x0][0x4e8] ;  /* 0x00013a00ff057624 */ /* 0x000fe200078e00ff */
[----:B------:R-:W3:Y:S01]  /*29310*/  S2R R22, SR_CTAID.X ;  /* 0x0000000000167919 */ /* 0x000ee20000002500 */
[C---:B------:R-:W-:Y:S01]  /*29320*/  LOP3.LUT R4, R0.reuse, 0x1ffffffe, RZ, 0xc0, !PT ;  /* 0x1ffffffe00047812 */ /* 0x040fe200078ec0ff */
[----:B------:R-:W-:Y:S01]  /*29330*/  IMAD.SHL.U32 R0, R0, 0x20, RZ ;  /* 0x0000002000007824 */ /* 0x000fe200078e00ff */
[----:B------:R-:W-:Y:S01]  /*29340*/  ULDC.64 UR14, c[0x0][0x490] ;  /* 0x00012400000e7ab9 */ /* 0x000fe20000000a00 */
[----:B------:R-:W-:Y:S01]  /*29350*/  ISETP.NE.AND P0, PT, R5, 0x1, PT ;  /* 0x000000010500780c */ /* 0x000fe20003f05270 */
[----:B------:R-:W-:Y:S01]  /*29360*/  USHF.R.S32.HI UR10, URZ, 0x1f, UR22 ;  /* 0x0000001f3f0a7899 */ /* 0x000fe20008011416 */
[----:B------:R1:W4:Y:S01]  /*29370*/  R2UR UR4, R2 ;  /* 0x00000000020473c2 */ /* 0x00032200000e0000 */
[----:B------:R-:W-:Y:S01]  /*29380*/  LOP3.LUT R0, R0, 0xffffffc0, RZ, 0xc0, !PT ;  /* 0xffffffc000007812 */ /* 0x000fe200078ec0ff */
[----:B------:R-:W-:Y:S01]  /*29390*/  IMAD.IADD R4, R17, 0x1, -R4 ;  /* 0x0000000111047824 */ /* 0x000fe200078e0a04 */
[----:B----4-:R-:W-:Y:S01]  /*293a0*/  UIMAD UR4, UR9, UR14, URZ ;  /* 0x0000000e090472a4 */ /* 0x010fe2000f8e023f */
[----:B------:R-:W-:Y:S01]  /*293b0*/  LEA.HI R21, R41, R40, RZ, 0x6 ;  /* 0x0000002829157211 */ /* 0x000fe200078f30ff */
[----:B------:R-:W-:-:S02]  /*293c0*/  USEL UR10, UR10, URZ, !UP1 ;  /* 0x0000003f0a0a7287 */ /* 0x000fc4000c800000 */
[----:B------:R-:W-:Y:S01]  /*293d0*/  UIMAD UR15, UR17, UR15, UR4 ;  /* 0x0000000f110f72a4 */ /* 0x000fe2000f8e0204 */
[----:B------:R1:W4:Y:S01]  /*293e0*/  R2UR UR12, R2 ;  /* 0x00000000020c73c2 */ /* 0x00032200000e0000 */
[----:B------:R-:W-:Y:S02]  /*293f0*/  USEL UR11, UR22, URZ, !UP1 ;  /* 0x0000003f160b7287 */ /* 0x000fe4000c800000 */
[----:B------:R-:W-:-:S05]  /*29400*/  ULDC UR8, c[0x0][0x3a4] ;  /* 0x0000e90000087ab9 */ /* 0x000fca0000000800 */
[----:B------:R1:W2:Y:S08]  /*29410*/  R2UR UR18, R2 ;  /* 0x00000000021273c2 */ /* 0x0002b000000e0000 */
[----:B------:R2:W2:Y:S08]  /*29420*/  R2UR UR7, R3 ;  /* 0x00000000030773c2 */ /* 0x0004b000000e0000 */
[----:B------:R-:W2:Y:S01]  /*29430*/  R2UR UR5, R3 ;  /* 0x00000000030573c2 */ /* 0x000ea200000e0000 */
[----:B-1----:R-:W-:-:S07]  /*29440*/  LOP3.LUT R2, R35, 0xffffffe0, RZ, 0xc0, !PT ;  /* 0xffffffe023027812 */ /* 0x002fce00078ec0ff */
[----:B------:R1:W1:Y:S02]  /*29450*/  R2UR UR13, R3 ;  /* 0x00000000030d73c2 */ /* 0x00026400000e0000 */
[----:B-1----:R-:W-:Y:S02]  /*29460*/  ULDC UR13, c[0x0][0x3a0] ;  /* 0x0000e800000d7ab9 */ /* 0x002fe40000000800 */
[----:B----4-:R-:W-:Y:S01]  /*29470*/  UIMAD.WIDE.U32 UR24, UR12, UR13, URZ ;  /* 0x0000000d0c1872a5 */ /* 0x010fe2000f8e003f */
[----:B------:R-:W-:-:S03]  /*29480*/  IMAD.IADD R5, R40, 0x1, -R2 ;  /* 0x0000000128057824 */ /* 0x000fc600078e0a02 */
[----:B------:R1:W4:Y:S02]  /*29490*/  R2UR UR19, R3 ;  /* 0x00000000031373c2 */ /* 0x00032400000e0000 */
[----:B------:R-:W-:Y:S02]  /*294a0*/  SHF.R.S32.HI R2, RZ, 0x1f, R5 ;  /* 0x0000001fff027819 */ /* 0x000fe40000011405 */
[----:B------:R-:W-:Y:S02]  /*294b0*/  LOP3.LUT P1, RZ, R5, 0x3, RZ, 0xc0, !PT ;  /* 0x0000000305ff7812 */ /* 0x000fe4000782c0ff */
[----:B------:R-:W-:Y:S01]  /*294c0*/  LEA.HI R2, R2, R5, RZ, 0x2 ;  /* 0x0000000502027211 */ /* 0x000fe200078f10ff */
[----:B--2---:R-:W-:-:S03]  /*294d0*/  UMOV UR7, UR5 ;  /* 0x0000000500077c82 */ /* 0x004fc60008000000 */
[----:B------:R-:W-:Y:S01]  /*294e0*/  SHF.R.S32.HI R2, RZ, 0x2, R2 ;  /* 0x00000002ff027819 */ /* 0x000fe20000011402 */
[----:B------:R-:W-:Y:S02]  /*294f0*/  UIMAD.WIDE.U32 UR20, UR17, UR14, UR6 ;  /* 0x0000000e111472a5 */ /* 0x000fe4000f8e0006 */
[----:B------:R-:W-:Y:S02]  /*29500*/  ULDC.64 UR4, c[0x0][0x3e8] ;  /* 0x0000fa0000047ab9 */ /* 0x000fe40000000a00 */
[----:B------:R-:W-:Y:S02]  /*29510*/  ULDC.64 UR6, c[0x0][0x498] ;  /* 0x0001260000067ab9 */ /* 0x000fe40000000a00 */
[----:B------:R-:W-:Y:S02]  /*29520*/  UIMAD UR14, UR10, UR6, URZ ;  /* 0x000000060a0e72a4 */ /* 0x000fe4000f8e023f */
[----:B------:R-:W-:Y:S02]  /*29530*/  UIADD3 UR21, UR21, UR15, URZ ;  /* 0x0000000f15157290 */ /* 0x000fe4000fffe03f */
[----:B------:R-:W-:-:S02]  /*29540*/  UIMAD UR7, UR11, UR7, UR14 ;  /* 0x000000070b0772a4 */ /* 0x000fc4000f8e020e */
[----:B------:R-:W-:Y:S01]  /*29550*/  UIMAD.WIDE.U32 UR20, UR11, UR6, UR20 ;  /* 0x000000060b1472a5 */ /* 0x000fe2000f8e0014 */
[----:B-1----:R-:W-:Y:S01]  /*29560*/  IMAD R3, R4, 0x8, R0 ;  /* 0x0000000804037824 */ /* 0x002fe200078e0200 */
[----:B------:R-:W-:Y:S01]  /*29570*/  SHF.R.S32.HI R0, RZ, 0x1f, R34 ;  /* 0x0000001fff007819 */ /* 0x000fe20000011422 */
[----:B----4-:R-:W-:Y:S01]  /*29580*/  UIMAD UR13, UR19, UR13, URZ ;  /* 0x0000000d130d72a4 */ /* 0x010fe2000f8e023f */
[----:B------:R-:W-:Y:S01]  /*29590*/  LEA.HI R4, R41, R40, RZ, 0x3 ;  /* 0x0000002829047211 */ /* 0x000fe200078f18ff */
[----:B------:R-:W-:Y:S01]  /*295a0*/  UIMAD UR12, UR9, UR4, URZ ;  /* 0x00000004090c72a4 */ /* 0x000fe2000f8e023f */
[----:B------:R-:W-:Y:S01]  /*295b0*/  LEA.HI R0, R0, R34, RZ, 0x2 ;  /* 0x0000002200007211 */ /* 0x000fe200078f10ff */
[----:B------:R-:W-:Y:S01]  /*295c0*/  UIMAD UR8, UR18, UR8, UR13 ;  /* 0x00000008120872a4 */ /* 0x000fe2000f8e020d */
[----:B------:R-:W-:Y:S01]  /*295d0*/  SHF.R.S32.HI R19, RZ, 0x3, R4 ;  /* 0x00000003ff137819 */ /* 0x000fe20000011404 */
[----:B------:R-:W-:Y:S01]  /*295e0*/  UIMAD UR12, UR17, UR5, UR12 ;  /* 0x00000005110c72a4 */ /* 0x000fe2000f8e020c */
[----:B------:R-:W-:Y:S01]  /*295f0*/  LOP3.LUT R0, R0, 0xffffffc, RZ, 0xc0, !PT ;  /* 0x0ffffffc00007812 */ /* 0x000fe200078ec0ff */
[----:B------:R-:W-:-:S04]  /*29600*/  UIADD3 UR25, UR25, UR8, URZ ;  /* 0x0000000819197290 */ /* 0x000fc8000fffe03f */
[----:B------:R-:W-:Y:S01]  /*29610*/  IMAD.IADD R0, R34, 0x1, -R0 ;  /* 0x0000000122007824 */ /* 0x000fe200078e0a00 */
[----:B------:R-:W-:-:S03]  /*29620*/  UIMAD.WIDE.U32 UR24, UR17, UR4, UR24 ;  /* 0x00000004111872a5 */ /* 0x000fc6000f8e0018 */
[----:B------:R-:W-:Y:S01]  /*29630*/  IMAD R11, R0, 0x10, R2 ;  /* 0x00000010000b7824 */ /* 0x000fe200078e0202 */
[----:B------:R-:W-:Y:S01]  /*29640*/  LOP3.LUT R2, R4, 0xfffffff8, RZ, 0xc0, !PT ;  /* 0xfffffff804027812 */ /* 0x000fe200078ec0ff */
[----:B------:R-:W-:Y:S02]  /*29650*/  ULDC.64 UR4, c[0x0][0x3f0] ;  /* 0x0000fc0000047ab9 */ /* 0x000fe40000000a00 */
[----:B------:R-:W-:Y:S01]  /*29660*/  IMAD.IADD R3, R11, 0x1, R3 ;  /* 0x000000010b037824 */ /* 0x000fe200078e0203 */
[----:B------:R-:W-:Y:S01]  /*29670*/  UIMAD UR10, UR10, UR4, URZ ;  /* 0x000000040a0a72a4 */ /* 0x000fe2000f8e023f */
[----:B------:R-:W-:Y:S01]  /*29680*/  IMAD.IADD R2, R40, 0x1, -R2 ;  /* 0x0000000128027824 */ /* 0x000fe200078e0a02 */
[----:B------:R-:W-:Y:S01]  /*29690*/  UIADD3 UR13, UR25, UR12, URZ ;  /* 0x0000000c190d7290 */ /* 0x000fe2000fffe03f */
[----:B---3--:R-:W-:Y:S01]  /*296a0*/  IMAD R3, R22, 0x80, R3 ;  /* 0x0000008016037824 */ /* 0x008fe200078e0203 */
[----:B------:R-:W-:Y:S01]  /*296b0*/  UIMAD UR5, UR11, UR5, UR10 ;  /* 0x000000050b0572a4 */ /* 0x000fe2000f8e020a */
[----:B------:R-:W-:Y:S01]  /*296c0*/  IMAD R6, R2, 0x10, R19 ;  /* 0x0000001002067824 */ /* 0x000fe200078e0213 */
[----:B------:R-:W-:Y:S01]  /*296d0*/  UMOV UR12, UR24 ;  /* 0x00000018000c7c82 */ /* 0x000fe20008000000 */
[----:B------:R-:W-:Y:S01]  /*296e0*/  @P0 IMAD.HI.U32 R4, R3, c[0x0][0x4ec], RZ ;  /* 0x00013b0003040a27 */ /* 0x000fe200078e00ff */
[----:B------:R-:W-:-:S03]  /*296f0*/  UIMAD.WIDE.U32 UR12, UR11, UR4, UR12 ;  /* 0x000000040b0c72a5 */ /* 0x000fc6000f8e000c */
[----:B------:R-:W-:Y:S01]  /*29700*/  IMAD R10, R22, 0x80, R6 ;  /* 0x00000080160a7824 */ /* 0x000fe200078e0206 */
[----:B------:R-:W-:Y:S01]  /*29710*/  UIADD3 UR5, UR13, UR5, URZ ;  /* 0x000000050d057290 */ /* 0x000fe2000fffe03f */
[----:B------:R-:W-:Y:S01]  /*29720*/  IMAD.MOV.U32 R0, RZ, RZ, R3 ;  /* 0x000000ffff007224 */ /* 0x000fe200078e0003 */
[----:B------:R-:W-:Y:S01]  /*29730*/  @P0 SHF.R.U32.HI R0, RZ, c[0x0][0x4f0], R4 ;  /* 0x00013c00ff000a19 */ /* 0x000fe20000011604 */
[----:B------:R-:W-:-:S03]  /*29740*/  @P0 IMAD.HI.U32 R4, R10, c[0x0][0x4ec], RZ ;  /* 0x00013b000a040a27 */ /* 0x000fc600078e00ff */
[----:B------:R-:W-:Y:S01]  /*29750*/  SHF.R.S32.HI R7, RZ, 0x1f, R0 ;  /* 0x0000001fff077819 */ /* 0x000fe20000011400 */
[----:B------:R-:W-:Y:S01]  /*29760*/  IMAD.MOV.U32 R8, RZ, RZ, R10 ;  /* 0x000000ffff087224 */ /* 0x000fe200078e000a */
[----:B------:R-:W-:Y:S01]  /*29770*/  @P0 SHF.R.U32.HI R8, RZ, c[0x0][0x4f0], R4 ;  /* 0x00013c00ff080a19 */ /* 0x000fe20000011604 */
[----:B------:R-:W-:Y:S02]  /*29780*/  IMAD.SHL.U32 R4, R19, 0x40, RZ ;  /* 0x0000004013047824 */ /* 0x000fe400078e00ff */
[----:B------:R-:W-:Y:S02]  /*29790*/  IMAD.MOV R5, RZ, RZ, -R0 ;  /* 0x000000ffff057224 */ /* 0x000fe400078e0a00 */
[----:B------:R-:W-:Y:S01]  /*297a0*/  IMAD.SHL.U32 R2, R2, 0x8, RZ ;  /* 0x0000000802027824 */ /* 0x000fe200078e00ff */
[----:B------:R-:W-:Y:S01]  /*297b0*/  LOP3.LUT R4, R4, 0x1c0, RZ, 0xc0, !PT ;  /* 0x000001c004047812 */ /* 0x000fe200078ec0ff */
[----:B------:R-:W-:Y:S02]  /*297c0*/  IMAD R3, R5, c[0x0][0x4e8], R3 ;  /* 0x00013a0005037a24 */ /* 0x000fe400078e0203 */
[----:B------:R-:W-:Y:S01]  /*297d0*/  IMAD.U32 R5, RZ, RZ, UR7 ;  /* 0x00000007ff057e24 */ /* 0x000fe2000f8e00ff */
[----:B------:R-:W-:Y:S01]  /*297e0*/  LOP3.LUT R9, R4, 0x38, R2, 0xf8, !PT ;  /* 0x0000003804097812 */ /* 0x000fe200078ef802 */
[----:B------:R-:W-:Y:S01]  /*297f0*/  IMAD.MOV R16, RZ, RZ, -R8 ;  /* 0x000000ffff107224 */ /* 0x000fe200078e0a08 */
[----:B------:R-:W-:-:S02]  /*29800*/  SHF.R.U32.HI R6, RZ, 0x3, R4 ;  /* 0x00000003ff067819 */ /* 0x000fc40000011604 */
[----:B------:R-:W-:Y:S01]  /*29810*/  IADD3 R4, P0, R0, UR20, RZ ;  /* 0x0000001400047c10 */ /* 0x000fe2000ff1e0ff */
[----:B------:R-:W-:Y:S01]  /*29820*/  IMAD R16, R16, c[0x0][0x4e8], R10 ;  /* 0x00013a0010107a24 */ /* 0x000fe200078e020a */
[----:B------:R-:W-:Y:S02]  /*29830*/  SHF.R.S32.HI R0, RZ, 0x1f, R3 ;  /* 0x0000001fff007819 */ /* 0x000fe40000011403 */
[----:B------:R-:W-:Y:S02]  /*29840*/  IADD3.X R5, R7, UR21, R5, P0, !PT ;  /* 0x0000001507057c10 */ /* 0x000fe400087fe405 */
[----:B------:R-:W-:Y:S01]  /*29850*/  LOP3.LUT R20, R9, R6, RZ, 0x3c, !PT ;  /* 0x0000000609147212 */ /* 0x000fe200078e3cff */
[----:B------:R-:W-:Y:S01]  /*29860*/  IMAD R0, R0, c[0x0][0x488], RZ ;  /* 0x0001220000007a24 */ /* 0x000fe200078e02ff */
[----:B------:R-:W-:Y:S01]  /*29870*/  SHF.R.S32.HI R9, RZ, 0x1f, R8 ;  /* 0x0000001fff097819 */ /* 0x000fe20000011408 */
[----:B------:R-:W-:Y:S01]  /*29880*/  IMAD.WIDE.U32 R6, R3, c[0x0][0x488], R4 ;  /* 0x0001220003067a25 */ /* 0x000fe200078e0004 */
[----:B------:R-:W-:-:S03]  /*29890*/  SHF.R.S32.HI R53, RZ, 0x1f, R2 ;  /* 0x0000001fff357819 */ /* 0x000fc60000011402 */
[----:B------:R-:W-:Y:S02]  /*298a0*/  IMAD R3, R3, c[0x0][0x48c], R0 ;  /* 0x0001230003037a24 */ /* 0x000fe400078e0200 */
[----:B------:R-:W-:Y:S01]  /*298b0*/  IMAD R0, R9, c[0x0][0x3e0], RZ ;  /* 0x0000f80009007a24 */ /* 0x000fe200078e02ff */
[C---:B------:R-:W-:Y:S01]  /*298c0*/  LEA R9, P0, R6.reuse, c[0x0][0x450], 0x2 ;  /* 0x0001140006097a11 */ /* 0x040fe200078010ff */
[----:B------:R-:W-:Y:S02]  /*298d0*/  IMAD.IADD R3, R7, 0x1, R3 ;  /* 0x0000000107037824 */ /* 0x000fe400078e0203 */
[----:B------:R-:W-:Y:S02]  /*298e0*/  IMAD.U32 R5, RZ, RZ, UR13 ;  /* 0x0000000dff057e24 */ /* 0x000fe4000f8e00ff */
[----:B------:R-:W-:Y:S01]  /*298f0*/  IMAD.U32 R4, RZ, RZ, UR12 ;  /* 0x0000000cff047e24 */ /* 0x000fe2000f8e00ff */
[----:B------:R-:W-:Y:S01]  /*29900*/  LEA.HI.X R3, R6, c[0x0][0x454], R3, 0x2, P0 ;  /* 0x0001150006037a11 */ /* 0x000fe200000f1403 */
[----:B------:R-:W-:Y:S01]  /*29910*/  IMAD.U32 R5, RZ, RZ, UR5 ;  /* 0x00000005ff057e24 */ /* 0x000fe2000f8e00ff */
[----:B------:R-:W-:Y:S01]  /*29920*/  SHFL.IDX PT, R14, R9, RZ, 0x1c1f ;  /* 0x001c1fff090e7589 */ /* 0x000fe200000e0000 */
[----:B------:R-:W-:-:S02]  /*29930*/  IMAD R7, R8, c[0x0][0x3e4], R0 ;  /* 0x0000f90008077a24 */ /* 0x000fc400078e0200 */
[----:B------:R-:W-:Y:S01]  /*29940*/  IMAD.WIDE.U32 R4, R8, c[0x0][0x3e0], R4 ;  /* 0x0000f80008047a25 */ /* 0x000fe200078e0004 */
[----:B------:R-:W1:Y:S01]  /*29950*/  SHFL.IDX PT, R15, R3, RZ, 0x1c1f ;  /* 0x001c1fff030f7589 */ /* 0x000e6200000e0000 */
[----:B------:R-:W-:Y:S02]  /*29960*/  SHF.R.S32.HI R8, RZ, 0x1f, R16 ;  /* 0x0000001fff087819 */ /* 0x000fe40000011410 */
[----:B-----5:R-:W-:Y:S01]  /*29970*/  IMAD R0, R12, c[0x0][0x4e8], RZ ;  /* 0x00013a000c007a24 */ /* 0x020fe200078e02ff */
[----:B------:R-:W-:Y:S01]  /*29980*/  SHFL.IDX PT, R13, R3, 0x1, 0x1c1f ;  /* 0x003c1f00030d7f89 */ /* 0x000fe200000e0000 */
[----:B------:R-:W-:Y:S02]  /*29990*/  IMAD R6, R22, 0x80, R11 ;  /* 0x0000008016067824 */ /* 0x000fe400078e020b */
[----:B------:R-:W-:Y:S01]  /*299a0*/  IMAD.IADD R5, R5, 0x1, R7 ;  /* 0x0000000105057824 */ /* 0x000fe200078e0207 */
[----:B------:R-:W2:Y:S01]  /*299b0*/  SHFL.IDX PT, R12, R9, 0x1, 0x1c1f ;  /* 0x003c1f00090c7f89 */ /* 0x000ea200000e0000 */
[----:B------:R-:W-:Y:S01]  /*299c0*/  IMAD R7, R8, c[0x0][0x3d8], RZ ;  /* 0x0000f60008077a24 */ /* 0x000fe200078e02ff */
[----:B------:R-:W-:Y:S01]  /*299d0*/  IADD3 R17, R6, 0x8, RZ ;  /* 0x0000000806117810 */ /* 0x000fe20007ffe0ff */
[----:B------:R-:W-:Y:S01]  /*299e0*/  IMAD.WIDE.U32 R4, R16, c[0x0][0x3d8], R4 ;  /* 0x0000f60010047a25 */ /* 0x000fe200078e0004 */
[----:B------:R-:W-:Y:S01]  /*299f0*/  SHFL.IDX PT, R10, R9, 0x2, 0x1c1f ;  /* 0x005c1f00090a7f89 */ /* 0x000fe200000e0000 */
[----:B------:R-:W-:-:S02]  /*29a00*/  ISETP.GE.OR P5, PT, R6, R0, P1 ;  /* 0x000000000600720c */ /* 0x000fc40000fa6670 */
[-C--:B------:R-:W-:Y:S01]  /*29a10*/  ISETP.GE.OR P4, PT, R17, R0.reuse, P1 ;  /* 0x000000001100720c */ /* 0x080fe20000f86670 */
[----:B------:R-:W3:Y:S01]  /*29a20*/  SHFL.IDX PT, R11, R3, 0x2, 0x1c1f ;  /* 0x005c1f00030b7f89 */ /* 0x000ee200000e0000 */
[----:B------:R-:W-:Y:S01]  /*29a30*/  IMAD R18, R16, c[0x0][0x3dc], R7 ;  /* 0x0000f70010127a24 */ /* 0x000fe200078e0207 */
[----:B------:R-:W-:Y:S01]  /*29a40*/  IADD3 R16, R6, 0x48, RZ ;  /* 0x0000004806107810 */ /* 0x000fe20007ffe0ff */
[----:B------:R-:W-:Y:S01]  /*29a50*/  IMAD.SHL.U32 R7, R21, 0x8, RZ ;  /* 0x0000000815077824 */ /* 0x000fe200078e00ff */
[----:B------:R-:W-:Y:S02]  /*29a60*/  SHFL.IDX PT, R8, R9, 0x3, 0x1c1f ;  /* 0x007c1f0009087f89 */ /* 0x000fe400000e0000 */
[----:B------:R-:W-:Y:S02]  /*29a70*/  ISETP.GE.OR P0, PT, R16, R0, P1 ;  /* 0x000000001000720c */ /* 0x000fe40000f06670 */
[----:B------:R4:W3:Y:S01]  /*29a80*/  SHFL.IDX PT, R9, R3, 0x3, 0x1c1f ;  /* 0x007c1f0003097f89 */ /* 0x0008e200000e0000 */
[----:B------:R-:W-:-:S03]  /*29a90*/  LOP3.LUT R7, R20, 0x7ffffe00, R7, 0xf8, !PT ;  /* 0x7ffffe0014077812 */ /* 0x000fc600078ef807 */
[----:B-1----:R-:W-:Y:S04]  /*29aa0*/  @!P5 ST.E [R14.64], R36 ;  /* 0x000000240e00d985 */ /* 0x002fe8000c10191a */
[----:B--2---:R-:W-:Y:S01]  /*29ab0*/  @!P4 ST.E [R12.64], R37 ;  /* 0x000000250c00c985 */ /* 0x004fe2000c10191a */
[----:B----4-:R-:W-:Y:S01]  /*29ac0*/  IADD3 R3, R6, 0x40, RZ ;  /* 0x0000004006037810 */ /* 0x010fe20007ffe0ff */
[----:B------:R-:W-:Y:S01]  /*29ad0*/  IMAD.IADD R6, R5, 0x1, R18 ;  /* 0x0000000105067824 */ /* 0x000fe200078e0212 */
[----:B------:R-:W-:Y:S02]  /*29ae0*/  LEA R5, P2, R4, c[0x0][0x380], 0x1 ;  /* 0x0000e00004057a11 */ /* 0x000fe400078408ff */
[----:B------:R-:W-:Y:S01]  /*29af0*/  ISETP.GE.OR P3, PT, R3, R0, P1 ;  /* 0x000000000300720c */ /* 0x000fe20000f66670 */
[----:B------:R-:W-:Y:S01]  /*29b00*/  IMAD R3, R22, 0x80, R19 ;  /* 0x0000008016037824 */ /* 0x000fe200078e0213 */
[----:B------:R-:W-:Y:S01]  /*29b10*/  LEA.HI.X R4, R4, c[0x0][0x384], R6, 0x1, P2 ;  /* 0x0000e10004047a11 */ /* 0x000fe200010f0c06 */
[----:B------:R-:W-:Y:S01]  /*29b20*/  IMAD.SHL.U32 R6, R7, 0x2, RZ ;  /* 0x0000000207067824 */ /* 0x000fe200078e00ff */
[----:B------:R-:W-:Y:S02]  /*29b30*/  SHFL.IDX PT, R12, R5, RZ, 0x181f ;  /* 0x00181fff050c7589 */ /* 0x000fe400000e0000 */
[----:B------:R-:W-:-:S02]  /*29b40*/  IADD3 R7, R3, 0x10, RZ ;  /* 0x0000001003077810 */ /* 0x000fc40007ffe0ff */
[----:B------:R-:W-:Y:S01]  /*29b50*/  SHFL.IDX PT, R15, R4, 0x2, 0x181f ;  /* 0x00581f00040f7f89 */ /* 0x000fe200000e0000 */
[C---:B------:R-:W-:Y:S02]  /*29b60*/  IADD3 R32, R3.reuse, 0x40, RZ ;  /* 0x0000004003207810 */ /* 0x040fe40007ffe0ff */
[C---:B------:R-:W-:Y:S01]  /*29b70*/  IADD3 R45, R3.reuse, 0x50, RZ ;  /* 0x00000050032d7810 */ /* 0x040fe20007ffe0ff */
[----:B------:R-:W-:Y:S01]  /*29b80*/  SHFL.IDX PT, R14, R5, 0x3, 0x181f ;  /* 0x00781f00050e7f89 */ /* 0x000fe200000e0000 */
[----:B------:R-:W-:-:S03]  /*29b90*/  IADD3 R54, R3, 0x60, RZ ;  /* 0x0000006003367810 */ /* 0x000fc60007ffe0ff */
[----:B---3--:R-:W-:Y:S04]  /*29ba0*/  @!P3 ST.E [R10.64], R38 ;  /* 0x000000260a00b985 */ /* 0x008fe8000c10191a */
[----:B------:R-:W1:Y:S04]  /*29bb0*/  SHFL.IDX PT, R10, R5, 0x1, 0x181f ;  /* 0x00381f00050a7f89 */ /* 0x000e6800000e0000 */
[----:B------:R-:W-:Y:S01]  /*29bc0*/  @!P0 ST.E [R8.64], R39 ;  /* 0x0000002708008985 */ /* 0x000fe2000c10191a */
        /* <DEDUP_REMOVED lines=8> */
[C---:B------:R-:W-:Y:S01]  /*29c50*/  IADD3 R7, R3.reuse, 0x30, RZ ;  /* 0x0000003003077810 */ /* 0x040fe20007ffe0ff */
[----:B------:R-:W4:Y:S01]  /*29c60*/  SHFL.IDX PT, R9, R5, 0x2, 0x181f ;  /* 0x00581f0005097f89 */ /* 0x000f2200000e0000 */
[----:B------:R-:W-:Y:S02]  /*29c70*/  IADD3 R3, R3, 0x70, RZ ;  /* 0x0000007003037810 */ /* 0x000fe40007ffe0ff */
[----:B------:R-:W-:Y:S01]  /*29c80*/  ISETP.GE.OR P2, PT, R7, R0, P0 ;  /* 0x000000000700720c */ /* 0x000fe20000746670 */
[----:B------:R-:W-:Y:S01]  /*29c90*/  LDS.128 R20, [R6+0x880] ;  /* 0x0008800006147984 */ /* 0x000fe20000000c00 */
[C---:B-1----:R-:W-:Y:S02]  /*29ca0*/  @!P4 LEA R10, P6, R2.reuse, R10, 0x1 ;  /* 0x0000000a020ac211 */ /* 0x042fe400078c08ff */
[C---:B------:R-:W-:Y:S01]  /*29cb0*/  @!P1 LEA R12, P5, R2.reuse, R12, 0x1 ;  /* 0x0000000c020c9211 */ /* 0x040fe200078a08ff */
[----:B------:R-:W-:Y:S04]  /*29cc0*/  LDS.128 R16, [R6+0x1080] ;  /* 0x0010800006107984 */ /* 0x000fe80000000c00 */
[----:B------:R-:W1:Y:S01]  /*29cd0*/  SHFL.IDX PT, R44, R4, 0x3, 0x181f ;  /* 0x00781f00042c7f89 */ /* 0x000e6200000e0000 */
[----:B--2---:R-:W-:-:S03]  /*29ce0*/  @!P1 LEA.HI.X R13, R2, R11, R53, 0x1, P5 ;  /* 0x0000000b020d9211 */ /* 0x004fc600028f0c35 */
[----:B------:R-:W2:Y:S02]  /*29cf0*/  LDS.128 R28, [R6+0x1880] ;  /* 0x00188000061c7984 */ /* 0x000ea40000000c00 */
[----:B------:R-:W-:Y:S02]  /*29d00*/  P2R R7, PR, RZ, 0x40 ;  /* 0x00000040ff077803 */ /* 0x000fe40000000000 */
[----:B------:R-:W-:Y:S01]  /*29d10*/  ISETP.GE.OR P6, PT, R32, R0, P0 ;  /* 0x000000002000720c */ /* 0x000fe200007c6670 */
[----:B------:R-:W-:Y:S01]  /*29d20*/  LDS.128 R36, [R6+0x2880] ;  /* 0x0028800006247984 */ /* 0x000fe20000000c00 */
[----:B------:R-:W-:-:S03]  /*29d30*/  ISETP.NE.AND P5, PT, R7, RZ, PT ;  /* 0x000000ff0700720c */ /* 0x000fc60003fa5270 */
[----:B------:R-:W-:Y:S01]  /*29d40*/  LDS.128 R32, [R6+0x2080] ;  /* 0x0020800006207984 */ /* 0x000fe20000000c00 */
[C-C-:B---3--:R-:W-:Y:S02]  /*29d50*/  @!P4 LEA.HI.X R11, R2.reuse, R8, R53.reuse, 0x1, P5 ;  /* 0x00000008020bc211 */ /* 0x148fe400028f0c35 */
[C---:B----4-:R-:W-:Y:S01]  /*29d60*/  @!P3 LEA R8, P5, R2.reuse, R9, 0x1 ;  /* 0x000000090208b211 */ /* 0x050fe200078a08ff */
[----:B------:R-:W-:Y:S03]  /*29d70*/  LDS.128 R40, [R6+0x3080] ;  /* 0x0030800006287984 */ /* 0x000fe60000000c00 */
[C---:B------:R-:W-:Y:S01]  /*29d80*/  @!P3 LEA.HI.X R9, R2.reuse, R15, R53, 0x1, P5 ;  /* 0x0000000f0209b211 */ /* 0x040fe200028f0c35 */
[----:B------:R-:W-:Y:S01]  /*29d90*/  SHFL.IDX PT, R48, R5, 0x4, 0x181f ;  /* 0x00981f0005307f89 */ /* 0x000fe200000e0000 */
[----:B------:R-:W-:-:S03]  /*29da0*/  @!P2 LEA R14, P5, R2, R14, 0x1 ;  /* 0x0000000e020ea211 */ /* 0x000fc600078a08ff */
[----:B------:R-:W-:Y:S01]  /*29db0*/  SHFL.IDX PT, R7, R5, 0x5, 0x181f ;  /* 0x00b81f0005077f89 */ /* 0x000fe200000e0000 */
[----:B-1----:R-:W-:Y:S02]  /*29dc0*/  @!P2 LEA.HI.X R15, R2, R44, R53, 0x1, P5 ;  /* 0x0000002c020fa211 */ /* 0x002fe400028f0c35 */
[-C--:B------:R-:W-:Y:S01]  /*29dd0*/  ISETP.GE.OR P5, PT, R45, R0.reuse, P0 ;  /* 0x000000002d00720c */ /* 0x080fe200007a6670 */
[----:B------:R-:W1:Y:S04]  /*29de0*/  SHFL.IDX PT, R49, R5, 0x6, 0x181f ;  /* 0x00d81f0005317f89 */ /* 0x000e6800000e0000 */
[----:B------:R-:W3:Y:S04]  /*29df0*/  SHFL.IDX PT, R52, R4, 0x4, 0x181f ;  /* 0x00981f0004347f89 */ /* 0x000ee800000e0000 */
[----:B------:R-:W4:Y:S04]  /*29e00*/  SHFL.IDX PT, R51, R4, 0x5, 0x181f ;  /* 0x00b81f0004337f89 */ /* 0x000f2800000e0000 */
[----:B------:R-:W1:Y:S04]  /*29e10*/  SHFL.IDX PT, R50, R4, 0x6, 0x181f ;  /* 0x00d81f0004327f89 */ /* 0x000e6800000e0000 */
[----:B------:R1:W3:Y:S04]  /*29e20*/  LDS.128 R44, [R6+0x3880] ;  /* 0x00388000062c7984 */ /* 0x0002e80000000c00 */
[----:B------:R-:W-:Y:S01]  /*29e30*/  @!P1 ST.E.128 [R12.64], R24 ;  /* 0x000000180c009985 */ /* 0x000fe2000c101d1a */
[----:B------:R-:W-:-:S02]  /*29e40*/  ISETP.GE.OR P1, PT, R54, R0, P0 ;  /* 0x000000003600720c */ /* 0x000fc40000726670 */
[----:B------:R-:W-:Y:S01]  /*29e50*/  ISETP.GE.OR P0, PT, R3, R0, P0 ;  /* 0x000000000300720c */ /* 0x000fe20000706670 */
[----:B------:R3:W-:Y:S04]  /*29e60*/  @!P4 ST.E.128 [R10.64], R20 ;  /* 0x000000140a00c985 */ /* 0x0007e8000c101d1a */
[----:B------:R4:W-:Y:S04]  /*29e70*/  @!P3 ST.E.128 [R8.64], R16 ;  /* 0x000000100800b985 */ /* 0x0009e8000c101d1a */
[----:B--2---:R2:W-:Y:S02]  /*29e80*/  @!P2 ST.E.128 [R14.64], R28 ;  /* 0x0000001c0e00a985 */ /* 0x0045e4000c101d1a */
[----:B-1----:R-:W-:-:S02]  /*29e90*/  @!P1 LEA R6, P2, R2, R49, 0x1 ;  /* 0x0000003102069211 */ /* 0x002fc400078408ff */
[C---:B---3--:R-:W-:Y:S02]  /*29ea0*/  @!P6 LEA R10, P4, R2.reuse, R48, 0x1 ;  /* 0x00000030020ae211 */ /* 0x048fe400078808ff */
[C---:B----4-:R-:W-:Y:S02]  /*29eb0*/  @!P5 LEA R8, P3, R2.reuse, R7, 0x1 ;  /* 0x000000070208d211 */ /* 0x050fe400078608ff */
[C-C-:B------:R-:W-:Y:S02]  /*29ec0*/  @!P6 LEA.HI.X R11, R2.reuse, R52, R53.reuse, 0x1, P4 ;  /* 0x00000034020be211 */ /* 0x140fe400020f0c35 */
[C-C-:B------:R-:W-:Y:S02]  /*29ed0*/  @!P5 LEA.HI.X R9, R2.reuse, R51, R53.reuse, 0x1, P3 ;  /* 0x000000330209d211 */ /* 0x140fe400018f0c35 */
[----:B------:R-:W-:Y:S01]  /*29ee0*/  @!P1 LEA.HI.X R7, R2, R50, R53, 0x1, P2 ;  /* 0x0000003202079211 */ /* 0x000fe200010f0c35 */
[----:B------:R2:W-:Y:S04]  /*29ef0*/  @!P6 ST.E.128 [R10.64], R32 ;  /* 0x000000200a00e985 */ /* 0x0005e8000c101d1a */
[----:B------:R2:W1:Y:S04]  /*29f00*/  SHFL.IDX PT, R10, R5, 0x7, 0x181f ;  /* 0x00f81f00050a7f89 */ /* 0x00046800000e0000 */
[----:B------:R2:W-:Y:S04]  /*29f10*/  @!P5 ST.E.128 [R8.64], R36 ;  /* 0x000000240800d985 */ /* 0x0005e8000c101d1a */
[----:B------:R2:W3:Y:S04]  /*29f20*/  SHFL.IDX PT, R5, R4, 0x7, 0x181f ;  /* 0x00f81f0004057f89 */ /* 0x0004e800000e0000 */
[----:B------:R2:W-:Y:S01]  /*29f30*/  @!P1 ST.E.128 [R6.64], R40 ;  /* 0x0000002806009985 */ /* 0x0005e2000c101d1a */
[----:B------:R-:W-:Y:S05]  /*29f40*/  @P0 EXIT ;  /* 0x000000000000094d */ /* 0x000fea0003800000 */
[----:B-12---:R-:W-:-:S04]  /*29f50*/  LEA R4, P0, R2, R10, 0x1 ;  /* 0x0000000a02047211 */ /* 0x006fc800078008ff */
[----:B---3--:R-:W-:-:S05]  /*29f60*/  LEA.HI.X R5, R2, R5, R53, 0x1, P0 ;  /* 0x0000000502057211 */ /* 0x008fca00000f0c35 */
[----:B------:R-:W-:Y:S01]  /*29f70*/  ST.E.128 [R4.64], R44 ;  /* 0x0000002c04007985 */ /* 0x000fe2000c101d1a */
[----:B------:R-:W-:Y:S05]  /*29f80*/  EXIT ;  /* 0x000000000000794d */ /* 0x000fea0003800000 */
.L_x_500:
[----:B------:R-:W-:Y:S02]  /*29f90*/  ULDC.64 UR6, c[0x0][0x500] ;  /* 0x0001400000067ab9 */ /* 0x000fe40000000a00 */
[----:B------:R-:W-:Y:S02]  /*29fa0*/  UISETP.NE.U32.AND UP1, UPT, URZ, UR6, UPT ;  /* 0x000000063f00728c */ /* 0x000fe4000bf25070 */
[----:B------:R-:W-:Y:S02]  /*29fb0*/  ULDC.64 UR4, c[0x0][0x508] ;  /* 0x0001420000047ab9 */ /* 0x000fe40000000a00 */
[----:B------:R-:W-:Y:S02]  /*29fc0*/  UISETP.NE.AND.EX UP1, UPT, URZ, UR7, UPT, UP1 ;  /* 0x000000073f00728c */ /* 0x000fe4000bf25310 */
[----:B------:R-:W-:Y:S02]  /*29fd0*/  UISETP.NE.U32.AND UP0, UPT, URZ, UR4, UPT ;  /* 0x000000043f00728c */ /* 0x000fe4000bf05070 */
[----:B------:R-:W-:-:S02]  /*29fe0*/  ULDC.64 UR6, c[0x0][0x500] ;  /* 0x0001400000067ab9 */ /* 0x000fc40000000a00 */
[----:B------:R-:W-:Y:S01]  /*29ff0*/  UMOV UR4, 0x4 ;  /* 0x0000000400047882 */ /* 0x000fe20000000000 */
[----:B------:R-:W-:Y:S01]  /*2a000*/  PLOP3.LUT P0, PT, PT, PT, UP1, 0x80, 0x0 ;  /* 0x000000000000781c */ /* 0x000fe20003f0f018 */
[----:B------:R-:W-:Y:S02]  /*2a010*/  UIMAD.WIDE UR6, UR22, UR4, UR6 ;  /* 0x00000004160672a5 */ /* 0x000fe4000f8e0206 */
[----:B------:R-:W-:-:S04]  /*2a020*/  UISETP.NE.AND.EX UP0, UPT, URZ, UR5, UPT, UP0 ;  /* 0x000000053f00728c */ /* 0x000fc8000bf05300 */
[----:B------:R-:W-:Y:S02]  /*2a030*/  IMAD.U32 R4, RZ, RZ, UR6 ;  /* 0x00000006ff047e24 */ /* 0x000fe4000f8e00ff */
[----:B------:R-:W-:Y:S01]  /*2a040*/  IMAD.U32 R5, RZ, RZ, UR7 ;  /* 0x00000007ff057e24 */ /* 0x000fe2000f8e00ff */
[----:B------:R-:W-:Y:S01]  /*2a050*/  ULDC.64 UR6, c[0x0][0x508] ;  /* 0x0001420000067ab9 */ /* 0x000fe20000000a00 */
[----:B------:R-:W-:-:S03]  /*2a060*/  PLOP3.LUT P1, PT, PT, PT, UP0, 0x80, 0x0 ;  /* 0x000000000000781c */ /* 0x000fc60003f2f008 */
[----:B------:R-:W2:Y:S01]  /*2a070*/  @P0 LDG.E R0, [R4.64] ;  /* 0x0000001a04000981 */ /* 0x000ea2000c1e1900 */
[----:B------:R-:W-:Y:S01]  /*2a080*/  @UP0 UIMAD.WIDE UR6, UR22, UR4, UR6 ;  /* 0x00000004160602a5 */ /* 0x000fe2000f8e0206 */
[----:B------:R-:W-:-:S05]  /*2a090*/  MOV R9, c[0x0][0x388] ;  /* 0x0000e20000097a02 */ /* 0x000fca0000000f00 */
[----:B------:R-:W-:Y:S01]  /*2a0a0*/  IMAD.U32 R2, RZ, RZ, UR6 ;  /* 0x00000006ff027e24 */ /* 0x000fe2000f8e00ff */
[----:B------:R-:W-:-:S05]  /*2a0b0*/  MOV R3, UR7 ;  /* 0x0000000700037c02 */ /* 0x000fca0008000f00 */
        /* <DEDUP_REMOVED lines=9> */
.L_x_502:
[----:B------:R-:W1:Y:S01]  /*2a150*/  S2R R8, SR_TID.X ;  /* 0x0000000000087919 */ /* 0x000e620000002100 */
        /* <DEDUP_REMOVED lines=11> */
[----:B------:R-:W1:Y:S01]  /*2a210*/  R2UR UR12, R2 ;  /* 0x00000000020c73c2 */ /* 0x000e6200000e0000 */
[----:B------:R-:W-:Y:S01]  /*2a220*/  IMAD.MOV.U32 R0, RZ, RZ, c[0x0][0x4e8] ;  /* 0x00013a00ff007624 */ /* 0x000fe200078e00ff */
[----:B------:R-:W-:Y:S02]  /*2a230*/  ULDC.64 UR4, c[0x0][0x490] ;  /* 0x0001240000047ab9 */ /* 0x000fe40000000a00 */
[----:B------:R-:W-:Y:S02]  /*2a240*/  UIMAD UR7, UR9, UR4, URZ ;  /* 0x00000004090772a4 */ /* 0x000fe4000f8e023f */
[----:B------:R-:W-:Y:S01]  /*2a250*/  ISETP.NE.AND P0, PT, R0, 0x1, PT ;  /* 0x000000010000780c */ /* 0x000fe20003f05270 */
[----:B------:R-:W-:Y:S01]  /*2a260*/  IMAD.MOV.U32 R0, RZ, RZ, R4 ;  /* 0x000000ffff007224 */ /* 0x000fe200078e0004 */
[----:B------:R-:W2:Y:S01]  /*2a270*/  R2UR UR11, R3 ;  /* 0x00000000030b73c2 */ /* 0x000ea200000e0000 */
[----:B------:R-:W-:-:S07]  /*2a280*/  UIMAD UR7, UR17, UR5, UR7 ;  /* 0x00000005110772a4 */ /* 0x000fce000f8e0207 */
[----:B------:R3:W1:Y:S03]  /*2a290*/  R2UR UR10, R2 ;  /* 0x00000000020a73c2 */ /* 0x00066600000e0000 */
[----:B------:R-:W-:Y:S01]  /*2a2a0*/  @P0 IMAD.HI.U32 R5, R4, c[0x0][0x4ec], RZ ;  /* 0x00013b0004050a27 */ /* 0x000fe200078e00ff */
[----:B-1----:R-:W-:-:S04]  /*2a2b0*/  UMOV UR10, UR12 ;  /* 0x0000000c000a7c82 */ /* 0x002fc80008000000 */
[----:B------:R-:W-:Y:S01]  /*2a2c0*/  @P0 SHF.R.U32.HI R0, RZ, c[0x0][0x4f0], R5 ;  /* 0x00013c00ff000a19 */ /* 0x000fe20000011605 */
[----:B------:R3:W1:Y:S03]  /*2a2d0*/  R2UR UR13, R3 ;  /* 0x00000000030d73c2 */ /* 0x00066600000e0000 */
[----:B------:R-:W-:Y:S02]  /*2a2e0*/  IADD3 R6, -R0, RZ, RZ ;  /* 0x000000ff00067210 */ /* 0x000fe40007ffe1ff */
[----:B------:R-:W-:Y:S01]  /*2a2f0*/  SHF.R.S32.HI R5, RZ, 0x1f, R0 ;  /* 0x0000001fff057819 */ /* 0x000fe20000011400 */
[----:B--2---:R-:W-:Y:S02]  /*2a300*/  UIMAD.WIDE.U32 UR10, UR17, UR4, UR10 ;  /* 0x00000004110a72a5 */ /* 0x004fe4000f8e000a */
[----:B------:R-:W-:Y:S01]  /*2a310*/  IMAD R6, R6, c[0x0][0x4e8], R4 ;  /* 0x00013a0006067a24 */ /* 0x000fe200078e0204 */
[----:B------:R-:W-:-:S02]  /*2a320*/  ULDC.64 UR4, c[0x0][0x498] ;  /* 0x0001260000047ab9 */ /* 0x000fc40000000a00 */
[----:B------:R-:W-:Y:S02]  /*2a330*/  UIADD3 UR11, UR7, UR11, URZ ;  /* 0x0000000b070b7290 */ /* 0x000fe4000fffe03f */
[----:B------:R-:W-:Y:S02]  /*2a340*/  UIMAD UR7, UR6, UR4, URZ ;  /* 0x00000004060772a4 */ /* 0x000fe4000f8e023f */
[----:B------:R-:W-:Y:S02]  /*2a350*/  UIMAD.WIDE.U32 UR10, UR22, UR4, UR10 ;  /* 0x00000004160a72a5 */ /* 0x000fe4000f8e000a */
[----:B------:R-:W-:-:S04]  /*2a360*/  UIMAD UR5, UR22, UR5, UR7 ;  /* 0x00000005160572a4 */ /* 0x000fc8000f8e0207 */
[----:B------:R-:W-:Y:S02]  /*2a370*/  IADD3 R4, P0, R0, UR10, RZ ;  /* 0x0000000a00047c10 */ /* 0x000fe4000ff1e0ff */
[----:B------:R-:W-:Y:S01]  /*2a380*/  IMAD.U32 R7, RZ, RZ, UR5 ;  /* 0x00000005ff077e24 */ /* 0x000fe2000f8e00ff */
[----:B------:R-:W-:-:S04]  /*2a390*/  SHF.R.S32.HI R0, RZ, 0x1f, R6 ;  /* 0x0000001fff007819 */ /* 0x000fc80000011406 */
[----:B------:R-:W-:Y:S01]  /*2a3a0*/  IADD3.X R5, R5, UR11, R7, P0, !PT ;  /* 0x0000000b05057c10 */ /* 0x000fe200087fe407 */
[----:B------:R-:W-:-:S04]  /*2a3b0*/  IMAD R0, R0, c[0x0][0x488], RZ ;  /* 0x0001220000007a24 */ /* 0x000fc800078e02ff */
[C---:B------:R-:W-:Y:S02]  /*2a3c0*/  IMAD R0, R6.reuse, c[0x0][0x48c], R0 ;  /* 0x0001230006007a24 */ /* 0x040fe400078e0200 */
[----:B------:R-:W-:-:S05]  /*2a3d0*/  IMAD.WIDE.U32 R4, R6, c[0x0][0x488], R4 ;  /* 0x0001220006047a25 */ /* 0x000fca00078e0004 */
[----:B------:R-:W-:Y:S02]  /*2a3e0*/  IADD3 R0, R5, R0, RZ ;  /* 0x0000000005007210 */ /* 0x000fe40007ffe0ff */
[----:B------:R-:W-:-:S04]  /*2a3f0*/  LEA R6, P0, R4, c[0x0][0x450], 0x2 ;  /* 0x0001140004067a11 */ /* 0x000fc800078010ff */
[----:B------:R-:W-:Y:S01]  /*2a400*/  LEA.HI.X R7, R4, c[0x0][0x454], R0, 0x2, P0 ;  /* 0x0001150004077a11 */ /* 0x000fe200000f1400 */
[----:B------:R-:W-:-:S05]  /*2a410*/  IMAD.MOV.U32 R0, RZ, RZ, -0x800000 ;  /* 0xff800000ff007424 */ /* 0x000fca00078e00ff */
[----:B------:R3:W-:Y:S01]  /*2a420*/  STG.E [R6.64], R0 ;  /* 0x0000000006007986 */ /* 0x0007e2000c10191a */
[----:B------:R-:W-:-:S04]  /*2a430*/  DEPBAR.LE SB1, 0x0, {3} ;  /* 0x000090080000791a */ /* 0x000fc80000000000 */
.L_x_504:
[----:B------:R-:W-:Y:S05]  /*2a440*/  BSYNC B0 ;  /* 0x0000000000007941 */ /* 0x000fea0003800000 */
.L_x_503:
[----:B------:R-:W1:Y:S01]  /*2a450*/  R2UR UR13, R3 ;  /* 0x00000000030d73c2 */ /* 0x000e6200000e0000 */
[----:B------:R-:W2:Y:S01]  /*2a460*/  S2R R10, SR_CTAID.X ;  /* 0x00000000000a7919 */ /* 0x000ea20000002500 */
[----:B------:R-:W-:Y:S01]  /*2a470*/  SHF.R.S32.HI R0, RZ, 0x1f, R8 ;  /* 0x0000001fff007819 */ /* 0x000fe20000011408 */
[----:B------:R-:W-:Y:S01]  /*2a480*/  ULDC UR10, c[0x0][0x3a0] ;  /* 0x0000e800000a7ab9 */ /* 0x000fe20000000800 */
[----:B-----5:R-:W-:Y:S01]  /*2a490*/  IMAD R19, R9, c[0x0][0x4e8], RZ ;  /* 0x00013a0009137a24 */ /* 0x020fe200078e02ff */
[----:B------:R-:W-:Y:S01]  /*2a4a0*/  ULDC UR7, c[0x0][0x3a4] ;  /* 0x0000e90000077ab9 */ /* 0x000fe20000000800 */
[----:B------:R-:W-:Y:S02]  /*2a4b0*/  LEA.HI R0, R0, R8, RZ, 0x3 ;  /* 0x0000000800007211 */ /* 0x000fe400078f18ff */
[----:B------:R-:W3:Y:S08]  /*2a4c0*/  R2UR UR12, R2 ;  /* 0x00000000020c73c2 */ /* 0x000ef000000e0000 */
[----:B------:R4:W2:Y:S08]  /*2a4d0*/  R2UR UR14, R2 ;  /* 0x00000000020e73c2 */ /* 0x0008b000000e0000 */
[----:B------:R2:W2:Y:S01]  /*2a4e0*/  R2UR UR15, R3 ;  /* 0x00000000030f73c2 */ /* 0x0004a200000e0000 */
[----:B-1----:R-:W-:-:S04]  /*2a4f0*/  UIMAD UR4, UR13, UR10, URZ ;  /* 0x0000000a0d0472a4 */ /* 0x002fc8000f8e023f */
[----:B---3--:R-:W-:-:S03]  /*2a500*/  UIMAD UR7, UR12, UR7, UR4 ;  /* 0x000000070c0772a4 */ /* 0x008fc6000f8e0204 */
[----:B------:R-:W-:Y:S01]  /*2a510*/  ULDC.64 UR4, c[0x0][0x3e8] ;  /* 0x0000fa0000047ab9 */ /* 0x000fe20000000a00 */
[----:B----4-:R-:W-:Y:S01]  /*2a520*/  LOP3.LUT R2, R0, 0xfffffff8, RZ, 0xc0, !PT ;  /* 0xfffffff800027812 */ /* 0x010fe200078ec0ff */
[----:B--2---:R-:W-:-:S04]  /*2a530*/  UIMAD.WIDE.U32 UR10, UR14, UR10, URZ ;  /* 0x0000000a0e0a72a5 */ /* 0x004fc8000f8e003f */
[----:B------:R-:W-:Y:S01]  /*2a540*/  IMAD.IADD R7, R8, 0x1, -R2 ;  /* 0x0000000108077824 */ /* 0x000fe200078e0a02 */
[----:B------:R-:W-:Y:S01]  /*2a550*/  SHF.R.S32.HI R8, RZ, 0x3, R0 ;  /* 0x00000003ff087819 */ /* 0x000fe20000011400 */
[----:B------:R-:W-:Y:S01]  /*2a560*/  UIADD3 UR11, UR11, UR7, URZ ;  /* 0x000000070b0b7290 */ /* 0x000fe2000fffe03f */
[----:B------:R-:W-:Y:S01]  /*2a570*/  IMAD.MOV.U32 R3, RZ, RZ, c[0x0][0x4e8] ;  /* 0x00013a00ff037624 */ /* 0x000fe200078e00ff */
[----:B------:R-:W-:Y:S02]  /*2a580*/  UIMAD UR7, UR9, UR4, URZ ;  /* 0x00000004090772a4 */ /* 0x000fe4000f8e023f */
[----:B------:R-:W-:Y:S01]  /*2a590*/  IMAD R0, R7, 0x10, R8 ;  /* 0x0000001007007824 */ /* 0x000fe200078e0208 */
[----:B------:R-:W-:Y:S01]  /*2a5a0*/  UIMAD.WIDE.U32 UR10, UR17, UR4, UR10 ;  /* 0x00000004110a72a5 */ /* 0x000fe2000f8e000a */
[----:B------:R-:W-:Y:S01]  /*2a5b0*/  ISETP.NE.AND P0, PT, R3, 0x1, PT ;  /* 0x000000010300780c */ /* 0x000fe20003f05270 */
[----:B------:R-:W-:Y:S01]  /*2a5c0*/  UIMAD UR7, UR17, UR5, UR7 ;  /* 0x00000005110772a4 */ /* 0x000fe2000f8e0207 */
[----:B------:R-:W-:-:S02]  /*2a5d0*/  IMAD R0, R10, 0x80, R0 ;  /* 0x000000800a007824 */ /* 0x000fc400078e0200 */
[----:B------:R-:W-:Y:S02]  /*2a5e0*/  ULDC.64 UR4, c[0x0][0x3f0] ;  /* 0x0000fc0000047ab9 */ /* 0x000fe40000000a00 */
[----:B------:R-:W-:Y:S01]  /*2a5f0*/  UIMAD UR8, UR6, UR4, URZ ;  /* 0x00000004060872a4 */ /* 0x000fe2000f8e023f */
[----:B------:R-:W-:Y:S01]  /*2a600*/  IMAD.MOV.U32 R4, RZ, RZ, R0 ;  /* 0x000000ffff047224 */ /* 0x000fe200078e0000 */
[----:B------:R-:W-:Y:S02]  /*2a610*/  UIADD3 UR11, UR7, UR11, URZ ;  /* 0x0000000b070b7290 */ /* 0x000fe4000fffe03f */
[----:B------:R-:W-:Y:S02]  /*2a620*/  UIMAD UR5, UR22, UR5, UR8 ;  /* 0x00000005160572a4 */ /* 0x000fe4000f8e0208 */
[----:B------:R-:W-:Y:S01]  /*2a630*/  UIMAD.WIDE.U32 UR10, UR22, UR4, UR10 ;  /* 0x00000004160a72a5 */ /* 0x000fe2000f8e000a */
[----:B------:R-:W-:-:S03]  /*2a640*/  @P0 IMAD.HI.U32 R2, R0, c[0x0][0x4ec], RZ ;  /* 0x00013b0000020a27 */ /* 0x000fc600078e00ff */
[----:B------:R-:W-:Y:S02]  /*2a650*/  UIADD3 UR5, UR11, UR5, URZ ;  /* 0x000000050b057290 */ /* 0x000fe4000fffe03f */
[----:B------:R-:W-:-:S04]  /*2a660*/  @P0 SHF.R.U32.HI R4, RZ, c[0x0][0x4f0], R2 ;  /* 0x00013c00ff040a19 */ /* 0x000fc80000011602 */
[--C-:B------:R-:W-:Y:S01]  /*2a670*/  SHF.R.S32.HI R3, RZ, 0x1f, R4.reuse ;  /* 0x0000001fff037819 */ /* 0x100fe20000011404 */
[----:B------:R-:W-:-:S04]  /*2a680*/  IMAD.MOV R2, RZ, RZ, -R4 ;  /* 0x000000ffff027224 */ /* 0x000fc800078e0a04 */
        /* <DEDUP_REMOVED lines=21> */
[C---:B------:R-:W-:Y:S01]  /*2a7e0*/  IADD3 R8, R2.reuse, 0x10, RZ ;  /* 0x0000001002087810 */ /* 0x040fe20007ffe0ff */
[----:B------:R-:W3:Y:S01]  /*2a7f0*/  SHFL.IDX PT, R5, R4, 0x1, 0x181f ;  /* 0x00381f0004057f89 */ /* 0x000ee200000e0000 */
[----:B------:R-:W-:-:S02]  /*2a800*/  ISETP.GE.OR P1, PT, R2, R19, P0 ;  /* 0x000000130200720c */ /* 0x000fc40000726670 */
[-C--:B------:R-:W-:Y:S01]  /*2a810*/  ISETP.GE.OR P5, PT, R8, R19.reuse, P0 ;  /* 0x000000130800720c */ /* 0x080fe200007a6670 */
[----:B------:R-:W4:Y:S01]  /*2a820*/  SHFL.IDX PT, R9, R3, 0x1, 0x181f ;  /* 0x00381f0003097f89 */ /* 0x000f2200000e0000 */
[C---:B------:R-:W-:Y:S02]  /*2a830*/  IADD3 R14, R2.reuse, 0x20, RZ ;  /* 0x00000020020e7810 */ /* 0x040fe40007ffe0ff */
[----:B------:R-:W-:Y:S01]  /*2a840*/  IADD3 R10, R2, 0x40, RZ ;  /* 0x00000040020a7810 */ /* 0x000fe20007ffe0ff */
[----:B------:R-:W3:Y:S01]  /*2a850*/  SHFL.IDX PT, R8, R4, 0x2, 0x181f ;  /* 0x00581f0004087f89 */ /* 0x000ee200000e0000 */
[-C--:B------:R-:W-:Y:S02]  /*2a860*/  ISETP.GE.OR P4, PT, R14, R19.reuse, P0 ;  /* 0x000000130e00720c */ /* 0x080fe40000786670 */
[----:B------:R-:W-:Y:S01]  /*2a870*/  IADD3 R13, R2, 0x30, RZ ;  /* 0x00000030020d7810 */ /* 0x000fe20007ffe0ff */
[----:B------:R-:W3:Y:S01]  /*2a880*/  SHFL.IDX PT, R12, R3, 0x2, 0x181f ;  /* 0x00581f00030c7f89 */ /* 0x000ee200000e0000 */
[----:B------:R-:W-:-:S02]  /*2a890*/  ISETP.GE.OR P6, PT, R10, R19, P0 ;  /* 0x000000130a00720c */ /* 0x000fc400007c6670 */
[----:B------:R-:W-:Y:S01]  /*2a8a0*/  ISETP.GE.OR P3, PT, R13, R19, P0 ;  /* 0x000000130d00720c */ /* 0x000fe20000766670 */
[----:B------:R-:W3:Y:S01]  /*2a8b0*/  SHFL.IDX PT, R11, R4, 0x3, 0x181f ;  /* 0x00781f00040b7f89 */ /* 0x000ee200000e0000 */
[----:B-1----:R-:W-:-:S03]  /*2a8c0*/  @!P1 LEA R6, P2, R0, R6, 0x1 ;  /* 0x0000000600069211 */ /* 0x002fc600078408ff */
[----:B------:R-:W1:Y:S01]  /*2a8d0*/  SHFL.IDX PT, R14, R3, 0x3, 0x181f ;  /* 0x00781f00030e7f89 */ /* 0x000e6200000e0000 */
[----:B--2---:R-:W-:-:S03]  /*2a8e0*/  @!P1 LEA.HI.X R7, R0, R7, R20, 0x1, P2 ;  /* 0x0000000700079211 */ /* 0x004fc600010f0c14 */
[----:B------:R-:W2:Y:S04]  /*2a8f0*/  SHFL.IDX PT, R10, R4, 0x4, 0x181f ;  /* 0x00981f00040a7f89 */ /* 0x000ea800000e0000 */
[----:B------:R1:W-:Y:S04]  /*2a900*/  @!P1 ST.E.128 [R6.64], RZ ;  /* 0x000000ff06009985 */ /* 0x0003e8000c101d1a */
[----:B------:R-:W-:Y:S04]  /*2a910*/  SHFL.IDX PT, R13, R4, 0x5, 0x181f ;  /* 0x00b81f00040d7f89 */ /* 0x000fe800000e0000 */
[----:B------:R-:W-:Y:S04]  /*2a920*/  SHFL.IDX PT, R15, R4, 0x6, 0x181f ;  /* 0x00d81f00040f7f89 */ /* 0x000fe800000e0000 */
[----:B------:R-:W2:Y:S04]  /*2a930*/  SHFL.IDX PT, R18, R3, 0x4, 0x181f ;  /* 0x00981f0003127f89 */ /* 0x000ea800000e0000 */
[----:B------:R-:W2:Y:S04]  /*2a940*/  SHFL.IDX PT, R17, R3, 0x5, 0x181f ;  /* 0x00b81f0003117f89 */ /* 0x000ea800000e0000 */
[----:B------:R-:W2:Y:S04]  /*2a950*/  SHFL.IDX PT, R16, R3, 0x6, 0x181f ;  /* 0x00d81f0003107f89 */ /* 0x000ea800000e0000 */
[----:B------:R-:W2:Y:S01]  /*2a960*/  SHFL.IDX PT, R4, R4, 0x7, 0x181f ;  /* 0x00f81f0004047f89 */ /* 0x000ea200000e0000 */
[----:B-1----:R-:W-:-:S02]  /*2a970*/  IADD3 R7, R2, 0x50, RZ ;  /* 0x0000005002077810 */ /* 0x002fc40007ffe0ff */
[C---:B---3--:R-:W-:Y:S01]  /*2a980*/  @!P5 LEA R6, P1, R0.reuse, R5, 0x1 ;  /* 0x000000050006d211 */ /* 0x048fe200078208ff */
[----:B------:R-:W1:Y:S01]  /*2a990*/  SHFL.IDX PT, R3, R3, 0x7, 0x181f ;  /* 0x00f81f0003037f89 */ /* 0x000e6200000e0000 */
[----:B------:R-:W-:Y:S02]  /*2a9a0*/  ISETP.GE.OR P2, PT, R7, R19, P0 ;  /* 0x000000130700720c */ /* 0x000fe40000746670 */
[C---:B----4-:R-:W-:Y:S02]  /*2a9b0*/  @!P5 LEA.HI.X R7, R0.reuse, R9, R20, 0x1, P1 ;  /* 0x000000090007d211 */ /* 0x050fe400008f0c14 */
        /* <DEDUP_REMOVED lines=10> */
[----:B---3--:R-:W-:-:S04]  /*2aa60*/  @!P3 LEA R6, P5, R0, R11, 0x1 ;  /* 0x0000000b0006b211 */ /* 0x008fc800078a08ff */
[C---:B------:R-:W-:Y:S02]  /*2aa70*/  @!P3 LEA.HI.X R7, R0.reuse, R14, R20, 0x1, P5 ;  /* 0x0000000e0007b211 */ /* 0x040fe400028f0c14 */
[----:B--2---:R-:W-:-:S03]  /*2aa80*/  @!P6 LEA R10, P5, R0, R10, 0x1 ;  /* 0x0000000a000ae211 */ /* 0x004fc600078a08ff */
        /* <DEDUP_REMOVED lines=14> */
.L_x_505:
        /* <DEDUP_REMOVED lines=9> */
.L_x_1601:


//--------------------- .text._ZN7cutlass13device_kernelIN5flash19enable_sm80_to_sm89INS1_16FlashAttnFwdSm80INS1_25CollectiveMainloopFwdSm80ILi4ELi1ELb0EN4cute5tupleIJNS5_1CILi128EEENS7_ILi112EEENS7_ILi64EEEEEELi64ENS_6half_tEfNS_4arch4Sm80ELb1ELb0ELb1ELb0ELb1ELb0ELb1ELb0EEENS1_21CollectiveEpilogueFwdINS6_IJS8_SA_S9_EEENS6_IJNS7_ILi1EEESI_SI_EEESC_SE_Li128ELb0ELb1ELb0ELb0EEENS1_30DynamicPersistentTileSchedulerILi128ELi128ELb0ELb1ELb0EEEEEEEEEvNT_6ParamsE --------------------------
	.section	.text._ZN7cutlass13device_kernelIN5flash19enable_sm80_to_sm89INS1_16FlashAttnFwdSm80INS1_25CollectiveMainloopFwdSm80ILi4ELi1ELb0EN4cute5tupleIJNS5_1CILi128EEENS7_ILi112EEENS7_ILi64EEEEEELi64ENS_6half_tEfNS_4arch4Sm80ELb1ELb0ELb1ELb0ELb1ELb0ELb1ELb0EEENS1_21CollectiveEpilogueFwdINS6_IJS8_SA_S9_EEENS6_IJNS7_ILi1EEESI_SI_EEESC_SE_Li128ELb0ELb1ELb0ELb0EEENS1_30DynamicPersistentTileSchedulerILi128ELi128ELb0ELb1ELb0EEEEEEEEEvNT_6ParamsE,"ax",@progbits
	.sectioninfo	@"SHI_REGISTERS=255"
	.align	128
.text._ZN7cutlass13device_kernelIN5flash19enable_sm80_to_sm89INS1_16FlashAttnFwdSm80INS1_25CollectiveMainloopFwdSm80ILi4ELi1ELb0EN4cute5tupleIJNS5_1CILi128EEENS7_ILi112EEENS7_ILi64EEEEEELi64ENS_6half_tEfNS_4arch4Sm80ELb1ELb0ELb1ELb0ELb1ELb0ELb1ELb0EEENS1_21CollectiveEpilogueFwdINS6_IJS8_SA_S9_EEENS6_IJNS7_ILi1EEESI_SI_EEESC_SE_Li128ELb0ELb1ELb0ELb0EEENS1_30DynamicPersistentTileSchedulerILi128ELi128ELb0ELb1ELb0EEEEEEEEEvNT_6ParamsE:
        .type           _ZN7cutlass13device_kernelIN5flash19enable_sm80_to_sm89INS1_16FlashAttnFwdSm80INS1_25CollectiveMainloopFwdSm80ILi4ELi1ELb0EN4cute5tupleIJNS5_1CILi128EEENS7_ILi112EEENS7_ILi64EEEEEELi64ENS_6half_tEfNS_4arch4Sm80ELb1ELb0ELb1ELb0ELb1ELb0ELb1ELb0EEENS1_21CollectiveEpilogueFwdINS6_IJS8_SA_S9_EEENS6_IJNS7_ILi1EEESI_SI_EEESC_SE_Li128ELb0ELb1ELb0ELb0EEENS1_30DynamicPersistentTileSchedulerILi128ELi128ELb0ELb1ELb0EEEEEEEEEvNT_6ParamsE,@function
        .size           _ZN7cutlass13device_kernelIN5flash19enable_sm80_to_sm89INS1_16FlashAttnFwdSm80INS1_25CollectiveMainloopFwdSm80ILi4ELi1ELb0EN4cute5tupleIJNS5_1CILi128EEENS7_ILi112EEENS7_ILi64EEEEEELi64ENS_6half_tEfNS_4arch4Sm80ELb1ELb0ELb1ELb0ELb1ELb0ELb1ELb0EEENS1_21CollectiveEpilogueFwdINS6_IJS8_SA_S9_EEENS6_IJNS7_ILi1EEESI_SI_EEESC_SE_Li128ELb0ELb1ELb0ELb0EEENS1_30DynamicPersistentTileSchedulerILi128ELi128ELb0ELb1ELb0EEEEEEEEEvNT_6ParamsE,(.L_x_1602 - _ZN7cutlass13device_kernelIN5flash19enable_sm80_to_sm89INS1_16FlashAttnFwdSm80INS1_25CollectiveMainloopFwdSm80ILi4ELi1ELb0EN4cute5tupleIJNS5_1CILi128EEENS7_ILi112EEENS7_ILi64EEEEEELi64ENS_6half_tEfNS_4arch4Sm80ELb1ELb0ELb1ELb0ELb1ELb0ELb1ELb0EEENS1_21CollectiveEpilogueFwdINS6_IJS8_SA_S9_EEENS6_IJNS7_ILi1EEESI_SI_EEESC_SE_Li128ELb0ELb1ELb0ELb0EEENS1_30DynamicPersistentTileSchedulerILi128ELi128ELb0ELb1ELb0EEEEEEEEEvNT_6ParamsE)
        .other          _ZN7cutlass13device_kernelIN5flash19enable_sm80_to_sm89INS1_16FlashAttnFwdSm80INS1_25CollectiveMainloopFwdSm80ILi4ELi1ELb0EN4cute5tupleIJNS5_1CILi128EEENS7_ILi112EEENS7_ILi64EEEEEELi64ENS_6half_tEfNS_4arch4Sm80ELb1ELb0ELb1ELb0ELb1ELb0ELb1ELb0EEENS1_21CollectiveEpilogueFwdINS6_IJS8_SA_S9_EEENS6_IJNS7_ILi1EEESI_SI_EEESC_SE_Li128ELb0ELb1ELb0ELb0EEENS1_30DynamicPersistentTileSchedulerILi128ELi128ELb0ELb1ELb0EEEEEEEEEvNT_6ParamsE,@"STO_CUDA_ENTRY STV_DEFAULT"
_ZN7cutlass13device_kernelIN5flash19enable_sm80_to_sm89INS1_16FlashAttnFwdSm80INS1_25CollectiveMainloopFwdSm80ILi4ELi1ELb0EN4cute5tupleIJNS5_1CILi128EEENS7_ILi112EEENS7_ILi64EEEEEELi64ENS_6half_tEfNS_4arch4Sm80ELb1ELb0ELb1ELb0ELb1ELb0ELb1ELb0EEENS1_21CollectiveEpilogueFwdINS6_IJS8_SA_S9_EEENS6_IJNS7_ILi1EEESI_SI_EEESC_SE_Li128ELb0ELb1ELb0ELb0EEENS1_30DynamicPersistentTileSchedulerILi128ELi128ELb0ELb1ELb0EEEEEEEEEvNT_6ParamsE:
[----:B------:R-:W-:-:S03]  /*0000*/  MOV R1, c[0x0][0x28] ;  /* 0x00000a0000017a02 */ /* 0x000fc60000000f00 */
[----:B------:R-:W1:Y:S01]  /*0010*/  S2R R21, SR_TID.X ;  /* 0x0000000000157919 */ /* 0x000e620000002100 */
[----:B------:R-:W-:-:S03]  /*0020*/  IADD3 R1, R1, -0xa8, RZ ;  /* 0xffffff5801017810 */ /* 0x000fc60007ffe0ff */
[----:B------:R-:W2:Y:S01]  /*0030*/  S2R R17, SR_CTAID.X ;  /* 0x0000000000117919 */ /* 0x000ea20000002500 */
[----:B-1----:R-:W-:-:S05]  /*0040*/  SHF.R.U32.HI R2, RZ, 0x5, R21 ;  /* 0x00000005ff027819 */ /* 0x002fca0000011615 */
[----:B------:R-:W1:Y:S02]  /*0050*/  SHFL.IDX PT, R0, R2, RZ, 0x1f ;  /* 0x00001fff02007589 */ /* 0x000e6400000e0000 */
[----:B-1----:R-:W-:Y:S02]  /*0060*/  ISETP.GE.AND P0, PT, R0, 0x1, PT ;  /* 0x000000010000780c */ /* 0x002fe40003f06270 */
[----:B------:R1:W-:Y:S11]  /*0070*/  STL [R1+0x98], R0 ;  /* 0x0000980001007387 */ /* 0x0003f60000100800 */
[----:B------:R-:W-:Y:S06]  /*0080*/  @P0 BAR.ARV 0x4, 0x80 ;  /* 0x0102000000000b1d */ /* 0x000fec0000002000 */
[----:B--2---:R-:W-:-:S13]  /*0090*/  ISETP.GE.AND P0, PT, R17, c[0x0][0x538], PT ;  /* 0x00014e0011007a0c */ /* 0x004fda0003f06270 */
[----:B------:R-:W-:Y:S05]  /*00a0*/  @P0 EXIT ;  /* 0x000000000000094d */ /* 0x000fea0003800000 */
[----:B-1----:R-:W-:Y:S01]  /*00b0*/  SHF.R.S32.HI R16, RZ, 0x1f, R21 ;  /* 0x0000001fff107819 */ /* 0x002fe20000011415 */
[----:B------:R-:W-:Y:S01]  /*00c0*/  IMAD.MOV.U32 R228, RZ, RZ, 0x20 ;  /* 0x00000020ffe47424 */ /* 0x000fe200078e00ff */
[----:B------:R-:W-:Y:S01]  /*00d0*/  ULDC.64 UR6, c[0x0][0x118] ;  /* 0x0000460000067ab9 */ /* 0x000fe20000000a00 */
[----:B------:R-:W-:Y:S01]  /*00e0*/  IMAD.MOV.U32 R226, RZ, RZ, 0x40 ;  /* 0x00000040ffe27424 */ /* 0x000fe200078e00ff */
[CC--:B------:R-:W-:Y:S02]  /*00f0*/  LEA.HI R2, R16.reuse, R21.reuse, RZ, 0x4 ;  /* 0x0000001510027211 */ /* 0x0c0fe400078f20ff */
[----:B------:R-:W-:Y:S02]  /*0100*/  LEA.HI R13, R16, R21, RZ, 0x3 ;  /* 0x00000015100d7211 */ /* 0x000fe400078f18ff */
[----:B------:R-:W-:Y:S02]  /*0110*/  SHF.R.S32.HI R3, RZ, 0x4, R2 ;  /* 0x00000004ff037819 */ /* 0x000fe40000011402 */
[----:B------:R-:W-:-:S02]  /*0120*/  SHF.R.S32.HI R20, RZ, 0x3, R13 ;  /* 0x00000003ff147819 */ /* 0x000fc4000001140d */
[----:B------:R-:W-:Y:S02]  /*0130*/  LEA.HI R0, R2, R3, RZ, 0x1 ;  /* 0x0000000302007211 */ /* 0x000fe400078f08ff */
[----:B------:R-:W-:Y:S02]  /*0140*/  LOP3.LUT R4, R13, 0xfffffff8, RZ, 0xc0, !PT ;  /* 0xfffffff80d047812 */ /* 0x000fe400078ec0ff */
[----:B------:R-:W-:Y:S02]  /*0150*/  LOP3.LUT R0, R0, 0xfffffffe, RZ, 0xc0, !PT ;  /* 0xfffffffe00007812 */ /* 0x000fe400078ec0ff */
[----:B------:R-:W-:Y:S01]  /*0160*/  LEA.HI R10, R16, R21, RZ, 0x2 ;  /* 0x00000015100a7211 */ /* 0x000fe200078f10ff */
[----:B------:R-:W-:Y:S02]  /*0170*/  IMAD.IADD R8, R21, 0x1, -R4 ;  /* 0x0000000115087824 */ /* 0x000fe400078e0a04 */
[----:B------:R-:W-:Y:S01]  /*0180*/  IMAD.IADD R14, R3, 0x1, -R0 ;  /* 0x00000001030e7824 */ /* 0x000fe200078e0a00 */
[----:B------:R-:W-:Y:S01]  /*0190*/  LOP3.LUT R0, R2, 0xfffffff0, RZ, 0xc0, !PT ;  /* 0xfffffff002007812 */ /* 0x000fe200078ec0ff */
[----:B------:R-:W-:Y:S01]  /*01a0*/  IMAD.SHL.U32 R2, R20, 0x40, RZ ;  /* 0x0000004014027824 */ /* 0x000fe200078e00ff */
[--C-:B------:R-:W-:Y:S01]  /*01b0*/  SHF.R.S32.HI R7, RZ, 0x2, R10.reuse ;  /* 0x00000002ff077819 */ /* 0x100fe2000001140a */
[----:B------:R-:W-:Y:S01]  /*01c0*/  IMAD.SHL.U32 R242, R8, 0x8, RZ ;  /* 0x0000000808f27824 */ /* 0x000fe200078e00ff */
[----:B------:R-:W-:Y:S01]  /*01d0*/  SHF.R.S32.HI R3, RZ, 0x1f, R10 ;  /* 0x0000001fff037819 */ /* 0x000fe2000001140a */
[----:B------:R-:W-:Y:S01]  /*01e0*/  IMAD.IADD R0, R21, 0x1, -R0 ;  /* 0x0000000115007824 */ /* 0x000fe200078e0a00 */
[----:B------:R-:W-:Y:S01]  /*01f0*/  LOP3.LUT R2, R2, 0x1c0, RZ, 0xc0, !PT ;  /* 0x000001c002027812 */ /* 0x000fe200078ec0ff */
[----:B------:R-:W-:Y:S01]  /*0200*/  IMAD.SHL.U32 R9, R8, 0x40, RZ ;  /* 0x0000004008097824 */ /* 0x000fe200078e00ff */
[----:B------:R-:W-:Y:S01]  /*0210*/  LEA.HI R3, R3, R7, RZ, 0x3 ;  /* 0x0000000703037211 */ /* 0x000fe200078f18ff */
[----:B------:R-:W-:Y:S01]  /*0220*/  IMAD.SHL.U32 R225, R14, 0x8, RZ ;  /* 0x000000080ee17824 */ /* 0x000fe200078e00ff */
[----:B------:R-:W-:-:S02]  /*0230*/  SHF.R.S32.HI R4, RZ, 0x1f, R0 ;  /* 0x0000001fff047819 */ /* 0x000fc40000011400 */
[----:B------:R-:W-:Y:S02]  /*0240*/  LOP3.LUT R6, R2, 0x38, R242, 0xf8, !PT ;  /* 0x0000003802067812 */ /* 0x000fe400078ef8f2 */
[----:B------:R-:W-:Y:S02]  /*0250*/  LEA.HI R11, R4, R0, RZ, 0x3 ;  /* 0x00000000040b7211 */ /* 0x000fe400078f18ff */
[----:B------:R-:W-:Y:S02]  /*0260*/  SHF.R.U32.HI R4, RZ, 0x3, R2 ;  /* 0x00000003ff047819 */ /* 0x000fe40000011602 */
[----:B------:R-:W-:Y:S02]  /*0270*/  LOP3.LUT R3, R3, 0xfffffff8, RZ, 0xc0, !PT ;  /* 0xfffffff803037812 */ /* 0x000fe400078ec0ff */
[----:B------:R-:W-:Y:S02]  /*0280*/  LOP3.LUT R5, R11, 0xfffffff8, RZ, 0xc0, !PT ;  /* 0xfffffff80b057812 */ /* 0x000fe400078ec0ff */
[----:B------:R-:W-:Y:S01]  /*0290*/  LOP3.LUT R12, R6, R4, RZ, 0x3c, !PT ;  /* 0x00000004060c7212 */ /* 0x000fe200078e3cff */
[----:B------:R-:W-:Y:S01]  /*02a0*/  IMAD.IADD R7, R7, 0x1, -R3 ;  /* 0x0000000107077824 */ /* 0x000fe200078e0a03 */
[----:B------:R-:W-:-:S02]  /*02b0*/  LOP3.LUT R4, R10, 0xfffffffc, RZ, 0xc0, !PT ;  /* 0xfffffffc0a047812 */ /* 0x000fc400078ec0ff */
[----:B------:R-:W-:Y:S01]  /*02c0*/  LOP3.LUT R2, R9, 0x1c0, RZ, 0xc0, !PT ;  /* 0x000001c009027812 */ /* 0x000fe200078ec0ff */
[----:B------:R-:W-:Y:S01]  /*02d0*/  IMAD.IADD R9, R0, 0x1, -R5 ;  /* 0x0000000100097824 */ /* 0x000fe200078e0a05 */
[----:B------:R-:W-:Y:S01]  /*02e0*/  LOP3.LUT R3, R7, 0x1, RZ, 0xc0, !PT ;  /* 0x0000000107037812 */ /* 0x000fe200078ec0ff */
[----:B------:R-:W-:Y:S01]  /*02f0*/  IMAD.IADD R6, R21, 0x1, -R4 ;  /* 0x0000000115067824 */ /* 0x000fe200078e0a04 */
[----:B------:R-:W-:Y:S02]  /*0300*/  LOP3.LUT R5, R2, 0x8, R13, 0xf8, !PT ;  /* 0x0000000802057812 */ /* 0x000fe400078ef80d */
[----:B------:R-:W-:Y:S02]  /*0310*/  SHF.R.U32.HI R0, RZ, 0x3, R2 ;  /* 0x00000003ff007819 */ /* 0x000fe40000011602 */
[----:B------:R-:W-:Y:S02]  /*0320*/  LEA.HI R4, R16, R21, RZ, 0x5 ;  /* 0x0000001510047211 */ /* 0x000fe400078f28ff */
[----:B------:R-:W-:Y:S01]  /*0330*/  LOP3.LUT R13, R5, R0, RZ, 0x3c, !PT ;  /* 0x00000000050d7212 */ /* 0x000fe200078e3cff */
[----:B------:R-:W-:Y:S01]  /*0340*/  IMAD.SHL.U32 R5, R11, 0x40, RZ ;  /* 0x000000400b057824 */ /* 0x000fe200078e00ff */
[----:B------:R-:W-:-:S02]  /*0350*/  LEA.HI R0, R6, R6, RZ, 0x1 ;  /* 0x0000000606007211 */ /* 0x000fc400078f08ff */
[----:B------:R-:W-:Y:S02]  /*0360*/  LOP3.LUT R2, R4, 0xffffffe0, RZ, 0xc0, !PT ;  /* 0xffffffe004027812 */ /* 0x000fe400078ec0ff */
[----:B------:R-:W-:Y:S02]  /*0370*/  ISETP.NE.U32.AND P0, PT, R3, 0x1, PT ;  /* 0x000000010300780c */ /* 0x000fe40003f05070 */
[----:B------:R-:W-:Y:S01]  /*0380*/  SHF.R.S32.HI R231, RZ, 0x5, R4 ;  /* 0x00000005ffe77819 */ /* 0x000fe20000011404 */
[----:B------:R-:W-:Y:S01]  /*0390*/  IMAD.IADD R19, R21, 0x1, -R2 ;  /* 0x0000000115137824 */ /* 0x000fe200078e0a02 */
[----:B------:R-:W-:Y:S02]  /*03a0*/  SHF.R.S32.HI R3, RZ, 0x1f, R4 ;  /* 0x0000001fff037819 */ /* 0x000fe40000011404 */
[C---:B------:R-:W-:Y:S01]  /*03b0*/  LOP3.LUT R4, R0.reuse, 0x1ffffffe, RZ, 0xc0, !PT ;  /* 0x1ffffffe00047812 */ /* 0x040fe200078ec0ff */
[----:B------:R-:W-:Y:S01]  /*03c0*/  IMAD.SHL.U32 R0, R0, 0x20, RZ ;  /* 0x0000002000007824 */ /* 0x000fe200078e00ff */
[----:B------:R-:W-:-:S02]  /*03d0*/  LEA.HI R2, R3, R231, RZ, 0x2 ;  /* 0x000000e703027211 */ /* 0x000fc400078f10ff */
[----:B------:R-:W-:Y:S01]  /*03e0*/  SHF.R.S32.HI R10, RZ, 0x1f, R19 ;  /* 0x0000001fff0a7819 */ /* 0x000fe20000011413 */
[----:B------:R-:W-:Y:S01]  /*03f0*/  IMAD.IADD R3, R6, 0x1, -R4 ;  /* 0x0000000106037824 */ /* 0x000fe200078e0a04 */
[----:B------:R-:W-:Y:S02]  /*0400*/  LOP3.LUT R0, R0, 0xffffffc0, RZ, 0xc0, !PT ;  /* 0xffffffc000007812 */ /* 0x000fe400078ec0ff */
[----:B------:R-:W-:Y:S02]  /*0410*/  LOP3.LUT R2, R2, 0xffffffc, RZ, 0xc0, !PT ;  /* 0x0ffffffc02027812 */ /* 0x000fe400078ec0ff */
[----:B------:R-:W-:Y:S01]  /*0420*/  LEA.HI R10, R10, R19, RZ, 0x2 ;  /* 0x000000130a0a7211 */ /* 0x000fe200078f10ff */
[----:B------:R-:W-:Y:S01]  /*0430*/  IMAD R15, R3, 0x8, R0 ;  /* 0x00000008030f7824 */ /* 0x000fe200078e0200 */
[----:B------:R-:W-:Y:S01]  /*0440*/  LEA.HI R4, R16, R21, RZ, 0x6 ;  /* 0x0000001510047211 */ /* 0x000fe200078f30ff */
[----:B------:R-:W-:Y:S01]  /*0450*/  IMAD.SHL.U32 R0, R9, 0x40, RZ ;  /* 0x0000004009007824 */ /* 0x000fe200078e00ff */
[----:B------:R-:W-:Y:S01]  /*0460*/  R2P PR, R7, 0x6 ;  /* 0x0000000607007804 */ /* 0x000fe20000000000 */
[C---:B------:R-:W-:Y:S01]  /*0470*/  IMAD.IADD R3, R231.reuse, 0x1, -R2 ;  /* 0x00000001e7037824 */ /* 0x040fe200078e0a02 */
[----:B------:R-:W-:Y:S01]  /*0480*/  SHF.R.S32.HI R2, RZ, 0x2, R10 ;  /* 0x00000002ff027819 */ /* 0x000fe2000001140a */
[----:B------:R-:W-:Y:S01]  /*0490*/  IMAD.SHL.U32 R4, R4, 0x8, RZ ;  /* 0x0000000804047824 */ /* 0x000fe200078e00ff */
[----:B------:R-:W-:Y:S01]  /*04a0*/  LOP3.LUT R0, R0, 0x1c0, RZ, 0xc0, !PT ;  /* 0x000001c000007812 */ /* 0x000fe200078ec0ff */
[----:B------:R-:W-:Y:S01]  /*04b0*/  IMAD.SHL.U32 R231, R231, 0x400, RZ ;  /* 0x00000400e7e77824 */ /* 0x000fe200078e00ff */
[----:B------:R-:W-:Y:S01]  /*04c0*/  LOP3.LUT P4, RZ, R8, 0x2, RZ, 0xc0, !PT ;  /* 0x0000000208ff7812 */ /* 0x000fe2000788c0ff */
[----:B------:R-:W-:Y:S01]  /*04d0*/  IMAD R18, R3, 0x10, R2 ;  /* 0x0000001003127824 */ /* 0x000fe200078e0202 */
[----:B------:R-:W-:Y:S01]  /*04e0*/  LOP3.LUT R225, R0, 0x8, R225, 0xf8, !PT ;  /* 0x0000000800e17812 */ /* 0x000fe200078ef8e1 */
[----:B------:R-:W-:Y:S01]  /*04f0*/  IMAD.SHL.U32 R2, R7, 0x40, RZ ;  /* 0x0000004007027824 */ /* 0x000fe200078e00ff */
[----:B------:R-:W-:-:S02]  /*0500*/  SHF.R.U32.HI R0, RZ, 0x3, R0 ;  /* 0x00000003ff007819 */ /* 0x000fc40000011600 */
[----:B------:R-:W-:Y:S01]  /*0510*/  LOP3.LUT R12, R12, 0x7ffffe00, R4, 0xf8, !PT ;  /* 0x7ffffe000c0c7812 */ /* 0x000fe200078ef804 */
[----:B------:R-:W-:Y:S01]  /*0520*/  IMAD R4, R6, 0x2, R231 ;  /* 0x0000000206047824 */ /* 0x000fe200078e02e7 */
[----:B------:R-:W-:Y:S01]  /*0530*/  LOP3.LUT R3, R2, 0x1c0, RZ, 0xc0, !PT ;  /* 0x000001c002037812 */ /* 0x000fe200078ec0ff */
[----:B------:R-:W-:Y:S01]  /*0540*/  STL [R1+0x9c], R18 ;  /* 0x00009c1201007387 */ /* 0x000fe20000100800 */
[----:B------:R-:W-:Y:S01]  /*0550*/  LOP3.LUT R225, R225, R0, RZ, 0x3c, !PT ;  /* 0x00000000e1e17212 */ /* 0x000fe200078e3cff */
[----:B------:R-:W-:Y:S01]  /*0560*/  IMAD R0, R14, 0x200, R13 ;  /* 0x000002000e007824 */ /* 0x000fe200078e020d */
[----:B------:R-:W-:Y:S01]  /*0570*/  LOP3.LUT R2, R5, 0xfffffe00, RZ, 0xc0, !PT ;  /* 0xfffffe0005027812 */ /* 0x000fe200078ec0ff */
[----:B------:R-:W-:Y:S01]  /*0580*/  IMAD.MOV.U32 R5, RZ, RZ, -0x10 ;  /* 0xfffffff0ff057424 */ /* 0x000fe200078e00ff */
[----:B------:R-:W-:Y:S01]  /*0590*/  LEA.HI R3, R3, R3, RZ, 0x1d ;  /* 0x0000000303037211 */ /* 0x000fe200078fe8ff */
[----:B------:R-:W-:Y:S01]  /*05a0*/  STL [R1+0x70], R17 ;  /* 0x0000701101007387 */ /* 0x000fe20000100800 */
[CC--:B------:R-:W-:Y:S01]  /*05b0*/  IADD3 R231, R225.reuse, R2.reuse, R231 ;  /* 0x00000002e1e77210 */ /* 0x0c0fe20007ffe0e7 */
[----:B------:R-:W-:Y:S01]  /*05c0*/  IMAD.SHL.U32 R243, R12, 0x2, RZ ;  /* 0x000000020cf37824 */ /* 0x000fe200078e00ff */
[----:B------:R-:W-:Y:S01]  /*05d0*/  LOP3.LUT R225, R225, R2, RZ, 0xfc, !PT ;  /* 0x00000002e1e17212 */ /* 0x000fe200078efcff */
[----:B------:R-:W-:Y:S01]  /*05e0*/  IMAD.IADD R4, R4, 0x1, R3 ;  /* 0x0000000104047824 */ /* 0x000fe200078e0203 */
[----:B------:R-:W-:Y:S01]  /*05f0*/  LEA.HI R2, R16, R21, RZ, 0x7 ;  /* 0x0000001510027211 */ /* 0x000fe200078f38ff */
[----:B------:R-:W-:Y:S01]  /*0600*/  IMAD R3, R8, 0x10, R20 ;  /* 0x0000001008037824 */ /* 0x000fe200078e0214 */
[----:B------:R-:W-:Y:S01]  /*0610*/  SHF.R.S32.HI R6, RZ, 0x1f, R242 ;  /* 0x0000001fff067819 */ /* 0x000fe200000114f2 */
[----:B------:R-:W-:Y:S01]  /*0620*/  IMAD.IADD R6, R18, 0x1, R15 ;  /* 0x0000000112067824 */ /* 0x000fe200078e020f */
[----:B------:R-:W-:-:S02]  /*0630*/  SHF.R.S32.HI R2, RZ, 0x7, R2 ;  /* 0x00000007ff027819 */ /* 0x000fc40000011402 */
[----:B------:R-:W-:Y:S01]  /*0640*/  LOP3.LUT R2, R10, 0x7ffffffc, RZ, 0xc0, !PT ;  /* 0x7ffffffc0a027812 */ /* 0x000fe200078ec0ff */
[----:B------:R1:W-:Y:S01]  /*0650*/  STL [R1+0x30], R3 ;  /* 0x0000300301007387 */ /* 0x0003e20000100800 */
[----:B------:R-:W-:Y:S02]  /*0660*/  LEA R4, R4, 0x80, 0x1 ;  /* 0x0000008004047811 */ /* 0x000fe400078e08ff */
[----:B------:R-:W-:Y:S01]  /*0670*/  LEA R224, R0, 0x3900, 0x1 ;  /* 0x0000390000e07811 */ /* 0x000fe200078e08ff */
[----:B------:R-:W-:Y:S01]  /*0680*/  IMAD.IADD R2, R19, 0x1, -R2 ;  /* 0x0000000113027824 */ /* 0x000fe200078e0a02 */
[----:B------:R-:W-:Y:S01]  /*0690*/  SEL R0, R5, 0x10, !P0 ;  /* 0x0000001005007807 */ /* 0x000fe20004000000 */
[----:B------:R2:W-:Y:S01]  /*06a0*/  STL [R1+0x6c], R6 ;  /* 0x00006c0601007387 */ /* 0x0005e20000100800 */
[----:B------:R-:W-:Y:S01]  /*06b0*/  LOP3.LUT P3, RZ, R8, 0x4, RZ, 0xc0, !PT ;  /* 0x0000000408ff7812 */ /* 0x000fe2000786c0ff */
[----:B------:R-:W-:Y:S01]  /*06c0*/  IMAD.SHL.U32 R2, R2, 0x2, RZ ;  /* 0x0000000202027824 */ /* 0x000fe200078e00ff */
[----:B------:R-:W-:Y:S01]  /*06d0*/  LOP3.LUT P5, RZ, R9, 0x4, RZ, 0xc0, !PT ;  /* 0x0000000409ff7812 */ /* 0x000fe200078ac0ff */
[----:B------:R-:W-:Y:S01]  /*06e0*/  IMAD.IADD R7, R4, 0x1, R0 ;  /* 0x0000000104077824 */ /* 0x000fe200078e0200 */
[----:B------:R-:W-:-:S02]  /*06f0*/  SEL R227, R226, 0xffffffc0, !P3 ;  /* 0xffffffc0e2e37807 */ /* 0x000fc40005800000 */
[----:B------:R3:W-:Y:S01]  /*0700*/  STL [R1+0x68], R2 ;  /* 0x0000680201007387 */ /* 0x0007e20000100800 */
[----:B------:R-:W-:Y:S02]  /*0710*/  LOP3.LUT P6, RZ, R9, 0x2, RZ, 0xc0, !PT ;  /* 0x0000000209ff7812 */ /* 0x000fe400078cc0ff */
[----:B------:R-:W-:Y:S01]  /*0720*/  SEL R226, R226, 0xffffffc0, !P5 ;  /* 0xffffffc0e2e27807 */ /* 0x000fe20006800000 */
[----:B------:R4:W-:Y:S01]  /*0730*/  STL [R1+0x74], R4 ;  /* 0x0000740401007387 */ /* 0x0009e20000100800 */
[----:B------:R-:W-:Y:S01]  /*0740*/  LEA R231, R231, 0x7100, 0x1 ;  /* 0x00007100e7e77811 */ /* 0x000fe200078e08ff */
[C---:B------:R-:W-:Y:S01]  /*0750*/  IMAD.IADD R230, R224.reuse, 0x1, R227 ;  /* 0x00000001e0e67824 */ /* 0x040fe200078e02e3 */
[----:B------:R-:W-:Y:S02]  /*0760*/  LEA R225, R225, 0x100, 0x1 ;  /* 0x00000100e1e17811 */ /* 0x000fe400078e08ff */
[C---:B------:R-:W-:Y:S01]  /*0770*/  IADD3 R235, R224.reuse, 0x20, RZ ;  /* 0x00000020e0eb7810 */ /* 0x040fe20007ffe0ff */
[----:B------:R-:W-:Y:S01]  /*0780*/  IMAD.IADD R232, R231, 0x1, R226 ;  /* 0x00000001e7e87824 */ /* 0x000fe200078e02e2 */
[----:B------:R-:W-:Y:S01]  /*0790*/  @P4 IADD3 R235, R224, -0x20, RZ ;  /* 0xffffffe0e0eb4810 */ /* 0x000fe20007ffe0ff */
[----:B------:R-:W-:Y:S01]  /*07a0*/  IMAD.IADD R226, R226, 0x1, R225 ;  /* 0x00000001e2e27824 */ /* 0x000fe200078e02e1 */
[----:B-1----:R-:W-:-:S02]  /*07b0*/  SEL R3, R228, 0xffffffe0, !P1 ;  /* 0xffffffe0e4037807 */ /* 0x002fc40004800000 */
[----:B------:R-:W-:Y:S01]  /*07c0*/  SEL R228, R228, 0xffffffe0, !P6 ;  /* 0xffffffe0e4e47807 */ /* 0x000fe20007000000 */
[----:B------:R-:W-:Y:S01]  /*07d0*/  IMAD.IADD R227, R227, 0x1, R235 ;  /* 0x00000001e3e37824 */ /* 0x000fe200078e02eb */
[----:B------:R-:W-:Y:S02]  /*07e0*/  IADD3 R241, R235, 0x800, RZ ;  /* 0x00000800ebf17810 */ /* 0x000fe40007ffe0ff */
[C---:B--2---:R-:W-:Y:S01]  /*07f0*/  IADD3 R6, R4.reuse, 0x40, RZ ;  /* 0x0000004004067810 */ /* 0x044fe20007ffe0ff */
[----:B------:R-:W-:Y:S01]  /*0800*/  IMAD.IADD R234, R231, 0x1, R228 ;  /* 0x00000001e7ea7824 */ /* 0x000fe200078e02e4 */
[----:B------:R-:W-:Y:S01]  /*0810*/  @P2 IADD3 R6, R4, -0x40, RZ ;  /* 0xffffffc004062810 */ /* 0x000fe20007ffe0ff */
[C---:B------:R-:W-:Y:S01]  /*0820*/  IMAD.IADD R229, R228.reuse, 0x1, R225 ;  /* 0x00000001e4e57824 */ /* 0x040fe200078e02e1 */
[C---:B------:R-:W-:Y:S01]  /*0830*/  IADD3 R240, R235.reuse, 0x1000, RZ ;  /* 0x00001000ebf07810 */ /* 0x040fe20007ffe0ff */
[----:B------:R-:W-:Y:S01]  /*0840*/  IMAD.IADD R233, R228, 0x1, R232 ;  /* 0x00000001e4e97824 */ /* 0x000fe200078e02e8 */
[C---:B------:R-:W-:Y:S01]  /*0850*/  IADD3 R239, R235.reuse, 0x1800, RZ ;  /* 0x00001800ebef7810 */ /* 0x040fe20007ffe0ff */
[----:B---3--:R-:W-:Y:S01]  /*0860*/  IMAD.IADD R2, R4, 0x1, R3 ;  /* 0x0000000104027824 */ /* 0x008fe200078e0203 */
[C---:B------:R-:W-:Y:S01]  /*0870*/  IADD3 R238, R235.reuse, 0x2000, RZ ;  /* 0x00002000ebee7810 */ /* 0x040fe20007ffe0ff */
[----:B------:R-:W-:Y:S01]  /*0880*/  IMAD.IADD R228, R228, 0x1, R226 ;  /* 0x00000001e4e47824 */ /* 0x000fe200078e02e2 */
[----:B------:R-:W-:Y:S01]  /*0890*/  IADD3 R237, R235, 0x2800, RZ ;  /* 0x00002800ebed7810 */ /* 0x000fe20007ffe0ff */
[----:B----4-:R-:W-:Y:S01]  /*08a0*/  IMAD.IADD R4, R3, 0x1, R6 ;  /* 0x0000000103047824 */ /* 0x010fe200078e0206 */
[----:B------:R1:W-:Y:S01]  /*08b0*/  STL [R1+0x8c], R2 ;  /* 0x00008c0201007387 */ /* 0x0003e20000100800 */
[----:B------:R-:W-:-:S03]  /*08c0*/  IADD3 R236, R235, 0x3000, RZ ;  /* 0x00003000ebec7810 */ /* 0x000fc60007ffe0ff */
[----:B------:R-:W-:Y:S01]  /*08d0*/  STL [R1+0x84], R7 ;  /* 0x0000840701007387 */ /* 0x000fe20000100800 */
[----:B-1----:R-:W-:-:S05]  /*08e0*/  IMAD.IADD R2, R7, 0x1, R3 ;  /* 0x0000000107027824 */ /* 0x002fca00078e0203 */
[----:B------:R1:W-:Y:S04]  /*08f0*/  STL [R1+0x88], R2 ;  /* 0x0000880201007387 */ /* 0x0003e80000100800 */
[----:B------:R-:W-:Y:S04]  /*0900*/  STL [R1+0x78], R6 ;  /* 0x0000780601007387 */ /* 0x000fe80000100800 */
[----:B------:R2:W-:Y:S01]  /*0910*/  STL [R1+0x7c], R4 ;  /* 0x00007c0401007387 */ /* 0x0005e20000100800 */
[----:B-1----:R-:W-:-:S05]  /*0920*/  IMAD.IADD R2, R0, 0x1, R6 ;  /* 0x0000000100027824 */ /* 0x002fca00078e0206 */
[----:B------:R1:W-:Y:S01]  /*0930*/  STL [R1+0x80], R2 ;  /* 0x0000800201007387 */ /* 0x0003e20000100800 */
[----:B--2---:R-:W-:Y:S02]  /*0940*/  IMAD.IADD R4, R0, 0x1, R4 ;  /* 0x0000000100047824 */ /* 0x004fe400078e0204 */
[----:B------:R-:W-:-:S03]  /*0950*/  IMAD.IADD R0, R3, 0x1, R2 ;  /* 0x0000000103007824 */ /* 0x000fc600078e0202 */
[----:B------:R1:W-:Y:S04]  /*0960*/  STL [R1+0x94], R4 ;  /* 0x0000940401007387 */ /* 0x0003e80000100800 */
[----:B------:R1:W-:Y:S02]  /*0970*/  STL [R1+0x90], R0 ;  /* 0x0000900001007387 */ /* 0x0003e40000100800 */
.L_x_589:
[----:B-1----:R-:W2:Y:S01]  /*0980*/  LDL R4, [R1+0x70] ;  /* 0x0000700001047983 */ /* 0x002ea20000100800 */
[----:B------:R-:W-:Y:S01]  /*0990*/  IMAD.MOV.U32 R0, RZ, RZ, c[0x0][0x560] ;  /* 0x00015800ff007624 */ /* 0x000fe200078e00ff */
[----:B------:R-:W-:Y:S01]  /*09a0*/  YIELD ;  /* 0x0000000000007946 */ /* 0x000fe20003800000 */
[----:B------:R-:W-:Y:S03]  /*09b0*/  BSSY B0, `(.L_x_506) ;  /* 0x0000016000007945 */ /* 0x000fe60003800000 */
[----:B------:R-:W-:-:S13]  /*09c0*/  ISETP.NE.AND P0, PT, R0, 0x1, PT ;  /* 0x000000010000780c */ /* 0x000fda0003f05270 */
[----:B--2---:R-:W-:Y:S01]  /*09d0*/  @P0 IMAD.HI.U32 R0, R4, c[0x0][0x564], RZ ;  /* 0x0001590004000a27 */ /* 0x004fe200078e00ff */
[----:B------:R-:W-:-:S04]  /*09e0*/  MOV R3, R4 ;  /* 0x0000000400037202 */ /* 0x000fc80000000f00 */
[----:B------:R-:W-:-:S04]  /*09f0*/  @P0 SHF.R.U32.HI R3, RZ, c[0x0][0x568], R0 ;  /* 0x00015a00ff030a19 */ /* 0x000fc80000011600 */
[----:B------:R-:W-:Y:S01]  /*0a00*/  ISETP.GE.AND P0, PT, R3, c[0x0][0x578], PT ;  /* 0x00015e0003007a0c */ /* 0x000fe20003f06270 */
[----:B------:R-:W-:-:S04]  /*0a10*/  IMAD.MOV R2, RZ, RZ, -R3 ;  /* 0x000000ffff027224 */ /* 0x000fc800078e0a03 */
[----:B------:R-:W-:-:S08]  /*0a20*/  IMAD R2, R2, c[0x0][0x560], R4 ;  /* 0x0001580002027a24 */ /* 0x000fd000078e0204 */
[----:B------:R-:W-:Y:S05]  /*0a30*/  @!P0 BRA `(.L_x_507) ;  /* 0x0000007000008947 */ /* 0x000fea0003800000 */
[----:B------:R-:W-:-:S04]  /*0a40*/  MOV R0, c[0x0][0x56c] ;  /* 0x00015b0000007a02 */ /* 0x000fc80000000f00 */
[----:B------:R-:W-:Y:S02]  /*0a50*/  ISETP.NE.AND P0, PT, R0, 0x1, PT ;  /* 0x000000010000780c */ /* 0x000fe40003f05270 */
[----:B------:R-:W-:-:S11]  /*0a60*/  MOV R0, R2 ;  /* 0x0000000200007202 */ /* 0x000fd60000000f00 */
[----:B------:R-:W-:-:S05]  /*0a70*/  @P0 IMAD.HI.U32 R4, R2, c[0x0][0x570], RZ ;  /* 0x00015c0002040a27 */ /* 0x000fca00078e00ff */
[----:B------:R-:W-:-:S05]  /*0a80*/  @P0 SHF.R.U32.HI R0, RZ, c[0x0][0x574], R4 ;  /* 0x00015d00ff000a19 */ /* 0x000fca0000011604 */
[----:B------:R-:W-:Y:S01]  /*0a90*/  IMAD R4, R0, c[0x0][0x56c], RZ ;  /* 0x00015b0000047a24 */ /* 0x000fe200078e02ff */
[----:B------:R-:W-:Y:S05]  /*0aa0*/  BRA `(.L_x_508) ;  /* 0x0000006000007947 */ /* 0x000fea0003800000 */
.L_x_507:
[----:B------:R-:W-:-:S04]  /*0ab0*/  MOV R0, c[0x0][0x554] ;  /* 0x0001550000007a02 */ /* 0x000fc80000000f00 */
[----:B------:R-:W-:Y:S02]  /*0ac0*/  ISETP.NE.AND P0, PT, R0, 0x1, PT ;  /* 0x000000010000780c */ /* 0x000fe40003f05270 */
[----:B------:R-:W-:-:S11]  /*0ad0*/  MOV R0, R2 ;  /* 0x0000000200007202 */ /* 0x000fd60000000f00 */
[----:B------:R-:W-:-:S05]  /*0ae0*/  @P0 IMAD.HI.U32 R4, R2, c[0x0][0x558], RZ ;  /* 0x0001560002040a27 */ /* 0x000fca00078e00ff */
[----:B------:R-:W-:-:S05]  /*0af0*/  @P0 SHF.R.U32.HI R0, RZ, c[0x0][0x55c], R4 ;  /* 0x00015700ff000a19 */ /* 0x000fca0000011604 */
[----:B------:R-:W-:Y:S02]  /*0b00*/  IMAD R4, R0, c[0x0][0x554], RZ ;  /* 0x0001550000047a24 */ /* 0x000fe400078e02ff */
.L_x_508:
[----:B------:R-:W-:Y:S05]  /*0b10*/  BSYNC B0 ;  /* 0x0000000000007941 */ /* 0x000fea0003800000 */
.L_x_506:
[----:B------:R-:W-:Y:S01]  /*0b20*/  IMAD.MOV.U32 R5, RZ, RZ, c[0x0][0x548] ;  /* 0x00015200ff057624 */ /* 0x000fe200078e00ff */
[----:B------:R-:W-:Y:S01]  /*0b30*/  ISETP.NE.U32.AND P0, PT, RZ, c[0x0][0x370], PT ;  /* 0x0000dc00ff007a0c */ /* 0x000fe20003f05070 */
[----:B------:R-:W-:Y:S02]  /*0b40*/  IMAD.IADD R4, R2, 0x1, -R4 ;  /* 0x0000000102047824 */ /* 0x000fe400078e0a04 */
[----:B------:R-:W-:Y:S01]  /*0b50*/  IMAD.MOV.U32 R7, RZ, RZ, RZ ;  /* 0x000000ffff077224 */ /* 0x000fe200078e00ff */
[----:B------:R-:W-:Y:S01]  /*0b60*/  ISETP.NE.AND P1, PT, R5, 0x1, PT ;  /* 0x000000010500780c */ /* 0x000fe20003f25270 */
[----:B------:R-:W-:Y:S01]  /*0b70*/  IMAD R6, R3, c[0x0][0x554], R4 ;  /* 0x0001550003067a24 */ /* 0x000fe200078e0204 */
[----:B------:R-:W-:-:S04]  /*0b80*/  ISETP.NE.AND.EX P0, PT, RZ, c[0x0][0x374], PT, P0 ;  /* 0x0000dd00ff007a0c */ /* 0x000fc80003f05300 */
[----:B------:R-:W-:-:S07]  /*0b90*/  MOV R35, R6 ;  /* 0x0000000600237202 */ /* 0x000fce0000000f00 */
[----:B------:R-:W-:-:S04]  /*0ba0*/  @P1 IMAD.HI.U32 R2, R6, c[0x0][0x54c], RZ ;  /* 0x0001530006021a27 */ /* 0x000fc800078e00ff */
[----:B------:R-:W-:Y:S01]  /*0bb0*/  @P0 IMAD.MOV.U32 R3, RZ, RZ, 0x4 ;  /* 0x00000004ff030424 */ /* 0x000fe200078e00ff */
[----:B------:R-:W-:-:S05]  /*0bc0*/  @P1 SHF.R.U32.HI R35, RZ, c[0x0][0x550], R2 ;  /* 0x00015400ff231a19 */ /* 0x000fca0000011602 */
[----:B------:R-:W-:Y:S01]  /*0bd0*/  @P0 IMAD.WIDE R2, R35, R3, c[0x0][0x370] ;  /* 0x0000dc0023020625 */ /* 0x000fe200078e0203 */
[----:B------:R-:W-:Y:S01]  /*0be0*/  LOP3.LUT R0, R0, 0x1ffffff, RZ, 0x3c, !PT ;  /* 0x01ffffff00007812 */ /* 0x000fe200078e3cff */
[----:B------:R-:W-:Y:S04]  /*0bf0*/  STL [R1+0x60], R35 ;  /* 0x0000602301007387 */ /* 0x000fe80000100800 */
[----:B------:R1:W2:Y:S01]  /*0c00*/  @P0 LDG.E R7, [R2.64] ;  /* 0x0000000602070981 */ /* 0x0002a2000c1e1900 */
[----:B------:R-:W-:Y:S01]  /*0c10*/  IADD3 R0, R0, c[0x0][0x53c], RZ ;  /* 0x00014f0000007a10 */ /* 0x000fe20007ffe0ff */
[----:B------:R-:W-:Y:S01]  /*0c20*/  IMAD.MOV.U32 R4, RZ, RZ, c[0x0][0x168] ;  /* 0x00005a00ff047624 */ /* 0x000fe200078e00ff */
[----:B------:R-:W-:Y:S01]  /*0c30*/  CS2R R122, SRZ ;  /* 0x00000000007a7805 */ /* 0x000fe2000001ff00 */
[----:B------:R-:W-:Y:S01]  /*0c40*/  CS2R R120, SRZ ;  /* 0x0000000000787805 */ /* 0x000fe2000001ff00 */
[----:B------:R-:W-:Y:S01]  /*0c50*/  CS2R R126, SRZ ;  /* 0x00000000007e7805 */ /* 0x000fe2000001ff00 */
[----:B------:R-:W-:Y:S01]  /*0c60*/  CS2R R124, SRZ ;  /* 0x00000000007c7805 */ /* 0x000fe2000001ff00 */
[----:B------:R-:W-:Y:S01]  /*0c70*/  IADD3 R4, -R4, 0x70, RZ ;  /* 0x0000007004047810 */ /* 0x000fe20007ffe1ff */
[----:B------:R-:W-:Y:S01]  /*0c80*/  CS2R R128, SRZ ;  /* 0x0000000000807805 */ /* 0x000fe2000001ff00 */
[----:B------:R-:W-:Y:S01]  /*0c90*/  MOV R130, RZ ;  /* 0x000000ff00827202 */ /* 0x000fe20000000f00 */
[----:B------:R-:W-:Y:S01]  /*0ca0*/  CS2R R154, SRZ ;  /* 0x00000000009a7805 */ /* 0x000fe2000001ff00 */
[----:B------:R-:W-:Y:S01]  /*0cb0*/  CS2R R8, SRZ ;  /* 0x0000000000087805 */ /* 0x000fe2000001ff00 */
[----:B------:R-:W-:Y:S01]  /*0cc0*/  IMAD.MOV.U32 R152, RZ, RZ, RZ ;  /* 0x000000ffff987224 */ /* 0x000fe200078e00ff */
[----:B------:R-:W-:Y:S01]  /*0cd0*/  CS2R R10, SRZ ;  /* 0x00000000000a7805 */ /* 0x000fe2000001ff00 */
[----:B------:R-:W-:Y:S01]  /*0ce0*/  IMAD.MOV.U32 R138, RZ, RZ, RZ ;  /* 0x000000ffff8a7224 */ /* 0x000fe200078e00ff */
[----:B------:R-:W-:Y:S01]  /*0cf0*/  MOV R136, RZ ;  /* 0x000000ff00887202 */ /* 0x000fe20000000f00 */
[----:B------:R-:W-:Y:S01]  /*0d00*/  IMAD.MOV.U32 R162, RZ, RZ, RZ ;  /* 0x000000ffffa27224 */ /* 0x000fe200078e00ff */
[----:B------:R-:W-:Y:S01]  /*0d10*/  CS2R R12, SRZ ;  /* 0x00000000000c7805 */ /* 0x000fe2000001ff00 */
[----:B------:R-:W-:Y:S01]  /*0d20*/  IMAD.MOV.U32 R160, RZ, RZ, RZ ;  /* 0x000000ffffa07224 */ /* 0x000fe200078e00ff */
[----:B------:R-:W-:Y:S01]  /*0d30*/  MOV R134, RZ ;  /* 0x000000ff00867202 */ /* 0x000fe20000000f00 */
[----:B------:R-:W-:Y:S01]  /*0d40*/  CS2R R14, SRZ ;  /* 0x00000000000e7805 */ /* 0x000fe2000001ff00 */
[----:B------:R-:W-:Y:S01]  /*0d50*/  IMAD.MOV.U32 R132, RZ, RZ, RZ ;  /* 0x000000ffff847224 */ /* 0x000fe200078e00ff */
[----:B------:R-:W-:Y:S01]  /*0d60*/  MOV R170, RZ ;  /* 0x000000ff00aa7202 */ /* 0x000fe20000000f00 */
[----:B------:R-:W-:Y:S01]  /*0d70*/  CS2R R16, SRZ ;  /* 0x0000000000107805 */ /* 0x000fe2000001ff00 */
[----:B------:R-:W-:Y:S01]  /*0d80*/  IMAD.MOV.U32 R168, RZ, RZ, RZ ;  /* 0x000000ffffa87224 */ /* 0x000fe200078e00ff */
[----:B-1----:R-:W-:Y:S01]  /*0d90*/  MOV R2, c[0x0][0x2c4] ;  /* 0x0000b10000027a02 */ /* 0x002fe20000000f00 */
[----:B------:R-:W-:Y:S01]  /*0da0*/  CS2R R18, SRZ ;  /* 0x0000000000127805 */ /* 0x000fe2000001ff00 */
[----:B------:R-:W-:Y:S01]  /*0db0*/  MOV R3, c[0x0][0x2ac] ;  /* 0x0000ab0000037a02 */ /* 0x000fe20000000f00 */
[----:B------:R-:W-:Y:S01]  /*0dc0*/  IMAD.MOV.U32 R144, RZ, RZ, RZ ;  /* 0x000000ffff907224 */ /* 0x000fe200078e00ff */
[----:B------:R-:W-:Y:S01]  /*0dd0*/  ISETP.NE.AND P4, PT, R2, 0x1, PT ;  /* 0x000000010200780c */ /* 0x000fe20003f85270 */
[----:B------:R-:W-:Y:S01]  /*0de0*/  CS2R R20, SRZ ;  /* 0x0000000000147805 */ /* 0x000fe2000001ff00 */
[----:B------:R-:W-:Y:S01]  /*0df0*/  MOV R146, RZ ;  /* 0x000000ff00927202 */ /* 0x000fe20000000f00 */
[C---:B------:R-:W-:Y:S01]  /*0e00*/  IMAD R5, R3.reuse, c[0x0][0x1d0], RZ ;  /* 0x0000740003057a24 */ /* 0x040fe200078e02ff */
[----:B------:R-:W-:Y:S01]  /*0e10*/  MOV R166, RZ ;  /* 0x000000ff00a67202 */ /* 0x000fe20000000f00 */
[----:B------:R-:W-:Y:S01]  /*0e20*/  IMAD R3, R3, c[0x0][0x1d0], R4 ;  /* 0x0000740003037a24 */ /* 0x000fe200078e0204 */
[----:B------:R-:W-:Y:S01]  /*0e30*/  MOV R142, RZ ;  /* 0x000000ff008e7202 */ /* 0x000fe20000000f00 */
[----:B------:R-:W-:Y:S01]  /*0e40*/  IMAD.MOV.U32 R4, RZ, RZ, RZ ;  /* 0x000000ffff047224 */ /* 0x000fe200078e00ff */
[----:B------:R-:W-:Y:S01]  /*0e50*/  IADD3 R5, R5, 0x6f, RZ ;  /* 0x0000006f05057810 */ /* 0x000fe20007ffe0ff */
[----:B------:R-:W-:Y:S01]  /*0e60*/  IMAD.MOV.U32 R164, RZ, RZ, RZ ;  /* 0x000000ffffa47224 */ /* 0x000fe200078e00ff */
[----:B------:R-:W-:Y:S01]  /*0e70*/  CS2R R22, SRZ ;  /* 0x0000000000167805 */ /* 0x000fe2000001ff00 */
[----:B------:R-:W-:Y:S01]  /*0e80*/  IMAD.MOV.U32 R140, RZ, RZ, RZ ;  /* 0x000000ffff8c7224 */ /* 0x000fe200078e00ff */
[----:B------:R-:W-:Y:S01]  /*0e90*/  MOV R178, RZ ;  /* 0x000000ff00b27202 */ /* 0x000fe20000000f00 */
[----:B------:R-:W-:Y:S01]  /*0ea0*/  IMAD.HI R4, R5, -0x6db6db6d, R4 ;  /* 0x9249249305047827 */ /* 0x000fe200078e0204 */
[----:B------:R-:W-:Y:S01]  /*0eb0*/  CS2R R24, SRZ ;  /* 0x0000000000187805 */ /* 0x000fe2000001ff00 */
[----:B------:R-:W-:Y:S01]  /*0ec0*/  CS2R R158, SRZ ;  /* 0x00000000009e7805 */ /* 0x000fe2000001ff00 */
[----:B------:R-:W-:Y:S01]  /*0ed0*/  MOV R156, RZ ;  /* 0x000000ff009c7202 */ /* 0x000fe20000000f00 */
[----:B------:R-:W-:Y:S01]  /*0ee0*/  IMAD.MOV R5, RZ, RZ, -R35 ;  /* 0x000000ffff057224 */ /* 0x000fe200078e0a23 */
[----:B------:R-:W-:Y:S01]  /*0ef0*/  CS2R R26, SRZ ;  /* 0x00000000001a7805 */ /* 0x000fe2000001ff00 */
[----:B------:R-:W-:Y:S01]  /*0f00*/  IMAD.MOV.U32 R176, RZ, RZ, RZ ;  /* 0x000000ffffb07224 */ /* 0x000fe200078e00ff */
[----:B------:R-:W-:Y:S01]  /*0f10*/  MOV R172, RZ ;  /* 0x000000ff00ac7202 */ /* 0x000fe20000000f00 */
[----:B------:R-:W-:Y:S01]  /*0f20*/  IMAD R36, R5, c[0x0][0x548], R6 ;  /* 0x0001520005247a24 */ /* 0x000fe200078e0206 */
        /* <DEDUP_REMOVED lines=10> */
[----:B--2---:R1:W-:Y:S02]  /*0fd0*/  STL [R1+0x34], R7 ;  /* 0x0000340701007387 */ /* 0x0043e40000100800 */
[----:B-1----:R-:W-:-:S05]  /*0fe0*/  IMAD.SHL.U32 R7, R0, 0x80, RZ ;  /* 0x0000008000077824 */ /* 0x002fca00078e00ff */
[----:B------:R-:W-:Y:S01]  /*0ff0*/  IADD3 R0, R7, 0x7f, RZ ;  /* 0x0000007f07007810 */ /* 0x000fe20007ffe0ff */
[----:B------:R1:W-:Y:S04]  /*1000*/  STL [R1+0x5c], R7 ;  /* 0x00005c0701007387 */ /* 0x0003e80000100800 */
[----:B------:R-:W-:Y:S01]  /*1010*/  @P4 IMAD.HI.U32 R2, R0, c[0x0][0x2c8], RZ ;  /* 0x0000b20000024a27 */ /* 0x000fe200078e00ff */
[----:B------:R1:W-:Y:S04]  /*1020*/  STL [R1+0x64], R36 ;  /* 0x0000642401007387 */ /* 0x0003e80000100800 */
[----:B------:R-:W-:-:S02]  /*1030*/  @P4 SHF.R.U32.HI R0, RZ, c[0x0][0x2cc], R2 ;  /* 0x0000b300ff004a19 */ /* 0x000fc40000011602 */
[----:B------:R-:W-:-:S03]  /*1040*/  MOV R2, RZ ;  /* 0x000000ff00027202 */ /* 0x000fc60000000f00 */
[----:B------:R-:W-:Y:S01]  /*1050*/  IMAD.IADD R3, R3, 0x1, R0 ;  /* 0x0000000103037824 */ /* 0x000fe200078e0200 */
[----:B------:R-:W-:-:S03]  /*1060*/  SHF.R.U32.HI R0, RZ, 0x1f, R4 ;  /* 0x0000001fff007819 */ /* 0x000fc60000011604 */
[----:B------:R-:W-:Y:S01]  /*1070*/  IMAD.HI R2, R3, -0x6db6db6d, R2 ;  /* 0x9249249303027827 */ /* 0x000fe200078e0202 */
[----:B------:R-:W-:Y:S02]  /*1080*/  LEA.HI.SX32 R4, R4, R0, 0x1a ;  /* 0x0000000004047211 */ /* 0x000fe400078fd2ff */
[----:B------:R-:W-:Y:S02]  /*1090*/  PRMT R0, RZ, 0x7610, R0 ;  /* 0x00007610ff007816 */ /* 0x000fe40000000000 */
[----:B------:R-:W-:-:S04]  /*10a0*/  SHF.R.U32.HI R3, RZ, 0x1f, R2 ;  /* 0x0000001fff037819 */ /* 0x000fc80000011602 */
[----:B------:R-:W-:-:S04]  /*10b0*/  LEA.HI.SX32 R2, R2, R3, 0x1a ;  /* 0x0000000302027211 */ /* 0x000fc800078fd2ff */
[----:B------:R-:W-:-:S04]  /*10c0*/  IMNMX R245, R4, R2, PT ;  /* 0x0000000204f57217 */ /* 0x000fc80003800200 */
[----:B------:R-:W-:-:S13]  /*10d0*/  ISETP.GE.AND P0, PT, R245, 0x1, PT ;  /* 0x00000001f500780c */ /* 0x000fda0003f06270 */
[----:B------:R-:W-:Y:S05]  /*10e0*/  @!P0 BRA `(.L_x_509) ;  /* 0x00012f7000008947 */ /* 0x000fea0003800000 */
[----:B-1----:R-:W-:-:S04]  /*10f0*/  ISETP.NE.U32.AND P0, PT, RZ, c[0x0][0x340], PT ;  /* 0x0000d000ff007a0c */ /* 0x002fc80003f05070 */
[----:B------:R-:W-:-:S13]  /*1100*/  ISETP.NE.AND.EX P0, PT, RZ, c[0x0][0x344], PT, P0 ;  /* 0x0000d100ff007a0c */ /* 0x000fda0003f05300 */
[----:B------:R-:W-:Y:S05]  /*1110*/  @!P0 BRA `(.L_x_510) ;  /* 0x0000004000008947 */ /* 0x000fea0003800000 */
[----:B------:R-:W-:-:S05]  /*1120*/  MOV R2, 0x4 ;  /* 0x0000000400027802 */ /* 0x000fca0000000f00 */
[----:B------:R-:W-:-:S05]  /*1130*/  IMAD.WIDE R2, R35, R2, c[0x0][0x340] ;  /* 0x0000d00023027625 */ /* 0x000fca00078e0202 */
[----:B------:R1:W5:Y:S01]  /*1140*/  LDG.E R8, [R2.64] ;  /* 0x0000000602087981 */ /* 0x000362000c1e1900 */
[----:B------:R-:W-:Y:S05]  /*1150*/  BRA `(.L_x_511) ;  /* 0x0000001000007947 */ /* 0x000fea0003800000 */
.L_x_510:
[----:B------:R-:W-:Y:S02]  /*1160*/  MOV R8, R35 ;  /* 0x0000002300087202 */ /* 0x000fe40000000f00 */
.L_x_511:
[----:B------:R-:W2:Y:S01]  /*1170*/  LDL R0, [R1+0x30] ;  /* 0x0000300001007983 */ /* 0x000ea20000100800 */
[----:B------:R-:W-:Y:S01]  /*1180*/  SHF.R.S32.HI R14, RZ, 0x1f, R36 ;  /* 0x0000001fff0e7819 */ /* 0x000fe20000011424 */
[----:B-1----:R-:W-:Y:S01]  /*1190*/  IMAD.WIDE.U32 R2, R36, c[0x0][0x1b8], RZ ;  /* 0x00006e0024027a25 */ /* 0x002fe200078e00ff */
[----:B------:R-:W-:Y:S02]  /*11a0*/  SHF.R.S32.HI R6, RZ, 0x1f, R35 ;  /* 0x0000001fff067819 */ /* 0x000fe40000011423 */
[----:B------:R-:W-:Y:S01]  /*11b0*/  ISETP.GE.AND P2, PT, R242, c[0x0][0x198], PT ;  /* 0x00006600f2007a0c */ /* 0x000fe20003f46270 */
[----:B------:R-:W-:Y:S02]  /*11c0*/  IMAD R5, R14, c[0x0][0x1b8], RZ ;  /* 0x00006e000e057a24 */ /* 0x000fe400078e02ff */
[----:B------:R-:W-:Y:S02]  /*11d0*/  IMAD R6, R6, c[0x0][0x1c0], RZ ;  /* 0x0000700006067a24 */ /* 0x000fe400078e02ff */
[----:B------:R-:W-:-:S05]  /*11e0*/  IMAD R5, R36, c[0x0][0x1bc], R5 ;  /* 0x00006f0024057a24 */ /* 0x000fca00078e0205 */
[----:B------:R-:W-:-:S05]  /*11f0*/  IADD3 R3, R3, R5, RZ ;  /* 0x0000000503037210 */ /* 0x000fca0007ffe0ff */
[----:B------:R-:W-:Y:S01]  /*1200*/  IMAD.WIDE.U32 R2, R35, c[0x0][0x1c0], R2 ;  /* 0x0000700023027a25 */ /* 0x000fe200078e0002 */
[----:B--2---:R-:W-:-:S04]  /*1210*/  IADD3 R4, R0, R7, RZ ;  /* 0x0000000700047210 */ /* 0x004fc80007ffe0ff */
[----:B------:R-:W-:Y:S01]  /*1220*/  MOV R0, R4 ;  /* 0x0000000400007202 */ /* 0x000fe20000000f00 */
[----:B------:R-:W-:-:S05]  /*1230*/  @P4 IMAD.HI.U32 R7, R4, c[0x0][0x2c8], RZ ;  /* 0x0000b20004074a27 */ /* 0x000fca00078e00ff */
[----:B------:R-:W-:Y:S01]  /*1240*/  @P4 SHF.R.U32.HI R0, RZ, c[0x0][0x2cc], R7 ;  /* 0x0000b300ff004a19 */ /* 0x000fe20000011607 */
[----:B------:R-:W-:-:S03]  /*1250*/  IMAD R7, R35, c[0x0][0x1c4], R6 ;  /* 0x0000710023077a24 */ /* 0x000fc600078e0206 */
[----:B------:R-:W-:Y:S02]  /*1260*/  SHF.R.S32.HI R6, RZ, 0x1f, R0 ;  /* 0x0000001fff067819 */ /* 0x000fe40000011400 */
[----:B------:R-:W-:Y:S02]  /*1270*/  IADD3 R5, -R0, RZ, RZ ;  /* 0x000000ff00057210 */ /* 0x000fe40007ffe1ff */
[----:B------:R-:W-:Y:S01]  /*1280*/  IADD3 R3, R3, R7, RZ ;  /* 0x0000000703037210 */ /* 0x000fe20007ffe0ff */
[----:B------:R-:W-:Y:S02]  /*1290*/  IMAD R6, R6, c[0x0][0x1b0], RZ ;  /* 0x00006c0006067a24 */ /* 0x000fe400078e02ff */
[----:B------:R-:W-:Y:S02]  /*12a0*/  IMAD R4, R5, c[0x0][0x2c4], R4 ;  /* 0x0000b10005047a24 */ /* 0x000fe400078e0204 */
[C---:B------:R-:W-:Y:S02]  /*12b0*/  IMAD R6, R0.reuse, c[0x0][0x1b4], R6 ;  /* 0x00006d0000067a24 */ /* 0x040fe400078e0206 */
[----:B------:R-:W-:Y:S01]  /*12c0*/  IMAD.WIDE.U32 R2, R0, c[0x0][0x1b0], R2 ;  /* 0x00006c0000027a25 */ /* 0x000fe200078e0002 */
[----:B------:R-:W-:-:S04]  /*12d0*/  SHF.R.S32.HI R0, RZ, 0x1f, R4 ;  /* 0x0000001fff007819 */ /* 0x000fc80000011404 */
[----:B------:R-:W-:Y:S01]  /*12e0*/  IADD3 R3, R3, R6, RZ ;  /* 0x0000000603037210 */ /* 0x000fe20007ffe0ff */
[----:B------:R-:W-:-:S04]  /*12f0*/  IMAD R0, R0, c[0x0][0x1a8], RZ ;  /* 0x00006a0000007a24 */ /* 0x000fc800078e02ff */
[----:B------:R-:W-:-:S04]  /*1300*/  IMAD.WIDE.U32 R2, R4, c[0x0][0x1a8], R2 ;  /* 0x00006a0004027a25 */ /* 0x000fc800078e0002 */
[----:B------:R-:W-:Y:S01]  /*1310*/  IMAD R4, R4, c[0x0][0x1ac], R0 ;  /* 0x00006b0004047a24 */ /* 0x000fe200078e0200 */
[----:B------:R-:W-:-:S04]  /*1320*/  LEA R5, P0, R2, c[0x0][0x160], 0x1 ;  /* 0x0000580002057a11 */ /* 0x000fc800078008ff */
[----:B------:R-:W-:-:S04]  /*1330*/  IADD3 R4, R3, R4, RZ ;  /* 0x0000000403047210 */ /* 0x000fc80007ffe0ff */
[----:B------:R-:W-:Y:S01]  /*1340*/  LEA.HI.X R4, R2, c[0x0][0x164], R4, 0x1, P0 ;  /* 0x0000590002047a11 */ /* 0x000fe200000f0c04 */
[----:B------:R-:W-:Y:S05]  /*1350*/  BRA.DIV ~URZ, `(.L_x_512) ;  /* 0x000149127f007947 */ /* 0x000fea000b800000 */
[----:B------:R1:W2:Y:S02]  /*1360*/  SHFL.IDX PT, R6, R4, RZ, 0x181f ;  /* 0x00181fff04067589 */ /* 0x0002a400000e0000 */
.L_x_590:
[----:B------:R-:W-:Y:S05]  /*1370*/  BRA.DIV ~URZ, `(.L_x_513) ;  /* 0x000149627f007947 */ /* 0x000fea000b800000 */
[----:B------:R3:W4:Y:S02]  /*1380*/  SHFL.IDX PT, R2, R5, RZ, 0x181f ;  /* 0x00181fff05027589 */ /* 0x00072400000e0000 */
.L_x_591:
[----:B---3--:R-:W3:Y:S04]  /*1390*/  LDL R3, [R1+0x5c] ;  /* 0x00005c0001037983 */ /* 0x008ee80000100800 */
[----:B------:R-:W1:Y:S02]  /*13a0*/  S2R R7, SR_TID.X ;  /* 0x0000000000077919 */ /* 0x000e640000002100 */
[----:B-1----:R-:W-:-:S04]  /*13b0*/  SHF.R.S32.HI R0, RZ, 0x1f, R7 ;  /* 0x0000001fff007819 */ /* 0x002fc80000011407 */
[----:B------:R-:W-:Y:S01]  /*13c0*/  LEA.HI R0, R0, R7, RZ, 0x3 ;  /* 0x0000000700007211 */ /* 0x000fe200078f18ff */
[----:B------:R-:W-:-:S03]  /*13d0*/  IMAD.MOV.U32 R7, RZ, RZ, c[0x0][0x2c4] ;  /* 0x0000b100ff077624 */ /* 0x000fc600078e00ff */
[----:B------:R-:W-:Y:S01]  /*13e0*/  SHF.R.S32.HI R0, RZ, 0x3, R0 ;  /* 0x00000003ff007819 */ /* 0x000fe20000011400 */
[----:B------:R-:W-:Y:S01]  /*13f0*/  IMAD R7, R7, c[0x0][0x168], RZ ;  /* 0x00005a0007077a24 */ /* 0x000fe200078e02ff */
[----:B------:R-:W-:Y:S03]  /*1400*/  BSSY B0, `(.L_x_514) ;  /* 0x000000b000007945 */ /* 0x000fe60003800000 */
[----:B---3--:R-:W-:-:S05]  /*1410*/  IMAD.IADD R0, R0, 0x1, R3 ;  /* 0x0000000100007824 */ /* 0x008fca00078e0203 */
[----:B------:R-:W-:-:S13]  /*1420*/  ISETP.GE.AND P0, PT, R0, R7, PT ;  /* 0x000000070000720c */ /* 0x000fda0003f06270 */
[----:B------:R-:W-:Y:S05]  /*1430*/  @P0 BRA `(.L_x_515) ;  /* 0x0000007000000947 */ /* 0x000fea0003800000 */
[----:B------:R-:W-:Y:S02]  /*1440*/  SHF.R.S32.HI R9, RZ, 0x1f, R242 ;  /* 0x0000001fff097819 */ /* 0x000fe400000114f2 */
[----:B----4-:R-:W-:-:S04]  /*1450*/  LEA R2, P0, R242, R2, 0x1 ;  /* 0x00000002f2027211 */ /* 0x010fc800078008ff */
[----:B--2---:R-:W-:-:S05]  /*1460*/  LEA.HI.X R3, R242, R6, R9, 0x1, P0 ;  /* 0x00000006f2037211 */ /* 0x004fca00000f0c09 */
[----:B------:R-:W-:Y:S01]  /*1470*/  @!PT LDS RZ, [RZ] ;  /* 0x00000000fffff984 */ /* 0x000fe20000000800 */
[----:B------:R-:W-:Y:S01]  /*1480*/  @!PT LDS RZ, [RZ] ;  /* 0x00000000fffff984 */ /* 0x000fe20000000800 */
[----:B------:R-:W-:Y:S01]  /*1490*/  @!PT LDS RZ, [RZ] ;  /* 0x00000000fffff984 */ /* 0x000fe20000000800 */
[----:B------:R1:W-:Y:S04]  /*14a0*/  LDGSTS.E.BYPASS.LTC128B.128 [R243+0x7100], [R2.64], !P2 ;  /* 0x0710000002f37fae */ /* 0x0003e8000d101d46 */
.L_x_515:
[----:B------:R-:W-:Y:S05]  /*14b0*/  BSYNC B0 ;  /* 0x0000000000007941 */ /* 0x000fea0003800000 */
.L_x_514:
[----:B------:R-:W-:Y:S05]  /*14c0*/  BRA.DIV ~URZ, `(.L_x_516) ;  /* 0x000148827f007947 */ /* 0x000fea000b800000 */
[----:B--2---:R2:W3:Y:S04]  /*14d0*/  SHFL.IDX PT, R6, R4, 0x1, 0x181f ;  /* 0x00381f0004067f89 */ /* 0x0044e800000e0000 */
[----:B-1--4-:R2:W1:Y:S02]  /*14e0*/  SHFL.IDX PT, R2, R5, 0x1, 0x181f ;  /* 0x00381f0005027f89 */ /* 0x01246400000e0000 */
.L_x_592:
[----:B------:R-:W-:Y:S01]  /*14f0*/  IADD3 R3, R0, 0x10, RZ ;  /* 0x0000001000037810 */ /* 0x000fe20007ffe0ff */
[----:B------:R-:W-:Y:S03]  /*1500*/  BSSY B0, `(.L_x_517) ;  /* 0x000000a000007945 */ /* 0x000fe60003800000 */
[----:B------:R-:W-:-:S13]  /*1510*/  ISETP.GE.AND P0, PT, R3, R7, PT ;  /* 0x000000070300720c */ /* 0x000fda0003f06270 */
[----:B------:R-:W-:Y:S05]  /*1520*/  @P0 BRA `(.L_x_518) ;  /* 0x0000007000000947 */ /* 0x000fea0003800000 */
[----:B------:R-:W-:Y:S02]  /*1530*/  SHF.R.S32.HI R9, RZ, 0x1f, R242 ;  /* 0x0000001fff097819 */ /* 0x000fe400000114f2 */
[----:B-1----:R-:W-:-:S04]  /*1540*/  LEA R2, P0, R242, R2, 0x1 ;  /* 0x00000002f2027211 */ /* 0x002fc800078008ff */
[----:B---3--:R-:W-:-:S05]  /*1550*/  LEA.HI.X R3, R242, R6, R9, 0x1, P0 ;  /* 0x00000006f2037211 */ /* 0x008fca00000f0c09 */
[----:B------:R-:W-:Y:S01]  /*1560*/  @!PT LDS RZ, [RZ] ;  /* 0x00000000fffff984 */ /* 0x000fe20000000800 */
[----:B------:R-:W-:Y:S01]  /*1570*/  @!PT LDS RZ, [RZ] ;  /* 0x00000000fffff984 */ /* 0x000fe20000000800 */
[----:B------:R-:W-:Y:S01]  /*1580*/  @!PT LDS RZ, [RZ] ;  /* 0x00000000fffff984 */ /* 0x000fe20000000800 */
[----:B------:R1:W-:Y:S04]  /*1590*/  LDGSTS.E.BYPASS.LTC128B.128 [R243+0x7900], [R2.64], !P2 ;  /* 0x0790000002f37fae */ /* 0x0003e8000d101d46 */
.L_x_518:
[----:B------:R-:W-:Y:S05]  /*15a0*/  BSYNC B0 ;  /* 0x0000000000007941 */ /* 0x000fea0003800000 */
.L_x_517:
[----:B------:R-:W-:Y:S05]  /*15b0*/  BRA.DIV ~URZ, `(.L_x_519) ;  /* 0x000148627f007947 */ /* 0x000fea000b800000 */
[----:B---3--:R3:W4:Y:S02]  /*15c0*/  SHFL.IDX PT, R6, R4, 0x2, 0x181f ;  /* 0x00581f0004067f89 */ /* 0x00872400000e0000 */
.L_x_593:
[----:B------:R-:W-:Y:S05]  /*15d0*/  BRA.DIV ~URZ, `(.L_x_520) ;  /* 0x000148b27f007947 */ /* 0x000fea000b800000 */
[----:B-1----:R1:W2:Y:S02]  /*15e0*/  SHFL.IDX PT, R2, R5, 0x2, 0x181f ;  /* 0x00581f0005027f89 */ /* 0x0022a400000e0000 */
.L_x_594:
[----:B------:R-:W-:Y:S01]  /*15f0*/  IADD3 R3, R0, 0x20, RZ ;  /* 0x0000002000037810 */ /* 0x000fe20007ffe0ff */
[----:B------:R-:W-:Y:S03]  /*1600*/  BSSY B0, `(.L_x_521) ;  /* 0x000000a000007945 */ /* 0x000fe60003800000 */
[----:B------:R-:W-:-:S13]  /*1610*/  ISETP.GE.AND P0, PT, R3, R7, PT ;  /* 0x000000070300720c */ /* 0x000fda0003f06270 */
[----:B------:R-:W-:Y:S05]  /*1620*/  @P0 BRA `(.L_x_522) ;  /* 0x0000007000000947 */ /* 0x000fea0003800000 */
[----:B------:R-:W-:Y:S02]  /*1630*/  SHF.R.S32.HI R9, RZ, 0x1f, R242 ;  /* 0x0000001fff097819 */ /* 0x000fe400000114f2 */
[----:B--2---:R-:W-:-:S04]  /*1640*/  LEA R2, P0, R242, R2, 0x1 ;  /* 0x00000002f2027211 */ /* 0x004fc800078008ff */
[----:B----4-:R-:W-:-:S05]  /*1650*/  LEA.HI.X R3, R242, R6, R9, 0x1, P0 ;  /* 0x00000006f2037211 */ /* 0x010fca00000f0c09 */
[----:B------:R-:W-:Y:S01]  /*1660*/  @!PT LDS RZ, [RZ] ;  /* 0x00000000fffff984 */ /* 0x000fe20000000800 */
[----:B------:R-:W-:Y:S01]  /*1670*/  @!PT LDS RZ, [RZ] ;  /* 0x00000000fffff984 */ /* 0x000fe20000000800 */
[----:B------:R-:W-:Y:S01]  /*1680*/  @!PT LDS RZ, [RZ] ;  /* 0x00000000fffff984 */ /* 0x000fe20000000800 */
[----:B------:R2:W-:Y:S04]  /*1690*/  LDGSTS.E.BYPASS.LTC128B.128 [R243+0x8100], [R2.64], !P2 ;  /* 0x0810000002f37fae */ /* 0x0005e8000d101d46 */
.L_x_522:
[----:B------:R-:W-:Y:S05]  /*16a0*/  BSYNC B0 ;  /* 0x0000000000007941 */ /* 0x000fea0003800000 */
.L_x_521:
[----:B------:R-:W-:Y:S05]  /*16b0*/  BRA.DIV ~URZ, `(.L_x_523) ;  /* 0x000148427f007947 */ /* 0x000fea000b800000 */
[----:B----4-:R4:W1:Y:S04]  /*16c0*/  SHFL.IDX PT, R6, R4, 0x3, 0x181f ;  /* 0x00781f0004067f89 */ /* 0x01086800000e0000 */
[----:B--2---:R4:W2:Y:S02]  /*16d0*/  SHFL.IDX PT, R2, R5, 0x3, 0x181f ;  /* 0x00781f0005027f89 */ /* 0x0048a400000e0000 */
.L_x_595:
[----:B------:R-:W-:Y:S01]  /*16e0*/  IADD3 R3, R0, 0x30, RZ ;  /* 0x0000003000037810 */ /* 0x000fe20007ffe0ff */
[----:B------:R-:W-:Y:S03]  /*16f0*/  BSSY B0, `(.L_x_524) ;  /* 0x000000a000007945 */ /* 0x000fe60003800000 */
[----:B------:R-:W-:-:S13]  /*1700*/  ISETP.GE.AND P0, PT, R3, R7, PT ;  /* 0x000000070300720c */ /* 0x000fda0003f06270 */
[----:B------:R-:W-:Y:S05]  /*1710*/  @P0 BRA `(.L_x_525) ;  /* 0x0000007000000947 */ /* 0x000fea0003800000 */
[----:B------:R-:W-:Y:S02]  /*1720*/  SHF.R.S32.HI R9, RZ, 0x1f, R242 ;  /* 0x0000001fff097819 */ /* 0x000fe400000114f2 */
[----:B--2---:R-:W-:-:S04]  /*1730*/  LEA R2, P0, R242, R2, 0x1 ;  /* 0x00000002f2027211 */ /* 0x004fc800078008ff */
[----:B-1----:R-:W-:-:S05]  /*1740*/  LEA.HI.X R3, R242, R6, R9, 0x1, P0 ;  /* 0x00000006f2037211 */ /* 0x002fca00000f0c09 */
[----:B------:R-:W-:Y:S01]  /*1750*/  @!PT LDS RZ, [RZ] ;  /* 0x00000000fffff984 */ /* 0x000fe20000000800 */
[----:B------:R-:W-:Y:S01]  /*1760*/  @!PT LDS RZ, [RZ] ;  /* 0x00000000fffff984 */ /* 0x000fe20000000800 */
[----:B------:R-:W-:Y:S01]  /*1770*/  @!PT LDS RZ, [RZ] ;  /* 0x00000000fffff984 */ /* 0x000fe20000000800 */
[----:B------:R1:W-:Y:S04]  /*1780*/  LDGSTS.E.BYPASS.LTC128B.128 [R243+0x8900], [R2.64], !P2 ;  /* 0x0890000002f37fae */ /* 0x0003e8000d101d46 */
.L_x_525:
[----:B------:R-:W-:Y:S05]  /*1790*/  BSYNC B0 ;  /* 0x0000000000007941 */ /* 0x000fea0003800000 */
.L_x_524:
[----:B------:R-:W-:Y:S05]  /*17a0*/  BRA.DIV ~URZ, `(.L_x_526) ;  /* 0x000148227f007947 */ /* 0x000fea000b800000 */
[----:B-1----:R1:W3:Y:S02]  /*17b0*/  SHFL.IDX PT, R6, R4, 0x4, 0x181f ;  /* 0x00981f0004067f89 */ /* 0x0022e400000e0000 */
.L_x_596:
[----:B------:R-:W-:Y:S05]  /*17c0*/  BRA.DIV ~URZ, `(.L_x_527) ;  /* 0x000148727f007947 */ /* 0x000fea000b800000 */
[----:B--2---:R2:W1:Y:S02]  /*17d0*/  SHFL.IDX PT, R2, R5, 0x4, 0x181f ;  /* 0x00981f0005027f89 */ /* 0x00446400000e0000 */
.L_x_597:
        /* <DEDUP_REMOVED lines=11> */
.L_x_529:
[----:B------:R-:W-:Y:S05]  /*1890*/  BSYNC B0 ;  /* 0x0000000000007941 */ /* 0x000fea0003800000 */
.L_x_528:
[----:B------:R-:W-:Y:S05]  /*18a0*/  BRA.DIV ~URZ, `(.L_x_530) ;  /* 0x000148027f007947 */ /* 0x000fea000b800000 */
[----:B---3--:R3:W2:Y:S04]  /*18b0*/  SHFL.IDX PT, R6, R4, 0x5, 0x181f ;  /* 0x00b81f0004067f89 */ /* 0x0086a800000e0000 */
[----:B-1----:R3:W1:Y:S02]  /*18c0*/  SHFL.IDX PT, R2, R5, 0x5, 0x181f ;  /* 0x00b81f0005027f89 */ /* 0x00266400000e0000 */
.L_x_598:
[----:B------:R-:W-:Y:S01]  /*18d0*/  IADD3 R3, R0, 0x50, RZ ;  /* 0x0000005000037810 */ /* 0x000fe20007ffe0ff */
[----:B------:R-:W-:Y:S03]  /*18e0*/  BSSY B0, `(.L_x_531) ;  /* 0x000000a000007945 */ /* 0x000fe60003800000 */
[----:B------:R-:W-:-:S13]  /*18f0*/  ISETP.GE.AND P0, PT, R3, R7, PT ;  /* 0x000000070300720c */ /* 0x000fda0003f06270 */
[----:B------:R-:W-:Y:S05]  /*1900*/  @P0 BRA `(.L_x_532) ;  /* 0x0000007000000947 */ /* 0x000fea0003800000 */
[----:B------:R-:W-:Y:S02]  /*1910*/  SHF.R.S32.HI R9, RZ, 0x1f, R242 ;  /* 0x0000001fff097819 */ /* 0x000fe400000114f2 */
[----:B-1----:R-:W-:-:S04]  /*1920*/  LEA R2, P0, R242, R2, 0x1 ;  /* 0x00000002f2027211 */ /* 0x002fc800078008ff */
[----:B--2---:R-:W-:-:S05]  /*1930*/  LEA.HI.X R3, R242, R6, R9, 0x1, P0 ;  /* 0x00000006f2037211 */ /* 0x004fca00000f0c09 */
[----:B------:R-:W-:Y:S01]  /*1940*/  @!PT LDS RZ, [RZ] ;  /* 0x00000000fffff984 */ /* 0x000fe20000000800 */
[----:B------:R-:W-:Y:S01]  /*1950*/  @!PT LDS RZ, [RZ] ;  /* 0x00000000fffff984 */ /* 0x000fe20000000800 */
[----:B------:R-:W-:Y:S01]  /*1960*/  @!PT LDS RZ, [RZ] ;  /* 0x00000000fffff984 */ /* 0x000fe20000000800 */
[----:B------:R1:W-:Y:S04]  /*1970*/  LDGSTS.E.BYPASS.LTC128B.128 [R243+0x9900], [R2.64], !P2 ;  /* 0x0990000002f37fae */ /* 0x0003e8000d101d46 */
.L_x_532:
[----:B------:R-:W-:Y:S05]  /*1980*/  BSYNC B0 ;  /* 0x0000000000007941 */ /* 0x000fea0003800000 */
.L_x_531:
[----:B------:R-:W-:Y:S05]  /*1990*/  BRA.DIV ~URZ, `(.L_x_533) ;  /* 0x000147e27f007947 */ /* 0x000fea000b800000 */
[----:B--2---:R2:W3:Y:S02]  /*19a0*/  SHFL.IDX PT, R6, R4, 0x6, 0x181f ;  /* 0x00d81f0004067f89 */ /* 0x0044e400000e0000 */
.L_x_599:
[----:B------:R-:W-:Y:S05]  /*19b0*/  BRA.DIV ~URZ, `(.L_x_534) ;  /* 0x000148327f007947 */ /* 0x000fea000b800000 */
[----:B-1----:R1:W2:Y:S02]  /*19c0*/  SHFL.IDX PT, R2, R5, 0x6, 0x181f ;  /* 0x00d81f0005027f89 */ /* 0x0022a400000e0000 */
.L_x_600:
[----:B------:R-:W-:Y:S01]  /*19d0*/  IADD3 R3, R0, 0x60, RZ ;  /* 0x0000006000037810 */ /* 0x000fe20007ffe0ff */
[----:B------:R-:W-:Y:S03]  /*19e0*/  BSSY B0, `(.L_x_535) ;  /* 0x000000a000007945 */ /* 0x000fe60003800000 */
[----:B------:R-:W-:-:S13]  /*19f0*/  ISETP.GE.AND P0, PT, R3, R7, PT ;  /* 0x000000070300720c */ /* 0x000fda0003f06270 */
[----:B------:R-:W-:Y:S05]  /*1a00*/  @P0 BRA `(.L_x_536) ;  /* 0x0000007000000947 */ /* 0x000fea0003800000 */
[----:B------:R-:W-:Y:S02]  /*1a10*/  SHF.R.S32.HI R9, RZ, 0x1f, R242 ;  /* 0x0000001fff097819 */ /* 0x000fe400000114f2 */
[----:B--2---:R-:W-:-:S04]  /*1a20*/  LEA R2, P0, R242, R2, 0x1 ;  /* 0x00000002f2027211 */ /* 0x004fc800078008ff */
[----:B---3--:R-:W-:-:S05]  /*1a30*/  LEA.HI.X R3, R242, R6, R9, 0x1, P0 ;  /* 0x00000006f2037211 */ /* 0x008fca00000f0c09 */
[----:B------:R-:W-:Y:S01]  /*1a40*/  @!PT LDS RZ, [RZ] ;  /* 0x00000000fffff984 */ /* 0x000fe20000000800 */
[----:B------:R-:W-:Y:S01]  /*1a50*/  @!PT LDS RZ, [RZ] ;  /* 0x00000000fffff984 */ /* 0x000fe20000000800 */
[----:B------:R-:W-:Y:S01]  /*1a60*/  @!PT LDS RZ, [RZ] ;  /* 0x00000000fffff984 */ /* 0x000fe20000000800 */
[----:B------:R2:W-:Y:S04]  /*1a70*/  LDGSTS.E.BYPASS.LTC128B.128 [R243+0xa100], [R2.64], !P2 ;  /* 0x0a10000002f37fae */ /* 0x0005e8000d101d46 */
.L_x_536:
[----:B------:R-:W-:Y:S05]  /*1a80*/  BSYNC B0 ;  /* 0x0000000000007941 */ /* 0x000fea0003800000 */
.L_x_535:
[----:B------:R-:W-:Y:S05]  /*1a90*/  BRA.DIV ~URZ, `(.L_x_537) ;  /* 0x000147c27f007947 */ /* 0x000fea000b800000 */
[----:B--234-:R-:W2:Y:S04]  /*1aa0*/  SHFL.IDX PT, R4, R4, 0x7, 0x181f ;  /* 0x00f81f0004047f89 */ /* 0x01cea800000e0000 */
[----:B------:R3:W4:Y:S02]  /*1ab0*/  SHFL.IDX PT, R2, R5, 0x7, 0x181f ;  /* 0x00f81f0005027f89 */ /* 0x00072400000e0000 */
.L_x_601:
[----:B------:R-:W-:Y:S01]  /*1ac0*/  IADD3 R0, R0, 0x70, RZ ;  /* 0x0000007000007810 */ /* 0x000fe20007ffe0ff */
[----:B-----5:R-:W-:Y:S01]  /*1ad0*/  IMAD.WIDE.U32 R176, R8, c[0x0][0x2b0], RZ ;  /* 0x0000ac0008b07a25 */ /* 0x020fe200078e00ff */
[----:B------:R-:W-:Y:S02]  /*1ae0*/  SHF.R.S32.HI R20, RZ, 0x1f, R242 ;  /* 0x0000001fff147819 */ /* 0x000fe400000114f2 */
[----:B------:R-:W-:Y:S02]  /*1af0*/  ISETP.GE.AND P1, PT, R0, R7, PT ;  /* 0x000000070000720c */ /* 0x000fe40003f26270 */
[----:B------:R-:W-:Y:S01]  /*1b00*/  SHF.R.S32.HI R0, RZ, 0x1f, R8 ;  /* 0x0000001fff007819 */ /* 0x000fe20000011408 */
[----:B------:R1:W-:Y:S04]  /*1b10*/  STL.64 [R1+0x40], R176 ;  /* 0x000040b001007387 */ /* 0x0003e80000100a00 */
[----:B------:R-:W-:-:S04]  /*1b20*/  IMAD R0, R0, c[0x0][0x2b0], RZ ;  /* 0x0000ac0000007a24 */ /* 0x000fc800078e02ff */
[----:B------:R-:W-:Y:S02]  /*1b30*/  IMAD R0, R8, c[0x0][0x2b4], R0 ;  /* 0x0000ad0008007a24 */ /* 0x000fe400078e0200 */
[C---:B----4-:R-:W-:Y:S02]  /*1b40*/  @!P1 LEA R2, P0, R242.reuse, R2, 0x1 ;  /* 0x00000002f2029211 */ /* 0x050fe400078008ff */
[----:B------:R-:W-:Y:S02]  /*1b50*/  IMAD.IADD R174, R177, 0x1, R0 ;  /* 0x00000001b1ae7824 */ /* 0x000fe400078e0200 */
[----:B--2---:R-:W-:-:S03]  /*1b60*/  @!P1 LEA.HI.X R3, R242, R4, R20, 0x1, P0 ;  /* 0x00000004f2039211 */ /* 0x004fc600000f0c14 */
[----:B------:R1:W-:Y:S04]  /*1b70*/  STL [R1+0x54], R174 ;  /* 0x000054ae01007387 */ /* 0x0003e80000100800 */
[----:B------:R-:W-:Y:S01]  /*1b80*/  @!PT LDS RZ, [RZ] ;  /* 0x00000000fffff984 */ /* 0x000fe20000000800 */
[----:B------:R-:W-:Y:S01]  /*1b90*/  @!PT LDS RZ, [RZ] ;  /* 0x00000000fffff984 */ /* 0x000fe20000000800 */
[----:B------:R-:W-:Y:S01]  /*1ba0*/  @!PT LDS RZ, [RZ] ;  /* 0x00000000fffff984 */ /* 0x000fe20000000800 */
[----:B------:R1:W-:Y:S04]  /*1bb0*/  @!P1 LDGSTS.E.BYPASS.LTC128B.128 [R243+0xa900], [R2.64], !P2 ;  /* 0x0a90000002f39fae */ /* 0x0003e8000d101d46 */
[----:B------:R-:W0:Y:S01]  /*1bc0*/  LDGDEPBAR ;  /* 0x00000000000079af */ /* 0x000e220000000000 */
[----:B------:R-:W-:Y:S02]  /*1bd0*/  WARPSYNC 0xffffffff ;  /* 0xffffffff00007948 */ /* 0x000fe40003800000 */
[----:B------:R-:W2:Y:S04]  /*1be0*/  LDL R175, [R1+0x30] ;  /* 0x0000300001af7983 */ /* 0x000ea80000100800 */
[----:B------:R-:W4:Y:S01]  /*1bf0*/  LDL R178, [R1+0x34] ;  /* 0x0000340001b27983 */ /* 0x000f220000100800 */
[----:B------:R-:W-:-:S02]  /*1c00*/  MOV R6, 0x70 ;  /* 0x0000007000067802 */ /* 0x000fc40000000f00 */
[----:B-1-3--:R-:W-:Y:S01]  /*1c10*/  MOV R5, c[0x0][0x2ac] ;  /* 0x0000ab0000057a02 */ /* 0x00afe20000000f00 */
[----:B------:R-:W3:Y:S01]  /*1c20*/  LDL R18, [R1+0x64] ;  /* 0x0000640001127983 */ /* 0x000ee20000100800 */
[----:B------:R-:W-:Y:S01]  /*1c30*/  MOV R0, c[0x0][0x2b8] ;  /* 0x0000ae0000007a02 */ /* 0x000fe20000000f00 */
[----:B------:R-:W-:Y:S02]  /*1c40*/  IMAD R121, R245, R6, -0x70 ;  /* 0xffffff90f5797424 */ /* 0x000fe400078e0206 */
[----:B------:R-:W-:Y:S01]  /*1c50*/  IMAD R5, R5, c[0x0][0x1d0], RZ ;  /* 0x0000740005057a24 */ /* 0x000fe200078e02ff */
[----:B------:R-:W-:Y:S02]  /*1c60*/  ISETP.NE.AND P3, PT, R0, 0x1, PT ;  /* 0x000000010000780c */ /* 0x000fe40003f65270 */
[----:B------:R-:W-:Y:S01]  /*1c70*/  MOV R244, RZ ;  /* 0x000000ff00f47202 */ /* 0x000fe20000000f00 */
[----:B------:R-:W-:Y:S01]  /*1c80*/  BAR.SYNC.DEFER_BLOCKING 0x0 ;  /* 0x0000000000007b1d */ /* 0x000fe20000010000 */
[----:B--2---:R-:W-:-:S04]  /*1c90*/  IADD3 R2, R175, R121, RZ ;  /* 0x00000079af027210 */ /* 0x004fc80007ffe0ff */
[C---:B------:R-:W-:Y:S02]  /*1ca0*/  ISETP.GE.AND P1, PT, R2.reuse, R5, PT ;  /* 0x000000050200720c */ /* 0x040fe40003f26270 */
[----:B----4-:R-:W-:Y:S02]  /*1cb0*/  IADD3 R2, R2, R178, RZ ;  /* 0x000000b202027210 */ /* 0x010fe40007ffe0ff */
[----:B------:R-:W-:-:S03]  /*1cc0*/  ISETP.GT.OR P1, PT, R175, 0x6f, P1 ;  /* 0x0000006faf00780c */ /* 0x000fc60000f24670 */
[----:B------:R-:W-:Y:S01]  /*1cd0*/  @P3 IMAD.HI.U32 R3, R2, c[0x0][0x2bc], RZ ;  /* 0x0000af0002033a27 */ /* 0x000fe200078e00ff */
[----:B------:R-:W-:-:S04]  /*1ce0*/  MOV R0, R2 ;  /* 0x0000000200007202 */ /* 0x000fc80000000f00 */
[----:B------:R-:W-:-:S05]  /*1cf0*/  @P3 SHF.R.U32.HI R0, RZ, c[0x0][0x2c0], R3 ;  /* 0x0000b000ff003a19 */ /* 0x000fca0000011603 */
[----:B------:R-:W-:-:S04]  /*1d00*/  @!P1 IADD3 R3, P0, R0, R176, RZ ;  /* 0x000000b000039210 */ /* 0x000fc80007f1e0ff */
[----:B------:R-:W-:Y:S02]  /*1d10*/  @!P1 LEA.HI.X.SX32 R5, R0, R174, 0x1, P0 ;  /* 0x000000ae00059211 */ /* 0x000fe400000f0eff */
[----:B------:R-:W-:-:S04]  /*1d20*/  @!P1 LEA R4, P0, R3, c[0x0][0x2a0], 0x2 ;  /* 0x0000a80003049a11 */ /* 0x000fc800078010ff */
[----:B------:R-:W-:-:S05]  /*1d30*/  @!P1 LEA.HI.X R5, R3, c[0x0][0x2a4], R5, 0x2, P0 ;  /* 0x0000a90003059a11 */ /* 0x000fca00000f1405 */
[----:B------:R1:W2:Y:S01]  /*1d40*/  @!P1 LDG.E R244, [R4.64] ;  /* 0x0000000604f49981 */ /* 0x0002a2000c1e1900 */
[----:B------:R-:W-:-:S05]  /*1d50*/  IADD3 R0, -R0, RZ, RZ ;  /* 0x000000ff00007210 */ /* 0x000fca0007ffe1ff */
[----:B------:R-:W-:Y:S01]  /*1d60*/  IMAD R252, R0, c[0x0][0x2b8], R2 ;  /* 0x0000ae0000fc7a24 */ /* 0x000fe200078e0202 */
[----:B------:R-:W4:Y:S03]  /*1d70*/  S2R R9, SR_TID.X ;  /* 0x0000000000097919 */ /* 0x000f260000002100 */
[----:B------:R-:W-:Y:S01]  /*1d80*/  IMAD.WIDE.U32 R2, R252, c[0x0][0x1e0], RZ ;  /* 0x00007800fc027a25 */ /* 0x000fe200078e00ff */
[----:B-1----:R-:W-:-:S05]  /*1d90*/  SHF.R.S32.HI R5, RZ, 0x1f, R252 ;  /* 0x0000001fff057819 */ /* 0x002fca00000114fc */
[----:B------:R-:W-:-:S04]  /*1da0*/  IMAD R0, R5, c[0x0][0x1e0], RZ ;  /* 0x0000780005007a24 */ /* 0x000fc800078e02ff */
[----:B------:R-:W-:-:S05]  /*1db0*/  IMAD R0, R252, c[0x0][0x1e4], R0 ;  /* 0x00007900fc007a24 */ /* 0x000fca00078e0200 */
[----:B------:R-:W-:Y:S01]  /*1dc0*/  IADD3 R3, R3, R0, RZ ;  /* 0x0000000003037210 */ /* 0x000fe20007ffe0ff */
[----:B------:R-:W-:Y:S02]  /*1dd0*/  IMAD R0, R14, c[0x0][0x1e8], RZ ;  /* 0x00007a000e007a24 */ /* 0x000fe400078e02ff */
[----:B---3--:R-:W-:-:S04]  /*1de0*/  IMAD.WIDE.U32 R172, R18, c[0x0][0x1e8], RZ ;  /* 0x00007a0012ac7a25 */ /* 0x008fc800078e00ff */
[----:B------:R-:W-:-:S05]  /*1df0*/  IMAD R0, R18, c[0x0][0x1ec], R0 ;  /* 0x00007b0012007a24 */ /* 0x000fca00078e0200 */
[----:B------:R-:W-:Y:S02]  /*1e00*/  IADD3 R171, R173, R0, RZ ;  /* 0x00000000adab7210 */ /* 0x000fe40007ffe0ff */
[----:B----4-:R-:W-:Y:S02]  /*1e10*/  SHF.R.S32.HI R7, RZ, 0x1f, R9 ;  /* 0x0000001fff077819 */ /* 0x010fe40000011409 */
[----:B------:R-:W-:Y:S02]  /*1e20*/  MOV R120, c[0x0][0x2ac] ;  /* 0x0000ab0000787a02 */ /* 0x000fe40000000f00 */
[----:B------:R-:W-:-:S04]  /*1e30*/  LEA.HI R7, R7, R9, RZ, 0x3 ;  /* 0x0000000907077211 */ /* 0x000fc800078f18ff */
[----:B------:R-:W-:Y:S02]  /*1e40*/  SHF.R.S32.HI R7, RZ, 0x3, R7 ;  /* 0x00000003ff077819 */ /* 0x000fe40000011407 */
[----:B------:R-:W-:Y:S01]  /*1e50*/  ISETP.GE.AND P5, PT, R242, c[0x0][0x1d4], PT ;  /* 0x00007500f2007a0c */ /* 0x000fe20003fa6270 */
[----:B------:R-:W-:-:S04]  /*1e60*/  IMAD R5, R5, c[0x0][0x208], RZ ;  /* 0x0000820005057a24 */ /* 0x000fc800078e02ff */
[----:B------:R-:W-:Y:S02]  /*1e70*/  IMAD R5, R252, c[0x0][0x20c], R5 ;  /* 0x00008300fc057a24 */ /* 0x000fe400078e0205 */
[----:B------:R-:W-:Y:S01]  /*1e80*/  IMAD.WIDE.U32 R22, R18, c[0x0][0x210], RZ ;  /* 0x0000840012167a25 */ /* 0x000fe200078e00ff */
[----:B------:R-:W-:Y:S04]  /*1e90*/  STL.64 [R1+0x38], R172 ;  /* 0x000038ac01007387 */ /* 0x000fe80000100a00 */
[----:B------:R-:W-:Y:S04]  /*1ea0*/  STL [R1+0x50], R171 ;  /* 0x000050ab01007387 */ /* 0x000fe80000100800 */
[----:B------:R-:W-:Y:S01]  /*1eb0*/  STL.64 [R1+0x48], R22 ;  /* 0x0000481601007387 */ /* 0x000fe20000100a00 */
[----:B------:R-:W-:-:S02]  /*1ec0*/  SHF.L.U32 R170, R242, 0x1, RZ ;  /* 0x00000001f2aa7819 */ /* 0x000fc400000006ff */
[----:B------:R-:W-:Y:S02]  /*1ed0*/  SHF.L.U64.HI R36, R242, 0x1, R20 ;  /* 0x00000001f2247819 */ /* 0x000fe40000010214 */
[----:B--2---:R-:W-:Y:S01]  /*1ee0*/  SHF.R.S32.HI R10, RZ, 0x1f, R244 ;  /* 0x0000001fff0a7819 */ /* 0x004fe200000114f4 */
[----:B------:R-:W-:-:S04]  /*1ef0*/  IMAD.WIDE.U32 R2, R244, c[0x0][0x1f0], R2 ;  /* 0x00007c00f4027a25 */ /* 0x000fc800078e0002 */
[----:B------:R-:W-:Y:S01]  /*1f00*/  IMAD R4, R10, c[0x0][0x1f0], RZ ;  /* 0x00007c000a047a24 */ /* 0x000fe200078e02ff */
[----:B------:R-:W-:-:S03]  /*1f10*/  IADD3 R2, P0, R2, R172, RZ ;  /* 0x000000ac02027210 */ /* 0x000fc60007f1e0ff */
[----:B------:R-:W-:-:S05]  /*1f20*/  IMAD R0, R244, c[0x0][0x1f4], R4 ;  /* 0x00007d00f4007a24 */ /* 0x000fca00078e0204 */
[----:B------:R-:W-:Y:S02]  /*1f30*/  IADD3.X R3, R171, R3, R0, P0, !PT ;  /* 0x00000003ab037210 */ /* 0x000fe400007fe400 */
[----:B------:R-:W-:Y:S01]  /*1f40*/  LEA R0, P0, R2, c[0x0][0x1c8], 0x1 ;  /* 0x0000720002007a11 */ /* 0x000fe200078008ff */
[----:B------:R-:W-:-:S03]  /*1f50*/  IMAD R4, R245, -0x70, R6 ;  /* 0xffffff90f5047824 */ /* 0x000fc600078e0206 */
[----:B------:R-:W-:Y:S01]  /*1f60*/  LEA.HI.X R11, R2, c[0x0][0x1cc], R3, 0x1, P0 ;  /* 0x00007300020b7a11 */ /* 0x000fe200000f0c03 */
[----:B------:R-:W1:Y:S01]  /*1f70*/  SHFL.IDX PT, R8, R0, RZ, 0x181f ;  /* 0x00181fff00087589 */ /* 0x000e6200000e0000 */
[----:B------:R-:W-:-:S03]  /*1f80*/  IMAD R120, R120, c[0x0][0x1d0], R4 ;  /* 0x0000740078787a24 */ /* 0x000fc600078e0204 */
[----:B------:R-:W2:Y:S02]  /*1f90*/  SHFL.IDX PT, R6, R11, RZ, 0x181f ;  /* 0x00181fff0b067589 */ /* 0x000ea400000e0000 */
[----:B------:R-:W-:Y:S02]  /*1fa0*/  IADD3 R4, -R7, R120, RZ ;  /* 0x0000007807047210 */ /* 0x000fe40007ffe1ff */
[----:B------:R-:W3:Y:S02]  /*1fb0*/  SHFL.IDX PT, R7, R0, 0x1, 0x181f ;  /* 0x00381f0000077f89 */ /* 0x000ee400000e0000 */
[C---:B------:R-:W-:Y:S02]  /*1fc0*/  ISETP.GE.AND P2, PT, R4.reuse, 0x1, PT ;  /* 0x000000010400780c */ /* 0x040fe40003f46270 */
[----:B------:R-:W4:Y:S01]  /*1fd0*/  SHFL.IDX PT, R12, R11, 0x1, 0x181f ;  /* 0x00381f000b0c7f89 */ /* 0x000f2200000e0000 */
[----:B------:R-:W-:-:S03]  /*1fe0*/  ISETP.GE.AND P1, PT, R4, 0x11, PT ;  /* 0x000000110400780c */ /* 0x000fc60003f26270 */
[----:B------:R-:W5:Y:S04]  /*1ff0*/  SHFL.IDX PT, R13, R0, 0x2, 0x181f ;  /* 0x00581f00000d7f89 */ /* 0x000f6800000e0000 */
[----:B------:R-:W-:Y:S03]  /*2000*/  SHFL.IDX PT, R15, R0, 0x3, 0x181f ;  /* 0x00781f00000f7f89 */ /* 0x000fe600000e0000 */
[C---:B-1----:R-:W-:Y:S01]  /*2010*/  @P2 LEA R8, P0, R242.reuse, R8, 0x1 ;  /* 0x00000008f2082211 */ /* 0x042fe200078008ff */
[----:B------:R-:W1:Y:S03]  /*2020*/  SHFL.IDX PT, R17, R11, 0x2, 0x181f ;  /* 0x00581f000b117f89 */ /* 0x000e6600000e0000 */
[----:B--2---:R-:W-:Y:S01]  /*2030*/  @P2 LEA.HI.X R9, R242, R6, R20, 0x1, P0 ;  /* 0x00000006f2092211 */ /* 0x004fe200000f0c14 */
[----:B------:R-:W2:Y:S01]  /*2040*/  SHFL.IDX PT, R16, R11, 0x3, 0x181f ;  /* 0x00781f000b107f89 */ /* 0x000ea200000e0000 */
[----:B------:R-:W-:-:S02]  /*2050*/  ISETP.GE.AND P6, PT, R4, 0x21, PT ;  /* 0x000000210400780c */ /* 0x000fc40003fc6270 */
[----:B---3--:R-:W-:Y:S01]  /*2060*/  @P1 LEA R6, P0, R242, R7, 0x1 ;  /* 0x00000007f2061211 */ /* 0x008fe200078008ff */
[----:B------:R5:W-:Y:S01]  /*2070*/  @P2 LDGSTS.E.BYPASS.LTC128B.128 [R243+0x3900], [R8.64], !P5 ;  /* 0x0390000008f32fae */ /* 0x000be2000e901d46 */
[----:B------:R-:W-:Y:S01]  /*2080*/  ISETP.GE.AND P2, PT, R4, 0x31, PT ;  /* 0x000000310400780c */ /* 0x000fe20003f46270 */
[----:B------:R-:W-:Y:S01]  /*2090*/  IMAD.WIDE.U32 R2, R252, c[0x0][0x208], RZ ;  /* 0x00008200fc027a25 */ /* 0x000fe200078e00ff */
[----:B----4-:R-:W-:Y:S02]  /*20a0*/  @P1 LEA.HI.X R7, R242, R12, R20, 0x1, P0 ;  /* 0x0000000cf2071211 */ /* 0x010fe400000f0c14 */
[----:B------:R-:W3:Y:S02]  /*20b0*/  SHFL.IDX PT, R12, R0, 0x4, 0x181f ;  /* 0x00981f00000c7f89 */ /* 0x000ee400000e0000 */
[----:B------:R-:W-:Y:S01]  /*20c0*/  IADD3 R3, R3, R5, RZ ;  /* 0x0000000503037210 */ /* 0x000fe20007ffe0ff */
[----:B------:R-:W-:Y:S01]  /*20d0*/  IMAD R5, R14, c[0x0][0x210], RZ ;  /* 0x000084000e057a24 */ /* 0x000fe200078e02ff */
[----:B------:R4:W-:Y:S04]  /*20e0*/  @P1 LDGSTS.E.BYPASS.LTC128B.128 [R243+0x4100], [R6.64], !P5 ;  /* 0x0410000006f31fae */ /* 0x0009e8000e901d46 */
[----:B------:R-:W2:Y:S01]  /*20f0*/  SHFL.IDX PT, R14, R11, 0x4, 0x181f ;  /* 0x00981f000b0e7f89 */ /* 0x000ea200000e0000 */
[----:B------:R-:W-:-:S02]  /*2100*/  IMAD R5, R18, c[0x0][0x214], R5 ;  /* 0x0000850012057a24 */ /* 0x000fc400078e0205 */
[----:B------:R-:W-:Y:S02]  /*2110*/  IMAD R10, R10, c[0x0][0x218], RZ ;  /* 0x000086000a0a7a24 */ /* 0x000fe400078e02ff */
[----:B------:R-:W-:Y:S01]  /*2120*/  IMAD.WIDE.U32 R2, R244, c[0x0][0x218], R2 ;  /* 0x00008600f4027a25 */ /* 0x000fe200078e0002 */
[C---:B-----5:R-:W-:Y:S02]  /*2130*/  @P6 LEA R8, P1, R242.reuse, R13, 0x1 ;  /* 0x0000000df2086211 */ /* 0x060fe400078208ff */
[----:B------:R-:W-:Y:S02]  /*2140*/  SHFL.IDX PT, R13, R0, 0x6, 0x181f ;  /* 0x00d81f00000d7f89 */ /* 0x000fe400000e0000 */
[--C-:B-1----:R-:W-:Y:S02]  /*2150*/  @P6 LEA.HI.X R9, R242, R17, R20.reuse, 0x1, P1 ;  /* 0x00000011f2096211 */ /* 0x102fe400008f0c14 */
[----:B------:R-:W-:Y:S02]  /*2160*/  ISETP.GE.AND P1, PT, R4, 0x41, PT ;  /* 0x000000410400780c */ /* 0x000fe40003f26270 */
[C---:B----4-:R-:W-:Y:S01]  /*2170*/  @P2 LEA R6, P0, R242.reuse, R15, 0x1 ;  /* 0x0000000ff2062211 */ /* 0x050fe200078008ff */
[----:B------:R-:W-:Y:S04]  /*2180*/  SHFL.IDX PT, R17, R11, 0x5, 0x181f ;  /* 0x00b81f000b117f89 */ /* 0x000fe800000e0000 */
[----:B------:R1:W4:Y:S01]  /*2190*/  SHFL.IDX PT, R15, R0, 0x5, 0x181f ;  /* 0x00b81f00000f7f89 */ /* 0x00032200000e0000 */
[----:B--2---:R-:W-:-:S03]  /*21a0*/  @P2 LEA.HI.X R7, R242, R16, R20, 0x1, P0 ;  /* 0x00000010f2072211 */ /* 0x004fc600000f0c14 */
[----:B------:R-:W2:Y:S01]  /*21b0*/  SHFL.IDX PT, R11, R11, 0x6, 0x181f ;  /* 0x00d81f000b0b7f89 */ /* 0x000ea200000e0000 */
[----:B------:R-:W-:Y:S01]  /*21c0*/  IADD3 R18, R23, R5, RZ ;  /* 0x0000000517127210 */ /* 0x000fe20007ffe0ff */
[----:B------:R-:W-:Y:S01]  /*21d0*/  IMAD R10, R244, c[0x0][0x21c], R10 ;  /* 0x00008700f40a7a24 */ /* 0x000fe200078e020a */
[----:B------:R-:W-:Y:S01]  /*21e0*/  IADD3 R5, P0, R2, R22, RZ ;  /* 0x0000001602057210 */ /* 0x000fe20007f1e0ff */
[----:B------:R5:W-:Y:S01]  /*21f0*/  @P6 LDGSTS.E.BYPASS.LTC128B.128 [R243+0x4900], [R8.64], !P5 ;  /* 0x0490000008f36fae */ /* 0x000be2000e901d46 */
[----:B------:R-:W-:-:S03]  /*2200*/  ISETP.GE.AND P6, PT, R4, 0x51, PT ;  /* 0x000000510400780c */ /* 0x000fc60003fc6270 */
[----:B------:R4:W-:Y:S01]  /*2210*/  @P2 LDGSTS.E.BYPASS.LTC128B.128 [R243+0x5100], [R6.64], !P5 ;  /* 0x0510000006f32fae */ /* 0x0009e2000e901d46 */
[----:B------:R-:W-:Y:S02]  /*2220*/  ISETP.GE.AND P2, PT, R4, 0x61, PT ;  /* 0x000000610400780c */ /* 0x000fe40003f46270 */
[----:B------:R-:W-:Y:S02]  /*2230*/  IADD3.X R10, R18, R3, R10, P0, !PT ;  /* 0x00000003120a7210 */ /* 0x000fe400007fe40a */
[----:B---3--:R-:W-:-:S04]  /*2240*/  @P1 LEA R2, P0, R242, R12, 0x1 ;  /* 0x0000000cf2021211 */ /* 0x008fc800078008ff */
[----:B------:R-:W-:Y:S02]  /*2250*/  @P1 LEA.HI.X R3, R242, R14, R20, 0x1, P0 ;  /* 0x0000000ef2031211 */ /* 0x000fe400000f0c14 */
[----:B-1----:R-:W-:-:S03]  /*2260*/  LEA R0, P0, R5, c[0x0][0x1f8], 0x1 ;  /* 0x00007e0005007a11 */ /* 0x002fc600078008ff */
[----:B------:R1:W-:Y:S01]  /*2270*/  @P1 LDGSTS.E.BYPASS.LTC128B.128 [R243+0x5900], [R2.64], !P5 ;  /* 0x0590000002f31fae */ /* 0x0003e2000e901d46 */
[----:B------:R-:W-:Y:S02]  /*2280*/  LEA.HI.X R16, R5, c[0x0][0x1fc], R10, 0x1, P0 ;  /* 0x00007f0005107a11 */ /* 0x000fe400000f0c0a */
[----:B----4-:R-:W-:-:S04]  /*2290*/  @P6 LEA R6, P1, R242, R15, 0x1 ;  /* 0x0000000ff2066211 */ /* 0x010fc800078208ff */
[----:B------:R-:W-:-:S05]  /*22a0*/  @P6 LEA.HI.X R7, R242, R17, R20, 0x1, P1 ;  /* 0x00000011f2076211 */ /* 0x000fca00008f0c14 */
[----:B------:R3:W-:Y:S01]  /*22b0*/  @P6 LDGSTS.E.BYPASS.LTC128B.128 [R243+0x6100], [R6.64], !P5 ;  /* 0x0610000006f36fae */ /* 0x0007e2000e901d46 */
[----:B-1----:R-:W-:-:S04]  /*22c0*/  @P2 LEA R2, P0, R242, R13, 0x1 ;  /* 0x0000000df2022211 */ /* 0x002fc800078008ff */
[----:B--2---:R-:W-:-:S05]  /*22d0*/  @P2 LEA.HI.X R3, R242, R11, R20, 0x1, P0 ;  /* 0x0000000bf2032211 */ /* 0x004fca00000f0c14 */
[----:B------:R1:W-:Y:S04]  /*22e0*/  @P2 LDGSTS.E.BYPASS.LTC128B.128 [R243+0x6900], [R2.64], !P5 ;  /* 0x0690000002f32fae */ /* 0x0003e8000e901d46 */
[----:B------:R-:W0:Y:S04]  /*22f0*/  LDGDEPBAR ;  /* 0x00000000000079af */ /* 0x000e280000000000 */
[----:B------:R-:W1:Y:S04]  /*2300*/  SHFL.IDX PT, R5, R0, RZ, 0x181f ;  /* 0x00181fff00057589 */ /* 0x000e6800000e0000 */
[----:B------:R-:W2:Y:S04]  /*2310*/  SHFL.IDX PT, R14, R0, 0x1, 0x181f ;  /* 0x00381f00000e7f89 */ /* 0x000ea800000e0000 */
[----:B------:R-:W4:Y:S04]  /*2320*/  SHFL.IDX PT, R12, R0, 0x2, 0x181f ;  /* 0x00581f00000c7f89 */ /* 0x000f2800000e0000 */
[----:B------:R-:W-:Y:S01]  /*2330*/  STL [R1+0x58], R18 ;  /* 0x0000581201007387 */ /* 0x000fe20000100800 */
[----:B------:R-:W-:-:S04]  /*2340*/  DEPBAR.LE SB0, 0x1 ;  /* 0x000080400000791a */ /* 0x000fc80000000000 */
[----:B------:R-:W-:-:S04]  /*2350*/  DEPBAR.LE SB0, 0x0 ;  /* 0x000080000000791a */ /* 0x000fc80000000000 */
[----:B------:R-:W-:Y:S06]  /*2360*/  BAR.SYNC.DEFER_BLOCKING 0x0 ;  /* 0x0000000000007b1d */ /* 0x000fec0000010000 */
[----:B-----5:R-:W5:Y:S04]  /*2370*/  SHFL.IDX PT, R8, R16, 0x1, 0x181f ;  /* 0x00381f0010087f89 */ /* 0x020f6800000e0000 */
[----:B------:R-:W2:Y:S04]  /*2380*/  SHFL.IDX PT, R13, R16, 0x2, 0x181f ;  /* 0x00581f00100d7f89 */ /* 0x000ea800000e0000 */
[----:B------:R-:W3:Y:S04]  /*2390*/  SHFL.IDX PT, R18, R0, 0x4, 0x181f ;  /* 0x00981f0000127f89 */ /* 0x000ee800000e0000 */
[----:B------:R-:W3:Y:S04]  /*23a0*/  SHFL.IDX PT, R10, R0, 0x3, 0x181f ;  /* 0x00781f00000a7f89 */ /* 0x000ee800000e0000 */
[----:B------:R-:W3:Y:S04]  /*23b0*/  SHFL.IDX PT, R9, R16, RZ, 0x181f ;  /* 0x00181fff10097589 */ /* 0x000ee800000e0000 */
[----:B------:R-:W3:Y:S01]  /*23c0*/  SHFL.IDX PT, R11, R16, 0x3, 0x181f ;  /* 0x00781f00100b7f89 */ /* 0x000ee200000e0000 */
[----:B-1----:R-:W-:-:S03]  /*23d0*/  IADD3 R2, P0, R5, R170, RZ ;  /* 0x000000aa05027210 */ /* 0x002fc60007f1e0ff */
[----:B------:R-:W1:Y:S04]  /*23e0*/  SHFL.IDX PT, R17, R0, 0x5, 0x181f ;  /* 0x00b81f0000117f89 */ /* 0x000e6800000e0000 */
[----:B------:R-:W1:Y:S01]  /*23f0*/  SHFL.IDX PT, R19, R16, 0x4, 0x181f ;  /* 0x00981f0010137f89 */ /* 0x000e6200000e0000 */
[----:B--2---:R-:W-:-:S03]  /*2400*/  IADD3 R14, P1, R14, R170, RZ ;  /* 0x000000aa0e0e7210 */ /* 0x004fc60007f3e0ff */
[----:B------:R-:W2:Y:S01]  /*2410*/  SHFL.IDX PT, R5, R16, 0x5, 0x181f ;  /* 0x00b81f0010057f89 */ /* 0x000ea200000e0000 */
[----:B----4-:R-:W-:-:S03]  /*2420*/  IADD3 R12, P2, R12, R170, RZ ;  /* 0x000000aa0c0c7210 */ /* 0x010fc60007f5e0ff */
[----:B------:R-:W-:Y:S01]  /*2430*/  LDSM.16.M88.4 R32, [R231] ;  /* 0x00000000e720783b */ /* 0x000fe20000000200 */
[----:B-----5:R-:W-:-:S03]  /*2440*/  IADD3.X R15, R8, R36, RZ, P1, !PT ;  /* 0x00000024080f7210 */ /* 0x020fc60000ffe4ff */
[----:B------:R-:W-:Y:S01]  /*2450*/  LDSM.16.M88.4 R48, [R224] ;  /* 0x00000000e030783b */ /* 0x000fe20000000200 */
[----:B------:R-:W-:Y:S02]  /*2460*/  IADD3.X R13, R13, R36, RZ, P2, !PT ;  /* 0x000000240d0d7210 */ /* 0x000fe400017fe4ff */
[----:B---3--:R-:W-:Y:S01]  /*2470*/  IADD3 R8, P2, R18, R170, RZ ;  /* 0x000000aa12087210 */ /* 0x008fe20007f5e0ff */
[----:B------:R-:W-:Y:S04]  /*2480*/  LDSM.16.M88.4 R28, [R231+0x2000] ;  /* 0x00200000e71c783b */ /* 0x000fe80000000200 */
[----:B------:R-:W3:Y:S01]  /*2490*/  SHFL.IDX PT, R18, R0, 0x6, 0x181f ;  /* 0x00d81f0000127f89 */ /* 0x000ee200000e0000 */
[----:B------:R-:W-:-:S03]  /*24a0*/  ISETP.GE.AND P6, PT, R242, c[0x0][0x1d4], PT ;  /* 0x00007500f2007a0c */ /* 0x000fc60003fc6270 */
[----:B------:R-:W4:Y:S01]  /*24b0*/  SHFL.IDX PT, R0, R16, 0x6, 0x181f ;  /* 0x00d81f0010007f89 */ /* 0x000f2200000e0000 */
[----:B------:R-:W-:Y:S02]  /*24c0*/  IADD3 R10, P1, R10, R170, RZ ;  /* 0x000000aa0a0a7210 */ /* 0x000fe40007f3e0ff */
[-C--:B------:R-:W-:Y:S01]  /*24d0*/  IADD3.X R3, R9, R36.reuse, RZ, P0, !PT ;  /* 0x0000002409037210 */ /* 0x080fe200007fe4ff */
[----:B------:R-:W-:Y:S01]  /*24e0*/  LDSM.16.M88.4 R24, [R234] ;  /* 0x00000000ea18783b */ /* 0x000fe20000000200 */
[C---:B------:R-:W-:Y:S02]  /*24f0*/  ISETP.LT.OR P0, PT, R4.reuse, 0x1, P6 ;  /* 0x000000010400780c */ /* 0x040fe40003701670 */
[----:B------:R-:W-:Y:S01]  /*2500*/  IADD3.X R11, R11, R36, RZ, P1, !PT ;  /* 0x000000240b0b7210 */ /* 0x000fe20000ffe4ff */
[----:B------:R-:W5:Y:S01]  /*2510*/  LDSM.16.M88.4 R52, [R235] ;  /* 0x00000000eb34783b */ /* 0x000f620000000200 */
[----:B-1----:R-:W-:Y:S02]  /*2520*/  IADD3 R6, P1, R17, R170, RZ ;  /* 0x000000aa11067210 */ /* 0x002fe40007f3e0ff */
[----:B------:R-:W-:Y:S01]  /*2530*/  IADD3.X R9, R19, R36, RZ, P2, !PT ;  /* 0x0000002413097210 */ /* 0x000fe200017fe4ff */
[----:B------:R-:W-:Y:S01]  /*2540*/  LDSM.16.M88.4 R76, [R224+0x800] ;  /* 0x00080000e04c783b */ /* 0x000fe20000000200 */
[----:B------:R-:W-:-:S02]  /*2550*/  ISETP.LT.OR P2, PT, R4, 0x11, P6 ;  /* 0x000000110400780c */ /* 0x000fc40003741670 */
[----:B--2---:R-:W-:Y:S01]  /*2560*/  IADD3.X R7, R5, R36, RZ, P1, !PT ;  /* 0x0000002405077210 */ /* 0x004fe20000ffe4ff */
[----:B------:R-:W-:Y:S01]  /*2570*/  LDSM.16.M88.4 R88, [R224+0x1000] ;  /* 0x00100000e058783b */ /* 0x000fe20000000200 */
[----:B------:R-:W-:-:S03]  /*2580*/  ISETP.LT.OR P1, PT, R4, 0x21, P6 ;  /* 0x000000210400780c */ /* 0x000fc60003721670 */
[----:B------:R-:W-:Y:S04]  /*2590*/  LDSM.16.M88.4 R96, [R224+0x1800] ;  /* 0x00180000e060783b */ /* 0x000fe80000000200 */
[----:B------:R-:W-:Y:S04]  /*25a0*/  LDSM.16.M88.4 R104, [R224+0x2000] ;  /* 0x00200000e068783b */ /* 0x000fe80000000200 */
[----:B------:R-:W-:Y:S04]  /*25b0*/  LDSM.16.M88.4 R112, [R224+0x2800] ;  /* 0x00280000e070783b */ /* 0x000fe80000000200 */
[----:B------:R-:W-:Y:S04]  /*25c0*/  LDSM.16.M88.4 R124, [R224+0x3000] ;  /* 0x00300000e07c783b */ /* 0x000fe80000000200 */
[----:B------:R-:W1:Y:S04]  /*25d0*/  LDSM.16.M88.4 R20, [R234+0x2000] ;  /* 0x00200000ea14783b */ /* 0x000e680000000200 */
[----:B------:R-:W-:Y:S04]  /*25e0*/  LDSM.16.M88.4 R84, [R241] ;  /* 0x00000000f154783b */ /* 0x000fe80000000200 */
[----:B------:R-:W-:Y:S04]  /*25f0*/  LDSM.16.M88.4 R92, [R240] ;  /* 0x00000000f05c783b */ /* 0x000fe80000000200 */
[----:B------:R-:W-:Y:S04]  /*2600*/  LDSM.16.M88.4 R100, [R239] ;  /* 0x00000000ef64783b */ /* 0x000fe80000000200 */
[----:B------:R-:W-:Y:S04]  /*2610*/  LDSM.16.M88.4 R108, [R238] ;  /* 0x00000000ee6c783b */ /* 0x000fe80000000200 */
[----:B------:R-:W-:Y:S04]  /*2620*/  LDSM.16.M88.4 R116, [R237] ;  /* 0x00000000ed74783b */ /* 0x000fe80000000200 */
[----:B------:R-:W-:Y:S04]  /*2630*/  LDSM.16.M88.4 R128, [R236] ;  /* 0x00000000ec80783b */ /* 0x000fe80000000200 */
[----:B------:R-:W-:Y:S01]  /*2640*/  @!PT LDS RZ, [RZ] ;  /* 0x00000000fffff984 */ /* 0x000fe20000000800 */
[----:B------:R-:W-:Y:S01]  /*2650*/  @!PT LDS RZ, [RZ] ;  /* 0x00000000fffff984 */ /* 0x000fe20000000800 */
[----:B------:R-:W-:Y:S01]  /*2660*/  @!PT LDS RZ, [RZ] ;  /* 0x00000000fffff984 */ /* 0x000fe20000000800 */
[----:B------:R3:W-:Y:S04]  /*2670*/  LDGSTS.E.BYPASS.LTC128B.128 [R243+0x100], [R2.64], !P0 ;  /* 0x0010000002f37fae */ /* 0x0007e8000c101d46 */
[----:B------:R2:W-:Y:S01]  /*2680*/  LDGSTS.E.BYPASS.LTC128B.128 [R243+0x900], [R14.64], !P2 ;  /* 0x009000000ef37fae */ /* 0x0005e2000d101d46 */
[----:B------:R-:W-:-:S03]  /*2690*/  ISETP.LT.OR P2, PT, R4, 0x31, P6 ;  /* 0x000000310400780c */ /* 0x000fc60003741670 */
[----:B------:R2:W-:Y:S01]  /*26a0*/  LDGSTS.E.BYPASS.LTC128B.128 [R243+0x1100], [R12.64], !P1 ;  /* 0x011000000cf37fae */ /* 0x0005e2000c901d46 */
[----:B------:R-:W-:-:S09]  /*26b0*/  ISETP.LT.OR P1, PT, R4, 0x51, P6 ;  /* 0x000000510400780c */ /* 0x000fd20003721670 */
[----:B------:R1:W-:Y:S01]  /*26c0*/  LDGSTS.E.BYPASS.LTC128B.128 [R243+0x1900], [R10.64], !P2 ;  /* 0x019000000af37fae */ /* 0x0003e2000d101d46 */
[----:B---3--:R-:W-:-:S04]  /*26d0*/  IADD3 R2, P0, R18, R170, RZ ;  /* 0x000000aa12027210 */ /* 0x008fc80007f1e0ff */
[----:B----4-:R-:W-:Y:S02]  /*26e0*/  IADD3.X R3, R0, R36, RZ, P0, !PT ;  /* 0x0000002400037210 */ /* 0x010fe400007fe4ff */
[C---:B------:R-:W-:Y:S02]  /*26f0*/  ISETP.LT.OR P0, PT, R4.reuse, 0x41, P6 ;  /* 0x000000410400780c */ /* 0x040fe40003701670 */
[----:B------:R-:W-:Y:S01]  /*2700*/  ISETP.LT.OR P6, PT, R4, 0x61, P6 ;  /* 0x000000610400780c */ /* 0x000fe200037c1670 */
[-C--:B--2---:R-:W-:Y:S10]  /*2710*/  HMMA.16816.F32 R12, R32, R48.reuse, RZ ;  /* 0x00000030200c723c */ /* 0x084ff400000018ff */
[----:B------:R1:W-:Y:S04]  /*2720*/  LDGSTS.E.BYPASS.LTC128B.128 [R243+0x2100], [R8.64], !P0 ;  /* 0x0210000008f37fae */ /* 0x0003e8000c101d46 */
[----:B------:R2:W-:Y:S04]  /*2730*/  LDGSTS.E.BYPASS.LTC128B.128 [R243+0x2900], [R6.64], !P1 ;  /* 0x0290000006f37fae */ /* 0x0005e8000c901d46 */
[----:B------:R3:W-:Y:S04]  /*2740*/  LDGSTS.E.BYPASS.LTC128B.128 [R243+0x3100], [R2.64], !P6 ;  /* 0x0310000002f37fae */ /* 0x0007e8000f101d46 */
[----:B------:R-:W-:Y:S04]  /*2750*/  LDSM.16.M88.4 R40, [R230] ;  /* 0x00000000e628783b */ /* 0x000fe80000000200 */
[----:B------:R-:W4:Y:S01]  /*2760*/  LDSM.16.M88.4 R16, [R232] ;  /* 0x00000000e810783b */ /* 0x000f220000000200 */
[----:B------:R-:W-:Y:S03]  /*2770*/  HMMA.16816.F32 R56, R28, R48, RZ ;  /* 0x000000301c38723c */ /* 0x000fe600000018ff */
[----:B------:R-:W-:Y:S04]  /*2780*/  LDSM.16.M88.4 R44, [R227] ;  /* 0x00000000e32c783b */ /* 0x000fe80000000200 */
[----:B------:R-:W0:Y:S01]  /*2790*/  LDGDEPBAR ;  /* 0x00000000000079af */ /* 0x000e220000000000 */
[----:B-----5:R-:W-:Y:S03]  /*27a0*/  HMMA.16816.F32 R60, R24, R52, R12 ;  /* 0x00000034183c723c */ /* 0x020fe6000000180c */
[----:B------:R-:W5:Y:S04]  /*27b0*/  LDSM.16.M88.4 R12, [R232+0x2000] ;  /* 0x00200000e80c783b */ /* 0x000f680000000200 */
[----:B-1----:R-:W1:Y:S01]  /*27c0*/  LDSM.16.M88.4 R8, [R233] ;  /* 0x00000000e908783b */ /* 0x002e620000000200 */
[----:B------:R-:W-:Y:S03]  /*27d0*/  HMMA.16816.F32 R68, R32, R50, RZ ;  /* 0x000000322044723c */ /* 0x000fe600000018ff */
[----:B--2---:R-:W2:Y:S05]  /*27e0*/  LDSM.16.M88.4 R4, [R233+0x2000] ;  /* 0x00200000e904783b */ /* 0x004eaa0000000200 */
[----:B------:R-:W-:Y:S08]  /*27f0*/  HMMA.16816.F32 R56, R20, R52, R56 ;  /* 0x000000341438723c */ /* 0x000ff00000001838 */
[----:B----4-:R-:W-:Y:S08]  /*2800*/  HMMA.16816.F32 R64, R16, R40, R60 ;  /* 0x000000281040723c */ /* 0x010ff0000000183c */
[----:B------:R-:W-:Y:S08]  /*2810*/  HMMA.16816.F32 R60, R28, R50, RZ ;  /* 0x000000321c3c723c */ /* 0x000ff000000018ff */
[----:B-----5:R-:W-:Y:S08]  /*2820*/  HMMA.16816.F32 R48, R12, R40, R56 ;  /* 0x000000280c30723c */ /* 0x020ff00000001838 */
[----:B------:R-:W-:Y:S08]  /*2830*/  HMMA.16816.F32 R56, R24, R54, R68 ;  /* 0x000000361838723c */ /* 0x000ff00000001844 */
[----:B-1----:R-:W-:Y:S08]  /*2840*/  HMMA.16816.F32 R68, R8, R44, R64 ;  /* 0x0000002c0844723c */ /* 0x002ff00000001840 */
[----:B------:R-:W-:Y:S08]  /*2850*/  HMMA.16816.F32 R64, R20, R54, R60 ;  /* 0x000000361440723c */ /* 0x000ff0000000183c */
[----:B------:R-:W-:Y:S08]  /*2860*/  HMMA.16816.F32 R60, R32, R76, RZ ;  /* 0x0000004c203c723c */ /* 0x000ff000000018ff */
[----:B--2---:R-:W-:Y:S01]  /*2870*/  HMMA.16816.F32 R80, R4, R44, R48 ;  /* 0x0000002c0450723c */ /* 0x004fe20000001830 */
[----:B------:R-:W1:Y:S07]  /*2880*/  LDSM.16.M88.4 R48, [R230+0x800] ;  /* 0x00080000e630783b */ /* 0x000e6e0000000200 */
[----:B------:R-:W-:Y:S01]  /*2890*/  HMMA.16816.F32 R52, R16, R42, R56 ;  /* 0x0000002a1034723c */ /* 0x000fe20000001838 */
[----:B------:R-:W-:-:S07]  /*28a0*/  FMUL.FTZ R0, R68, c[0x0][0x320] ;  /* 0x0000c80044007a20 */ /* 0x000fce0000410000 */
[----:B------:R-:W-:Y:S01]  /*28b0*/  HMMA.16816.F32 R56, R28, R76, RZ ;  /* 0x0000004c1c38723c */ /* 0x000fe200000018ff */
[----:B------:R2:W4:Y:S07]  /*28c0*/  MUFU.TANH R169, R0 ;  /* 0x0000000000a97308 */ /* 0x00052e0000002400 */
[----:B------:R-:W-:Y:S01]  /*28d0*/  HMMA.16816.F32 R60, R24, R84, R60 ;  /* 0x00000054183c723c */ /* 0x000fe2000000183c */
[----:B--2---:R-:W-:-:S07]  /*28e0*/  FMUL.FTZ R0, R69, c[0x0][0x320] ;  /* 0x0000c80045007a20 */ /* 0x004fce0000410000 */
[----:B------:R-:W-:Y:S01]  /*28f0*/  HMMA.16816.F32 R64, R12, R42, R64 ;  /* 0x0000002a0c40723c */ /* 0x000fe20000001840 */
[----:B------:R-:W2:Y:S01]  /*2900*/  LDSM.16.M88.4 R40, [R227+0x800] ;  /* 0x00080000e328783b */ /* 0x000ea20000000200 */
[----:B------:R5:W1:Y:S02]  /*2910*/  MUFU.TANH R168, R0 ;  /* 0x0000000000a87308 */ /* 0x000a640000002400 */
[----:B-----5:R-:W-:-:S06]  /*2920*/  FMUL.FTZ R0, R70, c[0x0][0x320] ;  /* 0x0000c80046007a20 */ /* 0x020fcc0000410000 */
[----:B------:R5:W1:Y:S02]  /*2930*/  MUFU.TANH R201, R0 ;  /* 0x0000000000c97308 */ /* 0x000a640000002400 */
[----:B-----5:R-:W-:Y:S02]  /*2940*/  FMUL.FTZ R0, R71, c[0x0][0x320] ;  /* 0x0000c80047007a20 */ /* 0x020fe40000410000 */
[----:B------:R-:W-:Y:S04]  /*2950*/  HMMA.16816.F32 R68, R8, R46, R52 ;  /* 0x0000002e0844723c */ /* 0x000fe80000001834 */
[----:B------:R5:W1:Y:S04]  /*2960*/  MUFU.TANH R199, R0 ;  /* 0x0000000000c77308 */ /* 0x000a680000002400 */
[----:B------:R-:W-:Y:S01]  /*2970*/  HMMA.16816.F32 R52, R20, R84, R56 ;  /* 0x000000541434723c */ /* 0x000fe20000001838 */
[----:B-----5:R-:W-:-:S07]  /*2980*/  FMUL.FTZ R0, R80, c[0x0][0x320] ;  /* 0x0000c80050007a20 */ /* 0x020fce0000410000 */
[----:B------:R-:W-:Y:S01]  /*2990*/  HMMA.16816.F32 R56, R32, R78, RZ ;  /* 0x0000004e2038723c */ /* 0x000fe200000018ff */
[----:B------:R5:W2:Y:S07]  /*29a0*/  MUFU.TANH R185, R0 ;  /* 0x0000000000b97308 */ /* 0x000aae0000002400 */
[----:B-1----:R-:W-:Y:S01]  /*29b0*/  HMMA.16816.F32 R60, R16, R48, R60 ;  /* 0x00000030103c723c */ /* 0x002fe2000000183c */
[----:B-----5:R-:W-:-:S04]  /*29c0*/  FMUL.FTZ R0, R81, c[0x0][0x320] ;  /* 0x0000c80051007a20 */ /* 0x020fc80000410000 */
[----:B------:R1:W1:Y:S03]  /*29d0*/  MUFU.TANH R183, R0 ;  /* 0x0000000000b77308 */ /* 0x0002660000002400 */
[----:B------:R-:W-:Y:S01]  /*29e0*/  HMMA.16816.F32 R72, R4, R46, R64 ;  /* 0x0000002e0448723c */ /* 0x000fe20000001840 */
[----:B-1----:R-:W-:-:S04]  /*29f0*/  FMUL.FTZ R0, R82, c[0x0][0x320] ;  /* 0x0000c80052007a20 */ /* 0x002fc80000410000 */
[----:B------:R1:W1:Y:S03]  /*2a00*/  MUFU.TANH R202, R0 ;  /* 0x0000000000ca7308 */ /* 0x0002660000002400 */
[----:B------:R-:W-:Y:S01]  /*2a10*/  HMMA.16816.F32 R64, R28, R78, RZ ;  /* 0x0000004e1c40723c */ /* 0x000fe200000018ff */
[----:B-1----:R-:W-:-:S04]  /*2a20*/  FMUL.FTZ R0, R83, c[0x0][0x320] ;  /* 0x0000c80053007a20 */ /* 0x002fc80000410000 */
[----:B------:R1:W1:Y:S03]  /*2a30*/  MUFU.TANH R200, R0 ;  /* 0x0000000000c87308 */ /* 0x0002660000002400 */
[----:B------:R-:W-:Y:S01]  /*2a40*/  HMMA.16816.F32 R44, R12, R48, R52 ;  /* 0x000000300c2c723c */ /* 0x000fe20000001834 */
[----:B-1----:R-:W-:-:S04]  /*2a50*/  FMUL.FTZ R0, R68, c[0x0][0x320] ;  /* 0x0000c80044007a20 */ /* 0x002fc80000410000 */
[----:B------:R1:W1:Y:S03]  /*2a60*/  MUFU.TANH R166, R0 ;  /* 0x0000000000a67308 */ /* 0x0002660000002400 */
[----:B------:R-:W-:Y:S01]  /*2a70*/  HMMA.16816.F32 R52, R24, R86, R56 ;  /* 0x000000561834723c */ /* 0x000fe20000001838 */
[----:B-1----:R-:W-:-:S04]  /*2a80*/  FMUL.FTZ R0, R69, c[0x0][0x320] ;  /* 0x0000c80045007a20 */ /* 0x002fc80000410000 */
[----:B------:R1:W1:Y:S03]  /*2a90*/  MUFU.TANH R165, R0 ;  /* 0x0000000000a57308 */ /* 0x0002660000002400 */
[----:B------:R-:W-:Y:S01]  /*2aa0*/  HMMA.16816.F32 R64, R20, R86, R64 ;  /* 0x000000561440723c */ /* 0x000fe20000001840 */
[----:B-1----:R-:W-:-:S04]  /*2ab0*/  FMUL.FTZ R0, R70, c[0x0][0x320] ;  /* 0x0000c80046007a20 */ /* 0x002fc80000410000 */
[----:B------:R1:W1:Y:S02]  /*2ac0*/  MUFU.TANH R197, R0 ;  /* 0x0000000000c57308 */ /* 0x0002640000002400 */
[----:B-1----:R-:W-:Y:S02]  /*2ad0*/  FMUL.FTZ R0, R71, c[0x0][0x320] ;  /* 0x0000c80047007a20 */ /* 0x002fe40000410000 */
[----:B--2---:R-:W-:Y:S04]  /*2ae0*/  HMMA.16816.F32 R68, R8, R40, R60 ;  /* 0x000000280844723c */ /* 0x004fe8000000183c */
[----:B------:R1:W2:Y:S04]  /*2af0*/  MUFU.TANH R195, R0 ;  /* 0x0000000000c37308 */ /* 0x0002a80000002400 */
[----:B------:R-:W-:Y:S01]  /*2b00*/  HMMA.16816.F32 R60, R32, R88, RZ ;  /* 0x00000058203c723c */ /* 0x000fe200000018ff */
[----:B-1----:R-:W-:-:S04]  /*2b10*/  FMUL.FTZ R0, R72, c[0x0][0x320] ;  /* 0x0000c80048007a20 */ /* 0x002fc80000410000 */
[----:B------:R1:W1:Y:S03]  /*2b20*/  MUFU.TANH R182, R0 ;  /* 0x0000000000b67308 */ /* 0x0002660000002400 */
[----:B------:R-:W-:Y:S01]  /*2b30*/  HMMA.16816.F32 R76, R4, R40, R44 ;  /* 0x00000028044c723c */ /* 0x000fe2000000182c */
[----:B------:R-:W5:Y:S07]  /*2b40*/  LDSM.16.M88.4 R44, [R230+0x1000] ;  /* 0x00100000e62c783b */ /* 0x000f6e0000000200 */
[----:B------:R-:W-:Y:S01]  /*2b50*/  HMMA.16816.F32 R52, R16, R50, R52 ;  /* 0x000000321034723c */ /* 0x000fe20000001834 */
[----:B-1----:R-:W-:-:S04]  /*2b60*/  FMUL.FTZ R0, R73, c[0x0][0x320] ;  /* 0x0000c80049007a20 */ /* 0x002fc80000410000 */
[----:B------:R1:W1:Y:S03]  /*2b70*/  MUFU.TANH R181, R0 ;  /* 0x0000000000b57308 */ /* 0x0002660000002400 */
[----:B------:R-:W-:Y:S01]  /*2b80*/  HMMA.16816.F32 R56, R28, R88, RZ ;  /* 0x000000581c38723c */ /* 0x000fe200000018ff */
[----:B-1----:R-:W-:-:S04]  /*2b90*/  FMUL.FTZ R0, R74, c[0x0][0x320] ;  /* 0x0000c8004a007a20 */ /* 0x002fc80000410000 */
[----:B------:R1:W1:Y:S03]  /*2ba0*/  MUFU.TANH R198, R0 ;  /* 0x0000000000c67308 */ /* 0x0002660000002400 */
[----:B------:R-:W-:Y:S01]  /*2bb0*/  HMMA.16816.F32 R64, R12, R50, R64 ;  /* 0x000000320c40723c */ /* 0x000fe20000001840 */
[----:B------:R-:W2:Y:S01]  /*2bc0*/  LDSM.16.M88.4 R48, [R227+0x1000] ;  /* 0x00100000e330783b */ /* 0x000ea20000000200 */
[----:B-1----:R-:W-:-:S04]  /*2bd0*/  FMUL.FTZ R0, R75, c[0x0][0x320] ;  /* 0x0000c8004b007a20 */ /* 0x002fc80000410000 */
[----:B------:R1:W1:Y:S02]  /*2be0*/  MUFU.TANH R196, R0 ;  /* 0x0000000000c47308 */ /* 0x0002640000002400 */
[----:B------:R-:W-:Y:S01]  /*2bf0*/  HMMA.16816.F32 R60, R24, R92, R60 ;  /* 0x0000005c183c723c */ /* 0x000fe2000000183c */
[----:B-1----:R-:W-:-:S05]  /*2c00*/  FMUL.FTZ R0, R68, c[0x0][0x320] ;  /* 0x0000c80044007a20 */ /* 0x002fca0000410000 */
[----:B------:R1:W1:Y:S02]  /*2c10*/  MUFU.TANH R161, R0 ;  /* 0x0000000000a17308 */ /* 0x0002640000002400 */
[----:B-1----:R-:W-:-:S06]  /*2c20*/  FMUL.FTZ R0, R69, c[0x0][0x320] ;  /* 0x0000c80045007a20 */ /* 0x002fcc0000410000 */
[----:B------:R1:W1:Y:S02]  /*2c30*/  MUFU.TANH R153, R0 ;  /* 0x0000000000997308 */ /* 0x0002640000002400 */
[----:B-1----:R-:W-:-:S06]  /*2c40*/  FMUL.FTZ R0, R70, c[0x0][0x320] ;  /* 0x0000c80046007a20 */ /* 0x002fcc0000410000 */
[----:B------:R1:W1:Y:S02]  /*2c50*/  MUFU.TANH R193, R0 ;  /* 0x0000000000c17308 */ /* 0x0002640000002400 */
[----:B-1----:R-:W-:Y:S02]  /*2c60*/  FMUL.FTZ R0, R71, c[0x0][0x320] ;  /* 0x0000c80047007a20 */ /* 0x002fe40000410000 */
[----:B------:R-:W-:Y:S04]  /*2c70*/  HMMA.16816.F32 R68, R8, R42, R52 ;  /* 0x0000002a0844723c */ /* 0x000fe80000001834 */
[----:B------:R1:W1:Y:S04]  /*2c80*/  MUFU.TANH R167, R0 ;  /* 0x0000000000a77308 */ /* 0x0002680000002400 */
[----:B------:R-:W-:Y:S01]  /*2c90*/  HMMA.16816.F32 R52, R20, R92, R56 ;  /* 0x0000005c1434723c */ /* 0x000fe20000001838 */
[----:B-1----:R-:W-:-:S07]  /*2ca0*/  FMUL.FTZ R0, R76, c[0x0][0x320] ;  /* 0x0000c8004c007a20 */ /* 0x002fce0000410000 */
[----:B------:R-:W-:Y:S01]  /*2cb0*/  HMMA.16816.F32 R56, R32, R90, RZ ;  /* 0x0000005a2038723c */ /* 0x000fe200000018ff */
[----:B------:R1:W1:Y:S07]  /*2cc0*/  MUFU.TANH R180, R0 ;  /* 0x0000000000b47308 */ /* 0x00026e0000002400 */
[----:B------:R-:W-:Y:S01]  /*2cd0*/  HMMA.16816.F32 R72, R4, R42, R64 ;  /* 0x0000002a0448723c */ /* 0x000fe20000001840 */
[----:B-1----:R-:W-:-:S07]  /*2ce0*/  FMUL.FTZ R0, R77, c[0x0][0x320] ;  /* 0x0000c8004d007a20 */ /* 0x002fce0000410000 */
[----:B-----5:R-:W-:Y:S01]  /*2cf0*/  HMMA.16816.F32 R60, R16, R44, R60 ;  /* 0x0000002c103c723c */ /* 0x020fe2000000183c */
[----:B------:R1:W1:Y:S07]  /*2d00*/  MUFU.TANH R179, R0 ;  /* 0x0000000000b37308 */ /* 0x00026e0000002400 */
        /* <DEDUP_REMOVED lines=12> */
[----:B-1----:R-:W-:-:S06]  /*2dd0*/  FMUL.FTZ R0, R70, c[0x0][0x320] ;  /* 0x0000c80046007a20 */ /* 0x002fcc0000410000 */
[----:B------:R1:W1:Y:S02]  /*2de0*/  MUFU.TANH R164, R0 ;  /* 0x0000000000a47308 */ /* 0x0002640000002400 */
[----:B-1----:R-:W-:Y:S02]  /*2df0*/  FMUL.FTZ R0, R71, c[0x0][0x320] ;  /* 0x0000c80047007a20 */ /* 0x002fe40000410000 */
[----:B--2---:R-:W-:Y:S04]  /*2e00*/  HMMA.16816.F32 R68, R8, R48, R60 ;  /* 0x000000300844723c */ /* 0x004fe8000000183c */
[----:B------:R1:W2:Y:S04]  /*2e10*/  MUFU.TANH R162, R0 ;  /* 0x0000000000a27308 */ /* 0x0002a80000002400 */
[----:B------:R-:W-:Y:S01]  /*2e20*/  HMMA.16816.F32 R60, R32, R96, RZ ;  /* 0x00000060203c723c */ /* 0x000fe200000018ff */
[----:B-1----:R-:W-:-:S04]  /*2e30*/  FMUL.FTZ R0, R72, c[0x0][0x320] ;  /* 0x0000c80048007a20 */ /* 0x002fc80000410000 */
[----:B------:R1:W1:Y:S03]  /*2e40*/  MUFU.TANH R160, R0 ;  /* 0x0000000000a07308 */ /* 0x0002660000002400 */
[----:B------:R-:W-:Y:S08]  /*2e50*/  HMMA.16816.F32 R76, R4, R48, R40 ;  /* 0x00000030044c723c */ /* 0x000ff00000001828 */
[----:B------:R-:W-:Y:S01]  /*2e60*/  HMMA.16816.F32 R40, R16, R46, R52 ;  /* 0x0000002e1028723c */ /* 0x000fe20000001834 */
[----:B------:R-:W5:Y:S01]  /*2e70*/  LDSM.16.M88.4 R52, [R230+0x1800] ;  /* 0x00180000e634783b */ /* 0x000f620000000200 */
[----:B-1----:R-:W-:-:S04]  /*2e80*/  FMUL.FTZ R0, R73, c[0x0][0x320] ;  /* 0x0000c80049007a20 */ /* 0x002fc80000410000 */
[----:B------:R1:W1:Y:S02]  /*2e90*/  MUFU.TANH R159, R0 ;  /* 0x00000000009f7308 */ /* 0x0002640000002400 */
[----:B------:R-:W-:Y:S01]  /*2ea0*/  HMMA.16816.F32 R64, R12, R46, R64 ;  /* 0x0000002e0c40723c */ /* 0x000fe20000001840 */
[----:B-1----:R-:W-:-:S05]  /*2eb0*/  FMUL.FTZ R0, R74, c[0x0][0x320] ;  /* 0x0000c8004a007a20 */ /* 0x002fca0000410000 */
[----:B------:R1:W1:Y:S02]  /*2ec0*/  MUFU.TANH R184, R0 ;  /* 0x0000000000b87308 */ /* 0x0002640000002400 */
[----:B------:R-:W-:Y:S01]  /*2ed0*/  HMMA.16816.F32 R56, R28, R96, RZ ;  /* 0x000000601c38723c */ /* 0x000fe200000018ff */
[----:B-1----:R-:W-:-:S05]  /*2ee0*/  FMUL.FTZ R0, R75, c[0x0][0x320] ;  /* 0x0000c8004b007a20 */ /* 0x002fca0000410000 */
[----:B------:R1:W1:Y:S02]  /*2ef0*/  MUFU.TANH R163, R0 ;  /* 0x0000000000a37308 */ /* 0x0002640000002400 */
[----:B------:R-:W-:Y:S01]  /*2f00*/  HMMA.16816.F32 R60, R24, R100, R60 ;  /* 0x00000064183c723c */ /* 0x000fe2000000183c */
[----:B-1----:R-:W-:-:S05]  /*2f10*/  FMUL.FTZ R0, R68, c[0x0][0x320] ;  /* 0x0000c80044007a20 */ /* 0x002fca0000410000 */
[----:B------:R1:W1:Y:S02]  /*2f20*/  MUFU.TANH R145, R0 ;  /* 0x0000000000917308 */ /* 0x0002640000002400 */
[----:B-1----:R-:W-:-:S06]  /*2f30*/  FMUL.FTZ R0, R69, c[0x0][0x320] ;  /* 0x0000c80045007a20 */ /* 0x002fcc0000410000 */
[----:B------:R1:W1:Y:S01]  /*2f40*/  MUFU.TANH R144, R0 ;  /* 0x0000000000907308 */ /* 0x0002620000002400 */
[----:B------:R-:W-:Y:S01]  /*2f50*/  HMMA.16816.F32 R72, R4, R50, R64 ;  /* 0x000000320448723c */ /* 0x000fe20000001840 */
[----:B-1----:R-:W-:-:S06]  /*2f60*/  FMUL.FTZ R0, R70, c[0x0][0x320] ;  /* 0x0000c80046007a20 */ /* 0x002fcc0000410000 */
[----:B------:R1:W1:Y:S01]  /*2f70*/  MUFU.TANH R152, R0 ;  /* 0x0000000000987308 */ /* 0x0002620000002400 */
[----:B------:R-:W-:Y:S01]  /*2f80*/  HMMA.16816.F32 R44, R20, R100, R56 ;  /* 0x00000064142c723c */ /* 0x000fe20000001838 */
[----:B-1----:R-:W-:-:S07]  /*2f90*/  FMUL.FTZ R0, R71, c[0x0][0x320] ;  /* 0x0000c80047007a20 */ /* 0x002fce0000410000 */
[----:B------:R-:W-:Y:S01]  /*2fa0*/  HMMA.16816.F32 R68, R8, R50, R40 ;  /* 0x000000320844723c */ /* 0x000fe20000001828 */
[----:B------:R-:W1:Y:S01]  /*2fb0*/  LDSM.16.M88.4 R40, [R227+0x1800] ;  /* 0x00180000e328783b */ /* 0x000e620000000200 */
[----:B------:R2:W1:Y:S06]  /*2fc0*/  MUFU.TANH R151, R0 ;  /* 0x0000000000977308 */ /* 0x00046c0000002400 */
[----:B------:R-:W-:Y:S01]  /*2fd0*/  HMMA.16816.F32 R48, R32, R98, RZ ;  /* 0x000000622030723c */ /* 0x000fe200000018ff */
[----:B--2---:R-:W-:-:S04]  /*2fe0*/  FMUL.FTZ R0, R76, c[0x0][0x320] ;  /* 0x0000c8004c007a20 */ /* 0x004fc80000410000 */
[----:B------:R2:W1:Y:S03]  /*2ff0*/  MUFU.TANH R156, R0 ;  /* 0x00000000009c7308 */ /* 0x0004660000002400 */
[----:B-----5:R-:W-:Y:S01]  /*3000*/  HMMA.16816.F32 R56, R16, R52, R60 ;  /* 0x000000341038723c */ /* 0x020fe2000000183c */
[----:B--2---:R-:W-:-:S04]  /*3010*/  FMUL.FTZ R0, R77, c[0x0][0x320] ;  /* 0x0000c8004d007a20 */ /* 0x004fc80000410000 */
[----:B------:R2:W1:Y:S03]  /*3020*/  MUFU.TANH R155, R0 ;  /* 0x00000000009b7308 */ /* 0x0004660000002400 */
[----:B------:R-:W-:Y:S01]  /*3030*/  HMMA.16816.F32 R60, R28, R98, RZ ;  /* 0x000000621c3c723c */ /* 0x000fe200000018ff */
[----:B--2---:R-:W-:-:S04]  /*3040*/  FMUL.FTZ R0, R78, c[0x0][0x320] ;  /* 0x0000c8004e007a20 */ /* 0x004fc80000410000 */
[----:B------:R2:W1:Y:S03]  /*3050*/  MUFU.TANH R158, R0 ;  /* 0x00000000009e7308 */ /* 0x0004660000002400 */
[----:B------:R-:W-:Y:S01]  /*3060*/  HMMA.16816.F32 R44, R12, R52, R44 ;  /* 0x000000340c2c723c */ /* 0x000fe2000000182c */
[----:B--2---:R-:W-:-:S04]  /*3070*/  FMUL.FTZ R0, R79, c[0x0][0x320] ;  /* 0x0000c8004f007a20 */ /* 0x004fc80000410000 */
[----:B------:R2:W1:Y:S03]  /*3080*/  MUFU.TANH R157, R0 ;  /* 0x00000000009d7308 */ /* 0x0004660000002400 */
[----:B------:R-:W-:Y:S01]  /*3090*/  HMMA.16816.F32 R48, R24, R102, R48 ;  /* 0x000000661830723c */ /* 0x000fe20000001830 */
[----:B--2---:R-:W-:-:S04]  /*30a0*/  FMUL.FTZ R0, R68, c[0x0][0x320] ;  /* 0x0000c80044007a20 */ /* 0x004fc80000410000 */
[----:B------:R2:W1:Y:S02]  /*30b0*/  MUFU.TANH R101, R0 ;  /* 0x0000000000657308 */ /* 0x0004640000002400 */
[----:B--2---:R-:W-:-:S06]  /*30c0*/  FMUL.FTZ R0, R69, c[0x0][0x320] ;  /* 0x0000c80045007a20 */ /* 0x004fcc0000410000 */
[----:B------:R2:W1:Y:S01]  /*30d0*/  MUFU.TANH R100, R0 ;  /* 0x0000000000647308 */ /* 0x0004620000002400 */
[----:B------:R-:W-:Y:S01]  /*30e0*/  HMMA.16816.F32 R64, R20, R102, R60 ;  /* 0x000000661440723c */ /* 0x000fe2000000183c */
[----:B--2---:R-:W-:-:S06]  /*30f0*/  FMUL.FTZ R0, R70, c[0x0][0x320] ;  /* 0x0000c80046007a20 */ /* 0x004fcc0000410000 */
[----:B------:R2:W1:Y:S01]  /*3100*/  MUFU.TANH R148, R0 ;  /* 0x0000000000947308 */ /* 0x0004620000002400 */
[----:B------:R-:W-:Y:S01]  /*3110*/  HMMA.16816.F32 R60, R32, R104, RZ ;  /* 0x00000068203c723c */ /* 0x000fe200000018ff */
[----:B--2---:R-:W-:-:S07]  /*3120*/  FMUL.FTZ R0, R71, c[0x0][0x320] ;  /* 0x0000c80047007a20 */ /* 0x004fce0000410000 */
[----:B-1----:R-:W-:Y:S01]  /*3130*/  HMMA.16816.F32 R68, R8, R40, R56 ;  /* 0x000000280844723c */ /* 0x002fe20000001838 */
[----:B------:R1:W2:Y:S02]  /*3140*/  MUFU.TANH R146, R0 ;  /* 0x0000000000927308 */ /* 0x0002a40000002400 */
[----:B-1----:R-:W-:-:S06]  /*3150*/  FMUL.FTZ R0, R72, c[0x0][0x320] ;  /* 0x0000c80048007a20 */ /* 0x002fcc0000410000 */
[----:B------:R1:W1:Y:S01]  /*3160*/  MUFU.TANH R122, R0 ;  /* 0x00000000007a7308 */ /* 0x0002620000002400 */
[----:B------:R-:W-:Y:S01]  /*3170*/  HMMA.16816.F32 R76, R4, R40, R44 ;  /* 0x00000028044c723c */ /* 0x000fe2000000182c */
[----:B------:R-:W5:Y:S07]  /*3180*/  LDSM.16.M88.4 R44, [R230+0x2000] ;  /* 0x00200000e62c783b */ /* 0x000f6e0000000200 */
[----:B------:R-:W-:Y:S01]  /*3190*/  HMMA.16816.F32 R48, R16, R54, R48 ;  /* 0x000000361030723c */ /* 0x000fe20000001830 */
[----:B-1----:R-:W-:-:S07]  /*31a0*/  FMUL.FTZ R0, R73, c[0x0][0x320] ;  /* 0x0000c80049007a20 */ /* 0x002fce0000410000 */
[----:B------:R-:W-:Y:S01]  /*31b0*/  HMMA.16816.F32 R56, R28, R104, RZ ;  /* 0x000000681c38723c */ /* 0x000fe200000018ff */
[----:B------:R1:W1:Y:S02]  /*31c0*/  MUFU.TANH R123, R0 ;  /* 0x00000000007b7308 */ /* 0x0002640000002400 */
[----:B-1----:R-:W-:-:S06]  /*31d0*/  FMUL.FTZ R0, R74, c[0x0][0x320] ;  /* 0x0000c8004a007a20 */ /* 0x002fcc0000410000 */
[----:B------:R1:W1:Y:S01]  /*31e0*/  MUFU.TANH R154, R0 ;  /* 0x00000000009a7308 */ /* 0x0002620000002400 */
[----:B------:R-:W-:Y:S01]  /*31f0*/  HMMA.16816.F32 R64, R12, R54, R64 ;  /* 0x000000360c40723c */ /* 0x000fe20000001840 */
        /* <DEDUP_REMOVED lines=8> */
[----:B------:R-:W-:Y:S01]  /*3280*/  HMMA.16816.F32 R56, R32, R106, RZ ;  /* 0x0000006a2038723c */ /* 0x000fe200000018ff */
[----:B-1----:R-:W-:-:S06]  /*3290*/  FMUL.FTZ R0, R70, c[0x0][0x320] ;  /* 0x0000c80046007a20 */ /* 0x002fcc0000410000 */
[----:B------:R1:W1:Y:S02]  /*32a0*/  MUFU.TANH R132, R0 ;  /* 0x0000000000847308 */ /* 0x0002640000002400 */
[----:B-1----:R-:W-:Y:S02]  /*32b0*/  FMUL.FTZ R0, R71, c[0x0][0x320] ;  /* 0x0000c80047007a20 */ /* 0x002fe40000410000 */
[----:B------:R-:W-:Y:S01]  /*32c0*/  HMMA.16816.F32 R68, R8, R42, R48 ;  /* 0x0000002a0844723c */ /* 0x000fe20000001830 */
[----:B------:R-:W1:Y:S03]  /*32d0*/  LDSM.16.M88.4 R48, [R227+0x2000] ;  /* 0x00200000e330783b */ /* 0x000e660000000200 */
[----:B------:R2:W1:Y:S02]  /*32e0*/  MUFU.TANH R133, R0 ;  /* 0x0000000000857308 */ /* 0x0004640000002400 */
[----:B--2---:R-:W-:-:S06]  /*32f0*/  FMUL.FTZ R0, R76, c[0x0][0x320] ;  /* 0x0000c8004c007a20 */ /* 0x004fcc0000410000 */
[----:B------:R2:W1:Y:S01]  /*3300*/  MUFU.TANH R136, R0 ;  /* 0x0000000000887308 */ /* 0x0004620000002400 */
[----:B------:R-:W-:Y:S08]  /*3310*/  HMMA.16816.F32 R72, R4, R42, R64 ;  /* 0x0000002a0448723c */ /* 0x000ff00000001840 */
[----:B-----5:R-:W-:Y:S01]  /*3320*/  HMMA.16816.F32 R60, R16, R44, R60 ;  /* 0x0000002c103c723c */ /* 0x020fe2000000183c */
[----:B--2---:R-:W-:-:S07]  /*3330*/  FMUL.FTZ R0, R77, c[0x0][0x320] ;  /* 0x0000c8004d007a20 */ /* 0x004fce0000410000 */
[----:B------:R-:W-:Y:S01]  /*3340*/  HMMA.16816.F32 R64, R28, R106, RZ ;  /* 0x0000006a1c40723c */ /* 0x000fe200000018ff */
[----:B------:R2:W1:Y:S07]  /*3350*/  MUFU.TANH R137, R0 ;  /* 0x0000000000897308 */ /* 0x00046e0000002400 */
        /* <DEDUP_REMOVED lines=10> */
[----:B------:R2:W2:Y:S01]  /*3400*/  MUFU.TANH R143, R0 ;  /* 0x00000000008f7308 */ /* 0x0004a20000002400 */
[----:B-1----:R-:W-:Y:S01]  /*3410*/  HMMA.16816.F32 R76, R4, R48, R40 ;  /* 0x00000030044c723c */ /* 0x002fe20000001828 */
[----:B--2---:R-:W-:-:S06]  /*3420*/  FMUL.FTZ R0, R70, c[0x0][0x320] ;  /* 0x0000c80046007a20 */ /* 0x004fcc0000410000 */
[----:B------:R1:W2:Y:S01]  /*3430*/  MUFU.TANH R134, R0 ;  /* 0x0000000000867308 */ /* 0x0002a20000002400 */
[----:B------:R-:W-:Y:S01]  /*3440*/  HMMA.16816.F32 R40, R16, R46, R52 ;  /* 0x0000002e1028723c */ /* 0x000fe20000001834 */
[----:B------:R-:W5:Y:S01]  /*3450*/  LDSM.16.M88.4 R52, [R230+0x2800] ;  /* 0x00280000e634783b */ /* 0x000f620000000200 */
[----:B-1----:R-:W-:-:S06]  /*3460*/  FMUL.FTZ R0, R71, c[0x0][0x320] ;  /* 0x0000c80047007a20 */ /* 0x002fcc0000410000 */
[----:B------:R-:W-:Y:S08]  /*3470*/  HMMA.16816.F32 R68, R8, R48, R60 ;  /* 0x000000300844723c */ /* 0x000ff0000000183c */
[----:B------:R-:W-:Y:S01]  /*3480*/  HMMA.16816.F32 R60, R32, R112, RZ ;  /* 0x00000070203c723c */ /* 0x000fe200000018ff */
[----:B------:R1:W1:Y:S02]  /*3490*/  MUFU.TANH R135, R0 ;  /* 0x0000000000877308 */ /* 0x0002640000002400 */
[----:B-1----:R-:W-:-:S06]  /*34a0*/  FMUL.FTZ R0, R72, c[0x0][0x320] ;  /* 0x0000c80048007a20 */ /* 0x002fcc0000410000 */
[----:B------:R1:W1:Y:S01]  /*34b0*/  MUFU.TANH R138, R0 ;  /* 0x00000000008a7308 */ /* 0x0002620000002400 */
[----:B------:R-:W-:Y:S08]  /*34c0*/  HMMA.16816.F32 R56, R28, R112, RZ ;  /* 0x000000701c38723c */ /* 0x000ff000000018ff */
        /* <DEDUP_REMOVED lines=8> */
[----:B-1----:R-:W-:-:S06]  /*3550*/  FMUL.FTZ R0, R68, c[0x0][0x320] ;  /* 0x0000c80044007a20 */ /* 0x002fcc0000410000 */
[----:B------:R1:W1:Y:S01]  /*3560*/  MUFU.TANH R91, R0 ;  /* 0x00000000005b7308 */ /* 0x0002620000002400 */
[----:B------:R-:W-:Y:S01]  /*3570*/  HMMA.16816.F32 R44, R20, R116, R56 ;  /* 0x00000074142c723c */ /* 0x000fe20000001838 */
[----:B-1----:R-:W-:-:S06]  /*3580*/  FMUL.FTZ R0, R69, c[0x0][0x320] ;  /* 0x0000c80045007a20 */ /* 0x002fcc0000410000 */
[----:B------:R1:W1:Y:S01]  /*3590*/  MUFU.TANH R90, R0 ;  /* 0x00000000005a7308 */ /* 0x0002620000002400 */
[----:B------:R-:W-:Y:S08]  /*35a0*/  HMMA.16816.F32 R72, R4, R50, R64 ;  /* 0x000000320448723c */ /* 0x000ff00000001840 */
[----:B-----5:R-:W-:Y:S01]  /*35b0*/  HMMA.16816.F32 R56, R16, R52, R60 ;  /* 0x000000341038723c */ /* 0x020fe2000000183c */
[----:B-1----:R-:W-:-:S04]  /*35c0*/  FMUL.FTZ R0, R70, c[0x0][0x320] ;  /* 0x0000c80046007a20 */ /* 0x002fc80000410000 */
[----:B------:R1:W1:Y:S03]  /*35d0*/  MUFU.TANH R97, R0 ;  /* 0x0000000000617308 */ /* 0x0002660000002400 */
[----:B------:R-:W-:Y:S01]  /*35e0*/  HMMA.16816.F32 R60, R28, R114, RZ ;  /* 0x000000721c3c723c */ /* 0x000fe200000018ff */
[----:B-1----:R-:W-:-:S07]  /*35f0*/  FMUL.FTZ R0, R71, c[0x0][0x320] ;  /* 0x0000c80047007a20 */ /* 0x002fce0000410000 */
[----:B------:R-:W-:Y:S01]  /*3600*/  HMMA.16816.F32 R68, R8, R50, R40 ;  /* 0x000000320844723c */ /* 0x000fe20000001828 */
[----:B------:R-:W1:Y:S07]  /*3610*/  LDSM.16.M88.4 R40, [R227+0x2800] ;  /* 0x00280000e328783b */ /* 0x000e6e0000000200 */
[----:B------:R-:W-:Y:S01]  /*3620*/  HMMA.16816.F32 R48, R32, R114, RZ ;  /* 0x000000722030723c */ /* 0x000fe200000018ff */
[----:B------:R5:W1:Y:S07]  /*3630*/  MUFU.TANH R96, R0 ;  /* 0x0000000000607308 */ /* 0x000a6e0000002400 */
[-C--:B------:R-:W-:Y:S01]  /*3640*/  HMMA.16816.F32 R64, R20, R118.reuse, R60 ;  /* 0x000000761440723c */ /* 0x080fe2000000183c */
[----:B-----5:R-:W-:Y:S11]  /*3650*/  FMUL.FTZ R0, R76, c[0x0][0x320] ;  /* 0x0000c8004c007a20 */ /* 0x020ff60000410000 */
[----:B------:R-:W-:Y:S04]  /*3660*/  @!UPT UIADD3 URZ, URZ, URZ, URZ ;  /* 0x0000003f3f3ff290 */ /* 0x000fe8000fffe03f */
[----:B------:R-:W-:Y:S01]  /*3670*/  HMMA.16816.F32 R48, R24, R118, R48 ;  /* 0x000000761830723c */ /* 0x000fe20000001830 */
[----:B------:R5:W1:Y:S02]  /*3680*/  MUFU.TANH R94, R0 ;  /* 0x00000000005e7308 */ /* 0x000a640000002400 */
[----:B-----5:R-:W-:-:S06]  /*3690*/  FMUL.FTZ R0, R77, c[0x0][0x320] ;  /* 0x0000c8004d007a20 */ /* 0x020fcc0000410000 */
[----:B------:R5:W1:Y:S01]  /*36a0*/  MUFU.TANH R92, R0 ;  /* 0x00000000005c7308 */ /* 0x000a620000002400 */
[----:B------:R-:W-:Y:S01]  /*36b0*/  HMMA.16816.F32 R44, R12, R52, R44 ;  /* 0x000000340c2c723c */ /* 0x000fe2000000182c */
[----:B-----5:R-:W-:-:S06]  /*36c0*/  FMUL.FTZ R0, R78, c[0x0][0x320] ;  /* 0x0000c8004e007a20 */ /* 0x020fcc0000410000 */
[----:B------:R5:W1:Y:S07]  /*36d0*/  MUFU.TANH R95, R0 ;  /* 0x00000000005f7308 */ /* 0x000a6e0000002400 */
[-C--:B------:R-:W-:Y:S08]  /*36e0*/  HMMA.16816.F32 R48, R16, R54.reuse, R48 ;  /* 0x000000361030723c */ /* 0x080ff00000001830 */
[----:B------:R-:W-:Y:S01]  /*36f0*/  HMMA.16816.F32 R52, R12, R54, R64 ;  /* 0x000000360c34723c */ /* 0x000fe20000001840 */
[----:B-----5:R-:W-:-:S04]  /*3700*/  FMUL.FTZ R0, R79, c[0x0][0x320] ;  /* 0x0000c8004f007a20 */ /* 0x020fc80000410000 */
[----:B------:R5:W1:Y:S02]  /*3710*/  MUFU.TANH R93, R0 ;  /* 0x00000000005d7308 */ /* 0x000a640000002400 */
[----:B-----5:R-:W-:-:S06]  /*3720*/  FMUL.FTZ R0, R68, c[0x0][0x320] ;  /* 0x0000c80044007a20 */ /* 0x020fcc0000410000 */
[----:B------:R5:W1:Y:S02]  /*3730*/  MUFU.TANH R82, R0 ;  /* 0x0000000000527308 */ /* 0x000a640000002400 */
[----:B-----5:R-:W-:-:S06]  /*3740*/  FMUL.FTZ R0, R69, c[0x0][0x320] ;  /* 0x0000c80045007a20 */ /* 0x020fcc0000410000 */
[----:B------:R5:W1:Y:S01]  /*3750*/  MUFU.TANH R81, R0 ;  /* 0x0000000000517308 */ /* 0x000a620000002400 */
[----:B------:R-:W-:Y:S01]  /*3760*/  HMMA.16816.F32 R60, R32, R124, RZ ;  /* 0x0000007c203c723c */ /* 0x000fe200000018ff */
[----:B-----5:R-:W-:-:S06]  /*3770*/  FMUL.FTZ R0, R70, c[0x0][0x320] ;  /* 0x0000c80046007a20 */ /* 0x020fcc0000410000 */
[----:B------:R5:W1:Y:S01]  /*3780*/  MUFU.TANH R89, R0 ;  /* 0x0000000000597308 */ /* 0x000a620000002400 */
[----:B------:R-:W-:Y:S01]  /*3790*/  HMMA.16816.F32 R32, R32, R126, RZ ;  /* 0x0000007e2020723c */ /* 0x000fe200000018ff */
[----:B-----5:R-:W-:-:S07]  /*37a0*/  FMUL.FTZ R0, R71, c[0x0][0x320] ;  /* 0x0000c80047007a20 */ /* 0x020fce0000410000 */
[----:B-1----:R-:W-:Y:S01]  /*37b0*/  HMMA.16816.F32 R68, R8, R40, R56 ;  /* 0x000000280844723c */ /* 0x002fe20000001838 */
[----:B------:R1:W1:Y:S07]  /*37c0*/  MUFU.TANH R87, R0 ;  /* 0x0000000000577308 */ /* 0x00026e0000002400 */
[----:B------:R-:W-:Y:S01]  /*37d0*/  HMMA.16816.F32 R56, R28, R124, RZ ;  /* 0x0000007c1c38723c */ /* 0x000fe200000018ff */
[----:B-1----:R-:W-:-:S07]  /*37e0*/  FMUL.FTZ R0, R72, c[0x0][0x320] ;  /* 0x0000c80048007a20 */ /* 0x002fce0000410000 */
[----:B------:R-:W-:Y:S01]  /*37f0*/  HMMA.16816.F32 R64, R4, R42, R52 ;  /* 0x0000002a0440723c */ /* 0x000fe20000001834 */
[----:B------:R1:W1:Y:S07]  /*3800*/  MUFU.TANH R84, R0 ;  /* 0x0000000000547308 */ /* 0x00026e0000002400 */
[----:B------:R-:W-:Y:S01]  /*3810*/  HMMA.16816.F32 R52, R28, R126, RZ ;  /* 0x0000007e1c34723c */ /* 0x000fe200000018ff */
[----:B-1----:R-:W-:-:S07]  /*3820*/  FMUL.FTZ R0, R73, c[0x0][0x320] ;  /* 0x0000c80049007a20 */ /* 0x002fce0000410000 */
[----:B------:R-:W-:Y:S01]  /*3830*/  HMMA.16816.F32 R76, R4, R40, R44 ;  /* 0x00000028044c723c */ /* 0x000fe2000000182c */
[----:B------:R-:W1:Y:S01]  /*3840*/  LDSM.16.M88.4 R44, [R230+0x3000] ;  /* 0x00300000e62c783b */ /* 0x000e620000000200 */
[----:B------:R5:W1:Y:S02]  /*3850*/  MUFU.TANH R83, R0 ;  /* 0x0000000000537308 */ /* 0x000a640000002400 */
[----:B-----5:R-:W-:-:S06]  /*3860*/  FMUL.FTZ R0, R74, c[0x0][0x320] ;  /* 0x0000c8004a007a20 */ /* 0x020fcc0000410000 */
[----:B------:R5:W1:Y:S01]  /*3870*/  MUFU.TANH R86, R0 ;  /* 0x0000000000567308 */ /* 0x000a620000002400 */
[----:B------:R-:W-:Y:S01]  /*3880*/  HMMA.16816.F32 R60, R24, R128, R60 ;  /* 0x00000080183c723c */ /* 0x000fe2000000183c */
[----:B-----5:R-:W-:-:S06]  /*3890*/  FMUL.FTZ R0, R75, c[0x0][0x320] ;  /* 0x0000c8004b007a20 */ /* 0x020fcc0000410000 */
[----:B------:R5:W1:Y:S01]  /*38a0*/  MUFU.TANH R85, R0 ;  /* 0x0000000000557308 */ /* 0x000a620000002400 */
[----:B------:R-:W-:Y:S01]  /*38b0*/  HMMA.16816.F32 R56, R20, R128, R56 ;  /* 0x000000801438723c */ /* 0x000fe20000001838 */
[----:B-----5:R-:W-:-:S06]  /*38c0*/  FMUL.FTZ R0, R68, c[0x0][0x320] ;  /* 0x0000c80044007a20 */ /* 0x020fcc0000410000 */
[----:B------:R5:W1:Y:S01]  /*38d0*/  MUFU.TANH R73, R0 ;  /* 0x0000000000497308 */ /* 0x000a620000002400 */
[-C--:B------:R-:W-:Y:S08]  /*38e0*/  HMMA.16816.F32 R24, R24, R130.reuse, R32 ;  /* 0x000000821818723c */ /* 0x080ff00000001820 */
[----:B------:R-:W-:Y:S01]  /*38f0*/  HMMA.16816.F32 R32, R20, R130, R52 ;  /* 0x000000821420723c */ /* 0x000fe20000001834 */
[----:B-----5:R-:W-:-:S04]  /*3900*/  FMUL.FTZ R0, R69, c[0x0][0x320] ;  /* 0x0000c80045007a20 */ /* 0x020fc80000410000 */
[----:B------:R5:W1:Y:S02]  /*3910*/  MUFU.TANH R72, R0 ;  /* 0x0000000000487308 */ /* 0x000a640000002400 */
[----:B-----5:R-:W-:-:S06]  /*3920*/  FMUL.FTZ R0, R70, c[0x0][0x320] ;  /* 0x0000c80046007a20 */ /* 0x020fcc0000410000 */
[----:B------:R5:W1:Y:S02]  /*3930*/  MUFU.TANH R80, R0 ;  /* 0x0000000000507308 */ /* 0x000a640000002400 */
[----:B-----5:R-:W-:Y:S02]  /*3940*/  FMUL.FTZ R0, R71, c[0x0][0x320] ;  /* 0x0000c80047007a20 */ /* 0x020fe40000410000 */
[----:B------:R-:W-:Y:S01]  /*3950*/  HMMA.16816.F32 R68, R8, R42, R48 ;  /* 0x0000002a0844723c */ /* 0x000fe20000001830 */
[----:B------:R-:W5:Y:S07]  /*3960*/  LDSM.16.M88.4 R48, [R227+0x3000] ;  /* 0x00300000e330783b */ /* 0x000f6e0000000200 */
[----:B-1----:R-:W-:Y:S01]  /*3970*/  HMMA.16816.F32 R28, R12, R44, R56 ;  /* 0x0000002c0c1c723c */ /* 0x002fe20000001838 */
[----:B------:R-:W-:Y:S01]  /*3980*/  FMUL.FTZ R77, R77, c[0x0][0x320] ;  /* 0x0000c8004d4d7a20 */ /* 0x000fe20000410000 */
[----:B------:R1:W1:Y:S01]  /*3990*/  MUFU.TANH R75, R0 ;  /* 0x00000000004b7308 */ /* 0x0002620000002400 */
[----:B------:R-:W-:Y:S01]  /*39a0*/  FMUL.FTZ R78, R78, c[0x0][0x320] ;  /* 0x0000c8004e4e7a20 */ /* 0x000fe20000410000 */
[----:B------:R-:W-:Y:S01]  /*39b0*/  ISETP.GE.AND P0, PT, R245, 0x2, PT ;  /* 0x00000002f500780c */ /* 0x000fe20003f06270 */
[----:B------:R-:W-:Y:S01]  /*39c0*/  FMUL.FTZ R79, R79, c[0x0][0x320] ;  /* 0x0000c8004f4f7a20 */ /* 0x000fe20000410000 */
[----:B------:R-:W-:-:S04]  /*39d0*/  DEPBAR.LE SB0, 0x0 ;  /* 0x000080000000791a */ /* 0x000fc80000000000 */
[C---:B------:R-:W-:Y:S08]  /*39e0*/  HMMA.16816.F32 R40, R16.reuse, R44, R60 ;  /* 0x0000002c1028723c */ /* 0x040ff0000000183c */
[-C--:B------:R-:W-:Y:S08]  /*39f0*/  HMMA.16816.F32 R16, R16, R46.reuse, R24 ;  /* 0x0000002e1010723c */ /* 0x080ff00000001818 */
[----:B------:R-:W-:Y:S08]  /*3a00*/  HMMA.16816.F32 R12, R12, R46, R32 ;  /* 0x0000002e0c0c723c */ /* 0x000ff00000001820 */
[-C--:B-----5:R-:W-:Y:S08]  /*3a10*/  HMMA.16816.F32 R40, R8, R48.reuse, R40 ;  /* 0x000000300828723c */ /* 0x0a0ff00000001828 */
[----:B------:R-:W-:Y:S08]  /*3a20*/  HMMA.16816.F32 R20, R4, R48, R28 ;  /* 0x000000300414723c */ /* 0x000ff0000000181c */
[-C--:B------:R-:W-:Y:S08]  /*3a30*/  HMMA.16816.F32 R8, R8, R50.reuse, R16 ;  /* 0x000000320808723c */ /* 0x080ff00000001810 */
[----:B------:R-:W-:Y:S01]  /*3a40*/  HMMA.16816.F32 R4, R4, R50, R12 ;  /* 0x000000320404723c */ /* 0x000fe2000000180c */
[----:B------:R-:W-:-:S02]  /*3a50*/  FMUL.FTZ R68, R68, c[0x0][0x320] ;  /* 0x0000c80044447a20 */ /* 0x000fc40000410000 */
[----:B------:R-:W-:Y:S02]  /*3a60*/  FMUL.FTZ R69, R69, c[0x0][0x320] ;  /* 0x0000c80045457a20 */ /* 0x000fe40000410000 */
[----:B------:R-:W-:Y:S02]  /*3a70*/  FMUL.FTZ R70, R70, c[0x0][0x320] ;  /* 0x0000c80046467a20 */ /* 0x000fe40000410000 */
[----:B------:R-:W-:Y:S02]  /*3a80*/  FMUL.FTZ R71, R71, c[0x0][0x320] ;  /* 0x0000c80047477a20 */ /* 0x000fe40000410000 */
[----:B------:R-:W-:Y:S02]  /*3a90*/  FMUL.FTZ R64, R64, c[0x0][0x320] ;  /* 0x0000c80040407a20 */ /* 0x000fe40000410000 */
[----:B------:R-:W-:Y:S02]  /*3aa0*/  FMUL.FTZ R65, R65, c[0x0][0x320] ;  /* 0x0000c80041417a20 */ /* 0x000fe40000410000 */
        /* <DEDUP_REMOVED lines=8> */
[----:B-1----:R-:W-:Y:S02]  /*3b30*/  FMUL.FTZ R0, R76, c[0x0][0x320] ;  /* 0x0000c8004c007a20 */ /* 0x002fe40000410000 */
        /* <DEDUP_REMOVED lines=9> */
[----:B------:R-:W-:Y:S01]  /*3bd0*/  FMUL.FTZ R7, R7, c[0x0][0x320] ;  /* 0x0000c80007077a20 */ /* 0x000fe20000410000 */
[----:B------:R3:W1:Y:S08]  /*3be0*/  MUFU.TANH R37, R20 ;  /* 0x0000001400257308 */ /* 0x0006700000002400 */
[----:B------:R3:W1:Y:S08]  /*3bf0*/  MUFU.TANH R39, R23 ;  /* 0x0000001700277308 */ /* 0x0006700000002400 */
[----:B------:R3:W1:Y:S08]  /*3c00*/  MUFU.TANH R74, R0 ;  /* 0x00000000004a7308 */ /* 0x0006700000002400 */
[----:B------:R-:W1:Y:S08]  /*3c10*/  MUFU.TANH R77, R77 ;  /* 0x0000004d004d7308 */ /* 0x000e700000002400 */
        /* <DEDUP_REMOVED lines=24> */
[----:B------:R-:W-:Y:S01]  /*3da0*/  BSSY B0, `(.L_x_538) ;  /* 0x0000046000007945 */ /* 0x000fe20003800000 */
[----:B------:R-:W-:Y:S01]  /*3db0*/  BAR.SYNC.DEFER_BLOCKING 0x0 ;  /* 0x0000000000007b1d */ /* 0x000fe20000010000 */
[----:B------:R-:W-:-:S05]  /*3dc0*/  ISETP.GT.AND P2, PT, R175, 0x6f, PT ;  /* 0x0000006faf00780c */ /* 0x000fca0003f44270 */
[----:B------:R-:W-:Y:S05]  /*3dd0*/  @!P0 BRA `(.L_x_539) ;  /* 0x0000042000008947 */ /* 0x000fea0003800000 */
[----:B--234-:R-:W-:Y:S01]  /*3de0*/  IADD3 R2, R175, R121, R178 ;  /* 0x00000079af027210 */ /* 0x01cfe20007ffe0b2 */
[----:B------:R-:W-:-:S03]  /*3df0*/  IMAD.MOV.U32 R244, RZ, RZ, RZ ;  /* 0x000000fffff47224 */ /* 0x000fc600078e00ff */
        /* <DEDUP_REMOVED lines=8> */
[----:B------:R-:W2:Y:S01]  /*3e80*/  @!P2 LDG.E R244, [R4.64] ;  /* 0x0000000604f4a981 */ /* 0x000ea2000c1e1900 */
[----:B------:R-:W-:-:S04]  /*3e90*/  IMAD.MOV R0, RZ, RZ, -R0 ;  /* 0x000000ffff007224 */ /* 0x000fc800078e0a00 */
[----:B------:R-:W-:-:S04]  /*3ea0*/  IMAD R252, R0, c[0x0][0x2b8], R2 ;  /* 0x0000ae0000fc7a24 */ /* 0x000fc800078e0202 */
[----:B------:R-:W-:Y:S01]  /*3eb0*/  IMAD.WIDE.U32 R2, R252, c[0x0][0x1e0], RZ ;  /* 0x00007800fc027a25 */ /* 0x000fe200078e00ff */
[----:B------:R-:W-:-:S05]  /*3ec0*/  SHF.R.S32.HI R0, RZ, 0x1f, R252 ;  /* 0x0000001fff007819 */ /* 0x000fca00000114fc */
[----:B------:R-:W-:-:S04]  /*3ed0*/  IMAD R0, R0, c[0x0][0x1e0], RZ ;  /* 0x0000780000007a24 */ /* 0x000fc800078e02ff */
[----:B------:R-:W-:-:S04]  /*3ee0*/  IMAD R0, R252, c[0x0][0x1e4], R0 ;  /* 0x00007900fc007a24 */ /* 0x000fc800078e0200 */
[----:B------:R-:W-:Y:S01]  /*3ef0*/  IMAD.IADD R3, R3, 0x1, R0 ;  /* 0x0000000103037824 */ /* 0x000fe200078e0200 */
[----:B--2---:R-:W-:-:S03]  /*3f00*/  SHF.R.S32.HI R4, RZ, 0x1f, R244 ;  /* 0x0000001fff047819 */ /* 0x004fc600000114f4 */
[----:B------:R-:W-:-:S04]  /*3f10*/  IMAD.WIDE.U32 R2, R244, c[0x0][0x1f0], R2 ;  /* 0x00007c00f4027a25 */ /* 0x000fc800078e0002 */
[----:B------:R-:W-:Y:S01]  /*3f20*/  IMAD R4, R4, c[0x0][0x1f0], RZ ;  /* 0x00007c0004047a24 */ /* 0x000fe200078e02ff */
[----:B------:R-:W-:-:S03]  /*3f30*/  IADD3 R0, P1, R172, R2, RZ ;  /* 0x00000002ac007210 */ /* 0x000fc60007f3e0ff */
[----:B------:R-:W-:Y:S01]  /*3f40*/  IMAD R2, R244, c[0x0][0x1f4], R4 ;  /* 0x00007d00f4027a24 */ /* 0x000fe200078e0204 */
[----:B------:R-:W-:-:S04]  /*3f50*/  LEA R4, P0, R0, c[0x0][0x1c8], 0x1 ;  /* 0x0000720000047a11 */ /* 0x000fc800078008ff */
[----:B------:R-:W-:-:S04]  /*3f60*/  IADD3.X R2, R171, R3, R2, P1, !PT ;  /* 0x00000003ab027210 */ /* 0x000fc80000ffe402 */
[----:B------:R-:W-:Y:S01]  /*3f70*/  LEA.HI.X R0, R0, c[0x0][0x1cc], R2, 0x1, P0 ;  /* 0x0000730000007a11 */ /* 0x000fe200000f0c02 */
[----:B------:R-:W-:Y:S05]  /*3f80*/  BRA.DIV ~URZ, `(.L_x_540) ;  /* 0x000123a27f007947 */ /* 0x000fea000b800000 */
[----:B------:R2:W3:Y:S02]  /*3f90*/  SHFL.IDX PT, R5, R0, RZ, 0x181f ;  /* 0x00181fff00057589 */ /* 0x0004e400000e0000 */
.L_x_602:
[----:B------:R-:W-:Y:S05]  /*3fa0*/  BRA.DIV ~URZ, `(.L_x_541) ;  /* 0x000123f27f007947 */ /* 0x000fea000b800000 */
[----:B------:R-:W4:Y:S04]  /*3fb0*/  SHFL.IDX PT, R6, R4, RZ, 0x181f ;  /* 0x00181fff04067589 */ /* 0x000f2800000e0000 */
[----:B------:R-:W5:Y:S04]  /*3fc0*/  SHFL.IDX PT, R2, R4, 0x1, 0x181f ;  /* 0x00381f0004027f89 */ /* 0x000f6800000e0000 */
[----:B------:R-:W2:Y:S04]  /*3fd0*/  SHFL.IDX PT, R10, R4, 0x2, 0x181f ;  /* 0x00581f00040a7f89 */ /* 0x000ea800000e0000 */
[----:B------:R-:W3:Y:S04]  /*3fe0*/  SHFL.IDX PT, R3, R0, 0x1, 0x181f ;  /* 0x00381f0000037f89 */ /* 0x000ee800000e0000 */
[----:B------:R-:W1:Y:S04]  /*3ff0*/  SHFL.IDX PT, R8, R4, 0x3, 0x181f ;  /* 0x00781f0004087f89 */ /* 0x000e6800000e0000 */
[----:B------:R-:W1:Y:S04]  /*4000*/  SHFL.IDX PT, R11, R0, 0x2, 0x181f ;  /* 0x00581f00000b7f89 */ /* 0x000e6800000e0000 */
[----:B------:R-:W1:Y:S01]  /*4010*/  SHFL.IDX PT, R9, R4, 0x4, 0x181f ;  /* 0x00981f0004097f89 */ /* 0x000e6200000e0000 */
[----:B----4-:R-:W-:-:S03]  /*4020*/  IADD3 R6, P0, R6, R170, RZ ;  /* 0x000000aa06067210 */ /* 0x010fc60007f1e0ff */
[----:B------:R-:W-:Y:S01]  /*4030*/  SHFL.IDX PT, R12, R4, 0x5, 0x181f ;  /* 0x00b81f00040c7f89 */ /* 0x000fe200000e0000 */
[-C--:B-----5:R-:W-:Y:S01]  /*4040*/  IADD3 R2, P1, R2, R170.reuse, RZ ;  /* 0x000000aa02027210 */ /* 0x0a0fe20007f3e0ff */
[----:B---3--:R-:W-:Y:S02]  /*4050*/  IMAD.X R7, R5, 0x1, R36, P0 ;  /* 0x0000000105077824 */ /* 0x008fe400000e0624 */
[----:B------:R-:W3:Y:S01]  /*4060*/  SHFL.IDX PT, R15, R0, 0x3, 0x181f ;  /* 0x00781f00000f7f89 */ /* 0x000ee200000e0000 */
[----:B--2---:R-:W-:-:S03]  /*4070*/  IADD3 R10, P0, R10, R170, RZ ;  /* 0x000000aa0a0a7210 */ /* 0x004fc60007f1e0ff */
[----:B------:R-:W2:Y:S01]  /*4080*/  SHFL.IDX PT, R14, R0, 0x4, 0x181f ;  /* 0x00981f00000e7f89 */ /* 0x000ea200000e0000 */
[----:B------:R-:W-:-:S03]  /*4090*/  IMAD.X R3, R3, 0x1, R36, P1 ;  /* 0x0000000103037824 */ /* 0x000fc600008e0624 */
[----:B------:R-:W4:Y:S01]  /*40a0*/  SHFL.IDX PT, R13, R0, 0x5, 0x181f ;  /* 0x00b81f00000d7f89 */ /* 0x000f2200000e0000 */
[----:B-1----:R-:W-:-:S03]  /*40b0*/  IADD3 R8, P6, R8, R170, RZ ;  /* 0x000000aa08087210 */ /* 0x002fc60007fde0ff */
[----:B------:R1:W-:Y:S01]  /*40c0*/  LDGSTS.E.BYPASS.LTC128B.128 [R243+0x3900], [R6.64], !P5 ;  /* 0x0390000006f37fae */ /* 0x0003e2000e901d46 */
[----:B------:R-:W-:-:S03]  /*40d0*/  IMAD.X R11, R11, 0x1, R36, P0 ;  /* 0x000000010b0b7824 */ /* 0x000fc600000e0624 */
[----:B------:R5:W-:Y:S04]  /*40e0*/  LDGSTS.E.BYPASS.LTC128B.128 [R243+0x4100], [R2.64], !P5 ;  /* 0x0410000002f37fae */ /* 0x000be8000e901d46 */
[----:B------:R4:W-:Y:S04]  /*40f0*/  LDGSTS.E.BYPASS.LTC128B.128 [R243+0x4900], [R10.64], !P5 ;  /* 0x049000000af37fae */ /* 0x0009e8000e901d46 */
[----:B------:R-:W4:Y:S04]  /*4100*/  SHFL.IDX PT, R4, R4, 0x6, 0x181f ;  /* 0x00d81f0004047f89 */ /* 0x000f2800000e0000 */
[----:B------:R-:W4:Y:S01]  /*4110*/  SHFL.IDX PT, R0, R0, 0x6, 0x181f ;  /* 0x00d81f0000007f89 */ /* 0x000f2200000e0000 */
[-C--:B-1----:R-:W-:Y:S01]  /*4120*/  IADD3 R6, P1, R9, R170.reuse, RZ ;  /* 0x000000aa09067210 */ /* 0x082fe20007f3e0ff */
[----:B---3--:R-:W-:Y:S01]  /*4130*/  IMAD.X R9, R15, 0x1, R36, P6 ;  /* 0x000000010f097824 */ /* 0x008fe200030e0624 */
[----:B-----5:R-:W-:-:S03]  /*4140*/  IADD3 R2, P0, R12, R170, RZ ;  /* 0x000000aa0c027210 */ /* 0x020fc60007f1e0ff */
[--C-:B--2---:R-:W-:Y:S01]  /*4150*/  IMAD.X R7, R14, 0x1, R36.reuse, P1 ;  /* 0x000000010e077824 */ /* 0x104fe200008e0624 */
[----:B------:R1:W-:Y:S01]  /*4160*/  LDGSTS.E.BYPASS.LTC128B.128 [R243+0x5100], [R8.64], !P5 ;  /* 0x0510000008f37fae */ /* 0x0003e2000e901d46 */
[----:B----4-:R-:W-:-:S03]  /*4170*/  IMAD.X R3, R13, 0x1, R36, P0 ;  /* 0x000000010d037824 */ /* 0x010fc600000e0624 */
[----:B------:R1:W-:Y:S04]  /*4180*/  LDGSTS.E.BYPASS.LTC128B.128 [R243+0x5900], [R6.64], !P5 ;  /* 0x0590000006f37fae */ /* 0x0003e8000e901d46 */
[----:B------:R1:W-:Y:S02]  /*4190*/  LDGSTS.E.BYPASS.LTC128B.128 [R243+0x6100], [R2.64], !P5 ;  /* 0x0610000002f37fae */ /* 0x0003e4000e901d46 */
.L_x_603:
[----:B-1----:R-:W-:-:S04]  /*41a0*/  IADD3 R2, P0, R4, R170, RZ ;  /* 0x000000aa04027210 */ /* 0x002fc80007f1e0ff */
[----:B------:R-:W-:-:S05]  /*41b0*/  IADD3.X R3, R0, R36, RZ, P0, !PT ;  /* 0x0000002400037210 */ /* 0x000fca00007fe4ff */
[----:B------:R-:W-:Y:S01]  /*41c0*/  @!PT LDS RZ, [RZ] ;  /* 0x00000000fffff984 */ /* 0x000fe20000000800 */
[----:B------:R-:W-:Y:S01]  /*41d0*/  @!PT LDS RZ, [RZ] ;  /* 0x00000000fffff984 */ /* 0x000fe20000000800 */
[----:B------:R-:W-:Y:S01]  /*41e0*/  @!PT LDS RZ, [RZ] ;  /* 0x00000000fffff984 */ /* 0x000fe20000000800 */
[----:B------:R1:W-:Y:S04]  /*41f0*/  LDGSTS.E.BYPASS.LTC128B.128 [R243+0x6900], [R2.64], !P5 ;  /* 0x0690000002f37fae */ /* 0x0003e8000e901d46 */
.L_x_539:
[----:B--2-4-:R-:W-:Y:S05]  /*4200*/  BSYNC B0 ;  /* 0x0000000000007941 */ /* 0x014fea0003800000 */
.L_x_538:
[----:B-1-3--:R-:W2:Y:S04]  /*4210*/  LDL R3, [R1+0x5c] ;  /* 0x00005c0001037983 */ /* 0x00aea80000100800 */
[----:B------:R-:W2:Y:S04]  /*4220*/  LDL R0, [R1+0x6c] ;  /* 0x00006c0001007983 */ /* 0x000ea80000100800 */
[----:B------:R-:W3:Y:S04]  /*4230*/  LDL R2, [R1+0x68] ;  /* 0x0000680001027983 */ /* 0x000ee80000100800 */
[----:B------:R-:W0:Y:S01]  /*4240*/  LDGDEPBAR ;  /* 0x00000000000079af */ /* 0x000e220000000000 */
[----:B--2---:R-:W-:-:S04]  /*4250*/  IMAD.IADD R88, R0, 0x1, R3 ;  /* 0x0000000100587824 */ /* 0x004fc800078e0203 */
[----:B------:R-:W-:Y:S01]  /*4260*/  @P4 IMAD.HI.U32 R0, R88, c[0x0][0x2c8], RZ ;  /* 0x0000b20058004a27 */ /* 0x000fe200078e00ff */
[----:B---3--:R-:W-:-:S03]  /*4270*/  IADD3 R4, -R2, 0x1, R120 ;  /* 0x0000000102047810 */ /* 0x008fc60007ffe178 */
[----:B------:R-:W-:Y:S01]  /*4280*/  IMAD.IADD R5, R120, 0x1, -R2 ;  /* 0x0000000178057824 */ /* 0x000fe200078e0a02 */
[----:B------:R-:W-:Y:S02]  /*4290*/  @P4 SHF.R.U32.HI R88, RZ, c[0x0][0x2cc], R0 ;  /* 0x0000b300ff584a19 */ /* 0x000fe40000011600 */
[----:B------:R-:W-:Y:S01]  /*42a0*/  IADD3 R4, R4, -c[0x0][0x168], RZ ;  /* 0x80005a0004047a10 */ /* 0x000fe20007ffe0ff */
[----:B------:R-:W-:Y:S05]  /*42b0*/  BRA.DIV ~URZ, `(.L_x_542) ;  /* 0x000127b27f007947 */ /* 0x000fea000b800000 */
[----:B------:R1:W2:Y:S02]  /*42c0*/  SHFL.IDX PT, R0, R88, RZ, 0x1c1f ;  /* 0x001c1fff58007589 */ /* 0x0002a400000e0000 */
.L_x_604:
[----:B--2---:R-:W-:-:S05]  /*42d0*/  IMAD.IADD R0, R4, 0x1, R0 ;  /* 0x0000000104007824 */ /* 0x004fca00078e0200 */
[----:B------:R-:W-:-:S04]  /*42e0*/  IMNMX R0, R5, R0, PT ;  /* 0x0000000005007217 */ /* 0x000fc80003800200 */
[C---:B------:R-:W-:Y:S02]  /*42f0*/  ISETP.GT.AND P0, PT, R0.reuse, RZ, PT ;  /* 0x000000ff0000720c */ /* 0x040fe40003f04270 */
[C---:B------:R-:W-:Y:S02]  /*4300*/  ISETP.GT.AND P6, PT, R0.reuse, 0x1, PT ;  /* 0x000000010000780c */ /* 0x040fe40003fc4270 */
[----:B------:R-:W-:Y:S02]  /*4310*/  FSEL R9, R169, -INF , P0 ;  /* 0xff800000a9097808 */ /* 0x000fe40000000000 */
[C---:B------:R-:W-:Y:S02]  /*4320*/  ISETP.GT.AND P1, PT, R0.reuse, 0x8, PT ;  /* 0x000000080000780c */ /* 0x040fe40003f24270 */
[----:B------:R-:W-:Y:S02]  /*4330*/  ISETP.GT.AND P0, PT, R0, 0x9, PT ;  /* 0x000000090000780c */ /* 0x000fe40003f04270 */
[----:B------:R-:W-:-:S02]  /*4340*/  FSEL R10, R168, -INF , P6 ;  /* 0xff800000a80a7808 */ /* 0x000fc40003000000 */
[----:B------:R-:W-:Y:S02]  /*4350*/  FSEL R13, R166, -INF , P1 ;  /* 0xff800000a60d7808 */ /* 0x000fe40000800000 */
[----:B------:R-:W-:Y:S02]  /*4360*/  FSEL R15, R165, -INF , P0 ;  /* 0xff800000a50f7808 */ /* 0x000fe40000000000 */
[C---:B------:R-:W-:Y:S02]  /*4370*/  ISETP.GT.AND P6, PT, R0.reuse, 0x10, PT ;  /* 0x000000100000780c */ /* 0x040fe40003fc4270 */
        /* <DEDUP_REMOVED lines=46> */
[----:B------:R-:W-:Y:S01]  /*4660*/  FSEL R144, R16, -INF , P0 ;  /* 0xff80000010907808 */ /* 0x000fe20000000000 */
[----:B------:R-:W-:Y:S05]  /*4670*/  BRA.DIV ~URZ, `(.L_x_543) ;  /* 0x000124527f007947 */ /* 0x000fea000b800000 */
[----:B------:R-:W2:Y:S04]  /*4680*/  SHFL.IDX PT, R2, R88, 0x2, 0x1c1f ;  /* 0x005c1f0058027f89 */ /* 0x000ea800000e0000 */
[----:B------:R-:W3:Y:S04]  /*4690*/  SHFL.IDX PT, R3, R88, 0x1, 0x1c1f ;  /* 0x003c1f0058037f89 */ /* 0x000ee800000e0000 */
[----:B-1----:R-:W1:Y:S01]  /*46a0*/  SHFL.IDX PT, R88, R88, 0x3, 0x1c1f ;  /* 0x007c1f0058587f89 */ /* 0x002e6200000e0000 */
[----:B--2---:R-:W-:-:S02]  /*46b0*/  IMAD.IADD R2, R4, 0x1, R2 ;  /* 0x0000000104027824 */ /* 0x004fc400078e0202 */
[----:B---3--:R-:W-:-:S03]  /*46c0*/  IMAD.IADD R3, R4, 0x1, R3 ;  /* 0x0000000104037824 */ /* 0x008fc600078e0203 */
[----:B------:R-:W-:Y:S01]  /*46d0*/  IMNMX R2, R5, R2, PT ;  /* 0x0000000205027217 */ /* 0x000fe20003800200 */
[----:B-1----:R-:W-:-:S03]  /*46e0*/  IMAD.IADD R0, R4, 0x1, R88 ;  /* 0x0000000104007824 */ /* 0x002fc600078e0258 */
[C---:B------:R-:W-:Y:S02]  /*46f0*/  ISETP.GT.AND P6, PT, R2.reuse, RZ, PT ;  /* 0x000000ff0200720c */ /* 0x040fe40003fc4270 */
[C---:B------:R-:W-:Y:S02]  /*4700*/  ISETP.GT.AND P1, PT, R2.reuse, 0x1, PT ;  /* 0x000000010200780c */ /* 0x040fe40003f24270 */
[----:B------:R-:W-:Y:S02]  /*4710*/  ISETP.GT.AND P0, PT, R2, 0x8, PT ;  /* 0x000000080200780c */ /* 0x000fe40003f04270 */
[----:B------:R-:W-:Y:S02]  /*4720*/  FSEL R24, R185, -INF , P6 ;  /* 0xff800000b9187808 */ /* 0x000fe40003000000 */
[----:B------:R-:W-:Y:S02]  /*4730*/  FSEL R26, R183, -INF , P1 ;  /* 0xff800000b71a7808 */ /* 0x000fe40000800000 */
[----:B------:R-:W-:-:S02]  /*4740*/  FSEL R29, R182, -INF , P0 ;  /* 0xff800000b61d7808 */ /* 0x000fc40000000000 */
[C---:B------:R-:W-:Y:S02]  /*4750*/  ISETP.GT.AND P6, PT, R2.reuse, 0x9, PT ;  /* 0x000000090200780c */ /* 0x040fe40003fc4270 */
        /* <DEDUP_REMOVED lines=44> */
[----:B------:R-:W-:Y:S02]  /*4a20*/  IMNMX R3, R5, R3, PT ;  /* 0x0000000305037217 */ /* 0x000fe40003800200 */
[----:B------:R-:W-:Y:S02]  /*4a30*/  FSEL R182, R37, -INF , P6 ;  /* 0xff80000025b67808 */ /* 0x000fe40003000000 */
[----:B------:R-:W-:-:S02]  /*4a40*/  FSEL R181, R30, -INF , P1 ;  /* 0xff8000001eb57808 */ /* 0x000fc40000800000 */
[----:B------:R-:W-:Y:S02]  /*4a50*/  FSEL R180, R19, -INF , P0 ;  /* 0xff80000013b47808 */ /* 0x000fe40000000000 */
[----:B------:R-:W-:Y:S02]  /*4a60*/  ISETP.GT.AND P6, PT, R2, 0x69, PT ;  /* 0x000000690200780c */ /* 0x000fe40003fc4270 */
[C---:B------:R-:W-:Y:S02]  /*4a70*/  ISETP.GT.AND P1, PT, R3.reuse, RZ, PT ;  /* 0x000000ff0300720c */ /* 0x040fe40003f24270 */
[----:B------:R-:W-:Y:S02]  /*4a80*/  ISETP.GT.AND P0, PT, R3, 0x1, PT ;  /* 0x000000010300780c */ /* 0x000fe40003f04270 */
[----:B------:R-:W-:Y:S02]  /*4a90*/  FSEL R179, R18, -INF , P6 ;  /* 0xff80000012b37808 */ /* 0x000fe40003000000 */
[----:B------:R-:W-:-:S02]  /*4aa0*/  FSEL R7, R201, -INF , P1 ;  /* 0xff800000c9077808 */ /* 0x000fc40000800000 */
[----:B------:R-:W-:Y:S02]  /*4ab0*/  FSEL R8, R199, -INF , P0 ;  /* 0xff800000c7087808 */ /* 0x000fe40000000000 */
[C---:B------:R-:W-:Y:S02]  /*4ac0*/  ISETP.GT.AND P6, PT, R3.reuse, 0x8, PT ;  /* 0x000000080300780c */ /* 0x040fe40003fc4270 */
[C---:B------:R-:W-:Y:S02]  /*4ad0*/  ISETP.GT.AND P1, PT, R3.reuse, 0x9, PT ;  /* 0x000000090300780c */ /* 0x040fe40003f24270 */
        /* <DEDUP_REMOVED lines=43> */
[----:B------:R-:W-:Y:S02]  /*4d90*/  IMNMX R0, R5, R0, PT ;  /* 0x0000000005007217 */ /* 0x000fe40003800200 */
[----:B------:R-:W-:-:S02]  /*4da0*/  FSEL R150, R71, -INF , P6 ;  /* 0xff80000047967808 */ /* 0x000fc40003000000 */
[----:B------:R-:W-:Y:S02]  /*4db0*/  FSEL R145, R42, -INF , P1 ;  /* 0xff8000002a917808 */ /* 0x000fe40000800000 */
[----:B------:R-:W-:Y:S02]  /*4dc0*/  FSEL R146, R43, -INF , P0 ;  /* 0xff8000002b927808 */ /* 0x000fe40000000000 */
[C---:B------:R-:W-:Y:S02]  /*4dd0*/  ISETP.GT.AND P6, PT, R3.reuse, 0x68, PT ;  /* 0x000000680300780c */ /* 0x040fe40003fc4270 */
[----:B------:R-:W-:Y:S02]  /*4de0*/  ISETP.GT.AND P1, PT, R3, 0x69, PT ;  /* 0x000000690300780c */ /* 0x000fe40003f24270 */
[----:B------:R-:W-:Y:S02]  /*4df0*/  ISETP.GT.AND P0, PT, R0, RZ, PT ;  /* 0x000000ff0000720c */ /* 0x000fe40003f04270 */
        /* <DEDUP_REMOVED lines=42> */
[----:B------:R-:W-:-:S02]  /*50a0*/  FMNMX.FTZ R4, R9, R10, !PT ;  /* 0x0000000a09047209 */ /* 0x000fc40007810000 */
[----:B------:R-:W-:Y:S02]  /*50b0*/  FSEL R160, R85, -INF , P6 ;  /* 0xff80000055a07808 */ /* 0x000fe40003000000 */
[----:B------:R-:W-:Y:S02]  /*50c0*/  FSEL R159, R78, -INF , P1 ;  /* 0xff8000004e9f7808 */ /* 0x000fe40000800000 */
[----:B------:R-:W-:Y:S02]  /*50d0*/  FSEL R158, R79, -INF , P0 ;  /* 0xff8000004f9e7808 */ /* 0x000fe40000000000 */
        /* <DEDUP_REMOVED lines=9> */
[----:B------:R-:W-:Y:S02]  /*5170*/  FMNMX.FTZ R2, R15, R2, !PT ;  /* 0x000000020f027209 */ /* 0x000fe40007810000 */
[C---:B------:R-:W-:Y:S02]  /*5180*/  ISETP.GT.AND P6, PT, R0.reuse, 0x61, PT ;  /* 0x000000610000780c */ /* 0x040fe40003fc4270 */
[C---:B------:R-:W-:Y:S02]  /*5190*/  ISETP.GT.AND P1, PT, R0.reuse, 0x68, PT ;  /* 0x000000680000780c */ /* 0x040fe40003f24270 */
[----:B------:R-:W-:Y:S02]  /*51a0*/  ISETP.GT.AND P0, PT, R0, 0x69, PT ;  /* 0x000000690000780c */ /* 0x000fe40003f04270 */
        /* <DEDUP_REMOVED lines=101> */
[----:B------:R-:W-:Y:S02]  /*5800*/  FMNMX.FTZ R0, R144, R0, !PT ;  /* 0x0000000090007209 */ /* 0x000fe40007810000 */
[----:B------:R-:W-:Y:S01]  /*5810*/  FMNMX.FTZ R70, R149, R70, !PT ;  /* 0x0000004695467209 */ /* 0x000fe20007810000 */
[----:B------:R-:W1:Y:S01]  /*5820*/  SHFL.BFLY PT, R5, R69, 0x2, 0x1f ;  /* 0x0c401f0045057f89 */ /* 0x000e6200000e0000 */
[----:B------:R-:W-:-:S02]  /*5830*/  FSEL R147, R44, -INF , P0 ;  /* 0xff8000002c937808 */ /* 0x000fc40000000000 */
[----:B------:R-:W-:Y:S01]  /*5840*/  FMNMX.FTZ R2, R184, R3, !PT ;  /* 0x00000003b8027209 */ /* 0x000fe20007810000 */
[----:B------:R-:W2:Y:S03]  /*5850*/  SHFL.BFLY PT, R4, R0, 0x2, 0x1f ;  /* 0x0c401f0000047f89 */ /* 0x000ea600000e0000 */
[----:B------:R-:W-:Y:S01]  /*5860*/  FMNMX.FTZ R2, R147, R2, !PT ;  /* 0x0000000293027209 */ /* 0x000fe20007810000 */
[----:B------:R-:W3:Y:S04]  /*5870*/  SHFL.BFLY PT, R3, R70, 0x2, 0x1f ;  /* 0x0c401f0046037f89 */ /* 0x000ee800000e0000 */
[----:B------:R-:W4:Y:S01]  /*5880*/  SHFL.BFLY PT, R6, R2, 0x2, 0x1f ;  /* 0x0c401f0002067f89 */ /* 0x000f2200000e0000 */
[----:B-1----:R-:W-:-:S02]  /*5890*/  FMNMX.FTZ R69, R69, R5, !PT ;  /* 0x0000000545457209 */ /* 0x002fc40007810000 */
[----:B--2---:R-:W-:-:S03]  /*58a0*/  FMNMX.FTZ R0, R4, R0, !PT ;  /* 0x0000000004007209 */ /* 0x004fc60007810000 */
[----:B------:R-:W1:Y:S01]  /*58b0*/  SHFL.BFLY PT, R4, R69, 0x1, 0x1f ;  /* 0x0c201f0045047f89 */ /* 0x000e6200000e0000 */
[----:B---3--:R-:W-:-:S03]  /*58c0*/  FMNMX.FTZ R70, R70, R3, !PT ;  /* 0x0000000346467209 */ /* 0x008fc60007810000 */
[----:B------:R-:W2:Y:S01]  /*58d0*/  SHFL.BFLY PT, R71, R0, 0x1, 0x1f ;  /* 0x0c201f0000477f89 */ /* 0x000ea200000e0000 */
[----:B----4-:R-:W-:-:S03]  /*58e0*/  FMNMX.FTZ R6, R2, R6, !PT ;  /* 0x0000000602067209 */ /* 0x010fc60007810000 */
[----:B------:R-:W3:Y:S04]  /*58f0*/  SHFL.BFLY PT, R3, R70, 0x1, 0x1f ;  /* 0x0c201f0046037f89 */ /* 0x000ee800000e0000 */
[----:B------:R4:W4:Y:S01]  /*5900*/  SHFL.BFLY PT, R68, R6, 0x1, 0x1f ;  /* 0x0c201f0006447f89 */ /* 0x00092200000e0000 */
[----:B-1----:R-:W-:Y:S02]  /*5910*/  FMNMX.FTZ R69, R69, R4, !PT ;  /* 0x0000000445457209 */ /* 0x002fe40007810000 */
[----:B--2---:R-:W-:Y:S02]  /*5920*/  FMNMX.FTZ R71, R0, R71, !PT ;  /* 0x0000004700477209 */ /* 0x004fe40007810000 */
[----:B---3--:R-:W-:-:S03]  /*5930*/  FMNMX.FTZ R70, R70, R3, !PT ;  /* 0x0000000346467209 */ /* 0x008fc60007810000 */
.L_x_605:
[C---:B------:R-:W-:Y:S01]  /*5940*/  FMUL.FTZ R4, R71.reuse, c[0x0][0x2d0] ;  /* 0x0000b40047047a20 */ /* 0x040fe20000410000 */
[----:B------:R-:W-:Y:S01]  /*5950*/  FSETP.NEU.FTZ.AND P0, PT, R71, -INF , PT ;  /* 0xff8000004700780b */ /* 0x000fe20003f1d000 */
[----:B------:R-:W-:Y:S01]  /*5960*/  FMUL.FTZ R3, R70, c[0x0][0x2d0] ;  /* 0x0000b40046037a20 */ /* 0x000fe20000410000 */
[----:B----4-:R-:W-:Y:S01]  /*5970*/  FMNMX.FTZ R68, R68, R6, !PT ;  /* 0x0000000644447209 */ /* 0x010fe20007810000 */
[----:B------:R-:W-:Y:S01]  /*5980*/  WARPSYNC 0xffffffff ;  /* 0xffffffff00007948 */ /* 0x000fe20003800000 */
[----:B------:R-:W-:Y:S01]  /*5990*/  FSEL R4, R4, RZ, P0 ;  /* 0x000000ff04047208 */ /* 0x000fe20000000000 */
[----:B------:R-:W-:Y:S01]  /*59a0*/  LDSM.16.MT88.4 R44, [R225] ;  /* 0x00000000e12c783b */ /* 0x000fe20000004200 */
[----:B------:R-:W-:-:S03]  /*59b0*/  FSETP.NEU.FTZ.AND P0, PT, R70, -INF , PT ;  /* 0xff8000004600780b */ /* 0x000fc60003f1d000 */
[--C-:B------:R-:W-:Y:S01]  /*59c0*/  FFMA.FTZ R0, R9, c[0x0][0x2d0], -R4.reuse ;  /* 0x0000b40009007a23 */ /* 0x100fe20000010804 */
[----:B------:R-:W-:Y:S01]  /*59d0*/  FSEL R3, R3, RZ, P0 ;  /* 0x000000ff03037208 */ /* 0x000fe20000000000 */
[--C-:B------:R-:W-:Y:S01]  /*59e0*/  FFMA.FTZ R2, R25, c[0x0][0x2d0], -R4.reuse ;  /* 0x0000b40019027a23 */ /* 0x100fe20000010804 */
[----:B------:R-:W-:Y:S01]  /*59f0*/  FSETP.NEU.FTZ.AND P0, PT, R69, -INF , PT ;  /* 0xff8000004500780b */ /* 0x000fe20003f1d000 */
[----:B------:R1:W-:Y:S01]  /*5a00*/  MUFU.EX2 R207, R0 ;  /* 0x0000000000cf7308 */ /* 0x0003e20000000800 */
[----:B------:R2:W-:Y:S01]  /*5a10*/  STL [R1+0xa0], R224 ;  /* 0x0000a0e001007387 */ /* 0x0005e20000100800 */
[----:B------:R-:W-:Y:S02]  /*5a20*/  FFMA.FTZ R144, R144, c[0x0][0x2d0], -R4 ;  /* 0x0000b40090907a23 */ /* 0x000fe40000010804 */
[--C-:B------:R-:W-:Y:S01]  /*5a30*/  FFMA.FTZ R145, R145, c[0x0][0x2d0], -R3.reuse ;  /* 0x0000b40091917a23 */ /* 0x100fe20000010803 */
[----:B------:R-:W-:Y:S01]  /*5a40*/  LDSM.16.MT88.4 R52, [R229+0x800] ;  /* 0x00080000e534783b */ /* 0x000fe20000004200 */
[----:B------:R-:W-:-:S02]  /*5a50*/  FFMA.FTZ R146, R146, c[0x0][0x2d0], -R3 ;  /* 0x0000b40092927a23 */ /* 0x000fc40000010803 */
[----:B------:R3:W-:Y:S01]  /*5a60*/  MUFU.EX2 R217, R2 ;  /* 0x0000000200d97308 */ /* 0x0007e20000000800 */
[----:B------:R-:W-:Y:S01]  /*5a70*/  LDSM.16.MT88.4 R48, [R226] ;  /* 0x00000000e230783b */ /* 0x000fe20000004200 */
[--C-:B------:R-:W-:Y:S02]  /*5a80*/  FFMA.FTZ R148, R148, c[0x0][0x2d0], -R3.reuse ;  /* 0x0000b40094947a23 */ /* 0x100fe40000010803 */
[----:B------:R-:W-:Y:S02]  /*5a90*/  FFMA.FTZ R149, R149, c[0x0][0x2d0], -R3 ;  /* 0x0000b40095957a23 */ /* 0x000fe40000010803 */
[----:B-1----:R-:W-:-:S04]  /*5aa0*/  FFMA.FTZ R0, R10, c[0x0][0x2d0], -R4 ;  /* 0x0000b4000a007a23 */ /* 0x002fc80000010804 */
[----:B------:R1:W-:Y:S01]  /*5ab0*/  MUFU.EX2 R206, R0 ;  /* 0x0000000000ce7308 */ /* 0x0003e20000000800 */
[----:B---3--:R-:W-:-:S05]  /*5ac0*/  FMUL.FTZ R2, R69, c[0x0][0x2d0] ;  /* 0x0000b40045027a20 */ /* 0x008fca0000410000 */
[----:B------:R-:W-:Y:S02]  /*5ad0*/  FSEL R2, R2, RZ, P0 ;  /* 0x000000ff02027208 */ /* 0x000fe40000000000 */
[----:B------:R-:W-:Y:S01]  /*5ae0*/  FSETP.NEU.FTZ.AND P0, PT, R68, -INF , PT ;  /* 0xff8000004400780b */ /* 0x000fe20003f1d000 */
[----:B-1----:R-:W-:-:S04]  /*5af0*/  FFMA.FTZ R0, R13, c[0x0][0x2d0], -R4 ;  /* 0x0000b4000d007a23 */ /* 0x002fc80000010804 */
[----:B------:R1:W-:Y:S02]  /*5b00*/  MUFU.EX2 R208, R0 ;  /* 0x0000000000d07308 */ /* 0x0003e40000000800 */
[----:B-1----:R-:W-:-:S06]  /*5b10*/  FFMA.FTZ R0, R15, c[0x0][0x2d0], -R4 ;  /* 0x0000b4000f007a23 */ /* 0x002fcc0000010804 */
[----:B------:R1:W3:Y:S02]  /*5b20*/  MUFU.EX2 R197, R0 ;  /* 0x0000000000c57308 */ /* 0x0002e40000000800 */
[----:B-1----:R-:W-:-:S06]  /*5b30*/  FFMA.FTZ R0, R21, c[0x0][0x2d0], -R4 ;  /* 0x0000b40015007a23 */ /* 0x002fcc0000010804 */
[----:B------:R1:W4:Y:S02]  /*5b40*/  MUFU.EX2 R5, R0 ;  /* 0x0000000000057308 */ /* 0x0003240000000800 */
[----:B-1----:R-:W-:Y:S01]  /*5b50*/  FFMA.FTZ R0, R22, c[0x0][0x2d0], -R4 ;  /* 0x0000b40016007a23 */ /* 0x002fe20000010804 */
[----:B---3--:R-:W-:-:S05]  /*5b60*/  F2FP.PACK_AB R22, R197, R208 ;  /* 0x000000d0c516723e */ /* 0x008fca00000000ff */
[----:B------:R1:W-:Y:S02]  /*5b70*/  MUFU.EX2 R34, R0 ;  /* 0x0000000000227308 */ /* 0x0003e40000000800 */
[----:B-1----:R-:W-:-:S06]  /*5b80*/  FFMA.FTZ R0, R28, c[0x0][0x2d0], -R4 ;  /* 0x0000b4001c007a23 */ /* 0x002fcc0000010804 */
[----:B------:R1:W-:Y:S02]  /*5b90*/  MUFU.EX2 R222, R0 ;  /* 0x0000000000de7308 */ /* 0x0003e40000000800 */
[--C-:B-1----:R-:W-:Y:S01]  /*5ba0*/  FFMA.FTZ R0, R7, c[0x0][0x2d0], -R3.reuse ;  /* 0x0000b40007007a23 */ /* 0x102fe20000010803 */
[----:B----4-:R-:W-:Y:S01]  /*5bb0*/  MOV R7, R5 ;  /* 0x0000000500077202 */ /* 0x010fe20000000f00 */
[----:B------:R-:W-:-:S04]  /*5bc0*/  FFMA.FTZ R5, R17, c[0x0][0x2d0], -R3 ;  /* 0x0000b40011057a23 */ /* 0x000fc80000010803 */
[----:B------:R1:W-:Y:S08]  /*5bd0*/  MUFU.EX2 R204, R0 ;  /* 0x0000000000cc7308 */ /* 0x0003f00000000800 */
[----:B------:R3:W-:Y:S01]  /*5be0*/  MUFU.EX2 R218, R5 ;  /* 0x0000000500da7308 */ /* 0x0007e20000000800 */
[----:B-1----:R-:W-:-:S07]  /*5bf0*/  FFMA.FTZ R0, R8, c[0x0][0x2d0], -R3 ;  /* 0x0000b40008007a23 */ /* 0x002fce0000010803 */
[----:B------:R1:W4:Y:S01]  /*5c00*/  MUFU.EX2 R195, R0 ;  /* 0x0000000000c37308 */ /* 0x0003220000000800 */
[----:B---3--:R-:W-:-:S07]  /*5c10*/  FFMA.FTZ R5, R35, c[0x0][0x2d0], -R2 ;  /* 0x0000b40023057a23 */ /* 0x008fce0000010802 */
[----:B------:R3:W-:Y:S01]  /*5c20*/  MUFU.EX2 R220, R5 ;  /* 0x0000000500dc7308 */ /* 0x0007e20000000800 */
[----:B-1----:R-:W-:Y:S01]  /*5c30*/  FFMA.FTZ R0, R11, c[0x0][0x2d0], -R3 ;  /* 0x0000b4000b007a23 */ /* 0x002fe20000010803 */
[----:B----4-:R-:W-:-:S06]  /*5c40*/  F2FP.PACK_AB R21, R195, R204 ;  /* 0x000000ccc315723e */ /* 0x010fcc00000000ff */
[----:B------:R1:W-:Y:S01]  /*5c50*/  MUFU.EX2 R205, R0 ;  /* 0x0000000000cd7308 */ /* 0x0003e20000000800 */
[----:B---3--:R-:W-:Y:S02]  /*5c60*/  FFMA.FTZ R5, R36, c[0x0][0x2d0], -R2 ;  /* 0x0000b40024057a23 */ /* 0x008fe40000010802 */
[----:B------:R-:W3:Y:S05]  /*5c70*/  LDSM.16.MT88.4 R36, [R229] ;  /* 0x00000000e524783b */ /* 0x000eea0000004200 */
[----:B------:R-:W4:Y:S01]  /*5c80*/  MUFU.EX2 R247, R5 ;  /* 0x0000000500f77308 */ /* 0x000f220000000800 */
[----:B-1----:R-:W-:-:S07]  /*5c90*/  FFMA.FTZ R0, R12, c[0x0][0x2d0], -R3 ;  /* 0x0000b4000c007a23 */ /* 0x002fce0000010803 */
[----:B------:R1:W-:Y:S01]  /*5ca0*/  MUFU.EX2 R219, R0 ;  /* 0x0000000000db7308 */ /* 0x0003e20000000800 */
[----:B----4-:R-:W-:Y:S01]  /*5cb0*/  F2FP.PACK_AB R10, R247, R220 ;  /* 0x000000dcf70a723e */ /* 0x010fe200000000ff */
[----:B-1----:R-:W-:Y:S01]  /*5cc0*/  FFMA.FTZ R0, R14, c[0x0][0x2d0], -R3 ;  /* 0x0000b4000e007a23 */ /* 0x002fe20000010803 */
[----:B------:R-:W-:-:S05]  /*5cd0*/  F2FP.PACK_AB R14, R222, R217 ;  /* 0x000000d9de0e723e */ /* 0x000fca00000000ff */
[----:B------:R1:W-:Y:S02]  /*5ce0*/  MUFU.EX2 R200, R0 ;  /* 0x0000000000c87308 */ /* 0x0003e40000000800 */
[----:B-1----:R-:W-:-:S06]  /*5cf0*/  FFMA.FTZ R0, R16, c[0x0][0x2d0], -R3 ;  /* 0x0000b40010007a23 */ /* 0x002fcc0000010803 */
[----:B------:R1:W4:Y:S02]  /*5d00*/  MUFU.EX2 R216, R0 ;  /* 0x0000000000d87308 */ /* 0x0003240000000800 */
[----:B-1----:R-:W-:Y:S01]  /*5d10*/  FFMA.FTZ R0, R27, c[0x0][0x2d0], -R3 ;  /* 0x0000b4001b007a23 */ /* 0x002fe20000010803 */
[----:B----4-:R-:W-:-:S05]  /*5d20*/  F2FP.PACK_AB R13, R216, R200 ;  /* 0x000000c8d80d723e */ /* 0x010fca00000000ff */
[----:B------:R1:W4:Y:S02]  /*5d30*/  MUFU.EX2 R223, R0 ;  /* 0x0000000000df7308 */ /* 0x0003240000000800 */
[----:B-1----:R-:W-:Y:S01]  /*5d40*/  FFMA.FTZ R0, R24, c[0x0][0x2d0], -R2 ;  /* 0x0000b40018007a23 */ /* 0x002fe20000010802 */
[----:B----4-:R-:W-:-:S05]  /*5d50*/  F2FP.PACK_AB R15, R223, R218 ;  /* 0x000000dadf0f723e */ /* 0x010fca00000000ff */
[----:B------:R1:W-:Y:S02]  /*5d60*/  MUFU.EX2 R194, R0 ;  /* 0x0000000000c27308 */ /* 0x0003e40000000800 */
[----:B-1----:R-:W-:-:S06]  /*5d70*/  FFMA.FTZ R0, R26, c[0x0][0x2d0], -R2 ;  /* 0x0000b4001a007a23 */ /* 0x002fcc0000010802 */
[----:B------:R1:W4:Y:S02]  /*5d80*/  MUFU.EX2 R193, R0 ;  /* 0x0000000000c17308 */ /* 0x0003240000000800 */
[----:B-1----:R-:W-:Y:S01]  /*5d90*/  FFMA.FTZ R0, R29, c[0x0][0x2d0], -R2 ;  /* 0x0000b4001d007a23 */ /* 0x002fe20000010802 */
[----:B----4-:R-:W-:-:S05]  /*5da0*/  F2FP.PACK_AB R16, R193, R194 ;  /* 0x000000c2c110723e */ /* 0x010fca00000000ff */
[----:B------:R1:W-:Y:S02]  /*5db0*/  MUFU.EX2 R203, R0 ;  /* 0x0000000000cb7308 */ /* 0x0003e40000000800 */
[----:B-1----:R-:W-:-:S06]  /*5dc0*/  FFMA.FTZ R0, R31, c[0x0][0x2d0], -R2 ;  /* 0x0000b4001f007a23 */ /* 0x002fcc0000010802 */
[----:B------:R1:W-:Y:S02]  /*5dd0*/  MUFU.EX2 R210, R0 ;  /* 0x0000000000d27308 */ /* 0x0003e40000000800 */
[----:B-1----:R-:W-:-:S06]  /*5de0*/  FFMA.FTZ R0, R32, c[0x0][0x2d0], -R2 ;  /* 0x0000b40020007a23 */ /* 0x002fcc0000010802 */
[----:B------:R1:W-:Y:S02]  /*5df0*/  MUFU.EX2 R196, R0 ;  /* 0x0000000000c47308 */ /* 0x0003e40000000800 */
[----:B-1----:R-:W-:-:S06]  /*5e00*/  FFMA.FTZ R0, R33, c[0x0][0x2d0], -R2 ;  /* 0x0000b40021007a23 */ /* 0x002fcc0000010802 */
[----:B------:R1:W4:Y:S02]  /*5e10*/  MUFU.EX2 R215, R0 ;  /* 0x0000000000d77308 */ /* 0x0003240000000800 */
[----:B-1----:R-:W-:Y:S01]  /*5e20*/  FMUL.FTZ R0, R68, c[0x0][0x2d0] ;  /* 0x0000b40044007a20 */ /* 0x002fe20000410000 */
[----:B----4-:R-:W-:-:S04]  /*5e30*/  F2FP.PACK_AB R8, R215, R196 ;  /* 0x000000c4d708723e */ /* 0x010fc800000000ff */
[----:B------:R-:W-:-:S05]  /*5e40*/  FSEL R0, R0, RZ, P0 ;  /* 0x000000ff00007208 */ /* 0x000fca0000000000 */
[--C-:B------:R-:W-:Y:S01]  /*5e50*/  FFMA.FTZ R5, R18, c[0x0][0x2d0], -R0.reuse ;  /* 0x0000b40012057a23 */ /* 0x100fe20000010800 */
[----:B------:R-:W-:Y:S01]  /*5e60*/  F2FP.PACK_AB R18, R210, R203 ;  /* 0x000000cbd212723e */ /* 0x000fe200000000ff */
[--C-:B------:R-:W-:Y:S02]  /*5e70*/  FFMA.FTZ R6, R30, c[0x0][0x2d0], -R0.reuse ;  /* 0x0000b4001e067a23 */ /* 0x100fe40000010800 */
[----:B------:R1:W-:Y:S01]  /*5e80*/  MUFU.EX2 R202, R5 ;  /* 0x0000000500ca7308 */ /* 0x0003e20000000800 */
[----:B------:R-:W4:Y:S01]  /*5e90*/  LDSM.16.MT88.4 R28, [R225+0x800] ;  /* 0x00080000e11c783b */ /* 0x000f220000004200 */
[--C-:B------:R-:W-:Y:S02]  /*5ea0*/  FFMA.FTZ R154, R154, c[0x0][0x2d0], -R0.reuse ;  /* 0x0000b4009a9a7a23 */ /* 0x100fe40000010800 */
[--C-:B------:R-:W-:Y:S02]  /*5eb0*/  FFMA.FTZ R155, R155, c[0x0][0x2d0], -R0.reuse ;  /* 0x0000b4009b9b7a23 */ /* 0x100fe40000010800 */
[----:B------:R-:W-:-:S02]  /*5ec0*/  FFMA.FTZ R184, R184, c[0x0][0x2d0], -R0 ;  /* 0x0000b400b8b87a23 */ /* 0x000fc40000010800 */
[----:B------:R2:W-:Y:S01]  /*5ed0*/  MUFU.EX2 R214, R6 ;  /* 0x0000000600d67308 */ /* 0x0005e20000000800 */
[----:B-1----:R-:W-:-:S07]  /*5ee0*/  FFMA.FTZ R5, R19, c[0x0][0x2d0], -R0 ;  /* 0x0000b40013057a23 */ /* 0x002fce0000010800 */
[----:B------:R1:W1:Y:S01]  /*5ef0*/  MUFU.EX2 R192, R5 ;  /* 0x0000000500c07308 */ /* 0x0002620000000800 */
[----:B--2---:R-:W-:-:S04]  /*5f00*/  MOV R6, R34 ;  /* 0x0000002200067202 */ /* 0x004fc80000000f00 */
[----:B------:R-:W-:Y:S01]  /*5f10*/  F2FP.PACK_AB R12, R6, R7 ;  /* 0x00000007060c723e */ /* 0x000fe200000000ff */
[--C-:B-1----:R-:W-:Y:S01]  /*5f20*/  FFMA.FTZ R5, R20, c[0x0][0x2d0], -R0.reuse ;  /* 0x0000b40014057a23 */ /* 0x102fe20000010800 */
[----:B------:R-:W-:Y:S02]  /*5f30*/  F2FP.PACK_AB R17, R192, R202 ;  /* 0x000000cac011723e */ /* 0x000fe400000000ff */
[----:B------:R-:W-:Y:S01]  /*5f40*/  F2FP.PACK_AB R20, R206, R207 ;  /* 0x000000cfce14723e */ /* 0x000fe200000000ff */
[----:B------:R1:W-:Y:S02]  /*5f50*/  MUFU.EX2 R209, R5 ;  /* 0x0000000500d17308 */ /* 0x0003e40000000800 */
[----:B-1----:R-:W-:Y:S01]  /*5f60*/  FFMA.FTZ R5, R23, c[0x0][0x2d0], -R0 ;  /* 0x0000b40017057a23 */ /* 0x002fe20000010800 */
[----:B------:R-:W-:-:S05]  /*5f70*/  F2FP.PACK_AB R23, R219, R205 ;  /* 0x000000cddb17723e */ /* 0x000fca00000000ff */
[----:B------:R1:W2:Y:S02]  /*5f80*/  MUFU.EX2 R224, R5 ;  /* 0x0000000500e07308 */ /* 0x0002a40000000800 */
[C---:B---3--:R-:W-:Y:S08]  /*5f90*/  HMMA.16816.F32 R32, R20.reuse, R36, RZ ;  /* 0x000000241420723c */ /* 0x048ff000000018ff */
[----:B------:R-:W-:Y:S01]  /*5fa0*/  HMMA.16816.F32 R60, R20, R44, RZ ;  /* 0x0000002c143c723c */ /* 0x000fe200000018ff */
[----:B-1----:R-:W-:Y:S01]  /*5fb0*/  FFMA.FTZ R5, R40, c[0x0][0x2d0], -R0 ;  /* 0x0000b40028057a23 */ /* 0x002fe20000010800 */
[----:B--2---:R-:W-:-:S03]  /*5fc0*/  F2FP.PACK_AB R19, R224, R209 ;  /* 0x000000d1e013723e */ /* 0x004fc600000000ff */
[----:B------:R1:W2:Y:S03]  /*5fd0*/  MUFU.EX2 R221, R5 ;  /* 0x0000000500dd7308 */ /* 0x0002a60000000800 */
[----:B------:R-:W-:Y:S08]  /*5fe0*/  HMMA.16816.F32 R72, R20, R48, RZ ;  /* 0x000000301448723c */ /* 0x000ff000000018ff */
[----:B------:R-:W-:Y:S01]  /*5ff0*/  HMMA.16816.F32 R24, R16, R44, RZ ;  /* 0x0000002c1018723c */ /* 0x000fe200000018ff */
[----:B-1----:R-:W-:-:S07]  /*6000*/  FFMA.FTZ R5, R41, c[0x0][0x2d0], -R0 ;  /* 0x0000b40029057a23 */ /* 0x002fce0000010800 */
[----:B------:R-:W-:Y:S01]  /*6010*/  HMMA.16816.F32 R56, R16, R36, RZ ;  /* 0x000000241038723c */ /* 0x000fe200000018ff */
[----:B--2---:R-:W-:Y:S01]  /*6020*/  F2FP.PACK_AB R9, R221, R214 ;  /* 0x000000d6dd09723e */ /* 0x004fe200000000ff */
[----:B------:R1:W-:Y:S06]  /*6030*/  MUFU.EX2 R248, R5 ;  /* 0x0000000500f87308 */ /* 0x0003ec0000000800 */
[C---:B------:R-:W-:Y:S01]  /*6040*/  HMMA.16816.F32 R88, R12.reuse, R52, R32 ;  /* 0x000000340c58723c */ /* 0x040fe20000001820 */
[----:B------:R-:W-:Y:S07]  /*6050*/  LDSM.16.MT88.4 R32, [R226+0x800] ;  /* 0x00080000e220783b */ /* 0x000fee0000004200 */
[----:B----4-:R-:W-:Y:S01]  /*6060*/  HMMA.16816.F32 R76, R12, R28, R60 ;  /* 0x0000001c0c4c723c */ /* 0x010fe2000000183c */
[----:B-1----:R-:W-:-:S02]  /*6070*/  FFMA.FTZ R5, R42, c[0x0][0x2d0], -R0 ;  /* 0x0000b4002a057a23 */ /* 0x002fc40000010800 */
[----:B------:R-:W1:Y:S02]  /*6080*/  LDSM.16.MT88.4 R40, [R228] ;  /* 0x00000000e428783b */ /* 0x000e640000004200 */
[----:B------:R-:W2:Y:S03]  /*6090*/  MUFU.EX2 R212, R5 ;  /* 0x0000000500d47308 */ /* 0x000ea60000000800 */
[----:B------:R-:W-:Y:S01]  /*60a0*/  HMMA.16816.F32 R64, R16, R48, RZ ;  /* 0x000000301040723c */ /* 0x000fe200000018ff */
[----:B--2---:R-:W-:Y:S01]  /*60b0*/  F2FP.PACK_AB R11, R212, R248 ;  /* 0x000000f8d40b723e */ /* 0x004fe200000000ff */
[----:B------:R-:W-:-:S04]  /*60c0*/  FFMA.FTZ R5, R124, c[0x0][0x2d0], -R4 ;  /* 0x0000b4007c057a23 */ /* 0x000fc80000010804 */
[----:B------:R2:W3:Y:S02]  /*60d0*/  MUFU.EX2 R198, R5 ;  /* 0x0000000500c67308 */ /* 0x0004e40000000800 */
[C---:B------:R-:W-:Y:S01]  /*60e0*/  HMMA.16816.F32 R80, R8.reuse, R28, R24 ;  /* 0x0000001c0850723c */ /* 0x040fe20000001818 */
[----:B------:R-:W4:Y:S07]  /*60f0*/  LDSM.16.MT88.4 R24, [R228+0x800] ;  /* 0x00080000e418783b */ /* 0x000f2e0000004200 */
[----:B------:R-:W-:Y:S01]  /*6100*/  HMMA.16816.F32 R84, R8, R52, R56 ;  /* 0x000000340854723c */ /* 0x000fe20000001838 */
[----:B--2---:R-:W-:Y:S01]  /*6110*/  FFMA.FTZ R5, R125, c[0x0][0x2d0], -R4 ;  /* 0x0000b4007d057a23 */ /* 0x004fe20000010804 */
[----:B---3--:R-:W-:-:S06]  /*6120*/  MOV R125, R198 ;  /* 0x000000c6007d7202 */ /* 0x008fcc0000000f00 */
[-C--:B-1----:R-:W-:Y:S01]  /*6130*/  HMMA.16816.F32 R56, R16, R40.reuse, RZ ;  /* 0x000000281038723c */ /* 0x082fe200000018ff */
[----:B------:R1:W-:Y:S07]  /*6140*/  MUFU.EX2 R213, R5 ;  /* 0x0000000500d57308 */ /* 0x0003ee0000000800 */
[----:B------:R-:W-:Y:S08]  /*6150*/  HMMA.16816.F32 R60, R20, R40, RZ ;  /* 0x00000028143c723c */ /* 0x000ff000000018ff */
[----:B------:R-:W-:Y:S01]  /*6160*/  HMMA.16816.F32 R96, R8, R32, R64 ;  /* 0x000000200860723c */ /* 0x000fe20000001840 */
[----:B-1----:R-:W-:-:S04]  /*6170*/  FFMA.FTZ R5, R126, c[0x0][0x2d0], -R4 ;  /* 0x0000b4007e057a23 */ /* 0x002fc80000010804 */
[----:B------:R1:W-:Y:S03]  /*6180*/  MUFU.EX2 R126, R5 ;  /* 0x00000005007e7308 */ /* 0x0003e60000000800 */
[----:B------:R-:W-:Y:S08]  /*6190*/  HMMA.16816.F32 R100, R12, R32, R72 ;  /* 0x000000200c64723c */ /* 0x000ff00000001848 */
[----:B----4-:R-:W-:Y:S01]  /*61a0*/  HMMA.16816.F32 R104, R8, R24, R56 ;  /* 0x000000180868723c */ /* 0x010fe20000001838 */
[----:B-1----:R-:W-:-:S07]  /*61b0*/  FFMA.FTZ R5, R127, c[0x0][0x2d0], -R4 ;  /* 0x0000b4007f057a23 */ /* 0x002fce0000010804 */
[----:B------:R-:W-:Y:S01]  /*61c0*/  HMMA.16816.F32 R56, R16, R38, RZ ;  /* 0x000000261038723c */ /* 0x000fe200000018ff */
[----:B------:R1:W-:Y:S07]  /*61d0*/  MUFU.EX2 R198, R5 ;  /* 0x0000000500c67308 */ /* 0x0003ee0000000800 */
[----:B------:R-:W-:Y:S08]  /*61e0*/  HMMA.16816.F32 R108, R12, R24, R60 ;  /* 0x000000180c6c723c */ /* 0x000ff0000000183c */
[----:B------:R-:W-:Y:S01]  /*61f0*/  HMMA.16816.F32 R60, R16, R46, RZ ;  /* 0x0000002e103c723c */ /* 0x000fe200000018ff */
[----:B-1----:R-:W-:-:S04]  /*6200*/  FFMA.FTZ R5, R116, c[0x0][0x2d0], -R3 ;  /* 0x0000b40074057a23 */ /* 0x002fc80000010803 */
[----:B------:R1:W-:Y:S03]  /*6210*/  MUFU.EX2 R124, R5 ;  /* 0x00000005007c7308 */ /* 0x0003e60000000800 */
[----:B------:R-:W-:Y:S08]  /*6220*/  HMMA.16816.F32 R64, R8, R54, R56 ;  /* 0x000000360840723c */ /* 0x000ff00000001838 */
[----:B------:R-:W-:Y:S01]  /*6230*/  HMMA.16816.F32 R56, R16, R50, RZ ;  /* 0x000000321038723c */ /* 0x000fe200000018ff */
[----:B-1----:R-:W-:Y:S01]  /*6240*/  FFMA.FTZ R5, R117, c[0x0][0x2d0], -R3 ;  /* 0x0000b40075057a23 */ /* 0x002fe20000010803 */
[----:B------:R-:W-:-:S06]  /*6250*/  MOV R117, R215 ;  /* 0x000000d700757202 */ /* 0x000fcc0000000f00 */
[----:B------:R-:W-:Y:S08]  /*6260*/  HMMA.16816.F32 R16, R16, R42, RZ ;  /* 0x0000002a1010723c */ /* 0x000ff000000018ff */
[C---:B------:R-:W-:Y:S08]  /*6270*/  HMMA.16816.F32 R60, R8.reuse, R30, R60 ;  /* 0x0000001e083c723c */ /* 0x040ff0000000183c */
[C---:B------:R-:W-:Y:S08]  /*6280*/  HMMA.16816.F32 R56, R8.reuse, R34, R56 ;  /* 0x000000220838723c */ /* 0x040ff00000001838 */
[----:B------:R-:W-:Y:S01]  /*6290*/  HMMA.16816.F32 R92, R8, R26, R16 ;  /* 0x0000001a085c723c */ /* 0x000fe20000001810 */
[----:B------:R1:W2:Y:S01]  /*62a0*/  MUFU.EX2 R8, R5 ;  /* 0x0000000500087308 */ /* 0x0002a20000000800 */
[----:B------:R-:W3:Y:S06]  /*62b0*/  LDSM.16.MT88.4 R16, [R225+0x1000] ;  /* 0x00100000e110783b */ /* 0x000eec0000004200 */
[C---:B------:R-:W-:Y:S08]  /*62c0*/  HMMA.16816.F32 R44, R20.reuse, R46, RZ ;  /* 0x0000002e142c723c */ /* 0x040ff000000018ff */
[----:B------:R-:W-:Y:S01]  /*62d0*/  HMMA.16816.F32 R36, R20, R38, RZ ;  /* 0x000000261424723c */ /* 0x000fe200000018ff */
[----:B-1----:R-:W-:Y:S01]  /*62e0*/  FFMA.FTZ R5, R118, c[0x0][0x2d0], -R3 ;  /* 0x0000b40076057a23 */ /* 0x002fe20000010803 */
[----:B------:R-:W-:-:S03]  /*62f0*/  MOV R118, R214 ;  /* 0x000000d600767202 */ /* 0x000fc60000000f00 */
[----:B------:R1:W-:Y:S03]  /*6300*/  MUFU.EX2 R127, R5 ;  /* 0x00000005007f7308 */ /* 0x0003e60000000800 */
[C---:B------:R-:W-:Y:S08]  /*6310*/  HMMA.16816.F32 R48, R20.reuse, R50, RZ ;  /* 0x000000321430723c */ /* 0x040ff000000018ff */
[----:B------:R-:W-:Y:S01]  /*6320*/  HMMA.16816.F32 R20, R20, R42, RZ ;  /* 0x0000002a1414723c */ /* 0x000fe200000018ff */
[----:B-1----:R-:W-:Y:S01]  /*6330*/  FFMA.FTZ R5, R119, c[0x0][0x2d0], -R3 ;  /* 0x0000b40077057a23 */ /* 0x002fe20000010803 */
[----:B--2---:R-:W-:-:S06]  /*6340*/  MOV R119, R8 ;  /* 0x0000000800777202 */ /* 0x004fcc0000000f00 */
[C---:B------:R-:W-:Y:S01]  /*6350*/  HMMA.16816.F32 R28, R12.reuse, R30, R44 ;  /* 0x0000001e0c1c723c */ /* 0x040fe2000000182c */
[----:B------:R1:W2:Y:S07]  /*6360*/  MUFU.EX2 R199, R5 ;  /* 0x0000000500c77308 */ /* 0x0002ae0000000800 */
[C---:B------:R-:W-:Y:S08]  /*6370*/  HMMA.16816.F32 R36, R12.reuse, R54, R36 ;  /* 0x000000360c24723c */ /* 0x040ff00000001824 */
[----:B------:R-:W-:Y:S01]  /*6380*/  HMMA.16816.F32 R48, R12, R34, R48 ;  /* 0x000000220c30723c */ /* 0x000fe20000001830 */
[----:B-1----:R-:W-:-:S04]  /*6390*/  FFMA.FTZ R5, R120, c[0x0][0x2d0], -R2 ;  /* 0x0000b40078057a23 */ /* 0x002fc80000010802 */
[----:B------:R1:W-:Y:S03]  /*63a0*/  MUFU.EX2 R249, R5 ;  /* 0x0000000500f97308 */ /* 0x0003e60000000800 */
[----:B------:R-:W-:Y:S07]  /*63b0*/  HMMA.16816.F32 R20, R12, R26, R20 ;  /* 0x0000001a0c14723c */ /* 0x000fee0000001814 */
[----:B------:R-:W-:-:S02]  /*63c0*/  F2FP.PACK_AB R12, R213, R125 ;  /* 0x0000007dd50c723e */ /* 0x000fc400000000ff */
[----:B------:R-:W-:Y:S02]  /*63d0*/  F2FP.PACK_AB R13, R119, R124 ;  /* 0x0000007c770d723e */ /* 0x000fe400000000ff */
[----:B------:R-:W-:Y:S01]  /*63e0*/  F2FP.PACK_AB R14, R198, R126 ;  /* 0x0000007ec60e723e */ /* 0x000fe200000000ff */
[----:B-1----:R-:W-:Y:S01]  /*63f0*/  FFMA.FTZ R5, R121, c[0x0][0x2d0], -R2 ;  /* 0x0000b40079057a23 */ /* 0x002fe20000010802 */
[----:B--2---:R-:W-:-:S03]  /*6400*/  F2FP.PACK_AB R15, R199, R127 ;  /* 0x0000007fc70f723e */ /* 0x004fc600000000ff */
[----:B------:R1:W2:Y:S04]  /*6410*/  MUFU.EX2 R251, R5 ;  /* 0x0000000500fb7308 */ /* 0x0002a80000000800 */
[C---:B---3--:R-:W-:Y:S08]  /*6420*/  HMMA.16816.F32 R76, R12.reuse, R16, R76 ;  /* 0x000000100c4c723c */ /* 0x048ff0000000184c */
[----:B------:R-:W-:Y:S01]  /*6430*/  HMMA.16816.F32 R28, R12, R18, R28 ;  /* 0x000000120c1c723c */ /* 0x000fe2000000181c */
        /* <DEDUP_REMOVED lines=13> */
[----:B-1----:R-:W-:-:S06]  /*6510*/  FFMA.FTZ R5, R115, c[0x0][0x2d0], -R0 ;  /* 0x0000b40073057a23 */ /* 0x002fcc0000010800 */
[----:B------:R-:W1:Y:S02]  /*6520*/  MUFU.EX2 R120, R5 ;  /* 0x0000000500787308 */ /* 0x000e640000000800 */
[----:B-1----:R-:W-:Y:S01]  /*6530*/  F2FP.PACK_AB R11, R120, R211 ;  /* 0x000000d3780b723e */ /* 0x002fe200000000ff */
[----:B------:R-:W-:Y:S02]  /*6540*/  FFMA.FTZ R5, R140, c[0x0][0x2d0], -R4 ;  /* 0x0000b4008c057a23 */ /* 0x000fe40000010804 */
[----:B------:R-:W-:-:S04]  /*6550*/  FFMA.FTZ R140, R187, c[0x0][0x2d0], -R2 ;  /* 0x0000b400bb8c7a23 */ /* 0x000fc80000010802 */
[C---:B------:R-:W-:Y:S08]  /*6560*/  HMMA.16816.F32 R80, R8.reuse, R16, R80 ;  /* 0x000000100850723c */ /* 0x040ff00000001850 */
[----:B------:R-:W-:Y:S01]  /*6570*/  HMMA.16816.F32 R72, R8, R18, R60 ;  /* 0x000000120848723c */ /* 0x000fe2000000183c */
[----:B------:R-:W1:Y:S07]  /*6580*/  LDSM.16.MT88.4 R16, [R229+0x1000] ;  /* 0x00100000e510783b */ /* 0x000e6e0000004200 */
[-C--:B-1----:R-:W-:Y:S08]  /*6590*/  HMMA.16816.F32 R52, R12, R16.reuse, R88 ;  /* 0x000000100c34723c */ /* 0x082ff00000001858 */
[C---:B------:R-:W-:Y:S08]  /*65a0*/  HMMA.16816.F32 R44, R8.reuse, R16, R84 ;  /* 0x00000010082c723c */ /* 0x040ff00000001854 */
[-C--:B------:R-:W-:Y:S08]  /*65b0*/  HMMA.16816.F32 R40, R8, R18.reuse, R64 ;  /* 0x000000120828723c */ /* 0x080ff00000001840 */
[C---:B------:R-:W-:Y:S01]  /*65c0*/  HMMA.16816.F32 R24, R12.reuse, R18, R36 ;  /* 0x000000120c18723c */ /* 0x040fe20000001824 */
[----:B------:R-:W1:Y:S07]  /*65d0*/  LDSM.16.MT88.4 R16, [R226+0x1000] ;  /* 0x00100000e210783b */ /* 0x000e6e0000004200 */
[-C--:B-1----:R-:W-:Y:S07]  /*65e0*/  HMMA.16816.F32 R36, R12, R16.reuse, R100 ;  /* 0x000000100c24723c */ /* 0x082fee0000001864 */
[----:B------:R-:W-:Y:S01]  /*65f0*/  MOV R100, R248 ;  /* 0x000000f800647202 */ /* 0x000fe20000000f00 */
[----:B------:R-:W-:Y:S01]  /*6600*/  HMMA.16816.F32 R64, R8, R16, R96 ;  /* 0x000000100840723c */ /* 0x000fe20000001860 */
[----:B------:R-:W-:-:S02]  /*6610*/  MOV R103, R213 ;  /* 0x000000d500677202 */ /* 0x000fc40000000f00 */
[----:B------:R-:W-:Y:S02]  /*6620*/  MOV R101, R211 ;  /* 0x000000d300657202 */ /* 0x000fe40000000f00 */
[----:B------:R-:W-:Y:S02]  /*6630*/  MOV R102, R212 ;  /* 0x000000d400667202 */ /* 0x000fe40000000f00 */
[----:B------:R-:W-:Y:S01]  /*6640*/  MOV R99, R247 ;  /* 0x000000f700637202 */ /* 0x000fe20000000f00 */
[----:B------:R-:W-:Y:S01]  /*6650*/  HMMA.16816.F32 R60, R8, R18, R56 ;  /* 0x00000012083c723c */ /* 0x000fe20000001838 */
[----:B------:R1:W-:Y:S01]  /*6660*/  MUFU.EX2 R247, R5 ;  /* 0x0000000500f77308 */ /* 0x0003e20000000800 */
[----:B------:R-:W-:Y:S02]  /*6670*/  MOV R96, R221 ;  /* 0x000000dd00607202 */ /* 0x000fe40000000f00 */
[----:B------:R-:W-:Y:S02]  /*6680*/  MOV R97, R222 ;  /* 0x000000de00617202 */ /* 0x000fe40000000f00 */
[----:B------:R-:W-:-:S02]  /*6690*/  MOV R98, R223 ;  /* 0x000000df00627202 */ /* 0x000fc40000000f00 */
[----:B------:R-:W-:Y:S01]  /*66a0*/  HMMA.16816.F32 R48, R12, R18, R48 ;  /* 0x000000120c30723c */ /* 0x000fe20000001830 */
[----:B------:R-:W2:Y:S01]  /*66b0*/  LDSM.16.MT88.4 R16, [R228+0x1000] ;  /* 0x00100000e410783b */ /* 0x000ea20000004200 */
[--C-:B-1----:R-:W-:Y:S02]  /*66c0*/  FFMA.FTZ R5, R141, c[0x0][0x2d0], -R4.reuse ;  /* 0x0000b4008d057a23 */ /* 0x102fe40000010804 */
[--C-:B------:R-:W-:Y:S02]  /*66d0*/  FFMA.FTZ R141, R170, c[0x0][0x2d0], -R4.reuse ;  /* 0x0000b400aa8d7a23 */ /* 0x100fe40000010804 */
[----:B------:R1:W3:Y:S02]  /*66e0*/  MUFU.EX2 R248, R5 ;  /* 0x0000000500f87308 */ /* 0x0002e40000000800 */
[--C-:B-1----:R-:W-:Y:S02]  /*66f0*/  FFMA.FTZ R5, R142, c[0x0][0x2d0], -R4.reuse ;  /* 0x0000b4008e057a23 */ /* 0x102fe40000010804 */
[----:B------:R-:W-:-:S04]  /*6700*/  FFMA.FTZ R142, R169, c[0x0][0x2d0], -R4 ;  /* 0x0000b400a98e7a23 */ /* 0x000fc80000010804 */
[----:B------:R1:W-:Y:S01]  /*6710*/  MUFU.EX2 R250, R5 ;  /* 0x0000000500fa7308 */ /* 0x0003e20000000800 */
[----:B--2---:R-:W-:Y:S01]  /*6720*/  HMMA.16816.F32 R56, R8, R18, R92 ;  /* 0x000000120838723c */ /* 0x004fe2000000185c */
[----:B-1----:R-:W-:-:S07]  /*6730*/  FFMA.FTZ R5, R143, c[0x0][0x2d0], -R4 ;  /* 0x0000b4008f057a23 */ /* 0x002fce0000010804 */
[C---:B------:R-:W-:Y:S01]  /*6740*/  HMMA.16816.F32 R32, R12.reuse, R18, R20 ;  /* 0x000000120c20723c */ /* 0x040fe20000001814 */
[----:B------:R-:W-:Y:S01]  /*6750*/  FFMA.FTZ R143, R168, c[0x0][0x2d0], -R4 ;  /* 0x0000b400a88f7a23 */ /* 0x000fe20000010804 */
[----:B------:R1:W2:Y:S05]  /*6760*/  MUFU.EX2 R92, R5 ;  /* 0x00000005005c7308 */ /* 0x0002aa0000000800 */
[----:B------:R-:W-:Y:S01]  /*6770*/  MOV R23, R220 ;  /* 0x000000dc00177202 */ /* 0x000fe20000000f00 */
[----:B------:R-:W-:Y:S01]  /*6780*/  HMMA.16816.F32 R84, R12, R16, R108 ;  /* 0x000000100c54723c */ /* 0x000fe2000000186c */
[----:B------:R-:W-:Y:S02]  /*6790*/  MOV R21, R217 ;  /* 0x000000d900157202 */ /* 0x000fe40000000f00 */
[----:B------:R-:W-:-:S02]  /*67a0*/  MOV R22, R218 ;  /* 0x000000da00167202 */ /* 0x000fc40000000f00 */
[----:B------:R-:W-:Y:S02]  /*67b0*/  MOV R20, R116 ;  /* 0x0000007400147202 */ /* 0x000fe40000000f00 */
[----:B------:R-:W-:Y:S01]  /*67c0*/  MOV R116, R216 ;  /* 0x000000d800747202 */ /* 0x000fe20000000f00 */
[----:B------:R-:W-:Y:S01]  /*67d0*/  HMMA.16816.F32 R88, R8, R16, R104 ;  /* 0x000000100858723c */ /* 0x000fe20000001868 */
[----:B------:R-:W4:Y:S01]  /*67e0*/  LDSM.16.MT88.4 R16, [R225+0x1800] ;  /* 0x00180000e110783b */ /* 0x000f220000004200 */
[----:B---3--:R-:W-:Y:S01]  /*67f0*/  F2FP.PACK_AB R12, R248, R247 ;  /* 0x000000f7f80c723e */ /* 0x008fe200000000ff */
        /* <DEDUP_REMOVED lines=12> */
[----:B------:R-:W-:-:S04]  /*68c0*/  FFMA.FTZ R136, R159, c[0x0][0x2d0], -R0 ;  /* 0x0000b4009f887a23 */ /* 0x000fc80000010800 */
[----:B------:R1:W-:Y:S02]  /*68d0*/  MUFU.EX2 R213, R5 ;  /* 0x0000000500d57308 */ /* 0x0003e40000000800 */
[----:B----4-:R-:W-:Y:S01]  /*68e0*/  HMMA.16816.F32 R76, R12, R16, R76 ;  /* 0x000000100c4c723c */ /* 0x010fe2000000184c */
[--C-:B-1----:R-:W-:Y:S02]  /*68f0*/  FFMA.FTZ R5, R137, c[0x0][0x2d0], -R2.reuse ;  /* 0x0000b40089057a23 */ /* 0x102fe40000010802 */
[--C-:B------:R-:W-:Y:S01]  /*6900*/  FFMA.FTZ R137, R183, c[0x0][0x2d0], -R2.reuse ;  /* 0x0000b400b7897a23 */ /* 0x100fe20000010802 */
[----:B------:R-:W-:Y:S02]  /*6910*/  MOV R183, R100 ;  /* 0x0000006400b77202 */ /* 0x000fe40000000f00 */
[----:B------:R1:W2:Y:S02]  /*6920*/  MUFU.EX2 R215, R5 ;  /* 0x0000000500d77308 */ /* 0x0002a40000000800 */
[--C-:B-1----:R-:W-:Y:S01]  /*6930*/  FFMA.FTZ R5, R138, c[0x0][0x2d0], -R2.reuse ;  /* 0x0000b4008a057a23 */ /* 0x102fe20000010802 */
[----:B--2---:R-:W-:Y:S01]  /*6940*/  F2FP.PACK_AB R8, R215, R213 ;  /* 0x000000d5d708723e */ /* 0x004fe200000000ff */
[----:B------:R-:W-:-:S04]  /*6950*/  FFMA.FTZ R138, R185, c[0x0][0x2d0], -R2 ;  /* 0x0000b400b98a7a23 */ /* 0x000fc80000010802 */
[----:B------:R1:W-:Y:S01]  /*6960*/  MUFU.EX2 R217, R5 ;  /* 0x0000000500d97308 */ /* 0x0003e20000000800 */
[----:B------:R-:W-:Y:S02]  /*6970*/  FFMA.FTZ R185, R147, c[0x0][0x2d0], -R0 ;  /* 0x0000b40093b97a23 */ /* 0x000fe40000010800 */
[--C-:B-1----:R-:W-:Y:S02]  /*6980*/  FFMA.FTZ R5, R139, c[0x0][0x2d0], -R2.reuse ;  /* 0x0000b4008b057a23 */ /* 0x102fe40000010802 */
[----:B------:R-:W-:-:S03]  /*6990*/  FFMA.FTZ R139, R186, c[0x0][0x2d0], -R2 ;  /* 0x0000b400ba8b7a23 */ /* 0x000fc60000010802 */
        /* <DEDUP_REMOVED lines=12> */
[----:B------:R-:W-:-:S06]  /*6a60*/  FFMA.FTZ R5, R177, c[0x0][0x2d0], -R4 ;  /* 0x0000b400b1057a23 */ /* 0x000fcc0000010804 */
[C---:B------:R-:W-:Y:S08]  /*6a70*/  HMMA.16816.F32 R128, R8.reuse, R18, R72 ;  /* 0x000000120880723c */ /* 0x040ff00000001848 */
[----:B------:R-:W-:Y:S07]  /*6a80*/  HMMA.16816.F32 R132, R8, R16, R80 ;  /* 0x000000100884723c */ /* 0x000fee0000001850 */
[----:B------:R-:W-:Y:S01]  /*6a90*/  MOV R81, R127 ;  /* 0x0000007f00517202 */ /* 0x000fe20000000f00 */
[----:B------:R-:W-:Y:S01]  /*6aa0*/  HMMA.16816.F32 R72, R12, R18, R28 ;  /* 0x000000120c48723c */ /* 0x000fe2000000181c */
[----:B------:R-:W1:Y:S01]  /*6ab0*/  LDSM.16.MT88.4 R16, [R229+0x1800] ;  /* 0x00180000e510783b */ /* 0x000e620000004200 */
[----:B------:R-:W-:-:S02]  /*6ac0*/  MOV R80, R126 ;  /* 0x0000007e00507202 */ /* 0x000fc40000000f00 */
[----:B------:R-:W-:Y:S02]  /*6ad0*/  MOV R83, R121 ;  /* 0x0000007900537202 */ /* 0x000fe40000000f00 */
[----:B------:R-:W-:Y:S01]  /*6ae0*/  MOV R82, R120 ;  /* 0x0000007800527202 */ /* 0x000fe20000000f00 */
[--C-:B------:R-:W-:Y:S01]  /*6af0*/  FFMA.FTZ R29, R191, c[0x0][0x2d0], -R2.reuse ;  /* 0x0000b400bf1d7a23 */ /* 0x100fe20000010802 */
[----:B------:R-:W-:Y:S01]  /*6b00*/  MOV R31, R125 ;  /* 0x0000007d001f7202 */ /* 0x000fe20000000f00 */
[--C-:B------:R-:W-:Y:S01]  /*6b10*/  FFMA.FTZ R28, R190, c[0x0][0x2d0], -R2.reuse ;  /* 0x0000b400be1c7a23 */ /* 0x100fe20000010802 */
[----:B------:R-:W-:Y:S01]  /*6b20*/  MOV R30, R124 ;  /* 0x0000007c001e7202 */ /* 0x000fe20000000f00 */
[----:B------:R-:W-:Y:S01]  /*6b30*/  MUFU.EX2 R186, R29 ;  /* 0x0000001d00ba7308 */ /* 0x000fe20000000800 */
[-C--:B-1----:R-:W-:Y:S08]  /*6b40*/  HMMA.16816.F32 R124, R8, R16.reuse, R44 ;  /* 0x00000010087c723c */ /* 0x082ff0000000182c */
[----:B------:R-:W-:Y:S08]  /*6b50*/  HMMA.16816.F32 R52, R12, R16, R52 ;  /* 0x000000100c34723c */ /* 0x000ff00000001834 */
[-C--:B------:R-:W-:Y:S08]  /*6b60*/  HMMA.16816.F32 R120, R8, R18.reuse, R40 ;  /* 0x000000120878723c */ /* 0x080ff00000001828 */
[----:B------:R-:W-:Y:S01]  /*6b70*/  HMMA.16816.F32 R44, R12, R18, R24 ;  /* 0x000000120c2c723c */ /* 0x000fe20000001818 */
[----:B------:R-:W1:Y:S06]  /*6b80*/  LDSM.16.MT88.4 R16, [R226+0x1800] ;  /* 0x00180000e210783b */ /* 0x000e6c0000004200 */
[----:B------:R-:W-:-:S02]  /*6b90*/  FFMA.FTZ R27, R189, c[0x0][0x2d0], -R2 ;  /* 0x0000b400bd1b7a23 */ /* 0x000fc40000010802 */
[----:B------:R-:W-:Y:S02]  /*6ba0*/  FFMA.FTZ R26, R188, c[0x0][0x2d0], -R2 ;  /* 0x0000b400bc1a7a23 */ /* 0x000fe40000010802 */
[--C-:B------:R-:W-:Y:S01]  /*6bb0*/  FFMA.FTZ R25, R163, c[0x0][0x2d0], -R0.reuse ;  /* 0x0000b400a3197a23 */ /* 0x100fe20000010800 */
[----:B------:R-:W-:Y:S01]  /*6bc0*/  MOV R163, R23 ;  /* 0x0000001700a37202 */ /* 0x000fe20000000f00 */
[----:B------:R-:W-:Y:S01]  /*6bd0*/  FFMA.FTZ R24, R162, c[0x0][0x2d0], -R0 ;  /* 0x0000b400a2187a23 */ /* 0x000fe20000010800 */
[----:B------:R-:W-:Y:S01]  /*6be0*/  MOV R162, R22 ;  /* 0x0000001600a27202 */ /* 0x000fe20000000f00 */
[----:B------:R-:W-:Y:S08]  /*6bf0*/  MUFU.EX2 R188, R28 ;  /* 0x0000001c00bc7308 */ /* 0x000ff00000000800 */
[----:B------:R-:W-:Y:S08]  /*6c00*/  MUFU.EX2 R190, R27 ;  /* 0x0000001b00be7308 */ /* 0x000ff00000000800 */
[----:B------:R-:W-:Y:S08]  /*6c10*/  MUFU.EX2 R187, R25 ;  /* 0x0000001900bb7308 */ /* 0x000ff00000000800 */
[----:B------:R-:W-:Y:S01]  /*6c20*/  MUFU.EX2 R189, R24 ;  /* 0x0000001800bd7308 */ /* 0x000fe20000000800 */
[-C--:B-1----:R-:W-:Y:S08]  /*6c30*/  HMMA.16816.F32 R40, R12, R16.reuse, R36 ;  /* 0x000000100c28723c */ /* 0x082ff00000001824 */
[C---:B------:R-:W-:Y:S07]  /*6c40*/  HMMA.16816.F32 R112, R8.reuse, R16, R64 ;  /* 0x000000100870723c */ /* 0x040fee0000001840 */
[--C-:B------:R-:W-:Y:S01]  /*6c50*/  FFMA.FTZ R65, R174, c[0x0][0x2d0], -R4.reuse ;  /* 0x0000b400ae417a23 */ /* 0x100fe20000010804 */
[----:B------:R-:W-:Y:S01]  /*6c60*/  HMMA.16816.F32 R108, R8, R18, R60 ;  /* 0x00000012086c723c */ /* 0x000fe2000000183c */
[----:B------:R-:W-:Y:S01]  /*6c70*/  FFMA.FTZ R64, R173, c[0x0][0x2d0], -R4 ;  /* 0x0000b400ad407a23 */ /* 0x000fe20000010804 */
[----:B------:R-:W-:Y:S01]  /*6c80*/  MOV R173, R82 ;  /* 0x0000005200ad7202 */ /* 0x000fe20000000f00 */
[--C-:B------:R-:W-:Y:S01]  /*6c90*/  FFMA.FTZ R66, R151, c[0x0][0x2d0], -R3.reuse ;  /* 0x0000b40097427a23 */ /* 0x100fe20000010803 */
[----:B------:R-:W-:Y:S01]  /*6ca0*/  MOV R174, R83 ;  /* 0x0000005300ae7202 */ /* 0x000fe20000000f00 */
[----:B------:R-:W-:-:S02]  /*6cb0*/  FFMA.FTZ R67, R150, c[0x0][0x2d0], -R3 ;  /* 0x0000b40096437a23 */ /* 0x000fc40000010803 */
[--C-:B------:R-:W-:Y:S01]  /*6cc0*/  FFMA.FTZ R63, R172, c[0x0][0x2d0], -R4.reuse ;  /* 0x0000b400ac3f7a23 */ /* 0x100fe20000010804 */
[----:B------:R-:W-:Y:S01]  /*6cd0*/  HMMA.16816.F32 R48, R12, R18, R48 ;  /* 0x000000120c30723c */ /* 0x000fe20000001830 */
[----:B------:R-:W1:Y:S01]  /*6ce0*/  LDSM.16.MT88.4 R16, [R228+0x1800] ;  /* 0x00180000e410783b */ /* 0x000e620000004200 */
[----:B------:R-:W-:Y:S01]  /*6cf0*/  FFMA.FTZ R62, R171, c[0x0][0x2d0], -R4 ;  /* 0x0000b400ab3e7a23 */ /* 0x000fe20000010804 */
[----:B------:R-:W-:Y:S01]  /*6d00*/  MOV R171, R80 ;  /* 0x0000005000ab7202 */ /* 0x000fe20000000f00 */
[--C-:B------:R-:W-:Y:S01]  /*6d10*/  FFMA.FTZ R61, R153, c[0x0][0x2d0], -R3.reuse ;  /* 0x0000b400993d7a23 */ /* 0x100fe20000010803 */
[----:B------:R-:W-:Y:S01]  /*6d20*/  MOV R172, R81 ;  /* 0x0000005100ac7202 */ /* 0x000fe20000000f00 */
[----:B------:R-:W-:Y:S02]  /*6d30*/  FFMA.FTZ R60, R152, c[0x0][0x2d0], -R3 ;  /* 0x0000b400983c7a23 */ /* 0x000fe40000010803 */
[--C-:B------:R-:W-:Y:S01]  /*6d40*/  FFMA.FTZ R150, R182, c[0x0][0x2d0], -R2.reuse ;  /* 0x0000b400b6967a23 */ /* 0x100fe20000010802 */
[----:B------:R-:W-:Y:S01]  /*6d50*/  MOV R182, R99 ;  /* 0x0000006300b67202 */ /* 0x000fe20000000f00 */
[--C-:B------:R-:W-:Y:S01]  /*6d60*/  FFMA.FTZ R151, R181, c[0x0][0x2d0], -R2.reuse ;  /* 0x0000b400b5977a23 */ /* 0x100fe20000010802 */
[----:B------:R-:W-:Y:S01]  /*6d70*/  MOV R181, R98 ;  /* 0x0000006200b57202 */ /* 0x000fe20000000f00 */
[--C-:B------:R-:W-:Y:S01]  /*6d80*/  FFMA.FTZ R152, R180, c[0x0][0x2d0], -R2.reuse ;  /* 0x0000b400b4987a23 */ /* 0x100fe20000010802 */
[----:B------:R-:W-:Y:S01]  /*6d90*/  MOV R180, R97 ;  /* 0x0000006100b47202 */ /* 0x000fe20000000f00 */
[----:B------:R-:W-:Y:S01]  /*6da0*/  FFMA.FTZ R153, R179, c[0x0][0x2d0], -R2 ;  /* 0x0000b400b3997a23 */ /* 0x000fe20000010802 */
[----:B------:R-:W-:Y:S01]  /*6db0*/  MOV R179, R96 ;  /* 0x0000006000b37202 */ /* 0x000fe20000000f00 */
[--C-:B------:R-:W-:Y:S01]  /*6dc0*/  FFMA.FTZ R2, R160, c[0x0][0x2d0], -R0.reuse ;  /* 0x0000b400a0027a23 */ /* 0x100fe20000010800 */
[-C--:B-1----:R-:W-:Y:S07]  /*6dd0*/  HMMA.16816.F32 R104, R8, R16.reuse, R88 ;  /* 0x000000100868723c */ /* 0x082fee0000001858 */
[----:B------:R-:W-:Y:S01]  /*6de0*/  MOV R91, R92 ;  /* 0x0000005c005b7202 */ /* 0x000fe20000000f00 */
[----:B------:R-:W-:Y:S01]  /*6df0*/  HMMA.16816.F32 R36, R12, R16, R84 ;  /* 0x000000100c24723c */ /* 0x000fe20000001854 */
[----:B------:R-:W-:Y:S01]  /*6e00*/  MOV R90, R118 ;  /* 0x00000076005a7202 */ /* 0x000fe20000000f00 */
[--C-:B------:R-:W-:Y:S01]  /*6e10*/  FFMA.FTZ R118, R157, c[0x0][0x2d0], -R0.reuse ;  /* 0x0000b4009d767a23 */ /* 0x100fe20000010800 */
[----:B------:R-:W-:Y:S01]  /*6e20*/  MOV R89, R117 ;  /* 0x0000007500597202 */ /* 0x000fe20000000f00 */
[----:B------:R-:W-:Y:S01]  /*6e30*/  FFMA.FTZ R117, R156, c[0x0][0x2d0], -R0 ;  /* 0x0000b4009c757a23 */ /* 0x000fe20000010800 */
[----:B------:R-:W-:-:S02]  /*6e40*/  MOV R88, R116 ;  /* 0x0000007400587202 */ /* 0x000fc40000000f00 */
[----:B------:R-:W-:Y:S01]  /*6e50*/  MOV R17, R6 ;  /* 0x0000000600117202 */ /* 0x000fe20000000f00 */
[-C--:B------:R-:W-:Y:S01]  /*6e60*/  HMMA.16816.F32 R92, R8, R18.reuse, R56 ;  /* 0x00000012085c723c */ /* 0x080fe20000001838 */
[--C-:B------:R-:W-:Y:S01]  /*6e70*/  FFMA.FTZ R6, R178, c[0x0][0x2d0], -R4.reuse ;  /* 0x0000b400b2067a23 */ /* 0x100fe20000010804 */
[----:B------:R-:W-:Y:S02]  /*6e80*/  MOV R87, R101 ;  /* 0x0000006500577202 */ /* 0x000fe40000000f00 */
[----:B------:R-:W-:Y:S01]  /*6e90*/  MOV R16, R7 ;  /* 0x0000000700107202 */ /* 0x000fe20000000f00 */
[--C-:B------:R-:W-:Y:S01]  /*6ea0*/  FFMA.FTZ R7, R175, c[0x0][0x2d0], -R4.reuse ;  /* 0x0000b400af077a23 */ /* 0x100fe20000010804 */
[----:B------:R-:W-:Y:S01]  /*6eb0*/  MOV R101, R201 ;  /* 0x000000c900657202 */ /* 0x000fe20000000f00 */
[----:B------:R-:W-:Y:S01]  /*6ec0*/  FFMA.FTZ R8, R176, c[0x0][0x2d0], -R4 ;  /* 0x0000b400b0087a23 */ /* 0x000fe20000010804 */
[----:B------:R-:W-:Y:S01]  /*6ed0*/  MOV R59, R200 ;  /* 0x000000c8003b7202 */ /* 0x000fe20000000f00 */
[--C-:B------:R-:W-:Y:S01]  /*6ee0*/  FFMA.FTZ R9, R164, c[0x0][0x2d0], -R3.reuse ;  /* 0x0000b400a4097a23 */ /* 0x100fe20000010803 */
[----:B------:R1:W-:Y:S01]  /*6ef0*/  MUFU.EX2 R200, R5 ;  /* 0x0000000500c87308 */ /* 0x0003e20000000800 */
[----:B------:R-:W-:Y:S01]  /*6f00*/  MOV R84, R119 ;  /* 0x0000007700547202 */ /* 0x000fe20000000f00 */
[----:B------:R-:W-:Y:S01]  /*6f10*/  FFMA.FTZ R4, R165, c[0x0][0x2d0], -R3 ;  /* 0x0000b400a5047a23 */ /* 0x000fe20000010803 */
[----:B------:R-:W-:Y:S01]  /*6f20*/  MOV R58, R196 ;  /* 0x000000c4003a7202 */ /* 0x000fe20000000f00 */
[----:B------:R-:W-:Y:S01]  /*6f30*/  FFMA.FTZ R119, R158, c[0x0][0x2d0], -R0 ;  /* 0x0000b4009e777a23 */ /* 0x000fe20000010800 */
[----:B------:R-:W-:Y:S01]  /*6f40*/  MOV R86, R102 ;  /* 0x0000006600567202 */ /* 0x000fe20000000f00 */
[----:B------:R-:W-:Y:S01]  /*6f50*/  HMMA.16816.F32 R32, R12, R18, R32 ;  /* 0x000000120c20723c */ /* 0x000fe20000001820 */
[----:B------:R-:W-:Y:S01]  /*6f60*/  MOV R102, R199 ;  /* 0x000000c700667202 */ /* 0x000fe20000000f00 */
[----:B------:R2:W-:Y:S01]  /*6f70*/  MUFU.EX2 R201, R6 ;  /* 0x0000000600c97308 */ /* 0x0005e20000000800 */
[----:B------:R-:W-:Y:S01]  /*6f80*/  MOV R175, R20 ;  /* 0x0000001400af7202 */ /* 0x000fe20000000f00 */
[----:B------:R-:W-:Y:S01]  /*6f90*/  LDSM.16.MT88.4 R12, [R226+0x2000] ;  /* 0x00200000e20c783b */ /* 0x000fe20000004200 */
[----:B------:R-:W-:-:S02]  /*6fa0*/  MOV R157, R17 ;  /* 0x00000011009d7202 */ /* 0x000fc40000000f00 */
[----:B------:R-:W-:Y:S02]  /*6fb0*/  MOV R116, R197 ;  /* 0x000000c500747202 */ /* 0x000fe40000000f00 */
[----:B------:R-:W-:Y:S01]  /*6fc0*/  MOV R85, R103 ;  /* 0x0000006700557202 */ /* 0x000fe20000000f00 */
[--C-:B-1----:R-:W-:Y:S01]  /*6fd0*/  FFMA.FTZ R5, R166, c[0x0][0x2d0], -R3.reuse ;  /* 0x0000b400a6057a23 */ /* 0x102fe20000010803 */
[----:B------:R-:W-:Y:S01]  /*6fe0*/  MUFU.EX2 R199, R8 ;  /* 0x0000000800c77308 */ /* 0x000fe20000000800 */
[----:B------:R-:W-:Y:S02]  /*6ff0*/  MOV R103, R198 ;  /* 0x000000c600677202 */ /* 0x000fe40000000f00 */
[----:B------:R-:W-:Y:S02]  /*7000*/  MOV R165, R30 ;  /* 0x0000001e00a57202 */ /* 0x000fe40000000f00 */
[----:B------:R-:W-:Y:S01]  /*7010*/  MOV R164, R31 ;  /* 0x0000001f00a47202 */ /* 0x000fe20000000f00 */
[----:B--2---:R-:W-:-:S02]  /*7020*/  FFMA.FTZ R6, R167, c[0x0][0x2d0], -R3 ;  /* 0x0000b400a7067a23 */ /* 0x004fc40000010803 */
[----:B------:R1:W-:Y:S01]  /*7030*/  MUFU.EX2 R196, R5 ;  /* 0x0000000500c47308 */ /* 0x0003e20000000800 */
[----:B------:R-:W-:Y:S01]  /*7040*/  FFMA.FTZ R3, R161, c[0x0][0x2d0], -R0 ;  /* 0x0000b400a1037a23 */ /* 0x000fe20000010800 */
[----:B------:R-:W-:Y:S01]  /*7050*/  MOV R161, R21 ;  /* 0x0000001500a17202 */ /* 0x000fe20000000f00 */
[----:B------:R-:W-:Y:S01]  /*7060*/  FADD.FTZ R0, R207, R206 ;  /* 0x000000cecf007221 */ /* 0x000fe20000010000 */
[----:B------:R-:W-:Y:S01]  /*7070*/  MOV R206, R16 ;  /* 0x0000001000ce7202 */ /* 0x000fe20000000f00 */
[----:B------:R-:W2:Y:S01]  /*7080*/  LDSM.16.MT88.4 R20, [R225+0x2000] ;  /* 0x00200000e114783b */ /* 0x000ea20000004200 */
[----:B------:R-:W-:Y:S01]  /*7090*/  MOV R207, R116 ;  /* 0x0000007400cf7202 */ /* 0x000fe20000000f00 */
[----:B------:R-:W-:Y:S01]  /*70a0*/  FADD.FTZ R116, R202, R192 ;  /* 0x000000c0ca747221 */ /* 0x000fe20000010000 */
[----:B------:R3:W4:Y:S01]  /*70b0*/  MUFU.EX2 R197, R6 ;  /* 0x0000000600c57308 */ /* 0x0007220000000800 */
[----:B------:R-:W2:Y:S01]  /*70c0*/  LDSM.16.MT88.4 R16, [R229+0x2000] ;  /* 0x00200000e510783b */ /* 0x000ea20000004200 */
[----:B------:R-:W-:Y:S01]  /*70d0*/  MOV R178, R101 ;  /* 0x0000006500b27202 */ /* 0x000fe20000000f00 */
[----:B------:R-:W-:Y:S01]  /*70e0*/  FADD.FTZ R0, R208, R0 ;  /* 0x00000000d0007221 */ /* 0x000fe20000010000 */
[----:B------:R-:W-:-:S02]  /*70f0*/  MOV R177, R102 ;  /* 0x0000006600b17202 */ /* 0x000fc40000000f00 */
[----:B------:R-:W-:Y:S01]  /*7100*/  MOV R176, R103 ;  /* 0x0000006700b07202 */ /* 0x000fe20000000f00 */
[----:B-1----:R-:W-:Y:S01]  /*7110*/  FADD.FTZ R5, R204, R195 ;  /* 0x000000c3cc057221 */ /* 0x002fe20000010000 */
[----:B------:R-:W1:Y:S01]  /*7120*/  MUFU.EX2 R198, R7 ;  /* 0x0000000700c67308 */ /* 0x000e620000000800 */
[----:B------:R-:W-:Y:S02]  /*7130*/  MOV R156, R58 ;  /* 0x0000003a009c7202 */ /* 0x000fe40000000f00 */
[----:B------:R-:W-:Y:S01]  /*7140*/  FADD.FTZ R30, R205, R5 ;  /* 0x00000005cd1e7221 */ /* 0x000fe20000010000 */
[----:B------:R-:W-:Y:S02]  /*7150*/  MOV R147, R59 ;  /* 0x0000003b00937202 */ /* 0x000fe40000000f00 */
[----:B------:R-:W-:Y:S01]  /*7160*/  MOV R158, R88 ;  /* 0x00000058009e7202 */ /* 0x000fe20000000f00 */
[----:B---3--:R-:W-:Y:S01]  /*7170*/  FADD.FTZ R6, R194, R193 ;  /* 0x000000c1c2067221 */ /* 0x008fe20000010000 */
[----:B------:R3:W-:Y:S01]  /*7180*/  MUFU.EX2 R195, R9 ;  /* 0x0000000900c37308 */ /* 0x0007e20000000800 */
[----:B----4-:R-:W-:-:S02]  /*7190*/  F2FP.PACK_AB R5, R196, R197 ;  /* 0x000000c5c405723e */ /* 0x010fc400000000ff */
[----:B------:R-:W-:Y:S01]  /*71a0*/  FADD.FTZ R31, R203, R6 ;  /* 0x00000006cb1f7221 */ /* 0x000fe20000010000 */
[----:B------:R-:W-:Y:S02]  /*71b0*/  MOV R159, R89 ;  /* 0x00000059009f7202 */ /* 0x000fe40000000f00 */
[----:B------:R-:W-:Y:S02]  /*71c0*/  MOV R160, R90 ;  /* 0x0000005a00a07202 */ /* 0x000fe40000000f00 */
[----:B------:R4:W2:Y:S01]  /*71d0*/  MUFU.EX2 R194, R4 ;  /* 0x0000000400c27308 */ /* 0x0008a20000000800 */
[----:B-1----:R-:W-:Y:S02]  /*71e0*/  F2FP.PACK_AB R6, R198, R199 ;  /* 0x000000c7c606723e */ /* 0x002fe400000000ff */
[----:B------:R-:W-:Y:S02]  /*71f0*/  MOV R169, R91 ;  /* 0x0000005b00a97202 */ /* 0x000fe40000000f00 */
[----:B------:R-:W-:-:S02]  /*7200*/  MOV R168, R84 ;  /* 0x0000005400a87202 */ /* 0x000fc40000000f00 */
[----:B------:R-:W-:Y:S01]  /*7210*/  MOV R167, R85 ;  /* 0x0000005500a77202 */ /* 0x000fe20000000f00 */
[----:B---3--:R-:W1:Y:S01]  /*7220*/  LDSM.16.MT88.4 R8, [R228+0x2000] ;  /* 0x00200000e408783b */ /* 0x008e620000004200 */
[----:B------:R-:W3:Y:S01]  /*7230*/  MUFU.EX2 R192, R26 ;  /* 0x0000001a00c07308 */ /* 0x000ee20000000800 */
[----:B------:R-:W-:Y:S02]  /*7240*/  MOV R166, R86 ;  /* 0x0000005600a67202 */ /* 0x000fe40000000f00 */
[----:B------:R-:W-:Y:S02]  /*7250*/  MOV R170, R87 ;  /* 0x0000005700aa7202 */ /* 0x000fe40000000f00 */
[----:B----4-:R-:W-:-:S03]  /*7260*/  F2FP.PACK_AB R4, R200, R201 ;  /* 0x000000c9c804723e */ /* 0x010fc600000000ff */
[----:B------:R4:W-:Y:S01]  /*7270*/  MUFU.EX2 R191, R3 ;  /* 0x0000000300bf7308 */ /* 0x0009e20000000800 */
[----:B--2---:R-:W-:-:S07]  /*7280*/  F2FP.PACK_AB R7, R195, R194 ;  /* 0x000000c2c307723e */ /* 0x004fce00000000ff */
[----:B------:R2:W1:Y:S01]  /*7290*/  MUFU.EX2 R193, R2 ;  /* 0x0000000200c17308 */ /* 0x0004620000000800 */
[----:B------:R-:W-:Y:S01]  /*72a0*/  HMMA.16816.F32 R100, R4, R20, R76 ;  /* 0x000000140464723c */ /* 0x000fe2000000184c */
[----:B----4-:R-:W-:-:S07]  /*72b0*/  FADD.FTZ R3, R207, R0 ;  /* 0x00000000cf037221 */ /* 0x010fce0000010000 */
[C---:B------:R-:W-:Y:S01]  /*72c0*/  HMMA.16816.F32 R96, R4.reuse, R22, R72 ;  /* 0x000000160460723c */ /* 0x040fe20000001848 */
[----:B------:R-:W-:Y:S01]  /*72d0*/  FADD.FTZ R0, R210, R31 ;  /* 0x0000001fd2007221 */ /* 0x000fe20000010000 */
[----:B------:R-:W-:Y:S02]  /*72e0*/  MOV R207, R206 ;  /* 0x000000ce00cf7202 */ /* 0x000fe40000000f00 */
[----:B------:R-:W-:Y:S02]  /*72f0*/  MOV R206, R147 ;  /* 0x0000009300ce7202 */ /* 0x000fe40000000f00 */
[----:B------:R-:W-:Y:S02]  /*7300*/  MOV R147, R156 ;  /* 0x0000009c00937202 */ /* 0x000fe40000000f00 */
[C---:B------:R-:W-:Y:S01]  /*7310*/  HMMA.16816.F32 R88, R4.reuse, R16, R52 ;  /* 0x000000100458723c */ /* 0x040fe20000001834 */
[----:B--2---:R-:W-:Y:S01]  /*7320*/  FADD.FTZ R2, R219, R30 ;  /* 0x0000001edb027221 */ /* 0x004fe20000010000 */
[----:B------:R-:W-:Y:S01]  /*7330*/  MOV R156, R224 ;  /* 0x000000e0009c7202 */ /* 0x000fe20000000f00 */
[----:B------:R-:W-:Y:S01]  /*7340*/  FADD.FTZ R24, R209, R116 ;  /* 0x00000074d1187221 */ /* 0x000fe20000010000 */
[----:B------:R-:W-:Y:S01]  /*7350*/  MUFU.EX2 R119, R119 ;  /* 0x0000007700777308 */ /* 0x000fe20000000800 */
[----:B------:R2:W5:Y:S03]  /*7360*/  LDL.LU R224, [R1+0xa0] ;  /* 0x0000a00001e07983 */ /* 0x0005660000300800 */
[C---:B------:R-:W-:Y:S08]  /*7370*/  HMMA.16816.F32 R84, R4.reuse, R18, R44 ;  /* 0x000000120454723c */ /* 0x040ff0000000182c */
[C---:B------:R-:W-:Y:S08]  /*7380*/  HMMA.16816.F32 R80, R4.reuse, R12, R40 ;  /* 0x0000000c0450723c */ /* 0x040ff00000001828 */
[C---:B------:R-:W-:Y:S08]  /*7390*/  HMMA.16816.F32 R76, R4.reuse, R14, R48 ;  /* 0x0000000e044c723c */ /* 0x040ff00000001830 */
[C---:B-1----:R-:W-:Y:S08]  /*73a0*/  HMMA.16816.F32 R72, R4.reuse, R8, R36 ;  /* 0x000000080448723c */ /* 0x042ff00000001824 */
[----:B------:R-:W-:Y:S07]  /*73b0*/  HMMA.16816.F32 R56, R4, R10, R32 ;  /* 0x0000000a0438723c */ /* 0x000fee0000001820 */
[----:B------:R-:W-:-:S02]  /*73c0*/  F2FP.PACK_AB R4, R188, R186 ;  /* 0x000000babc04723e */ /* 0x000fc400000000ff */
[----:B---3--:R-:W-:Y:S02]  /*73d0*/  F2FP.PACK_AB R6, R192, R190 ;  /* 0x000000bec006723e */ /* 0x008fe400000000ff */
[----:B------:R-:W-:Y:S02]  /*73e0*/  F2FP.PACK_AB R5, R189, R187 ;  /* 0x000000bbbd05723e */ /* 0x000fe400000000ff */
[----:B------:R-:W-:-:S07]  /*73f0*/  F2FP.PACK_AB R7, R193, R191 ;  /* 0x000000bfc107723e */ /* 0x000fce00000000ff */
[C---:B------:R-:W-:Y:S08]  /*7400*/  HMMA.16816.F32 R52, R4.reuse, R20, R132 ;  /* 0x000000140434723c */ /* 0x040ff00000001884 */
[C---:B------:R-:W-:Y:S01]  /*7410*/  HMMA.16816.F32 R48, R4.reuse, R22, R128 ;  /* 0x000000160430723c */ /* 0x040fe20000001880 */
[----:B------:R-:W1:Y:S07]  /*7420*/  LDSM.16.MT88.4 R20, [R225+0x2800] ;  /* 0x00280000e114783b */ /* 0x000e6e0000004200 */
[C---:B------:R-:W-:Y:S08]  /*7430*/  HMMA.16816.F32 R40, R4.reuse, R16, R124 ;  /* 0x000000100428723c */ /* 0x040ff0000000187c */
[C---:B------:R-:W-:Y:S01]  /*7440*/  HMMA.16816.F32 R36, R4.reuse, R18, R120 ;  /* 0x000000120424723c */ /* 0x040fe20000001878 */
[----:B------:R-:W3:Y:S07]  /*7450*/  LDSM.16.MT88.4 R16, [R229+0x2800] ;  /* 0x00280000e510783b */ /* 0x000eee0000004200 */
[C---:B------:R-:W-:Y:S08]  /*7460*/  HMMA.16816.F32 R32, R4.reuse, R12, R112 ;  /* 0x0000000c0420723c */ /* 0x040ff00000001870 */
[C---:B------:R-:W-:Y:S01]  /*7470*/  HMMA.16816.F32 R28, R4.reuse, R14, R108 ;  /* 0x0000000e041c723c */ /* 0x040fe2000000186c */
[----:B------:R-:W4:Y:S07]  /*7480*/  LDSM.16.MT88.4 R12, [R226+0x2800] ;  /* 0x00280000e20c783b */ /* 0x000f2e0000004200 */
[C---:B------:R-:W-:Y:S08]  /*7490*/  HMMA.16816.F32 R104, R4.reuse, R8, R104 ;  /* 0x000000080468723c */ /* 0x040ff00000001868 */
[----:B------:R-:W-:Y:S01]  /*74a0*/  HMMA.16816.F32 R44, R4, R10, R92 ;  /* 0x0000000a042c723c */ /* 0x000fe2000000185c */
[----:B------:R-:W1:Y:S01]  /*74b0*/  LDSM.16.MT88.4 R8, [R228+0x2800] ;  /* 0x00280000e408783b */ /* 0x000e620000004200 */
[----:B------:R-:W-:Y:S08]  /*74c0*/  MUFU.EX2 R112, R65 ;  /* 0x0000004100707308 */ /* 0x000ff00000000800 */
[----:B------:R-:W-:Y:S08]  /*74d0*/  MUFU.EX2 R110, R64 ;  /* 0x00000040006e7308 */ /* 0x000ff00000000800 */
[----:B------:R-:W-:Y:S08]  /*74e0*/  MUFU.EX2 R111, R63 ;  /* 0x0000003f006f7308 */ /* 0x000ff00000000800 */
[----:B------:R-:W-:Y:S08]  /*74f0*/  MUFU.EX2 R113, R62 ;  /* 0x0000003e00717308 */ /* 0x000ff00000000800 */
[----:B------:R-:W-:Y:S08]  /*7500*/  MUFU.EX2 R108, R61 ;  /* 0x0000003d006c7308 */ /* 0x000ff00000000800 */
[----:B------:R-:W1:Y:S08]  /*7510*/  MUFU.EX2 R109, R60 ;  /* 0x0000003c006d7308 */ /* 0x000e700000000800 */
[----:B------:R-:W-:Y:S08]  /*7520*/  MUFU.EX2 R92, R66 ;  /* 0x00000042005c7308 */ /* 0x000ff00000000800 */
[----:B------:R-:W2:Y:S01]  /*7530*/  MUFU.EX2 R93, R67 ;  /* 0x00000043005d7308 */ /* 0x000ea20000000800 */
[----:B------:R-:W-:Y:S01]  /*7540*/  FADD.FTZ R4, R156, R24 ;  /* 0x000000189c047221 */ /* 0x000fe20000010000 */
[----:B-1----:R-:W-:-:S02]  /*7550*/  F2FP.PACK_AB R5, R109, R108 ;  /* 0x0000006c6d05723e */ /* 0x002fc400000000ff */
[----:B------:R-:W-:Y:S01]  /*7560*/  F2FP.PACK_AB R6, R113, R111 ;  /* 0x0000006f7106723e */ /* 0x000fe200000000ff */
[----:B------:R-:W-:-:S03]  /*7570*/  FADD.FTZ R24, R160, R4 ;  /* 0x00000004a0187221 */ /* 0x000fc60000010000 */
[----:B------:R-:W-:Y:S01]  /*7580*/  MUFU.EX2 R63, R140 ;  /* 0x0000008c003f7308 */ /* 0x000fe20000000800 */
[----:B------:R-:W-:-:S07]  /*7590*/  F2FP.PACK_AB R4, R110, R112 ;  /* 0x000000706e04723e */ /* 0x000fce00000000ff */
[----:B------:R-:W-:Y:S01]  /*75a0*/  MUFU.EX2 R65, R139 ;  /* 0x0000008b00417308 */ /* 0x000fe20000000800 */
[----:B--2---:R-:W-:-:S07]  /*75b0*/  F2FP.PACK_AB R7, R93, R92 ;  /* 0x0000005c5d07723e */ /* 0x004fce00000000ff */
[----:B------:R-:W-:Y:S08]  /*75c0*/  MUFU.EX2 R66, R138 ;  /* 0x0000008a00427308 */ /* 0x000ff00000000800 */
[----:B------:R-:W1:Y:S08]  /*75d0*/  MUFU.EX2 R67, R137 ;  /* 0x0000008900437308 */ /* 0x000e700000000800 */
[----:B------:R-:W2:Y:S08]  /*75e0*/  MUFU.EX2 R64, R136 ;  /* 0x0000008800407308 */ /* 0x000eb00000000800 */
[----:B------:R-:W-:Y:S08]  /*75f0*/  MUFU.EX2 R118, R118 ;  /* 0x0000007600767308 */ /* 0x000ff00000000800 */
[----:B------:R-:W1:Y:S01]  /*7600*/  MUFU.EX2 R117, R117 ;  /* 0x0000007500757308 */ /* 0x000e620000000800 */
[----:B------:R-:W-:Y:S01]  /*7610*/  HMMA.16816.F32 R100, R4, R20, R100 ;  /* 0x000000140464723c */ /* 0x000fe20000001864 */
[----:B------:R-:W-:-:S02]  /*7620*/  FADD.FTZ R2, R206, R2 ;  /* 0x00000002ce027221 */ /* 0x000fc40000010000 */
[----:B------:R-:W-:Y:S02]  /*7630*/  FADD.FTZ R0, R147, R0 ;  /* 0x0000000093007221 */ /* 0x000fe40000010000 */
[----:B------:R-:W-:Y:S01]  /*7640*/  FADD.FTZ R3, R207, R3 ;  /* 0x00000003cf037221 */ /* 0x000fe20000010000 */
[----:B------:R-:W-:Y:S02]  /*7650*/  MOV R210, R172 ;  /* 0x000000ac00d27202 */ /* 0x000fe40000000f00 */
[C---:B------:R-:W-:Y:S08]  /*7660*/  HMMA.16816.F32 R96, R4.reuse, R22, R96 ;  /* 0x000000160460723c */ /* 0x040ff00000001860 */
[C---:B---3--:R-:W-:Y:S08]  /*7670*/  HMMA.16816.F32 R88, R4.reuse, R16, R88 ;  /* 0x000000100458723c */ /* 0x048ff00000001858 */
[C---:B------:R-:W-:Y:S08]  /*7680*/  HMMA.16816.F32 R84, R4.reuse, R18, R84 ;  /* 0x000000120454723c */ /* 0x040ff00000001854 */
[C---:B----4-:R-:W-:Y:S08]  /*7690*/  HMMA.16816.F32 R80, R4.reuse, R12, R80 ;  /* 0x0000000c0450723c */ /* 0x050ff00000001850 */
[C---:B------:R-:W-:Y:S08]  /*76a0*/  HMMA.16816.F32 R76, R4.reuse, R14, R76 ;  /* 0x0000000e044c723c */ /* 0x040ff0000000184c */
[C---:B------:R-:W-:Y:S08]  /*76b0*/  HMMA.16816.F32 R72, R4.reuse, R8, R72 ;  /* 0x000000080448723c */ /* 0x040ff00000001848 */
[----:B------:R-:W-:Y:S01]  /*76c0*/  HMMA.16816.F32 R56, R4, R10, R56 ;  /* 0x0000000a0438723c */ /* 0x000fe20000001838 */
[----:B------:R-:W-:-:S02]  /*76d0*/  MOV R219, R174 ;  /* 0x000000ae00db7202 */ /* 0x000fc40000000f00 */
[----:B------:R-:W-:Y:S02]  /*76e0*/  MOV R205, R177 ;  /* 0x000000b100cd7202 */ /* 0x000fe40000000f00 */
[----:B------:R-:W-:Y:S02]  /*76f0*/  MOV R208, R178 ;  /* 0x000000b200d07202 */ /* 0x000fe40000000f00 */
[----:B------:R-:W-:Y:S01]  /*7700*/  MOV R116, R171 ;  /* 0x000000ab00747202 */ /* 0x000fe20000000f00 */
[----:B------:R-:W-:Y:S01]  /*7710*/  FADD.FTZ R4, R179, R24 ;  /* 0x00000018b3047221 */ /* 0x000fe20000010000 */
[----:B-1----:R-:W-:Y:S02]  /*7720*/  F2FP.PACK_AB R6, R67, R66 ;  /* 0x000000424306723e */ /* 0x002fe400000000ff */
[----:B------:R-:W-:Y:S01]  /*7730*/  MOV R203, R176 ;  /* 0x000000b000cb7202 */ /* 0x000fe20000000f00 */
[----:B------:R-:W-:Y:S01]  /*7740*/  FADD.FTZ R24, R183, R4 ;  /* 0x00000004b7187221 */ /* 0x000fe20000010000 */
[----:B------:R-:W-:-:S02]  /*7750*/  F2FP.PACK_AB R4, R65, R63 ;  /* 0x0000003f4104723e */ /* 0x000fc400000000ff */
[----:B------:R-:W-:Y:S02]  /*7760*/  MOV R202, R175 ;  /* 0x000000af00ca7202 */ /* 0x000fe40000000f00 */
[----:B------:R-:W-:Y:S01]  /*7770*/  MOV R204, R170 ;  /* 0x000000aa00cc7202 */ /* 0x000fe20000000f00 */
[----:B------:R-:W-:Y:S01]  /*7780*/  MUFU.EX2 R62, R141 ;  /* 0x0000008d003e7308 */ /* 0x000fe20000000800 */
[----:B--2---:R-:W-:Y:S01]  /*7790*/  F2FP.PACK_AB R5, R119, R64 ;  /* 0x000000407705723e */ /* 0x004fe200000000ff */
[----:B------:R-:W-:Y:S01]  /*77a0*/  LDSM.16.MT88.4 R136, [R226+0x3000] ;  /* 0x00300000e288783b */ /* 0x000fe20000004200 */
[----:B------:R-:W-:-:S07]  /*77b0*/  F2FP.PACK_AB R7, R117, R118 ;  /* 0x000000767507723e */ /* 0x000fce00000000ff */
        /* <DEDUP_REMOVED lines=8> */
[----:B------:R-:W-:-:S02]  /*7840*/  FADD.FTZ R2, R158, R2 ;  /* 0x000000029e027221 */ /* 0x000fc40000010000 */
[----:B------:R-:W-:Y:S02]  /*7850*/  FADD.FTZ R0, R159, R0 ;  /* 0x000000009f007221 */ /* 0x000fe40000010000 */
[----:B------:R-:W-:Y:S01]  /*7860*/  FADD.FTZ R3, R157, R3 ;  /* 0x000000039d037221 */ /* 0x000fe20000010000 */
[----:B------:R-:W-:Y:S01]  /*7870*/  MOV R207, R173 ;  /* 0x000000ad00cf7202 */ /* 0x000fe20000000f00 */
[----:B------:R-:W-:Y:S01]  /*7880*/  FADD.FTZ R4, R166, R24 ;  /* 0x00000018a6047221 */ /* 0x000fe20000010000 */
[----:B------:R-:W-:Y:S01]  /*7890*/  MOV R9, c[0x0][0x2ac] ;  /* 0x0000ab0000097a02 */ /* 0x000fe20000000f00 */
[----:B------:R-:W2:Y:S01]  /*78a0*/  LDL R24, [R1+0x5c] ;  /* 0x00005c0001187983 */ /* 0x000ea20000100800 */
[----:B------:R-:W-:Y:S02]  /*78b0*/  FADD.FTZ R2, R162, R2 ;  /* 0x00000002a2027221 */ /* 0x000fe40000010000 */
[----:B------:R-:W-:Y:S01]  /*78c0*/  FADD.FTZ R0, R163, R0 ;  /* 0x00000000a3007221 */ /* 0x000fe20000010000 */
[----:B------:R-:W-:Y:S01]  /*78d0*/  MOV R206, R169 ;  /* 0x000000a900ce7202 */ /* 0x000fe20000000f00 */
[----:B------:R-:W-:Y:S01]  /*78e0*/  FADD.FTZ R2, R181, R2 ;  /* 0x00000002b5027221 */ /* 0x000fe20000010000 */
[----:B------:R-:W-:Y:S01]  /*78f0*/  MUFU.EX2 R26, R145 ;  /* 0x00000091001a7308 */ /* 0x000fe20000000800 */
[----:B------:R-:W-:Y:S01]  /*7900*/  FADD.FTZ R0, R182, R0 ;  /* 0x00000000b6007221 */ /* 0x000fe20000010000 */
[----:B------:R-:W1:Y:S01]  /*7910*/  LDSM.16.MT88.4 R156, [R225+0x3000] ;  /* 0x00300000e19c783b */ /* 0x000e620000004200 */
[----:B------:R-:W-:-:S02]  /*7920*/  FADD.FTZ R2, R165, R2 ;  /* 0x00000002a5027221 */ /* 0x000fc40000010000 */
[----:B------:R-:W-:Y:S01]  /*7930*/  FADD.FTZ R3, R161, R3 ;  /* 0x00000003a1037221 */ /* 0x000fe20000010000 */
[----:B------:R-:W-:Y:S01]  /*7940*/  LDSM.16.MT88.4 R12, [R228+0x3000] ;  /* 0x00300000e40c783b */ /* 0x000fe20000004200 */
        /* <DEDUP_REMOVED lines=11> */
[----:B------:R-:W-:Y:S02]  /*7a00*/  IMAD R9, R9, c[0x0][0x1d0], RZ ;  /* 0x0000740009097a24 */ /* 0x000fe400078e02ff */
        /* <DEDUP_REMOVED lines=20> */
[----:B------:R-:W-:Y:S01]  /*7b50*/  MUFU.EX2 R20, R150 ;  /* 0x0000009600147308 */ /* 0x000fe20000000800 */
[----:B------:R-:W-:-:S02]  /*7b60*/  FADD.FTZ R4, R63, R4 ;  /* 0x000000043f047221 */ /* 0x000fc40000010000 */
[----:B------:R-:W-:Y:S02]  /*7b70*/  FADD.FTZ R5, R193, R5 ;  /* 0x00000005c1057221 */ /* 0x000fe40000010000 */
[----:B------:R-:W-:Y:S02]  /*7b80*/  FADD.FTZ R4, R65, R4 ;  /* 0x0000000441047221 */ /* 0x000fe40000010000 */
[----:B------:R-:W-:Y:S01]  /*7b90*/  FADD.FTZ R5, R64, R5 ;  /* 0x0000000540057221 */ /* 0x000fe20000010000 */
[----:B------:R-:W-:Y:S01]  /*7ba0*/  MUFU.EX2 R18, R151 ;  /* 0x0000009700127308 */ /* 0x000fe20000000800 */
[----:B------:R-:W-:Y:S02]  /*7bb0*/  FADD.FTZ R4, R66, R4 ;  /* 0x0000000442047221 */ /* 0x000fe40000010000 */
[----:B------:R-:W-:-:S05]  /*7bc0*/  FADD.FTZ R5, R119, R5 ;  /* 0x0000000577057221 */ /* 0x000fca0000010000 */
[----:B------:R-:W-:Y:S01]  /*7bd0*/  MUFU.EX2 R17, R154 ;  /* 0x0000009a00117308 */ /* 0x000fe20000000800 */
[----:B------:R-:W-:-:S07]  /*7be0*/  FADD.FTZ R5, R118, R5 ;  /* 0x0000000576057221 */ /* 0x000fce0000010000 */
[----:B------:R-:W3:Y:S08]  /*7bf0*/  MUFU.EX2 R61, R142 ;  /* 0x0000008e003d7308 */ /* 0x000ef00000000800 */
[----:B------:R-:W4:Y:S08]  /*7c00*/  MUFU.EX2 R25, R146 ;  /* 0x0000009200197308 */ /* 0x000f300000000800 */
[----:B------:R-:W-:Y:S08]  /*7c10*/  MUFU.EX2 R16, R155 ;  /* 0x0000009b00107308 */ /* 0x000ff00000000800 */
[----:B------:R-:W-:Y:S08]  /*7c20*/  MUFU.EX2 R60, R143 ;  /* 0x0000008f003c7308 */ /* 0x000ff00000000800 */
[----:B------:R-:W-:Y:S08]  /*7c30*/  MUFU.EX2 R23, R148 ;  /* 0x0000009400177308 */ /* 0x000ff00000000800 */
[----:B------:R1:W1:Y:S08]  /*7c40*/  MUFU.EX2 R27, R144 ;  /* 0x00000090001b7308 */ /* 0x0002700000000800 */
[----:B------:R-:W-:Y:S01]  /*7c50*/  MUFU.EX2 R11, R184 ;  /* 0x000000b8000b7308 */ /* 0x000fe20000000800 */
[----:B-1----:R-:W1:Y:S07]  /*7c60*/  LDSM.16.MT88.4 R144, [R229+0x3000] ;  /* 0x00300000e590783b */ /* 0x002e6e0000004200 */
[----:B------:R-:W-:Y:S08]  /*7c70*/  MUFU.EX2 R21, R152 ;  /* 0x0000009800157308 */ /* 0x000ff00000000800 */
[----:B------:R-:W3:Y:S08]  /*7c80*/  MUFU.EX2 R22, R149 ;  /* 0x0000009500167308 */ /* 0x000ef00000000800 */
[----:B------:R-:W1:Y:S08]  /*7c90*/  MUFU.EX2 R10, R185 ;  /* 0x000000b9000a7308 */ /* 0x000e700000000800 */
[----:B------:R-:W1:Y:S01]  /*7ca0*/  MUFU.EX2 R19, R153 ;  /* 0x0000009900137308 */ /* 0x000e620000000800 */
[----:B------:R-:W-:-:S02]  /*7cb0*/  IADD3 R245, R245, -0x2, RZ ;  /* 0xfffffffef5f57810 */ /* 0x000fc40007ffe0ff */
[----:B---3--:R-:W-:Y:S02]  /*7cc0*/  F2FP.PACK_AB R124, R61, R62 ;  /* 0x0000003e3d7c723e */ /* 0x008fe400000000ff */
[----:B----4-:R-:W-:Y:S02]  /*7cd0*/  F2FP.PACK_AB R125, R25, R26 ;  /* 0x0000001a197d723e */ /* 0x010fe400000000ff */
[----:B------:R-:W-:Y:S02]  /*7ce0*/  F2FP.PACK_AB R126, R27, R60 ;  /* 0x0000003c1b7e723e */ /* 0x000fe400000000ff */
[----:B------:R-:W-:Y:S01]  /*7cf0*/  F2FP.PACK_AB R127, R22, R23 ;  /* 0x00000017167f723e */ /* 0x000fe200000000ff */
[----:B--2---:R-:W-:Y:S01]  /*7d00*/  @P4 IMAD.HI.U32 R2, R24, c[0x0][0x2c8], RZ ;  /* 0x0000b20018024a27 */ /* 0x004fe200078e00ff */
[----:B------:R-:W-:-:S04]  /*7d10*/  MOV R0, R24 ;  /* 0x0000001800007202 */ /* 0x000fc80000000f00 */
[----:B------:R-:W-:Y:S02]  /*7d20*/  @P4 SHF.R.U32.HI R0, RZ, c[0x0][0x2cc], R2 ;  /* 0x0000b300ff004a19 */ /* 0x000fe40000011602 */
[----:B------:R-:W-:Y:S02]  /*7d30*/  MOV R2, RZ ;  /* 0x000000ff00027202 */ /* 0x000fe40000000f00 */
[----:B------:R-:W-:-:S05]  /*7d40*/  IADD3 R3, R0, -c[0x0][0x168], R9 ;  /* 0x80005a0000037a10 */ /* 0x000fca0007ffe009 */
[----:B------:R-:W-:-:S05]  /*7d50*/  IMAD.HI R2, R3, -0x6db6db6d, R2 ;  /* 0x9249249303027827 */ /* 0x000fca00078e0202 */
[----:B------:R-:W-:Y:S01]  /*7d60*/  SHF.R.U32.HI R0, RZ, 0x1f, R2 ;  /* 0x0000001fff007819 */ /* 0x000fe20000011602 */
[----:B------:R-:W-:-:S03]  /*7d70*/  FADD.FTZ R3, R220, R6 ;  /* 0x00000006dc037221 */ /* 0x000fc60000010000 */
[----:B------:R-:W-:Y:S01]  /*7d80*/  LEA.HI.SX32 R9, R2, R0, 0x1a ;  /* 0x0000000002097211 */ /* 0x000fe200078fd2ff */
        /* <DEDUP_REMOVED lines=34> */
[----:B------:R-:W-:Y:S01]  /*7fb0*/  FADD.FTZ R2, R23, R6 ;  /* 0x0000000617027221 */ /* 0x000fe20000010000 */
[----:B------:R-:W-:Y:S01]  /*7fc0*/  IMNMX R7, RZ, R9, !PT ;  /* 0x00000009ff077217 */ /* 0x000fe20007800200 */
[----:B------:R-:W-:Y:S02]  /*7fd0*/  FADD.FTZ R0, R11, R0 ;  /* 0x000000000b007221 */ /* 0x000fe40000010000 */
[----:B------:R-:W-:-:S02]  /*7fe0*/  FADD.FTZ R4, R21, R5 ;  /* 0x0000000515047221 */ /* 0x000fc40000010000 */
[----:B------:R-:W-:Y:S02]  /*7ff0*/  FADD.FTZ R5, R27, R3 ;  /* 0x000000031b057221 */ /* 0x000fe40000010000 */
[----:B------:R-:W-:Y:S02]  /*8000*/  FADD.FTZ R3, R22, R2 ;  /* 0x0000000216037221 */ /* 0x000fe40000010000 */
[----:B-1----:R-:W-:Y:S01]  /*8010*/  FADD.FTZ R0, R10, R0 ;  /* 0x000000000a007221 */ /* 0x002fe20000010000 */
[----:B------:R1:W-:Y:S01]  /*8020*/  STL [R1+0x1c], R7 ;  /* 0x00001c0701007387 */ /* 0x0003e20000100800 */
[----:B------:R-:W-:-:S03]  /*8030*/  FADD.FTZ R2, R19, R4 ;  /* 0x0000000413027221 */ /* 0x000fc60000010000 */
[----:B------:R1:W-:Y:S04]  /*8040*/  STL [R1+0x24], R5 ;  /* 0x0000240501007387 */ /* 0x0003e80000100800 */
[----:B------:R1:W-:Y:S04]  /*8050*/  STL [R1+0x28], R3 ;  /* 0x0000280301007387 */ /* 0x0003e80000100800 */
[----:B------:R1:W-:Y:S04]  /*8060*/  STL [R1+0x2c], R0 ;  /* 0x00002c0001007387 */ /* 0x0003e80000100800 */
[----:B------:R1:W-:Y:S01]  /*8070*/  STL [R1+0x20], R2 ;  /* 0x0000200201007387 */ /* 0x0003e20000100800 */
[----:B------:R-:W-:-:S02]  /*8080*/  ISETP.GE.AND P0, PT, R245, R7, PT ;  /* 0x00000007f500720c */ /* 0x000fc40003f06270 */
[----:B------:R-:W-:Y:S02]  /*8090*/  F2FP.PACK_AB R120, R18, R20 ;  /* 0x000000141278723e */ /* 0x000fe400000000ff */
[----:B------:R-:W-:Y:S02]  /*80a0*/  F2FP.PACK_AB R122, R19, R21 ;  /* 0x00000015137a723e */ /* 0x000fe400000000ff */
[----:B------:R-:W-:Y:S02]  /*80b0*/  F2FP.PACK_AB R121, R16, R17 ;  /* 0x000000111079723e */ /* 0x000fe400000000ff */
        /* <DEDUP_REMOVED lines=17> */
[----:B------:R-:W-:Y:S02]  /*81d0*/  @!UPT UIADD3 URZ, URZ, URZ, URZ ;  /* 0x0000003f3f3ff290 */ /* 0x000fe4000fffe03f */
[----:B------:R-:W-:Y:S11]  /*81e0*/  @!P0 BRA `(.L_x_544) ;  /* 0x0000643000008947 */ /* 0x000ff60003800000 */
[----:B-1----:R-:W-:Y:S01]  /*81f0*/  IMAD.MOV.U32 R117, RZ, RZ, R70 ;  /* 0x000000ffff757224 */ /* 0x002fe200078e0046 */
[----:B------:R-:W-:Y:S01]  /*8200*/  MOV R119, R68 ;  /* 0x0000004400777202 */ /* 0x000fe20000000f00 */
[----:B------:R-:W-:Y:S01]  /*8210*/  IMAD.MOV.U32 R116, RZ, RZ, R71 ;  /* 0x000000ffff747224 */ /* 0x000fe200078e0047 */
[----:B------:R-:W-:-:S07]  /*8220*/  MOV R118, R69 ;  /* 0x0000004500767202 */ /* 0x000fce0000000f00 */
.L_x_555:
[----:B------:R-:W-:Y:S04]  /*8230*/  DEPBAR.LE SB0, 0x0 ;  /* 0x000080000000791a */ /* 0x000fe80000000000 */
[----:B------:R-:W-:Y:S01]  /*8240*/  WARPSYNC 0xffffffff ;  /* 0xffffffff00007948 */ /* 0x000fe20003800000 */
[----:B------:R-:W-:Y:S01]  /*8250*/  BAR.SYNC.DEFER_BLOCKING 0x0 ;  /* 0x0000000000007b1d */ /* 0x000fe20000010000 */
[----:B------:R-:W-:Y:S05]  /*8260*/  ISETP.GE.AND P0, PT, R245, RZ, PT ;  /* 0x000000fff500720c */ /* 0x000fea0003f06270 */
[----:B------:R1:W2:Y:S01]  /*8270*/  LDSM.16.M88.4 R112, [R231] ;  /* 0x00000000e770783b */ /* 0x0002a20000000200 */
[----:B------:R-:W-:Y:S03]  /*8280*/  BSSY B0, `(.L_x_545) ;  /* 0x000004d000007945 */ /* 0x000fe60003800000 */
[----:B------:R1:W3:Y:S04]  /*8290*/  LDSM.16.M88.4 R108, [R231+0x2000] ;  /* 0x00200000e76c783b */ /* 0x0002e80000000200 */
[----:B-----5:R1:W4:Y:S04]  /*82a0*/  LDSM.16.M88.4 R16, [R224] ;  /* 0x00000000e010783b */ /* 0x0203280000000200 */
        /* <DEDUP_REMOVED lines=8> */
[----:B------:R1:W1:Y:S04]  /*8330*/  LDSM.16.M88.4 R192, [R235] ;  /* 0x00000000ebc0783b */ /* 0x0002680000000200 */
[----:B------:R1:W1:Y:S04]  /*8340*/  LDSM.16.M88.4 R200, [R241] ;  /* 0x00000000f1c8783b */ /* 0x0002680000000200 */
[----:B------:R1:W1:Y:S04]  /*8350*/  LDSM.16.M88.4 R204, [R240] ;  /* 0x00000000f0cc783b */ /* 0x0002680000000200 */
[----:B------:R1:W1:Y:S04]  /*8360*/  LDSM.16.M88.4 R208, [R239] ;  /* 0x00000000efd0783b */ /* 0x0002680000000200 */
[----:B------:R1:W1:Y:S04]  /*8370*/  LDSM.16.M88.4 R212, [R238] ;  /* 0x00000000eed4783b */ /* 0x0002680000000200 */
[----:B------:R1:W1:Y:S04]  /*8380*/  LDSM.16.M88.4 R216, [R237] ;  /* 0x00000000edd8783b */ /* 0x0002680000000200 */
[----:B------:R1:W1:Y:S01]  /*8390*/  LDSM.16.M88.4 R220, [R236] ;  /* 0x00000000ecdc783b */ /* 0x0002620000000200 */
[----:B------:R-:W-:-:S05]  /*83a0*/  @!P0 BRA `(.L_x_546) ;  /* 0x000003a000008947 */ /* 0x000fca0003800000 */
[----:B--234-:R-:W-:Y:S01]  /*83b0*/  IMAD.WIDE.U32 R2, R252, c[0x0][0x208], RZ ;  /* 0x00008200fc027a25 */ /* 0x01cfe200078e00ff */
[----:B------:R-:W-:Y:S01]  /*83c0*/  SHF.R.S32.HI R0, RZ, 0x1f, R252 ;  /* 0x0000001fff007819 */ /* 0x000fe200000114fc */
[----:B------:R-:W2:Y:S01]  /*83d0*/  LDL.64 R8, [R1+0x48] ;  /* 0x0000480001087983 */ /* 0x000ea20000100a00 */
[----:B------:R-:W-:Y:S01]  /*83e0*/  SHF.R.S32.HI R4, RZ, 0x1f, R244 ;  /* 0x0000001fff047819 */ /* 0x000fe200000114f4 */
[----:B------:R-:W-:Y:S01]  /*83f0*/  IMAD.SHL.U32 R20, R242, 0x2, RZ ;  /* 0x00000002f2147824 */ /* 0x000fe200078e00ff */
[----:B------:R-:W-:Y:S01]  /*8400*/  SHF.R.S32.HI R5, RZ, 0x1f, R242 ;  /* 0x0000001fff057819 */ /* 0x000fe200000114f2 */
[----:B------:R-:W-:Y:S02]  /*8410*/  IMAD R0, R0, c[0x0][0x208], RZ ;  /* 0x0000820000007a24 */ /* 0x000fe400078e02ff */
[----:B------:R-:W-:Y:S01]  /*8420*/  IMAD R4, R4, c[0x0][0x218], RZ ;  /* 0x0000860004047a24 */ /* 0x000fe200078e02ff */
[----:B------:R-:W-:Y:S01]  /*8430*/  SHF.L.U64.HI R5, R242, 0x1, R5 ;  /* 0x00000001f2057819 */ /* 0x000fe20000010205 */
[----:B------:R-:W-:Y:S01]  /*8440*/  IMAD R0, R252, c[0x0][0x20c], R0 ;  /* 0x00008300fc007a24 */ /* 0x000fe200078e0200 */
[----:B------:R-:W3:Y:S03]  /*8450*/  LDL R6, [R1+0x58] ;  /* 0x0000580001067983 */ /* 0x000ee60000100800 */
[----:B------:R-:W-:Y:S04]  /*8460*/  IMAD.IADD R3, R3, 0x1, R0 ;  /* 0x0000000103037824 */ /* 0x000fe800078e0200 */
[----:B------:R-:W-:Y:S05]  /*8470*/  IMAD.WIDE.U32 R2, R244, c[0x0][0x218], R2 ;  /* 0x00008600f4027a25 */ /* 0x000fea00078e0002 */
[----:B--2---:R-:W-:Y:S01]  /*8480*/  IADD3 R0, P1, R8, R2, RZ ;  /* 0x0000000208007210 */ /* 0x004fe20007f3e0ff */
[----:B------:R-:W-:Y:S03]  /*8490*/  IMAD R2, R244, c[0x0][0x21c], R4 ;  /* 0x00008700f4027a24 */ /* 0x000fe600078e0204 */
[----:B------:R-:W-:Y:S02]  /*84a0*/  LEA R4, P0, R0, c[0x0][0x1f8], 0x1 ;  /* 0x00007e0000047a11 */ /* 0x000fe400078008ff */
[----:B---3--:R-:W-:Y:S04]  /*84b0*/  IADD3.X R2, R6, R3, R2, P1, !PT ;  /* 0x0000000306027210 */ /* 0x008fe80000ffe402 */
[----:B------:R-:W-:Y:S01]  /*84c0*/  LEA.HI.X R0, R0, c[0x0][0x1fc], R2, 0x1, P0 ;  /* 0x00007f0000007a11 */ /* 0x000fe200000f0c02 */
[----:B------:R-:W-:-:S05]  /*84d0*/  BRA.DIV ~URZ, `(.L_x_547) ;  /* 0x0000fae27f007947 */ /* 0x000fca000b800000 */
[----:B------:R2:W3:Y:S02]  /*84e0*/  SHFL.IDX PT, R7, R0, RZ, 0x181f ;  /* 0x00181fff00077589 */ /* 0x0004e400000e0000 */
.L_x_606:
[----:B------:R-:W-:-:S05]  /*84f0*/  BRA.DIV ~URZ, `(.L_x_548) ;  /* 0x0000fb327f007947 */ /* 0x000fca000b800000 */
[----:B------:R-:W4:Y:S04]  /*8500*/  SHFL.IDX PT, R6, R4, RZ, 0x181f ;  /* 0x00181fff04067589 */ /* 0x000f2800000e0000 */
[----:B------:R-:W5:Y:S04]  /*8510*/  SHFL.IDX PT, R2, R4, 0x1, 0x181f ;  /* 0x00381f0004027f89 */ /* 0x000f6800000e0000 */
[----:B------:R-:W-:Y:S04]  /*8520*/  SHFL.IDX PT, R3, R0, 0x1, 0x181f ;  /* 0x00381f0000037f89 */ /* 0x000fe800000e0000 */
[----:B------:R-:W-:Y:S04]  /*8530*/  SHFL.IDX PT, R10, R4, 0x2, 0x181f ;  /* 0x00581f00040a7f89 */ /* 0x000fe800000e0000 */
[----:B------:R-:W2:Y:S04]  /*8540*/  SHFL.IDX PT, R8, R4, 0x3, 0x181f ;  /* 0x00781f0004087f89 */ /* 0x000ea800000e0000 */
[----:B------:R-:W3:Y:S04]  /*8550*/  SHFL.IDX PT, R11, R0, 0x2, 0x181f ;  /* 0x00581f00000b7f89 */ /* 0x000ee800000e0000 */
[----:B------:R-:W1:Y:S04]  /*8560*/  SHFL.IDX PT, R9, R4, 0x4, 0x181f ;  /* 0x00981f0004097f89 */ /* 0x000e6800000e0000 */
[----:B------:R-:W1:Y:S04]  /*8570*/  SHFL.IDX PT, R15, R0, 0x3, 0x181f ;  /* 0x00781f00000f7f89 */ /* 0x000e6800000e0000 */
[----:B------:R-:W1:Y:S04]  /*8580*/  SHFL.IDX PT, R12, R4, 0x5, 0x181f ;  /* 0x00b81f00040c7f89 */ /* 0x000e6800000e0000 */
[----:B------:R-:W1:Y:S04]  /*8590*/  SHFL.IDX PT, R14, R0, 0x4, 0x181f ;  /* 0x00981f00000e7f89 */ /* 0x000e6800000e0000 */
[----:B------:R-:W1:Y:S04]  /*85a0*/  SHFL.IDX PT, R13, R0, 0x5, 0x181f ;  /* 0x00b81f00000d7f89 */ /* 0x000e6800000e0000 */
[----:B------:R-:W1:Y:S04]  /*85b0*/  SHFL.IDX PT, R4, R4, 0x6, 0x181f ;  /* 0x00d81f0004047f89 */ /* 0x000e6800000e0000 */
[----:B--2---:R-:W2:Y:S01]  /*85c0*/  SHFL.IDX PT, R0, R0, 0x6, 0x181f ;  /* 0x00d81f0000007f89 */ /* 0x004ea200000e0000 */
[-C--:B----4-:R-:W-:Y:S02]  /*85d0*/  IADD3 R6, P0, R6, R20.reuse, RZ ;  /* 0x0000001406067210 */ /* 0x090fe40007f1e0ff */
[-C--:B-----5:R-:W-:Y:S02]  /*85e0*/  IADD3 R2, P1, R2, R20.reuse, RZ ;  /* 0x0000001402027210 */ /* 0x0a0fe40007f3e0ff */
[-C--:B------:R-:W-:Y:S01]  /*85f0*/  IADD3 R8, P6, R8, R20.reuse, RZ ;  /* 0x0000001408087210 */ /* 0x080fe20007fde0ff */
[--C-:B---3--:R-:W-:Y:S01]  /*8600*/  IMAD.X R7, R7, 0x1, R5.reuse, P0 ;  /* 0x0000000107077824 */ /* 0x108fe200000e0605 */
[-C--:B------:R-:W-:Y:S01]  /*8610*/  IADD3 R10, P0, R10, R20.reuse, RZ ;  /* 0x000000140a0a7210 */ /* 0x080fe20007f1e0ff */
[--C-:B------:R-:W-:Y:S03]  /*8620*/  IMAD.X R3, R3, 0x1, R5.reuse, P1 ;  /* 0x0000000103037824 */ /* 0x100fe600008e0605 */
[----:B------:R1:W-:Y:S01]  /*8630*/  LDGSTS.E.BYPASS.LTC128B.128 [R243+0x100], [R6.64], !P5 ;  /* 0x0010000006f37fae */ /* 0x0003e2000e901d46 */
[--C-:B------:R-:W-:Y:S03]  /*8640*/  IMAD.X R11, R11, 0x1, R5.reuse, P0 ;  /* 0x000000010b0b7824 */ /* 0x100fe600000e0605 */
[----:B------:R3:W-:Y:S04]  /*8650*/  LDGSTS.E.BYPASS.LTC128B.128 [R243+0x900], [R2.64], !P5 ;  /* 0x0090000002f37fae */ /* 0x0007e8000e901d46 */
[----:B------:R4:W-:Y:S01]  /*8660*/  LDGSTS.E.BYPASS.LTC128B.128 [R243+0x1100], [R10.64], !P5 ;  /* 0x011000000af37fae */ /* 0x0009e2000e901d46 */
[-C--:B-1----:R-:W-:Y:S01]  /*8670*/  IADD3 R6, P1, R9, R20.reuse, RZ ;  /* 0x0000001409067210 */ /* 0x082fe20007f3e0ff */
[--C-:B------:R-:W-:Y:S01]  /*8680*/  IMAD.X R9, R15, 0x1, R5.reuse, P6 ;  /* 0x000000010f097824 */ /* 0x100fe200030e0605 */
[----:B---3--:R-:W-:Y:S03]  /*8690*/  IADD3 R2, P0, R12, R20, RZ ;  /* 0x000000140c027210 */ /* 0x008fe60007f1e0ff */
[--C-:B------:R-:W-:Y:S01]  /*86a0*/  IMAD.X R7, R14, 0x1, R5.reuse, P1 ;  /* 0x000000010e077824 */ /* 0x100fe200008e0605 */
[----:B------:R4:W-:Y:S01]  /*86b0*/  LDGSTS.E.BYPASS.LTC128B.128 [R243+0x1900], [R8.64], !P5 ;  /* 0x0190000008f37fae */ /* 0x0009e2000e901d46 */
[----:B------:R-:W-:Y:S03]  /*86c0*/  IMAD.X R3, R13, 0x1, R5, P0 ;  /* 0x000000010d037824 */ /* 0x000fe600000e0605 */
[----:B------:R4:W-:Y:S04]  /*86d0*/  LDGSTS.E.BYPASS.LTC128B.128 [R243+0x2100], [R6.64], !P5 ;  /* 0x0210000006f37fae */ /* 0x0009e8000e901d46 */
[----:B------:R4:W-:Y:S02]  /*86e0*/  LDGSTS.E.BYPASS.LTC128B.128 [R243+0x2900], [R2.64], !P5 ;  /* 0x0290000002f37fae */ /* 0x0009e4000e901d46 */
.L_x_607:
[----:B--2-4-:R-:W-:Y:S04]  /*86f0*/  IADD3 R2, P0, R4, R20, RZ ;  /* 0x0000001404027210 */ /* 0x014fe80007f1e0ff */
[----:B------:R-:W-:Y:S05]  /*8700*/  IADD3.X R3, R0, R5, RZ, P0, !PT ;  /* 0x0000000500037210 */ /* 0x000fea00007fe4ff */
[----:B------:R-:W-:Y:S01]  /*8710*/  @!PT LDS RZ, [RZ] ;  /* 0x00000000fffff984 */ /* 0x000fe20000000800 */
[----:B------:R-:W-:Y:S01]  /*8720*/  @!PT LDS RZ, [RZ] ;  /* 0x00000000fffff984 */ /* 0x000fe20000000800 */
[----:B------:R-:W-:Y:S01]  /*8730*/  @!PT LDS RZ, [RZ] ;  /* 0x00000000fffff984 */ /* 0x000fe20000000800 */
[----:B------:R1:W-:Y:S04]  /*8740*/  LDGSTS.E.BYPASS.LTC128B.128 [R243+0x3100], [R2.64], !P5 ;  /* 0x0310000002f37fae */ /* 0x0003e8000e901d46 */
.L_x_546:
[----:B--234-:R-:W-:Y:S05]  /*8750*/  BSYNC B0 ;  /* 0x0000000000007941 */ /* 0x01cfea0003800000 */
.L_x_545:
[----:B------:R-:W0:Y:S01]  /*8760*/  LDGDEPBAR ;  /* 0x00000000000079af */ /* 0x000e220000000000 */
[----:B------:R-:W-:Y:S01]  /*8770*/  WARPSYNC 0xffffffff ;  /* 0xffffffff00007948 */ /* 0x000fe20003800000 */
[-C--:B------:R-:W-:Y:S01]  /*8780*/  HMMA.16816.F32 R4, R112, R16.reuse, RZ ;  /* 0x000000107004723c */ /* 0x080fe200000018ff */
[----:B------:R-:W-:Y:S02]  /*8790*/  BSSY B0, `(.L_x_549) ;  /* 0x00001ba000007945 */ /* 0x000fe40003800000 */
[----:B------:R-:W-:Y:S05]  /*87a0*/  ISETP.GE.AND P0, PT, R245, 0x1, PT ;  /* 0x00000001f500780c */ /* 0x000fea0003f06270 */
        /* <DEDUP_REMOVED lines=27> */
[----:B------:R-:W-:Y:S07]  /*8960*/  LDSM.16.M88.4 R184, [R232] ;  /* 0x00000000e8b8783b */ /* 0x000fee0000000200 */
[-C--:B------:R-:W-:Y:S08]  /*8970*/  HMMA.16816.F32 R4, R188, R192.reuse, R4 ;  /* 0x000000c0bc04723c */ /* 0x080ff00000001804 */
[C---:B------:R-:W-:Y:S08]  /*8980*/  HMMA.16816.F32 R8, R196.reuse, R192, R8 ;  /* 0x000000c0c408723c */ /* 0x040ff00000001808 */
[-C--:B------:R-:W-:Y:S08]  /*8990*/  HMMA.16816.F32 R12, R196, R194.reuse, R12 ;  /* 0x000000c2c40c723c */ /* 0x080ff0000000180c */
[C---:B------:R-:W-:Y:S01]  /*89a0*/  HMMA.16816.F32 R16, R188.reuse, R194, R16 ;  /* 0x000000c2bc10723c */ /* 0x040fe20000001810 */
[----:B------:R-:W1:Y:S07]  /*89b0*/  LDSM.16.M88.4 R192, [R230] ;  /* 0x00000000e6c0783b */ /* 0x000e6e0000000200 */
        /* <DEDUP_REMOVED lines=19> */
[----:B------:R-:W-:Y:S07]  /*8af0*/  LDSM.16.M88.4 R212, [R233] ;  /* 0x00000000e9d4783b */ /* 0x000fee0000000200 */
        /* <DEDUP_REMOVED lines=10> */
[----:B------:R-:W5:Y:S07]  /*8ba0*/  LDSM.16.M88.4 R188, [R230+0x1800] ;  /* 0x00180000e6bc783b */ /* 0x000f6e0000000200 */
        /* <DEDUP_REMOVED lines=17> */
[C---:B------:R-:W-:Y:S01]  /*8cc0*/  HMMA.16816.F32 R64, R184.reuse, R190, R64 ;  /* 0x000000beb840723c */ /* 0x040fe20000001840 */
[----:B------:R-:W3:Y:S07]  /*8cd0*/  LDSM.16.M88.4 R188, [R233+0x2000] ;  /* 0x00200000e9bc783b */ /* 0x000eee0000000200 */
        /* <DEDUP_REMOVED lines=8> */
[-C--:B--2---:R-:W-:Y:S08]  /*8d60*/  HMMA.16816.F32 R100, R184, R204.reuse, R100 ;  /* 0x000000ccb864723c */ /* 0x084ff00000001864 */
[C---:B------:R-:W-:Y:S08]  /*8d70*/  HMMA.16816.F32 R104, R200.reuse, R204, R104 ;  /* 0x000000ccc868723c */ /* 0x040ff00000001868 */
[-C--:B------:R-:W-:Y:S08]  /*8d80*/  HMMA.16816.F32 R108, R200, R206.reuse, R108 ;  /* 0x000000cec86c723c */ /* 0x080ff0000000186c */
[----:B------:R-:W-:Y:S08]  /*8d90*/  HMMA.16816.F32 R112, R184, R206, R112 ;  /* 0x000000ceb870723c */ /* 0x000ff00000001870 */
[-C--:B------:R-:W-:Y:S08]  /*8da0*/  HMMA.16816.F32 R4, R212, R216.reuse, R4 ;  /* 0x000000d8d404723c */ /* 0x080ff00000001804 */
        /* <DEDUP_REMOVED lines=9> */
[----:B------:R-:W1:Y:S01]  /*8e40*/  MUFU.TANH R0, R8 ;  /* 0x0000000800007308 */ /* 0x000e620000002400 */
        /* <DEDUP_REMOVED lines=12> */
[----:B------:R-:W-:Y:S01]  /*8f10*/  FMUL.FTZ R13, R13, c[0x0][0x320] ;  /* 0x0000c8000d0d7a20 */ /* 0x000fe20000410000 */
[----:B-1----:R1:W-:Y:S08]  /*8f20*/  STL [R1+0x8], R0 ;  /* 0x0000080001007387 */ /* 0x0023f00000100800 */
[----:B------:R2:W-:Y:S10]  /*8f30*/  MUFU.TANH R223, R7 ;  /* 0x0000000700df7308 */ /* 0x0005f40000002400 */
[----:B------:R-:W-:Y:S10]  /*8f40*/  MUFU.TANH R251, R9 ;  /* 0x0000000900fb7308 */ /* 0x000ff40000002400 */
[----:B------:R-:W3:Y:S01]  /*8f50*/  MUFU.TANH R2, R10 ;  /* 0x0000000a00027308 */ /* 0x000ee20000002400 */
[----:B--2---:R-:W2:Y:S09]  /*8f60*/  LDSM.16.M88.4 R4, [R227+0x800] ;  /* 0x00080000e304783b */ /* 0x004eb20000000200 */
[----:B-1----:R1:W4:Y:S10]  /*8f70*/  MUFU.TANH R0, R11 ;  /* 0x0000000b00007308 */ /* 0x0023340000002400 */
[----:B------:R-:W-:Y:S01]  /*8f80*/  MUFU.TANH R248, R12 ;  /* 0x0000000c00f87308 */ /* 0x000fe20000002400 */
[----:B---3--:R3:W-:Y:S09]  /*8f90*/  STL [R1+0x14], R2 ;  /* 0x0000140201007387 */ /* 0x0087f20000100800 */
[----:B------:R-:W-:Y:S01]  /*8fa0*/  MUFU.TANH R247, R13 ;  /* 0x0000000d00f77308 */ /* 0x000fe20000002400 */
[----:B-1----:R-:W1:Y:S09]  /*8fb0*/  LDSM.16.M88.4 R8, [R227+0x1000] ;  /* 0x00100000e308783b */ /* 0x002e720000000200 */
[----:B------:R-:W-:Y:S01]  /*8fc0*/  MUFU.TANH R209, R18 ;  /* 0x0000001200d17308 */ /* 0x000fe20000002400 */
[----:B----4-:R4:W-:Y:S01]  /*8fd0*/  STL [R1+0x18], R0 ;  /* 0x0000180001007387 */ /* 0x0109e20000100800 */
[-C--:B--2---:R-:W-:Y:S08]  /*8fe0*/  HMMA.16816.F32 R20, R212, R4.reuse, R20 ;  /* 0x00000004d414723c */ /* 0x084ff00000001814 */
[----:B---3--:R-:W2:Y:S01]  /*8ff0*/  MUFU.TANH R2, R14 ;  /* 0x0000000e00027308 */ /* 0x008ea20000002400 */
[C---:B------:R-:W-:Y:S09]  /*9000*/  HMMA.16816.F32 R24, R188.reuse, R4, R24 ;  /* 0x00000004bc18723c */ /* 0x040ff20000001818 */
[----:B------:R-:W-:Y:S01]  /*9010*/  MUFU.TANH R207, R19 ;  /* 0x0000001300cf7308 */ /* 0x000fe20000002400 */
[-C--:B------:R-:W-:Y:S05]  /*9020*/  HMMA.16816.F32 R28, R188, R6.reuse, R28 ;  /* 0x00000006bc1c723c */ /* 0x080fea000000181c */
[----:B------:R-:W-:Y:S03]  /*9030*/  FMUL.FTZ R20, R20, c[0x0][0x320] ;  /* 0x0000c80014147a20 */ /* 0x000fe60000410000 */
[C---:B------:R-:W-:Y:S01]  /*9040*/  HMMA.16816.F32 R32, R212.reuse, R6, R32 ;  /* 0x00000006d420723c */ /* 0x040fe20000001820 */
[----:B----4-:R-:W3:Y:S01]  /*9050*/  MUFU.TANH R0, R15 ;  /* 0x0000000f00007308 */ /* 0x010ee20000002400 */
[----:B------:R-:W4:Y:S02]  /*9060*/  LDSM.16.M88.4 R4, [R227+0x1800] ;  /* 0x00180000e304783b */ /* 0x000f240000000200 */
[----:B------:R-:W-:Y:S02]  /*9070*/  FMUL.FTZ R21, R21, c[0x0][0x320] ;  /* 0x0000c80015157a20 */ /* 0x000fe40000410000 */
[----:B------:R-:W-:Y:S02]  /*9080*/  FMUL.FTZ R22, R22, c[0x0][0x320] ;  /* 0x0000c80016167a20 */ /* 0x000fe40000410000 */
[-C--:B-1----:R-:W-:Y:S02]  /*9090*/  HMMA.16816.F32 R36, R212, R8.reuse, R36 ;  /* 0x00000008d424723c */ /* 0x082fe40000001824 */
[----:B--2---:R1:W-:Y:S01]  /*90a0*/  STL [R1+0x10], R2 ;  /* 0x0000100201007387 */ /* 0x0043e20000100800 */
[----:B------:R-:W-:Y:S01]  /*90b0*/  MUFU.TANH R15, R16 ;  /* 0x00000010000f7308 */ /* 0x000fe20000002400 */
[----:B------:R-:W-:Y:S02]  /*90c0*/  FMUL.FTZ R26, R26, c[0x0][0x320] ;  /* 0x0000c8001a1a7a20 */ /* 0x000fe40000410000 */
[----:B------:R-:W-:Y:S02]  /*90d0*/  FMUL.FTZ R27, R27, c[0x0][0x320] ;  /* 0x0000c8001b1b7a20 */ /* 0x000fe40000410000 */
[C---:B------:R-:W-:Y:S04]  /*90e0*/  HMMA.16816.F32 R40, R188.reuse, R8, R40 ;  /* 0x00000008bc28723c */ /* 0x040fe80000001828 */
[----:B------:R-:W-:Y:S01]  /*90f0*/  FMUL.FTZ R23, R23, c[0x0][0x320] ;  /* 0x0000c80017177a20 */ /* 0x000fe20000410000 */
[----:B------:R-:W-:Y:S01]  /*9100*/  MUFU.TANH R16, R17 ;  /* 0x0000001100107308 */ /* 0x000fe20000002400 */
[----:B------:R-:W-:Y:S02]  /*9110*/  FMUL.FTZ R24, R24, c[0x0][0x320] ;  /* 0x0000c80018187a20 */ /* 0x000fe40000410000 */
[-C--:B------:R-:W-:Y:S01]  /*9120*/  HMMA.16816.F32 R44, R188, R10.reuse, R44 ;  /* 0x0000000abc2c723c */ /* 0x080fe2000000182c */
[----:B---3--:R2:W-:Y:S03]  /*9130*/  STL [R1+0xc], R0 ;  /* 0x00000c0001007387 */ /* 0x0085e60000100800 */
[----:B------:R-:W-:Y:S02]  /*9140*/  FMUL.FTZ R25, R25, c[0x0][0x320] ;  /* 0x0000c80019197a20 */ /* 0x000fe40000410000 */
[----:B------:R-:W-:Y:S01]  /*9150*/  FMUL.FTZ R28, R28, c[0x0][0x320] ;  /* 0x0000c8001c1c7a20 */ /* 0x000fe20000410000 */
[----:B------:R-:W-:Y:S01]  /*9160*/  MUFU.TANH R184, R20 ;  /* 0x0000001400b87308 */ /* 0x000fe20000002400 */
[C---:B------:R-:W-:Y:S01]  /*9170*/  HMMA.16816.F32 R48, R212.reuse, R10, R48 ;  /* 0x0000000ad430723c */ /* 0x040fe20000001830 */
[----:B------:R-:W3:Y:S03]  /*9180*/  LDSM.16.M88.4 R8, [R227+0x2000] ;  /* 0x00200000e308783b */ /* 0x000ee60000000200 */
[----:B------:R-:W-:Y:S02]  /*9190*/  FMUL.FTZ R29, R29, c[0x0][0x320] ;  /* 0x0000c8001d1d7a20 */ /* 0x000fe40000410000 */
[----:B------:R-:W-:Y:S02]  /*91a0*/  FMUL.FTZ R30, R30, c[0x0][0x320] ;  /* 0x0000c8001e1e7a20 */ /* 0x000fe40000410000 */
[----:B------:R-:W-:Y:S01]  /*91b0*/  FMUL.FTZ R31, R31, c[0x0][0x320] ;  /* 0x0000c8001f1f7a20 */ /* 0x000fe20000410000 */
[----:B-1----:R-:W1:Y:S01]  /*91c0*/  MUFU.TANH R2, R26 ;  /* 0x0000001a00027308 */ /* 0x002e620000002400 */
[-C--:B----4-:R-:W-:Y:S03]  /*91d0*/  HMMA.16816.F32 R52, R212, R4.reuse, R52 ;  /* 0x00000004d434723c */ /* 0x090fe60000001834 */
[----:B------:R-:W-:Y:S02]  /*91e0*/  FMUL.FTZ R32, R32, c[0x0][0x320] ;  /* 0x0000c80020207a20 */ /* 0x000fe40000410000 */
[----:B------:R-:W-:Y:S02]  /*91f0*/  FMUL.FTZ R33, R33, c[0x0][0x320] ;  /* 0x0000c80021217a20 */ /* 0x000fe40000410000 */
[----:B------:R-:W-:Y:S01]  /*9200*/  FMUL.FTZ R34, R34, c[0x0][0x320] ;  /* 0x0000c80022227a20 */ /* 0x000fe20000410000 */
[C---:B------:R-:W-:Y:S01]  /*9210*/  HMMA.16816.F32 R56, R188.reuse, R4, R56 ;  /* 0x00000004bc38723c */ /* 0x040fe20000001838 */
[----:B--2---:R-:W2:Y:S03]  /*9220*/  MUFU.TANH R0, R27 ;  /* 0x0000001b00007308 */ /* 0x004ea60000002400 */
[----:B------:R-:W-:Y:S02]  /*9230*/  FMUL.FTZ R35, R35, c[0x0][0x320] ;  /* 0x0000c80023237a20 */ /* 0x000fe40000410000 */
[----:B------:R-:W-:Y:S02]  /*9240*/  FMUL.FTZ R36, R36, c[0x0][0x320] ;  /* 0x0000c80024247a20 */ /* 0x000fe40000410000 */
[-C--:B------:R-:W-:Y:S03]  /*9250*/  HMMA.16816.F32 R60, R188, R6.reuse, R60 ;  /* 0x00000006bc3c723c */ /* 0x080fe6000000183c */
[----:B------:R4:W4:Y:S01]  /*9260*/  MUFU.TANH R185, R21 ;  /* 0x0000001500b97308 */ /* 0x0009220000002400 */
[----:B------:R-:W-:Y:S02]  /*9270*/  FMUL.FTZ R37, R37, c[0x0][0x320] ;  /* 0x0000c80025257a20 */ /* 0x000fe40000410000 */
[----:B------:R-:W-:Y:S01]  /*9280*/  FMUL.FTZ R38, R38, c[0x0][0x320] ;  /* 0x0000c80026267a20 */ /* 0x000fe20000410000 */
[----:B-1----:R-:W-:Y:S01]  /*9290*/  STL [R1+0x4], R2 ;  /* 0x0000040201007387 */ /* 0x002fe20000100800 */
[C---:B------:R-:W-:Y:S03]  /*92a0*/  HMMA.16816.F32 R64, R212.reuse, R6, R64 ;  /* 0x00000006d440723c */ /* 0x040fe60000001840 */
[----:B------:R-:W1:Y:S01]  /*92b0*/  LDSM.16.M88.4 R4, [R227+0x2800] ;  /* 0x00280000e304783b */ /* 0x000e620000000200 */
[----:B------:R-:W-:Y:S01]  /*92c0*/  FMUL.FTZ R39, R39, c[0x0][0x320] ;  /* 0x0000c80027277a20 */ /* 0x000fe20000410000 */
[----:B------:R1:W1:Y:S01]  /*92d0*/  MUFU.TANH R187, R22 ;  /* 0x0000001600bb7308 */ /* 0x0002620000002400 */
[----:B------:R-:W-:Y:S02]  /*92e0*/  FMUL.FTZ R40, R40, c[0x0][0x320] ;  /* 0x0000c80028287a20 */ /* 0x000fe40000410000 */
[-C--:B---3--:R-:W-:Y:S03]  /*92f0*/  HMMA.16816.F32 R68, R212, R8.reuse, R68 ;  /* 0x00000008d444723c */ /* 0x088fe60000001844 */
[----:B--2---:R-:W-:Y:S01]  /*9300*/  STL [R1], R0 ;  /* 0x0000000001007387 */ /* 0x004fe20000100800 */
[----:B------:R-:W-:Y:S02]  /*9310*/  FMUL.FTZ R41, R41, c[0x0][0x320] ;  /* 0x0000c80029297a20 */ /* 0x000fe40000410000 */
[----:B------:R-:W-:Y:S01]  /*9320*/  FMUL.FTZ R42, R42, c[0x0][0x320] ;  /* 0x0000c8002a2a7a20 */ /* 0x000fe20000410000 */
[----:B------:R2:W3:Y:S01]  /*9330*/  MUFU.TANH R186, R23 ;  /* 0x0000001700ba7308 */ /* 0x0004e20000002400 */
[C---:B------:R-:W-:Y:S04]  /*9340*/  HMMA.16816.F32 R72, R188.reuse, R8, R72 ;  /* 0x00000008bc48723c */ /* 0x040fe80000001848 */
[----:B------:R-:W-:Y:S02]  /*9350*/  FMUL.FTZ R43, R43, c[0x0][0x320] ;  /* 0x0000c8002b2b7a20 */ /* 0x000fe40000410000 */
[----:B------:R-:W-:Y:S02]  /*9360*/  FMUL.FTZ R44, R44, c[0x0][0x320] ;  /* 0x0000c8002c2c7a20 */ /* 0x000fe40000410000 */
[-C--:B------:R-:W-:Y:S01]  /*9370*/  HMMA.16816.F32 R76, R188, R10.reuse, R76 ;  /* 0x0000000abc4c723c */ /* 0x080fe2000000184c */
[----:B------:R2:W2:Y:S03]  /*9380*/  MUFU.TANH R219, R24 ;  /* 0x0000001800db7308 */ /* 0x0004a60000002400 */
[----:B------:R-:W-:Y:S02]  /*9390*/  FMUL.FTZ R45, R45, c[0x0][0x320] ;  /* 0x0000c8002d2d7a20 */ /* 0x000fe40000410000 */
[----:B------:R-:W-:Y:S02]  /*93a0*/  FMUL.FTZ R46, R46, c[0x0][0x320] ;  /* 0x0000c8002e2e7a20 */ /* 0x000fe40000410000 */
[C---:B------:R-:W-:Y:S01]  /*93b0*/  HMMA.16816.F32 R80, R212.reuse, R10, R80 ;  /* 0x0000000ad450723c */ /* 0x040fe20000001850 */
[----:B------:R-:W5:Y:S01]  /*93c0*/  LDSM.16.M88.4 R8, [R227+0x3000] ;  /* 0x00300000e308783b */ /* 0x000f620000000200 */
[----:B------:R-:W-:Y:S04]  /*93d0*/  DEPBAR.LE SB0, 0x0 ;  /* 0x000080000000791a */ /* 0x000fe80000000000 */
[----:B------:R2:W2:Y:S01]  /*93e0*/  MUFU.TANH R217, R25 ;  /* 0x0000001900d97308 */ /* 0x0004a20000002400 */
[----:B------:R-:W-:Y:S02]  /*93f0*/  FMUL.FTZ R48, R48, c[0x0][0x320] ;  /* 0x0000c80030307a20 */ /* 0x000fe40000410000 */
[----:B------:R-:W-:Y:S01]  /*9400*/  BAR.SYNC.DEFER_BLOCKING 0x0 ;  /* 0x0000000000007b1d */ /* 0x000fe20000010000 */
[-C--:B-1----:R-:W-:Y:S06]  /*9410*/  HMMA.16816.F32 R84, R212, R4.reuse, R84 ;  /* 0x00000004d454723c */ /* 0x082fec0000001854 */
        /* <DEDUP_REMOVED lines=8> */
[----:B------:R-:W-:Y:S03]  /*94a0*/  FMUL.FTZ R53, R53, c[0x0][0x320] ;  /* 0x0000c80035357a20 */ /* 0x000fe60000410000 */
[C---:B------:R-:W-:Y:S01]  /*94b0*/  HMMA.16816.F32 R96, R212.reuse, R6, R96 ;  /* 0x00000006d460723c */ /* 0x040fe20000001860 */
[----:B------:R1:W1:Y:S03]  /*94c0*/  MUFU.TANH R249, R30 ;  /* 0x0000001e00f97308 */ /* 0x0002660000002400 */
[----:B------:R-:W-:Y:S02]  /*94d0*/  FMUL.FTZ R54, R54, c[0x0][0x320] ;  /* 0x0000c80036367a20 */ /* 0x000fe40000410000 */
[----:B------:R-:W-:Y:S02]  /*94e0*/  FMUL.FTZ R55, R55, c[0x0][0x320] ;  /* 0x0000c80037377a20 */ /* 0x000fe40000410000 */
[-C--:B-----5:R-:W-:Y:S03]  /*94f0*/  HMMA.16816.F32 R100, R212, R8.reuse, R100 ;  /* 0x00000008d464723c */ /* 0x0a0fe60000001864 */
[----:B------:R1:W1:Y:S01]  /*9500*/  MUFU.TANH R250, R31 ;  /* 0x0000001f00fa7308 */ /* 0x0002620000002400 */
        /* <DEDUP_REMOVED lines=9> */
[----:B------:R1:W1:Y:S01]  /*95a0*/  MUFU.TANH R27, R33 ;  /* 0x00000021001b7308 */ /* 0x0002620000002400 */
[----:B------:R-:W-:Y:S04]  /*95b0*/  HMMA.16816.F32 R112, R212, R10, R112 ;  /* 0x0000000ad470723c */ /* 0x000fe80000001870 */
[----:B------:R-:W-:Y:S02]  /*95c0*/  FMUL.FTZ R63, R63, c[0x0][0x320] ;  /* 0x0000c8003f3f7a20 */ /* 0x000fe40000410000 */
[----:B------:R-:W-:Y:S02]  /*95d0*/  FMUL.FTZ R64, R64, c[0x0][0x320] ;  /* 0x0000c80040407a20 */ /* 0x000fe40000410000 */
[----:B------:R-:W-:Y:S01]  /*95e0*/  FMUL.FTZ R65, R65, c[0x0][0x320] ;  /* 0x0000c80041417a20 */ /* 0x000fe20000410000 */
[----:B------:R-:W1:Y:S03]  /*95f0*/  MUFU.TANH R34, R34 ;  /* 0x0000002200227308 */ /* 0x000e660000002400 */
        /* <DEDUP_REMOVED lines=61> */
[----:B------:R-:W-:Y:S05]  /*99d0*/  FMUL.FTZ R115, R115, c[0x0][0x320] ;  /* 0x0000c80073737a20 */ /* 0x000fea0000410000 */
        /* <DEDUP_REMOVED lines=70> */
[----:B------:R1:W1:Y:S01]  /*9e40*/  MUFU.TANH R35, R115 ;  /* 0x0000007300237308 */ /* 0x0002620000002400 */
[----:B------:R-:W-:-:S05]  /*9e50*/  @!P0 BRA `(.L_x_550) ;  /* 0x000004d000008947 */ /* 0x000fca0003800000 */
[----:B--234-:R-:W-:Y:S01]  /*9e60*/  IMAD.MOV.U32 R244, RZ, RZ, RZ ;  /* 0x000000fffff47224 */ /* 0x01cfe200078e00ff */
[----:B------:R-:W2:Y:S01]  /*9e70*/  LDL R2, [R1+0x34] ;  /* 0x0000340001027983 */ /* 0x000ea20000100800 */
[----:B------:R-:W-:Y:S03]  /*9e80*/  IMAD.SHL.U32 R8, R242, 0x2, RZ ;  /* 0x00000002f2087824 */ /* 0x000fe600078e00ff */
[----:B------:R-:W3:Y:S04]  /*9e90*/  LDL R0, [R1+0x30] ;  /* 0x0000300001007983 */ /* 0x000ee80000100800 */
[----:B-1----:R-:W4:Y:S04]  /*9ea0*/  LDL.64 R74, [R1+0x40] ;  /* 0x00004000014a7983 */ /* 0x002f280000100a00 */
[----:B------:R-:W5:Y:S04]  /*9eb0*/  LDL R13, [R1+0x54] ;  /* 0x00005400010d7983 */ /* 0x000f680000100800 */
[----:B------:R-:W4:Y:S04]  /*9ec0*/  LDL.64 R72, [R1+0x38] ;  /* 0x0000380001487983 */ /* 0x000f280000100a00 */
[----:B------:R-:W5:Y:S01]  /*9ed0*/  LDL R14, [R1+0x50] ;  /* 0x00005000010e7983 */ /* 0x000f620000100800 */
[----:B--2---:R-:W-:Y:S05]  /*9ee0*/  IMAD R2, R245, 0x70, R2 ;  /* 0x00000070f5027824 */ /* 0x004fea00078e0202 */
[----:B---3--:R-:W-:Y:S05]  /*9ef0*/  IADD3 R2, R2, -0x70, R0 ;  /* 0xffffff9002027810 */ /* 0x008fea0007ffe000 */
[----:B------:R-:W-:Y:S04]  /*9f00*/  @P3 IMAD.HI.U32 R3, R2, c[0x0][0x2bc], RZ ;  /* 0x0000af0002033a27 */ /* 0x000fe800078e00ff */
[----:B------:R-:W-:Y:S01]  /*9f10*/  IMAD.MOV.U32 R0, RZ, RZ, R2 ;  /* 0x000000ffff007224 */ /* 0x000fe200078e0002 */
[----:B------:R-:W-:Y:S04]  /*9f20*/  @P3 SHF.R.U32.HI R0, RZ, c[0x0][0x2c0], R3 ;  /* 0x0000b000ff003a19 */ /* 0x000fe80000011603 */
[C---:B----4-:R-:W-:Y:S04]  /*9f30*/  @!P2 IADD3 R3, P0, R0.reuse, R74, RZ ;  /* 0x0000004a0003a210 */ /* 0x050fe80007f1e0ff */
[----:B-----5:R-:W-:Y:S01]  /*9f40*/  @!P2 LEA.HI.X.SX32 R5, R0, R13, 0x1, P0 ;  /* 0x0000000d0005a211 */ /* 0x020fe200000f0eff */
[----:B------:R-:W-:Y:S01]  /*9f50*/  IMAD.MOV R0, RZ, RZ, -R0 ;  /* 0x000000ffff007224 */ /* 0x000fe200078e0a00 */
[C---:B------:R-:W-:Y:S02]  /*9f60*/  @!P2 LEA R4, P0, R3.reuse, c[0x0][0x2a0], 0x2 ;  /* 0x0000a8000304aa11 */ /* 0x040fe400078010ff */
[----:B------:R-:W-:Y:S01]  /*9f70*/  SHF.R.S32.HI R13, RZ, 0x1f, R242 ;  /* 0x0000001fff0d7819 */ /* 0x000fe200000114f2 */
[----:B------:R-:W-:Y:S01]  /*9f80*/  IMAD R252, R0, c[0x0][0x2b8], R2 ;  /* 0x0000ae0000fc7a24 */ /* 0x000fe200078e0202 */
[----:B------:R-:W-:Y:S03]  /*9f90*/  @!P2 LEA.HI.X R5, R3, c[0x0][0x2a4], R5, 0x2, P0 ;  /* 0x0000a9000305aa11 */ /* 0x000fe600000f1405 */
[----:B------:R-:W-:Y:S01]  /*9fa0*/  IMAD.WIDE.U32 R2, R252, c[0x0][0x1e0], RZ ;  /* 0x00007800fc027a25 */ /* 0x000fe200078e00ff */
[----:B------:R-:W-:Y:S01]  /*9fb0*/  SHF.R.S32.HI R0, RZ, 0x1f, R252 ;  /* 0x0000001fff007819 */ /* 0x000fe200000114fc */
[----:B------:R1:W2:Y:S04]  /*9fc0*/  @!P2 LDG.E R244, [R4.64] ;  /* 0x0000000604f4a981 */ /* 0x0002a8000c1e1900 */
[----:B------:R-:W-:Y:S04]  /*9fd0*/  IMAD R0, R0, c[0x0][0x1e0], RZ ;  /* 0x0000780000007a24 */ /* 0x000fe800078e02ff */
[----:B------:R-:W-:Y:S04]  /*9fe0*/  IMAD R0, R252, c[0x0][0x1e4], R0 ;  /* 0x00007900fc007a24 */ /* 0x000fe800078e0200 */
[----:B------:R-:W-:Y:S01]  /*9ff0*/  IMAD.IADD R3, R3, 0x1, R0 ;  /* 0x0000000103037824 */ /* 0x000fe200078e0200 */
[----:B-1----:R-:W-:Y:S02]  /*a000*/  SHF.L.U64.HI R5, R242, 0x1, R13 ;  /* 0x00000001f2057819 */ /* 0x002fe4000001020d */
[----:B--2---:R-:W-:Y:S01]  /*a010*/  SHF.R.S32.HI R4, RZ, 0x1f, R244 ;  /* 0x0000001fff047819 */ /* 0x004fe200000114f4 */
[----:B------:R-:W-:Y:S04]  /*a020*/  IMAD.WIDE.U32 R2, R244, c[0x0][0x1f0], R2 ;  /* 0x00007c00f4027a25 */ /* 0x000fe800078e0002 */
[----:B------:R-:W-:Y:S01]  /*a030*/  IMAD R4, R4, c[0x0][0x1f0], RZ ;  /* 0x00007c0004047a24 */ /* 0x000fe200078e02ff */
[----:B------:R-:W-:Y:S03]  /*a040*/  IADD3 R0, P1, R72, R2, RZ ;  /* 0x0000000248007210 */ /* 0x000fe60007f3e0ff */
[----:B------:R-:W-:Y:S01]  /*a050*/  IMAD R2, R244, c[0x0][0x1f4], R4 ;  /* 0x00007d00f4027a24 */ /* 0x000fe200078e0204 */
[----:B------:R-:W-:Y:S04]  /*a060*/  LEA R4, P0, R0, c[0x0][0x1c8], 0x1 ;  /* 0x0000720000047a11 */ /* 0x000fe800078008ff */
[----:B------:R-:W-:Y:S04]  /*a070*/  IADD3.X R2, R14, R3, R2, P1, !PT ;  /* 0x000000030e027210 */ /* 0x000fe80000ffe402 */
[----:B------:R-:W-:Y:S01]  /*a080*/  LEA.HI.X R0, R0, c[0x0][0x1cc], R2, 0x1, P0 ;  /* 0x0000730000007a11 */ /* 0x000fe200000f0c02 */
[----:B------:R-:W-:-:S05]  /*a090*/  BRA.DIV ~URZ, `(.L_x_551) ;  /* 0x0000e6627f007947 */ /* 0x000fca000b800000 */
[----:B------:R1:W2:Y:S02]  /*a0a0*/  SHFL.IDX PT, R6, R0, RZ, 0x181f ;  /* 0x00181fff00067589 */ /* 0x0002a400000e0000 */
.L_x_608:
[----:B------:R-:W-:-:S05]  /*a0b0*/  BRA.DIV ~URZ, `(.L_x_552) ;  /* 0x0000e6b27f007947 */ /* 0x000fca000b800000 */
[----:B------:R-:W3:Y:S02]  /*a0c0*/  SHFL.IDX PT, R2, R4, RZ, 0x181f ;  /* 0x00181fff04027589 */ /* 0x000ee400000e0000 */
[-C--:B---3--:R-:W-:Y:S05]  /*a0d0*/  IADD3 R2, P0, R2, R8.reuse, RZ ;  /* 0x0000000802027210 */ /* 0x088fea0007f1e0ff */
[--C-:B--2---:R-:W-:Y:S05]  /*a0e0*/  IMAD.X R3, R6, 0x1, R5.reuse, P0 ;  /* 0x0000000106037824 */ /* 0x104fea00000e0605 */
[----:B------:R-:W-:Y:S01]  /*a0f0*/  @!PT LDS RZ, [RZ] ;  /* 0x00000000fffff984 */ /* 0x000fe20000000800 */
[----:B------:R-:W-:Y:S01]  /*a100*/  @!PT LDS RZ, [RZ] ;  /* 0x00000000fffff984 */ /* 0x000fe20000000800 */
[----:B------:R2:W-:Y:S04]  /*a110*/  LDGSTS.E.BYPASS.LTC128B.128 [R243+0x3900], [R2.64], !P5 ;  /* 0x0390000002f37fae */ /* 0x0005e8000e901d46 */
[----:B--2---:R-:W2:Y:S04]  /*a120*/  SHFL.IDX PT, R2, R4, 0x1, 0x181f ;  /* 0x00381f0004027f89 */ /* 0x004ea800000e0000 */
[----:B------:R-:W3:Y:S01]  /*a130*/  SHFL.IDX PT, R3, R0, 0x1, 0x181f ;  /* 0x00381f0000037f89 */ /* 0x000ee200000e0000 */
[-C--:B--2---:R-:W-:Y:S05]  /*a140*/  IADD3 R2, P0, R2, R8.reuse, RZ ;  /* 0x0000000802027210 */ /* 0x084fea0007f1e0ff */
[--C-:B---3--:R-:W-:Y:S05]  /*a150*/  IMAD.X R3, R3, 0x1, R5.reuse, P0 ;  /* 0x0000000103037824 */ /* 0x108fea00000e0605 */
        /* <DEDUP_REMOVED lines=17> */
[----:B------:R-:W3:Y:S04]  /*a270*/  SHFL.IDX PT, R3, R0, 0x5, 0x181f ;  /* 0x00b81f0000037f89 */ /* 0x000ee800000e0000 */
[----:B------:R-:W4:Y:S04]  /*a280*/  SHFL.IDX PT, R4, R4, 0x6, 0x181f ;  /* 0x00d81f0004047f89 */ /* 0x000f2800000e0000 */
[----:B-1----:R-:W1:Y:S01]  /*a290*/  SHFL.IDX PT, R0, R0, 0x6, 0x181f ;  /* 0x00d81f0000007f89 */ /* 0x002e6200000e0000 */
[----:B--2---:R-:W-:Y:S05]  /*a2a0*/  IADD3 R2, P0, R2, R8, RZ ;  /* 0x0000000802027210 */ /* 0x004fea0007f1e0ff */
[----:B---3--:R-:W-:Y:S05]  /*a2b0*/  IMAD.X R3, R3, 0x1, R5, P0 ;  /* 0x0000000103037824 */ /* 0x008fea00000e0605 */
[----:B------:R2:W-:Y:S03]  /*a2c0*/  LDGSTS.E.BYPASS.LTC128B.128 [R243+0x6100], [R2.64], !P5 ;  /* 0x0610000002f37fae */ /* 0x0005e6000e901d46 */
.L_x_609:
[----:B--2-4-:R-:W-:Y:S04]  /*a2d0*/  IADD3 R2, P0, R4, R8, RZ ;  /* 0x0000000804027210 */ /* 0x014fe80007f1e0ff */
[----:B-1----:R-:W-:Y:S05]  /*a2e0*/  IADD3.X R3, R0, R5, RZ, P0, !PT ;  /* 0x0000000500037210 */ /* 0x002fea00007fe4ff */
[----:B------:R-:W-:Y:S01]  /*a2f0*/  @!PT LDS RZ, [RZ] ;  /* 0x00000000fffff984 */ /* 0x000fe20000000800 */
[----:B------:R-:W-:Y:S01]  /*a300*/  @!PT LDS RZ, [RZ] ;  /* 0x00000000fffff984 */ /* 0x000fe20000000800 */
[----:B------:R-:W-:Y:S01]  /*a310*/  @!PT LDS RZ, [RZ] ;  /* 0x00000000fffff984 */ /* 0x000fe20000000800 */
[----:B------:R1:W-:Y:S04]  /*a320*/  LDGSTS.E.BYPASS.LTC128B.128 [R243+0x6900], [R2.64], !P5 ;  /* 0x0690000002f37fae */ /* 0x0003e8000e901d46 */
.L_x_550:
[----:B--234-:R-:W-:Y:S05]  /*a330*/  BSYNC B0 ;  /* 0x0000000000007941 */ /* 0x01cfea0003800000 */
.L_x_549:
[----:B------:R-:W2:Y:S01]  /*a340*/  LDL R4, [R1+0x5c] ;  /* 0x00005c0001047983 */ /* 0x000ea20000100800 */
[----:B-1----:R-:W-:Y:S03]  /*a350*/  IMAD R2, R245, -0x70, RZ ;  /* 0xffffff90f5027824 */ /* 0x002fe600078e02ff */
[----:B------:R-:W2:Y:S04]  /*a360*/  LDL R0, [R1+0x6c] ;  /* 0x00006c0001007983 */ /* 0x000ea80000100800 */
[----:B------:R-:W3:Y:S04]  /*a370*/  LDL R3, [R1+0x68] ;  /* 0x0000680001037983 */ /* 0x000ee80000100800 */
[----:B------:R-:W0:Y:S01]  /*a380*/  LDGDEPBAR ;  /* 0x00000000000079af */ /* 0x000e220000000000 */
[----:B--2---:R-:W-:Y:S02]  /*a390*/  IADD3 R0, R0, R4, RZ ;  /* 0x0000000400007210 */ /* 0x004fe40007ffe0ff */
[----:B------:R-:W-:Y:S02]  /*a3a0*/  MOV R4, c[0x0][0x2ac] ;  /* 0x0000ab0000047a02 */ /* 0x000fe40000000f00 */
[----:B---3--:R-:W-:Y:S01]  /*a3b0*/  IADD3 R2, -R3, 0x1, R2 ;  /* 0x0000000103027810 */ /* 0x008fe20007ffe102 */
[----:B------:R-:W-:Y:S01]  /*a3c0*/  @P4 IMAD.HI.U32 R3, R0, c[0x0][0x2c8], RZ ;  /* 0x0000b20000034a27 */ /* 0x000fe200078e00ff */
[----:B------:R-:W-:Y:S03]  /*a3d0*/  MOV R5, R0 ;  /* 0x0000000000057202 */ /* 0x000fe60000000f00 */
[----:B------:R-:W-:Y:S01]  /*a3e0*/  IMAD R2, R4, c[0x0][0x1d0], R2 ;  /* 0x0000740004027a24 */ /* 0x000fe200078e0202 */
[----:B------:R-:W-:Y:S04]  /*a3f0*/  @P4 SHF.R.U32.HI R5, RZ, c[0x0][0x2cc], R3 ;  /* 0x0000b300ff054a19 */ /* 0x000fe80000011603 */
[----:B------:R-:W-:Y:S01]  /*a400*/  IADD3 R4, R2, -c[0x0][0x168], RZ ;  /* 0x80005a0002047a10 */ /* 0x000fe20007ffe0ff */
[----:B------:R-:W-:-:S05]  /*a410*/  BRA.DIV ~URZ, `(.L_x_553) ;  /* 0x0000ea227f007947 */ /* 0x000fca000b800000 */
[----:B------:R1:W2:Y:S02]  /*a420*/  SHFL.IDX PT, R0, R5, RZ, 0x1c1f ;  /* 0x001c1fff05007589 */ /* 0x0002a400000e0000 */
.L_x_610:
[----:B--2---:R-:W-:Y:S05]  /*a430*/  IMAD.IADD R0, R4, 0x1, R0 ;  /* 0x0000000104007824 */ /* 0x004fea00078e0200 */
[C---:B------:R-:W-:Y:S02]  /*a440*/  ISETP.GT.AND P0, PT, R0.reuse, RZ, PT ;  /* 0x000000ff0000720c */ /* 0x040fe40003f04270 */
[C---:B------:R-:W-:Y:S02]  /*a450*/  ISETP.GT.AND P6, PT, R0.reuse, 0x1, PT ;  /* 0x000000010000780c */ /* 0x040fe40003fc4270 */
[----:B------:R-:W-:Y:S02]  /*a460*/  ISETP.GT.AND P1, PT, R0, 0x8, PT ;  /* 0x000000080000780c */ /* 0x000fe40003f24270 */
[----:B------:R-:W-:Y:S02]  /*a470*/  FSEL R14, R216, -INF , P0 ;  /* 0xff800000d80e7808 */ /* 0x000fe40000000000 */
[C---:B------:R-:W-:Y:S02]  /*a480*/  ISETP.GT.AND P0, PT, R0.reuse, 0x9, PT ;  /* 0x000000090000780c */ /* 0x040fe40003f04270 */
[----:B------:R-:W-:Y:S02]  /*a490*/  FSEL R13, R211, -INF , P6 ;  /* 0xff800000d30d7808 */ /* 0x000fe40003000000 */
[C---:B------:R-:W-:Y:S02]  /*a4a0*/  ISETP.GT.AND P6, PT, R0.reuse, 0x10, PT ;  /* 0x000000100000780c */ /* 0x040fe40003fc4270 */
[----:B------:R-:W-:Y:S02]  /*a4b0*/  FSEL R15, R15, -INF , P1 ;  /* 0xff8000000f0f7808 */ /* 0x000fe40000800000 */
[----:B------:R-:W-:Y:S02]  /*a4c0*/  ISETP.GT.AND P1, PT, R0, 0x11, PT ;  /* 0x000000110000780c */ /* 0x000fe40003f24270 */
[----:B------:R-:W-:Y:S02]  /*a4d0*/  FSEL R16, R16, -INF , P0 ;  /* 0xff80000010107808 */ /* 0x000fe40000000000 */
[----:B------:R-:W-:Y:S02]  /*a4e0*/  ISETP.GT.AND P0, PT, R0, 0x18, PT ;  /* 0x000000180000780c */ /* 0x000fe40003f04270 */
[----:B------:R-:W-:Y:S02]  /*a4f0*/  FSEL R184, R184, -INF , P6 ;  /* 0xff800000b8b87808 */ /* 0x000fe40003000000 */
[C---:B------:R-:W-:Y:S02]  /*a500*/  ISETP.GT.AND P6, PT, R0.reuse, 0x19, PT ;  /* 0x000000190000780c */ /* 0x040fe40003fc4270 */
        /* <DEDUP_REMOVED lines=41> */
[----:B------:R-:W-:Y:S02]  /*a7a0*/  FSEL R112, R112, -INF , P1 ;  /* 0xff80000070707808 */ /* 0x000fe40000800000 */
[----:B------:R-:W-:Y:S01]  /*a7b0*/  FSEL R6, R7, -INF , P0 ;  /* 0xff80000007067808 */ /* 0x000fe20000000000 */
[----:B------:R-:W-:-:S05]  /*a7c0*/  BRA.DIV ~URZ, `(.L_x_554) ;  /* 0x0000e6e27f007947 */ /* 0x000fca000b800000 */
[----:B------:R-:W2:Y:S08]  /*a7d0*/  SHFL.IDX PT, R2, R5, 0x1, 0x1c1f ;  /* 0x003c1f0005027f89 */ /* 0x000eb000000e0000 */
[----:B------:R-:W3:Y:S08]  /*a7e0*/  SHFL.IDX PT, R3, R5, 0x2, 0x1c1f ;  /* 0x005c1f0005037f89 */ /* 0x000ef000000e0000 */
[----:B------:R4:W2:Y:S08]  /*a7f0*/  SHFL.IDX PT, R0, R5, 0x3, 0x1c1f ;  /* 0x007c1f0005007f89 */ /* 0x0008b000000e0000 */
[----:B------:R-:W5:Y:S01]  /*a800*/  LDL.LU R68, [R1+0x8] ;  /* 0x0000080001447983 */ /* 0x000f620000300800 */
[----:B-1--4-:R-:W-:Y:S01]  /*a810*/  FMNMX.FTZ R5, R14, R116, !PT ;  /* 0x000000740e057209 */ /* 0x012fe20007810000 */
[C---:B--2---:R-:W-:Y:S02]  /*a820*/  IMAD.IADD R2, R4.reuse, 0x1, R2 ;  /* 0x0000000104027824 */ /* 0x044fe400078e0202 */
[C---:B---3--:R-:W-:Y:S02]  /*a830*/  IMAD.IADD R3, R4.reuse, 0x1, R3 ;  /* 0x0000000104037824 */ /* 0x048fe400078e0203 */
[----:B------:R-:W-:Y:S01]  /*a840*/  IMAD.IADD R0, R4, 0x1, R0 ;  /* 0x0000000104007824 */ /* 0x000fe200078e0200 */
[----:B------:R-:W-:Y:S02]  /*a850*/  FMNMX.FTZ R4, R13, R5, !PT ;  /* 0x000000050d047209 */ /* 0x000fe40007810000 */
[C---:B------:R-:W-:Y:S01]  /*a860*/  ISETP.GT.AND P6, PT, R2.reuse, 0x8, PT ;  /* 0x000000080200780c */ /* 0x040fe20003fc4270 */
[----:B------:R-:W2:Y:S01]  /*a870*/  LDL.LU R5, [R1+0x14] ;  /* 0x0000140001057983 */ /* 0x000ea20000300800 */
[C---:B------:R-:W-:Y:S02]  /*a880*/  ISETP.GT.AND P1, PT, R2.reuse, 0x1, PT ;  /* 0x000000010200780c */ /* 0x040fe40003f24270 */
[----:B------:R-:W-:Y:S01]  /*a890*/  FSEL R12, R209, -INF , P6 ;  /* 0xff800000d10c7808 */ /* 0x000fe20003000000 */
[----:B------:R-:W3:Y:S01]  /*a8a0*/  LDL.LU R20, [R1+0x18] ;  /* 0x0000180001147983 */ /* 0x000ee20000300800 */
[C---:B------:R-:W-:Y:S02]  /*a8b0*/  ISETP.GT.AND P6, PT, R2.reuse, 0x11, PT ;  /* 0x000000110200780c */ /* 0x040fe40003fc4270 */
[----:B------:R-:W-:Y:S01]  /*a8c0*/  FSEL R11, R223, -INF , P1 ;  /* 0xff800000df0b7808 */ /* 0x000fe20000800000 */
[----:B------:R-:W4:Y:S01]  /*a8d0*/  LDL.LU R18, [R1+0x10] ;  /* 0x0000100001127983 */ /* 0x000f220000300800 */
[----:B------:R-:W-:Y:S02]  /*a8e0*/  ISETP.GT.AND P1, PT, R2, 0x10, PT ;  /* 0x000000100200780c */ /* 0x000fe40003f24270 */
[----:B------:R-:W-:Y:S01]  /*a8f0*/  FSEL R92, R186, -INF , P6 ;  /* 0xff800000ba5c7808 */ /* 0x000fe20003000000 */
[----:B------:R-:W3:Y:S01]  /*a900*/  LDL.LU R8, [R1+0xc] ;  /* 0x00000c0001087983 */ /* 0x000ee20000300800 */
[----:B------:R-:W-:Y:S02]  /*a910*/  ISETP.GT.AND P6, PT, R3, 0x1, PT ;  /* 0x000000010300780c */ /* 0x000fe40003fc4270 */
[----:B------:R-:W-:Y:S01]  /*a920*/  FSEL R93, R187, -INF , P1 ;  /* 0xff800000bb5d7808 */ /* 0x000fe20000800000 */
[----:B------:R-:W4:Y:S01]  /*a930*/  LDL.LU R7, [R1+0x4] ;  /* 0x0000040001077983 */ /* 0x000f220000300800 */
[----:B------:R-:W-:Y:S02]  /*a940*/  FSEL R187, R251, -INF , P6 ;  /* 0xff800000fbbb7808 */ /* 0x000fe40003000000 */
[C---:B------:R-:W-:Y:S02]  /*a950*/  ISETP.GT.AND P6, PT, R2.reuse, 0x20, PT ;  /* 0x000000200200780c */ /* 0x040fe40003fc4270 */
[----:B------:R-:W-:Y:S02]  /*a960*/  ISETP.GT.AND P0, PT, R2, RZ, PT ;  /* 0x000000ff0200720c */ /* 0x000fe40003f04270 */
[----:B------:R-:W-:Y:S02]  /*a970*/  FSEL R86, R38, -INF , P6 ;  /* 0xff80000026567808 */ /* 0x000fe40003000000 */
[----:B------:R-:W-:Y:S02]  /*a980*/  ISETP.GT.AND P6, PT, R3, 0x10, PT ;  /* 0x000000100300780c */ /* 0x000fe40003fc4270 */
[----:B------:R-:W-:Y:S02]  /*a990*/  FSEL R10, R246, -INF , P0 ;  /* 0xff800000f60a7808 */ /* 0x000fe40000000000 */
[----:B------:R-:W-:Y:S02]  /*a9a0*/  FSEL R188, R219, -INF , P6 ;  /* 0xff800000dbbc7808 */ /* 0x000fe40003000000 */
[C---:B------:R-:W-:Y:S02]  /*a9b0*/  ISETP.GT.AND P6, PT, R2.reuse, 0x29, PT ;  /* 0x000000290200780c */ /* 0x040fe40003fc4270 */
[----:B------:R-:W-:Y:S02]  /*a9c0*/  ISETP.GT.AND P0, PT, R2, 0x9, PT ;  /* 0x000000090200780c */ /* 0x000fe40003f04270 */
[----:B------:R-:W-:Y:S02]  /*a9d0*/  FSEL R81, R51, -INF , P6 ;  /* 0xff80000033517808 */ /* 0x000fe40003000000 */
[----:B------:R-:W-:Y:S02]  /*a9e0*/  ISETP.GT.AND P6, PT, R3, 0x19, PT ;  /* 0x000000190300780c */ /* 0x000fe40003fc4270 */
[----:B------:R-:W-:Y:S02]  /*a9f0*/  FSEL R87, R207, -INF , P0 ;  /* 0xff800000cf577808 */ /* 0x000fe40000000000 */
[----:B------:R-:W-:Y:S02]  /*aa00*/  FSEL R89, R210, -INF , P6 ;  /* 0xff800000d2597808 */ /* 0x000fe40003000000 */
[C---:B------:R-:W-:Y:S02]  /*aa10*/  ISETP.GT.AND P6, PT, R2.reuse, 0x38, PT ;  /* 0x000000380200780c */ /* 0x040fe40003fc4270 */
[----:B------:R-:W-:Y:S02]  /*aa20*/  ISETP.GT.AND P0, PT, R3, RZ, PT ;  /* 0x000000ff0300720c */ /* 0x000fe40003f04270 */
[----:B------:R-:W-:Y:S02]  /*aa30*/  FSEL R74, R19, -INF , P6 ;  /* 0xff800000134a7808 */ /* 0x000fe40003000000 */
[----:B------:R-:W-:Y:S02]  /*aa40*/  ISETP.GT.AND P6, PT, R3, 0x28, PT ;  /* 0x000000280300780c */ /* 0x000fe40003fc4270 */
[----:B------:R-:W-:Y:S02]  /*aa50*/  ISETP.GT.AND P1, PT, R2, 0x18, PT ;  /* 0x000000180200780c */ /* 0x000fe40003f24270 */
[----:B------:R-:W-:Y:S02]  /*aa60*/  FSEL R80, R200, -INF , P6 ;  /* 0xff800000c8507808 */ /* 0x000fe40003000000 */
[----:B------:R-:W-:Y:S02]  /*aa70*/  ISETP.GT.AND P6, PT, R2, 0x41, PT ;  /* 0x000000410200780c */ /* 0x000fe40003fc4270 */
[----:B------:R-:W-:Y:S02]  /*aa80*/  FMNMX.FTZ R4, R15, R4, !PT ;  /* 0x000000040f047209 */ /* 0x000fe40007810000 */
[----:B------:R-:W-:Y:S02]  /*aa90*/  FSEL R64, R71, -INF , P6 ;  /* 0xff80000047407808 */ /* 0x000fe40003000000 */
[----:B------:R-:W-:Y:S02]  /*aaa0*/  ISETP.GT.AND P6, PT, R3, 0x31, PT ;  /* 0x000000310300780c */ /* 0x000fe40003fc4270 */
[----:B------:R-:W-:Y:S02]  /*aab0*/  FSEL R91, R34, -INF , P1 ;  /* 0xff800000225b7808 */ /* 0x000fe40000800000 */
[----:B------:R-:W-:Y:S02]  /*aac0*/  FSEL R73, R57, -INF , P6 ;  /* 0xff80000039497808 */ /* 0x000fe40003000000 */
[----:B------:R-:W-:Y:S02]  /*aad0*/  ISETP.GT.AND P6, PT, R2, 0x50, PT ;  /* 0x000000500200780c */ /* 0x000fe40003fc4270 */
[C---:B------:R-:W-:Y:S02]  /*aae0*/  ISETP.GT.AND P1, PT, R3.reuse, 0x8, PT ;  /* 0x000000080300780c */ /* 0x040fe40003f24270 */
[----:B------:R-:W-:Y:S02]  /*aaf0*/  FSEL R56, R56, -INF , P6 ;  /* 0xff80000038387808 */ /* 0x000fe40003000000 */
[----:B------:R-:W-:Y:S02]  /*ab00*/  ISETP.GT.AND P6, PT, R3, 0x40, PT ;  /* 0x000000400300780c */ /* 0x000fe40003fc4270 */
[----:B------:R-:W-:Y:S02]  /*ab10*/  FMNMX.FTZ R4, R16, R4, !PT ;  /* 0x0000000410047209 */ /* 0x000fe40007810000 */
[----:B------:R-:W-:Y:S02]  /*ab20*/  FSEL R63, R63, -INF , P6 ;  /* 0xff8000003f3f7808 */ /* 0x000fe40003000000 */
[----:B------:R-:W-:Y:S02]  /*ab30*/  ISETP.GT.AND P6, PT, R2, 0x59, PT ;  /* 0x000000590200780c */ /* 0x000fe40003fc4270 */
[----:B------:R-:W-:Y:S02]  /*ab40*/  FSEL R190, R248, -INF , P1 ;  /* 0xff800000f8be7808 */ /* 0x000fe40000800000 */
[----:B------:R-:W-:Y:S02]  /*ab50*/  FSEL R46, R46, -INF , P6 ;  /* 0xff8000002e2e7808 */ /* 0x000fe40003000000 */
[----:B------:R-:W-:Y:S02]  /*ab60*/  ISETP.GT.AND P6, PT, R0, RZ, PT ;  /* 0x000000ff0000720c */ /* 0x000fe40003fc4270 */
[----:B------:R-:W-:Y:S02]  /*ab70*/  ISETP.GT.AND P1, PT, R2, 0x21, PT ;  /* 0x000000210200780c */ /* 0x000fe40003f24270 */
[----:B------:R-:W-:Y:S02]  /*ab80*/  FMNMX.FTZ R4, R184, R4, !PT ;  /* 0x00000004b8047209 */ /* 0x000fe40007810000 */
[----:B------:R-:W-:Y:S02]  /*ab90*/  FSEL R85, R29, -INF , P1 ;  /* 0xff8000001d557808 */ /* 0x000fe40000800000 */
        /* <DEDUP_REMOVED lines=27> */
[C---:B------:R-:W-:Y:S02]  /*ad50*/  ISETP.GT.AND P1, PT, R2.reuse, 0x60, PT ;  /* 0x000000600200780c */ /* 0x040fe40003f24270 */
        /* <DEDUP_REMOVED lines=13> */
[----:B------:R-:W-:Y:S02]  /*ae30*/  FMNMX.FTZ R70, R10, R117, !PT ;  /* 0x000000750a467209 */ /* 0x000fe40007810000 */
[----:B------:R-:W-:Y:S02]  /*ae40*/  FSEL R43, R43, -INF , P1 ;  /* 0xff8000002b2b7808 */ /* 0x000fe40000800000 */
[----:B------:R-:W-:Y:S02]  /*ae50*/  ISETP.GT.AND P1, PT, R0, 0x11, PT ;  /* 0x000000110000780c */ /* 0x000fe40003f24270 */
        /* <DEDUP_REMOVED lines=13> */
[----:B-----5:R-:W-:Y:S02]  /*af30*/  FSEL R79, R68, -INF , P0 ;  /* 0xff800000444f7808 */ /* 0x020fe40000000000 */
[----:B------:R-:W-:Y:S04]  /*af40*/  ISETP.GT.AND P0, PT, R2, 0x19, PT ;  /* 0x000000190200780c */ /* 0x000fe80003f04270 */
        /* <DEDUP_REMOVED lines=9> */
[----:B--2---:R-:W-:Y:S02]  /*afe0*/  FSEL R47, R5, -INF , P6 ;  /* 0xff800000052f7808 */ /* 0x004fe40003000000 */
[----:B------:R-:W-:Y:S01]  /*aff0*/  FSEL R185, R208, -INF , P0 ;  /* 0xff800000d0b97808 */ /* 0x000fe20000000000 */
[----:B------:R-:W2:Y:S01]  /*b000*/  LDL.LU R5, [R1] ;  /* 0x0000000001057983 */ /* 0x000ea20000300800 */
[----:B------:R-:W-:Y:S02]  /*b010*/  ISETP.GT.AND P0, PT, R2, 0x31, PT ;  /* 0x000000310200780c */ /* 0x000fe40003f04270 */
[----:B------:R-:W-:Y:S02]  /*b020*/  ISETP.GT.AND P6, PT, R0, 0x1, PT ;  /* 0x000000010000780c */ /* 0x000fe40003fc4270 */
[----:B------:R-:W-:Y:S02]  /*b030*/  FSEL R76, R22, -INF , P0 ;  /* 0xff800000164c7808 */ /* 0x000fe40000000000 */
[----:B------:R-:W-:Y:S02]  /*b040*/  ISETP.GT.AND P0, PT, R3, 0x21, PT ;  /* 0x000000210300780c */ /* 0x000fe40003f04270 */
[----:B---3--:R-:W-:Y:S02]  /*b050*/  FSEL R58, R20, -INF , P6 ;  /* 0xff800000143a7808 */ /* 0x008fe40003000000 */
[----:B------:R-:W-:Y:S02]  /*b060*/  FSEL R82, R201, -INF , P0 ;  /* 0xff800000c9527808 */ /* 0x000fe40000000000 */
[C---:B------:R-:W-:Y:S02]  /*b070*/  ISETP.GT.AND P0, PT, R2.reuse, 0x40, PT ;  /* 0x000000400200780c */ /* 0x040fe40003f04270 */
[----:B------:R-:W-:Y:S02]  /*b080*/  ISETP.GT.AND P6, PT, R2, 0x69, PT ;  /* 0x000000690200780c */ /* 0x000fe40003fc4270 */
[----:B------:R-:W-:Y:S02]  /*b090*/  FSEL R66, R66, -INF , P0 ;  /* 0xff80000042427808 */ /* 0x000fe40000000000 */
[----:B------:R-:W-:Y:S02]  /*b0a0*/  ISETP.GT.AND P0, PT, R3, 0x30, PT ;  /* 0x000000300300780c */ /* 0x000fe40003f04270 */
[----:B------:R-:W-:Y:S02]  /*b0b0*/  FSEL R35, R35, -INF , P6 ;  /* 0xff80000023237808 */ /* 0x000fe40003000000 */
[----:B------:R-:W-:Y:S02]  /*b0c0*/  FSEL R75, R28, -INF , P0 ;  /* 0xff8000001c4b7808 */ /* 0x000fe40000000000 */
[----:B------:R-:W-:Y:S02]  /*b0d0*/  ISETP.GT.AND P0, PT, R2, 0x49, PT ;  /* 0x000000490200780c */ /* 0x000fe40003f04270 */
[----:B------:R-:W-:Y:S02]  /*b0e0*/  ISETP.GT.AND P6, PT, R0, 0x10, PT ;  /* 0x000000100000780c */ /* 0x000fe40003fc4270 */
[----:B------:R-:W-:Y:S02]  /*b0f0*/  FSEL R60, R60, -INF , P0 ;  /* 0xff8000003c3c7808 */ /* 0x000fe40000000000 */
[----:B------:R-:W-:Y:S02]  /*b100*/  ISETP.GT.AND P0, PT, R3, 0x39, PT ;  /* 0x000000390300780c */ /* 0x000fe40003f04270 */
[----:B----4-:R-:W-:Y:S02]  /*b110*/  FSEL R57, R7, -INF , P6 ;  /* 0xff80000007397808 */ /* 0x010fe40003000000 */
        /* <DEDUP_REMOVED lines=8> */
[----:B------:R-:W-:Y:S02]  /*b1a0*/  FMNMX.FTZ R2, R6, R2, !PT ;  /* 0x0000000206027209 */ /* 0x000fe40007810000 */
[----:B------:R-:W-:Y:S02]  /*b1b0*/  FSEL R55, R55, -INF , P0 ;  /* 0xff80000037377808 */ /* 0x000fe40000000000 */
[----:B------:R-:W-:Y:S01]  /*b1c0*/  ISETP.GT.AND P0, PT, R3, 0x50, PT ;  /* 0x000000500300780c */ /* 0x000fe20003f04270 */
[----:B------:R-:W1:Y:S01]  /*b1d0*/  SHFL.BFLY PT, R4, R2, 0x2, 0x1f ;  /* 0x0c401f0002047f89 */ /* 0x000e6200000e0000 */
        /* <DEDUP_REMOVED lines=15> */
[----:B------:R-:W-:Y:S02]  /*b2d0*/  FSEL R39, R39, -INF , P6 ;  /* 0xff80000027277808 */ /* 0x000fe40003000000 */
[----:B------:R-:W-:Y:S02]  /*b2e0*/  ISETP.GT.AND P6, PT, R0, 0x19, PT ;  /* 0x000000190000780c */ /* 0x000fe40003fc4270 */
[----:B------:R-:W-:Y:S02]  /*b2f0*/  FMNMX.FTZ R70, R72, R70, !PT ;  /* 0x0000004648467209 */ /* 0x000fe40007810000 */
[----:B------:R-:W-:Y:S02]  /*b300*/  FSEL R41, R250, -INF , P6 ;  /* 0xff800000fa297808 */ /* 0x000fe40003000000 */
[C---:B------:R-:W-:Y:S02]  /*b310*/  ISETP.GT.AND P6, PT, R0.reuse, 0x20, PT ;  /* 0x000000200000780c */ /* 0x040fe40003fc4270 */
[----:B------:R-:W-:Y:S02]  /*b320*/  FSEL R33, R33, -INF , P0 ;  /* 0xff80000021217808 */ /* 0x000fe40000000000 */
[----:B------:R-:W-:Y:S02]  /*b330*/  ISETP.GT.AND P0, PT, R0, 0x21, PT ;  /* 0x000000210000780c */ /* 0x000fe40003f04270 */
[----:B-1----:R-:W-:Y:S02]  /*b340*/  FMNMX.FTZ R2, R4, R2, !PT ;  /* 0x0000000204027209 */ /* 0x002fe40007810000 */
[----:B------:R-:W-:Y:S02]  /*b350*/  FMNMX.FTZ R70, R66, R70, !PT ;  /* 0x0000004642467209 */ /* 0x000fe40007810000 */
[----:B------:R-:W-:Y:S01]  /*b360*/  FSEL R38, R221, -INF , P6 ;  /* 0xff800000dd267808 */ /* 0x000fe20003000000 */
[----:B------:R-:W1:Y:S01]  /*b370*/  SHFL.BFLY PT, R71, R2, 0x1, 0x1f ;  /* 0x0c201f0002477f89 */ /* 0x000e6200000e0000 */
        /* <DEDUP_REMOVED lines=24> */
[----:B------:R-:W-:Y:S02]  /*b500*/  FMNMX.FTZ R70, R52, R70, !PT ;  /* 0x0000004634467209 */ /* 0x000fe40007810000 */
[----:B------:R-:W-:Y:S02]  /*b510*/  FSEL R19, R193, -INF , P6 ;  /* 0xff800000c1137808 */ /* 0x000fe40003000000 */
[C---:B------:R-:W-:Y:S02]  /*b520*/  ISETP.GT.AND P6, PT, R0.reuse, 0x61, PT ;  /* 0x000000610000780c */ /* 0x040fe40003fc4270 */
[----:B------:R-:W-:Y:S02]  /*b530*/  FSEL R17, R17, -INF , P0 ;  /* 0xff80000011117808 */ /* 0x000fe40000000000 */
[----:B------:R-:W-:Y:S02]  /*b540*/  ISETP.GT.AND P0, PT, R0, 0x69, PT ;  /* 0x000000690000780c */ /* 0x000fe40003f04270 */
[----:B------:R-:W-:Y:S02]  /*b550*/  FMNMX.FTZ R70, R49, R70, !PT ;  /* 0x0000004631467209 */ /* 0x000fe40007810000 */
[----:B-1----:R-:W-:Y:S02]  /*b560*/  FMNMX.FTZ R71, R2, R71, !PT ;  /* 0x0000004702477209 */ /* 0x002fe40007810000 */
[----:B------:R-:W-:Y:S02]  /*b570*/  FMNMX.FTZ R70, R46, R70, !PT ;  /* 0x000000462e467209 */ /* 0x000fe40007810000 */
[----:B------:R-:W-:Y:S02]  /*b580*/  FSEL R9, R9, -INF , P6 ;  /* 0xff80000009097808 */ /* 0x000fe40003000000 */
[----:B------:R-:W-:Y:S02]  /*b590*/  FMNMX.FTZ R70, R45, R70, !PT ;  /* 0x000000462d467209 */ /* 0x000fe40007810000 */
[----:B------:R-:W-:Y:S02]  /*b5a0*/  FSEL R7, R191, -INF , P0 ;  /* 0xff800000bf077808 */ /* 0x000fe40000000000 */
[----:B------:R-:W-:Y:S04]  /*b5b0*/  FMNMX.FTZ R70, R40, R70, !PT ;  /* 0x0000004628467209 */ /* 0x000fe80007810000 */
[----:B------:R-:W-:Y:S04]  /*b5c0*/  FMNMX.FTZ R70, R36, R70, !PT ;  /* 0x0000004624467209 */ /* 0x000fe80007810000 */
[----:B------:R-:W-:Y:S02]  /*b5d0*/  FMNMX.FTZ R70, R35, R70, !PT ;  /* 0x0000004623467209 */ /* 0x000fe40007810000 */
[----:B--2---:R-:W-:Y:S02]  /*b5e0*/  FSEL R53, R5, -INF , P1 ;  /* 0xff80000005357808 */ /* 0x004fe40000800000 */
[----:B------:R-:W-:Y:S04]  /*b5f0*/  ISETP.GT.AND P1, PT, R3, 0x61, PT ;  /* 0x000000610300780c */ /* 0x000fe80003f24270 */
[----:B------:R-:W-:Y:S02]  /*b600*/  FSEL R37, R37, -INF , P1 ;  /* 0xff80000025257808 */ /* 0x000fe40000800000 */
[----:B------:R-:W-:Y:S02]  /*b610*/  ISETP.GT.AND P1, PT, R3, 0x69, PT ;  /* 0x000000690300780c */ /* 0x000fe40003f24270 */
[----:B------:R-:W-:Y:S02]  /*b620*/  FMNMX.FTZ R3, R79, R118, !PT ;  /* 0x000000764f037209 */ /* 0x000fe40007810000 */
[----:B------:R-:W-:Y:S02]  /*b630*/  FSEL R31, R31, -INF , P1 ;  /* 0xff8000001f1f7808 */ /* 0x000fe40000800000 */
[----:B------:R-:W-:Y:S02]  /*b640*/  FMNMX.FTZ R3, R187, R3, !PT ;  /* 0x00000003bb037209 */ /* 0x000fe40007810000 */
        /* <DEDUP_REMOVED lines=8> */
[C---:B------:R-:W-:Y:S02]  /*b6d0*/  ISETP.GT.AND P1, PT, R0.reuse, 0x41, PT ;  /* 0x000000410000780c */ /* 0x040fe40003f24270 */
        /* <DEDUP_REMOVED lines=14> */
[----:B------:R-:W-:Y:S04]  /*b7c0*/  FMNMX.FTZ R3, R73, R3, !PT ;  /* 0x0000000349037209 */ /* 0x000fe80007810000 */
[----:B------:R-:W-:Y:S04]  /*b7d0*/  FMNMX.FTZ R3, R67, R3, !PT ;  /* 0x0000000343037209 */ /* 0x000fe80007810000 */
[----:B------:R-:W-:Y:S04]  /*b7e0*/  FMNMX.FTZ R3, R65, R3, !PT ;  /* 0x0000000341037209 */ /* 0x000fe80007810000 */
[----:B------:R-:W-:Y:S04]  /*b7f0*/  FMNMX.FTZ R3, R63, R3, !PT ;  /* 0x000000033f037209 */ /* 0x000fe80007810000 */
[----:B------:R-:W-:Y:S04]  /*b800*/  FMNMX.FTZ R3, R61, R3, !PT ;  /* 0x000000033d037209 */ /* 0x000fe80007810000 */
[----:B------:R-:W-:Y:S04]  /*b810*/  FMNMX.FTZ R3, R59, R3, !PT ;  /* 0x000000033b037209 */ /* 0x000fe80007810000 */
        /* <DEDUP_REMOVED lines=20> */
[----:B------:R-:W-:Y:S01]  /*b960*/  FMNMX.FTZ R2, R32, R2, !PT ;  /* 0x0000000220027209 */ /* 0x000fe20007810000 */
[----:B------:R-:W1:Y:S03]  /*b970*/  SHFL.BFLY PT, R3, R0, 0x2, 0x1f ;  /* 0x0c401f0000037f89 */ /* 0x000e6600000e0000 */
[----:B------:R-:W-:Y:S04]  /*b980*/  FMNMX.FTZ R2, R30, R2, !PT ;  /* 0x000000021e027209 */ /* 0x000fe80007810000 */
[----:B------:R-:W-:Y:S04]  /*b990*/  FMNMX.FTZ R2, R29, R2, !PT ;  /* 0x000000021d027209 */ /* 0x000fe80007810000 */
[----:B------:R-:W-:Y:S04]  /*b9a0*/  FMNMX.FTZ R2, R28, R2, !PT ;  /* 0x000000021c027209 */ /* 0x000fe80007810000 */
[----:B------:R-:W-:Y:S04]  /*b9b0*/  FMNMX.FTZ R2, R27, R2, !PT ;  /* 0x000000021b027209 */ /* 0x000fe80007810000 */
[----:B------:R-:W-:Y:S04]  /*b9c0*/  FMNMX.FTZ R2, R26, R2, !PT ;  /* 0x000000021a027209 */ /* 0x000fe80007810000 */
[----:B------:R-:W-:Y:S02]  /*b9d0*/  FMNMX.FTZ R2, R25, R2, !PT ;  /* 0x0000000219027209 */ /* 0x000fe40007810000 */
[----:B-1----:R-:W-:Y:S02]  /*b9e0*/  FMNMX.FTZ R0, R0, R3, !PT ;  /* 0x0000000300007209 */ /* 0x002fe40007810000 */
[----:B------:R-:W1:Y:S01]  /*b9f0*/  SHFL.BFLY PT, R3, R70, 0x1, 0x1f ;  /* 0x0c201f0046037f89 */ /* 0x000e6200000e0000 */
[----:B------:R-:W-:Y:S04]  /*ba00*/  FMNMX.FTZ R2, R24, R2, !PT ;  /* 0x0000000218027209 */ /* 0x000fe80007810000 */
[----:B------:R-:W-:Y:S03]  /*ba10*/  FMNMX.FTZ R2, R23, R2, !PT ;  /* 0x0000000217027209 */ /* 0x000fe60007810000 */
[----:B------:R-:W2:Y:S01]  /*ba20*/  SHFL.BFLY PT, R69, R0, 0x1, 0x1f ;  /* 0x0c201f0000457f89 */ /* 0x000ea200000e0000 */
[----:B------:R-:W-:Y:S04]  /*ba30*/  FMNMX.FTZ R2, R22, R2, !PT ;  /* 0x0000000216027209 */ /* 0x000fe80007810000 */
[----:B------:R-:W-:Y:S04]  /*ba40*/  FMNMX.FTZ R2, R21, R2, !PT ;  /* 0x0000000215027209 */ /* 0x000fe80007810000 */
[----:B------:R-:W-:Y:S04]  /*ba50*/  FMNMX.FTZ R2, R20, R2, !PT ;  /* 0x0000000214027209 */ /* 0x000fe80007810000 */
[----:B------:R-:W-:Y:S02]  /*ba60*/  FMNMX.FTZ R2, R19, R2, !PT ;  /* 0x0000000213027209 */ /* 0x000fe40007810000 */
[----:B-1----:R-:W-:Y:S02]  /*ba70*/  FMNMX.FTZ R70, R70, R3, !PT ;  /* 0x0000000346467209 */ /* 0x002fe40007810000 */
[----:B------:R-:W-:Y:S04]  /*ba80*/  FMNMX.FTZ R2, R18, R2, !PT ;  /* 0x0000000212027209 */ /* 0x000fe80007810000 */
[----:B------:R-:W-:Y:S02]  /*ba90*/  FMNMX.FTZ R2, R17, R2, !PT ;  /* 0x0000000211027209 */ /* 0x000fe40007810000 */
[----:B--2---:R-:W-:Y:S02]  /*baa0*/  FMNMX.FTZ R69, R0, R69, !PT ;  /* 0x0000004500457209 */ /* 0x004fe40007810000 */
[----:B------:R-:W-:Y:S04]  /*bab0*/  FMNMX.FTZ R2, R9, R2, !PT ;  /* 0x0000000209027209 */ /* 0x000fe80007810000 */
[----:B------:R-:W-:Y:S04]  /*bac0*/  FMNMX.FTZ R4, R8, R2, !PT ;  /* 0x0000000208047209 */ /* 0x000fe80007810000 */
[----:B------:R-:W-:Y:S05]  /*bad0*/  FMNMX.FTZ R4, R7, R4, !PT ;  /* 0x0000000407047209 */ /* 0x000fea0007810000 */
[----:B------:R-:W1:Y:S02]  /*bae0*/  SHFL.BFLY PT, R0, R4, 0x2, 0x1f ;  /* 0x0c401f0004007f89 */ /* 0x000e6400000e0000 */
[----:B-1----:R-:W-:Y:S06]  /*baf0*/  FMNMX.FTZ R4, R4, R0, !PT ;  /* 0x0000000004047209 */ /* 0x002fec0007810000 */
[----:B------:R1:W2:Y:S02]  /*bb00*/  SHFL.BFLY PT, R0, R4, 0x1, 0x1f ;  /* 0x0c201f0004007f89 */ /* 0x0002a400000e0000 */
.L_x_611:
[C---:B------:R-:W-:Y:S01]  /*bb10*/  FMUL.FTZ R2, R71.reuse, c[0x0][0x2d0] ;  /* 0x0000b40047027a20 */ /* 0x040fe20000410000 */
[C---:B------:R-:W-:Y:S01]  /*bb20*/  FSETP.NEU.FTZ.AND P0, PT, R71.reuse, -INF , PT ;  /* 0xff8000004700780b */ /* 0x040fe20003f1d000 */
[----:B------:R-:W-:Y:S01]  /*bb30*/  WARPSYNC 0xffffffff ;  /* 0xffffffff00007948 */ /* 0x000fe20003800000 */
[----:B------:R-:W-:Y:S02]  /*bb40*/  FSETP.NEU.FTZ.AND P1, PT, R70, -INF , PT ;  /* 0xff8000004600780b */ /* 0x000fe40003f3d000 */
[----:B------:R-:W-:Y:S02]  /*bb50*/  FSEL R2, R2, RZ, P0 ;  /* 0x000000ff02027208 */ /* 0x000fe40000000000 */
[----:B--2---:R-:W-:Y:S02]  /*bb60*/  FMNMX.FTZ R68, R0, R4, !PT ;  /* 0x0000000400447209 */ /* 0x004fe40007810000 */
[----:B------:R-:W-:Y:S01]  /*bb70*/  FSEL R0, R71, RZ, P0 ;  /* 0x000000ff47007208 */ /* 0x000fe20000000000 */
[--C-:B------:R-:W-:Y:S01]  /*bb80*/  FFMA.FTZ R218, R95, c[0x0][0x2d0], -R2.reuse ;  /* 0x0000b4005fda7a23 */ /* 0x100fe20000010802 */
[----:B------:R-:W-:Y:S01]  /*bb90*/  FSETP.NEU.FTZ.AND P0, PT, R69, -INF , PT ;  /* 0xff8000004500780b */ /* 0x000fe20003f1d000 */
[--C-:B------:R-:W-:Y:S02]  /*bba0*/  FFMA.FTZ R220, R94, c[0x0][0x2d0], -R2.reuse ;  /* 0x0000b4005edc7a23 */ /* 0x100fe40000010802 */
[--C-:B------:R-:W-:Y:S02]  /*bbb0*/  FFMA.FTZ R13, R13, c[0x0][0x2d0], -R2.reuse ;  /* 0x0000b4000d0d7a23 */ /* 0x100fe40000010802 */
[----:B------:R-:W-:Y:S01]  /*bbc0*/  MUFU.EX2 R218, R218 ;  /* 0x000000da00da7308 */ /* 0x000fe20000000800 */
[--C-:B------:R-:W-:Y:S02]  /*bbd0*/  FFMA.FTZ R194, R110, c[0x0][0x2d0], -R2.reuse ;  /* 0x0000b4006ec27a23 */ /* 0x100fe40000010802 */
[--C-:B------:R-:W-:Y:S02]  /*bbe0*/  FFMA.FTZ R193, R109, c[0x0][0x2d0], -R2.reuse ;  /* 0x0000b4006dc17a23 */ /* 0x100fe40000010802 */
[--C-:B------:R-:W-:Y:S02]  /*bbf0*/  FFMA.FTZ R192, R108, c[0x0][0x2d0], -R2.reuse ;  /* 0x0000b4006cc07a23 */ /* 0x100fe40000010802 */
[--C-:B------:R-:W-:Y:S02]  /*bc00*/  FFMA.FTZ R191, R107, c[0x0][0x2d0], -R2.reuse ;  /* 0x0000b4006bbf7a23 */ /* 0x100fe40000010802 */
[--C-:B------:R-:W-:Y:S01]  /*bc10*/  FFMA.FTZ R200, R105, c[0x0][0x2d0], -R2.reuse ;  /* 0x0000b40069c87a23 */ /* 0x100fe20000010802 */
        /* <DEDUP_REMOVED lines=23> */
[----:B------:R-:W-:Y:S01]  /*bd90*/  FFMA.FTZ R101, R101, c[0x0][0x2d0], -R2 ;  /* 0x0000b40065657a23 */ /* 0x000fe20000010802 */
[----:B------:R-:W-:Y:S01]  /*bda0*/  MUFU.EX2 R199, R199 ;  /* 0x000000c700c77308 */ /* 0x000fe20000000800 */
[----:B------:R-:W-:Y:S02]  /*bdb0*/  FMUL.FTZ R2, R70, c[0x0][0x2d0] ;  /* 0x0000b40046027a20 */ /* 0x000fe40000410000 */
[----:B-1----:R-:W-:Y:S01]  /*bdc0*/  FADD.FTZ R4, -R0, R116 ;  /* 0x0000007400047221 */ /* 0x002fe20000010100 */
[----:B------:R-:W-:Y:S02]  /*bdd0*/  FSEL R0, R70, RZ, P1 ;  /* 0x000000ff46007208 */ /* 0x000fe40000800000 */
[----:B------:R-:W-:Y:S03]  /*bde0*/  FSEL R2, R2, RZ, P1 ;  /* 0x000000ff02027208 */ /* 0x000fe60000800000 */
[----:B------:R-:W-:Y:S01]  /*bdf0*/  FADD.FTZ R3, -R0, R117 ;  /* 0x0000007500037221 */ /* 0x000fe20000010100 */
[----:B------:R-:W-:Y:S01]  /*be00*/  MUFU.EX2 R198, R198 ;  /* 0x000000c600c67308 */ /* 0x000fe20000000800 */
[--C-:B------:R-:W-:Y:S01]  /*be10*/  FFMA.FTZ R203, R60, c[0x0][0x2d0], -R2.reuse ;  /* 0x0000b4003ccb7a23 */ /* 0x100fe20000010802 */
[----:B------:R-:W-:Y:S01]  /*be20*/  FSEL R0, R69, RZ, P0 ;  /* 0x000000ff45007208 */ /* 0x000fe20000000000 */
[--C-:B------:R-:W-:Y:S01]  /*be30*/  FFMA.FTZ R109, R93, c[0x0][0x2d0], -R2.reuse ;  /* 0x0000b4005d6d7a23 */ /* 0x100fe20000010802 */
[----:B------:R-:W2:Y:S01]  /*be40*/  LDL.LU R60, [R1+0x20] ;  /* 0x00002000013c7983 */ /* 0x000ea20000300800 */
[--C-:B------:R-:W-:Y:S02]  /*be50*/  FFMA.FTZ R108, R92, c[0x0][0x2d0], -R2.reuse ;  /* 0x0000b4005c6c7a23 */ /* 0x100fe40000010802 */
[--C-:B------:R-:W-:Y:S02]  /*be60*/  FFMA.FTZ R107, R91, c[0x0][0x2d0], -R2.reuse ;  /* 0x0000b4005b6b7a23 */ /* 0x100fe40000010802 */
[--C-:B------:R-:W-:Y:S01]  /*be70*/  FFMA.FTZ R106, R90, c[0x0][0x2d0], -R2.reuse ;  /* 0x0000b4005a6a7a23 */ /* 0x100fe20000010802 */
[----:B------:R-:W-:Y:S01]  /*be80*/  MUFU.EX2 R109, R109 ;  /* 0x0000006d006d7308 */ /* 0x000fe20000000800 */
[--C-:B------:R-:W-:Y:S02]  /*be90*/  FFMA.FTZ R105, R86, c[0x0][0x2d0], -R2.reuse ;  /* 0x0000b40056697a23 */ /* 0x100fe40000010802 */
[--C-:B------:R-:W-:Y:S02]  /*bea0*/  FFMA.FTZ R104, R85, c[0x0][0x2d0], -R2.reuse ;  /* 0x0000b40055687a23 */ /* 0x100fe40000010802 */
[--C-:B------:R-:W-:Y:S01]  /*beb0*/  FFMA.FTZ R103, R83, c[0x0][0x2d0], -R2.reuse ;  /* 0x0000b40053677a23 */ /* 0x100fe20000010802 */
[----:B------:R-:W-:Y:S01]  /*bec0*/  MOV R83, R101 ;  /* 0x0000006500537202 */ /* 0x000fe20000000f00 */
[--C-:B------:R-:W-:Y:S01]  /*bed0*/  FFMA.FTZ R102, R81, c[0x0][0x2d0], -R2.reuse ;  /* 0x0000b40051667a23 */ /* 0x100fe20000010802 */
[----:B------:R-:W-:Y:S01]  /*bee0*/  MOV R81, R5 ;  /* 0x0000000500517202 */ /* 0x000fe20000000f00 */
[--C-:B------:R-:W-:Y:S01]  /*bef0*/  FFMA.FTZ R100, R78, c[0x0][0x2d0], -R2.reuse ;  /* 0x0000b4004e647a23 */ /* 0x100fe20000010802 */
[----:B------:R-:W-:Y:S01]  /*bf00*/  MUFU.EX2 R108, R108 ;  /* 0x0000006c006c7308 */ /* 0x000fe20000000800 */
[--C-:B------:R-:W-:Y:S02]  /*bf10*/  FFMA.FTZ R98, R76, c[0x0][0x2d0], -R2.reuse ;  /* 0x0000b4004c627a23 */ /* 0x100fe40000010802 */
[--C-:B------:R-:W-:Y:S02]  /*bf20*/  FFMA.FTZ R205, R64, c[0x0][0x2d0], -R2.reuse ;  /* 0x0000b40040cd7a23 */ /* 0x100fe40000010802 */
[--C-:B------:R-:W-:Y:S02]  /*bf30*/  FFMA.FTZ R64, R36, c[0x0][0x2d0], -R2.reuse ;  /* 0x0000b40024407a23 */ /* 0x100fe40000010802 */
[--C-:B------:R-:W-:Y:S01]  /*bf40*/  FFMA.FTZ R40, R40, c[0x0][0x2d0], -R2.reuse ;  /* 0x0000b40028287a23 */ /* 0x100fe20000010802 */
[----:B------:R-:W3:Y:S01]  /*bf50*/  LDL.LU R36, [R1+0x24] ;  /* 0x0000240001247983 */ /* 0x000ee20000300800 */
        /* <DEDUP_REMOVED lines=13> */
[----:B------:R1:W-:Y:S01]  /*c030*/  MUFU.EX2 R66, R10 ;  /* 0x0000000a00427308 */ /* 0x0003e20000000800 */
[--C-:B------:R-:W-:Y:S02]  /*c040*/  FFMA.FTZ R207, R52, c[0x0][0x2d0], -R2.reuse ;  /* 0x0000b40034cf7a23 */ /* 0x100fe40000010802 */
[--C-:B------:R-:W-:Y:S02]  /*c050*/  FFMA.FTZ R217, R49, c[0x0][0x2d0], -R2.reuse ;  /* 0x0000b40031d97a23 */ /* 0x100fe40000010802 */
[----:B------:R-:W-:Y:S02]  /*c060*/  FFMA.FTZ R49, R35, c[0x0][0x2d0], -R2 ;  /* 0x0000b40023317a23 */ /* 0x000fe40000010802 */
[----:B------:R-:W-:Y:S02]  /*c070*/  FMUL.FTZ R2, R69, c[0x0][0x2d0] ;  /* 0x0000b40045027a20 */ /* 0x000fe40000410000 */
[----:B------:R-:W-:Y:S01]  /*c080*/  FMUL.FTZ R3, R3, c[0x0][0x2d0] ;  /* 0x0000b40003037a20 */ /* 0x000fe20000410000 */
[----:B------:R-:W-:Y:S01]  /*c090*/  MUFU.EX2 R62, R6 ;  /* 0x00000006003e7308 */ /* 0x000fe20000000800 */
[----:B------:R-:W-:Y:S01]  /*c0a0*/  FADD.FTZ R0, -R0, R118 ;  /* 0x0000007600007221 */ /* 0x000fe20000010100 */
[----:B------:R-:W-:Y:S02]  /*c0b0*/  FSEL R2, R2, RZ, P0 ;  /* 0x000000ff02027208 */ /* 0x000fe40000000000 */
[----:B------:R-:W-:Y:S01]  /*c0c0*/  FSETP.NEU.FTZ.AND P0, PT, R68, -INF , PT ;  /* 0xff8000004400780b */ /* 0x000fe20003f1d000 */
[----:B------:R-:W-:Y:S02]  /*c0d0*/  FMUL.FTZ R0, R0, c[0x0][0x2d0] ;  /* 0x0000b40000007a20 */ /* 0x000fe40000410000 */
[--C-:B------:R-:W-:Y:S01]  /*c0e0*/  FFMA.FTZ R5, R79, c[0x0][0x2d0], -R2.reuse ;  /* 0x0000b4004f057a23 */ /* 0x100fe20000010802 */
[----:B------:R-:W-:Y:S01]  /*c0f0*/  MOV R79, R40 ;  /* 0x00000028004f7202 */ /* 0x000fe20000000f00 */
[--C-:B------:R-:W-:Y:S01]  /*c100*/  FFMA.FTZ R95, R89, c[0x0][0x2d0], -R2.reuse ;  /* 0x0000b400595f7a23 */ /* 0x100fe20000010802 */
[----:B------:R-:W-:Y:S01]  /*c110*/  MUFU.EX2 R72, R14 ;  /* 0x0000000e00487308 */ /* 0x000fe20000000800 */
[--C-:B------:R-:W-:Y:S01]  /*c120*/  FFMA.FTZ R94, R84, c[0x0][0x2d0], -R2.reuse ;  /* 0x0000b400545e7a23 */ /* 0x100fe20000010802 */
[----:B------:R-:W-:Y:S01]  /*c130*/  MOV R89, R81 ;  /* 0x0000005100597202 */ /* 0x000fe20000000f00 */
[--C-:B------:R-:W-:Y:S01]  /*c140*/  FFMA.FTZ R87, R82, c[0x0][0x2d0], -R2.reuse ;  /* 0x0000b40052577a23 */ /* 0x100fe20000010802 */
[----:B------:R-:W-:Y:S01]  /*c150*/  MOV R84, R45 ;  /* 0x0000002d00547202 */ /* 0x000fe20000000f00 */
[--C-:B------:R-:W-:Y:S02]  /*c160*/  FFMA.FTZ R86, R80, c[0x0][0x2d0], -R2.reuse ;  /* 0x0000b40050567a23 */ /* 0x100fe40000010802 */
[--C-:B------:R-:W-:Y:S02]  /*c170*/  FFMA.FTZ R85, R77, c[0x0][0x2d0], -R2.reuse ;  /* 0x0000b4004d557a23 */ /* 0x100fe40000010802 */
[--C-:B------:R-:W-:Y:S01]  /*c180*/  FFMA.FTZ R76, R39, c[0x0][0x2d0], -R2.reuse ;  /* 0x0000b400274c7a23 */ /* 0x100fe20000010802 */
[----:B------:R4:W-:Y:S01]  /*c190*/  MUFU.EX2 R74, R5 ;  /* 0x00000005004a7308 */ /* 0x0009e20000000800 */
[--C-:B------:R-:W-:Y:S02]  /*c1a0*/  FFMA.FTZ R78, R33, c[0x0][0x2d0], -R2.reuse ;  /* 0x0000b400214e7a23 */ /* 0x100fe40000010802 */
[--C-:B-1----:R-:W-:Y:S02]  /*c1b0*/  FFMA.FTZ R10, R189, c[0x0][0x2d0], -R2.reuse ;  /* 0x0000b400bd0a7a23 */ /* 0x102fe40000010802 */
[--C-:B------:R-:W-:Y:S02]  /*c1c0*/  FFMA.FTZ R97, R75, c[0x0][0x2d0], -R2.reuse ;  /* 0x0000b4004b617a23 */ /* 0x100fe40000010802 */
[--C-:B------:R-:W-:Y:S02]  /*c1d0*/  FFMA.FTZ R96, R73, c[0x0][0x2d0], -R2.reuse ;  /* 0x0000b40049607a23 */ /* 0x100fe40000010802 */
[--C-:B------:R-:W-:Y:S01]  /*c1e0*/  FFMA.FTZ R117, R61, c[0x0][0x2d0], -R2.reuse ;  /* 0x0000b4003d757a23 */ /* 0x100fe20000010802 */
[----:B------:R-:W-:Y:S01]  /*c1f0*/  MUFU.EX2 R35, R13 ;  /* 0x0000000d00237308 */ /* 0x000fe20000000800 */
[--C-:B------:R-:W-:Y:S01]  /*c200*/  FFMA.FTZ R116, R59, c[0x0][0x2d0], -R2.reuse ;  /* 0x0000b4003b747a23 */ /* 0x100fe20000010802 */
[----:B------:R-:W-:Y:S01]  /*c210*/  MOV R59, R84 ;  /* 0x00000054003b7202 */ /* 0x000fe20000000f00 */
[--C-:B------:R-:W-:Y:S02]  /*c220*/  FFMA.FTZ R215, R48, c[0x0][0x2d0], -R2.reuse ;  /* 0x0000b40030d77a23 */ /* 0x100fe40000010802 */
[--C-:B------:R-:W-:Y:S02]  /*c230*/  FFMA.FTZ R221, R44, c[0x0][0x2d0], -R2.reuse ;  /* 0x0000b4002cdd7a23 */ /* 0x100fe40000010802 */
[--C-:B------:R-:W-:Y:S01]  /*c240*/  FFMA.FTZ R223, R43, c[0x0][0x2d0], -R2.reuse ;  /* 0x0000b4002bdf7a23 */ /* 0x100fe20000010802 */
[----:B------:R-:W-:Y:S01]  /*c250*/  MOV R43, R89 ;  /* 0x00000059002b7202 */ /* 0x000fe20000000f00 */
[--C-:B------:R-:W-:Y:S01]  /*c260*/  FFMA.FTZ R31, R31, c[0x0][0x2d0], -R2.reuse ;  /* 0x0000b4001f1f7a23 */ /* 0x100fe20000010802 */
[----:B------:R-:W-:Y:S01]  /*c270*/  MUFU.EX2 R82, R12 ;  /* 0x0000000c00527308 */ /* 0x000fe20000000800 */
[--C-:B------:R-:W-:Y:S02]  /*c280*/  FFMA.FTZ R188, R188, c[0x0][0x2d0], -R2.reuse ;  /* 0x0000b400bcbc7a23 */ /* 0x100fe40000010802 */
[--C-:B------:R-:W-:Y:S02]  /*c290*/  FFMA.FTZ R186, R186, c[0x0][0x2d0], -R2.reuse ;  /* 0x0000b400baba7a23 */ /* 0x100fe40000010802 */
[--C-:B----4-:R-:W-:Y:S02]  /*c2a0*/  FFMA.FTZ R5, R187, c[0x0][0x2d0], -R2.reuse ;  /* 0x0000b400bb057a23 */ /* 0x110fe40000010802 */
[--C-:B------:R-:W-:Y:S02]  /*c2b0*/  FFMA.FTZ R185, R185, c[0x0][0x2d0], -R2.reuse ;  /* 0x0000b400b9b97a23 */ /* 0x100fe40000010802 */
[--C-:B------:R-:W-:Y:S01]  /*c2c0*/  FFMA.FTZ R99, R67, c[0x0][0x2d0], -R2.reuse ;  /* 0x0000b40043637a23 */ /* 0x100fe20000010802 */
[----:B------:R1:W-:Y:S01]  /*c2d0*/  MUFU.EX2 R46, R5 ;  /* 0x00000005002e7308 */ /* 0x0003e20000000800 */
[--C-:B------:R-:W-:Y:S02]  /*c2e0*/  FFMA.FTZ R101, R65, c[0x0][0x2d0], -R2.reuse ;  /* 0x0000b40041657a23 */ /* 0x100fe40000010802 */
[--C-:B------:R-:W-:Y:S02]  /*c2f0*/  FFMA.FTZ R118, R63, c[0x0][0x2d0], -R2.reuse ;  /* 0x0000b4003f767a23 */ /* 0x100fe40000010802 */
[--C-:B------:R-:W-:Y:S02]  /*c300*/  FFMA.FTZ R63, R37, c[0x0][0x2d0], -R2.reuse ;  /* 0x0000b400253f7a23 */ /* 0x100fe40000010802 */
[--C-:B------:R-:W-:Y:S02]  /*c310*/  FFMA.FTZ R115, R55, c[0x0][0x2d0], -R2.reuse ;  /* 0x0000b40037737a23 */ /* 0x100fe40000010802 */
[--C-:B------:R-:W-:Y:S01]  /*c320*/  FFMA.FTZ R248, R42, c[0x0][0x2d0], -R2.reuse ;  /* 0x0000b4002af87a23 */ /* 0x100fe20000010802 */
[----:B------:R-:W-:Y:S01]  /*c330*/  MUFU.EX2 R222, R10 ;  /* 0x0000000a00de7308 */ /* 0x000fe20000000800 */
[----:B------:R-:W-:Y:S09]  /*c340*/  MOV R42, R64 ;  /* 0x00000040002a7202 */ /* 0x000ff20000000f00 */
[----:B------:R-:W2:Y:S01]  /*c350*/  MUFU.EX2 R0, R0 ;  /* 0x0000000000007308 */ /* 0x000ea20000000800 */
[----:B-1----:R-:W-:Y:S01]  /*c360*/  FFMA.FTZ R5, R190, c[0x0][0x2d0], -R2 ;  /* 0x0000b400be057a23 */ /* 0x002fe20000010802 */
[----:B------:R-:W-:Y:S08]  /*c370*/  FSEL R2, R68, RZ, P0 ;  /* 0x000000ff44027208 */ /* 0x000ff00000000000 */
[----:B------:R1:W-:Y:S01]  /*c380*/  MUFU.EX2 R246, R5 ;  /* 0x0000000500f67308 */ /* 0x0003e20000000800 */
[----:B------:R-:W-:Y:S02]  /*c390*/  FADD.FTZ R6, -R2, R119 ;  /* 0x0000007702067221 */ /* 0x000fe40000010100 */
[----:B------:R-:W-:Y:S07]  /*c3a0*/  FMUL.FTZ R2, R4, c[0x0][0x2d0] ;  /* 0x0000b40004027a20 */ /* 0x000fee0000410000 */
[----:B------:R-:W3:Y:S10]  /*c3b0*/  MUFU.EX2 R2, R2 ;  /* 0x0000000200027308 */ /* 0x000ef40000000800 */
[----:B------:R4:W5:Y:S01]  /*c3c0*/  MUFU.EX2 R52, R15 ;  /* 0x0000000f00347308 */ /* 0x0009620000000800 */
[----:B-1----:R-:W-:Y:S05]  /*c3d0*/  FMUL.FTZ R5, R68, c[0x0][0x2d0] ;  /* 0x0000b40044057a20 */ /* 0x002fea0000410000 */
[----:B------:R-:W-:Y:S04]  /*c3e0*/  FSEL R5, R5, RZ, P0 ;  /* 0x000000ff05057208 */ /* 0x000fe80000000000 */
[----:B------:R-:W1:Y:S01]  /*c3f0*/  MUFU.EX2 R3, R3 ;  /* 0x0000000300037308 */ /* 0x000e620000000800 */
[--C-:B------:R-:W-:Y:S02]  /*c400*/  FFMA.FTZ R216, R26, c[0x0][0x2d0], -R5.reuse ;  /* 0x0000b4001ad87a23 */ /* 0x100fe40000010805 */
[----:B------:R-:W2:Y:S01]  /*c410*/  LDL.LU R26, [R1+0x28] ;  /* 0x00002800011a7983 */ /* 0x000ea20000300800 */
[--C-:B------:R-:W-:Y:S02]  /*c420*/  FFMA.FTZ R251, R23, c[0x0][0x2d0], -R5.reuse ;  /* 0x0000b40017fb7a23 */ /* 0x100fe40000010805 */
[--C-:B------:R-:W-:Y:S04]  /*c430*/  FFMA.FTZ R91, R50, c[0x0][0x2d0], -R5.reuse ;  /* 0x0000b400325b7a23 */ /* 0x100fe80000010805 */
[----:B------:R-:W-:Y:S01]  /*c440*/  MUFU.EX2 R196, R196 ;  /* 0x000000c400c47308 */ /* 0x000fe20000000800 */
[----:B------:R-:W2:Y:S01]  /*c450*/  LDL.LU R23, [R1+0x2c] ;  /* 0x00002c0001177983 */ /* 0x000ea20000300800 */
[----:B------:R-:W-:Y:S01]  /*c460*/  MOV R50, R78 ;  /* 0x0000004e00327202 */ /* 0x000fe20000000f00 */
[--C-:B------:R-:W-:Y:S01]  /*c470*/  FFMA.FTZ R110, R38, c[0x0][0x2d0], -R5.reuse ;  /* 0x0000b400266e7a23 */ /* 0x100fe20000010805 */
[----:B------:R-:W-:Y:S01]  /*c480*/  MOV R38, R76 ;  /* 0x0000004c00267202 */ /* 0x000fe20000000f00 */
[--C-:B------:R-:W-:Y:S01]  /*c490*/  FFMA.FTZ R187, R30, c[0x0][0x2d0], -R5.reuse ;  /* 0x0000b4001ebb7a23 */ /* 0x100fe20000010805 */
[----:B------:R-:W-:Y:S01]  /*c4a0*/  MOV R30, R79 ;  /* 0x0000004f001e7202 */ /* 0x000fe20000000f00 */
[--C-:B------:R-:W-:Y:S01]  /*c4b0*/  FFMA.FTZ R4, R47, c[0x0][0x2d0], -R5.reuse ;  /* 0x0000b4002f047a23 */ /* 0x100fe20000010805 */
[----:B------:R-:W1:Y:S01]  /*c4c0*/  LDSM.16.MT88.4 R76, [R225] ;  /* 0x00000000e14c783b */ /* 0x000e620000004200 */
[--C-:B------:R-:W-:Y:S01]  /*c4d0*/  FFMA.FTZ R93, R57, c[0x0][0x2d0], -R5.reuse ;  /* 0x0000b400395d7a23 */ /* 0x100fe20000010805 */
[----:B------:R-:W-:Y:S01]  /*c4e0*/  MUFU.EX2 R107, R107 ;  /* 0x0000006b006b7308 */ /* 0x000fe20000000800 */
[--C-:B------:R-:W-:Y:S01]  /*c4f0*/  FFMA.FTZ R90, R41, c[0x0][0x2d0], -R5.reuse ;  /* 0x0000b400295a7a23 */ /* 0x100fe20000010805 */
[----:B----4-:R-:W-:Y:S01]  /*c500*/  MOV R15, R49 ;  /* 0x00000031000f7202 */ /* 0x010fe20000000f00 */
[--C-:B------:R-:W-:Y:S02]  /*c510*/  FFMA.FTZ R10, R58, c[0x0][0x2d0], -R5.reuse ;  /* 0x0000b4003a0a7a23 */ /* 0x100fe40000010805 */
[--C-:B------:R-:W-:Y:S01]  /*c520*/  FFMA.FTZ R189, R29, c[0x0][0x2d0], -R5.reuse ;  /* 0x0000b4001dbd7a23 */ /* 0x100fe20000010805 */
[----:B------:R-:W-:Y:S01]  /*c530*/  MOV R67, R15 ;  /* 0x0000000f00437202 */ /* 0x000fe20000000f00 */
[--C-:B------:R-:W-:Y:S01]  /*c540*/  FFMA.FTZ R190, R28, c[0x0][0x2d0], -R5.reuse ;  /* 0x0000b4001cbe7a23 */ /* 0x100fe20000010805 */
[----:B------:R-:W-:Y:S01]  /*c550*/  MOV R15, R83 ;  /* 0x00000053000f7202 */ /* 0x000fe20000000f00 */
[--C-:B------:R-:W-:Y:S01]  /*c560*/  FFMA.FTZ R247, R25, c[0x0][0x2d0], -R5.reuse ;  /* 0x0000b40019f77a23 */ /* 0x100fe20000010805 */
[----:B------:R4:W-:Y:S01]  /*c570*/  MUFU.EX2 R81, R4 ;  /* 0x0000000400517308 */ /* 0x0009e20000000800 */
[--C-:B------:R-:W-:Y:S01]  /*c580*/  FFMA.FTZ R249, R24, c[0x0][0x2d0], -R5.reuse ;  /* 0x0000b40018f97a23 */ /* 0x100fe20000010805 */
[----:B------:R-:W-:Y:S01]  /*c590*/  MOV R83, R88 ;  /* 0x0000005800537202 */ /* 0x000fe20000000f00 */
[--C-:B------:R-:W-:Y:S02]  /*c5a0*/  FFMA.FTZ R39, R9, c[0x0][0x2d0], -R5.reuse ;  /* 0x0000b40009277a23 */ /* 0x100fe40000010805 */
[--C-:B------:R-:W-:Y:S02]  /*c5b0*/  FFMA.FTZ R47, R8, c[0x0][0x2d0], -R5.reuse ;  /* 0x0000b400082f7a23 */ /* 0x100fe40000010805 */
[--C-:B------:R-:W-:Y:S02]  /*c5c0*/  FFMA.FTZ R58, R7, c[0x0][0x2d0], -R5.reuse ;  /* 0x0000b400073a7a23 */ /* 0x100fe40000010805 */
        /* <DEDUP_REMOVED lines=16> */
[----:B------:R-:W-:Y:S09]  /*c6d0*/  FFMA.FTZ R55, R21, c[0x0][0x2d0], -R5 ;  /* 0x0000b40015377a23 */ /* 0x000ff20000010805 */
[----:B------:R-:W-:Y:S10]  /*c6e0*/  MUFU.EX2 R185, R185 ;  /* 0x000000b900b97308 */ /* 0x000ff40000000800 */
        /* <DEDUP_REMOVED lines=37> */
[----:B------:R-:W-:Y:S01]  /*c940*/  MUFU.EX2 R248, R248 ;  /* 0x000000f800f87308 */ /* 0x000fe20000000800 */
[C---:B--2---:R-:W-:Y:S01]  /*c950*/  FFMA.FTZ R7, R0.reuse, R60, R74 ;  /* 0x0000003c00077223 */ /* 0x044fe2000001004a */
[----:B------:R-:W-:Y:S01]  /*c960*/  MOV R80, R16 ;  /* 0x0000001000507202 */ /* 0x000fe20000000f00 */
[----:B------:R-:W-:Y:S01]  /*c970*/  FMUL.FTZ R8, R0, R148 ;  /* 0x0000009400087220 */ /* 0x000fe20000410000 */
[----:B------:R-:W-:Y:S01]  /*c980*/  F2FP.PACK_AB R73, R62, R66 ;  /* 0x000000423e49723e */ /* 0x000fe200000000ff */
[C---:B------:R-:W-:Y:S01]  /*c990*/  FMUL.FTZ R9, R0.reuse, R149 ;  /* 0x0000009500097220 */ /* 0x040fe20000410000 */
[----:B------:R-:W-:Y:S01]  /*c9a0*/  MOV R149, R47 ;  /* 0x0000002f00957202 */ /* 0x000fe20000000f00 */
        /* <DEDUP_REMOVED lines=15> */
[----:B------:R-:W-:Y:S01]  /*caa0*/  MUFU.EX2 R132, R100 ;  /* 0x0000006400847308 */ /* 0x000fe20000000800 */
[C---:B------:R-:W-:Y:S01]  /*cab0*/  FMUL.FTZ R44, R0.reuse, R136 ;  /* 0x00000088002c7220 */ /* 0x040fe20000410000 */
[----:B------:R-:W-:Y:S01]  /*cac0*/  MOV R136, R83 ;  /* 0x0000005300887202 */ /* 0x000fe20000000f00 */
[C---:B------:R-:W-:Y:S01]  /*cad0*/  FMUL.FTZ R45, R0.reuse, R137 ;  /* 0x00000089002d7220 */ /* 0x040fe20000410000 */
[----:B------:R-:W-:Y:S01]  /*cae0*/  MOV R137, R30 ;  /* 0x0000001e00897202 */ /* 0x000fe20000000f00 */
[C---:B------:R-:W-:Y:S02]  /*caf0*/  FMUL.FTZ R56, R0.reuse, R128 ;  /* 0x0000008000387220 */ /* 0x040fe40000410000 */
[C---:B------:R-:W-:Y:S02]  /*cb00*/  FMUL.FTZ R57, R0.reuse, R129 ;  /* 0x0000008100397220 */ /* 0x040fe40000410000 */
[C---:B------:R-:W-:Y:S01]  /*cb10*/  FMUL.FTZ R60, R0.reuse, R120 ;  /* 0x00000078003c7220 */ /* 0x040fe20000410000 */
[----:B------:R-:W-:Y:S01]  /*cb20*/  MUFU.EX2 R128, R85 ;  /* 0x0000005500807308 */ /* 0x000fe20000000800 */
[----:B------:R-:W-:Y:S02]  /*cb30*/  FMUL.FTZ R61, R0, R121 ;  /* 0x00000079003d7220 */ /* 0x000fe40000410000 */
[C---:B---3--:R-:W-:Y:S01]  /*cb40*/  FFMA.FTZ R0, R2.reuse, R36, R72 ;  /* 0x0000002402007223 */ /* 0x048fe20000010048 */
[C---:B------:R-:W-:Y:S01]  /*cb50*/  F2FP.PACK_AB R72, R35.reuse, R72 ;  /* 0x000000482348723e */ /* 0x040fe200000000ff */
[----:B------:R-:W-:Y:S01]  /*cb60*/  FMUL.FTZ R49, R2, R161 ;  /* 0x000000a102317220 */ /* 0x000fe20000410000 */
[----:B-----5:R-:W-:Y:S01]  /*cb70*/  MOV R161, R52 ;  /* 0x0000003400a17202 */ /* 0x020fe20000000f00 */
[----:B------:R-:W-:Y:S02]  /*cb80*/  FADD.FTZ R84, R35, R0 ;  /* 0x0000000023547221 */ /* 0x000fe40000010000 */
[----:B------:R-:W-:Y:S01]  /*cb90*/  FMUL.FTZ R0, R6, c[0x0][0x2d0] ;  /* 0x0000b40006007a20 */ /* 0x000fe20000410000 */
[----:B------:R-:W-:Y:S01]  /*cba0*/  MUFU.EX2 R120, R11 ;  /* 0x0000000b00787308 */ /* 0x000fe20000000800 */
[C---:B------:R-:W-:Y:S01]  /*cbb0*/  FMUL.FTZ R52, R2.reuse, R152 ;  /* 0x0000009802347220 */ /* 0x040fe20000410000 */
[----:B------:R-:W-:Y:S01]  /*cbc0*/  MOV R152, R80 ;  /* 0x0000005000987202 */ /* 0x000fe20000000f00 */
[----:B------:R-:W-:Y:S01]  /*cbd0*/  FMUL.FTZ R53, R2, R153 ;  /* 0x0000009902357220 */ /* 0x000fe20000410000 */
[----:B------:R-:W-:Y:S01]  /*cbe0*/  MOV R153, R82 ;  /* 0x0000005200997202 */ /* 0x000fe20000000f00 */
[C---:B------:R-:W-:Y:S01]  /*cbf0*/  FADD.FTZ R89, R46.reuse, R7 ;  /* 0x000000072e597221 */ /* 0x040fe20000010000 */
[----:B------:R-:W-:Y:S01]  /*cc00*/  F2FP.PACK_AB R80, R46, R74 ;  /* 0x0000004a2e50723e */ /* 0x000fe200000000ff */
[----:B----4-:R-:W-:Y:S01]  /*cc10*/  FMUL.FTZ R4, R2, R180 ;  /* 0x000000b402047220 */ /* 0x010fe20000410000 */
[----:B------:R-:W-:Y:S01]  /*cc20*/  F2FP.PACK_AB R74, R152, R161 ;  /* 0x000000a1984a723e */ /* 0x000fe200000000ff */
[----:B------:R-:W-:Y:S01]  /*cc30*/  FMUL.FTZ R5, R2, R181 ;  /* 0x000000b502057220 */ /* 0x000fe20000410000 */
[----:B------:R-:W2:Y:S01]  /*cc40*/  MUFU.EX2 R0, R0 ;  /* 0x0000000000007308 */ /* 0x000ea20000000800 */
[----:B------:R-:W-:Y:S01]  /*cc50*/  F2FP.PACK_AB R75, R250, R153 ;  /* 0x00000099fa4b723e */ /* 0x000fe200000000ff */
[C---:B-1----:R-:W-:Y:S01]  /*cc60*/  FMUL.FTZ R6, R3.reuse, R182 ;  /* 0x000000b603067220 */ /* 0x042fe20000410000 */
[----:B------:R-:W-:Y:S01]  /*cc70*/  F2FP.PACK_AB R82, R222, R246 ;  /* 0x000000f6de52723e */ /* 0x000fe200000000ff */
[C---:B------:R-:W-:Y:S01]  /*cc80*/  FMUL.FTZ R7, R3.reuse, R183 ;  /* 0x000000b703077220 */ /* 0x040fe20000410000 */
[----:B------:R-:W-:Y:S01]  /*cc90*/  MOV R181, R18 ;  /* 0x0000001200b57202 */ /* 0x000fe20000000f00 */
[C---:B------:R-:W-:Y:S01]  /*cca0*/  FMUL.FTZ R18, R3.reuse, R174 ;  /* 0x000000ae03127220 */ /* 0x040fe20000410000 */
[----:B------:R-:W-:Y:S01]  /*ccb0*/  MOV R180, R67 ;  /* 0x0000004300b47202 */ /* 0x000fe20000000f00 */
[C---:B------:R-:W-:Y:S02]  /*ccc0*/  FMUL.FTZ R35, R3.reuse, R167 ;  /* 0x000000a703237220 */ /* 0x040fe40000410000 */
[----:B------:R-:W1:Y:S01]  /*ccd0*/  MUFU.EX2 R121, R14 ;  /* 0x0000000e00797308 */ /* 0x000e620000000800 */
[-C--:B------:R-:W-:Y:S05]  /*cce0*/  HMMA.16816.F32 R4, R72, R76.reuse, R4 ;  /* 0x0000004c4804723c */ /* 0x080fea0000001804 */
[C---:B------:R-:W-:Y:S01]  /*ccf0*/  FMUL.FTZ R48, R2.reuse, R160 ;  /* 0x000000a002307220 */ /* 0x040fe20000410000 */
[----:B------:R-:W-:Y:S01]  /*cd00*/  MOV R160, R15 ;  /* 0x0000000f00a07202 */ /* 0x000fe20000000f00 */
[C---:B------:R-:W-:Y:S01]  /*cd10*/  FMUL.FTZ R16, R2.reuse, R172 ;  /* 0x000000ac02107220 */ /* 0x040fe20000410000 */
[----:B------:R-:W-:Y:S01]  /*cd20*/  MOV R172, R19 ;  /* 0x0000001300ac7202 */ /* 0x000fe20000000f00 */
[----:B------:R-:W-:Y:S01]  /*cd30*/  FMUL.FTZ R19, R3, R175 ;  /* 0x000000af03137220 */ /* 0x000fe20000410000 */
[----:B------:R-:W3:Y:S02]  /*cd40*/  MUFU.EX2 R100, R93 ;  /* 0x0000005d00647308 */ /* 0x000ee40000000800 */
[----:B------:R-:W-:Y:S01]  /*cd50*/  FMUL.FTZ R17, R2, R173 ;  /* 0x000000ad02117220 */ /* 0x000fe20000410000 */
[----:B------:R-:W-:Y:S01]  /*cd60*/  MOV R173, R34 ;  /* 0x0000002200ad7202 */ /* 0x000fe20000000f00 */
[C---:B--2---:R-:W-:Y:S01]  /*cd70*/  FFMA.FTZ R88, R0.reuse, R23, R81 ;  /* 0x0000001700587223 */ /* 0x044fe20000010051 */
[----:B------:R-:W-:Y:S01]  /*cd80*/  F2FP.PACK_AB R81, R113, R81 ;  /* 0x000000517151723e */ /* 0x000fe200000000ff */
[C---:B------:R-:W-:Y:S02]  /*cd90*/  FMUL.FTZ R10, R0.reuse, R150 ;  /* 0x00000096000a7220 */ /* 0x040fe40000410000 */
[C---:B------:R-:W-:Y:S02]  /*cda0*/  FMUL.FTZ R11, R0.reuse, R151 ;  /* 0x00000097000b7220 */ /* 0x040fe40000410000 */
[----:B------:R-:W-:Y:S01]  /*cdb0*/  FMUL.FTZ R15, R0, R159 ;  /* 0x0000009f000f7220 */ /* 0x000fe20000410000 */
[----:B------:R-:W-:Y:S01]  /*cdc0*/  MUFU.EX2 R129, R102 ;  /* 0x0000006600817308 */ /* 0x000fe20000000800 */
[----:B------:R-:W-:Y:S01]  /*cdd0*/  FMUL.FTZ R20, R2, R176 ;  /* 0x000000b002147220 */ /* 0x000fe20000410000 */
[----:B-1----:R-:W-:Y:S01]  /*cde0*/  F2FP.PACK_AB R83, R121, R120 ;  /* 0x000000787953723e */ /* 0x002fe200000000ff */
[C---:B------:R-:W-:Y:S01]  /*cdf0*/  FMUL.FTZ R34, R3.reuse, R166 ;  /* 0x000000a603227220 */ /* 0x040fe20000410000 */
[----:B------:R-:W-:Y:S01]  /*ce00*/  MOV R176, R55 ;  /* 0x0000003700b07202 */ /* 0x000fe20000000f00 */
[C---:B------:R-:W-:Y:S02]  /*ce10*/  FMUL.FTZ R50, R3.reuse, R162 ;  /* 0x000000a203327220 */ /* 0x040fe40000410000 */
[----:B------:R-:W-:Y:S02]  /*ce20*/  FMUL.FTZ R51, R3, R163 ;  /* 0x000000a303337220 */ /* 0x000fe40000410000 */
[C---:B------:R-:W-:Y:S01]  /*ce30*/  HMMA.16816.F32 R8, R80.reuse, R76, R8 ;  /* 0x0000004c5008723c */ /* 0x040fe20000001808 */
[----:B------:R-:W1:Y:S03]  /*ce40*/  MUFU.EX2 R102, R92 ;  /* 0x0000005c00667308 */ /* 0x000e660000000800 */
[----:B------:R-:W-:Y:S02]  /*ce50*/  FMUL.FTZ R14, R0, R158 ;  /* 0x0000009e000e7220 */ /* 0x000fe40000410000 */
[----:B------:R-:W-:Y:S02]  /*ce60*/  FADD.FTZ R88, R113, R88 ;  /* 0x0000005871587221 */ /* 0x000fe40000010000 */
[C---:B------:R-:W-:Y:S01]  /*ce70*/  FMUL.FTZ R21, R2.reuse, R177 ;  /* 0x000000b102157220 */ /* 0x040fe20000410000 */
[----:B------:R-:W-:Y:S02]  /*ce80*/  MOV R177, R42 ;  /* 0x0000002a00b17202 */ /* 0x000fe40000000f00 */
[-C--:B------:R-:W-:Y:S01]  /*ce90*/  HMMA.16816.F32 R12, R80, R78.reuse, R12 ;  /* 0x0000004e500c723c */ /* 0x080fe2000000180c */
[----:B------:R2:W-:Y:S02]  /*cea0*/  MUFU.EX2 R133, R98 ;  /* 0x0000006200857308 */ /* 0x0005e40000000800 */
[C---:B------:R-:W-:Y:S01]  /*ceb0*/  FMUL.FTZ R37, R2.reuse, R169 ;  /* 0x000000a902257220 */ /* 0x040fe20000410000 */
[----:B------:R-:W-:Y:S01]  /*cec0*/  MOV R169, R22 ;  /* 0x0000001600a97202 */ /* 0x000fe20000000f00 */
[C---:B------:R-:W-:Y:S02]  /*ced0*/  FMUL.FTZ R22, R3.reuse, R178 ;  /* 0x000000b203167220 */ /* 0x040fe40000410000 */
[C---:B------:R-:W-:Y:S01]  /*cee0*/  FMUL.FTZ R23, R3.reuse, R179 ;  /* 0x000000b303177220 */ /* 0x040fe20000410000 */
[C---:B------:R-:W-:Y:S01]  /*cef0*/  HMMA.16816.F32 R16, R72.reuse, R78, R16 ;  /* 0x0000004e4810723c */ /* 0x040fe20000001810 */
[----:B------:R-:W4:Y:S03]  /*cf00*/  LDSM.16.MT88.4 R76, [R229] ;  /* 0x00000000e54c783b */ /* 0x000f260000004200 */
[C---:B------:R-:W-:Y:S01]  /*cf10*/  FMUL.FTZ R32, R2.reuse, R164 ;  /* 0x000000a402207220 */ /* 0x040fe20000410000 */
[----:B------:R-:W-:Y:S01]  /*cf20*/  MOV R164, R31 ;  /* 0x0000001f00a47202 */ /* 0x000fe20000000f00 */
[C---:B------:R-:W-:Y:S01]  /*cf30*/  FMUL.FTZ R33, R2.reuse, R165 ;  /* 0x000000a502217220 */ /* 0x040fe20000410000 */
[----:B------:R-:W-:Y:S01]  /*cf40*/  MOV R165, R43 ;  /* 0x0000002b00a57202 */ /* 0x000fe20000000f00 */
[C---:B------:R-:W-:Y:S01]  /*cf50*/  FMUL.FTZ R36, R2.reuse, R168 ;  /* 0x000000a802247220 */ /* 0x040fe20000410000 */
[----:B------:R-:W-:Y:S03]  /*cf60*/  MOV R168, R59 ;  /* 0x0000003b00a87202 */ /* 0x000fe60000000f00 */
[----:B------:R-:W-:Y:S02]  /*cf70*/  FMUL.FTZ R64, R2, R124 ;  /* 0x0000007c02407220 */ /* 0x000fe40000410000 */
[----:B------:R-:W-:Y:S01]  /*cf80*/  MUFU.EX2 R124, R87 ;  /* 0x00000057007c7308 */ /* 0x000fe20000000800 */
[----:B------:R-:W-:Y:S02]  /*cf90*/  FMUL.FTZ R27, R0, R143 ;  /* 0x0000008f001b7220 */ /* 0x000fe40000410000 */
[----:B--2---:R-:W-:Y:S02]  /*cfa0*/  FADD.FTZ R98, R120, R88 ;  /* 0x0000005878627221 */ /* 0x004fe40000010000 */
[C---:B------:R-:W-:Y:S02]  /*cfb0*/  FMUL.FTZ R30, R0.reuse, R146 ;  /* 0x00000092001e7220 */ /* 0x040fe40000410000 */
[C---:B------:R-:W-:Y:S02]  /*cfc0*/  FMUL.FTZ R31, R0.reuse, R147 ;  /* 0x00000093001f7220 */ /* 0x040fe40000410000 */
[C---:B------:R-:W-:Y:S02]  /*cfd0*/  FMUL.FTZ R38, R3.reuse, R170 ;  /* 0x000000aa03267220 */ /* 0x040fe40000410000 */
[C---:B------:R-:W-:Y:S02]  /*cfe0*/  FMUL.FTZ R39, R3.reuse, R171 ;  /* 0x000000ab03277220 */ /* 0x040fe40000410000 */
[C---:B------:R-:W-:Y:S02]  /*cff0*/  FMUL.FTZ R42, R0.reuse, R134 ;  /* 0x00000086002a7220 */ /* 0x040fe40000410000 */
[C---:B------:R-:W-:Y:S01]  /*d000*/  FMUL.FTZ R43, R0.reuse, R135 ;  /* 0x00000087002b7220 */ /* 0x040fe20000410000 */
[----:B------:R-:W-:Y:S01]  /*d010*/  MUFU.EX2 R134, R99 ;  /* 0x0000006300867308 */ /* 0x000fe20000000800 */
[C---:B------:R-:W-:Y:S02]  /*d020*/  FMUL.FTZ R46, R0.reuse, R138 ;  /* 0x0000008a002e7220 */ /* 0x040fe40000410000 */
[----:B------:R-:W-:Y:S02]  /*d030*/  FMUL.FTZ R47, R0, R139 ;  /* 0x0000008b002f7220 */ /* 0x000fe40000410000 */
[C---:B------:R-:W-:Y:S02]  /*d040*/  FMUL.FTZ R54, R3.reuse, R154 ;  /* 0x0000009a03367220 */ /* 0x040fe40000410000 */
[C---:B------:R-:W-:Y:S02]  /*d050*/  FMUL.FTZ R55, R3.reuse, R155 ;  /* 0x0000009b03377220 */ /* 0x040fe40000410000 */
[C---:B------:R-:W-:Y:S01]  /*d060*/  FMUL.FTZ R67, R3.reuse, R127 ;  /* 0x0000007f03437220 */ /* 0x040fe20000410000 */
[----:B------:R-:W-:Y:S01]  /*d070*/  MUFU.EX2 R135, R112 ;  /* 0x0000007000877308 */ /* 0x000fe20000000800 */
[-C--:B----4-:R-:W-:Y:S03]  /*d080*/  HMMA.16816.F32 R20, R72, R76.reuse, R20 ;  /* 0x0000004c4814723c */ /* 0x090fe60000001814 */
[----:B------:R-:W-:Y:S02]  /*d090*/  FMUL.FTZ R65, R2, R125 ;  /* 0x0000007d02417220 */ /* 0x000fe40000410000 */
[C---:B------:R-:W-:Y:S02]  /*d0a0*/  FFMA.FTZ R2, R3.reuse, R26, R66 ;  /* 0x0000001a03027223 */ /* 0x040fe40000010042 */
[C---:B------:R-:W-:Y:S02]  /*d0b0*/  FMUL.FTZ R26, R0.reuse, R142 ;  /* 0x0000008e001a7220 */ /* 0x040fe40000410000 */
[----:B------:R-:W-:Y:S01]  /*d0c0*/  FMUL.FTZ R66, R3, R126 ;  /* 0x0000007e03427220 */ /* 0x000fe20000410000 */
[----:B------:R-:W-:Y:S02]  /*d0d0*/  MUFU.EX2 R125, R104 ;  /* 0x00000068007d7308 */ /* 0x000fe40000000800 */
[----:B------:R-:W-:Y:S01]  /*d0e0*/  FADD.FTZ R3, R161, R84 ;  /* 0x00000054a1037221 */ /* 0x000fe20000010000 */
[----:B------:R-:W-:Y:S01]  /*d0f0*/  MOV R161, R160 ;  /* 0x000000a000a17202 */ /* 0x000fe20000000f00 */
[C---:B------:R-:W-:Y:S04]  /*d100*/  HMMA.16816.F32 R24, R80.reuse, R76, R24 ;  /* 0x0000004c5018723c */ /* 0x040fe80000001818 */
[----:B------:R-:W-:Y:S01]  /*d110*/  MOV R160, R169 ;  /* 0x000000a900a07202 */ /* 0x000fe20000000f00 */
[C---:B------:R-:W-:Y:S01]  /*d120*/  FMUL.FTZ R58, R0.reuse, R130 ;  /* 0x00000082003a7220 */ /* 0x040fe20000410000 */
[----:B------:R2:W-:Y:S01]  /*d130*/  MUFU.EX2 R126, R86 ;  /* 0x00000056007e7308 */ /* 0x0005e20000000800 */
[C---:B------:R-:W-:Y:S01]  /*d140*/  FMUL.FTZ R59, R0.reuse, R131 ;  /* 0x00000083003b7220 */ /* 0x040fe20000410000 */
[-C--:B------:R-:W-:Y:S04]  /*d150*/  HMMA.16816.F32 R28, R80, R78.reuse, R28 ;  /* 0x0000004e501c723c */ /* 0x080fe8000000181c */
[----:B------:R-:W-:Y:S01]  /*d160*/  FMUL.FTZ R63, R0, R123 ;  /* 0x0000007b003f7220 */ /* 0x000fe20000410000 */
[----:B------:R-:W-:Y:S01]  /*d170*/  MOV R169, R168 ;  /* 0x000000a800a97202 */ /* 0x000fe20000000f00 */
[----:B------:R-:W-:Y:S01]  /*d180*/  FADD.FTZ R2, R62, R2 ;  /* 0x000000023e027221 */ /* 0x000fe20000010000 */
[----:B------:R-:W-:Y:S01]  /*d190*/  MOV R168, R137 ;  /* 0x0000008900a87202 */ /* 0x000fe20000000f00 */
[C---:B------:R-:W-:Y:S01]  /*d1a0*/  HMMA.16816.F32 R32, R72.reuse, R78, R32 ;  /* 0x0000004e4820723c */ /* 0x040fe20000001820 */
[----:B------:R-:W4:Y:S01]  /*d1b0*/  LDSM.16.MT88.4 R76, [R226] ;  /* 0x00000000e24c783b */ /* 0x000f220000004200 */
[----:B------:R-:W-:Y:S02]  /*d1c0*/  MUFU.EX2 R104, R90 ;  /* 0x0000005a00687308 */ /* 0x000fe40000000800 */
[----:B------:R-:W-:Y:S02]  /*d1d0*/  FMUL.FTZ R62, R0, R122 ;  /* 0x0000007a003e7220 */ /* 0x000fe40000410000 */
[----:B------:R-:W-:Y:S02]  /*d1e0*/  FADD.FTZ R0, R246, R89 ;  /* 0x00000059f6007221 */ /* 0x000fe40000010000 */
[----:B------:R-:W-:Y:S01]  /*d1f0*/  FADD.FTZ R2, R153, R2 ;  /* 0x0000000299027221 */ /* 0x000fe20000010000 */
[----:B------:R-:W-:Y:S03]  /*d200*/  MOV R153, R136 ;  /* 0x0000008800997202 */ /* 0x000fe60000000f00 */
[----:B------:R-:W-:Y:S01]  /*d210*/  MUFU.EX2 R113, R161 ;  /* 0x000000a100717308 */ /* 0x000fe20000000800 */
[----:B--2---:R-:W-:Y:S09]  /*d220*/  LDSM.16.MT88.4 R84, [R225+0x800] ;  /* 0x00080000e154783b */ /* 0x004ff20000004200 */
[----:B------:R-:W-:Y:S10]  /*d230*/  MUFU.EX2 R122, R106 ;  /* 0x0000006a007a7308 */ /* 0x000ff40000000800 */
[----:B------:R-:W-:Y:S01]  /*d240*/  MUFU.EX2 R106, R95 ;  /* 0x0000005f006a7308 */ /* 0x000fe20000000800 */
[-C--:B----4-:R-:W-:Y:S09]  /*d250*/  HMMA.16816.F32 R36, R72, R76.reuse, R36 ;  /* 0x0000004c4824723c */ /* 0x090ff20000001824 */
[----:B------:R-:W-:Y:S01]  /*d260*/  MUFU.EX2 R127, R103 ;  /* 0x00000067007f7308 */ /* 0x000fe20000000800 */
[C---:B------:R-:W-:Y:S09]  /*d270*/  HMMA.16816.F32 R40, R80.reuse, R76, R40 ;  /* 0x0000004c5028723c */ /* 0x040ff20000001828 */
[----:B------:R2:W4:Y:S01]  /*d280*/  MUFU.EX2 R103, R91 ;  /* 0x0000005b00677308 */ /* 0x0005220000000800 */
[-C--:B------:R-:W-:Y:S09]  /*d290*/  HMMA.16816.F32 R44, R80, R78.reuse, R44 ;  /* 0x0000004e502c723c */ /* 0x080ff2000000182c */
[----:B------:R-:W-:Y:S01]  /*d2a0*/  MUFU.EX2 R123, R105 ;  /* 0x00000069007b7308 */ /* 0x000fe20000000800 */
[C---:B------:R-:W-:Y:S01]  /*d2b0*/  HMMA.16816.F32 R48, R72.reuse, R78, R48 ;  /* 0x0000004e4830723c */ /* 0x040fe20000001830 */
[----:B------:R-:W5:Y:S08]  /*d2c0*/  LDSM.16.MT88.4 R76, [R228] ;  /* 0x00000000e44c783b */ /* 0x000f700000004200 */
[----:B------:R1:W1:Y:S01]  /*d2d0*/  MUFU.EX2 R105, R94 ;  /* 0x0000005e00697308 */ /* 0x0002620000000800 */
[----:B--2---:R-:W-:Y:S09]  /*d2e0*/  LDSM.16.MT88.4 R88, [R226+0x800] ;  /* 0x00080000e258783b */ /* 0x004ff20000004200 */
[----:B------:R2:W-:Y:S10]  /*d2f0*/  MUFU.EX2 R131, R96 ;  /* 0x0000006000837308 */ /* 0x0005f40000000800 */
[----:B------:R-:W-:Y:S01]  /*d300*/  MUFU.EX2 R137, R111 ;  /* 0x0000006f00897308 */ /* 0x000fe20000000800 */
[----:B-1----:R-:W-:Y:S09]  /*d310*/  LDSM.16.MT88.4 R92, [R226+0x1000] ;  /* 0x00100000e25c783b */ /* 0x002ff20000004200 */
[----:B------:R1:W1:Y:S01]  /*d320*/  MUFU.EX2 R130, R97 ;  /* 0x0000006100827308 */ /* 0x0002620000000800 */
[-C--:B-----5:R-:W-:Y:S03]  /*d330*/  HMMA.16816.F32 R52, R72, R76.reuse, R52 ;  /* 0x0000004c4834723c */ /* 0x0a0fe60000001834 */
[----:B--2---:R-:W-:Y:S02]  /*d340*/  FADD.FTZ R96, R250, R2 ;  /* 0x00000002fa607221 */ /* 0x004fe40000010000 */
[----:B------:R-:W-:Y:S04]  /*d350*/  FADD.FTZ R2, R121, R98 ;  /* 0x0000006279027221 */ /* 0x000fe80000010000 */
[----:B------:R-:W-:Y:S01]  /*d360*/  MUFU.EX2 R136, R101 ;  /* 0x0000006500887308 */ /* 0x000fe20000000800 */
[C---:B------:R-:W-:Y:S04]  /*d370*/  HMMA.16816.F32 R56, R80.reuse, R76, R56 ;  /* 0x0000004c5038723c */ /* 0x040fe80000001838 */
[----:B---3--:R-:W-:Y:S03]  /*d380*/  FADD.FTZ R2, R100, R2 ;  /* 0x0000000264027221 */ /* 0x008fe60000010000 */
[----:B------:R-:W-:Y:S01]  /*d390*/  F2FP.PACK_AB R76, R186, R188 ;  /* 0x000000bcba4c723e */ /* 0x000fe200000000ff */
[-C--:B------:R-:W-:Y:S01]  /*d3a0*/  HMMA.16816.F32 R60, R80, R78.reuse, R60 ;  /* 0x0000004e503c723c */ /* 0x080fe2000000183c */
[----:B------:R-:W2:Y:S01]  /*d3b0*/  LDSM.16.MT88.4 R80, [R229+0x800] ;  /* 0x00080000e550783b */ /* 0x000ea20000004200 */
[----:B------:R-:W-:Y:S02]  /*d3c0*/  MUFU.EX2 R112, R169 ;  /* 0x000000a900707308 */ /* 0x000fe40000000800 */
[C---:B------:R-:W-:Y:S01]  /*d3d0*/  F2FP.PACK_AB R77, R102.reuse, R100 ;  /* 0x00000064664d723e */ /* 0x040fe200000000ff */
[----:B------:R-:W-:Y:S02]  /*d3e0*/  FADD.FTZ R2, R102, R2 ;  /* 0x0000000266027221 */ /* 0x000fe40000010000 */
[----:B-1----:R-:W-:Y:S01]  /*d3f0*/  FADD.FTZ R97, R152, R3 ;  /* 0x0000000398617221 */ /* 0x002fe20000010000 */
[----:B------:R-:W-:Y:S04]  /*d400*/  HMMA.16816.F32 R64, R72, R78, R64 ;  /* 0x0000004e4840723c */ /* 0x000fe80000001840 */
[----:B----4-:R-:W-:Y:S01]  /*d410*/  FADD.FTZ R2, R103, R2 ;  /* 0x0000000267027221 */ /* 0x010fe20000010000 */
[----:B------:R-:W-:Y:S01]  /*d420*/  MUFU.EX2 R102, R181 ;  /* 0x000000b500667308 */ /* 0x000fe20000000800 */
[----:B------:R-:W-:Y:S01]  /*d430*/  FADD.FTZ R3, R222, R0 ;  /* 0x00000000de037221 */ /* 0x000fe20000010000 */
[----:B------:R-:W-:Y:S01]  /*d440*/  F2FP.PACK_AB R72, R198, R199 ;  /* 0x000000c7c648723e */ /* 0x000fe200000000ff */
[----:B------:R-:W-:Y:S01]  /*d450*/  FADD.FTZ R2, R104, R2 ;  /* 0x0000000268027221 */ /* 0x000fe20000010000 */
[----:B------:R-:W-:Y:S03]  /*d460*/  F2FP.PACK_AB R73, R108, R109 ;  /* 0x0000006d6c49723e */ /* 0x000fe600000000ff */
[----:B------:R-:W-:Y:S01]  /*d470*/  F2FP.PACK_AB R74, R196, R197 ;  /* 0x000000c5c44a723e */ /* 0x000fe200000000ff */
[----:B------:R-:W-:Y:S01]  /*d480*/  FADD.FTZ R2, R110, R2 ;  /* 0x000000026e027221 */ /* 0x000fe20000010000 */
[----:B------:R-:W-:Y:S01]  /*d490*/  F2FP.PACK_AB R75, R122, R107 ;  /* 0x0000006b7a4b723e */ /* 0x000fe200000000ff */
[----:B------:R-:W-:Y:S01]  /*d4a0*/  MUFU.EX2 R152, R115 ;  /* 0x0000007300987308 */ /* 0x000fe20000000800 */
[----:B------:R-:W-:Y:S01]  /*d4b0*/  F2FP.PACK_AB R78, R106, R185 ;  /* 0x000000b96a4e723e */ /* 0x000fe200000000ff */
[----:B------:R-:W-:Y:S01]  /*d4c0*/  FADD.FTZ R3, R188, R3 ;  /* 0x00000003bc037221 */ /* 0x000fe20000010000 */
[----:B------:R-:W-:Y:S01]  /*d4d0*/  F2FP.PACK_AB R79, R104, R103 ;  /* 0x00000067684f723e */ /* 0x000fe200000000ff */
[----:B------:R-:W-:Y:S02]  /*d4e0*/  FADD.FTZ R2, R114, R2 ;  /* 0x0000000272027221 */ /* 0x000fe40000010000 */
[-C--:B------:R-:W-:Y:S03]  /*d4f0*/  HMMA.16816.F32 R4, R72, R84.reuse, R4 ;  /* 0x000000544804723c */ /* 0x080fe60000001804 */
[----:B------:R-:W-:Y:S01]  /*d500*/  FADD.FTZ R3, R186, R3 ;  /* 0x00000003ba037221 */ /* 0x000fe20000010000 */
[----:B------:R-:W-:Y:S01]  /*d510*/  MUFU.EX2 R104, R173 ;  /* 0x000000ad00687308 */ /* 0x000fe20000000800 */
[----:B------:R-:W-:Y:S02]  /*d520*/  FADD.FTZ R98, R119, R2 ;  /* 0x0000000277627221 */ /* 0x000fe40000010000 */
[----:B------:R-:W-:Y:S01]  /*d530*/  FADD.FTZ R3, R185, R3 ;  /* 0x00000003b9037221 */ /* 0x000fe20000010000 */
[C---:B------:R-:W-:Y:S04]  /*d540*/  HMMA.16816.F32 R8, R76.reuse, R84, R8 ;  /* 0x000000544c08723c */ /* 0x040fe80000001808 */
[----:B------:R-:W-:Y:S02]  /*d550*/  FADD.FTZ R3, R106, R3 ;  /* 0x000000036a037221 */ /* 0x000fe40000010000 */
[----:B------:R1:W-:Y:S01]  /*d560*/  MUFU.EX2 R103, R172 ;  /* 0x000000ac00677308 */ /* 0x0003e20000000800 */
[----:B------:R-:W-:Y:S01]  /*d570*/  FADD.FTZ R0, R199, R97 ;  /* 0x00000061c7007221 */ /* 0x000fe20000010000 */
[-C--:B------:R-:W-:Y:S04]  /*d580*/  HMMA.16816.F32 R12, R76, R86.reuse, R12 ;  /* 0x000000564c0c723c */ /* 0x080fe8000000180c */
[----:B------:R-:W-:Y:S02]  /*d590*/  FADD.FTZ R3, R105, R3 ;  /* 0x0000000369037221 */ /* 0x000fe40000010000 */
[----:B------:R-:W-:Y:S02]  /*d5a0*/  FADD.FTZ R0, R198, R0 ;  /* 0x00000000c6007221 */ /* 0x000fe40000010000 */
[C---:B------:R-:W-:Y:S01]  /*d5b0*/  HMMA.16816.F32 R16, R72.reuse, R86, R16 ;  /* 0x000000564810723c */ /* 0x040fe20000001810 */
[----:B------:R-:W3:Y:S01]  /*d5c0*/  LDSM.16.MT88.4 R84, [R228+0x800] ;  /* 0x00080000e454783b */ /* 0x000ee20000004200 */
[----:B------:R-:W-:Y:S02]  /*d5d0*/  MUFU.EX2 R106, R176 ;  /* 0x000000b0006a7308 */ /* 0x000fe40000000800 */
[----:B------:R-:W-:Y:S02]  /*d5e0*/  FADD.FTZ R3, R124, R3 ;  /* 0x000000037c037221 */ /* 0x000fe40000010000 */
[----:B------:R-:W-:Y:S02]  /*d5f0*/  FADD.FTZ R0, R197, R0 ;  /* 0x00000000c5007221 */ /* 0x000fe40000010000 */
[-C--:B--2---:R-:W-:Y:S04]  /*d600*/  HMMA.16816.F32 R20, R72, R80.reuse, R20 ;  /* 0x000000504814723c */ /* 0x084fe80000001814 */
[----:B------:R-:W-:Y:S01]  /*d610*/  FADD.FTZ R3, R126, R3 ;  /* 0x000000037e037221 */ /* 0x000fe20000010000 */
[----:B------:R-:W-:Y:S01]  /*d620*/  MUFU.EX2 R115, R153 ;  /* 0x0000009900737308 */ /* 0x000fe20000000800 */
[----:B-1----:R-:W-:Y:S01]  /*d630*/  LDSM.16.MT88.4 R172, [R225+0x3000] ;  /* 0x00300000e1ac783b */ /* 0x002fe20000004200 */
[----:B------:R-:W-:Y:S01]  /*d640*/  FADD.FTZ R0, R196, R0 ;  /* 0x00000000c4007221 */ /* 0x000fe20000010000 */
[C---:B------:R-:W-:Y:S04]  /*d650*/  HMMA.16816.F32 R24, R76.reuse, R80, R24 ;  /* 0x000000504c18723c */ /* 0x040fe80000001818 */
[----:B------:R-:W-:Y:S02]  /*d660*/  FADD.FTZ R2, R128, R3 ;  /* 0x0000000380027221 */ /* 0x000fe40000010000 */
[----:B------:R-:W-:Y:S01]  /*d670*/  FADD.FTZ R0, R195, R0 ;  /* 0x00000000c3007221 */ /* 0x000fe20000010000 */
[----:B------:R-:W-:Y:S01]  /*d680*/  MUFU.EX2 R111, R168 ;  /* 0x000000a8006f7308 */ /* 0x000fe20000000800 */
[-C--:B------:R-:W-:Y:S04]  /*d690*/  HMMA.16816.F32 R28, R76, R82.reuse, R28 ;  /* 0x000000524c1c723c */ /* 0x080fe8000000181c */
[----:B------:R-:W-:Y:S02]  /*d6a0*/  FADD.FTZ R2, R130, R2 ;  /* 0x0000000282027221 */ /* 0x000fe40000010000 */
[----:B------:R-:W-:Y:S02]  /*d6b0*/  FADD.FTZ R0, R194, R0 ;  /* 0x00000000c2007221 */ /* 0x000fe40000010000 */
[C---:B------:R-:W-:Y:S01]  /*d6c0*/  HMMA.16816.F32 R32, R72.reuse, R82, R32 ;  /* 0x000000524820723c */ /* 0x040fe20000001820 */
[----:B------:R-:W1:Y:S01]  /*d6d0*/  LDSM.16.MT88.4 R80, [R225+0x1000] ;  /* 0x00100000e150783b */ /* 0x000e620000004200 */
[----:B------:R-:W-:Y:S02]  /*d6e0*/  MUFU.EX2 R99, R141 ;  /* 0x0000008d00637308 */ /* 0x000fe40000000800 */
[----:B------:R-:W-:Y:S04]  /*d6f0*/  FADD.FTZ R0, R193, R0 ;  /* 0x00000000c1007221 */ /* 0x000fe80000010000 */
[-C--:B------:R-:W-:Y:S04]  /*d700*/  HMMA.16816.F32 R36, R72, R88.reuse, R36 ;  /* 0x000000584824723c */ /* 0x080fe80000001824 */
[----:B------:R-:W-:Y:S01]  /*d710*/  MUFU.EX2 R100, R144 ;  /* 0x0000009000647308 */ /* 0x000fe20000000800 */
[----:B------:R-:W-:Y:S02]  /*d720*/  FADD.FTZ R97, R192, R0 ;  /* 0x00000000c0617221 */ /* 0x000fe40000010000 */
[----:B------:R-:W-:Y:S01]  /*d730*/  FADD.FTZ R0, R187, R98 ;  /* 0x00000062bb007221 */ /* 0x000fe20000010000 */
[C---:B------:R-:W-:Y:S06]  /*d740*/  HMMA.16816.F32 R40, R76.reuse, R88, R40 ;  /* 0x000000584c28723c */ /* 0x040fec0000001828 */
[----:B------:R-:W2:Y:S02]  /*d750*/  MUFU.EX2 R101, R145 ;  /* 0x0000009100657308 */ /* 0x000ea40000000800 */
[-C--:B------:R-:W-:Y:S08]  /*d760*/  HMMA.16816.F32 R44, R76, R90.reuse, R44 ;  /* 0x0000005a4c2c723c */ /* 0x080ff0000000182c */
[C---:B------:R-:W-:Y:S01]  /*d770*/  HMMA.16816.F32 R48, R72.reuse, R90, R48 ;  /* 0x0000005a4830723c */ /* 0x040fe20000001830 */
[----:B------:R-:W4:Y:S07]  /*d780*/  LDSM.16.MT88.4 R88, [R229+0x1000] ;  /* 0x00100000e558783b */ /* 0x000f2e0000004200 */
[-C--:B---3--:R-:W-:Y:S04]  /*d790*/  HMMA.16816.F32 R52, R72, R84.reuse, R52 ;  /* 0x000000544834723c */ /* 0x088fe80000001834 */
[----:B--2---:R-:W-:Y:S04]  /*d7a0*/  F2FP.PACK_AB R120, R100, R101 ;  /* 0x000000656478723e */ /* 0x004fe800000000ff */
[C---:B------:R-:W-:Y:S08]  /*d7b0*/  HMMA.16816.F32 R56, R76.reuse, R84, R56 ;  /* 0x000000544c38723c */ /* 0x040ff00000001838 */
[-C--:B------:R-:W-:Y:S07]  /*d7c0*/  HMMA.16816.F32 R60, R76, R86.reuse, R60 ;  /* 0x000000564c3c723c */ /* 0x080fee000000183c */
[----:B------:R-:W-:Y:S01]  /*d7d0*/  FADD.FTZ R76, R109, R96 ;  /* 0x000000606d4c7221 */ /* 0x000fe20000010000 */
[----:B------:R-:W-:Y:S01]  /*d7e0*/  HMMA.16816.F32 R64, R72, R86, R64 ;  /* 0x000000564840723c */ /* 0x000fe20000001840 */
[----:B------:R-:W2:Y:S01]  /*d7f0*/  LDSM.16.MT88.4 R84, [R228+0x1000] ;  /* 0x00100000e454783b */ /* 0x000ea20000004200 */
[----:B------:R3:W-:Y:S02]  /*d800*/  MUFU.EX2 R109, R160 ;  /* 0x000000a0006d7308 */ /* 0x0007e40000000800 */
[----:B------:R-:W-:Y:S01]  /*d810*/  F2FP.PACK_AB R78, R128, R126 ;  /* 0x0000007e804e723e */ /* 0x000fe200000000ff */
[----:B------:R-:W-:Y:S01]  /*d820*/  FADD.FTZ R96, R108, R76 ;  /* 0x0000004c6c607221 */ /* 0x000fe20000010000 */
[----:B------:R-:W-:Y:S02]  /*d830*/  F2FP.PACK_AB R76, R124, R105 ;  /* 0x000000697c4c723e */ /* 0x000fe400000000ff */
[----:B------:R-:W-:Y:S04]  /*d840*/  F2FP.PACK_AB R72, R194, R195 ;  /* 0x000000c3c248723e */ /* 0x000fe800000000ff */
[----:B------:R-:W-:Y:S01]  /*d850*/  F2FP.PACK_AB R73, R125, R123 ;  /* 0x0000007b7d49723e */ /* 0x000fe200000000ff */
[----:B------:R-:W-:Y:S01]  /*d860*/  MUFU.EX2 R108, R164 ;  /* 0x000000a4006c7308 */ /* 0x000fe20000000800 */
[----:B------:R-:W-:Y:S02]  /*d870*/  F2FP.PACK_AB R74, R192, R193 ;  /* 0x000000c1c04a723e */ /* 0x000fe400000000ff */
[----:B------:R-:W-:Y:S02]  /*d880*/  F2FP.PACK_AB R75, R129, R127 ;  /* 0x0000007f814b723e */ /* 0x000fe400000000ff */
[----:B------:R-:W-:Y:S02]  /*d890*/  F2FP.PACK_AB R77, R114, R110 ;  /* 0x0000006e724d723e */ /* 0x000fe400000000ff */
[----:B------:R-:W-:Y:S02]  /*d8a0*/  F2FP.PACK_AB R79, R187, R119 ;  /* 0x00000077bb4f723e */ /* 0x000fe400000000ff */
[----:B------:R-:W-:Y:S01]  /*d8b0*/  F2FP.PACK_AB R124, R113, R115 ;  /* 0x00000073717c723e */ /* 0x000fe200000000ff */
[-C--:B-1----:R-:W-:Y:S01]  /*d8c0*/  HMMA.16816.F32 R4, R72, R80.reuse, R4 ;  /* 0x000000504804723c */ /* 0x082fe20000001804 */
[----:B------:R-:W1:Y:S01]  /*d8d0*/  MUFU.EX2 R110, R165 ;  /* 0x000000a5006e7308 */ /* 0x000e620000000800 */
[----:B---3--:R-:W-:Y:S01]  /*d8e0*/  LDSM.16.MT88.4 R160, [R226+0x3000] ;  /* 0x00300000e2a0783b */ /* 0x008fe20000004200 */
[----:B------:R-:W-:Y:S05]  /*d8f0*/  MOV R119, R68 ;  /* 0x0000004400777202 */ /* 0x000fea0000000f00 */
[C---:B------:R-:W-:Y:S03]  /*d900*/  HMMA.16816.F32 R8, R76.reuse, R80, R8 ;  /* 0x000000504c08723c */ /* 0x040fe60000001808 */
[----:B------:R-:W-:Y:S05]  /*d910*/  MUFU.EX2 R105, R180 ;  /* 0x000000b400697308 */ /* 0x000fea0000000800 */
[-C--:B------:R-:W-:Y:S08]  /*d920*/  HMMA.16816.F32 R12, R76, R82.reuse, R12 ;  /* 0x000000524c0c723c */ /* 0x080ff0000000180c */
[C---:B------:R-:W-:Y:S01]  /*d930*/  HMMA.16816.F32 R16, R72.reuse, R82, R16 ;  /* 0x000000524810723c */ /* 0x040fe20000001810 */
[----:B------:R-:W3:Y:S03]  /*d940*/  LDSM.16.MT88.4 R80, [R225+0x1800] ;  /* 0x00180000e150783b */ /* 0x000ee60000004200 */
[----:B-1----:R-:W-:Y:S04]  /*d950*/  F2FP.PACK_AB R126, R108, R110 ;  /* 0x0000006e6c7e723e */ /* 0x002fe800000000ff */
[-C--:B----4-:R-:W-:Y:S01]  /*d960*/  HMMA.16816.F32 R20, R72, R88.reuse, R20 ;  /* 0x000000584814723c */ /* 0x090fe20000001814 */
[----:B------:R-:W-:Y:S07]  /*d970*/  LDSM.16.MT88.4 R164, [R229+0x3000] ;  /* 0x00300000e5a4783b */ /* 0x000fee0000004200 */
        /* <DEDUP_REMOVED lines=8> */
[----:B------:R-:W4:Y:S07]  /*da00*/  LDSM.16.MT88.4 R92, [R226+0x1800] ;  /* 0x00180000e25c783b */ /* 0x000f2e0000004200 */
[-C--:B--2---:R-:W-:Y:S08]  /*da10*/  HMMA.16816.F32 R52, R72, R84.reuse, R52 ;  /* 0x000000544834723c */ /* 0x084ff00000001834 */
[C---:B------:R-:W-:Y:S08]  /*da20*/  HMMA.16816.F32 R56, R76.reuse, R84, R56 ;  /* 0x000000544c38723c */ /* 0x040ff00000001838 */
[-C--:B------:R-:W-:Y:S07]  /*da30*/  HMMA.16816.F32 R60, R76, R86.reuse, R60 ;  /* 0x000000564c3c723c */ /* 0x080fee000000183c */
[----:B------:R-:W-:Y:S01]  /*da40*/  F2FP.PACK_AB R78, R136, R134 ;  /* 0x00000086884e723e */ /* 0x000fe200000000ff */
[----:B------:R-:W-:Y:S01]  /*da50*/  HMMA.16816.F32 R64, R72, R86, R64 ;  /* 0x000000564840723c */ /* 0x000fe20000001840 */
[----:B------:R-:W2:Y:S03]  /*da60*/  LDSM.16.MT88.4 R84, [R228+0x1800] ;  /* 0x00180000e454783b */ /* 0x000ea60000004200 */
[----:B------:R-:W-:Y:S01]  /*da70*/  FADD.FTZ R76, R107, R96 ;  /* 0x000000606b4c7221 */ /* 0x000fe20000010000 */
[----:B------:R-:W-:Y:S01]  /*da80*/  F2FP.PACK_AB R77, R190, R189 ;  /* 0x000000bdbe4d723e */ /* 0x000fe200000000ff */
[----:B------:R-:W5:Y:S01]  /*da90*/  MUFU.EX2 R107, R177 ;  /* 0x000000b1006b7308 */ /* 0x000f620000000800 */
[----:B------:R-:W-:Y:S01]  /*daa0*/  F2FP.PACK_AB R72, R184, R191 ;  /* 0x000000bfb848723e */ /* 0x000fe200000000ff */
[----:B------:R-:W-:Y:S01]  /*dab0*/  FADD.FTZ R96, R122, R76 ;  /* 0x0000004c7a607221 */ /* 0x000fe20000010000 */
[----:B------:R-:W-:Y:S03]  /*dac0*/  F2FP.PACK_AB R73, R133, R132 ;  /* 0x000000848549723e */ /* 0x000fe600000000ff */
[----:B------:R-:W-:Y:S02]  /*dad0*/  F2FP.PACK_AB R74, R201, R200 ;  /* 0x000000c8c94a723e */ /* 0x000fe400000000ff */
[----:B------:R-:W-:Y:S02]  /*dae0*/  F2FP.PACK_AB R75, R137, R135 ;  /* 0x00000087894b723e */ /* 0x000fe400000000ff */
[----:B------:R-:W-:Y:S02]  /*daf0*/  F2FP.PACK_AB R76, R131, R130 ;  /* 0x00000082834c723e */ /* 0x000fe400000000ff */
[----:B------:R-:W-:Y:S03]  /*db00*/  F2FP.PACK_AB R79, R216, R214 ;  /* 0x000000d6d84f723e */ /* 0x000fe600000000ff */
[-C--:B---3--:R-:W-:Y:S08]  /*db10*/  HMMA.16816.F32 R4, R72, R80.reuse, R4 ;  /* 0x000000504804723c */ /* 0x088ff00000001804 */
[C---:B------:R-:W-:Y:S08]  /*db20*/  HMMA.16816.F32 R8, R76.reuse, R80, R8 ;  /* 0x000000504c08723c */ /* 0x040ff00000001808 */
[-C--:B------:R-:W-:Y:S08]  /*db30*/  HMMA.16816.F32 R12, R76, R82.reuse, R12 ;  /* 0x000000524c0c723c */ /* 0x080ff0000000180c */
[C---:B------:R-:W-:Y:S01]  /*db40*/  HMMA.16816.F32 R16, R72.reuse, R82, R16 ;  /* 0x000000524810723c */ /* 0x040fe20000001810 */
[----:B------:R-:W3:Y:S07]  /*db50*/  LDSM.16.MT88.4 R80, [R225+0x2000] ;  /* 0x00200000e150783b */ /* 0x000eee0000004200 */
[-C--:B-1----:R-:W-:Y:S08]  /*db60*/  HMMA.16816.F32 R20, R72, R88.reuse, R20 ;  /* 0x000000584814723c */ /* 0x082ff00000001814 */
[C---:B------:R-:W-:Y:S08]  /*db70*/  HMMA.16816.F32 R24, R76.reuse, R88, R24 ;  /* 0x000000584c18723c */ /* 0x040ff00000001818 */
[-C--:B------:R-:W-:Y:S08]  /*db80*/  HMMA.16816.F32 R28, R76, R90.reuse, R28 ;  /* 0x0000005a4c1c723c */ /* 0x080ff0000000181c */
[C---:B------:R-:W-:Y:S01]  /*db90*/  HMMA.16816.F32 R32, R72.reuse, R90, R32 ;  /* 0x0000005a4820723c */ /* 0x040fe20000001820 */
[----:B------:R-:W1:Y:S07]  /*dba0*/  LDSM.16.MT88.4 R88, [R229+0x2000] ;  /* 0x00200000e558783b */ /* 0x000e6e0000004200 */
[-C--:B----4-:R-:W-:Y:S08]  /*dbb0*/  HMMA.16816.F32 R36, R72, R92.reuse, R36 ;  /* 0x0000005c4824723c */ /* 0x090ff00000001824 */
        /* <DEDUP_REMOVED lines=11> */
[----:B------:R-:W-:Y:S02]  /*dc70*/  F2FP.PACK_AB R77, R249, R247 ;  /* 0x000000f7f94d723e */ /* 0x000fe400000000ff */
[----:B------:R-:W-:Y:S01]  /*dc80*/  F2FP.PACK_AB R72, R210, R208 ;  /* 0x000000d0d248723e */ /* 0x000fe200000000ff */
[----:B------:R-:W-:Y:S01]  /*dc90*/  FADD.FTZ R96, R125, R76 ;  /* 0x0000004c7d607221 */ /* 0x000fe20000010000 */
[----:B------:R-:W-:Y:S03]  /*dca0*/  F2FP.PACK_AB R73, R205, R206 ;  /* 0x000000cecd49723e */ /* 0x000fe600000000ff */
[----:B------:R-:W-:Y:S02]  /*dcb0*/  F2FP.PACK_AB R74, R212, R213 ;  /* 0x000000d5d44a723e */ /* 0x000fe400000000ff */
[----:B------:R-:W-:Y:S02]  /*dcc0*/  F2FP.PACK_AB R75, R203, R204 ;  /* 0x000000cccb4b723e */ /* 0x000fe400000000ff */
[----:B------:R-:W-:Y:S02]  /*dcd0*/  F2FP.PACK_AB R76, R117, R118 ;  /* 0x00000076754c723e */ /* 0x000fe400000000ff */
[----:B------:R-:W-:Y:S02]  /*dce0*/  F2FP.PACK_AB R79, R109, R251 ;  /* 0x000000fb6d4f723e */ /* 0x000fe400000000ff */
[----:B------:R-:W-:Y:S01]  /*dcf0*/  F2FP.PACK_AB R125, R111, R112 ;  /* 0x000000706f7d723e */ /* 0x000fe200000000ff */
        /* <DEDUP_REMOVED lines=26> */
[----:B------:R-:W-:Y:S01]  /*dea0*/  F2FP.PACK_AB R74, R220, R218 ;  /* 0x000000dadc4a723e */ /* 0x000fe200000000ff */
[----:B------:R-:W-:Y:S01]  /*deb0*/  FADD.FTZ R3, R132, R96 ;  /* 0x0000006084037221 */ /* 0x000fe20000010000 */
[----:B------:R-:W-:Y:S02]  /*dec0*/  F2FP.PACK_AB R75, R219, R217 ;  /* 0x000000d9db4b723e */ /* 0x000fe400000000ff */
[----:B------:R-:W-:Y:S01]  /*ded0*/  F2FP.PACK_AB R76, R221, R215 ;  /* 0x000000d7dd4c723e */ /* 0x000fe200000000ff */
[----:B------:R-:W-:Y:S01]  /*dee0*/  FADD.FTZ R3, R133, R3 ;  /* 0x0000000385037221 */ /* 0x000fe20000010000 */
[----:B------:R-:W-:Y:S02]  /*def0*/  F2FP.PACK_AB R79, R102, R103 ;  /* 0x00000067664f723e */ /* 0x000fe400000000ff */
[----:B-----5:R-:W-:Y:S01]  /*df00*/  F2FP.PACK_AB R127, R105, R107 ;  /* 0x0000006b697f723e */ /* 0x020fe200000000ff */
[-C--:B---3--:R-:W-:Y:S03]  /*df10*/  HMMA.16816.F32 R4, R72, R80.reuse, R4 ;  /* 0x000000504804723c */ /* 0x088fe60000001804 */
[----:B------:R-:W-:Y:S04]  /*df20*/  FADD.FTZ R3, R135, R3 ;  /* 0x0000000387037221 */ /* 0x000fe80000010000 */
[----:B------:R-:W-:Y:S01]  /*df30*/  FADD.FTZ R3, R137, R3 ;  /* 0x0000000389037221 */ /* 0x000fe20000010000 */
[C---:B------:R-:W-:Y:S01]  /*df40*/  HMMA.16816.F32 R8, R76.reuse, R80, R8 ;  /* 0x000000504c08723c */ /* 0x040fe20000001808 */
[----:B------:R-:W-:Y:S07]  /*df50*/  MUFU.EX2 R80, R148 ;  /* 0x0000009400507308 */ /* 0x000fee0000000800 */
[-C--:B------:R-:W-:Y:S03]  /*df60*/  HMMA.16816.F32 R12, R76, R82.reuse, R12 ;  /* 0x000000524c0c723c */ /* 0x080fe6000000180c */
[----:B------:R-:W3:Y:S05]  /*df70*/  MUFU.EX2 R81, R149 ;  /* 0x0000009500517308 */ /* 0x000eea0000000800 */
[C---:B------:R-:W-:Y:S05]  /*df80*/  HMMA.16816.F32 R16, R72.reuse, R82, R16 ;  /* 0x000000524810723c */ /* 0x040fea0000001810 */
[----:B------:R-:W-:Y:S03]  /*df90*/  MUFU.EX2 R82, R156 ;  /* 0x0000009c00527308 */ /* 0x000fe60000000800 */
[-C--:B-1----:R-:W-:Y:S07]  /*dfa0*/  HMMA.16816.F32 R20, R72, R88.reuse, R20 ;  /* 0x000000584814723c */ /* 0x082fee0000001814 */
[----:B------:R-:W1:Y:S01]  /*dfb0*/  MUFU.EX2 R83, R157 ;  /* 0x0000009d00537308 */ /* 0x000e620000000800 */
[C---:B------:R-:W-:Y:S04]  /*dfc0*/  HMMA.16816.F32 R24, R76.reuse, R88, R24 ;  /* 0x000000584c18723c */ /* 0x040fe80000001818 */
[----:B---3--:R-:W-:Y:S04]  /*dfd0*/  F2FP.PACK_AB R123, R80, R81 ;  /* 0x00000051507b723e */ /* 0x008fe800000000ff */
[-C--:B------:R-:W-:Y:S01]  /*dfe0*/  HMMA.16816.F32 R28, R76, R90.reuse, R28 ;  /* 0x0000005a4c1c723c */ /* 0x080fe2000000181c */
[----:B------:R-:W3:Y:S07]  /*dff0*/  MUFU.EX2 R88, R140 ;  /* 0x0000008c00587308 */ /* 0x000eee0000000800 */
[C---:B------:R-:W-:Y:S04]  /*e000*/  HMMA.16816.F32 R32, R72.reuse, R90, R32 ;  /* 0x0000005a4820723c */ /* 0x040fe80000001820 */
[----:B-1----:R-:W-:Y:S04]  /*e010*/  F2FP.PACK_AB R121, R82, R83 ;  /* 0x000000535279723e */ /* 0x002fe800000000ff */
[-C--:B----4-:R-:W-:Y:S08]  /*e020*/  HMMA.16816.F32 R36, R72, R92.reuse, R36 ;  /* 0x0000005c4824723c */ /* 0x090ff00000001824 */
[C---:B------:R-:W-:Y:S04]  /*e030*/  HMMA.16816.F32 R40, R76.reuse, R92, R40 ;  /* 0x0000005c4c28723c */ /* 0x040fe80000001828 */
[----:B---3--:R-:W-:Y:S04]  /*e040*/  F2FP.PACK_AB R122, R88, R99 ;  /* 0x00000063587a723e */ /* 0x008fe800000000ff */
[-C--:B------:R-:W-:Y:S08]  /*e050*/  HMMA.16816.F32 R44, R76, R94.reuse, R44 ;  /* 0x0000005e4c2c723c */ /* 0x080ff0000000182c */
[C---:B------:R-:W-:Y:S08]  /*e060*/  HMMA.16816.F32 R48, R72.reuse, R94, R48 ;  /* 0x0000005e4830723c */ /* 0x040ff00000001830 */
[-C--:B--2---:R-:W-:Y:S08]  /*e070*/  HMMA.16816.F32 R52, R72, R84.reuse, R52 ;  /* 0x000000544834723c */ /* 0x084ff00000001834 */
[C---:B------:R-:W-:Y:S01]  /*e080*/  HMMA.16816.F32 R56, R76.reuse, R84, R56 ;  /* 0x000000544c38723c */ /* 0x040fe20000001838 */
[----:B------:R-:W2:Y:S07]  /*e090*/  LDL R84, [R1+0x1c] ;  /* 0x00001c0001547983 */ /* 0x000eae0000100800 */
[-C--:B------:R-:W-:Y:S07]  /*e0a0*/  HMMA.16816.F32 R60, R76, R86.reuse, R60 ;  /* 0x000000564c3c723c */ /* 0x080fee000000183c */
[----:B------:R-:W-:Y:S01]  /*e0b0*/  FADD.FTZ R77, R189, R0 ;  /* 0x00000000bd4d7221 */ /* 0x000fe20000010000 */
[----:B------:R-:W-:Y:S04]  /*e0c0*/  HMMA.16816.F32 R64, R72, R86, R64 ;  /* 0x000000564840723c */ /* 0x000fe80000001840 */
[----:B------:R-:W-:Y:S03]  /*e0d0*/  FADD.FTZ R76, R191, R97 ;  /* 0x00000061bf4c7221 */ /* 0x000fe60000010000 */
[----:B------:R-:W-:Y:S01]  /*e0e0*/  FADD.FTZ R72, R131, R2 ;  /* 0x0000000283487221 */ /* 0x000fe20000010000 */
[-C--:B------:R-:W-:Y:S01]  /*e0f0*/  HMMA.16816.F32 R180, R124, R172.reuse, R4 ;  /* 0x000000ac7cb4723c */ /* 0x080fe20000001804 */
[----:B------:R-:W1:Y:S04]  /*e100*/  LDSM.16.MT88.4 R4, [R228+0x3000] ;  /* 0x00300000e404783b */ /* 0x000e680000004200 */
[----:B------:R-:W-:Y:S02]  /*e110*/  FADD.FTZ R2, R190, R77 ;  /* 0x0000004dbe027221 */ /* 0x000fe40000010000 */
[----:B------:R-:W-:Y:S01]  /*e120*/  FADD.FTZ R0, R184, R76 ;  /* 0x0000004cb8007221 */ /* 0x000fe20000010000 */
[C---:B------:R-:W-:Y:S04]  /*e130*/  HMMA.16816.F32 R148, R120.reuse, R172, R8 ;  /* 0x000000ac7894723c */ /* 0x040fe80000001808 */
[----:B------:R-:W-:Y:S03]  /*e140*/  FADD.FTZ R0, R200, R0 ;  /* 0x00000000c8007221 */ /* 0x000fe60000010000 */
[----:B------:R-:W-:Y:S01]  /*e150*/  FADD.FTZ R9, R134, R72 ;  /* 0x0000004886097221 */ /* 0x000fe20000010000 */
[-C--:B------:R-:W-:Y:S04]  /*e160*/  HMMA.16816.F32 R156, R120, R174.reuse, R12 ;  /* 0x000000ae789c723c */ /* 0x080fe8000000180c */
[----:B------:R-:W-:Y:S02]  /*e170*/  FADD.FTZ R8, R214, R2 ;  /* 0x00000002d6087221 */ /* 0x000fe40000010000 */
[----:B------:R-:W-:Y:S02]  /*e180*/  FADD.FTZ R2, R136, R9 ;  /* 0x0000000988027221 */ /* 0x000fe40000010000 */
[C---:B------:R-:W-:Y:S04]  /*e190*/  HMMA.16816.F32 R172, R124.reuse, R174, R16 ;  /* 0x000000ae7cac723c */ /* 0x040fe80000001810 */
[----:B------:R-:W-:Y:S02]  /*e1a0*/  FADD.FTZ R11, R201, R0 ;  /* 0x00000000c90b7221 */ /* 0x000fe40000010000 */
[----:B------:R-:W-:Y:S02]  /*e1b0*/  FADD.FTZ R0, R216, R8 ;  /* 0x00000008d8007221 */ /* 0x000fe40000010000 */
[-C--:B------:R-:W-:Y:S04]  /*e1c0*/  HMMA.16816.F32 R176, R124, R164.reuse, R20 ;  /* 0x000000a47cb0723c */ /* 0x080fe80000001814 */
[----:B------:R-:W-:Y:S02]  /*e1d0*/  FADD.FTZ R11, R208, R11 ;  /* 0x0000000bd00b7221 */ /* 0x000fe40000010000 */
[----:B------:R-:W-:Y:S01]  /*e1e0*/  FADD.FTZ R9, R118, R2 ;  /* 0x0000000276097221 */ /* 0x000fe20000010000 */
[----:B------:R-:W-:Y:S01]  /*e1f0*/  MOV R118, R69 ;  /* 0x0000004500767202 */ /* 0x000fe20000000f00 */
[----:B------:R-:W-:Y:S01]  /*e200*/  FADD.FTZ R10, R206, R3 ;  /* 0x00000003ce0a7221 */ /* 0x000fe20000010000 */
[C---:B------:R-:W-:Y:S04]  /*e210*/  HMMA.16816.F32 R140, R120.reuse, R164, R24 ;  /* 0x000000a4788c723c */ /* 0x040fe80000001818 */
[----:B------:R-:W-:Y:S02]  /*e220*/  FADD.FTZ R8, R247, R0 ;  /* 0x00000000f7087221 */ /* 0x000fe40000010000 */
[----:B------:R-:W-:Y:S02]  /*e230*/  FADD.FTZ R3, R210, R11 ;  /* 0x0000000bd2037221 */ /* 0x000fe40000010000 */
[----:B------:R-:W-:Y:S01]  /*e240*/  FADD.FTZ R0, R117, R9 ;  /* 0x0000000975007221 */ /* 0x000fe20000010000 */
[-C--:B------:R-:W-:Y:S03]  /*e250*/  HMMA.16816.F32 R144, R120, R166.reuse, R28 ;  /* 0x000000a67890723c */ /* 0x080fe6000000181c */
[----:B------:R-:W-:Y:S01]  /*e260*/  FADD.FTZ R2, R205, R10 ;  /* 0x0000000acd027221 */ /* 0x000fe20000010000 */
[----:B------:R-:W-:Y:S01]  /*e270*/  MOV R117, R70 ;  /* 0x0000004600757202 */ /* 0x000fe20000000f00 */
[----:B------:R-:W-:Y:S02]  /*e280*/  FADD.FTZ R11, R249, R8 ;  /* 0x00000008f90b7221 */ /* 0x000fe40000010000 */
[----:B------:R-:W-:Y:S01]  /*e290*/  FADD.FTZ R10, R213, R3 ;  /* 0x00000003d50a7221 */ /* 0x000fe20000010000 */
[C---:B------:R-:W-:Y:S04]  /*e2a0*/  HMMA.16816.F32 R164, R124.reuse, R166, R32 ;  /* 0x000000a67ca4723c */ /* 0x040fe80000001820 */
[----:B------:R-:W-:Y:S01]  /*e2b0*/  FADD.FTZ R8, R116, R0 ;  /* 0x0000000074087221 */ /* 0x000fe20000010000 */
[----:B------:R-:W-:Y:S01]  /*e2c0*/  MOV R116, R71 ;  /* 0x0000004700747202 */ /* 0x000fe20000000f00 */
        /* <DEDUP_REMOVED lines=18> */
[-C--:B-1----:R-:W-:Y:S03]  /*e3f0*/  HMMA.16816.F32 R152, R124, R4.reuse, R52 ;  /* 0x000000047c98723c */ /* 0x082fe60000001834 */
        /* <DEDUP_REMOVED lines=27> */
[----:B------:R-:W-:Y:S03]  /*e5b0*/  FADD.FTZ R0, R81, R0 ;  /* 0x0000000051007221 */ /* 0x000fe60000010000 */
[----:B------:R1:W-:Y:S01]  /*e5c0*/  STL [R1+0x20], R2 ;  /* 0x0000200201007387 */ /* 0x0003e20000100800 */
[----:B------:R-:W-:Y:S05]  /*e5d0*/  FADD.FTZ R0, R80, R0 ;  /* 0x0000000050007221 */ /* 0x000fea0000010000 */
[----:B------:R1:W-:Y:S01]  /*e5e0*/  STL [R1+0x2c], R0 ;  /* 0x00002c0001007387 */ /* 0x0003e20000100800 */
[C---:B--2---:R-:W-:Y:S02]  /*e5f0*/  ISETP.GT.AND P0, PT, R245.reuse, R84, PT ;  /* 0x00000054f500720c */ /* 0x044fe40003f04270 */
[----:B------:R-:W-:Y:S11]  /*e600*/  IADD3 R245, R245, -0x1, RZ ;  /* 0xfffffffff5f57810 */ /* 0x000ff60007ffe0ff */
[----:B-1----:R-:W-:-:S05]  /*e610*/  @P0 BRA `(.L_x_555) ;  /* 0xffff9c1000000947 */ /* 0x002fca000383ffff */
.L_x_544:
[----:B-1----:R-:W-:-:S13]  /*e620*/  ISETP.GE.AND P0, PT, R245, RZ, PT ;  /* 0x000000fff500720c */ /* 0x002fda0003f06270 */
[----:B------:R-:W-:Y:S05]  /*e630*/  @!P0 BRA `(.L_x_556) ;  /* 0x0000526000008947 */ /* 0x000fea0003800000 */
[----:B------:R-:W-:Y:S01]  /*e640*/  IMAD.MOV.U32 R118, RZ, RZ, R70 ;  /* 0x000000ffff767224 */ /* 0x000fe200078e0046 */
[----:B------:R-:W-:Y:S01]  /*e650*/  MOV R119, R68 ;  /* 0x0000004400777202 */ /* 0x000fe20000000f00 */
[----:B------:R-:W-:Y:S01]  /*e660*/  IMAD.MOV.U32 R117, RZ, RZ, R71 ;  /* 0x000000ffff757224 */ /* 0x000fe200078e0047 */
[----:B------:R-:W-:Y:S02]  /*e670*/  MOV R116, R69 ;  /* 0x0000004500747202 */ /* 0x000fe40000000f00 */
.L_x_563:
[----:B------:R-:W2:Y:S01]  /*e680*/  LDL.64 R6, [R1+0x48] ;  /* 0x0000480001067983 */ /* 0x000ea20000100a00 */
[----:B------:R-:W-:Y:S04]  /*e690*/  DEPBAR.LE SB0, 0x0 ;  /* 0x000080000000791a */ /* 0x000fe80000000000 */
[----:B------:R-:W3:Y:S01]  /*e6a0*/  LDL R5, [R1+0x58] ;  /* 0x0000580001057983 */ /* 0x000ee20000100800 */
[----:B------:R-:W-:Y:S01]  /*e6b0*/  WARPSYNC 0xffffffff ;  /* 0xffffffff00007948 */ /* 0x000fe20003800000 */
[----:B------:R-:W-:Y:S01]  /*e6c0*/  SHF.R.S32.HI R0, RZ, 0x1f, R252 ;  /* 0x0000001fff007819 */ /* 0x000fe200000114fc */
[----:B------:R-:W-:Y:S01]  /*e6d0*/  IMAD.WIDE.U32 R2, R252, c[0x0][0x208], RZ ;  /* 0x00008200fc027a25 */ /* 0x000fe200078e00ff */
[----:B------:R-:W-:Y:S01]  /*e6e0*/  BAR.SYNC.DEFER_BLOCKING 0x0 ;  /* 0x0000000000007b1d */ /* 0x000fe20000010000 */
[----:B------:R-:W-:Y:S02]  /*e6f0*/  SHF.R.S32.HI R4, RZ, 0x1f, R242 ;  /* 0x0000001fff047819 */ /* 0x000fe400000114f2 */
[----:B------:R-:W-:Y:S02]  /*e700*/  IMAD R0, R0, c[0x0][0x208], RZ ;  /* 0x0000820000007a24 */ /* 0x000fe400078e02ff */
[C---:B------:R-:W-:Y:S01]  /*e710*/  SHF.L.U64.HI R100, R242.reuse, 0x1, R4 ;  /* 0x00000001f2647819 */ /* 0x040fe20000010204 */
[----:B------:R-:W-:Y:S02]  /*e720*/  IMAD.SHL.U32 R104, R242, 0x2, RZ ;  /* 0x00000002f2687824 */ /* 0x000fe400078e00ff */
[----:B------:R-:W-:Y:S04]  /*e730*/  IMAD R0, R252, c[0x0][0x20c], R0 ;  /* 0x00008300fc007a24 */ /* 0x000fe800078e0200 */
[----:B------:R-:W-:Y:S01]  /*e740*/  IMAD.IADD R3, R3, 0x1, R0 ;  /* 0x0000000103037824 */ /* 0x000fe200078e0200 */
[----:B------:R-:W-:Y:S03]  /*e750*/  SHF.R.S32.HI R0, RZ, 0x1f, R244 ;  /* 0x0000001fff007819 */ /* 0x000fe600000114f4 */
[----:B------:R-:W-:Y:S04]  /*e760*/  IMAD.WIDE.U32 R2, R244, c[0x0][0x218], R2 ;  /* 0x00008600f4027a25 */ /* 0x000fe800078e0002 */
[----:B------:R-:W-:Y:S01]  /*e770*/  IMAD R0, R0, c[0x0][0x218], RZ ;  /* 0x0000860000007a24 */ /* 0x000fe200078e02ff */
[----:B------:R1:W4:Y:S03]  /*e780*/  LDSM.16.M88.4 R112, [R231] ;  /* 0x00000000e770783b */ /* 0x0003260000000200 */
[----:B------:R-:W-:Y:S01]  /*e790*/  IMAD R0, R244, c[0x0][0x21c], R0 ;  /* 0x00008700f4007a24 */ /* 0x000fe200078e0200 */
[----:B------:R1:W1:Y:S04]  /*e7a0*/  LDSM.16.M88.4 R108, [R231+0x2000] ;  /* 0x00200000e76c783b */ /* 0x0002680000000200 */
[----:B-----5:R1:W1:Y:S04]  /*e7b0*/  LDSM.16.M88.4 R16, [R224] ;  /* 0x00000000e010783b */ /* 0x0202680000000200 */
        /* <DEDUP_REMOVED lines=15> */
[----:B--2---:R-:W-:Y:S04]  /*e8b0*/  IADD3 R88, P0, R6, R2, RZ ;  /* 0x0000000206587210 */ /* 0x004fe80007f1e0ff */
[----:B---3--:R-:W-:Y:S02]  /*e8c0*/  IADD3.X R2, R5, R3, R0, P0, !PT ;  /* 0x0000000305027210 */ /* 0x008fe400007fe400 */
[C---:B------:R-:W-:Y:S04]  /*e8d0*/  LEA R0, P0, R88.reuse, c[0x0][0x1f8], 0x1 ;  /* 0x00007e0058007a11 */ /* 0x040fe800078008ff */
[----:B------:R-:W-:Y:S01]  /*e8e0*/  LEA.HI.X R88, R88, c[0x0][0x1fc], R2, 0x1, P0 ;  /* 0x00007f0058587a11 */ /* 0x000fe200000f0c02 */
[----:B------:R-:W-:-:S06]  /*e8f0*/  BRA.DIV ~URZ, `(.L_x_557) ;  /* 0x0000baf27f007947 */ /* 0x000fcc000b800000 */
[----:B-1--4-:R1:W2:Y:S02]  /*e900*/  SHFL.IDX PT, R85, R88, RZ, 0x181f ;  /* 0x00181fff58557589 */ /* 0x0122a400000e0000 */
.L_x_612:
[-C--:B------:R-:W-:Y:S01]  /*e910*/  HMMA.16816.F32 R4, R112, R16.reuse, RZ ;  /* 0x000000107004723c */ /* 0x080fe200000018ff */
[----:B------:R-:W3:Y:S01]  /*e920*/  SHFL.IDX PT, R84, R0, RZ, 0x181f ;  /* 0x00181fff00547589 */ /* 0x000ee200000e0000 */
[----:B------:R-:W-:Y:S06]  /*e930*/  BSSY B0, `(.L_x_558) ;  /* 0x00001d5000007945 */ /* 0x000fec0003800000 */
[C---:B------:R-:W-:Y:S01]  /*e940*/  HMMA.16816.F32 R8, R108.reuse, R16, RZ ;  /* 0x000000106c08723c */ /* 0x040fe200000018ff */
[----:B------:R-:W4:Y:S07]  /*e950*/  SHFL.IDX PT, R2, R0, 0x1, 0x181f ;  /* 0x00381f0000027f89 */ /* 0x000f2e00000e0000 */
[-C--:B------:R-:W-:Y:S01]  /*e960*/  HMMA.16816.F32 R12, R108, R18.reuse, RZ ;  /* 0x000000126c0c723c */ /* 0x080fe200000018ff */
[----:B------:R-:W5:Y:S07]  /*e970*/  SHFL.IDX PT, R3, R88, 0x1, 0x181f ;  /* 0x00381f0058037f89 */ /* 0x000f6e00000e0000 */
[C---:B------:R-:W-:Y:S01]  /*e980*/  HMMA.16816.F32 R16, R112.reuse, R18, RZ ;  /* 0x000000127010723c */ /* 0x040fe200000018ff */
[----:B------:R-:W1:Y:S07]  /*e990*/  SHFL.IDX PT, R90, R0, 0x2, 0x181f ;  /* 0x00581f00005a7f89 */ /* 0x000e6e00000e0000 */
[-C--:B------:R-:W-:Y:S01]  /*e9a0*/  HMMA.16816.F32 R20, R112, R32.reuse, RZ ;  /* 0x000000207014723c */ /* 0x080fe200000018ff */
[----:B------:R-:W-:Y:S07]  /*e9b0*/  SHFL.IDX PT, R86, R88, 0x2, 0x181f ;  /* 0x00581f0058567f89 */ /* 0x000fee00000e0000 */
[C---:B------:R-:W-:Y:S01]  /*e9c0*/  HMMA.16816.F32 R24, R108.reuse, R32, RZ ;  /* 0x000000206c18723c */ /* 0x040fe200000018ff */
[----:B------:R-:W2:Y:S07]  /*e9d0*/  SHFL.IDX PT, R94, R0, 0x3, 0x181f ;  /* 0x00781f00005e7f89 */ /* 0x000eae00000e0000 */
[-C--:B------:R-:W-:Y:S01]  /*e9e0*/  HMMA.16816.F32 R28, R108, R34.reuse, RZ ;  /* 0x000000226c1c723c */ /* 0x080fe200000018ff */
[----:B------:R-:W1:Y:S07]  /*e9f0*/  SHFL.IDX PT, R89, R88, 0x3, 0x181f ;  /* 0x00781f0058597f89 */ /* 0x000e6e00000e0000 */
[C---:B------:R-:W-:Y:S01]  /*ea00*/  HMMA.16816.F32 R32, R112.reuse, R34, RZ ;  /* 0x000000227020723c */ /* 0x040fe200000018ff */
[----:B------:R-:W1:Y:S07]  /*ea10*/  SHFL.IDX PT, R92, R0, 0x4, 0x181f ;  /* 0x00981f00005c7f89 */ /* 0x000e6e00000e0000 */
        /* <DEDUP_REMOVED lines=8> */
[-C--:B------:R-:W-:Y:S08]  /*eaa0*/  HMMA.16816.F32 R52, R112, R64.reuse, RZ ;  /* 0x000000407034723c */ /* 0x080ff000000018ff */
[C---:B------:R-:W-:Y:S08]  /*eab0*/  HMMA.16816.F32 R56, R108.reuse, R64, RZ ;  /* 0x000000406c38723c */ /* 0x040ff000000018ff */
[-C--:B------:R-:W-:Y:S01]  /*eac0*/  HMMA.16816.F32 R60, R108, R66.reuse, RZ ;  /* 0x000000426c3c723c */ /* 0x080fe200000018ff */
[-C--:B---3--:R-:W-:Y:S03]  /*ead0*/  IADD3 R84, P4, R84, R104.reuse, RZ ;  /* 0x0000006854547210 */ /* 0x088fe60007f9e0ff */
[----:B----4-:R-:W-:Y:S02]  /*eae0*/  IADD3 R2, P1, R2, R104, RZ ;  /* 0x0000006802027210 */ /* 0x010fe40007f3e0ff */
[-C--:B--2---:R-:W-:Y:S02]  /*eaf0*/  IADD3.X R85, R85, R100.reuse, RZ, P4, !PT ;  /* 0x0000006455557210 */ /* 0x084fe400027fe4ff */
[----:B-----5:R-:W-:Y:S01]  /*eb00*/  IADD3.X R3, R3, R100, RZ, P1, !PT ;  /* 0x0000006403037210 */ /* 0x020fe20000ffe4ff */
[C---:B------:R-:W-:Y:S02]  /*eb10*/  HMMA.16816.F32 R64, R112.reuse, R66, RZ ;  /* 0x000000427040723c */ /* 0x040fe400000018ff */
[----:B------:R2:W-:Y:S01]  /*eb20*/  LDGSTS.E.BYPASS.LTC128B.128 [R243+0x100], [R84.64], !P5 ;  /* 0x0010000054f37fae */ /* 0x0005e2000e901d46 */
[-C--:B-1----:R-:W-:Y:S02]  /*eb30*/  IADD3 R90, P0, R90, R104.reuse, RZ ;  /* 0x000000685a5a7210 */ /* 0x082fe40007f1e0ff */
[----:B------:R-:W-:Y:S02]  /*eb40*/  IADD3 R94, P6, R94, R104, RZ ;  /* 0x000000685e5e7210 */ /* 0x000fe40007fde0ff */
[-C--:B------:R-:W-:Y:S01]  /*eb50*/  IADD3.X R91, R86, R100.reuse, RZ, P0, !PT ;  /* 0x00000064565b7210 */ /* 0x080fe200007fe4ff */
[-C--:B------:R-:W-:Y:S01]  /*eb60*/  HMMA.16816.F32 R68, R112, R80.reuse, RZ ;  /* 0x000000507044723c */ /* 0x080fe200000018ff */
[----:B------:R-:W-:Y:S01]  /*eb70*/  IADD3.X R95, R89, R100, RZ, P6, !PT ;  /* 0x00000064595f7210 */ /* 0x000fe200037fe4ff */
[----:B------:R1:W-:Y:S02]  /*eb80*/  LDGSTS.E.BYPASS.LTC128B.128 [R243+0x900], [R2.64], !P5 ;  /* 0x0090000002f37fae */ /* 0x0003e4000e901d46 */
[-C--:B------:R-:W-:Y:S02]  /*eb90*/  IADD3 R92, P4, R92, R104.reuse, RZ ;  /* 0x000000685c5c7210 */ /* 0x080fe40007f9e0ff */
[-C--:B------:R-:W-:Y:S02]  /*eba0*/  IADD3 R102, P1, R102, R104.reuse, RZ ;  /* 0x0000006866667210 */ /* 0x080fe40007f3e0ff */
[----:B------:R-:W-:Y:S01]  /*ebb0*/  IADD3 R104, P0, R0, R104, RZ ;  /* 0x0000006800687210 */ /* 0x000fe20007f1e0ff */
[C---:B------:R-:W-:Y:S01]  /*ebc0*/  HMMA.16816.F32 R72, R108.reuse, R80, RZ ;  /* 0x000000506c48723c */ /* 0x040fe200000018ff */
[----:B------:R3:W-:Y:S02]  /*ebd0*/  LDGSTS.E.BYPASS.LTC128B.128 [R243+0x1100], [R90.64], !P5 ;  /* 0x011000005af37fae */ /* 0x0007e4000e901d46 */
[-C--:B------:R-:W-:Y:S02]  /*ebe0*/  IADD3.X R93, R93, R100.reuse, RZ, P4, !PT ;  /* 0x000000645d5d7210 */ /* 0x080fe400027fe4ff */
[-C--:B------:R-:W-:Y:S03]  /*ebf0*/  IADD3.X R103, R101, R100.reuse, RZ, P1, !PT ;  /* 0x0000006465677210 */ /* 0x080fe60000ffe4ff */
[-C--:B------:R-:W-:Y:S01]  /*ec00*/  HMMA.16816.F32 R76, R108, R82.reuse, RZ ;  /* 0x000000526c4c723c */ /* 0x080fe200000018ff */
[----:B------:R4:W-:Y:S07]  /*ec10*/  LDGSTS.E.BYPASS.LTC128B.128 [R243+0x1900], [R94.64], !P5 ;  /* 0x019000005ef37fae */ /* 0x0009ee000e901d46 */
[C---:B------:R-:W-:Y:S01]  /*ec20*/  HMMA.16816.F32 R80, R112.reuse, R82, RZ ;  /* 0x000000527050723c */ /* 0x040fe200000018ff */
[----:B------:R4:W-:Y:S07]  /*ec30*/  LDGSTS.E.BYPASS.LTC128B.128 [R243+0x2100], [R92.64], !P5 ;  /* 0x021000005cf37fae */ /* 0x0009ee000e901d46 */
[-C--:B--2---:R-:W-:Y:S01]  /*ec40*/  HMMA.16816.F32 R84, R112, R96.reuse, RZ ;  /* 0x000000607054723c */ /* 0x084fe200000018ff */
[----:B------:R2:W-:Y:S08]  /*ec50*/  LDGSTS.E.BYPASS.LTC128B.128 [R243+0x2900], [R102.64], !P5 ;  /* 0x0290000066f37fae */ /* 0x0005f0000e901d46 */
[----:B------:R3:W5:Y:S02]  /*ec60*/  SHFL.IDX PT, R0, R88, 0x6, 0x181f ;  /* 0x00d81f0058007f89 */ /* 0x00076400000e0000 */
[C---:B---3--:R-:W-:Y:S02]  /*ec70*/  HMMA.16816.F32 R88, R108.reuse, R96, RZ ;  /* 0x000000606c58723c */ /* 0x048fe400000018ff */
[----:B-----5:R-:W-:Y:S02]  /*ec80*/  IADD3.X R105, R0, R100, RZ, P0, !PT ;  /* 0x0000006400697210 */ /* 0x020fe400007fe4ff */
[----:B------:R-:W-:Y:S03]  /*ec90*/  ISETP.GE.AND P0, PT, R245, 0x1, PT ;  /* 0x00000001f500780c */ /* 0x000fe60003f06270 */
[----:B------:R3:W-:Y:S01]  /*eca0*/  LDGSTS.E.BYPASS.LTC128B.128 [R243+0x3100], [R104.64], !P5 ;  /* 0x0310000068f37fae */ /* 0x0007e2000e901d46 */
[-C--:B----4-:R-:W-:Y:S07]  /*ecb0*/  HMMA.16816.F32 R92, R108, R98.reuse, RZ ;  /* 0x000000626c5c723c */ /* 0x090fee00000018ff */
[----:B------:R-:W0:Y:S01]  /*ecc0*/  LDGDEPBAR ;  /* 0x00000000000079af */ /* 0x000e220000000000 */
[C---:B------:R-:W-:Y:S08]  /*ecd0*/  HMMA.16816.F32 R96, R112.reuse, R98, RZ ;  /* 0x000000627060723c */ /* 0x040ff000000018ff */
[-C--:B--2---:R-:W-:Y:S08]  /*ece0*/  HMMA.16816.F32 R100, R112, R184.reuse, RZ ;  /* 0x000000b87064723c */ /* 0x084ff000000018ff */
[C---:B---3--:R-:W-:Y:S08]  /*ecf0*/  HMMA.16816.F32 R104, R108.reuse, R184, RZ ;  /* 0x000000b86c68723c */ /* 0x048ff000000018ff */
[-C--:B------:R-:W-:Y:S08]  /*ed00*/  HMMA.16816.F32 R108, R108, R186.reuse, RZ ;  /* 0x000000ba6c6c723c */ /* 0x080ff000000018ff */
[----:B------:R-:W-:Y:S01]  /*ed10*/  HMMA.16816.F32 R112, R112, R186, RZ ;  /* 0x000000ba7070723c */ /* 0x000fe200000018ff */
[----:B------:R-:W-:Y:S07]  /*ed20*/  LDSM.16.M88.4 R184, [R232] ;  /* 0x00000000e8b8783b */ /* 0x000fee0000000200 */
[-C--:B------:R-:W-:Y:S08]  /*ed30*/  HMMA.16816.F32 R4, R188, R192.reuse, R4 ;  /* 0x000000c0bc04723c */ /* 0x080ff00000001804 */
[C---:B------:R-:W-:Y:S08]  /*ed40*/  HMMA.16816.F32 R8, R196.reuse, R192, R8 ;  /* 0x000000c0c408723c */ /* 0x040ff00000001808 */
[-C--:B------:R-:W-:Y:S08]  /*ed50*/  HMMA.16816.F32 R12, R196, R194.reuse, R12 ;  /* 0x000000c2c40c723c */ /* 0x080ff0000000180c */
[C---:B------:R-:W-:Y:S01]  /*ed60*/  HMMA.16816.F32 R16, R188.reuse, R194, R16 ;  /* 0x000000c2bc10723c */ /* 0x040fe20000001810 */
[----:B------:R-:W2:Y:S07]  /*ed70*/  LDSM.16.M88.4 R192, [R230] ;  /* 0x00000000e6c0783b */ /* 0x000eae0000000200 */
        /* <DEDUP_REMOVED lines=30> */
[----:B------:R-:W1:Y:S07]  /*ef60*/  LDSM.16.M88.4 R188, [R230+0x1800] ;  /* 0x00180000e6bc783b */ /* 0x000e6e0000000200 */
[-C--:B--2---:R-:W-:Y:S08]  /*ef70*/  HMMA.16816.F32 R4, R184, R192.reuse, R4 ;  /* 0x000000c0b804723c */ /* 0x084ff00000001804 */
[C---:B---3--:R-:W-:Y:S08]  /*ef80*/  HMMA.16816.F32 R8, R200.reuse, R192, R8 ;  /* 0x000000c0c808723c */ /* 0x048ff00000001808 */
        /* <DEDUP_REMOVED lines=8> */
[-C--:B-----5:R-:W-:Y:S08]  /*f010*/  HMMA.16816.F32 R36, R184, R208.reuse, R36 ;  /* 0x000000d0b824723c */ /* 0x0a0ff00000001824 */
[C---:B------:R-:W-:Y:S08]  /*f020*/  HMMA.16816.F32 R40, R200.reuse, R208, R40 ;  /* 0x000000d0c828723c */ /* 0x040ff00000001828 */
[-C--:B------:R-:W-:Y:S08]  /*f030*/  HMMA.16816.F32 R44, R200, R210.reuse, R44 ;  /* 0x000000d2c82c723c */ /* 0x080ff0000000182c */
[C---:B------:R-:W-:Y:S08]  /*f040*/  HMMA.16816.F32 R48, R184.reuse, R210, R48 ;  /* 0x000000d2b830723c */ /* 0x040ff00000001830 */
[-C--:B-1----:R-:W-:Y:S08]  /*f050*/  HMMA.16816.F32 R52, R184, R188.reuse, R52 ;  /* 0x000000bcb834723c */ /* 0x082ff00000001834 */
[C---:B------:R-:W-:Y:S08]  /*f060*/  HMMA.16816.F32 R56, R200.reuse, R188, R56 ;  /* 0x000000bcc838723c */ /* 0x040ff00000001838 */
[-C--:B------:R-:W-:Y:S08]  /*f070*/  HMMA.16816.F32 R60, R200, R190.reuse, R60 ;  /* 0x000000bec83c723c */ /* 0x080ff0000000183c */
[C---:B------:R-:W-:Y:S01]  /*f080*/  HMMA.16816.F32 R64, R184.reuse, R190, R64 ;  /* 0x000000beb840723c */ /* 0x040fe20000001840 */
[----:B------:R-:W1:Y:S07]  /*f090*/  LDSM.16.M88.4 R188, [R233+0x2000] ;  /* 0x00200000e9bc783b */ /* 0x000e6e0000000200 */
[-C--:B--2---:R-:W-:Y:S08]  /*f0a0*/  HMMA.16816.F32 R68, R184, R192.reuse, R68 ;  /* 0x000000c0b844723c */ /* 0x084ff00000001844 */
[C---:B------:R-:W-:Y:S08]  /*f0b0*/  HMMA.16816.F32 R72, R200.reuse, R192, R72 ;  /* 0x000000c0c848723c */ /* 0x040ff00000001848 */
[-C--:B------:R-:W-:Y:S08]  /*f0c0*/  HMMA.16816.F32 R76, R200, R194.reuse, R76 ;  /* 0x000000c2c84c723c */ /* 0x080ff0000000184c */
[C---:B------:R-:W-:Y:S08]  /*f0d0*/  HMMA.16816.F32 R80, R184.reuse, R194, R80 ;  /* 0x000000c2b850723c */ /* 0x040ff00000001850 */
[-C--:B------:R-:W-:Y:S08]  /*f0e0*/  HMMA.16816.F32 R84, R184, R196.reuse, R84 ;  /* 0x000000c4b854723c */ /* 0x080ff00000001854 */
[C---:B------:R-:W-:Y:S08]  /*f0f0*/  HMMA.16816.F32 R88, R200.reuse, R196, R88 ;  /* 0x000000c4c858723c */ /* 0x040ff00000001858 */
[-C--:B------:R-:W-:Y:S08]  /*f100*/  HMMA.16816.F32 R92, R200, R198.reuse, R92 ;  /* 0x000000c6c85c723c */ /* 0x080ff0000000185c */
[C---:B------:R-:W-:Y:S08]  /*f110*/  HMMA.16816.F32 R96, R184.reuse, R198, R96 ;  /* 0x000000c6b860723c */ /* 0x040ff00000001860 */
[-C--:B---3--:R-:W-:Y:S08]  /*f120*/  HMMA.16816.F32 R100, R184, R204.reuse, R100 ;  /* 0x000000ccb864723c */ /* 0x088ff00000001864 */
        /* <DEDUP_REMOVED lines=32> */
[----:B------:R1:W1:Y:S10]  /*f330*/  MUFU.TANH R218, R12 ;  /* 0x0000000c00da7308 */ /* 0x0002740000002400 */
[----:B------:R1:W1:Y:S01]  /*f340*/  MUFU.TANH R217, R13 ;  /* 0x0000000d00d97308 */ /* 0x0002620000002400 */
[----:B-----5:R-:W5:Y:S01]  /*f350*/  LDSM.16.M88.4 R8, [R227+0x1000] ;  /* 0x00100000e308783b */ /* 0x020f620000000200 */
[-C--:B----4-:R-:W-:Y:S08]  /*f360*/  HMMA.16816.F32 R20, R212, R4.reuse, R20 ;  /* 0x00000004d414723c */ /* 0x090ff00000001814 */
[----:B------:R4:W1:Y:S01]  /*f370*/  MUFU.TANH R223, R14 ;  /* 0x0000000e00df7308 */ /* 0x0008620000002400 */
[C---:B------:R-:W-:Y:S09]  /*f380*/  HMMA.16816.F32 R24, R188.reuse, R4, R24 ;  /* 0x00000004bc18723c */ /* 0x040ff20000001818 */
[----:B------:R4:W1:Y:S01]  /*f390*/  MUFU.TANH R222, R15 ;  /* 0x0000000f00de7308 */ /* 0x0008620000002400 */
[-C--:B------:R-:W-:Y:S08]  /*f3a0*/  HMMA.16816.F32 R28, R188, R6.reuse, R28 ;  /* 0x00000006bc1c723c */ /* 0x080ff0000000181c */
[C---:B------:R-:W-:Y:S01]  /*f3b0*/  HMMA.16816.F32 R32, R212.reuse, R6, R32 ;  /* 0x00000006d420723c */ /* 0x040fe20000001820 */
[----:B------:R4:W1:Y:S01]  /*f3c0*/  MUFU.TANH R185, R16 ;  /* 0x0000001000b97308 */ /* 0x0008620000002400 */
[----:B------:R-:W1:Y:S02]  /*f3d0*/  LDSM.16.M88.4 R4, [R227+0x1800] ;  /* 0x00180000e304783b */ /* 0x000e640000000200 */
[----:B------:R-:W-:Y:S02]  /*f3e0*/  FMUL.FTZ R20, R20, c[0x0][0x320] ;  /* 0x0000c80014147a20 */ /* 0x000fe40000410000 */
[----:B------:R-:W-:Y:S02]  /*f3f0*/  FMUL.FTZ R21, R21, c[0x0][0x320] ;  /* 0x0000c80015157a20 */ /* 0x000fe40000410000 */
[----:B------:R-:W-:Y:S03]  /*f400*/  FMUL.FTZ R22, R22, c[0x0][0x320] ;  /* 0x0000c80016167a20 */ /* 0x000fe60000410000 */
[----:B------:R4:W1:Y:S01]  /*f410*/  MUFU.TANH R184, R17 ;  /* 0x0000001100b87308 */ /* 0x0008620000002400 */
[----:B------:R-:W-:Y:S02]  /*f420*/  FMUL.FTZ R23, R23, c[0x0][0x320] ;  /* 0x0000c80017177a20 */ /* 0x000fe40000410000 */
[----:B------:R-:W-:Y:S01]  /*f430*/  FMUL.FTZ R24, R24, c[0x0][0x320] ;  /* 0x0000c80018187a20 */ /* 0x000fe20000410000 */
[-C--:B-----5:R-:W-:Y:S03]  /*f440*/  HMMA.16816.F32 R36, R212, R8.reuse, R36 ;  /* 0x00000008d424723c */ /* 0x0a0fe60000001824 */
[----:B------:R-:W-:Y:S02]  /*f450*/  FMUL.FTZ R25, R25, c[0x0][0x320] ;  /* 0x0000c80019197a20 */ /* 0x000fe40000410000 */
[----:B------:R-:W-:Y:S01]  /*f460*/  FMUL.FTZ R27, R27, c[0x0][0x320] ;  /* 0x0000c8001b1b7a20 */ /* 0x000fe20000410000 */
[----:B------:R4:W1:Y:S01]  /*f470*/  MUFU.TANH R202, R18 ;  /* 0x0000001200ca7308 */ /* 0x0008620000002400 */
        /* <DEDUP_REMOVED lines=10> */
[----:B------:R4:W2:Y:S01]  /*f520*/  MUFU.TANH R198, R20 ;  /* 0x0000001400c67308 */ /* 0x0008a20000002400 */
[----:B------:R-:W5:Y:S02]  /*f530*/  LDSM.16.M88.4 R8, [R227+0x2000] ;  /* 0x00200000e308783b */ /* 0x000f640000000200 */
[----:B------:R-:W-:Y:S02]  /*f540*/  FMUL.FTZ R34, R34, c[0x0][0x320] ;  /* 0x0000c80022227a20 */ /* 0x000fe40000410000 */
[----:B------:R-:W-:Y:S02]  /*f550*/  FMUL.FTZ R35, R35, c[0x0][0x320] ;  /* 0x0000c80023237a20 */ /* 0x000fe40000410000 */
[-C--:B-1----:R-:W-:Y:S03]  /*f560*/  HMMA.16816.F32 R52, R212, R4.reuse, R52 ;  /* 0x00000004d434723c */ /* 0x082fe60000001834 */
        /* <DEDUP_REMOVED lines=12> */
[----:B------:R-:W1:Y:S03]  /*f630*/  LDSM.16.M88.4 R4, [R227+0x2800] ;  /* 0x00280000e304783b */ /* 0x000e660000000200 */
[----:B------:R-:W-:Y:S02]  /*f640*/  FMUL.FTZ R42, R42, c[0x0][0x320] ;  /* 0x0000c8002a2a7a20 */ /* 0x000fe40000410000 */
[----:B------:R-:W-:Y:S02]  /*f650*/  FMUL.FTZ R43, R43, c[0x0][0x320] ;  /* 0x0000c8002b2b7a20 */ /* 0x000fe40000410000 */
[----:B------:R-:W-:Y:S01]  /*f660*/  FMUL.FTZ R44, R44, c[0x0][0x320] ;  /* 0x0000c8002c2c7a20 */ /* 0x000fe20000410000 */
[----:B------:R-:W1:Y:S01]  /*f670*/  MUFU.TANH R24, R24 ;  /* 0x0000001800187308 */ /* 0x000e620000002400 */
[-C--:B-----5:R-:W-:Y:S03]  /*f680*/  HMMA.16816.F32 R68, R212, R8.reuse, R68 ;  /* 0x00000008d444723c */ /* 0x0a0fe60000001844 */
[----:B------:R-:W-:Y:S02]  /*f690*/  FMUL.FTZ R45, R45, c[0x0][0x320] ;  /* 0x0000c8002d2d7a20 */ /* 0x000fe40000410000 */
[----:B------:R-:W-:Y:S02]  /*f6a0*/  FMUL.FTZ R46, R46, c[0x0][0x320] ;  /* 0x0000c8002e2e7a20 */ /* 0x000fe40000410000 */
[----:B------:R-:W-:Y:S01]  /*f6b0*/  FMUL.FTZ R47, R47, c[0x0][0x320] ;  /* 0x0000c8002f2f7a20 */ /* 0x000fe20000410000 */
[C---:B------:R-:W-:Y:S01]  /*f6c0*/  HMMA.16816.F32 R72, R188.reuse, R8, R72 ;  /* 0x00000008bc48723c */ /* 0x040fe20000001848 */
[----:B------:R-:W2:Y:S03]  /*f6d0*/  MUFU.TANH R25, R25 ;  /* 0x0000001900197308 */ /* 0x000ea60000002400 */
[----:B------:R-:W-:Y:S02]  /*f6e0*/  FMUL.FTZ R48, R48, c[0x0][0x320] ;  /* 0x0000c80030307a20 */ /* 0x000fe40000410000 */
[----:B------:R-:W-:Y:S02]  /*f6f0*/  FMUL.FTZ R49, R49, c[0x0][0x320] ;  /* 0x0000c80031317a20 */ /* 0x000fe40000410000 */
[-C--:B------:R-:W-:Y:S03]  /*f700*/  HMMA.16816.F32 R76, R188, R10.reuse, R76 ;  /* 0x0000000abc4c723c */ /* 0x080fe6000000184c */
[----:B------:R-:W2:Y:S01]  /*f710*/  MUFU.TANH R27, R27 ;  /* 0x0000001b001b7308 */ /* 0x000ea20000002400 */
[----:B------:R-:W-:Y:S02]  /*f720*/  FMUL.FTZ R50, R50, c[0x0][0x320] ;  /* 0x0000c80032327a20 */ /* 0x000fe40000410000 */
[----:B------:R-:W-:Y:S02]  /*f730*/  FMUL.FTZ R51, R51, c[0x0][0x320] ;  /* 0x0000c80033337a20 */ /* 0x000fe40000410000 */
[C---:B------:R-:W-:Y:S01]  /*f740*/  HMMA.16816.F32 R80, R212.reuse, R10, R80 ;  /* 0x0000000ad450723c */ /* 0x040fe20000001850 */
[----:B------:R-:W5:Y:S01]  /*f750*/  LDSM.16.M88.4 R8, [R227+0x3000] ;  /* 0x00300000e308783b */ /* 0x000f620000000200 */
[----:B------:R-:W-:Y:S04]  /*f760*/  DEPBAR.LE SB0, 0x0 ;  /* 0x000080000000791a */ /* 0x000fe80000000000 */
[----:B------:R-:W2:Y:S01]  /*f770*/  MUFU.TANH R28, R28 ;  /* 0x0000001c001c7308 */ /* 0x000ea20000002400 */
[----:B------:R-:W-:Y:S01]  /*f780*/  FMUL.FTZ R52, R52, c[0x0][0x320] ;  /* 0x0000c80034347a20 */ /* 0x000fe20000410000 */
[-C--:B-1----:R-:W-:Y:S01]  /*f790*/  HMMA.16816.F32 R84, R212, R4.reuse, R84 ;  /* 0x00000004d454723c */ /* 0x082fe20000001854 */
[----:B------:R-:W-:Y:S04]  /*f7a0*/  BAR.SYNC.DEFER_BLOCKING 0x0 ;  /* 0x0000000000007b1d */ /* 0x000fe80000010000 */
[----:B------:R-:W-:Y:S02]  /*f7b0*/  FMUL.FTZ R53, R53, c[0x0][0x320] ;  /* 0x0000c80035357a20 */ /* 0x000fe40000410000 */
[----:B------:R-:W-:Y:S01]  /*f7c0*/  FMUL.FTZ R54, R54, c[0x0][0x320] ;  /* 0x0000c80036367a20 */ /* 0x000fe20000410000 */
[----:B------:R-:W1:Y:S01]  /*f7d0*/  MUFU.TANH R29, R29 ;  /* 0x0000001d001d7308 */ /* 0x000e620000002400 */
[C---:B------:R-:W-:Y:S04]  /*f7e0*/  HMMA.16816.F32 R88, R188.reuse, R4, R88 ;  /* 0x00000004bc58723c */ /* 0x040fe80000001858 */
[----:B------:R-:W-:Y:S02]  /*f7f0*/  FMUL.FTZ R55, R55, c[0x0][0x320] ;  /* 0x0000c80037377a20 */ /* 0x000fe40000410000 */
[----:B------:R-:W-:Y:S02]  /*f800*/  FMUL.FTZ R56, R56, c[0x0][0x320] ;  /* 0x0000c80038387a20 */ /* 0x000fe40000410000 */
[-C--:B------:R-:W-:Y:S01]  /*f810*/  HMMA.16816.F32 R92, R188, R6.reuse, R92 ;  /* 0x00000006bc5c723c */ /* 0x080fe2000000185c */
[----:B------:R-:W1:Y:S03]  /*f820*/  MUFU.TANH R30, R30 ;  /* 0x0000001e001e7308 */ /* 0x000e660000002400 */
[----:B------:R-:W-:Y:S02]  /*f830*/  FMUL.FTZ R57, R57, c[0x0][0x320] ;  /* 0x0000c80039397a20 */ /* 0x000fe40000410000 */
[----:B------:R-:W-:Y:S02]  /*f840*/  FMUL.FTZ R59, R59, c[0x0][0x320] ;  /* 0x0000c8003b3b7a20 */ /* 0x000fe40000410000 */
[C---:B------:R-:W-:Y:S03]  /*f850*/  HMMA.16816.F32 R96, R212.reuse, R6, R96 ;  /* 0x00000006d460723c */ /* 0x040fe60000001860 */
[----:B------:R-:W1:Y:S01]  /*f860*/  MUFU.TANH R31, R31 ;  /* 0x0000001f001f7308 */ /* 0x000e620000002400 */
[----:B------:R-:W-:Y:S02]  /*f870*/  FMUL.FTZ R60, R60, c[0x0][0x320] ;  /* 0x0000c8003c3c7a20 */ /* 0x000fe40000410000 */
[----:B------:R-:W-:Y:S02]  /*f880*/  FMUL.FTZ R61, R61, c[0x0][0x320] ;  /* 0x0000c8003d3d7a20 */ /* 0x000fe40000410000 */
[-C--:B-----5:R-:W-:Y:S04]  /*f890*/  HMMA.16816.F32 R100, R212, R8.reuse, R100 ;  /* 0x00000008d464723c */ /* 0x0a0fe80000001864 */
[----:B------:R-:W-:Y:S01]  /*f8a0*/  FMUL.FTZ R62, R62, c[0x0][0x320] ;  /* 0x0000c8003e3e7a20 */ /* 0x000fe20000410000 */
[----:B------:R-:W1:Y:S01]  /*f8b0*/  MUFU.TANH R32, R32 ;  /* 0x0000002000207308 */ /* 0x000e620000002400 */
        /* <DEDUP_REMOVED lines=9> */
[----:B------:R-:W1:Y:S03]  /*f950*/  MUFU.TANH R34, R34 ;  /* 0x0000002200227308 */ /* 0x000e660000002400 */
[----:B------:R-:W-:Y:S02]  /*f960*/  FMUL.FTZ R72, R72, c[0x0][0x320] ;  /* 0x0000c80048487a20 */ /* 0x000fe40000410000 */
[----:B------:R-:W-:Y:S02]  /*f970*/  FMUL.FTZ R73, R73, c[0x0][0x320] ;  /* 0x0000c80049497a20 */ /* 0x000fe40000410000 */
[----:B------:R-:W-:Y:S03]  /*f980*/  FMUL.FTZ R74, R74, c[0x0][0x320] ;  /* 0x0000c8004a4a7a20 */ /* 0x000fe60000410000 */
        /* <DEDUP_REMOVED lines=56> */
[----:B------:R-:W-:Y:S07]  /*fd10*/  FMUL.FTZ R92, R92, c[0x0][0x320] ;  /* 0x0000c8005c5c7a20 */ /* 0x000fee0000410000 */
        /* <DEDUP_REMOVED lines=71> */
[----:B------:R-:W1:Y:S01]  /*10190*/  MUFU.TANH R115, R115 ;  /* 0x0000007300737308 */ /* 0x000e620000002400 */
[----:B------:R-:W-:-:S05]  /*101a0*/  @!P0 BRA `(.L_x_559) ;  /* 0x000004d000008947 */ /* 0x000fca0003800000 */
[----:B--234-:R-:W-:Y:S01]  /*101b0*/  IMAD.MOV.U32 R244, RZ, RZ, RZ ;  /* 0x000000fffff47224 */ /* 0x01cfe200078e00ff */
[----:B------:R-:W2:Y:S01]  /*101c0*/  LDL R3, [R1+0x34] ;  /* 0x0000340001037983 */ /* 0x000ea20000100800 */
[----:B------:R-:W-:Y:S03]  /*101d0*/  IMAD.SHL.U32 R7, R242, 0x2, RZ ;  /* 0x00000002f2077824 */ /* 0x000fe600078e00ff */
[----:B------:R-:W3:Y:S04]  /*101e0*/  LDL R249, [R1+0x30] ;  /* 0x0000300001f97983 */ /* 0x000ee80000100800 */
[----:B------:R-:W4:Y:S04]  /*101f0*/  LDL.64 R208, [R1+0x40] ;  /* 0x0000400001d07983 */ /* 0x000f280000100a00 */
        /* <DEDUP_REMOVED lines=9> */
[----:B-----5:R-:W-:Y:S02]  /*10290*/  @!P2 LEA.HI.X.SX32 R5, R4, R247, 0x1, P0 ;  /* 0x000000f70405a211 */ /* 0x020fe400000f0eff */
[C---:B------:R-:W-:Y:S02]  /*102a0*/  @!P2 LEA R2, P0, R3.reuse, c[0x0][0x2a0], 0x2 ;  /* 0x0000a8000302aa11 */ /* 0x040fe400078010ff */
[----:B------:R-:W-:Y:S02]  /*102b0*/  SHF.R.S32.HI R247, RZ, 0x1f, R242 ;  /* 0x0000001ffff77819 */ /* 0x000fe400000114f2 */
[----:B------:R-:W-:Y:S02]  /*102c0*/  @!P2 LEA.HI.X R3, R3, c[0x0][0x2a4], R5, 0x2, P0 ;  /* 0x0000a9000303aa11 */ /* 0x000fe400000f1405 */
[----:B------:R-:W-:Y:S03]  /*102d0*/  SHF.L.U64.HI R5, R242, 0x1, R247 ;  /* 0x00000001f2057819 */ /* 0x000fe600000102f7 */
[----:B------:R2:W3:Y:S02]  /*102e0*/  @!P2 LDG.E R244, [R2.64] ;  /* 0x0000000602f4a981 */ /* 0x0004e4000c1e1900 */
[----:B--2---:R-:W-:Y:S04]  /*102f0*/  IMAD.MOV R2, RZ, RZ, -R4 ;  /* 0x000000ffff027224 */ /* 0x004fe800078e0a04 */
[----:B------:R-:W-:Y:S04]  /*10300*/  IMAD R252, R2, c[0x0][0x2b8], R0 ;  /* 0x0000ae0002fc7a24 */ /* 0x000fe800078e0200 */
[----:B------:R-:W-:Y:S01]  /*10310*/  IMAD.WIDE.U32 R2, R252, c[0x0][0x1e0], RZ ;  /* 0x00007800fc027a25 */ /* 0x000fe200078e00ff */
[----:B------:R-:W-:Y:S05]  /*10320*/  SHF.R.S32.HI R0, RZ, 0x1f, R252 ;  /* 0x0000001fff007819 */ /* 0x000fea00000114fc */
[----:B------:R-:W-:Y:S04]  /*10330*/  IMAD R0, R0, c[0x0][0x1e0], RZ ;  /* 0x0000780000007a24 */ /* 0x000fe800078e02ff */
[----:B------:R-:W-:Y:S04]  /*10340*/  IMAD R0, R252, c[0x0][0x1e4], R0 ;  /* 0x00007900fc007a24 */ /* 0x000fe800078e0200 */
[----:B------:R-:W-:Y:S01]  /*10350*/  IMAD.IADD R3, R3, 0x1, R0 ;  /* 0x0000000103037824 */ /* 0x000fe200078e0200 */
[----:B---3--:R-:W-:Y:S03]  /*10360*/  SHF.R.S32.HI R4, RZ, 0x1f, R244 ;  /* 0x0000001fff047819 */ /* 0x008fe600000114f4 */
        /* <DEDUP_REMOVED lines=8> */
[----:B------:R2:W3:Y:S02]  /*103f0*/  SHFL.IDX PT, R6, R0, RZ, 0x181f ;  /* 0x00181fff00067589 */ /* 0x0004e400000e0000 */
.L_x_613:
[----:B------:R-:W-:-:S05]  /*10400*/  BRA.DIV ~URZ, `(.L_x_561) ;  /* 0x0000a0b27f007947 */ /* 0x000fca000b800000 */
[----:B------:R-:W4:Y:S02]  /*10410*/  SHFL.IDX PT, R2, R4, RZ, 0x181f ;  /* 0x00181fff04027589 */ /* 0x000f2400000e0000 */
[-C--:B----4-:R-:W-:Y:S05]  /*10420*/  IADD3 R2, P0, R2, R7.reuse, RZ ;  /* 0x0000000702027210 */ /* 0x090fea0007f1e0ff */
[--C-:B---3--:R-:W-:Y:S05]  /*10430*/  IMAD.X R3, R6, 0x1, R5.reuse, P0 ;  /* 0x0000000106037824 */ /* 0x108fea00000e0605 */
[----:B------:R-:W-:Y:S01]  /*10440*/  @!PT LDS RZ, [RZ] ;  /* 0x00000000fffff984 */ /* 0x000fe20000000800 */
[----:B------:R-:W-:Y:S01]  /*10450*/  @!PT LDS RZ, [RZ] ;  /* 0x00000000fffff984 */ /* 0x000fe20000000800 */
[----:B------:R3:W-:Y:S04]  /*10460*/  LDGSTS.E.BYPASS.LTC128B.128 [R243+0x3900], [R2.64], !P5 ;  /* 0x0390000002f37fae */ /* 0x0007e8000e901d46 */
[----:B---3--:R-:W3:Y:S04]  /*10470*/  SHFL.IDX PT, R2, R4, 0x1, 0x181f ;  /* 0x00381f0004027f89 */ /* 0x008ee800000e0000 */
[----:B------:R-:W4:Y:S01]  /*10480*/  SHFL.IDX PT, R3, R0, 0x1, 0x181f ;  /* 0x00381f0000037f89 */ /* 0x000f2200000e0000 */
[-C--:B---3--:R-:W-:Y:S05]  /*10490*/  IADD3 R2, P0, R2, R7.reuse, RZ ;  /* 0x0000000702027210 */ /* 0x088fea0007f1e0ff */
[--C-:B----4-:R-:W-:Y:S05]  /*104a0*/  IMAD.X R3, R3, 0x1, R5.reuse, P0 ;  /* 0x0000000103037824 */ /* 0x110fea00000e0605 */
        /* <DEDUP_REMOVED lines=17> */
[----:B------:R-:W4:Y:S04]  /*105c0*/  SHFL.IDX PT, R3, R0, 0x5, 0x181f ;  /* 0x00b81f0000037f89 */ /* 0x000f2800000e0000 */
[----:B------:R-:W2:Y:S04]  /*105d0*/  SHFL.IDX PT, R4, R4, 0x6, 0x181f ;  /* 0x00d81f0004047f89 */ /* 0x000ea800000e0000 */
[----:B--2---:R-:W2:Y:S01]  /*105e0*/  SHFL.IDX PT, R0, R0, 0x6, 0x181f ;  /* 0x00d81f0000007f89 */ /* 0x004ea200000e0000 */
[----:B---3--:R-:W-:Y:S05]  /*105f0*/  IADD3 R2, P0, R2, R7, RZ ;  /* 0x0000000702027210 */ /* 0x008fea0007f1e0ff */
[----:B----4-:R-:W-:Y:S05]  /*10600*/  IMAD.X R3, R3, 0x1, R5, P0 ;  /* 0x0000000103037824 */ /* 0x010fea00000e0605 */
[----:B------:R3:W-:Y:S03]  /*10610*/  LDGSTS.E.BYPASS.LTC128B.128 [R243+0x6100], [R2.64], !P5 ;  /* 0x0610000002f37fae */ /* 0x0007e6000e901d46 */
.L_x_614:
[----:B---3--:R-:W-:Y:S04]  /*10620*/  IADD3 R2, P0, R4, R7, RZ ;  /* 0x0000000704027210 */ /* 0x008fe80007f1e0ff */
[----:B--2---:R-:W-:Y:S05]  /*10630*/  IADD3.X R3, R0, R5, RZ, P0, !PT ;  /* 0x0000000500037210 */ /* 0x004fea00007fe4ff */
[----:B------:R-:W-:Y:S01]  /*10640*/  @!PT LDS RZ, [RZ] ;  /* 0x00000000fffff984 */ /* 0x000fe20000000800 */
[----:B------:R-:W-:Y:S01]  /*10650*/  @!PT LDS RZ, [RZ] ;  /* 0x00000000fffff984 */ /* 0x000fe20000000800 */
[----:B------:R-:W-:Y:S01]  /*10660*/  @!PT LDS RZ, [RZ] ;  /* 0x00000000fffff984 */ /* 0x000fe20000000800 */
[----:B------:R2:W-:Y:S04]  /*10670*/  LDGSTS.E.BYPASS.LTC128B.128 [R243+0x6900], [R2.64], !P5 ;  /* 0x0690000002f37fae */ /* 0x0005e8000e901d46 */
.L_x_559:
[----:B--234-:R-:W-:Y:S05]  /*10680*/  BSYNC B0 ;  /* 0x0000000000007941 */ /* 0x01cfea0003800000 */
.L_x_558:
        /* <DEDUP_REMOVED lines=113> */
[----:B------:R-:W-:-:S05]  /*10da0*/  BRA.DIV ~URZ, `(.L_x_562) ;  /* 0x00009de27f007947 */ /* 0x000fca000b800000 */
[----:B------:R-:W-:Y:S04]  /*10db0*/  SHFL.BFLY PT, R0, R4, 0x2, 0x1f ;  /* 0x0c401f0004007f89 */ /* 0x000fe800000e0000 */
[----:B------:R-:W1:Y:S02]  /*10dc0*/  SHFL.BFLY PT, R2, R70, 0x2, 0x1f ;  /* 0x0c401f0046027f89 */ /* 0x000e6400000e0000 */
[----:B-1----:R-:W-:Y:S02]  /*10dd0*/  FMNMX.FTZ R70, R70, R2, !PT ;  /* 0x0000000246467209 */ /* 0x002fe40007810000 */
[----:B------:R-:W-:Y:S02]  /*10de0*/  FMNMX.FTZ R4, R4, R0, !PT ;  /* 0x0000000004047209 */ /* 0x000fe40007810000 */
[----:B------:R-:W1:Y:S04]  /*10df0*/  SHFL.BFLY PT, R0, R69, 0x2, 0x1f ;  /* 0x0c401f0045007f89 */ /* 0x000e6800000e0000 */
[----:B------:R-:W2:Y:S04]  /*10e00*/  SHFL.BFLY PT, R71, R4, 0x1, 0x1f ;  /* 0x0c201f0004477f89 */ /* 0x000ea800000e0000 */
[----:B------:R-:W3:Y:S01]  /*10e10*/  SHFL.BFLY PT, R2, R70, 0x1, 0x1f ;  /* 0x0c201f0046027f89 */ /* 0x000ee200000e0000 */
[----:B-1----:R-:W-:Y:S02]  /*10e20*/  FMNMX.FTZ R69, R69, R0, !PT ;  /* 0x0000000045457209 */ /* 0x002fe40007810000 */
[----:B--2---:R-:W-:Y:S02]  /*10e30*/  FMNMX.FTZ R71, R4, R71, !PT ;  /* 0x0000004704477209 */ /* 0x004fe40007810000 */
[----:B------:R-:W1:Y:S01]  /*10e40*/  SHFL.BFLY PT, R4, R5, 0x2, 0x1f ;  /* 0x0c401f0005047f89 */ /* 0x000e6200000e0000 */
[----:B---3--:R-:W-:Y:S03]  /*10e50*/  FMNMX.FTZ R70, R70, R2, !PT ;  /* 0x0000000246467209 */ /* 0x008fe60007810000 */
[----:B------:R-:W2:Y:S01]  /*10e60*/  SHFL.BFLY PT, R2, R69, 0x1, 0x1f ;  /* 0x0c201f0045027f89 */ /* 0x000ea200000e0000 */
[----:B-1----:R-:W-:Y:S02]  /*10e70*/  FMNMX.FTZ R4, R5, R4, !PT ;  /* 0x0000000405047209 */ /* 0x002fe40007810000 */
[----:B--2---:R-:W-:Y:S03]  /*10e80*/  FMNMX.FTZ R69, R69, R2, !PT ;  /* 0x0000000245457209 */ /* 0x004fe60007810000 */
[----:B------:R1:W2:Y:S04]  /*10e90*/  SHFL.BFLY PT, R0, R4, 0x1, 0x1f ;  /* 0x0c201f0004007f89 */ /* 0x0002a800000e0000 */
.L_x_615:
[----:B--2---:R-:W-:Y:S01]  /*10ea0*/  FMNMX.FTZ R68, R0, R4, !PT ;  /* 0x0000000400447209 */ /* 0x004fe20007810000 */
[----:B------:R-:W-:Y:S01]  /*10eb0*/  FADD.FTZ R0, -R70, R118 ;  /* 0x0000007646007221 */ /* 0x000fe20000010100 */
[----:B------:R-:W2:Y:S01]  /*10ec0*/  LDL.LU R88, [R1+0x20] ;  /* 0x0000200001587983 */ /* 0x000ea20000300800 */
[----:B------:R-:W-:Y:S01]  /*10ed0*/  FMUL.FTZ R5, R69, c[0x0][0x2d0] ;  /* 0x0000b40045057a20 */ /* 0x000fe20000410000 */
[----:B------:R-:W-:Y:S01]  /*10ee0*/  WARPSYNC 0xffffffff ;  /* 0xffffffff00007948 */ /* 0x000fe20003800000 */
[----:B------:R-:W-:Y:S01]  /*10ef0*/  FMUL.FTZ R0, R0, c[0x0][0x2d0] ;  /* 0x0000b40000007a20 */ /* 0x000fe20000410000 */
[----:B------:R-:W-:Y:S01]  /*10f00*/  ISETP.GT.AND P0, PT, R245, RZ, PT ;  /* 0x000000fff500720c */ /* 0x000fe20003f04270 */
[--C-:B------:R-:W-:Y:S02]  /*10f10*/  FFMA.FTZ R6, R186, c[0x0][0x2d0], -R5.reuse ;  /* 0x0000b400ba067a23 */ /* 0x100fe40000010805 */
[----:B------:R3:W-:Y:S01]  /*10f20*/  MUFU.EX2 R58, R0 ;  /* 0x00000000003a7308 */ /* 0x0007e20000000800 */
[--C-:B------:R-:W-:Y:S02]  /*10f30*/  FFMA.FTZ R92, R24, c[0x0][0x2d0], -R5.reuse ;  /* 0x0000b400185c7a23 */ /* 0x100fe40000010805 */
[--C-:B------:R-:W-:Y:S02]  /*10f40*/  FFMA.FTZ R91, R25, c[0x0][0x2d0], -R5.reuse ;  /* 0x0000b400195b7a23 */ /* 0x100fe40000010805 */
[--C-:B------:R-:W-:Y:S02]  /*10f50*/  FFMA.FTZ R90, R28, c[0x0][0x2d0], -R5.reuse ;  /* 0x0000b4001c5a7a23 */ /* 0x100fe40000010805 */
[--C-:B------:R-:W-:Y:S02]  /*10f60*/  FFMA.FTZ R89, R29, c[0x0][0x2d0], -R5.reuse ;  /* 0x0000b4001d597a23 */ /* 0x100fe40000010805 */
[----:B-1----:R-:W-:Y:S01]  /*10f70*/  FMUL.FTZ R4, R71, c[0x0][0x2d0] ;  /* 0x0000b40047047a20 */ /* 0x002fe20000410000 */
[----:B------:R1:W-:Y:S01]  /*10f80*/  MUFU.EX2 R248, R6 ;  /* 0x0000000600f87308 */ /* 0x0003e20000000800 */
[----:B------:R-:W-:Y:S02]  /*10f90*/  FADD.FTZ R2, -R69, R116 ;  /* 0x0000007445027221 */ /* 0x000fe40000010100 */
[--C-:B------:R-:W-:Y:S02]  /*10fa0*/  FFMA.FTZ R10, R184, c[0x0][0x2d0], -R4.reuse ;  /* 0x0000b400b80a7a23 */ /* 0x100fe40000010804 */
[--C-:B------:R-:W-:Y:S02]  /*10fb0*/  FFMA.FTZ R213, R84, c[0x0][0x2d0], -R4.reuse ;  /* 0x0000b40054d57a23 */ /* 0x100fe40000010804 */
        /* <DEDUP_REMOVED lines=30> */
[----:B------:R-:W-:Y:S02]  /*111a0*/  FFMA.FTZ R33, R113, c[0x0][0x2d0], -R4 ;  /* 0x0000b40071217a23 */ /* 0x000fe40000010804 */
[----:B------:R-:W-:Y:S01]  /*111b0*/  FMUL.FTZ R4, R70, c[0x0][0x2d0] ;  /* 0x0000b40046047a20 */ /* 0x000fe20000410000 */
[----:B------:R-:W-:Y:S01]  /*111c0*/  MUFU.EX2 R196, R196 ;  /* 0x000000c400c47308 */ /* 0x000fe20000000800 */
[----:B------:R-:W-:Y:S02]  /*111d0*/  FMUL.FTZ R3, R2, c[0x0][0x2d0] ;  /* 0x0000b40002037a20 */ /* 0x000fe40000410000 */
[--C-:B---3--:R-:W-:Y:S02]  /*111e0*/  FFMA.FTZ R0, R204, c[0x0][0x2d0], -R4.reuse ;  /* 0x0000b400cc007a23 */ /* 0x108fe40000010804 */
[--C-:B-1----:R-:W-:Y:S02]  /*111f0*/  FFMA.FTZ R6, R203, c[0x0][0x2d0], -R4.reuse ;  /* 0x0000b400cb067a23 */ /* 0x102fe40000010804 */
[--C-:B------:R-:W-:Y:S02]  /*11200*/  FFMA.FTZ R184, R34, c[0x0][0x2d0], -R4.reuse ;  /* 0x0000b40022b87a23 */ /* 0x100fe40000010804 */
[----:B------:R-:W3:Y:S01]  /*11210*/  LDL.LU R34, [R1+0x24] ;  /* 0x0000240001227983 */ /* 0x000ee20000300800 */
[----:B------:R1:W-:Y:S01]  /*11220*/  MUFU.EX2 R18, R0 ;  /* 0x0000000000127308 */ /* 0x0003e20000000800 */
[--C-:B------:R-:W-:Y:S02]  /*11230*/  FFMA.FTZ R185, R23, c[0x0][0x2d0], -R4.reuse ;  /* 0x0000b40017b97a23 */ /* 0x100fe40000010804 */
[--C-:B------:R-:W-:Y:S02]  /*11240*/  FFMA.FTZ R85, R44, c[0x0][0x2d0], -R5.reuse ;  /* 0x0000b4002c557a23 */ /* 0x100fe40000010805 */
[--C-:B------:R-:W-:Y:S02]  /*11250*/  FFMA.FTZ R84, R45, c[0x0][0x2d0], -R5.reuse ;  /* 0x0000b4002d547a23 */ /* 0x100fe40000010805 */
[--C-:B------:R-:W-:Y:S02]  /*11260*/  FFMA.FTZ R81, R114, c[0x0][0x2d0], -R4.reuse ;  /* 0x0000b40072517a23 */ /* 0x100fe40000010804 */
[----:B------:R-:W-:Y:S01]  /*11270*/  FFMA.FTZ R114, R61, c[0x0][0x2d0], -R5 ;  /* 0x0000b4003d727a23 */ /* 0x000fe20000010805 */
[----:B------:R5:W-:Y:S01]  /*11280*/  MUFU.EX2 R23, R6 ;  /* 0x0000000600177308 */ /* 0x000be20000000800 */
[----:B------:R-:W-:Y:S02]  /*11290*/  FADD.FTZ R2, -R71, R117 ;  /* 0x0000007547027221 */ /* 0x000fe40000010100 */
[--C-:B------:R-:W-:Y:S02]  /*112a0*/  FFMA.FTZ R117, R38, c[0x0][0x2d0], -R4.reuse ;  /* 0x0000b40026757a23 */ /* 0x100fe40000010804 */
[--C-:B------:R-:W-:Y:S02]  /*112b0*/  FFMA.FTZ R8, R201, c[0x0][0x2d0], -R4.reuse ;  /* 0x0000b400c9087a23 */ /* 0x100fe40000010804 */
[--C-:B------:R-:W-:Y:S02]  /*112c0*/  FFMA.FTZ R201, R76, c[0x0][0x2d0], -R5.reuse ;  /* 0x0000b4004cc97a23 */ /* 0x100fe40000010805 */
[--C-:B------:R-:W-:Y:S01]  /*112d0*/  FFMA.FTZ R118, R35, c[0x0][0x2d0], -R4.reuse ;  /* 0x0000b40023767a23 */ /* 0x100fe20000010804 */
[----:B------:R-:W2:Y:S01]  /*112e0*/  MUFU.EX2 R3, R3 ;  /* 0x0000000300037308 */ /* 0x000ea20000000800 */
[--C-:B----4-:R-:W-:Y:S02]  /*112f0*/  FFMA.FTZ R7, R202, c[0x0][0x2d0], -R4.reuse ;  /* 0x0000b400ca077a23 */ /* 0x110fe40000010804 */
[--C-:B------:R-:W-:Y:S02]  /*11300*/  FFMA.FTZ R112, R51, c[0x0][0x2d0], -R4.reuse ;  /* 0x0000b40033707a23 */ /* 0x100fe40000010804 */
[----:B-1----:R-:W-:Y:S02]  /*11310*/  FMUL.FTZ R0, R68, c[0x0][0x2d0] ;  /* 0x0000b40044007a20 */ /* 0x002fe40000410000 */
[----:B------:R-:W-:Y:S02]  /*11320*/  FFMA.FTZ R204, R86, c[0x0][0x2d0], -R4 ;  /* 0x0000b40056cc7a23 */ /* 0x000fe40000010804 */
[----:B------:R-:W-:Y:S01]  /*11330*/  FFMA.FTZ R38, R111, c[0x0][0x2d0], -R0 ;  /* 0x0000b4006f267a23 */ /* 0x000fe20000010800 */
[----:B------:R-:W-:Y:S01]  /*11340*/  MUFU.EX2 R80, R7 ;  /* 0x0000000700507308 */ /* 0x000fe20000000800 */
[--C-:B------:R-:W-:Y:S02]  /*11350*/  FFMA.FTZ R206, R82, c[0x0][0x2d0], -R4.reuse ;  /* 0x0000b40052ce7a23 */ /* 0x100fe40000010804 */
[--C-:B------:R-:W-:Y:S02]  /*11360*/  FFMA.FTZ R86, R41, c[0x0][0x2d0], -R5.reuse ;  /* 0x0000b40029567a23 */ /* 0x100fe40000010805 */
[--C-:B-----5:R-:W-:Y:S02]  /*11370*/  FFMA.FTZ R6, R218, c[0x0][0x2d0], -R5.reuse ;  /* 0x0000b400da067a23 */ /* 0x120fe40000010805 */
[--C-:B------:R-:W-:Y:S02]  /*11380*/  FFMA.FTZ R209, R87, c[0x0][0x2d0], -R4.reuse ;  /* 0x0000b40057d17a23 */ /* 0x100fe40000010804 */
[--C-:B------:R-:W-:Y:S01]  /*11390*/  FFMA.FTZ R87, R40, c[0x0][0x2d0], -R5.reuse ;  /* 0x0000b40028577a23 */ /* 0x100fe20000010805 */
[----:B------:R1:W-:Y:S01]  /*113a0*/  MUFU.EX2 R111, R6 ;  /* 0x00000006006f7308 */ /* 0x0003e20000000800 */
[----:B------:R-:W-:Y:S02]  /*113b0*/  FFMA.FTZ R65, R115, c[0x0][0x2d0], -R4 ;  /* 0x0000b40073417a23 */ /* 0x000fe40000010804 */
[--C-:B------:R-:W-:Y:S02]  /*113c0*/  FFMA.FTZ R115, R77, c[0x0][0x2d0], -R5.reuse ;  /* 0x0000b4004d737a23 */ /* 0x100fe40000010805 */
[--C-:B------:R-:W-:Y:S02]  /*113d0*/  FFMA.FTZ R51, R108, c[0x0][0x2d0], -R5.reuse ;  /* 0x0000b4006c337a23 */ /* 0x100fe40000010805 */
[--C-:B------:R-:W-:Y:S02]  /*113e0*/  FFMA.FTZ R97, R27, c[0x0][0x2d0], -R0.reuse ;  /* 0x0000b4001b617a23 */ /* 0x100fe40000010800 */
[--C-:B------:R-:W-:Y:S01]  /*113f0*/  FFMA.FTZ R27, R79, c[0x0][0x2d0], -R0.reuse ;  /* 0x0000b4004f1b7a23 */ /* 0x100fe20000010800 */
[----:B------:R4:W-:Y:S01]  /*11400*/  MUFU.EX2 R82, R10 ;  /* 0x0000000a00527308 */ /* 0x0009e20000000800 */
[----:B------:R-:W-:Y:S02]  /*11410*/  FMUL.FTZ R2, R2, c[0x0][0x2d0] ;  /* 0x0000b40002027a20 */ /* 0x000fe40000410000 */
[--C-:B------:R-:W-:Y:S02]  /*11420*/  FFMA.FTZ R108, R46, c[0x0][0x2d0], -R0.reuse ;  /* 0x0000b4002e6c7a23 */ /* 0x100fe40000010800 */
[----:B------:R-:W-:Y:S02]  /*11430*/  FFMA.FTZ R46, R78, c[0x0][0x2d0], -R0 ;  /* 0x0000b4004e2e7a23 */ /* 0x000fe40000010800 */
[----:B------:R-:W5:Y:S01]  /*11440*/  LDSM.16.MT88.4 R76, [R225] ;  /* 0x00000000e14c783b */ /* 0x000f620000004200 */
[--C-:B------:R-:W-:Y:S02]  /*11450*/  FFMA.FTZ R37, R93, c[0x0][0x2d0], -R5.reuse ;  /* 0x0000b4005d257a23 */ /* 0x100fe40000010805 */
[----:B------:R-:W-:Y:S01]  /*11460*/  MUFU.EX2 R2, R2 ;  /* 0x0000000200027308 */ /* 0x000fe20000000800 */
[--C-:B------:R-:W-:Y:S02]  /*11470*/  FFMA.FTZ R186, R22, c[0x0][0x2d0], -R4.reuse ;  /* 0x0000b40016ba7a23 */ /* 0x100fe40000010804 */
[--C-:B------:R-:W-:Y:S02]  /*11480*/  FFMA.FTZ R116, R39, c[0x0][0x2d0], -R4.reuse ;  /* 0x0000b40027747a23 */ /* 0x100fe40000010804 */
[----:B-1----:R-:W2:Y:S01]  /*11490*/  LDL.LU R6, [R1+0x28] ;  /* 0x0000280001067983 */ /* 0x002ea20000300800 */
[--C-:B------:R-:W-:Y:S02]  /*114a0*/  FFMA.FTZ R113, R50, c[0x0][0x2d0], -R4.reuse ;  /* 0x0000b40032717a23 */ /* 0x100fe40000010804 */
[--C-:B------:R-:W-:Y:S02]  /*114b0*/  FFMA.FTZ R100, R55, c[0x0][0x2d0], -R4.reuse ;  /* 0x0000b40037647a23 */ /* 0x100fe40000010804 */
[----:B------:R-:W1:Y:S01]  /*114c0*/  MUFU.EX2 R22, R9 ;  /* 0x0000000900167308 */ /* 0x000e620000000800 */
        /* <DEDUP_REMOVED lines=12> */
[--C-:B------:R-:W-:Y:S02]  /*11590*/  FFMA.FTZ R4, R220, c[0x0][0x2d0], -R5.reuse ;  /* 0x0000b400dc047a23 */ /* 0x100fe40000010805 */
[--C-:B------:R-:W-:Y:S02]  /*115a0*/  FFMA.FTZ R98, R216, c[0x0][0x2d0], -R0.reuse ;  /* 0x0000b400d8627a23 */ /* 0x100fe40000010800 */
[--C-:B------:R-:W-:Y:S02]  /*115b0*/  FFMA.FTZ R7, R222, c[0x0][0x2d0], -R0.reuse ;  /* 0x0000b400de077a23 */ /* 0x100fe40000010800 */
[--C-:B------:R-:W-:Y:S01]  /*115c0*/  FFMA.FTZ R93, R31, c[0x0][0x2d0], -R0.reuse ;  /* 0x0000b4001f5d7a23 */ /* 0x100fe20000010800 */
[----:B------:R-:W-:Y:S01]  /*115d0*/  MOV R31, R64 ;  /* 0x00000040001f7202 */ /* 0x000fe20000000f00 */
[--C-:B------:R-:W-:Y:S01]  /*115e0*/  FFMA.FTZ R103, R60, c[0x0][0x2d0], -R5.reuse ;  /* 0x0000b4003c677a23 */ /* 0x100fe20000010805 */
[----:B------:R1:W-:Y:S01]  /*115f0*/  MUFU.EX2 R222, R8 ;  /* 0x0000000800de7308 */ /* 0x0003e20000000800 */
[--C-:B------:R-:W-:Y:S02]  /*11600*/  FFMA.FTZ R19, R105, c[0x0][0x2d0], -R5.reuse ;  /* 0x0000b40069137a23 */ /* 0x100fe40000010805 */
[--C-:B------:R-:W-:Y:S02]  /*11610*/  FFMA.FTZ R50, R109, c[0x0][0x2d0], -R5.reuse ;  /* 0x0000b4006d327a23 */ /* 0x100fe40000010805 */
[--C-:B------:R-:W-:Y:S01]  /*11620*/  FFMA.FTZ R109, R47, c[0x0][0x2d0], -R0.reuse ;  /* 0x0000b4002f6d7a23 */ /* 0x100fe20000010800 */
[----:B------:R-:W-:Y:S01]  /*11630*/  MOV R47, R52 ;  /* 0x00000034002f7202 */ /* 0x000fe20000000f00 */
        /* <DEDUP_REMOVED lines=9> */
[----:B------:R-:W-:Y:S02]  /*116d0*/  FFMA.FTZ R54, R104, c[0x0][0x2d0], -R5 ;  /* 0x0000b40068367a23 */ /* 0x000fe40000010805 */
[--C-:B------:R-:W-:Y:S02]  /*116e0*/  FFMA.FTZ R14, R221, c[0x0][0x2d0], -R0.reuse ;  /* 0x0000b400dd0e7a23 */ /* 0x100fe40000010800 */
[--C-:B------:R-:W-:Y:S02]  /*116f0*/  FFMA.FTZ R11, R246, c[0x0][0x2d0], -R0.reuse ;  /* 0x0000b400f60b7a23 */ /* 0x100fe40000010800 */
[--C-:B----4-:R-:W-:Y:S02]  /*11700*/  FFMA.FTZ R10, R223, c[0x0][0x2d0], -R0.reuse ;  /* 0x0000b400df0a7a23 */ /* 0x110fe40000010800 */
        /* <DEDUP_REMOVED lines=16> */
[----:B------:R-:W-:Y:S01]  /*11810*/  FFMA.FTZ R39, R106, c[0x0][0x2d0], -R0 ;  /* 0x0000b4006a277a23 */ /* 0x000fe20000010800 */
[----:B------:R-:W-:Y:S01]  /*11820*/  MUFU.EX2 R184, R184 ;  /* 0x000000b800b87308 */ /* 0x000fe20000000800 */
[----:B------:R-:W-:Y:S02]  /*11830*/  FADD.FTZ R0, -R68, R119 ;  /* 0x0000007744007221 */ /* 0x000fe40000010100 */
[--C-:B------:R-:W-:Y:S02]  /*11840*/  FFMA.FTZ R102, R56, c[0x0][0x2d0], -R5.reuse ;  /* 0x0000b40038667a23 */ /* 0x100fe40000010805 */
[----:B------:R-:W-:Y:S02]  /*11850*/  FMUL.FTZ R0, R0, c[0x0][0x2d0] ;  /* 0x0000b40000007a20 */ /* 0x000fe40000410000 */
[--C-:B------:R-:W-:Y:S02]  /*11860*/  FFMA.FTZ R36, R13, c[0x0][0x2d0], -R5.reuse ;  /* 0x0000b4000d247a23 */ /* 0x100fe40000010805 */
[--C-:B------:R-:W-:Y:S01]  /*11870*/  FFMA.FTZ R49, R12, c[0x0][0x2d0], -R5.reuse ;  /* 0x0000b4000c317a23 */ /* 0x100fe20000010805 */
[----:B------:R-:W-:Y:S01]  /*11880*/  MUFU.EX2 R106, R11 ;  /* 0x0000000b006a7308 */ /* 0x000fe20000000800 */
[--C-:B------:R-:W-:Y:S02]  /*11890*/  FFMA.FTZ R99, R57, c[0x0][0x2d0], -R5.reuse ;  /* 0x0000b40039637a23 */ /* 0x100fe40000010805 */
[--C-:B------:R-:W-:Y:S01]  /*118a0*/  FFMA.FTZ R203, R72, c[0x0][0x2d0], -R5.reuse ;  /* 0x0000b40048cb7a23 */ /* 0x100fe20000010805 */
[----:B------:R-:W-:Y:S01]  /*118b0*/  MOV R59, R49 ;  /* 0x00000031003b7202 */ /* 0x000fe20000000f00 */
[----:B------:R-:W-:Y:S05]  /*118c0*/  FFMA.FTZ R202, R73, c[0x0][0x2d0], -R5 ;  /* 0x0000b40049ca7a23 */ /* 0x000fea0000010805 */
        /* <DEDUP_REMOVED lines=40> */
[C---:B--2---:R-:W-:Y:S01]  /*11b50*/  FMUL.FTZ R61, R3.reuse, R121 ;  /* 0x00000079033d7220 */ /* 0x044fe20000410000 */
[----:B------:R-:W-:Y:S01]  /*11b60*/  MOV R74, R32 ;  /* 0x00000020004a7202 */ /* 0x000fe20000000f00 */
[----:B------:R-:W2:Y:S01]  /*11b70*/  LDL.LU R121, [R1+0x2c] ;  /* 0x00002c0001797983 */ /* 0x000ea20000300800 */
[C---:B------:R-:W-:Y:S01]  /*11b80*/  FMUL.FTZ R60, R3.reuse, R120 ;  /* 0x00000078033c7220 */ /* 0x040fe20000410000 */
[----:B-1----:R-:W-:Y:S01]  /*11b90*/  F2FP.PACK_AB R72, R22, R26 ;  /* 0x0000001a1648723e */ /* 0x002fe200000000ff */
[----:B------:R-:W-:Y:S01]  /*11ba0*/  FMUL.FTZ R64, R2, R124 ;  /* 0x0000007c02407220 */ /* 0x000fe20000410000 */
[----:B------:R-:W-:Y:S01]  /*11bb0*/  F2FP.PACK_AB R73, R18, R23 ;  /* 0x000000171249723e */ /* 0x000fe200000000ff */
[C---:B------:R-:W-:Y:S01]  /*11bc0*/  FMUL.FTZ R8, R3.reuse, R148 ;  /* 0x0000009403087220 */ /* 0x040fe20000410000 */
[----:B------:R-:W-:Y:S01]  /*11bd0*/  MOV R148, R36 ;  /* 0x0000002400947202 */ /* 0x000fe20000000f00 */
[----:B------:R-:W1:Y:S01]  /*11be0*/  MUFU.EX2 R120, R7 ;  /* 0x0000000700787308 */ /* 0x000e620000000800 */
        /* <DEDUP_REMOVED lines=9> */
[----:B------:R-:W4:Y:S01]  /*11c80*/  MUFU.EX2 R124, R15 ;  /* 0x0000000f007c7308 */ /* 0x000f220000000800 */
[C---:B------:R-:W-:Y:S01]  /*11c90*/  FMUL.FTZ R28, R3.reuse, R144 ;  /* 0x00000090031c7220 */ /* 0x040fe20000410000 */
[----:B------:R-:W-:Y:S01]  /*11ca0*/  MOV R144, R19 ;  /* 0x0000001300907202 */ /* 0x000fe20000000f00 */
[C---:B------:R-:W-:Y:S01]  /*11cb0*/  FMUL.FTZ R29, R3.reuse, R145 ;  /* 0x00000091031d7220 */ /* 0x040fe20000410000 */
[----:B------:R-:W-:Y:S01]  /*11cc0*/  MOV R141, R51 ;  /* 0x00000033008d7202 */ /* 0x000fe20000000f00 */
[C---:B------:R-:W-:Y:S01]  /*11cd0*/  FMUL.FTZ R40, R3.reuse, R132 ;  /* 0x0000008403287220 */ /* 0x040fe20000410000 */
[----:B------:R-:W-:Y:S01]  /*11ce0*/  MOV R145, R54 ;  /* 0x0000003600917202 */ /* 0x000fe20000000f00 */
[C---:B------:R-:W-:Y:S02]  /*11cf0*/  FMUL.FTZ R41, R3.reuse, R133 ;  /* 0x0000008503297220 */ /* 0x040fe40000410000 */
[C---:B------:R-:W-:Y:S01]  /*11d00*/  FMUL.FTZ R44, R3.reuse, R136 ;  /* 0x00000088032c7220 */ /* 0x040fe20000410000 */
[----:B------:R-:W-:Y:S01]  /*11d10*/  MOV R136, R148 ;  /* 0x0000009400887202 */ /* 0x000fe20000000f00 */
[C---:B------:R-:W-:Y:S01]  /*11d20*/  FMUL.FTZ R45, R3.reuse, R137 ;  /* 0x00000089032d7220 */ /* 0x040fe20000410000 */
[----:B------:R-:W-:Y:S01]  /*11d30*/  MOV R148, R38 ;  /* 0x0000002600947202 */ /* 0x000fe20000000f00 */
[C---:B------:R-:W-:Y:S01]  /*11d40*/  FFMA.FTZ R88, R3.reuse, R88, R248 ;  /* 0x0000005803587223 */ /* 0x040fe200000100f8 */
[----:B------:R-:W-:Y:S01]  /*11d50*/  MUFU.EX2 R132, R84 ;  /* 0x0000005400847308 */ /* 0x000fe20000000800 */
[C---:B------:R-:W-:Y:S01]  /*11d60*/  FMUL.FTZ R56, R3.reuse, R128 ;  /* 0x0000008003387220 */ /* 0x040fe20000410000 */
[----:B------:R-:W-:Y:S01]  /*11d70*/  MOV R128, R63 ;  /* 0x0000003f00807202 */ /* 0x000fe20000000f00 */
[----:B------:R-:W-:Y:S02]  /*11d80*/  FMUL.FTZ R57, R3, R129 ;  /* 0x0000008103397220 */ /* 0x000fe40000410000 */
[C---:B---3--:R-:W-:Y:S01]  /*11d90*/  FFMA.FTZ R3, R2.reuse, R34, R26 ;  /* 0x0000002202037223 */ /* 0x048fe2000001001a */
[----:B------:R-:W-:Y:S01]  /*11da0*/  MOV R34, R33 ;  /* 0x0000002100227202 */ /* 0x000fe20000000f00 */
[C---:B------:R-:W-:Y:S01]  /*11db0*/  FMUL.FTZ R4, R2.reuse, R180 ;  /* 0x000000b402047220 */ /* 0x040fe20000410000 */
[----:B------:R-:W-:Y:S01]  /*11dc0*/  MOV R180, R30 ;  /* 0x0000001e00b47202 */ /* 0x000fe20000000f00 */
[C---:B------:R-:W-:Y:S01]  /*11dd0*/  FMUL.FTZ R5, R2.reuse, R181 ;  /* 0x000000b502057220 */ /* 0x040fe20000410000 */
[----:B------:R-:W-:Y:S01]  /*11de0*/  MOV R181, R83 ;  /* 0x0000005300b57202 */ /* 0x000fe20000000f00 */
[----:B------:R-:W-:Y:S01]  /*11df0*/  FMUL.FTZ R16, R2, R172 ;  /* 0x000000ac02107220 */ /* 0x000fe20000410000 */
[----:B-1----:R-:W-:Y:S01]  /*11e00*/  F2FP.PACK_AB R83, R120, R110 ;  /* 0x0000006e7853723e */ /* 0x002fe200000000ff */
[C---:B------:R-:W-:Y:S01]  /*11e10*/  FMUL.FTZ R17, R2.reuse, R173 ;  /* 0x000000ad02117220 */ /* 0x040fe20000410000 */
[----:B------:R-:W-:Y:S01]  /*11e20*/  MOV R172, R67 ;  /* 0x0000004300ac7202 */ /* 0x000fe20000000f00 */
[C---:B------:R-:W-:Y:S01]  /*11e30*/  FMUL.FTZ R20, R2.reuse, R176 ;  /* 0x000000b002147220 */ /* 0x040fe20000410000 */
[----:B------:R-:W-:Y:S01]  /*11e40*/  MOV R176, R42 ;  /* 0x0000002a00b07202 */ /* 0x000fe20000000f00 */
[C---:B------:R-:W-:Y:S01]  /*11e50*/  FMUL.FTZ R21, R2.reuse, R177 ;  /* 0x000000b102157220 */ /* 0x040fe20000410000 */
        /* <DEDUP_REMOVED lines=17> */
[----:B------:R-:W-:Y:S01]  /*11f70*/  FMUL.FTZ R65, R2, R125 ;  /* 0x0000007d02417220 */ /* 0x000fe20000410000 */
[----:B------:R-:W-:Y:S01]  /*11f80*/  MOV R125, R47 ;  /* 0x0000002f007d7202 */ /* 0x000fe20000000f00 */
[C---:B------:R-:W-:Y:S01]  /*11f90*/  FFMA.FTZ R2, R58.reuse, R6, R23 ;  /* 0x000000063a027223 */ /* 0x040fe20000010017 */
[----:B------:R-:W1:Y:S01]  /*11fa0*/  MUFU.EX2 R107, R92 ;  /* 0x0000005c006b7308 */ /* 0x000e620000000800 */
[----:B------:R-:W-:Y:S01]  /*11fb0*/  FMUL.FTZ R6, R58, R182 ;  /* 0x000000b63a067220 */ /* 0x000fe20000410000 */
[----:B------:R-:W-:Y:S01]  /*11fc0*/  MOV R182, R82 ;  /* 0x0000005200b67202 */ /* 0x000fe20000000f00 */
[----:B------:R-:W-:Y:S01]  /*11fd0*/  FADD.FTZ R94, R18, R2 ;  /* 0x00000002125e7221 */ /* 0x000fe20000010000 */
[----:B------:R-:W-:Y:S01]  /*11fe0*/  MOV R2, R74 ;  /* 0x0000004a00027202 */ /* 0x000fe20000000f00 */
[----:B------:R-:W-:Y:S01]  /*11ff0*/  FMUL.FTZ R7, R58, R183 ;  /* 0x000000b73a077220 */ /* 0x000fe20000410000 */
[----:B------:R-:W-:Y:S01]  /*12000*/  MOV R183, R80 ;  /* 0x0000005000b77202 */ /* 0x000fe20000000f00 */
[----:B------:R-:W-:Y:S01]  /*12010*/  FMUL.FTZ R10, R0, R150 ;  /* 0x00000096000a7220 */ /* 0x000fe20000410000 */
[----:B------:R-:W-:Y:S01]  /*12020*/  F2FP.PACK_AB R74, R182, R2 ;  /* 0x00000002b64a723e */ /* 0x000fe200000000ff */
[----:B------:R-:W-:Y:S01]  /*12030*/  FMUL.FTZ R11, R0, R151 ;  /* 0x00000097000b7220 */ /* 0x000fe20000410000 */
[----:B------:R-:W-:Y:S01]  /*12040*/  F2FP.PACK_AB R75, R222, R183 ;  /* 0x000000b7de4b723e */ /* 0x000fe200000000ff */
[----:B------:R-:W-:Y:S01]  /*12050*/  FADD.FTZ R95, R22, R3 ;  /* 0x00000003165f7221 */ /* 0x000fe20000010000 */
[----:B------:R-:W-:Y:S01]  /*12060*/  F2FP.PACK_AB R80, R216, R248 ;  /* 0x000000f8d850723e */ /* 0x000fe200000000ff */
[----:B------:R-:W-:Y:S01]  /*12070*/  FMUL.FTZ R18, R58, R174 ;  /* 0x000000ae3a127220 */ /* 0x000fe20000410000 */
[----:B----4-:R-:W-:Y:S01]  /*12080*/  F2FP.PACK_AB R82, R124, R111 ;  /* 0x0000006f7c52723e */ /* 0x010fe200000000ff */
[C---:B------:R-:W-:Y:S01]  /*12090*/  FMUL.FTZ R19, R58.reuse, R175 ;  /* 0x000000af3a137220 */ /* 0x040fe20000410000 */
[----:B------:R-:W-:Y:S01]  /*120a0*/  MOV R168, R66 ;  /* 0x0000004200a87202 */ /* 0x000fe20000000f00 */
[-C--:B-----5:R-:W-:Y:S01]  /*120b0*/  HMMA.16816.F32 R4, R72, R76.reuse, R4 ;  /* 0x0000004c4804723c */ /* 0x0a0fe20000001804 */
[----:B------:R-:W-:Y:S04]  /*120c0*/  MUFU.EX2 R133, R101 ;  /* 0x0000006500857308 */ /* 0x000fe80000000800 */
[C---:B------:R-:W-:Y:S01]  /*120d0*/  FMUL.FTZ R34, R58.reuse, R166 ;  /* 0x000000a63a227220 */ /* 0x040fe20000410000 */
[----:B------:R-:W-:Y:S01]  /*120e0*/  MOV R152, R59 ;  /* 0x0000003b00987202 */ /* 0x000fe20000000f00 */
[----:B------:R-:W-:Y:S01]  /*120f0*/  FMUL.FTZ R35, R58, R167 ;  /* 0x000000a73a237220 */ /* 0x000fe20000410000 */
[C---:B------:R-:W-:Y:S03]  /*12100*/  HMMA.16816.F32 R8, R80.reuse, R76, R8 ;  /* 0x0000004c5008723c */ /* 0x040fe60000001808 */
[----:B------:R-:W-:Y:S01]  /*12110*/  MUFU.EX2 R137, R99 ;  /* 0x0000006300897308 */ /* 0x000fe20000000800 */
[----:B------:R-:W-:Y:S01]  /*12120*/  FMUL.FTZ R15, R0, R159 ;  /* 0x0000009f000f7220 */ /* 0x000fe20000410000 */
[----:B------:R-:W-:Y:S01]  /*12130*/  MOV R248, R152 ;  /* 0x0000009800f87202 */ /* 0x000fe20000000f00 */
[C---:B------:R-:W-:Y:S02]  /*12140*/  FMUL.FTZ R22, R58.reuse, R178 ;  /* 0x000000b23a167220 */ /* 0x040fe40000410000 */
[----:B------:R-:W-:Y:S04]  /*12150*/  FMUL.FTZ R23, R58, R179 ;  /* 0x000000b33a177220 */ /* 0x000fe80000410000 */
[C---:B------:R-:W-:Y:S01]  /*12160*/  FMUL.FTZ R26, R0.reuse, R142 ;  /* 0x0000008e001a7220 */ /* 0x040fe20000410000 */
[----:B------:R3:W4:Y:S01]  /*12170*/  MUFU.EX2 R99, R98 ;  /* 0x0000006200637308 */ /* 0x0007220000000800 */
[C---:B------:R-:W-:Y:S02]  /*12180*/  FMUL.FTZ R27, R0.reuse, R143 ;  /* 0x0000008f001b7220 */ /* 0x040fe40000410000 */
[C---:B------:R-:W-:Y:S02]  /*12190*/  FMUL.FTZ R30, R0.reuse, R146 ;  /* 0x00000092001e7220 */ /* 0x040fe40000410000 */
[----:B------:R-:W-:Y:S02]  /*121a0*/  FMUL.FTZ R31, R0, R147 ;  /* 0x00000093001f7220 */ /* 0x000fe40000410000 */
[C---:B------:R-:W-:Y:S02]  /*121b0*/  FMUL.FTZ R38, R58.reuse, R170 ;  /* 0x000000aa3a267220 */ /* 0x040fe40000410000 */
[----:B------:R-:W-:Y:S01]  /*121c0*/  FMUL.FTZ R39, R58, R171 ;  /* 0x000000ab3a277220 */ /* 0x000fe20000410000 */
[----:B------:R5:W-:Y:S01]  /*121d0*/  MUFU.EX2 R101, R96 ;  /* 0x0000006000657308 */ /* 0x000be20000000800 */
[C---:B------:R-:W-:Y:S02]  /*121e0*/  FMUL.FTZ R42, R0.reuse, R134 ;  /* 0x00000086002a7220 */ /* 0x040fe40000410000 */
[C---:B------:R-:W-:Y:S02]  /*121f0*/  FMUL.FTZ R43, R0.reuse, R135 ;  /* 0x00000087002b7220 */ /* 0x040fe40000410000 */
[C---:B------:R-:W-:Y:S02]  /*12200*/  FMUL.FTZ R46, R0.reuse, R138 ;  /* 0x0000008a002e7220 */ /* 0x040fe40000410000 */
[----:B------:R-:W-:Y:S02]  /*12210*/  FMUL.FTZ R47, R0, R139 ;  /* 0x0000008b002f7220 */ /* 0x000fe40000410000 */
[C---:B------:R-:W-:Y:S01]  /*12220*/  FMUL.FTZ R50, R58.reuse, R162 ;  /* 0x000000a23a327220 */ /* 0x040fe20000410000 */
[----:B------:R-:W-:Y:S01]  /*12230*/  MUFU.EX2 R135, R103 ;  /* 0x0000006700877308 */ /* 0x000fe20000000800 */
[C---:B------:R-:W-:Y:S02]  /*12240*/  FMUL.FTZ R51, R58.reuse, R163 ;  /* 0x000000a33a337220 */ /* 0x040fe40000410000 */
[C---:B------:R-:W-:Y:S02]  /*12250*/  FMUL.FTZ R66, R58.reuse, R126 ;  /* 0x0000007e3a427220 */ /* 0x040fe40000410000 */
[C---:B------:R-:W-:Y:S02]  /*12260*/  FMUL.FTZ R67, R58.reuse, R127 ;  /* 0x0000007f3a437220 */ /* 0x040fe40000410000 */
[C---:B------:R-:W-:Y:S02]  /*12270*/  FMUL.FTZ R54, R58.reuse, R154 ;  /* 0x0000009a3a367220 */ /* 0x040fe40000410000 */
[----:B------:R-:W-:Y:S01]  /*12280*/  FMUL.FTZ R55, R58, R155 ;  /* 0x0000009b3a377220 */ /* 0x000fe20000410000 */
[----:B------:R-:W-:Y:S01]  /*12290*/  MUFU.EX2 R126, R86 ;  /* 0x00000056007e7308 */ /* 0x000fe20000000800 */
[----:B------:R-:W-:Y:S02]  /*122a0*/  FMUL.FTZ R58, R0, R130 ;  /* 0x00000082003a7220 */ /* 0x000fe40000410000 */
[----:B------:R-:W-:Y:S02]  /*122b0*/  FADD.FTZ R88, R216, R88 ;  /* 0x00000058d8587221 */ /* 0x000fe40000010000 */
[----:B------:R-:W-:Y:S02]  /*122c0*/  FADD.FTZ R2, R2, R95 ;  /* 0x0000005f02027221 */ /* 0x000fe40000010000 */
[----:B---3--:R-:W-:Y:S02]  /*122d0*/  FADD.FTZ R98, R111, R88 ;  /* 0x000000586f627221 */ /* 0x008fe40000010000 */
[C---:B------:R-:W-:Y:S01]  /*122e0*/  FMUL.FTZ R59, R0.reuse, R131 ;  /* 0x00000083003b7220 */ /* 0x040fe20000410000 */
[----:B------:R-:W-:Y:S01]  /*122f0*/  MUFU.EX2 R127, R85 ;  /* 0x00000055007f7308 */ /* 0x000fe20000000800 */
[C---:B------:R-:W-:Y:S02]  /*12300*/  FMUL.FTZ R62, R0.reuse, R122 ;  /* 0x0000007a003e7220 */ /* 0x040fe40000410000 */
[----:B------:R-:W-:Y:S02]  /*12310*/  FMUL.FTZ R63, R0, R123 ;  /* 0x0000007b003f7220 */ /* 0x000fe40000410000 */
[----:B-----5:R-:W-:Y:S01]  /*12320*/  FADD.FTZ R96, R182, R2 ;  /* 0x00000002b6607221 */ /* 0x020fe20000010000 */
[----:B------:R-:W-:Y:S01]  /*12330*/  MOV R182, R125 ;  /* 0x0000007d00b67202 */ /* 0x000fe20000000f00 */
[----:B------:R-:W-:Y:S03]  /*12340*/  FADD.FTZ R2, R124, R98 ;  /* 0x000000627c027221 */ /* 0x000fe60000010000 */
[----:B------:R-:W-:Y:S01]  /*12350*/  MUFU.EX2 R130, R112 ;  /* 0x0000007000827308 */ /* 0x000fe20000000800 */
[----:B-1----:R-:W-:Y:S09]  /*12360*/  FADD.FTZ R2, R107, R2 ;  /* 0x000000026b027221 */ /* 0x002ff20000010000 */
[----:B------:R1:W-:Y:S10]  /*12370*/  MUFU.EX2 R112, R87 ;  /* 0x0000005700707308 */ /* 0x0003f40000000800 */
[----:B------:R-:W-:Y:S10]  /*12380*/  MUFU.EX2 R122, R89 ;  /* 0x00000059007a7308 */ /* 0x000ff40000000800 */
[----:B------:R-:W-:Y:S01]  /*12390*/  MUFU.EX2 R103, R172 ;  /* 0x000000ac00677308 */ /* 0x000fe20000000800 */
[----:B-1----:R-:W-:Y:S09]  /*123a0*/  LDSM.16.MT88.4 R84, [R225+0x800] ;  /* 0x00080000e154783b */ /* 0x002ff20000004200 */
[----:B------:R-:W-:Y:S10]  /*123b0*/  MUFU.EX2 R111, R165 ;  /* 0x000000a5006f7308 */ /* 0x000ff40000000800 */
[----:B------:R-:W-:Y:S10]  /*123c0*/  MUFU.EX2 R131, R102 ;  /* 0x0000006600837308 */ /* 0x000ff40000000800 */
[----:B------:R1:W-:Y:S10]  /*123d0*/  MUFU.EX2 R102, R93 ;  /* 0x0000005d00667308 */ /* 0x0003f40000000800 */
[----:B------:R-:W-:Y:S10]  /*123e0*/  MUFU.EX2 R125, R109 ;  /* 0x0000006d007d7308 */ /* 0x000ff40000000800 */
[----:B------:R-:W-:Y:S10]  /*123f0*/  MUFU.EX2 R109, R160 ;  /* 0x000000a0006d7308 */ /* 0x000ff40000000800 */
[----:B------:R-:W-:Y:S10]  /*12400*/  MUFU.EX2 R134, R100 ;  /* 0x0000006400867308 */ /* 0x000ff40000000800 */
[----:B------:R3:W5:Y:S10]  /*12410*/  MUFU.EX2 R100, R97 ;  /* 0x0000006100647308 */ /* 0x0007740000000800 */
[----:B------:R-:W-:Y:S10]  /*12420*/  MUFU.EX2 R123, R116 ;  /* 0x00000074007b7308 */ /* 0x000ff40000000800 */
[----:B------:R-:W-:Y:S10]  /*12430*/  MUFU.EX2 R116, R182 ;  /* 0x000000b600747308 */ /* 0x000ff40000000800 */
[----:B------:R-:W-:Y:S10]  /*12440*/  MUFU.EX2 R129, R113 ;  /* 0x0000007100817308 */ /* 0x000ff40000000800 */
[----:B------:R-:W-:Y:S01]  /*12450*/  MUFU.EX2 R152, R115 ;  /* 0x0000007300987308 */ /* 0x000fe20000000800 */
[C---:B--2---:R-:W-:Y:S02]  /*12460*/  FFMA.FTZ R3, R0.reuse, R121, R14 ;  /* 0x0000007900037223 */ /* 0x044fe4000001000e */
[----:B------:R-:W-:Y:S02]  /*12470*/  FMUL.FTZ R14, R0, R158 ;  /* 0x0000009e000e7220 */ /* 0x000fe40000410000 */
[----:B------:R-:W-:Y:S01]  /*12480*/  FADD.FTZ R0, R183, R94 ;  /* 0x0000005eb7007221 */ /* 0x000fe20000010000 */
[----:B------:R-:W-:Y:S01]  /*12490*/  MOV R183, R128 ;  /* 0x0000008000b77202 */ /* 0x000fe20000000f00 */
[----:B-1----:R-:W-:Y:S03]  /*124a0*/  LDSM.16.MT88.4 R92, [R226+0x1000] ;  /* 0x00100000e25c783b */ /* 0x002fe60000004200 */
[----:B------:R-:W1:Y:S01]  /*124b0*/  MUFU.EX2 R121, R118 ;  /* 0x0000007600797308 */ /* 0x000e620000000800 */
[----:B------:R-:W-:Y:S01]  /*124c0*/  FADD.FTZ R3, R106, R3 ;  /* 0x000000036a037221 */ /* 0x000fe20000010000 */
[-C--:B------:R-:W-:Y:S03]  /*124d0*/  HMMA.16816.F32 R12, R80, R78.reuse, R12 ;  /* 0x0000004e500c723c */ /* 0x080fe6000000180c */
[----:B---3--:R-:W-:Y:S01]  /*124e0*/  FADD.FTZ R97, R110, R3 ;  /* 0x000000036e617221 */ /* 0x008fe20000010000 */
[----:B------:R-:W-:Y:S01]  /*124f0*/  MOV R128, R136 ;  /* 0x0000008800807202 */ /* 0x000fe20000000f00 */
[----:B------:R-:W-:Y:S02]  /*12500*/  FADD.FTZ R3, R222, R0 ;  /* 0x00000000de037221 */ /* 0x000fe40000010000 */
[----:B------:R-:W-:Y:S01]  /*12510*/  FADD.FTZ R0, R120, R97 ;  /* 0x0000006178007221 */ /* 0x000fe20000010000 */
[C---:B------:R-:W-:Y:S01]  /*12520*/  HMMA.16816.F32 R16, R72.reuse, R78, R16 ;  /* 0x0000004e4810723c */ /* 0x040fe20000001810 */
[----:B------:R-:W2:Y:S01]  /*12530*/  LDSM.16.MT88.4 R76, [R229] ;  /* 0x00000000e54c783b */ /* 0x000ea20000004200 */
[----:B------:R3:W3:Y:S02]  /*12540*/  MUFU.EX2 R118, R91 ;  /* 0x0000005b00767308 */ /* 0x0006e40000000800 */
[----:B----4-:R-:W-:Y:S02]  /*12550*/  FADD.FTZ R0, R99, R0 ;  /* 0x0000000063007221 */ /* 0x010fe40000010000 */
[----:B------:R-:W-:Y:S02]  /*12560*/  FADD.FTZ R3, R186, R3 ;  /* 0x00000003ba037221 */ /* 0x000fe40000010000 */
[----:B-----5:R-:W-:Y:S04]  /*12570*/  FADD.FTZ R0, R100, R0 ;  /* 0x0000000064007221 */ /* 0x020fe80000010000 */
[----:B------:R4:W-:Y:S01]  /*12580*/  MUFU.EX2 R110, R161 ;  /* 0x000000a1006e7308 */ /* 0x0009e20000000800 */
[----:B------:R-:W-:Y:S02]  /*12590*/  FADD.FTZ R0, R101, R0 ;  /* 0x0000000065007221 */ /* 0x000fe40000010000 */
[----:B------:R-:W-:Y:S02]  /*125a0*/  FADD.FTZ R3, R185, R3 ;  /* 0x00000003b9037221 */ /* 0x000fe40000010000 */
[----:B------:R-:W-:Y:S02]  /*125b0*/  FADD.FTZ R0, R102, R0 ;  /* 0x0000000066007221 */ /* 0x000fe40000010000 */
[----:B------:R-:W-:Y:S02]  /*125c0*/  FADD.FTZ R3, R184, R3 ;  /* 0x00000003b8037221 */ /* 0x000fe40000010000 */
[----:B------:R-:W-:Y:S01]  /*125d0*/  FADD.FTZ R0, R104, R0 ;  /* 0x0000000068007221 */ /* 0x000fe20000010000 */
[----:B------:R-:W-:Y:S01]  /*125e0*/  MUFU.EX2 R136, R114 ;  /* 0x0000007200887308 */ /* 0x000fe20000000800 */
[----:B-1----:R-:W-:Y:S02]  /*125f0*/  FADD.FTZ R3, R121, R3 ;  /* 0x0000000379037221 */ /* 0x002fe40000010000 */
[----:B------:R-:W-:Y:S01]  /*12600*/  FADD.FTZ R0, R105, R0 ;  /* 0x0000000069007221 */ /* 0x000fe20000010000 */
[----:B---3--:R-:W-:Y:S01]  /*12610*/  LDSM.16.MT88.4 R88, [R226+0x800] ;  /* 0x00080000e258783b */ /* 0x008fe20000004200 */
[----:B------:R-:W-:Y:S02]  /*12620*/  FADD.FTZ R2, R118, R2 ;  /* 0x0000000276027221 */ /* 0x000fe40000010000 */
[----:B------:R-:W-:Y:S02]  /*12630*/  FADD.FTZ R3, R117, R3 ;  /* 0x0000000375037221 */ /* 0x000fe40000010000 */
[----:B------:R-:W-:Y:S01]  /*12640*/  FADD.FTZ R2, R119, R2 ;  /* 0x0000000277027221 */ /* 0x000fe20000010000 */
[----:B------:R-:W1:Y:S01]  /*12650*/  MUFU.EX2 R114, R108 ;  /* 0x0000006c00727308 */ /* 0x000e620000000800 */
[----:B------:R-:W-:Y:S02]  /*12660*/  FADD.FTZ R3, R123, R3 ;  /* 0x000000037b037221 */ /* 0x000fe40000010000 */
[----:B------:R-:W-:Y:S01]  /*12670*/  FADD.FTZ R2, R122, R2 ;  /* 0x000000027a027221 */ /* 0x000fe20000010000 */
[----:B----4-:R-:W-:Y:S01]  /*12680*/  LDSM.16.MT88.4 R160, [R226+0x3000] ;  /* 0x00300000e2a0783b */ /* 0x010fe20000004200 */
[----:B------:R-:W-:Y:S02]  /*12690*/  FADD.FTZ R3, R129, R3 ;  /* 0x0000000381037221 */ /* 0x000fe40000010000 */
[----:B------:R-:W-:Y:S01]  /*126a0*/  FADD.FTZ R2, R112, R2 ;  /* 0x0000000270027221 */ /* 0x000fe20000010000 */
[-C--:B--2---:R-:W-:Y:S02]  /*126b0*/  HMMA.16816.F32 R20, R72, R76.reuse, R20 ;  /* 0x0000004c4814723c */ /* 0x084fe40000001814 */
[----:B------:R2:W-:Y:S01]  /*126c0*/  MUFU.EX2 R108, R164 ;  /* 0x000000a4006c7308 */ /* 0x0005e20000000800 */
[----:B------:R-:W-:Y:S04]  /*126d0*/  FADD.FTZ R2, R126, R2 ;  /* 0x000000027e027221 */ /* 0x000fe80000010000 */
[----:B------:R-:W-:Y:S01]  /*126e0*/  FADD.FTZ R98, R127, R2 ;  /* 0x000000027f627221 */ /* 0x000fe20000010000 */
[C---:B------:R-:W-:Y:S04]  /*126f0*/  HMMA.16816.F32 R24, R80.reuse, R76, R24 ;  /* 0x0000004c5018723c */ /* 0x040fe80000001818 */
[----:B------:R-:W3:Y:S01]  /*12700*/  MUFU.EX2 R115, R153 ;  /* 0x0000009900737308 */ /* 0x000ee20000000800 */
[----:B------:R-:W-:Y:S02]  /*12710*/  FADD.FTZ R2, R130, R3 ;  /* 0x0000000382027221 */ /* 0x000fe40000010000 */
[----:B-1----:R-:W-:Y:S01]  /*12720*/  FADD.FTZ R97, R114, R0 ;  /* 0x0000000072617221 */ /* 0x002fe20000010000 */
[-C--:B------:R-:W-:Y:S04]  /*12730*/  HMMA.16816.F32 R28, R80, R78.reuse, R28 ;  /* 0x0000004e501c723c */ /* 0x080fe8000000181c */
[----:B------:R-:W-:Y:S02]  /*12740*/  FADD.FTZ R0, R132, R98 ;  /* 0x0000006284007221 */ /* 0x000fe40000010000 */
[----:B------:R-:W-:Y:S01]  /*12750*/  MUFU.EX2 R113, R169 ;  /* 0x000000a900717308 */ /* 0x000fe20000000800 */
[----:B------:R-:W-:Y:S01]  /*12760*/  FADD.FTZ R2, R133, R2 ;  /* 0x0000000285027221 */ /* 0x000fe20000010000 */
[C---:B------:R-:W-:Y:S01]  /*12770*/  HMMA.16816.F32 R32, R72.reuse, R78, R32 ;  /* 0x0000004e4820723c */ /* 0x040fe20000001820 */
[----:B------:R-:W1:Y:S07]  /*12780*/  LDSM.16.MT88.4 R76, [R226] ;  /* 0x00000000e24c783b */ /* 0x000e6e0000004200 */
[----:B------:R-:W-:Y:S01]  /*12790*/  MUFU.EX2 R128, R128 ;  /* 0x0000008000807308 */ /* 0x000fe20000000800 */
[----:B--2---:R-:W-:Y:S03]  /*127a0*/  LDSM.16.MT88.4 R164, [R229+0x3000] ;  /* 0x00300000e5a4783b */ /* 0x004fe60000004200 */
[----:B---3--:R-:W-:Y:S06]  /*127b0*/  F2FP.PACK_AB R124, R115, R116 ;  /* 0x00000074737c723e */ /* 0x008fec00000000ff */
[----:B------:R-:W-:Y:S01]  /*127c0*/  MUFU.EX2 R106, R176 ;  /* 0x000000b0006a7308 */ /* 0x000fe20000000800 */
[-C--:B-1----:R-:W-:Y:S08]  /*127d0*/  HMMA.16816.F32 R36, R72, R76.reuse, R36 ;  /* 0x0000004c4824723c */ /* 0x082ff00000001824 */
[C---:B------:R-:W-:Y:S08]  /*127e0*/  HMMA.16816.F32 R40, R80.reuse, R76, R40 ;  /* 0x0000004c5028723c */ /* 0x040ff00000001828 */
[-C--:B------:R-:W-:Y:S08]  /*127f0*/  HMMA.16816.F32 R44, R80, R78.reuse, R44 ;  /* 0x0000004e502c723c */ /* 0x080ff0000000182c */
[C---:B------:R-:W-:Y:S01]  /*12800*/  HMMA.16816.F32 R48, R72.reuse, R78, R48 ;  /* 0x0000004e4830723c */ /* 0x040fe20000001830 */
[----:B------:R-:W1:Y:S07]  /*12810*/  LDSM.16.MT88.4 R76, [R228] ;  /* 0x00000000e44c783b */ /* 0x000e6e0000004200 */
[-C--:B-1----:R-:W-:Y:S08]  /*12820*/  HMMA.16816.F32 R52, R72, R76.reuse, R52 ;  /* 0x0000004c4834723c */ /* 0x082ff00000001834 */
[C---:B------:R-:W-:Y:S07]  /*12830*/  HMMA.16816.F32 R56, R80.reuse, R76, R56 ;  /* 0x0000004c5038723c */ /* 0x040fee0000001838 */
[----:B------:R-:W-:Y:S01]  /*12840*/  F2FP.PACK_AB R76, R118, R107 ;  /* 0x0000006b764c723e */ /* 0x000fe200000000ff */
[-C--:B------:R-:W-:Y:S01]  /*12850*/  HMMA.16816.F32 R60, R80, R78.reuse, R60 ;  /* 0x0000004e503c723c */ /* 0x080fe2000000183c */
[----:B------:R-:W1:Y:S01]  /*12860*/  LDSM.16.MT88.4 R80, [R229+0x800] ;  /* 0x00080000e550783b */ /* 0x000e620000004200 */
[----:B------:R-:W-:Y:S02]  /*12870*/  MUFU.EX2 R118, R183 ;  /* 0x000000b700767308 */ /* 0x000fe40000000800 */
[----:B------:R-:W-:Y:S04]  /*12880*/  F2FP.PACK_AB R77, R100, R99 ;  /* 0x00000063644d723e */ /* 0x000fe800000000ff */
[----:B------:R-:W-:Y:S04]  /*12890*/  HMMA.16816.F32 R64, R72, R78, R64 ;  /* 0x0000004e4840723c */ /* 0x000fe80000001840 */
[----:B------:R-:W-:Y:S03]  /*128a0*/  MUFU.EX2 R107, R177 ;  /* 0x000000b1006b7308 */ /* 0x000fe60000000800 */
[----:B------:R-:W-:Y:S02]  /*128b0*/  F2FP.PACK_AB R72, R197, R198 ;  /* 0x000000c6c548723e */ /* 0x000fe400000000ff */
[----:B------:R-:W-:Y:S03]  /*128c0*/  F2FP.PACK_AB R73, R185, R186 ;  /* 0x000000bab949723e */ /* 0x000fe600000000ff */
[----:B------:R-:W-:Y:S02]  /*128d0*/  F2FP.PACK_AB R74, R195, R196 ;  /* 0x000000c4c34a723e */ /* 0x000fe400000000ff */
[----:B------:R-:W-:Y:S01]  /*128e0*/  F2FP.PACK_AB R75, R121, R184 ;  /* 0x000000b8794b723e */ /* 0x000fe200000000ff */
[----:B------:R-:W-:Y:S01]  /*128f0*/  MUFU.EX2 R99, R141 ;  /* 0x0000008d00637308 */ /* 0x000fe20000000800 */
[----:B------:R-:W-:Y:S02]  /*12900*/  F2FP.PACK_AB R78, R122, R119 ;  /* 0x000000777a4e723e */ /* 0x000fe400000000ff */
[----:B------:R-:W-:Y:S03]  /*12910*/  F2FP.PACK_AB R79, R102, R101 ;  /* 0x00000065664f723e */ /* 0x000fe600000000ff */
[-C--:B------:R-:W-:Y:S04]  /*12920*/  HMMA.16816.F32 R4, R72, R84.reuse, R4 ;  /* 0x000000544804723c */ /* 0x080fe80000001804 */
[----:B------:R-:W-:Y:S04]  /*12930*/  MUFU.EX2 R102, R181 ;  /* 0x000000b500667308 */ /* 0x000fe80000000800 */
[C---:B------:R-:W-:Y:S06]  /*12940*/  HMMA.16816.F32 R8, R76.reuse, R84, R8 ;  /* 0x000000544c08723c */ /* 0x040fec0000001808 */
[----:B------:R-:W-:Y:S02]  /*12950*/  MUFU.EX2 R100, R144 ;  /* 0x0000009000647308 */ /* 0x000fe40000000800 */
[-C--:B------:R-:W-:Y:S08]  /*12960*/  HMMA.16816.F32 R12, R76, R86.reuse, R12 ;  /* 0x000000564c0c723c */ /* 0x080ff0000000180c */
[C---:B------:R-:W-:Y:S01]  /*12970*/  HMMA.16816.F32 R16, R72.reuse, R86, R16 ;  /* 0x000000564810723c */ /* 0x040fe20000001810 */
[----:B------:R-:W2:Y:S01]  /*12980*/  LDSM.16.MT88.4 R84, [R228+0x800] ;  /* 0x00080000e454783b */ /* 0x000ea20000004200 */
[----:B------:R-:W-:Y:S06]  /*12990*/  MUFU.EX2 R119, R248 ;  /* 0x000000f800777308 */ /* 0x000fec0000000800 */
[-C--:B-1----:R-:W-:Y:S04]  /*129a0*/  HMMA.16816.F32 R20, R72, R80.reuse, R20 ;  /* 0x000000504814723c */ /* 0x082fe80000001814 */
[----:B------:R-:W1:Y:S04]  /*129b0*/  MUFU.EX2 R101, R145 ;  /* 0x0000009100657308 */ /* 0x000e680000000800 */
[C---:B------:R-:W-:Y:S08]  /*129c0*/  HMMA.16816.F32 R24, R76.reuse, R80, R24 ;  /* 0x000000504c18723c */ /* 0x040ff00000001818 */
[-C--:B------:R-:W-:Y:S08]  /*129d0*/  HMMA.16816.F32 R28, R76, R82.reuse, R28 ;  /* 0x000000524c1c723c */ /* 0x080ff0000000181c */
[C---:B------:R-:W-:Y:S01]  /*129e0*/  HMMA.16816.F32 R32, R72.reuse, R82, R32 ;  /* 0x000000524820723c */ /* 0x040fe20000001820 */
[----:B------:R-:W3:Y:S03]  /*129f0*/  LDSM.16.MT88.4 R80, [R225+0x1000] ;  /* 0x00100000e150783b */ /* 0x000ee60000004200 */
[----:B-1----:R-:W-:Y:S04]  /*12a00*/  F2FP.PACK_AB R120, R100, R101 ;  /* 0x000000656478723e */ /* 0x002fe800000000ff */
[-C--:B------:R-:W-:Y:S08]  /*12a10*/  HMMA.16816.F32 R36, R72, R88.reuse, R36 ;  /* 0x000000584824723c */ /* 0x080ff00000001824 */
[C---:B------:R-:W-:Y:S08]  /*12a20*/  HMMA.16816.F32 R40, R76.reuse, R88, R40 ;  /* 0x000000584c28723c */ /* 0x040ff00000001828 */
[-C--:B------:R-:W-:Y:S08]  /*12a30*/  HMMA.16816.F32 R44, R76, R90.reuse, R44 ;  /* 0x0000005a4c2c723c */ /* 0x080ff0000000182c */
[C---:B------:R-:W-:Y:S01]  /*12a40*/  HMMA.16816.F32 R48, R72.reuse, R90, R48 ;  /* 0x0000005a4830723c */ /* 0x040fe20000001830 */
[----:B------:R-:W1:Y:S07]  /*12a50*/  LDSM.16.MT88.4 R88, [R229+0x1000] ;  /* 0x00100000e558783b */ /* 0x000e6e0000004200 */
        /* <DEDUP_REMOVED lines=10> */
[----:B------:R-:W-:Y:S01]  /*12b00*/  F2FP.PACK_AB R73, R123, R117 ;  /* 0x000000757b49723e */ /* 0x000fe200000000ff */
[----:B------:R4:W-:Y:S02]  /*12b10*/  MUFU.EX2 R104, R173 ;  /* 0x000000ad00687308 */ /* 0x0009e40000000800 */
[----:B------:R-:W-:Y:S02]  /*12b20*/  F2FP.PACK_AB R74, R191, R192 ;  /* 0x000000c0bf4a723e */ /* 0x000fe400000000ff */
[----:B------:R-:W-:Y:S02]  /*12b30*/  F2FP.PACK_AB R75, R130, R129 ;  /* 0x00000081824b723e */ /* 0x000fe400000000ff */
[----:B------:R-:W-:Y:S02]  /*12b40*/  F2FP.PACK_AB R76, R126, R112 ;  /* 0x000000707e4c723e */ /* 0x000fe400000000ff */
[----:B------:R-:W-:Y:S02]  /*12b50*/  F2FP.PACK_AB R79, R125, R114 ;  /* 0x000000727d4f723e */ /* 0x000fe400000000ff */
[----:B------:R-:W5:Y:S01]  /*12b60*/  MUFU.EX2 R105, R180 ;  /* 0x000000b400697308 */ /* 0x000f620000000800 */
[-C--:B---3--:R-:W-:Y:S03]  /*12b70*/  HMMA.16816.F32 R4, R72, R80.reuse, R4 ;  /* 0x000000504804723c */ /* 0x088fe60000001804 */
[----:B------:R-:W-:Y:S02]  /*12b80*/  F2FP.PACK_AB R126, R108, R111 ;  /* 0x0000006f6c7e723e */ /* 0x000fe400000000ff */
[----:B------:R-:W-:Y:S03]  /*12b90*/  MOV R117, R71 ;  /* 0x0000004700757202 */ /* 0x000fe60000000f00 */
[C---:B------:R-:W-:Y:S01]  /*12ba0*/  HMMA.16816.F32 R8, R76.reuse, R80, R8 ;  /* 0x000000504c08723c */ /* 0x040fe20000001808 */
[----:B------:R-:W-:Y:S01]  /*12bb0*/  MUFU.EX2 R112, R168 ;  /* 0x000000a800707308 */ /* 0x000fe20000000800 */
[----:B----4-:R-:W-:Y:S06]  /*12bc0*/  LDSM.16.MT88.4 R172, [R225+0x3000] ;  /* 0x00300000e1ac783b */ /* 0x010fec0000004200 */
[-C--:B------:R-:W-:Y:S04]  /*12bd0*/  HMMA.16816.F32 R12, R76, R82.reuse, R12 ;  /* 0x000000524c0c723c */ /* 0x080fe8000000180c */
[----:B-----5:R-:W-:Y:S04]  /*12be0*/  F2FP.PACK_AB R127, R105, R107 ;  /* 0x0000006b697f723e */ /* 0x020fe800000000ff */
[C---:B------:R-:W-:Y:S01]  /*12bf0*/  HMMA.16816.F32 R16, R72.reuse, R82, R16 ;  /* 0x000000524810723c */ /* 0x040fe20000001810 */
[----:B------:R-:W3:Y:S07]  /*12c00*/  LDSM.16.MT88.4 R80, [R225+0x1800] ;  /* 0x00180000e150783b */ /* 0x000eee0000004200 */
[-C--:B-1----:R-:W-:Y:S08]  /*12c10*/  HMMA.16816.F32 R20, R72, R88.reuse, R20 ;  /* 0x000000584814723c */ /* 0x082ff00000001814 */
        /* <DEDUP_REMOVED lines=83> */
[----:B------:R-:W-:Y:S02]  /*13150*/  F2FP.PACK_AB R76, R128, R219 ;  /* 0x000000db804c723e */ /* 0x000fe400000000ff */
[----:B------:R-:W-:Y:S03]  /*13160*/  F2FP.PACK_AB R79, R102, R103 ;  /* 0x00000067664f723e */ /* 0x000fe600000000ff */
[-C--:B---3--:R-:W-:Y:S08]  /*13170*/  HMMA.16816.F32 R4, R72, R80.reuse, R4 ;  /* 0x000000504804723c */ /* 0x088ff00000001804 */
        /* <DEDUP_REMOVED lines=20> */
[C---:B------:R-:W-:Y:S08]  /*132c0*/  HMMA.16816.F32 R56, R76.reuse, R84, R56 ;  /* 0x000000544c38723c */ /* 0x040ff00000001838 */
[-C--:B------:R-:W-:Y:S07]  /*132d0*/  HMMA.16816.F32 R60, R76, R86.reuse, R60 ;  /* 0x000000564c3c723c */ /* 0x080fee000000183c */
[----:B------:R-:W-:Y:S01]  /*132e0*/  FADD.FTZ R76, R125, R97 ;  /* 0x000000617d4c7221 */ /* 0x000fe20000010000 */
[----:B------:R-:W-:Y:S04]  /*132f0*/  HMMA.16816.F32 R64, R72, R86, R64 ;  /* 0x000000564840723c */ /* 0x000fe80000001840 */
[----:B------:R-:W-:Y:S01]  /*13300*/  F2FP.PACK_AB R125, R112, R113 ;  /* 0x00000071707d723e */ /* 0x000fe200000000ff */
[----:B------:R-:W-:Y:S02]  /*13310*/  FADD.FTZ R77, R131, R0 ;  /* 0x00000000834d7221 */ /* 0x000fe40000010000 */
[----:B------:R-:W-:Y:S02]  /*13320*/  FADD.FTZ R72, R134, R2 ;  /* 0x0000000286487221 */ /* 0x000fe40000010000 */
[----:B------:R-:W-:Y:S02]  /*13330*/  FADD.FTZ R0, R189, R3 ;  /* 0x00000003bd007221 */ /* 0x000fe40000010000 */
[-C--:B------:R-:W-:Y:S01]  /*13340*/  HMMA.16816.F32 R180, R124, R172.reuse, R4 ;  /* 0x000000ac7cb4723c */ /* 0x080fe20000001804 */
[----:B------:R-:W1:Y:S04]  /*13350*/  LDSM.16.MT88.4 R4, [R228+0x3000] ;  /* 0x00300000e404783b */ /* 0x000e680000004200 */
[----:B------:R-:W-:Y:S02]  /*13360*/  FADD.FTZ R3, R137, R77 ;  /* 0x0000004d89037221 */ /* 0x000fe40000010000 */
[----:B------:R-:W-:Y:S01]  /*13370*/  FADD.FTZ R76, R217, R76 ;  /* 0x0000004cd94c7221 */ /* 0x000fe20000010000 */
[C---:B------:R-:W-:Y:S04]  /*13380*/  HMMA.16816.F32 R148, R120.reuse, R172, R8 ;  /* 0x000000ac7894723c */ /* 0x040fe80000001808 */
[----:B------:R-:W-:Y:S02]  /*13390*/  FADD.FTZ R2, R218, R76 ;  /* 0x0000004cda027221 */ /* 0x000fe40000010000 */
[----:B------:R-:W-:Y:S02]  /*133a0*/  FADD.FTZ R0, R199, R0 ;  /* 0x00000000c7007221 */ /* 0x000fe40000010000 */
[-C--:B------:R-:W-:Y:S04]  /*133b0*/  HMMA.16816.F32 R156, R120, R174.reuse, R12 ;  /* 0x000000ae789c723c */ /* 0x080fe8000000180c */
        /* <DEDUP_REMOVED lines=50> */
[----:B------:R-:W-:Y:S01]  /*136e0*/  FADD.FTZ R2, R119, R10 ;  /* 0x0000000a77027221 */ /* 0x000fe20000010000 */
[----:B------:R-:W-:Y:S01]  /*136f0*/  MOV R119, R68 ;  /* 0x0000004400777202 */ /* 0x000fe20000000f00 */
[----:B------:R-:W-:Y:S01]  /*13700*/  FADD.FTZ R3, R115, R3 ;  /* 0x0000000373037221 */ /* 0x000fe20000010000 */
[----:B------:R-:W-:Y:S04]  /*13710*/  HMMA.16816.F32 R124, R124, R6, R64 ;  /* 0x000000067c7c723c */ /* 0x000fe80000001840 */
[----:B------:R-:W-:Y:S02]  /*13720*/  FADD.FTZ R3, R111, R3 ;  /* 0x000000036f037221 */ /* 0x000fe40000010000 */
[----:B------:R-:W-:Y:S01]  /*13730*/  FADD.FTZ R4, R118, R2 ;  /* 0x0000000276047221 */ /* 0x000fe20000010000 */
[----:B------:R-:W-:Y:S01]  /*13740*/  MOV R118, R70 ;  /* 0x0000004600767202 */ /* 0x000fe20000000f00 */
[----:B------:R-:W-:Y:S04]  /*13750*/  FADD.FTZ R3, R108, R3 ;  /* 0x000000036c037221 */ /* 0x000fe80000010000 */
[----:B------:R-:W-:Y:S01]  /*13760*/  FADD.FTZ R5, R102, R0 ;  /* 0x0000000066057221 */ /* 0x000fe20000010000 */
[----:B------:R1:W-:Y:S01]  /*13770*/  STL [R1+0x24], R3 ;  /* 0x0000240301007387 */ /* 0x0003e20000100800 */
        /* <DEDUP_REMOVED lines=10> */
[----:B------:R-:W-:Y:S02]  /*13820*/  IADD3 R0, R245, -0x1, RZ ;  /* 0xfffffffff5007810 */ /* 0x000fe40007ffe0ff */
[----:B------:R2:W-:Y:S01]  /*13830*/  STL [R1+0x28], R5 ;  /* 0x0000280501007387 */ /* 0x0005e20000100800 */
[----:B------:R-:W-:Y:S01]  /*13840*/  FADD.FTZ R2, R80, R2 ;  /* 0x0000000250027221 */ /* 0x000fe20000010000 */
[----:B------:R-:W-:Y:S01]  /*13850*/  MOV R245, R0 ;  /* 0x0000000000f57202 */ /* 0x000fe20000000f00 */
[----:B-1----:R-:W-:Y:S05]  /*13860*/  FADD.FTZ R3, R88, R4 ;  /* 0x0000000458037221 */ /* 0x002fea0000010000 */
[----:B------:R2:W-:Y:S04]  /*13870*/  STL [R1+0x20], R3 ;  /* 0x0000200301007387 */ /* 0x0005e80000100800 */
[----:B------:R2:W-:Y:S02]  /*13880*/  STL [R1+0x2c], R2 ;  /* 0x00002c0201007387 */ /* 0x0005e40000100800 */
[----:B--2---:R-:W-:-:S05]  /*13890*/  @P0 BRA `(.L_x_563) ;  /* 0xffffade000000947 */ /* 0x004fca000383ffff */
.L_x_556:
[----:B------:R-:W-:Y:S05]  /*138a0*/  BRA.DIV ~URZ, `(.L_x_564) ;  /* 0x000075127f007947 */ /* 0x000fea000b800000 */
[----:B------:R-:W2:Y:S04]  /*138b0*/  LDL R0, [R1+0x24] ;  /* 0x0000240001007983 */ /* 0x000ea80000100800 */
[----:B--2---:R1:W2:Y:S02]  /*138c0*/  SHFL.BFLY PT, R5, R0, 0x2, 0x1f ;  /* 0x0c401f0000057f89 */ /* 0x0042a400000e0000 */
.L_x_616:
[----:B-1----:R-:W3:Y:S02]  /*138d0*/  LDL.LU R0, [R1+0x24] ;  /* 0x0000240001007983 */ /* 0x002ee40000300800 */
[----:B--23--:R-:W-:Y:S01]  /*138e0*/  FADD.FTZ R5, R5, R0 ;  /* 0x0000000005057221 */ /* 0x00cfe20000010000 */
[----:B------:R-:W-:Y:S05]  /*138f0*/  BRA.DIV ~URZ, `(.L_x_565) ;  /* 0x000075227f007947 */ /* 0x000fea000b800000 */
[----:B------:R-:W2:Y:S04]  /*13900*/  LDL.LU R2, [R1+0x28] ;  /* 0x0000280001027983 */ /* 0x000ea80000300800 */
[----:B------:R-:W3:Y:S04]  /*13910*/  LDL.LU R0, [R1+0x20] ;  /* 0x0000200001007983 */ /* 0x000ee80000300800 */
[----:B------:R-:W4:Y:S04]  /*13920*/  LDL.LU R9, [R1+0x2c] ;  /* 0x00002c0001097983 */ /* 0x000f280000300800 */
[----:B--2---:R-:W1:Y:S04]  /*13930*/  SHFL.BFLY PT, R6, R2, 0x2, 0x1f ;  /* 0x0c401f0002067f89 */ /* 0x004e6800000e0000 */
[----:B---3--:R-:W2:Y:S04]  /*13940*/  SHFL.BFLY PT, R7, R0, 0x2, 0x1f ;  /* 0x0c401f0000077f89 */ /* 0x008ea800000e0000 */
[----:B----4-:R-:W3:Y:S01]  /*13950*/  SHFL.BFLY PT, R4, R9, 0x2, 0x1f ;  /* 0x0c401f0009047f89 */ /* 0x010ee200000e0000 */
[----:B-1----:R-:W-:-:S02]  /*13960*/  FADD.FTZ R6, R6, R2 ;  /* 0x0000000206067221 */ /* 0x002fc40000010000 */
[----:B--2---:R-:W-:-:S03]  /*13970*/  FADD.FTZ R7, R7, R0 ;  /* 0x0000000007077221 */ /* 0x004fc60000010000 */
[----:B------:R-:W1:Y:S01]  /*13980*/  SHFL.BFLY PT, R2, R6, 0x1, 0x1f ;  /* 0x0c201f0006027f89 */ /* 0x000e6200000e0000 */
[----:B---3--:R-:W-:-:S03]  /*13990*/  FADD.FTZ R4, R4, R9 ;  /* 0x0000000904047221 */ /* 0x008fc60000010000 */
[----:B------:R-:W2:Y:S04]  /*139a0*/  SHFL.BFLY PT, R0, R5, 0x1, 0x1f ;  /* 0x0c201f0005007f89 */ /* 0x000ea800000e0000 */
[----:B------:R-:W3:Y:S04]  /*139b0*/  SHFL.BFLY PT, R3, R7, 0x1, 0x1f ;  /* 0x0c201f0007037f89 */ /* 0x000ee800000e0000 */
[----:B------:R4:W4:Y:S01]  /*139c0*/  SHFL.BFLY PT, R8, R4, 0x1, 0x1f ;  /* 0x0c201f0004087f89 */ /* 0x00092200000e0000 */
[----:B-1----:R-:W-:Y:S02]  /*139d0*/  FADD.FTZ R6, R6, R2 ;  /* 0x0000000206067221 */ /* 0x002fe40000010000 */
[----:B--2---:R-:W-:-:S02]  /*139e0*/  FADD.FTZ R5, R5, R0 ;  /* 0x0000000005057221 */ /* 0x004fc40000010000 */
[----:B---3--:R-:W-:-:S03]  /*139f0*/  FADD.FTZ R7, R7, R3 ;  /* 0x0000000307077221 */ /* 0x008fc60000010000 */
.L_x_617:
[----:B------:R-:W-:Y:S01]  /*13a00*/  FSETP.NE.FTZ.AND P3, PT, R5, RZ, PT ;  /* 0x000000ff0500720b */ /* 0x000fe20003f75000 */
[----:B------:R-:W-:Y:S01]  /*13a10*/  CS2R R2, SRZ ;  /* 0x0000000000027805 */ /* 0x000fe2000001ff00 */
[----:B------:R-:W-:Y:S01]  /*13a20*/  FSETP.NE.FTZ.AND P2, PT, R6, RZ, PT ;  /* 0x000000ff0600720b */ /* 0x000fe20003f55000 */
[----:B----4-:R-:W-:Y:S01]  /*13a30*/  FADD.FTZ R4, R8, R4 ;  /* 0x0000000408047221 */ /* 0x010fe20000010000 */
[----:B------:R-:W-:Y:S02]  /*13a40*/  FSETP.NE.FTZ.AND P1, PT, R7, RZ, PT ;  /* 0x000000ff0700720b */ /* 0x000fe40003f35000 */
[----:B------:R-:W-:Y:S02]  /*13a50*/  MOV R0, RZ ;  /* 0x000000ff00007202 */ /* 0x000fe40000000f00 */
[----:B------:R-:W-:Y:S02]  /*13a60*/  FSETP.NE.FTZ.AND P0, PT, R4, RZ, PT ;  /* 0x000000ff0400720b */ /* 0x000fe40003f15000 */
[----:B------:R-:W-:-:S02]  /*13a70*/  MOV R34, 0xff800000 ;  /* 0xff80000000227802 */ /* 0x000fc40000000f00 */
[----:B------:R-:W-:Y:S01]  /*13a80*/  MOV R32, 0xff800000 ;  /* 0xff80000000207802 */ /* 0x000fe20000000f00 */
[----:B------:R-:W1:Y:S01]  /*13a90*/  @P3 MUFU.RCP R0, R5 ;  /* 0x0000000500003308 */ /* 0x000e620000001000 */
[----:B------:R-:W-:Y:S02]  /*13aa0*/  MOV R33, 0xff800000 ;  /* 0xff80000000217802 */ /* 0x000fe40000000f00 */
[----:B------:R-:W-:Y:S02]  /*13ab0*/  MOV R31, 0xff800000 ;  /* 0xff800000001f7802 */ /* 0x000fe40000000f00 */
[----:B------:R-:W-:-:S03]  /*13ac0*/  @P1 MOV R17, 0x3f317218 ;  /* 0x3f31721800111802 */ /* 0x000fc60000000f00 */
[----:B------:R-:W2:Y:S08]  /*13ad0*/  @P2 MUFU.RCP R3, R6 ;  /* 0x0000000600032308 */ /* 0x000eb00000001000 */
[----:B------:R-:W3:Y:S01]  /*13ae0*/  @P1 MUFU.RCP R2, R7 ;  /* 0x0000000700021308 */ /* 0x000ee20000001000 */
[C---:B-1----:R-:W-:Y:S02]  /*13af0*/  FMUL.FTZ R180, R0.reuse, R180 ;  /* 0x000000b400b47220 */ /* 0x042fe40000410000 */
        /* <DEDUP_REMOVED lines=8> */
[----:B------:R1:W4:Y:S01]  /*13b80*/  @P2 MUFU.LG2 R5, R6 ;  /* 0x0000000600052308 */ /* 0x0003220000000c00 */
[----:B------:R-:W-:-:S02]  /*13b90*/  FMUL.FTZ R168, R0, R168 ;  /* 0x000000a800a87220 */ /* 0x000fc40000410000 */
[C---:B------:R-:W-:Y:S02]  /*13ba0*/  FMUL.FTZ R16, R0.reuse, R169 ;  /* 0x000000a900107220 */ /* 0x040fe40000410000 */
[C---:B------:R-:W-:Y:S02]  /*13bb0*/  FMUL.FTZ R160, R0.reuse, R160 ;  /* 0x000000a000a07220 */ /* 0x040fe40000410000 */
[C---:B------:R-:W-:Y:S01]  /*13bc0*/  FMUL.FTZ R12, R0.reuse, R161 ;  /* 0x000000a1000c7220 */ /* 0x040fe20000410000 */
[----:B------:R-:W3:Y:S01]  /*13bd0*/  @P1 MUFU.LG2 R7, R7 ;  /* 0x0000000700071308 */ /* 0x000ee20000000c00 */
[C---:B------:R-:W-:Y:S02]  /*13be0*/  FMUL.FTZ R152, R0.reuse, R152 ;  /* 0x0000009800987220 */ /* 0x040fe40000410000 */
[C---:B------:R-:W-:Y:S02]  /*13bf0*/  FMUL.FTZ R8, R0.reuse, R153 ;  /* 0x0000009900087220 */ /* 0x040fe40000410000 */
[----:B------:R-:W-:-:S02]  /*13c00*/  FMUL.FTZ R124, R0, R124 ;  /* 0x0000007c007c7220 */ /* 0x000fc40000410000 */
[----:B------:R-:W-:Y:S01]  /*13c10*/  FMUL.FTZ R125, R0, R125 ;  /* 0x0000007d007d7220 */ /* 0x000fe20000410000 */
[----:B------:R-:W-:Y:S01]  /*13c20*/  MOV R0, RZ ;  /* 0x000000ff00007202 */ /* 0x000fe20000000f00 */
[C---:B--2---:R-:W-:Y:S01]  /*13c30*/  FMUL.FTZ R182, R3.reuse, R182 ;  /* 0x000000b603b67220 */ /* 0x044fe20000410000 */
[----:B-1----:R-:W-:Y:S01]  /*13c40*/  @P3 MOV R6, 0x3f317218 ;  /* 0x3f31721800063802 */ /* 0x002fe20000000f00 */
[C---:B------:R-:W-:Y:S02]  /*13c50*/  FMUL.FTZ R29, R3.reuse, R183 ;  /* 0x000000b7031d7220 */ /* 0x040fe40000410000 */
[C---:B------:R-:W-:Y:S01]  /*13c60*/  FMUL.FTZ R174, R3.reuse, R174 ;  /* 0x000000ae03ae7220 */ /* 0x040fe20000410000 */
[----:B------:R-:W-:Y:S01]  /*13c70*/  @P0 MUFU.RCP R0, R4 ;  /* 0x0000000400000308 */ /* 0x000fe20000001000 */
        /* <DEDUP_REMOVED lines=12> */
[----:B------:R-:W-:Y:S01]  /*13d40*/  FMUL.FTZ R127, R3, R127 ;  /* 0x0000007f037f7220 */ /* 0x000fe20000410000 */
[----:B------:R-:W-:Y:S01]  /*13d50*/  @P2 MOV R3, 0x3f317218 ;  /* 0x3f31721800032802 */ /* 0x000fe20000000f00 */
[----:B---3--:R-:W-:-:S02]  /*13d60*/  FMUL.FTZ R148, R2, R148 ;  /* 0x0000009402947220 */ /* 0x008fc40000410000 */
        /* <DEDUP_REMOVED lines=14> */
[----:B------:R-:W-:Y:S02]  /*13e50*/  FMUL.FTZ R121, R2, R121 ;  /* 0x0000007902797220 */ /* 0x000fe40000410000 */
[----:B------:R1:W2:Y:S01]  /*13e60*/  @P0 MUFU.LG2 R2, R4 ;  /* 0x0000000400020308 */ /* 0x0002a20000000c00 */
[----:B----4-:R-:W-:Y:S02]  /*13e70*/  @P2 FMUL.FTZ R9, R5, 0.69314718246459960938 ;  /* 0x3f31721805092820 */ /* 0x010fe40000410000 */
[----:B------:R-:W-:Y:S02]  /*13e80*/  @P2 FMUL.FTZ R5, R3, c[0x0][0x2d0] ;  /* 0x0000b40003052a20 */ /* 0x000fe40000410000 */
[----:B------:R-:W-:-:S02]  /*13e90*/  @P1 FMUL.FTZ R7, R7, 0.69314718246459960938 ;  /* 0x3f31721807071820 */ /* 0x000fc40000410000 */
[----:B------:R-:W-:Y:S02]  /*13ea0*/  @P1 FMUL.FTZ R3, R17, c[0x0][0x2d0] ;  /* 0x0000b40011031a20 */ /* 0x000fe40000410000 */
[----:B------:R-:W-:Y:S02]  /*13eb0*/  @P3 FMUL.FTZ R13, R13, 0.69314718246459960938 ;  /* 0x3f3172180d0d3820 */ /* 0x000fe40000410000 */
[----:B------:R-:W-:Y:S01]  /*13ec0*/  @P1 FFMA.FTZ R34, R3, R69, R7 ;  /* 0x0000004503221223 */ /* 0x000fe20000010007 */
[----:B------:R-:W-:Y:S01]  /*13ed0*/  @P0 MOV R3, 0x3f317218 ;  /* 0x3f31721800030802 */ /* 0x000fe20000000f00 */
[----:B------:R-:W-:Y:S02]  /*13ee0*/  @P3 FMUL.FTZ R6, R6, c[0x0][0x2d0] ;  /* 0x0000b40006063a20 */ /* 0x000fe40000410000 */
[----:B------:R-:W-:Y:S01]  /*13ef0*/  @P2 FFMA.FTZ R33, R5, R70, R9 ;  /* 0x0000004605212223 */ /* 0x000fe20000010009 */
[----:B-1----:R-:W-:Y:S01]  /*13f00*/  MOV R4, 0x1 ;  /* 0x0000000100047802 */ /* 0x002fe20000000f00 */
[----:B--2---:R-:W-:-:S02]  /*13f10*/  @P0 FMUL.FTZ R2, R2, 0.69314718246459960938 ;  /* 0x3f31721802020820 */ /* 0x004fc40000410000 */
[----:B------:R-:W-:Y:S02]  /*13f20*/  @P0 FMUL.FTZ R3, R3, c[0x0][0x2d0] ;  /* 0x0000b40003030a20 */ /* 0x000fe40000410000 */
[----:B------:R-:W-:Y:S02]  /*13f30*/  @P3 FFMA.FTZ R32, R6, R71, R13 ;  /* 0x0000004706203223 */ /* 0x000fe4000001000d */
        /* <DEDUP_REMOVED lines=15> */
[----:B------:R-:W-:Y:S01]  /*14030*/  FMUL.FTZ R123, R0, R123 ;  /* 0x0000007b007b7220 */ /* 0x000fe20000410000 */
[----:B------:R-:W-:Y:S01]  /*14040*/  PRMT R0, R4, 0x7610, R0 ;  /* 0x0000761004007816 */ /* 0x000fe20000000000 */
[----:B------:R-:W-:-:S02]  /*14050*/  @P0 FFMA.FTZ R31, R3, R68, R2 ;  /* 0x00000044031f0223 */ /* 0x000fc40000010002 */
.L_x_509:
[----:B-1----:R1:W5:Y:S01]  /*14060*/  LDL R35, [R1+0x70] ;  /* 0x0000700001237983 */ /* 0x0023620000100800 */
[----:B------:R-:W-:Y:S03]  /*14070*/  BSSY B0, `(.L_x_566) ;  /* 0x0000012000007945 */ /* 0x000fe60003800000 */
[----:B------:R-:W2:Y:S02]  /*14080*/  S2R R36, SR_TID.X ;  /* 0x0000000000247919 */ /* 0x000ea40000002100 */
[----:B--2---:R-:W-:-:S13]  /*14090*/  LOP3.LUT P6, RZ, R36, 0x7f, RZ, 0xc0, !PT ;  /* 0x0000007f24ff7812 */ /* 0x004fda00078cc0ff */
[----:B------:R-:W-:Y:S05]  /*140a0*/  @P6 BRA `(.L_x_567) ;  /* 0x000000e000006947 */ /* 0x000fea0003800000 */
[----:B-1----:R-:W1:Y:S01]  /*140b0*/  S2R R4, SR_LANEID ;  /* 0x0000000000047919 */ /* 0x002e620000000000 */
[----:B------:R-:W-:Y:S01]  /*140c0*/  VOTEU.ANY UR4, UPT, PT ;  /* 0x0000000000047886 */ /* 0x000fe200038e0100 */
[----:B------:R-:W-:Y:S01]  /*140d0*/  IMAD.MOV.U32 R6, RZ, RZ, c[0x0][0x580] ;  /* 0x00016000ff067624 */ /* 0x000fe200078e00ff */
[----:B------:R-:W1:Y:S01]  /*140e0*/  FLO.U32 R3, UR4 ;  /* 0x0000000400037d00 */ /* 0x000e6200080e0000 */
[----:B------:R-:W-:-:S07]  /*140f0*/  IMAD.MOV.U32 R7, RZ, RZ, c[0x0][0x584] ;  /* 0x00016100ff077624 */ /* 0x000fce00078e00ff */
[----:B------:R-:W2:Y:S01]  /*14100*/  POPC R2, UR4 ;  /* 0x0000000400027d09 */ /* 0x000ea20008000000 */
[----:B-1----:R-:W-:-:S13]  /*14110*/  ISETP.EQ.U32.AND P0, PT, R3, R4, PT ;  /* 0x000000040300720c */ /* 0x002fda0003f02070 */
[----:B--2---:R-:W2:Y:S04]  /*14120*/  @P0 ATOMG.E.ADD.STRONG.GPU PT, R2, [R6.64], R2 ;  /* 0x00000002060209a8 */ /* 0x004ea800081ee1c6 */
[----:B------:R-:W1:Y:S04]  /*14130*/  S2R R4, SR_LTMASK ;  /* 0x0000000000047919 */ /* 0x000e680000003900 */
[----:B--2---:R1:W2:Y:S02]  /*14140*/  SHFL.IDX PT, R3, R2, R3, 0x1f ;  /* 0x00001f0302037589 */ /* 0x0042a400000e0000 */
[----:B-1----:R-:W-:-:S06]  /*14150*/  LOP3.LUT R2, R4, UR4, RZ, 0xc0, !PT ;  /* 0x0000000404027c12 */ /* 0x002fcc000f8ec0ff */
[----:B------:R-:W2:Y:S02]  /*14160*/  POPC R2, R2 ;  /* 0x0000000200027309 */ /* 0x000ea40000000000 */
[----:B--2--5:R-:W-:-:S05]  /*14170*/  IADD3 R35, R3, c[0x0][0xc], R2 ;  /* 0x0000030003237a10 */ /* 0x024fca0007ffe002 */
[----:B------:R1:W-:Y:S02]  /*14180*/  STL [R1+0x70], R35 ;  /* 0x0000702301007387 */ /* 0x0003e40000100800 */
.L_x_567:
[----:B-1----:R-:W-:Y:S05]  /*14190*/  BSYNC B0 ;  /* 0x0000000000007941 */ /* 0x002fea0003800000 */
.L_x_566:
[----:B------:R-:W-:Y:S01]  /*141a0*/  PRMT R0, R0, 0x9910, RZ ;  /* 0x0000991000007816 */ /* 0x000fe200000000ff */
[----:B------:R-:W-:Y:S01]  /*141b0*/  BSSY B1, `(.L_x_568) ;  /* 0x0000197000017945 */ /* 0x000fe20003800000 */
[----:B-----5:R-:W-:Y:S02]  /*141c0*/  IMAD.MOV.U32 R47, RZ, RZ, R35 ;  /* 0x000000ffff2f7224 */ /* 0x020fe400078e0023 */
[----:B------:R-:W-:-:S13]  /*141d0*/  ISETP.NE.AND P0, PT, R0, RZ, PT ;  /* 0x000000ff0000720c */ /* 0x000fda0003f05270 */
[----:B------:R-:W-:Y:S05]  /*141e0*/  @!P0 BRA `(.L_x_569) ;  /* 0x00000f7000008947 */ /* 0x000fea0003800000 */
[----:B------:R-:W2:Y:S04]  /*141f0*/  LDL R44, [R1+0x74] ;  /* 0x00007400012c7983 */ /* 0x000ea80000100800 */
[----:B------:R-:W3:Y:S04]  /*14200*/  LDL R43, [R1+0x84] ;  /* 0x00008400012b7983 */ /* 0x000ee80000100800 */
[----:B------:R-:W4:Y:S04]  /*14210*/  LDL R42, [R1+0x8c] ;  /* 0x00008c00012a7983 */ /* 0x000f280000100800 */
[----:B------:R-:W5:Y:S04]  /*14220*/  LDL R41, [R1+0x88] ;  /* 0x0000880001297983 */ /* 0x000f680000100800 */
[----:B------:R-:W4:Y:S04]  /*14230*/  LDL R40, [R1+0x78] ;  /* 0x0000780001287983 */ /* 0x000f280000100800 */
[----:B------:R-:W4:Y:S04]  /*14240*/  LDL R39, [R1+0x80] ;  /* 0x0000800001277983 */ /* 0x000f280000100800 */
[----:B------:R-:W4:Y:S04]  /*14250*/  LDL R38, [R1+0x7c] ;  /* 0x00007c0001267983 */ /* 0x000f280000100800 */
[----:B------:R-:W4:Y:S04]  /*14260*/  LDL R37, [R1+0x90] ;  /* 0x0000900001257983 */ /* 0x000f280000100800 */
[----:B------:R-:W4:Y:S01]  /*14270*/  LDL R35, [R1+0x94] ;  /* 0x0000940001237983 */ /* 0x000f220000100800 */
[----:B------:R-:W-:Y:S01]  /*14280*/  WARPSYNC 0xffffffff ;  /* 0xffffffff00007948 */ /* 0x000fe20003800000 */
[----:B------:R-:W-:-:S02]  /*14290*/  F2FP.PACK_AB R30, R30, R180 ;  /* 0x000000b41e1e723e */ /* 0x000fc400000000ff */
[----:B------:R-:W-:Y:S01]  /*142a0*/  BAR.SYNC.DEFER_BLOCKING 0x1, 0x80 ;  /* 0x0042000000007b1d */ /* 0x000fe20000010000 */
[----:B------:R-:W-:Y:S02]  /*142b0*/  F2FP.PACK_AB R29, R29, R182 ;  /* 0x000000b61d1d723e */ /* 0x000fe400000000ff */
[----:B------:R-:W-:Y:S02]  /*142c0*/  F2FP.PACK_AB R27, R27, R172 ;  /* 0x000000ac1b1b723e */ /* 0x000fe400000000ff */
[----:B------:R-:W-:Y:S02]  /*142d0*/  F2FP.PACK_AB R26, R26, R174 ;  /* 0x000000ae1a1a723e */ /* 0x000fe400000000ff */
[----:B------:R-:W-:Y:S02]  /*142e0*/  F2FP.PACK_AB R28, R28, R148 ;  /* 0x000000941c1c723e */ /* 0x000fe400000000ff */
[----:B------:R-:W-:Y:S02]  /*142f0*/  F2FP.PACK_AB R150, R151, R150 ;  /* 0x000000969796723e */ /* 0x000fe400000000ff */
        /* <DEDUP_REMOVED lines=26> */
[----:B--2---:R1:W-:Y:S04]  /*144a0*/  STS [R44], R30 ;  /* 0x0000001e2c007388 */ /* 0x0043e80000000800 */
[----:B------:R1:W-:Y:S04]  /*144b0*/  STS [R44+0x400], R29 ;  /* 0x0004001d2c007388 */ /* 0x0003e80000000800 */
[----:B---3--:R1:W-:Y:S04]  /*144c0*/  STS [R43], R27 ;  /* 0x0000001b2b007388 */ /* 0x0083e80000000800 */
[----:B------:R1:W-:Y:S04]  /*144d0*/  STS [R43+0x400], R26 ;  /* 0x0004001a2b007388 */ /* 0x0003e80000000800 */
[----:B------:R1:W-:Y:S04]  /*144e0*/  STS [R44+0x2000], R28 ;  /* 0x0020001c2c007388 */ /* 0x0003e80000000800 */
[----:B------:R1:W-:Y:S04]  /*144f0*/  STS [R44+0x2400], R150 ;  /* 0x002400962c007388 */ /* 0x0003e80000000800 */
[----:B------:R1:W-:Y:S04]  /*14500*/  STS [R43+0x2000], R25 ;  /* 0x002000192b007388 */ /* 0x0003e80000000800 */
[----:B------:R1:W-:Y:S04]  /*14510*/  STS [R43+0x2400], R158 ;  /* 0x0024009e2b007388 */ /* 0x0003e80000000800 */
[----:B----4-:R1:W-:Y:S04]  /*14520*/  STS [R42], R24 ;  /* 0x000000182a007388 */ /* 0x0103e80000000800 */
[----:B------:R1:W-:Y:S04]  /*14530*/  STS [R42+0x400], R23 ;  /* 0x000400172a007388 */ /* 0x0003e80000000800 */
[----:B-----5:R1:W-:Y:S04]  /*14540*/  STS [R41], R20 ;  /* 0x0000001429007388 */ /* 0x0203e80000000800 */
[----:B------:R1:W-:Y:S04]  /*14550*/  STS [R41+0x400], R19 ;  /* 0x0004001329007388 */ /* 0x0003e80000000800 */
[----:B------:R1:W-:Y:S04]  /*14560*/  STS [R42+0x2000], R22 ;  /* 0x002000162a007388 */ /* 0x0003e80000000800 */
[----:B------:R1:W-:Y:S04]  /*14570*/  STS [R42+0x2400], R21 ;  /* 0x002400152a007388 */ /* 0x0003e80000000800 */
[----:B------:R1:W-:Y:S04]  /*14580*/  STS [R41+0x2000], R18 ;  /* 0x0020001229007388 */ /* 0x0003e80000000800 */
[----:B------:R1:W-:Y:S04]  /*14590*/  STS [R41+0x2400], R17 ;  /* 0x0024001129007388 */ /* 0x0003e80000000800 */
[----:B------:R1:W-:Y:S04]  /*145a0*/  STS [R40], R16 ;  /* 0x0000001028007388 */ /* 0x0003e80000000800 */
[----:B------:R1:W-:Y:S04]  /*145b0*/  STS [R40+0x400], R15 ;  /* 0x0004000f28007388 */ /* 0x0003e80000000800 */
[----:B------:R1:W-:Y:S04]  /*145c0*/  STS [R39], R12 ;  /* 0x0000000c27007388 */ /* 0x0003e80000000800 */
        /* <DEDUP_REMOVED lines=13> */
[----:B------:R-:W-:Y:S06]  /*146a0*/  BAR.SYNC.DEFER_BLOCKING 0x1, 0x80 ;  /* 0x0042000000007b1d */ /* 0x000fec0000010000 */
[----:B------:R-:W-:Y:S05]  /*146b0*/  BRA.CONV ~URZ, `(.L_x_570) ;  /* 0x000000837f007947 */ /* 0x000fea000b800000 */
[----:B-1----:R-:W-:Y:S01]  /*146c0*/  SHF.R.S32.HI R35, RZ, 0x1f, R36 ;  /* 0x0000001fff237819 */ /* 0x002fe20000011424 */
[----:B------:R-:W-:Y:S01]  /*146d0*/  IMAD.MOV.U32 R58, RZ, RZ, RZ ;  /* 0x000000ffff3a7224 */ /* 0x000fe200078e00ff */
[----:B------:R-:W-:Y:S01]  /*146e0*/  MOV R2, 0x14740 ;  /* 0x0001474000027802 */ /* 0x000fe20000000f00 */
[----:B------:R-:W-:Y:S01]  /*146f0*/  IMAD.MOV.U32 R3, RZ, RZ, 0x1f ;  /* 0x0000001fff037424 */ /* 0x000fe200078e00ff */
[----:B------:R-:W-:-:S04]  /*14700*/  LEA.HI R35, R35, R36, RZ, 0x7 ;  /* 0x0000002423237211 */ /* 0x000fc800078f38ff */
[----:B------:R-:W-:-:S05]  /*14710*/  SHF.R.S32.HI R35, RZ, 0x7, R35 ;  /* 0x00000007ff237819 */ /* 0x000fca0000011423 */
[----:B------:R-:W-:Y:S02]  /*14720*/  IMAD.MOV.U32 R88, RZ, RZ, R35 ;  /* 0x000000ffff587224 */ /* 0x000fe400078e0023 */
[----:B------:R-:W-:Y:S05]  /*14730*/  CALL.REL.NOINC `($__internal_1_$__cuda_sm70_shflsync_idx_p) ;  /* 0x000070d000007944 */ /* 0x000fea0003c00000 */
.L_x_570:
[----:B-1----:R-:W2:Y:S04]  /*14740*/  LDL R2, [R1+0x6c] ;  /* 0x00006c0001027983 */ /* 0x002ea80000100800 */
[----:B------:R-:W3:Y:S04]  /*14750*/  LDL R5, [R1+0x30] ;  /* 0x0000300001057983 */ /* 0x000ee80000100800 */
[----:B------:R-:W4:Y:S04]  /*14760*/  LDL.LU R4, [R1+0x64] ;  /* 0x0000640001047983 */ /* 0x000f280000300800 */
[----:B------:R-:W2:Y:S04]  /*14770*/  LDL.LU R15, [R1+0x60] ;  /* 0x00006000010f7983 */ /* 0x000ea80000300800 */
[----:B------:R-:W3:Y:S01]  /*14780*/  LDL.LU R17, [R1+0x5c] ;  /* 0x00005c0001117983 */ /* 0x000ee20000300800 */
[----:B-----5:R-:W-:-:S03]  /*14790*/  IMAD.MOV.U32 R0, RZ, RZ, 0x1 ;  /* 0x00000001ff007424 */ /* 0x020fc600078e00ff */
[----:B------:R-:W3:Y:S02]  /*147a0*/  LDL R14, [R1+0x9c] ;  /* 0x00009c00010e7983 */ /* 0x000ee40000100800 */
[----:B------:R-:W-:Y:S02]  /*147b0*/  ISETP.NE.AND P0, PT, R0, c[0x0][0x4e8], PT ;  /* 0x00013a0000007a0c */ /* 0x000fe40003f05270 */
[----:B------:R-:W1:Y:S04]  /*147c0*/  S2R R16, SR_TID.X ;  /* 0x0000000000107919 */ /* 0x000e680000002100 */
[----:B------:R-:W1:Y:S01]  /*147d0*/  S2R R18, SR_TID.X ;  /* 0x0000000000127919 */ /* 0x000e620000002100 */
[----:B------:R-:W-:Y:S02]  /*147e0*/  ULDC UR5, c[0x0][0x4e8] ;  /* 0x00013a0000057ab9 */ /* 0x000fe40000000800 */
[----:B------:R-:W-:-:S02]  /*147f0*/  ULDC UR4, c[0x0][0x388] ;  /* 0x0000e20000047ab9 */ /* 0x000fc40000000800 */
[----:B------:R-:W-:Y:S01]  /*14800*/  UIMAD UR4, UR5, UR4, URZ ;  /* 0x00000004050472a4 */ /* 0x000fe2000f8e023f */
[----:B------:R-:W-:Y:S02]  /*14810*/  ISETP.GE.AND P5, PT, R242, c[0x0][0x3c8], PT ;  /* 0x0000f200f2007a0c */ /* 0x000fe40003fa6270 */
[----:B------:R-:W-:Y:S02]  /*14820*/  SHF.R.S32.HI R48, RZ, 0x1f, R242 ;  /* 0x0000001fff307819 */ /* 0x000fe400000114f2 */
[----:B----4-:R-:W-:Y:S01]  /*14830*/  SHF.R.S32.HI R0, RZ, 0x1f, R4 ;  /* 0x0000001fff007819 */ /* 0x010fe20000011404 */
[----:B------:R-:W-:Y:S01]  /*14840*/  IMAD.WIDE.U32 R6, R4, c[0x0][0x490], RZ ;  /* 0x0001240004067a25 */ /* 0x000fe200078e00ff */
[----:B--2---:R-:W-:-:S03]  /*14850*/  SHF.R.S32.HI R8, RZ, 0x1f, R15 ;  /* 0x0000001fff087819 */ /* 0x004fc6000001140f */
[----:B---3--:R-:W-:Y:S02]  /*14860*/  IMAD.IADD R3, R2, 0x1, R17 ;  /* 0x0000000102037824 */ /* 0x008fe400078e0211 */
[C---:B------:R-:W-:Y:S02]  /*14870*/  IMAD R2, R0.reuse, c[0x0][0x490], RZ ;  /* 0x0001240000027a24 */ /* 0x040fe400078e02ff */
[----:B------:R-:W-:Y:S02]  /*14880*/  IMAD R0, R0, c[0x0][0x3e8], RZ ;  /* 0x0000fa0000007a24 */ /* 0x000fe400078e02ff */
[----:B------:R-:W-:-:S04]  /*14890*/  @P0 IMAD.HI.U32 R12, R3, c[0x0][0x4ec], RZ ;  /* 0x00013b00030c0a27 */ /* 0x000fc800078e00ff */
[----:B------:R-:W-:Y:S02]  /*148a0*/  IMAD.IADD R10, R5, 0x1, R17 ;  /* 0x00000001050a7824 */ /* 0x000fe400078e0211 */
[C---:B------:R-:W-:Y:S02]  /*148b0*/  IMAD R9, R4.reuse, c[0x0][0x494], R2 ;  /* 0x0001250004097a24 */ /* 0x040fe400078e0202 */
[C---:B------:R-:W-:Y:S02]  /*148c0*/  IMAD R11, R4.reuse, c[0x0][0x3ec], R0 ;  /* 0x0000fb00040b7a24 */ /* 0x040fe400078e0200 */
[----:B------:R-:W-:Y:S01]  /*148d0*/  IMAD.MOV.U32 R2, RZ, RZ, R3 ;  /* 0x000000ffff027224 */ /* 0x000fe200078e0003 */
[----:B------:R-:W-:Y:S01]  /*148e0*/  @P0 SHF.R.U32.HI R2, RZ, c[0x0][0x4f0], R12 ;  /* 0x00013c00ff020a19 */ /* 0x000fe2000001160c */
[----:B------:R-:W-:-:S04]  /*148f0*/  IMAD.WIDE.U32 R4, R4, c[0x0][0x3e8], RZ ;  /* 0x0000fa0004047a25 */ /* 0x000fc800078e00ff */
[----:B------:R-:W-:-:S04]  /*14900*/  @P0 IMAD.HI.U32 R13, R10, c[0x0][0x4ec], RZ ;  /* 0x00013b000a0d0a27 */ /* 0x000fc800078e00ff */
[----:B------:R-:W-:Y:S02]  /*14910*/  IMAD.IADD R7, R7, 0x1, R9 ;  /* 0x0000000107077824 */ /* 0x000fe400078e0209 */
[C---:B------:R-:W-:Y:S02]  /*14920*/  IMAD R9, R8.reuse, c[0x0][0x498], RZ ;  /* 0x0001260008097a24 */ /* 0x040fe400078e02ff */
[----:B------:R-:W-:Y:S02]  /*14930*/  IMAD R8, R8, c[0x0][0x3f0], RZ ;  /* 0x0000fc0008087a24 */ /* 0x000fe400078e02ff */
[----:B------:R-:W-:Y:S01]  /*14940*/  IMAD.MOV.U32 R0, RZ, RZ, R10 ;  /* 0x000000ffff007224 */ /* 0x000fe200078e000a */
[----:B------:R-:W-:Y:S01]  /*14950*/  @P0 SHF.R.U32.HI R0, RZ, c[0x0][0x4f0], R13 ;  /* 0x00013c00ff000a19 */ /* 0x000fe2000001160d */
[----:B------:R-:W-:Y:S02]  /*14960*/  IMAD.IADD R5, R5, 0x1, R11 ;  /* 0x0000000105057824 */ /* 0x000fe400078e020b */
[----:B------:R-:W-:-:S02]  /*14970*/  IMAD.MOV R11, RZ, RZ, -R2 ;  /* 0x000000ffff0b7224 */ /* 0x000fc400078e0a02 */
[C---:B------:R-:W-:Y:S02]  /*14980*/  IMAD R13, R15.reuse, c[0x0][0x49c], R9 ;  /* 0x000127000f0d7a24 */ /* 0x040fe400078e0209 */
[C---:B------:R-:W-:Y:S02]  /*14990*/  IMAD R12, R15.reuse, c[0x0][0x3f4], R8 ;  /* 0x0000fd000f0c7a24 */ /* 0x040fe400078e0208 */
[----:B------:R-:W-:Y:S01]  /*149a0*/  IMAD.WIDE.U32 R8, R15, c[0x0][0x3f0], R4 ;  /* 0x0000fc000f087a25 */ /* 0x000fe200078e0004 */
[----:B------:R-:W-:-:S03]  /*149b0*/  SHF.R.S32.HI R5, RZ, 0x1f, R0 ;  /* 0x0000001fff057819 */ /* 0x000fc60000011400 */
[----:B------:R-:W-:-:S04]  /*149c0*/  IMAD.WIDE.U32 R6, R15, c[0x0][0x498], R6 ;  /* 0x000126000f067a25 */ /* 0x000fc800078e0006 */
[----:B------:R-:W-:Y:S01]  /*149d0*/  IMAD R4, R11, c[0x0][0x4e8], R3 ;  /* 0x00013a000b047a24 */ /* 0x000fe200078e0203 */
[----:B------:R-:W-:Y:S01]  /*149e0*/  SHF.R.S32.HI R11, RZ, 0x1f, R2 ;  /* 0x0000001fff0b7819 */ /* 0x000fe20000011402 */
[----:B------:R-:W-:Y:S01]  /*149f0*/  IMAD.IADD R3, R9, 0x1, R12 ;  /* 0x0000000109037824 */ /* 0x000fe200078e020c */
[----:B------:R-:W-:Y:S01]  /*14a00*/  IADD3 R6, P0, R2, R6, RZ ;  /* 0x0000000602067210 */ /* 0x000fe20007f1e0ff */
[----:B------:R-:W-:Y:S01]  /*14a10*/  IMAD R5, R5, c[0x0][0x3e0], RZ ;  /* 0x0000f80005057a24 */ /* 0x000fe200078e02ff */
[----:B------:R-:W-:Y:S01]  /*14a20*/  SHF.R.S32.HI R9, RZ, 0x1f, R4 ;  /* 0x0000001fff097819 */ /* 0x000fe20000011404 */
[----:B------:R-:W-:Y:S01]  /*14a30*/  IMAD.MOV.U32 R2, RZ, RZ, R8 ;  /* 0x000000ffff027224 */ /* 0x000fe200078e0008 */
[----:B------:R-:W-:Y:S01]  /*14a40*/  IADD3.X R7, R11, R7, R13, P0, !PT ;  /* 0x000000070b077210 */ /* 0x000fe200007fe40d */
[----:B------:R-:W-:Y:S01]  /*14a50*/  IMAD R12, R0, c[0x0][0x3e4], R5 ;  /* 0x0000f900000c7a24 */ /* 0x000fe200078e0205 */
[----:B-1----:R-:W-:Y:S01]  /*14a60*/  SHF.R.S32.HI R15, RZ, 0x1f, R16 ;  /* 0x0000001fff0f7819 */ /* 0x002fe20000011410 */
[----:B------:R-:W-:-:S02]  /*14a70*/  IMAD R5, R9, c[0x0][0x488], RZ ;  /* 0x0001220009057a24 */ /* 0x000fc400078e02ff */
[----:B------:R-:W-:Y:S01]  /*14a80*/  IMAD.WIDE.U32 R8, R0, c[0x0][0x3e0], R2 ;  /* 0x0000f80000087a25 */ /* 0x000fe200078e0002 */
[----:B------:R-:W-:-:S03]  /*14a90*/  LEA.HI R15, R15, R16, RZ, 0x5 ;  /* 0x000000100f0f7211 */ /* 0x000fc600078f28ff */
[----:B------:R-:W-:Y:S02]  /*14aa0*/  IMAD.MOV R0, RZ, RZ, -R0 ;  /* 0x000000ffff007224 */ /* 0x000fe400078e0a00 */
[C---:B------:R-:W-:Y:S02]  /*14ab0*/  IMAD R11, R4.reuse, c[0x0][0x48c], R5 ;  /* 0x00012300040b7a24 */ /* 0x040fe400078e0205 */
[----:B------:R-:W-:Y:S01]  /*14ac0*/  IMAD.WIDE.U32 R2, R4, c[0x0][0x488], R6 ;  /* 0x0001220004027a25 */ /* 0x000fe200078e0006 */
[----:B------:R-:W-:-:S03]  /*14ad0*/  LOP3.LUT R15, R15, 0xffffffe0, RZ, 0xc0, !PT ;  /* 0xffffffe00f0f7812 */ /* 0x000fc600078ec0ff */
[----:B------:R-:W-:Y:S02]  /*14ae0*/  IMAD R6, R0, c[0x0][0x4e8], R10 ;  /* 0x00013a0000067a24 */ /* 0x000fe400078e020a */
[----:B------:R-:W-:Y:S01]  /*14af0*/  IMAD.IADD R0, R3, 0x1, R11 ;  /* 0x0000000103007824 */ /* 0x000fe200078e020b */
[----:B------:R-:W-:Y:S01]  /*14b00*/  LEA R3, P0, R2, c[0x0][0x450], 0x2 ;  /* 0x0001140002037a11 */ /* 0x000fe200078010ff */
[----:B------:R-:W-:-:S03]  /*14b10*/  IMAD.IADD R15, R16, 0x1, -R15 ;  /* 0x00000001100f7824 */ /* 0x000fc600078e0a0f */
[----:B------:R-:W-:Y:S01]  /*14b20*/  LEA.HI.X R2, R2, c[0x0][0x454], R0, 0x2, P0 ;  /* 0x0001150002027a11 */ /* 0x000fe200000f1400 */
[----:B------:R-:W-:Y:S01]  /*14b30*/  IMAD.IADD R0, R14, 0x1, R17 ;  /* 0x000000010e007824 */ /* 0x000fe200078e0211 */
[----:B------:R-:W-:Y:S01]  /*14b40*/  LOP3.LUT P1, RZ, R15, 0x3, RZ, 0xc0, !PT ;  /* 0x000000030fff7812 */ /* 0x000fe2000782c0ff */
[----:B------:R-:W-:Y:S01]  /*14b50*/  IMAD.IADD R5, R9, 0x1, R12 ;  /* 0x0000000109057824 */ /* 0x000fe200078e020c */
[----:B------:R-:W-:Y:S01]  /*14b60*/  SHFL.IDX PT, R14, R3, RZ, 0x1c1f ;  /* 0x001c1fff030e7589 */ /* 0x000fe200000e0000 */
[----:B------:R-:W-:-:S03]  /*14b70*/  IMAD.MOV.U32 R4, RZ, RZ, R8 ;  /* 0x000000ffff047224 */ /* 0x000fc600078e0008 */
[----:B------:R-:W1:Y:S04]  /*14b80*/  SHFL.IDX PT, R15, R2, RZ, 0x1c1f ;  /* 0x001c1fff020f7589 */ /* 0x000e6800000e0000 */
[----:B------:R-:W-:Y:S04]  /*14b90*/  SHFL.IDX PT, R12, R3, 0x1, 0x1c1f ;  /* 0x003c1f00030c7f89 */ /* 0x000fe800000e0000 */
[----:B------:R-:W2:Y:S04]  /*14ba0*/  SHFL.IDX PT, R13, R2, 0x1, 0x1c1f ;  /* 0x003c1f00020d7f89 */ /* 0x000ea800000e0000 */
[----:B------:R-:W-:Y:S04]  /*14bb0*/  SHFL.IDX PT, R10, R3, 0x2, 0x1c1f ;  /* 0x005c1f00030a7f89 */ /* 0x000fe800000e0000 */
[----:B------:R-:W3:Y:S04]  /*14bc0*/  SHFL.IDX PT, R11, R2, 0x2, 0x1c1f ;  /* 0x005c1f00020b7f89 */ /* 0x000ee800000e0000 */
[----:B------:R4:W-:Y:S04]  /*14bd0*/  SHFL.IDX PT, R8, R3, 0x3, 0x1c1f ;  /* 0x007c1f0003087f89 */ /* 0x0009e800000e0000 */
[----:B------:R1:W2:Y:S01]  /*14be0*/  SHFL.IDX PT, R9, R2, 0x3, 0x1c1f ;  /* 0x007c1f0002097f89 */ /* 0x0002a200000e0000 */
[----:B------:R-:W-:-:S02]  /*14bf0*/  SHF.R.S32.HI R7, RZ, 0x1f, R6 ;  /* 0x0000001fff077819 */ /* 0x000fc40000011406 */
[----:B------:R-:W-:-:S03]  /*14c00*/  ISETP.GE.OR P4, PT, R0, UR4, P1 ;  /* 0x0000000400007c0c */ /* 0x000fc60008f86670 */
[----:B------:R-:W-:Y:S01]  /*14c10*/  IMAD R7, R7, c[0x0][0x3d8], RZ ;  /* 0x0000f60007077a24 */ /* 0x000fe200078e02ff */
[----:B------:R-:W-:Y:S01]  /*14c20*/  SHF.R.S32.HI R16, RZ, 0x1f, R18 ;  /* 0x0000001fff107819 */ /* 0x000fe20000011412 */
[----:B------:R-:W-:Y:S01]  /*14c30*/  IMAD.WIDE.U32 R4, R6, c[0x0][0x3d8], R4 ;  /* 0x0000f60006047a25 */ /* 0x000fe200078e0004 */
[C---:B----4-:R-:W-:Y:S02]  /*14c40*/  IADD3 R3, R0.reuse, 0x8, RZ ;  /* 0x0000000800037810 */ /* 0x050fe40007ffe0ff */
[C---:B-1----:R-:W-:Y:S02]  /*14c50*/  IADD3 R2, R0.reuse, 0x40, RZ ;  /* 0x0000004000027810 */ /* 0x042fe40007ffe0ff */
[----:B------:R-:W-:Y:S02]  /*14c60*/  IADD3 R0, R0, 0x48, RZ ;  /* 0x0000004800007810 */ /* 0x000fe40007ffe0ff */
[----:B------:R-:W-:Y:S02]  /*14c70*/  ISETP.GE.OR P3, PT, R3, UR4, P1 ;  /* 0x0000000403007c0c */ /* 0x000fe40008f66670 */
[----:B------:R-:W-:-:S02]  /*14c80*/  ISETP.GE.OR P2, PT, R2, UR4, P1 ;  /* 0x0000000402007c0c */ /* 0x000fc40008f46670 */
[----:B------:R-:W-:Y:S01]  /*14c90*/  ISETP.GE.OR P1, PT, R0, UR4, P1 ;  /* 0x0000000400007c0c */ /* 0x000fe20008f26670 */
[----:B------:R-:W-:Y:S01]  /*14ca0*/  IMAD R7, R6, c[0x0][0x3dc], R7 ;  /* 0x0000f70006077a24 */ /* 0x000fe200078e0207 */
[----:B------:R-:W-:Y:S01]  /*14cb0*/  LEA.HI R16, R16, R18, RZ, 0x3 ;  /* 0x0000001210107211 */ /* 0x000fe200078f18ff */
[----:B------:R-:W-:Y:S01]  /*14cc0*/  @!P4 ST.E [R14.64], R32 ;  /* 0x000000200e00c985 */ /* 0x000fe2000c101906 */
[----:B------:R-:W-:Y:S01]  /*14cd0*/  LEA R2, P0, R4, c[0x0][0x380], 0x1 ;  /* 0x0000e00004027a11 */ /* 0x000fe200078008ff */
[----:B------:R-:W-:Y:S01]  /*14ce0*/  IMAD.IADD R0, R5, 0x1, R7 ;  /* 0x0000000105007824 */ /* 0x000fe200078e0207 */
[----:B------:R-:W-:-:S03]  /*14cf0*/  SHF.R.S32.HI R16, RZ, 0x3, R16 ;  /* 0x00000003ff107819 */ /* 0x000fc60000011410 */
[----:B--2---:R-:W-:Y:S01]  /*14d00*/  @!P3 ST.E [R12.64], R33 ;  /* 0x000000210c00b985 */ /* 0x004fe2000c101906 */
[----:B------:R-:W-:-:S03]  /*14d10*/  LEA.HI.X R0, R4, c[0x0][0x384], R0, 0x1, P0 ;  /* 0x0000e10004007a11 */ /* 0x000fc600000f0c00 */
[----:B---3--:R-:W-:Y:S01]  /*14d20*/  @!P2 ST.E [R10.64], R34 ;  /* 0x000000220a00a985 */ /* 0x008fe2000c101906 */
[----:B------:R-:W-:-:S03]  /*14d30*/  IMAD.IADD R3, R16, 0x1, R17 ;  /* 0x0000000110037824 */ /* 0x000fc600078e0211 */
[----:B------:R-:W-:Y:S04]  /*14d40*/  @!P1 ST.E [R8.64], R31 ;  /* 0x0000001f08009985 */ /* 0x000fe8000c101906 */
[----:B------:R-:W1:Y:S04]  /*14d50*/  SHFL.IDX PT, R8, R2, RZ, 0x181f ;  /* 0x00181fff02087589 */ /* 0x000e6800000e0000 */
[----:B------:R-:W-:Y:S01]  /*14d60*/  LDS.128 R20, [R243+0x80] ;  /* 0x00008000f3147984 */ /* 0x000fe20000000c00 */
[----:B------:R-:W-:-:S03]  /*14d70*/  IADD3 R4, R3, 0x10, RZ ;  /* 0x0000001003047810 */ /* 0x000fc60007ffe0ff */
[----:B------:R-:W2:Y:S04]  /*14d80*/  SHFL.IDX PT, R7, R0, RZ, 0x181f ;  /* 0x00181fff00077589 */ /* 0x000ea800000e0000 */
[----:B------:R-:W3:Y:S04]  /*14d90*/  SHFL.IDX PT, R6, R2, 0x1, 0x181f ;  /* 0x00381f0002067f89 */ /* 0x000ee800000e0000 */
[----:B------:R-:W4:Y:S01]  /*14da0*/  SHFL.IDX PT, R5, R2, 0x2, 0x181f ;  /* 0x00581f0002057f89 */ /* 0x000f2200000e0000 */
[----:B------:R-:W-:-:S03]  /*14db0*/  ISETP.GE.OR P2, PT, R4, UR4, P5 ;  /* 0x0000000404007c0c */ /* 0x000fc6000af46670 */
[----:B------:R-:W4:Y:S01]  /*14dc0*/  SHFL.IDX PT, R11, R0, 0x1, 0x181f ;  /* 0x00381f00000b7f89 */ /* 0x000f2200000e0000 */
[----:B------:R-:W-:-:S03]  /*14dd0*/  ISETP.GE.OR P3, PT, R3, UR4, P5 ;  /* 0x0000000403007c0c */ /* 0x000fc6000af66670 */
[----:B------:R-:W4:Y:S01]  /*14de0*/  SHFL.IDX PT, R10, R0, 0x2, 0x181f ;  /* 0x00581f00000a7f89 */ /* 0x000f2200000e0000 */
[----:B------:R-:W-:-:S03]  /*14df0*/  IADD3 R4, R3, 0x20, RZ ;  /* 0x0000002003047810 */ /* 0x000fc60007ffe0ff */
[----:B------:R-:W4:Y:S01]  /*14e00*/  LDS.128 R16, [R243+0x880] ;  /* 0x00088000f3107984 */ /* 0x000f220000000c00 */
[----:B------:R-:W-:-:S03]  /*14e10*/  ISETP.GE.OR P0, PT, R4, UR4, P5 ;  /* 0x0000000404007c0c */ /* 0x000fc6000af06670 */
[----:B------:R-:W4:Y:S02]  /*14e20*/  LDS.128 R12, [R243+0x1080] ;  /* 0x00108000f30c7984 */ /* 0x000f240000000c00 */
[C---:B-1----:R-:W-:Y:S02]  /*14e30*/  @!P3 LEA R8, P4, R242.reuse, R8, 0x1 ;  /* 0x00000008f208b211 */ /* 0x042fe400078808ff */
[----:B------:R-:W-:Y:S01]  /*14e40*/  LDS.128 R24, [R243+0x1880] ;  /* 0x00188000f3187984 */ /* 0x000fe20000000c00 */
[C---:B------:R-:W-:Y:S02]  /*14e50*/  IADD3 R29, R3.reuse, 0x30, RZ ;  /* 0x00000030031d7810 */ /* 0x040fe40007ffe0ff */
[C---:B--2---:R-:W-:Y:S01]  /*14e60*/  @!P3 LEA.HI.X R9, R242.reuse, R7, R48, 0x1, P4 ;  /* 0x00000007f209b211 */ /* 0x044fe200020f0c30 */
[----:B------:R-:W1:Y:S01]  /*14e70*/  SHFL.IDX PT, R45, R2, 0x3, 0x181f ;  /* 0x00781f00022d7f89 */ /* 0x000e6200000e0000 */
[C---:B---3--:R-:W-:Y:S02]  /*14e80*/  @!P2 LEA R6, P1, R242.reuse, R6, 0x1 ;  /* 0x00000006f206a211 */ /* 0x048fe400078208ff */
[----:B------:R-:W-:Y:S01]  /*14e90*/  IADD3 R28, R3, 0x40, RZ ;  /* 0x00000040031c7810 */ /* 0x000fe20007ffe0ff */
[----:B------:R-:W2:Y:S01]  /*14ea0*/  SHFL.IDX PT, R46, R0, 0x3, 0x181f ;  /* 0x00781f00002e7f89 */ /* 0x000ea200000e0000 */
[----:B----4-:R-:W-:-:S02]  /*14eb0*/  @!P0 LEA R4, P4, R242, R5, 0x1 ;  /* 0x00000005f2048211 */ /* 0x010fc400078808ff */
[C-C-:B------:R-:W-:Y:S01]  /*14ec0*/  @!P2 LEA.HI.X R7, R242.reuse, R11, R48.reuse, 0x1, P1 ;  /* 0x0000000bf207a211 */ /* 0x140fe200008f0c30 */
[----:B------:R-:W-:Y:S01]  /*14ed0*/  LDS.128 R32, [R243+0x2880] ;  /* 0x00288000f3207984 */ /* 0x000fe20000000c00 */
[----:B------:R-:W-:Y:S02]  /*14ee0*/  @!P0 LEA.HI.X R5, R242, R10, R48, 0x1, P4 ;  /* 0x0000000af2058211 */ /* 0x000fe400020f0c30 */
[----:B------:R-:W-:Y:S01]  /*14ef0*/  ISETP.GE.OR P1, PT, R29, UR4, P5 ;  /* 0x000000041d007c0c */ /* 0x000fe2000af26670 */
[----:B------:R-:W-:Y:S01]  /*14f00*/  LDS.128 R36, [R243+0x3080] ;  /* 0x00308000f3247984 */ /* 0x000fe20000000c00 */
[----:B------:R-:W-:-:S03]  /*14f10*/  ISETP.GE.OR P4, PT, R28, UR4, P5 ;  /* 0x000000041c007c0c */ /* 0x000fc6000af86670 */
[----:B------:R-:W-:Y:S04]  /*14f20*/  LDS.128 R28, [R243+0x2080] ;  /* 0x00208000f31c7984 */ /* 0x000fe80000000c00 */
[----:B------:R-:W3:Y:S04]  /*14f30*/  SHFL.IDX PT, R44, R2, 0x4, 0x181f ;  /* 0x00981f00022c7f89 */ /* 0x000ee800000e0000 */
[----:B------:R-:W-:Y:S04]  /*14f40*/  LDS.128 R40, [R243+0x3880] ;  /* 0x00388000f3287984 */ /* 0x000fe80000000c00 */
[----:B------:R4:W-:Y:S04]  /*14f50*/  @!P3 ST.E.128 [R8.64], R20 ;  /* 0x000000140800b985 */ /* 0x0009e8000c101d06 */
[----:B------:R-:W1:Y:S04]  /*14f60*/  SHFL.IDX PT, R9, R2, 0x5, 0x181f ;  /* 0x00b81f0002097f89 */ /* 0x000e6800000e0000 */
[----:B------:R-:W1:Y:S04]  /*14f70*/  SHFL.IDX PT, R11, R0, 0x4, 0x181f ;  /* 0x00981f00000b7f89 */ /* 0x000e6800000e0000 */
[----:B------:R-:W-:Y:S04]  /*14f80*/  SHFL.IDX PT, R10, R2, 0x6, 0x181f ;  /* 0x00d81f00020a7f89 */ /* 0x000fe800000e0000 */
[----:B------:R-:W1:Y:S04]  /*14f90*/  SHFL.IDX PT, R21, R0, 0x5, 0x181f ;  /* 0x00b81f0000157f89 */ /* 0x000e6800000e0000 */
[----:B------:R-:W1:Y:S04]  /*14fa0*/  SHFL.IDX PT, R20, R0, 0x6, 0x181f ;  /* 0x00d81f0000147f89 */ /* 0x000e6800000e0000 */
[----:B------:R-:W-:Y:S01]  /*14fb0*/  @!P2 ST.E.128 [R6.64], R16 ;  /* 0x000000100600a985 */ /* 0x000fe2000c101d06 */
[----:B----4-:R-:W-:-:S02]  /*14fc0*/  IADD3 R22, R3, 0x50, RZ ;  /* 0x0000005003167810 */ /* 0x010fc40007ffe0ff */
[C---:B------:R-:W-:Y:S02]  /*14fd0*/  IADD3 R8, R3.reuse, 0x60, RZ ;  /* 0x0000006003087810 */ /* 0x040fe40007ffe0ff */
[----:B------:R-:W-:Y:S01]  /*14fe0*/  ISETP.GE.OR P3, PT, R22, UR4, P5 ;  /* 0x0000000416007c0c */ /* 0x000fe2000af66670 */
[----:B------:R1:W-:Y:S01]  /*14ff0*/  @!P0 ST.E.128 [R4.64], R12 ;  /* 0x0000000c04008985 */ /* 0x0003e2000c101d06 */
[----:B------:R-:W-:Y:S02]  /*15000*/  ISETP.GE.OR P2, PT, R8, UR4, P5 ;  /* 0x0000000408007c0c */ /* 0x000fe4000af46670 */
[----:B------:R-:W-:-:S04]  /*15010*/  IADD3 R3, R3, 0x70, RZ ;  /* 0x0000007003037810 */ /* 0x000fc80007ffe0ff */
[----:B------:R-:W-:Y:S02]  /*15020*/  ISETP.GE.OR P5, PT, R3, UR4, P5 ;  /* 0x0000000403007c0c */ /* 0x000fe4000afa6670 */
[----:B-1----:R-:W-:-:S04]  /*15030*/  @!P1 LEA R4, P0, R242, R45, 0x1 ;  /* 0x0000002df2049211 */ /* 0x002fc800078008ff */
[C---:B--2---:R-:W-:Y:S02]  /*15040*/  @!P1 LEA.HI.X R5, R242.reuse, R46, R48, 0x1, P0 ;  /* 0x0000002ef2059211 */ /* 0x044fe400000f0c30 */
[----:B---3--:R-:W-:-:S03]  /*15050*/  @!P4 LEA R8, P0, R242, R44, 0x1 ;  /* 0x0000002cf208c211 */ /* 0x008fc600078008ff */
[----:B------:R1:W-:Y:S01]  /*15060*/  @!P1 ST.E.128 [R4.64], R24 ;  /* 0x0000001804009985 */ /* 0x0003e2000c101d06 */
[C---:B------:R-:W-:Y:S02]  /*15070*/  @!P3 LEA R6, P1, R242.reuse, R9, 0x1 ;  /* 0x00000009f206b211 */ /* 0x040fe400078208ff */
[C-C-:B------:R-:W-:Y:S02]  /*15080*/  @!P4 LEA.HI.X R9, R242.reuse, R11, R48.reuse, 0x1, P0 ;  /* 0x0000000bf209c211 */ /* 0x140fe400000f0c30 */
[----:B------:R-:W-:-:S03]  /*15090*/  @!P3 LEA.HI.X R7, R242, R21, R48, 0x1, P1 ;  /* 0x00000015f207b211 */ /* 0x000fc600008f0c30 */
[----:B------:R2:W-:Y:S04]  /*150a0*/  @!P4 ST.E.128 [R8.64], R28 ;  /* 0x0000001c0800c985 */ /* 0x0005e8000c101d06 */
[----:B------:R2:W-:Y:S01]  /*150b0*/  @!P3 ST.E.128 [R6.64], R32 ;  /* 0x000000200600b985 */ /* 0x0005e2000c101d06 */
[----:B-1----:R-:W-:-:S04]  /*150c0*/  @!P2 LEA R4, P0, R242, R10, 0x1 ;  /* 0x0000000af204a211 */ /* 0x002fc800078008ff */
[----:B------:R-:W-:-:S05]  /*150d0*/  @!P2 LEA.HI.X R5, R242, R20, R48, 0x1, P0 ;  /* 0x00000014f205a211 */ /* 0x000fca00000f0c30 */
[----:B------:R2:W-:Y:S04]  /*150e0*/  @!P2 ST.E.128 [R4.64], R36 ;  /* 0x000000240400a985 */ /* 0x0005e8000c101d06 */
[----:B------:R-:W1:Y:S04]  /*150f0*/  SHFL.IDX PT, R2, R2, 0x7, 0x181f ;  /* 0x00f81f0002027f89 */ /* 0x000e6800000e0000 */
[----:B------:R-:W3:Y:S01]  /*15100*/  SHFL.IDX PT, R0, R0, 0x7, 0x181f ;  /* 0x00f81f0000007f89 */ /* 0x000ee200000e0000 */
[----:B------:R-:W-:Y:S05]  /*15110*/  @P5 BRA `(.L_x_571) ;  /* 0x00000a0000005947 */ /* 0x000fea0003800000 */
[----:B-1----:R-:W-:-:S04]  /*15120*/  LEA R2, P0, R242, R2, 0x1 ;  /* 0x00000002f2027211 */ /* 0x002fc800078008ff */
[----:B---3--:R-:W-:-:S05]  /*15130*/  LEA.HI.X R3, R242, R0, R48, 0x1, P0 ;  /* 0x00000000f2037211 */ /* 0x008fca00000f0c30 */
[----:B------:R1:W-:Y:S01]  /*15140*/  ST.E.128 [R2.64], R40 ;  /* 0x0000002802007985 */ /* 0x0003e2000c101d06 */
[----:B------:R-:W-:Y:S05]  /*15150*/  BRA `(.L_x_571) ;  /* 0x000009c000007947 */ /* 0x000fea0003800000 */
.L_x_569:
[----:B------:R-:W2:Y:S04]  /*15160*/  LDL R2, [R1+0x64] ;  /* 0x0000640001027983 */ /* 0x000ea80000100800 */
[----:B------:R-:W3:Y:S04]  /*15170*/  LDL R0, [R1+0x60] ;  /* 0x0000600001007983 */ /* 0x000ee80000100800 */
[----:B------:R-:W4:Y:S04]  /*15180*/  LDL R4, [R1+0x5c] ;  /* 0x00005c0001047983 */ /* 0x000f280000100800 */
[----:B------:R-:W1:Y:S01]  /*15190*/  S2R R3, SR_TID.X ;  /* 0x0000000000037919 */ /* 0x000e620000002100 */
[----:B------:R-:W-:Y:S01]  /*151a0*/  BSSY B0, `(.L_x_572) ;  /* 0x0000026000007945 */ /* 0x000fe20003800000 */
[----:B-1----:R-:W-:Y:S01]  /*151b0*/  ISETP.GE.AND P0, PT, R3, 0x80, PT ;  /* 0x000000800300780c */ /* 0x002fe20003f06270 */
[----:B--2---:R-:W-:-:S02]  /*151c0*/  IMAD.MOV.U32 R12, RZ, RZ, R2 ;  /* 0x000000ffff0c7224 */ /* 0x004fc400078e0002 */
[----:B---3--:R-:W-:-:S03]  /*151d0*/  IMAD.MOV.U32 R11, RZ, RZ, R0 ;  /* 0x000000ffff0b7224 */ /* 0x008fc600078e0000 */
[----:B------:R-:W-:Y:S01]  /*151e0*/  SHF.R.S32.HI R7, RZ, 0x1f, R12 ;  /* 0x0000001fff077819 */ /* 0x000fe2000001140c */
[----:B----4-:R-:W-:Y:S01]  /*151f0*/  IMAD.MOV.U32 R13, RZ, RZ, R4 ;  /* 0x000000ffff0d7224 */ /* 0x010fe200078e0004 */
[----:B------:R-:W-:-:S05]  /*15200*/  SHF.R.S32.HI R10, RZ, 0x1f, R11 ;  /* 0x0000001fff0a7819 */ /* 0x000fca000001140b */
[----:B------:R-:W-:Y:S05]  /*15210*/  @P0 BRA `(.L_x_573) ;  /* 0x000001e000000947 */ /* 0x000fea0003800000 */
[----:B------:R-:W-:Y:S02]  /*15220*/  MOV R2, c[0x0][0x4e8] ;  /* 0x00013a0000027a02 */ /* 0x000fe40000000f00 */
[----:B------:R-:W-:-:S03]  /*15230*/  IADD3 R6, R13, R3, RZ ;  /* 0x000000030d067210 */ /* 0x000fc60007ffe0ff */
[----:B------:R-:W-:-:S05]  /*15240*/  IMAD R0, R2, c[0x0][0x388], RZ ;  /* 0x0000e20002007a24 */ /* 0x000fca00078e02ff */
[----:B------:R-:W-:-:S13]  /*15250*/  ISETP.GE.AND P0, PT, R6, R0, PT ;  /* 0x000000000600720c */ /* 0x000fda0003f06270 */
[----:B------:R-:W-:Y:S05]  /*15260*/  @P0 BRA `(.L_x_573) ;  /* 0x0000019000000947 */ /* 0x000fea0003800000 */
[----:B------:R-:W-:Y:S01]  /*15270*/  ISETP.NE.AND P0, PT, R2, 0x1, PT ;  /* 0x000000010200780c */ /* 0x000fe20003f05270 */
[----:B------:R-:W-:Y:S01]  /*15280*/  IMAD R4, R7, c[0x0][0x490], RZ ;  /* 0x0001240007047a24 */ /* 0x000fe200078e02ff */
[----:B------:R-:W-:Y:S01]  /*15290*/  MOV R0, R6 ;  /* 0x0000000600007202 */ /* 0x000fe20000000f00 */
[----:B------:R-:W-:-:S04]  /*152a0*/  IMAD.WIDE.U32 R2, R12, c[0x0][0x490], RZ ;  /* 0x000124000c027a25 */ /* 0x000fc800078e00ff */
[----:B------:R-:W-:Y:S02]  /*152b0*/  IMAD R4, R12, c[0x0][0x494], R4 ;  /* 0x000125000c047a24 */ /* 0x000fe400078e0204 */
[----:B------:R-:W-:-:S03]  /*152c0*/  IMAD R9, R10, c[0x0][0x498], RZ ;  /* 0x000126000a097a24 */ /* 0x000fc600078e02ff */
[----:B------:R-:W-:Y:S01]  /*152d0*/  IADD3 R3, R3, R4, RZ ;  /* 0x0000000403037210 */ /* 0x000fe20007ffe0ff */
[----:B------:R-:W-:-:S05]  /*152e0*/  @P0 IMAD.HI.U32 R5, R6, c[0x0][0x4ec], RZ ;  /* 0x00013b0006050a27 */ /* 0x000fca00078e00ff */
[----:B------:R-:W-:Y:S01]  /*152f0*/  @P0 SHF.R.U32.HI R0, RZ, c[0x0][0x4f0], R5 ;  /* 0x00013c00ff000a19 */ /* 0x000fe20000011605 */
[----:B------:R-:W-:-:S03]  /*15300*/  IMAD.WIDE.U32 R4, R11, c[0x0][0x498], R2 ;  /* 0x000126000b047a25 */ /* 0x000fc600078e0002 */
[C---:B------:R-:W-:Y:S01]  /*15310*/  IADD3 R8, -R0.reuse, RZ, RZ ;  /* 0x000000ff00087210 */ /* 0x040fe20007ffe1ff */
[----:B------:R-:W-:Y:S01]  /*15320*/  IMAD R3, R11, c[0x0][0x49c], R9 ;  /* 0x000127000b037a24 */ /* 0x000fe200078e0209 */
[----:B------:R-:W-:-:S03]  /*15330*/  IADD3 R4, P0, R0, R4, RZ ;  /* 0x0000000400047210 */ /* 0x000fc60007f1e0ff */
[----:B------:R-:W-:Y:S01]  /*15340*/  IMAD R2, R8, c[0x0][0x4e8], R6 ;  /* 0x00013a0008027a24 */ /* 0x000fe200078e0206 */
[----:B------:R-:W-:-:S04]  /*15350*/  SHF.R.S32.HI R6, RZ, 0x1f, R0 ;  /* 0x0000001fff067819 */ /* 0x000fc80000011400 */
[----:B------:R-:W-:Y:S02]  /*15360*/  SHF.R.S32.HI R0, RZ, 0x1f, R2 ;  /* 0x0000001fff007819 */ /* 0x000fe40000011402 */
[----:B------:R-:W-:-:S03]  /*15370*/  IADD3.X R5, R6, R5, R3, P0, !PT ;  /* 0x0000000506057210 */ /* 0x000fc600007fe403 */
[----:B------:R-:W-:-:S04]  /*15380*/  IMAD R0, R0, c[0x0][0x488], RZ ;  /* 0x0001220000007a24 */ /* 0x000fc800078e02ff */
[C---:B------:R-:W-:Y:S02]  /*15390*/  IMAD R0, R2.reuse, c[0x0][0x48c], R0 ;  /* 0x0001230002007a24 */ /* 0x040fe400078e0200 */
[----:B------:R-:W-:-:S05]  /*153a0*/  IMAD.WIDE.U32 R2, R2, c[0x0][0x488], R4 ;  /* 0x0001220002027a25 */ /* 0x000fca00078e0004 */
[----:B------:R-:W-:Y:S02]  /*153b0*/  IADD3 R0, R3, R0, RZ ;  /* 0x0000000003007210 */ /* 0x000fe40007ffe0ff */
[----:B------:R-:W-:-:S04]  /*153c0*/  LEA R4, P0, R2, c[0x0][0x450], 0x2 ;  /* 0x0001140002047a11 */ /* 0x000fc800078010ff */
[----:B------:R-:W-:Y:S02]  /*153d0*/  LEA.HI.X R5, R2, c[0x0][0x454], R0, 0x2, P0 ;  /* 0x0001150002057a11 */ /* 0x000fe400000f1400 */
[----:B------:R-:W-:-:S05]  /*153e0*/  MOV R0, 0xff800000 ;  /* 0xff80000000007802 */ /* 0x000fca0000000f00 */
[----:B------:R1:W-:Y:S02]  /*153f0*/  STG.E [R4.64], R0 ;  /* 0x0000000004007986 */ /* 0x0003e4000c101906 */
.L_x_573:
[----:B------:R-:W-:Y:S05]  /*15400*/  BSYNC B0 ;  /* 0x0000000000007941 */ /* 0x000fea0003800000 */
.L_x_572:
[----:B------:R-:W2:Y:S01]  /*15410*/  LDL R2, [R1+0x30] ;  /* 0x0000300001027983 */ /* 0x000ea20000100800 */
[----:B-1----:R-:W-:Y:S01]  /*15420*/  MOV R0, c[0x0][0x4e8] ;  /* 0x00013a0000007a02 */ /* 0x002fe20000000f00 */
[----:B------:R-:W-:-:S03]  /*15430*/  IMAD R6, R10, c[0x0][0x3f0], RZ ;  /* 0x0000fc000a067a24 */ /* 0x000fc600078e02ff */
[----:B------:R-:W-:Y:S01]  /*15440*/  ISETP.NE.AND P0, PT, R0, 0x1, PT ;  /* 0x000000010000780c */ /* 0x000fe20003f05270 */
[----:B------:R-:W-:Y:S02]  /*15450*/  IMAD R0, R7, c[0x0][0x3e8], RZ ;  /* 0x0000fa0007007a24 */ /* 0x000fe400078e02ff */
[----:B------:R-:W-:Y:S02]  /*15460*/  IMAD R8, R11, c[0x0][0x3f4], R6 ;  /* 0x0000fd000b087a24 */ /* 0x000fe400078e0206 */
[----:B------:R-:W-:Y:S01]  /*15470*/  IMAD R5, R12, c[0x0][0x3ec], R0 ;  /* 0x0000fb000c057a24 */ /* 0x000fe200078e0200 */
[----:B--2---:R-:W-:Y:S01]  /*15480*/  IADD3 R4, R2, R13, RZ ;  /* 0x0000000d02047210 */ /* 0x004fe20007ffe0ff */
[----:B------:R-:W-:-:S03]  /*15490*/  IMAD.WIDE.U32 R2, R12, c[0x0][0x3e8], RZ ;  /* 0x0000fa000c027a25 */ /* 0x000fc600078e00ff */
[----:B------:R-:W-:-:S03]  /*154a0*/  MOV R0, R4 ;  /* 0x0000000400007202 */ /* 0x000fc60000000f00 */
[----:B------:R-:W-:Y:S01]  /*154b0*/  @P0 IMAD.HI.U32 R7, R4, c[0x0][0x4ec], RZ ;  /* 0x00013b0004070a27 */ /* 0x000fe200078e00ff */
[----:B------:R-:W-:-:S04]  /*154c0*/  IADD3 R3, R3, R5, RZ ;  /* 0x0000000503037210 */ /* 0x000fc80007ffe0ff */
[----:B------:R-:W-:Y:S01]  /*154d0*/  @P0 SHF.R.U32.HI R0, RZ, c[0x0][0x4f0], R7 ;  /* 0x00013c00ff000a19 */ /* 0x000fe20000011607 */
[----:B------:R-:W-:Y:S01]  /*154e0*/  IMAD.WIDE.U32 R2, R11, c[0x0][0x3f0], R2 ;  /* 0x0000fc000b027a25 */ /* 0x000fe200078e0002 */
[----:B------:R-:W-:Y:S02]  /*154f0*/  ISETP.GE.AND P0, PT, R242, c[0x0][0x3c8], PT ;  /* 0x0000f200f2007a0c */ /* 0x000fe40003f06270 */
[----:B------:R-:W-:Y:S02]  /*15500*/  SHF.R.S32.HI R6, RZ, 0x1f, R0 ;  /* 0x0000001fff067819 */ /* 0x000fe40000011400 */
[----:B------:R-:W-:Y:S02]  /*15510*/  IADD3 R5, -R0, RZ, RZ ;  /* 0x000000ff00057210 */ /* 0x000fe40007ffe1ff */
[----:B------:R-:W-:Y:S01]  /*15520*/  IADD3 R3, R3, R8, RZ ;  /* 0x0000000803037210 */ /* 0x000fe20007ffe0ff */
[----:B------:R-:W-:Y:S02]  /*15530*/  IMAD R6, R6, c[0x0][0x3e0], RZ ;  /* 0x0000f80006067a24 */ /* 0x000fe400078e02ff */
[----:B------:R-:W-:-:S02]  /*15540*/  IMAD R4, R5, c[0x0][0x4e8], R4 ;  /* 0x00013a0005047a24 */ /* 0x000fc400078e0204 */
        /* <DEDUP_REMOVED lines=12> */
.L_x_618:
[----:B------:R-:W-:Y:S05]  /*15610*/  BRA.DIV ~URZ, `(.L_x_575) ;  /* 0x00005ad27f007947 */ /* 0x000fea000b800000 */
[----:B------:R3:W4:Y:S02]  /*15620*/  SHFL.IDX PT, R2, R5, RZ, 0x181f ;  /* 0x00181fff05027589 */ /* 0x00072400000e0000 */
.L_x_619:
[----:B------:R-:W5:Y:S04]  /*15630*/  LDL.LU R3, [R1+0x5c] ;  /* 0x00005c0001037983 */ /* 0x000f680000300800 */
[----:B------:R-:W1:Y:S02]  /*15640*/  S2R R7, SR_TID.X ;  /* 0x0000000000077919 */ /* 0x000e640000002100 */
[----:B-1----:R-:W-:-:S04]  /*15650*/  SHF.R.S32.HI R0, RZ, 0x1f, R7 ;  /* 0x0000001fff007819 */ /* 0x002fc80000011407 */
[----:B------:R-:W-:Y:S01]  /*15660*/  LEA.HI R0, R0, R7, RZ, 0x3 ;  /* 0x0000000700007211 */ /* 0x000fe200078f18ff */
[----:B------:R-:W-:-:S03]  /*15670*/  IMAD.MOV.U32 R7, RZ, RZ, c[0x0][0x4e8] ;  /* 0x00013a00ff077624 */ /* 0x000fc600078e00ff */
[----:B------:R-:W-:Y:S01]  /*15680*/  SHF.R.S32.HI R0, RZ, 0x3, R0 ;  /* 0x00000003ff007819 */ /* 0x000fe20000011400 */
[----:B------:R-:W-:Y:S01]  /*15690*/  IMAD R7, R7, c[0x0][0x388], RZ ;  /* 0x0000e20007077a24 */ /* 0x000fe200078e02ff */
[----:B------:R-:W-:-:S03]  /*156a0*/  SHF.R.S32.HI R8, RZ, 0x1f, R242 ;  /* 0x0000001fff087819 */ /* 0x000fc600000114f2 */
[----:B-----5:R-:W-:-:S05]  /*156b0*/  IMAD.IADD R0, R0, 0x1, R3 ;  /* 0x0000000100007824 */ /* 0x020fca00078e0203 */
[----:B------:R-:W-:-:S13]  /*156c0*/  ISETP.GE.OR P2, PT, R0, R7, P0 ;  /* 0x000000070000720c */ /* 0x000fda0000746670 */
[----:B----4-:R-:W-:-:S04]  /*156d0*/  @!P2 LEA R2, P1, R242, R2, 0x1 ;  /* 0x00000002f202a211 */ /* 0x010fc800078208ff */
[----:B--2---:R-:W-:-:S05]  /*156e0*/  @!P2 LEA.HI.X R3, R242, R6, R8, 0x1, P1 ;  /* 0x00000006f203a211 */ /* 0x004fca00008f0c08 */
[----:B------:R1:W-:Y:S01]  /*156f0*/  @!P2 ST.E.128 [R2.64], RZ ;  /* 0x000000ff0200a985 */ /* 0x0003e2000c101d06 */
[----:B------:R-:W-:Y:S05]  /*15700*/  BRA.DIV ~URZ, `(.L_x_576) ;  /* 0x00005a527f007947 */ /* 0x000fea000b800000 */
[----:B------:R2:W4:Y:S04]  /*15710*/  SHFL.IDX PT, R6, R4, 0x1, 0x181f ;  /* 0x00381f0004067f89 */ /* 0x00052800000e0000 */
[----:B-1----:R2:W1:Y:S02]  /*15720*/  SHFL.IDX PT, R2, R5, 0x1, 0x181f ;  /* 0x00381f0005027f89 */ /* 0x00246400000e0000 */
.L_x_620:
[----:B------:R-:W-:Y:S02]  /*15730*/  IADD3 R3, R0, 0x10, RZ ;  /* 0x0000001000037810 */ /* 0x000fe40007ffe0ff */
[----:B------:R-:W-:Y:S02]  /*15740*/  SHF.R.S32.HI R8, RZ, 0x1f, R242 ;  /* 0x0000001fff087819 */ /* 0x000fe400000114f2 */
[----:B------:R-:W-:-:S13]  /*15750*/  ISETP.GE.OR P2, PT, R3, R7, P0 ;  /* 0x000000070300720c */ /* 0x000fda0000746670 */
[----:B-1----:R-:W-:-:S04]  /*15760*/  @!P2 LEA R2, P1, R242, R2, 0x1 ;  /* 0x00000002f202a211 */ /* 0x002fc800078208ff */
[----:B----4-:R-:W-:-:S05]  /*15770*/  @!P2 LEA.HI.X R3, R242, R6, R8, 0x1, P1 ;  /* 0x00000006f203a211 */ /* 0x010fca00008f0c08 */
[----:B------:R1:W-:Y:S01]  /*15780*/  @!P2 ST.E.128 [R2.64], RZ ;  /* 0x000000ff0200a985 */ /* 0x0003e2000c101d06 */
[----:B------:R-:W-:Y:S05]  /*15790*/  BRA.DIV ~URZ, `(.L_x_577) ;  /* 0x00005a927f007947 */ /* 0x000fea000b800000 */
[----:B------:R4:W1:Y:S02]  /*157a0*/  SHFL.IDX PT, R6, R4, 0x2, 0x181f ;  /* 0x00581f0004067f89 */ /* 0x00086400000e0000 */
.L_x_621:
[----:B------:R-:W-:Y:S05]  /*157b0*/  BRA.DIV ~URZ, `(.L_x_578) ;  /* 0x00005ae27f007947 */ /* 0x000fea000b800000 */
[----:B-1----:R1:W2:Y:S02]  /*157c0*/  SHFL.IDX PT, R2, R5, 0x2, 0x181f ;  /* 0x00581f0005027f89 */ /* 0x0022a400000e0000 */
.L_x_622:
[----:B------:R-:W-:Y:S02]  /*157d0*/  IADD3 R3, R0, 0x20, RZ ;  /* 0x0000002000037810 */ /* 0x000fe40007ffe0ff */
[----:B------:R-:W-:Y:S02]  /*157e0*/  SHF.R.S32.HI R8, RZ, 0x1f, R242 ;  /* 0x0000001fff087819 */ /* 0x000fe400000114f2 */
[----:B------:R-:W-:-:S13]  /*157f0*/  ISETP.GE.OR P2, PT, R3, R7, P0 ;  /* 0x000000070300720c */ /* 0x000fda0000746670 */
[----:B--2---:R-:W-:-:S04]  /*15800*/  @!P2 LEA R2, P1, R242, R2, 0x1 ;  /* 0x00000002f202a211 */ /* 0x004fc800078208ff */
[----:B------:R-:W-:-:S05]  /*15810*/  @!P2 LEA.HI.X R3, R242, R6, R8, 0x1, P1 ;  /* 0x00000006f203a211 */ /* 0x000fca00008f0c08 */
[----:B------:R2:W-:Y:S01]  /*15820*/  @!P2 ST.E.128 [R2.64], RZ ;  /* 0x000000ff0200a985 */ /* 0x0005e2000c101d06 */
[----:B------:R-:W-:Y:S05]  /*15830*/  BRA.DIV ~URZ, `(.L_x_579) ;  /* 0x00005ad27f007947 */ /* 0x000fea000b800000 */
[----:B------:R1:W2:Y:S04]  /*15840*/  SHFL.IDX PT, R6, R4, 0x3, 0x181f ;  /* 0x00781f0004067f89 */ /* 0x0002a800000e0000 */
[----:B--2---:R1:W2:Y:S02]  /*15850*/  SHFL.IDX PT, R2, R5, 0x3, 0x181f ;  /* 0x00781f0005027f89 */ /* 0x0042a400000e0000 */
.L_x_623:
[----:B------:R-:W-:Y:S02]  /*15860*/  IADD3 R3, R0, 0x30, RZ ;  /* 0x0000003000037810 */ /* 0x000fe40007ffe0ff */
[----:B------:R-:W-:Y:S02]  /*15870*/  SHF.R.S32.HI R8, RZ, 0x1f, R242 ;  /* 0x0000001fff087819 */ /* 0x000fe400000114f2 */
[----:B------:R-:W-:-:S13]  /*15880*/  ISETP.GE.OR P2, PT, R3, R7, P0 ;  /* 0x000000070300720c */ /* 0x000fda0000746670 */
[----:B--2---:R-:W-:-:S04]  /*15890*/  @!P2 LEA R2, P1, R242, R2, 0x1 ;  /* 0x00000002f202a211 */ /* 0x004fc800078208ff */
[----:B------:R-:W-:-:S05]  /*158a0*/  @!P2 LEA.HI.X R3, R242, R6, R8, 0x1, P1 ;  /* 0x00000006f203a211 */ /* 0x000fca00008f0c08 */
[----:B------:R2:W-:Y:S01]  /*158b0*/  @!P2 ST.E.128 [R2.64], RZ ;  /* 0x000000ff0200a985 */ /* 0x0005e2000c101d06 */
[----:B------:R-:W-:Y:S05]  /*158c0*/  BRA.DIV ~URZ, `(.L_x_580) ;  /* 0x00005b127f007947 */ /* 0x000fea000b800000 */
[----:B------:R1:W2:Y:S02]  /*158d0*/  SHFL.IDX PT, R6, R4, 0x4, 0x181f ;  /* 0x00981f0004067f89 */ /* 0x0002a400000e0000 */
.L_x_624:
[----:B------:R-:W-:Y:S05]  /*158e0*/  BRA.DIV ~URZ, `(.L_x_581) ;  /* 0x00005b627f007947 */ /* 0x000fea000b800000 */
[----:B--2---:R2:W1:Y:S02]  /*158f0*/  SHFL.IDX PT, R2, R5, 0x4, 0x181f ;  /* 0x00981f0005027f89 */ /* 0x00446400000e0000 */
.L_x_625:
[----:B------:R-:W-:Y:S02]  /*15900*/  IADD3 R3, R0, 0x40, RZ ;  /* 0x0000004000037810 */ /* 0x000fe40007ffe0ff */
[----:B------:R-:W-:Y:S02]  /*15910*/  SHF.R.S32.HI R8, RZ, 0x1f, R242 ;  /* 0x0000001fff087819 */ /* 0x000fe400000114f2 */
[----:B------:R-:W-:-:S13]  /*15920*/  ISETP.GE.OR P2, PT, R3, R7, P0 ;  /* 0x000000070300720c */ /* 0x000fda0000746670 */
[----:B-1----:R-:W-:-:S04]  /*15930*/  @!P2 LEA R2, P1, R242, R2, 0x1 ;  /* 0x00000002f202a211 */ /* 0x002fc800078208ff */
[----:B------:R-:W-:-:S05]  /*15940*/  @!P2 LEA.HI.X R3, R242, R6, R8, 0x1, P1 ;  /* 0x00000006f203a211 */ /* 0x000fca00008f0c08 */
[----:B------:R1:W-:Y:S01]  /*15950*/  @!P2 ST.E.128 [R2.64], RZ ;  /* 0x000000ff0200a985 */ /* 0x0003e2000c101d06 */
[----:B------:R-:W-:Y:S05]  /*15960*/  BRA.DIV ~URZ, `(.L_x_582) ;  /* 0x00005b527f007947 */ /* 0x000fea000b800000 */
[----:B------:R1:W2:Y:S04]  /*15970*/  SHFL.IDX PT, R6, R4, 0x5, 0x181f ;  /* 0x00b81f0004067f89 */ /* 0x0002a800000e0000 */
[----:B-1----:R1:W3:Y:S02]  /*15980*/  SHFL.IDX PT, R2, R5, 0x5, 0x181f ;  /* 0x00b81f0005027f89 */ /* 0x0022e400000e0000 */
.L_x_626:
[----:B------:R-:W-:Y:S02]  /*15990*/  IADD3 R3, R0, 0x50, RZ ;  /* 0x0000005000037810 */ /* 0x000fe40007ffe0ff */
[----:B------:R-:W-:Y:S02]  /*159a0*/  SHF.R.S32.HI R8, RZ, 0x1f, R242 ;  /* 0x0000001fff087819 */ /* 0x000fe400000114f2 */
[----:B------:R-:W-:-:S13]  /*159b0*/  ISETP.GE.OR P2, PT, R3, R7, P0 ;  /* 0x000000070300720c */ /* 0x000fda0000746670 */
[----:B---3--:R-:W-:-:S04]  /*159c0*/  @!P2 LEA R2, P1, R242, R2, 0x1 ;  /* 0x00000002f202a211 */ /* 0x008fc800078208ff */
[----:B--2---:R-:W-:-:S05]  /*159d0*/  @!P2 LEA.HI.X R3, R242, R6, R8, 0x1, P1 ;  /* 0x00000006f203a211 */ /* 0x004fca00008f0c08 */
[----:B------:R2:W-:Y:S01]  /*159e0*/  @!P2 ST.E.128 [R2.64], RZ ;  /* 0x000000ff0200a985 */ /* 0x0005e2000c101d06 */
[----:B------:R-:W-:Y:S05]  /*159f0*/  BRA.DIV ~URZ, `(.L_x_583) ;  /* 0x00005b927f007947 */ /* 0x000fea000b800000 */
[----:B------:R3:W1:Y:S02]  /*15a00*/  SHFL.IDX PT, R6, R4, 0x6, 0x181f ;  /* 0x00d81f0004067f89 */ /* 0x00066400000e0000 */
.L_x_627:
[----:B------:R-:W-:Y:S05]  /*15a10*/  BRA.DIV ~URZ, `(.L_x_584) ;  /* 0x00005be27f007947 */ /* 0x000fea000b800000 */
[----:B--2---:R2:W3:Y:S02]  /*15a20*/  SHFL.IDX PT, R2, R5, 0x6, 0x181f ;  /* 0x00d81f0005027f89 */ /* 0x0044e400000e0000 */
.L_x_628:
[----:B------:R-:W-:Y:S02]  /*15a30*/  IADD3 R3, R0, 0x60, RZ ;  /* 0x0000006000037810 */ /* 0x000fe40007ffe0ff */
[----:B------:R-:W-:Y:S02]  /*15a40*/  SHF.R.S32.HI R8, RZ, 0x1f, R242 ;  /* 0x0000001fff087819 */ /* 0x000fe400000114f2 */
[----:B------:R-:W-:-:S13]  /*15a50*/  ISETP.GE.OR P2, PT, R3, R7, P0 ;  /* 0x000000070300720c */ /* 0x000fda0000746670 */
[----:B---3--:R-:W-:-:S04]  /*15a60*/  @!P2 LEA R2, P1, R242, R2, 0x1 ;  /* 0x00000002f202a211 */ /* 0x008fc800078208ff */
[----:B-1----:R-:W-:-:S05]  /*15a70*/  @!P2 LEA.HI.X R3, R242, R6, R8, 0x1, P1 ;  /* 0x00000006f203a211 */ /* 0x002fca00008f0c08 */
[----:B------:R1:W-:Y:S01]  /*15a80*/  @!P2 ST.E.128 [R2.64], RZ ;  /* 0x000000ff0200a985 */ /* 0x0003e2000c101d06 */
[----:B------:R-:W-:Y:S05]  /*15a90*/  BRA.DIV ~URZ, `(.L_x_585) ;  /* 0x00005bd27f007947 */ /* 0x000fea000b800000 */
[----:B----4-:R-:W3:Y:S04]  /*15aa0*/  SHFL.IDX PT, R4, R4, 0x7, 0x181f ;  /* 0x00f81f0004047f89 */ /* 0x010ee800000e0000 */
[----:B-1----:R1:W4:Y:S02]  /*15ab0*/  SHFL.IDX PT, R2, R5, 0x7, 0x181f ;  /* 0x00f81f0005027f89 */ /* 0x00232400000e0000 */
.L_x_629:
[----:B------:R-:W-:Y:S02]  /*15ac0*/  IADD3 R0, R0, 0x70, RZ ;  /* 0x0000007000007810 */ /* 0x000fe40007ffe0ff */
[----:B-12---:R-:W-:Y:S02]  /*15ad0*/  SHF.R.S32.HI R5, RZ, 0x1f, R242 ;  /* 0x0000001fff057819 */ /* 0x006fe400000114f2 */
[----:B------:R-:W-:-:S13]  /*15ae0*/  ISETP.GE.OR P1, PT, R0, R7, P0 ;  /* 0x000000070000720c */ /* 0x000fda0000726670 */
[----:B----4-:R-:W-:-:S04]  /*15af0*/  @!P1 LEA R2, P0, R242, R2, 0x1 ;  /* 0x00000002f2029211 */ /* 0x010fc800078008ff */
[----:B---3--:R-:W-:-:S05]  /*15b00*/  @!P1 LEA.HI.X R3, R242, R4, R5, 0x1, P0 ;  /* 0x00000004f2039211 */ /* 0x008fca00000f0c05 */
[----:B------:R1:W-:Y:S04]  /*15b10*/  @!P1 ST.E.128 [R2.64], RZ ;  /* 0x000000ff02009985 */ /* 0x0003e8000c101d06 */
.L_x_571:
[----:B------:R-:W-:Y:S05]  /*15b20*/  BSYNC B1 ;  /* 0x0000000000017941 */ /* 0x000fea0003800000 */
.L_x_568:
[----:B---3--:R-:W3:Y:S02]  /*15b30*/  LDL R0, [R1+0x98] ;  /* 0x0000980001007983 */ /* 0x008ee40000100800 */
[----:B---3--:R-:W-:-:S13]  /*15b40*/  ISETP.NE.AND P0, PT, R0, RZ, PT ;  /* 0x000000ff0000720c */ /* 0x008fda0003f05270 */
[----:B------:R-:W-:Y:S01]  /*15b50*/  @P0 WARPSYNC 0xffffffff ;  /* 0xffffffff00000948 */ /* 0x000fe20003800000 */
[----:B------:R-:W-:Y:S06]  /*15b60*/  @P0 BAR.SYNC.DEFER_BLOCKING 0x5, 0x80 ;  /* 0x0142000000000b1d */ /* 0x000fec0000010000 */
[----:B------:R-:W3:Y:S04]  /*15b70*/  @P0 LDS R0, [0xb100] ;  /* 0x00b10000ff000984 */ /* 0x000ee80000000800 */
[----:B---3--:R3:W-:Y:S04]  /*15b80*/  @P0 STL [R1+0x70], R0 ;  /* 0x0000700001000387 */ /* 0x0087e80000100800 */
[----:B------:R-:W-:Y:S06]  /*15b90*/  @P0 BAR.ARV 0x4, 0x80 ;  /* 0x0102000000000b1d */ /* 0x000fec0000002000 */
[----:B------:R-:W-:Y:S05]  /*15ba0*/  @P0 BRA `(.L_x_586) ;  /* 0x0000007000000947 */ /* 0x000fea0003800000 */
[----:B------:R-:W-:Y:S05]  /*15bb0*/  BRA.DIV ~URZ, `(.L_x_587) ;  /* 0x00005b827f007947 */ /* 0x000fea000b800000 */
[----:B---3--:R3:W4:Y:S02]  /*15bc0*/  SHFL.IDX PT, R0, R47, RZ, 0x1f ;  /* 0x00001fff2f007589 */ /* 0x00872400000e0000 */
.L_x_630:
[----:B------:R-:W-:Y:S01]  /*15bd0*/  WARPSYNC 0xffffffff ;  /* 0xffffffff00007948 */ /* 0x000fe20003800000 */
[----:B------:R-:W-:Y:S06]  /*15be0*/  BAR.SYNC.DEFER_BLOCKING 0x4, 0x80 ;  /* 0x0102000000007b1d */ /* 0x000fec0000010000 */
[----:B----4-:R4:W-:Y:S04]  /*15bf0*/  STL [R1+0x70], R0 ;  /* 0x0000700001007387 */ /* 0x0109e80000100800 */
[----:B------:R4:W-:Y:S04]  /*15c00*/  @!P6 STS [0xb100], R47 ;  /* 0x00b1002fff00e388 */ /* 0x0009e80000000800 */
[----:B------:R-:W-:Y:S06]  /*15c10*/  BAR.ARV 0x5, 0x80 ;  /* 0x0142000000007b1d */ /* 0x000fec0000002000 */
.L_x_586:
[----:B---34-:R-:W3:Y:S02]  /*15c20*/  LDL R0, [R1+0x70] ;  /* 0x0000700001007983 */ /* 0x018ee40000100800 */
[----:B---3--:R-:W-:-:S13]  /*15c30*/  ISETP.GE.AND P0, PT, R0, c[0x0][0x538], PT ;  /* 0x00014e0000007a0c */ /* 0x008fda0003f06270 */
[----:B-12---:R-:W-:Y:S01]  /*15c40*/  @P0 CALL.REL.NOINC `(.L_x_588) ;  /* 0x0000001000000944 */ /* 0x006fe20003c00000 */
[----:B------:R-:W-:Y:S05]  /*15c50*/  BRA `(.L_x_589) ;  /* 0xfffead2000007947 */ /* 0x000fea000383ffff */
.L_x_588:
[----:B------:R-:W-:Y:S05]  /*15c60*/  EXIT ;  /* 0x000000000000794d */ /* 0x000fea0003800000 */
.L_x_512:
[----:B------:R-:W-:Y:S01]  /*15c70*/  IMAD.MOV.U32 R88, RZ, RZ, R4 ;  /* 0x000000ffff587224 */ /* 0x000fe200078e0004 */
[----:B------:R-:W-:Y:S01]  /*15c80*/  MOV R58, RZ ;  /* 0x000000ff003a7202 */ /* 0x000fe20000000f00 */
[----:B------:R-:W-:Y:S01]  /*15c90*/  IMAD.MOV.U32 R3, RZ, RZ, 0x181f ;  /* 0x0000181fff037424 */ /* 0x000fe200078e00ff */
[----:B------:R-:W-:Y:S02]  /*15ca0*/  MOV R2, 0x15cc0 ;  /* 0x00015cc000027802 */ /* 0x000fe40000000f00 */
[----:B-----5:R-:W-:Y:S05]  /*15cb0*/  CALL.REL.NOINC `($__internal_1_$__cuda_sm70_shflsync_idx_p) ;  /* 0x00005b5000007944 */ /* 0x020fea0003c00000 */
[----:B------:R-:W-:Y:S01]  /*15cc0*/  MOV R6, R58 ;  /* 0x0000003a00067202 */ /* 0x000fe20000000f00 */
[----:B-1---5:R-:W-:Y:S05]  /*15cd0*/  BRA `(.L_x_590) ;  /* 0xfffeb69000007947 */ /* 0x022fea000383ffff */
.L_x_513:
[----:B------:R-:W-:Y:S01]  /*15ce0*/  IMAD.MOV.U32 R88, RZ, RZ, R5 ;  /* 0x000000ffff587224 */ /* 0x000fe200078e0005 */
[----:B------:R-:W-:Y:S01]  /*15cf0*/  MOV R58, RZ ;  /* 0x000000ff003a7202 */ /* 0x000fe20000000f00 */
[----:B------:R-:W-:Y:S01]  /*15d00*/  IMAD.MOV.U32 R3, RZ, RZ, 0x181f ;  /* 0x0000181fff037424 */ /* 0x000fe200078e00ff */
[----:B------:R-:W-:Y:S02]  /*15d10*/  MOV R2, 0x15d30 ;  /* 0x00015d3000027802 */ /* 0x000fe40000000f00 */
[----:B-12--5:R-:W-:Y:S05]  /*15d20*/  CALL.REL.NOINC `($__internal_1_$__cuda_sm70_shflsync_idx_p) ;  /* 0x00005ae000007944 */ /* 0x026fea0003c00000 */
[----:B------:R-:W-:Y:S01]  /*15d30*/  MOV R2, R58 ;  /* 0x0000003a00027202 */ /* 0x000fe20000000f00 */
[----:B-1---5:R-:W-:Y:S05]  /*15d40*/  BRA `(.L_x_591) ;  /* 0xfffeb64000007947 */ /* 0x022fea000383ffff */
.L_x_516:
[----:B------:R-:W-:Y:S01]  /*15d50*/  IMAD.MOV.U32 R88, RZ, RZ, R4 ;  /* 0x000000ffff587224 */ /* 0x000fe200078e0004 */
[----:B------:R-:W-:Y:S01]  /*15d60*/  MOV R58, 0x1 ;  /* 0x00000001003a7802 */ /* 0x000fe20000000f00 */
[----:B-1----:R-:W-:Y:S01]  /*15d70*/  IMAD.MOV.U32 R3, RZ, RZ, 0x181f ;  /* 0x0000181fff037424 */ /* 0x002fe200078e00ff */
[----:B----4-:R-:W-:-:S02]  /*15d80*/  MOV R2, 0x15da0 ;  /* 0x00015da000027802 */ /* 0x010fc40000000f00 */
[----:B--2--5:R-:W-:Y:S05]  /*15d90*/  CALL.REL.NOINC `($__internal_1_$__cuda_sm70_shflsync_idx_p) ;  /* 0x00005a7000007944 */ /* 0x024fea0003c00000 */
[----:B------:R-:W-:Y:S01]  /*15da0*/  IMAD.MOV.U32 R6, RZ, RZ, R58 ;  /* 0x000000ffff067224 */ /* 0x000fe200078e003a */
[----:B------:R-:W-:Y:S01]  /*15db0*/  MOV R58, 0x1 ;  /* 0x00000001003a7802 */ /* 0x000fe20000000f00 */
[----:B------:R-:W-:Y:S01]  /*15dc0*/  IMAD.MOV.U32 R88, RZ, RZ, R5 ;  /* 0x000000ffff587224 */ /* 0x000fe200078e0005 */
[----:B------:R-:W-:-:S02]  /*15dd0*/  MOV R3, 0x181f ;  /* 0x0000181f00037802 */ /* 0x000fc40000000f00 */
[----:B------:R-:W-:Y:S02]  /*15de0*/  MOV R2, 0x15e00 ;  /* 0x00015e0000027802 */ /* 0x000fe40000000f00 */
[----:B-1---5:R-:W-:Y:S05]  /*15df0*/  CALL.REL.NOINC `($__internal_1_$__cuda_sm70_shflsync_idx_p) ;  /* 0x00005a1000007944 */ /* 0x022fea0003c00000 */
[----:B------:R-:W-:Y:S01]  /*15e00*/  MOV R2, R58 ;  /* 0x0000003a00027202 */ /* 0x000fe20000000f00 */
[----:B-1---5:R-:W-:Y:S05]  /*15e10*/  BRA `(.L_x_592) ;  /* 0xfffeb6d000007947 */ /* 0x022fea000383ffff */
.L_x_519:
[----:B------:R-:W-:Y:S01]  /*15e20*/  IMAD.MOV.U32 R88, RZ, RZ, R4 ;  /* 0x000000ffff587224 */ /* 0x000fe200078e0004 */
[----:B------:R-:W-:Y:S01]  /*15e30*/  MOV R58, 0x2 ;  /* 0x00000002003a7802 */ /* 0x000fe20000000f00 */
[----:B-1----:R-:W-:Y:S01]  /*15e40*/  IMAD.MOV.U32 R3, RZ, RZ, 0x181f ;  /* 0x0000181fff037424 */ /* 0x002fe200078e00ff */
[----:B------:R-:W-:Y:S02]  /*15e50*/  MOV R2, 0x15e70 ;  /* 0x00015e7000027802 */ /* 0x000fe40000000f00 */
[----:B--23-5:R-:W-:Y:S05]  /*15e60*/  CALL.REL.NOINC `($__internal_1_$__cuda_sm70_shflsync_idx_p) ;  /* 0x000059a000007944 */ /* 0x02cfea0003c00000 */
[----:B------:R-:W-:Y:S01]  /*15e70*/  MOV R6, R58 ;  /* 0x0000003a00067202 */ /* 0x000fe20000000f00 */
[----:B-1---5:R-:W-:Y:S05]  /*15e80*/  BRA `(.L_x_593) ;  /* 0xfffeb74000007947 */ /* 0x022fea000383ffff */
.L_x_520:
[----:B------:R-:W-:Y:S01]  /*15e90*/  IMAD.MOV.U32 R88, RZ, RZ, R5 ;  /* 0x000000ffff587224 */ /* 0x000fe200078e0005 */
[----:B------:R-:W-:Y:S01]  /*15ea0*/  MOV R58, 0x2 ;  /* 0x00000002003a7802 */ /* 0x000fe20000000f00 */
[----:B-1----:R-:W-:Y:S01]  /*15eb0*/  IMAD.MOV.U32 R3, RZ, RZ, 0x181f ;  /* 0x0000181fff037424 */ /* 0x002fe200078e00ff */
[----:B------:R-:W-:Y:S02]  /*15ec0*/  MOV R2, 0x15ee0 ;  /* 0x00015ee000027802 */ /* 0x000fe40000000f00 */
[----:B--2345:R-:W-:Y:S05]  /*15ed0*/  CALL.REL.NOINC `($__internal_1_$__cuda_sm70_shflsync_idx_p) ;  /* 0x0000593000007944 */ /* 0x03cfea0003c00000 */
[----:B------:R-:W-:Y:S01]  /*15ee0*/  MOV R2, R58 ;  /* 0x0000003a00027202 */ /* 0x000fe20000000f00 */
[----:B-1---5:R-:W-:Y:S05]  /*15ef0*/  BRA `(.L_x_594) ;  /* 0xfffeb6f000007947 */ /* 0x022fea000383ffff */
.L_x_523:
[----:B------:R-:W-:Y:S01]  /*15f00*/  IMAD.MOV.U32 R88, RZ, RZ, R4 ;  /* 0x000000ffff587224 */ /* 0x000fe200078e0004 */
[----:B------:R-:W-:Y:S01]  /*15f10*/  MOV R58, 0x3 ;  /* 0x00000003003a7802 */ /* 0x000fe20000000f00 */
[----:B--2---:R-:W-:Y:S01]  /*15f20*/  IMAD.MOV.U32 R3, RZ, RZ, 0x181f ;  /* 0x0000181fff037424 */ /* 0x004fe200078e00ff */
[----:B------:R-:W-:-:S02]  /*15f30*/  MOV R2, 0x15f50 ;  /* 0x00015f5000027802 */ /* 0x000fc40000000f00 */
[----:B-1-345:R-:W-:Y:S05]  /*15f40*/  CALL.REL.NOINC `($__internal_1_$__cuda_sm70_shflsync_idx_p) ;  /* 0x000058c000007944 */ /* 0x03afea0003c00000 */
        /* <DEDUP_REMOVED lines=8> */
.L_x_526:
[----:B------:R-:W-:Y:S01]  /*15fd0*/  IMAD.MOV.U32 R88, RZ, RZ, R4 ;  /* 0x000000ffff587224 */ /* 0x000fe200078e0004 */
[----:B------:R-:W-:Y:S01]  /*15fe0*/  MOV R58, 0x4 ;  /* 0x00000004003a7802 */ /* 0x000fe20000000f00 */
[----:B-1----:R-:W-:Y:S01]  /*15ff0*/  IMAD.MOV.U32 R3, RZ, RZ, 0x181f ;  /* 0x0000181fff037424 */ /* 0x002fe200078e00ff */
[----:B--2---:R-:W-:Y:S02]  /*16000*/  MOV R2, 0x16020 ;  /* 0x0001602000027802 */ /* 0x004fe40000000f00 */
[----:B---345:R-:W-:Y:S05]  /*16010*/  CALL.REL.NOINC `($__internal_1_$__cuda_sm70_shflsync_idx_p) ;  /* 0x000057f000007944 */ /* 0x038fea0003c00000 */
[----:B------:R-:W-:Y:S01]  /*16020*/  MOV R6, R58 ;  /* 0x0000003a00067202 */ /* 0x000fe20000000f00 */
[----:B-1---5:R-:W-:Y:S05]  /*16030*/  BRA `(.L_x_596) ;  /* 0xfffeb78000007947 */ /* 0x022fea000383ffff */
.L_x_527:
[----:B------:R-:W-:Y:S01]  /*16040*/  IMAD.MOV.U32 R88, RZ, RZ, R5 ;  /* 0x000000ffff587224 */ /* 0x000fe200078e0005 */
[----:B------:R-:W-:Y:S01]  /*16050*/  MOV R58, 0x4 ;  /* 0x00000004003a7802 */ /* 0x000fe20000000f00 */
[----:B------:R-:W-:Y:S01]  /*16060*/  IMAD.MOV.U32 R3, RZ, RZ, 0x181f ;  /* 0x0000181fff037424 */ /* 0x000fe200078e00ff */
[----:B--2---:R-:W-:Y:S02]  /*16070*/  MOV R2, 0x16090 ;  /* 0x0001609000027802 */ /* 0x004fe40000000f00 */
[----:B-1-345:R-:W-:Y:S05]  /*16080*/  CALL.REL.NOINC `($__internal_1_$__cuda_sm70_shflsync_idx_p) ;  /* 0x0000578000007944 */ /* 0x03afea0003c00000 */
[----:B------:R-:W-:Y:S01]  /*16090*/  MOV R2, R58 ;  /* 0x0000003a00027202 */ /* 0x000fe20000000f00 */
[----:B-1---5:R-:W-:Y:S05]  /*160a0*/  BRA `(.L_x_597) ;  /* 0xfffeb73000007947 */ /* 0x022fea000383ffff */
.L_x_530:
[----:B------:R-:W-:Y:S01]  /*160b0*/  IMAD.MOV.U32 R88, RZ, RZ, R4 ;  /* 0x000000ffff587224 */ /* 0x000fe200078e0004 */
[----:B------:R-:W-:Y:S01]  /*160c0*/  MOV R58, 0x5 ;  /* 0x00000005003a7802 */ /* 0x000fe20000000f00 */
[----:B-1----:R-:W-:Y:S01]  /*160d0*/  IMAD.MOV.U32 R3, RZ, RZ, 0x181f ;  /* 0x0000181fff037424 */ /* 0x002fe200078e00ff */
[----:B------:R-:W-:-:S02]  /*160e0*/  MOV R2, 0x16100 ;  /* 0x0001610000027802 */ /* 0x000fc40000000f00 */
[----:B--2345:R-:W-:Y:S05]  /*160f0*/  CALL.REL.NOINC `($__internal_1_$__cuda_sm70_shflsync_idx_p) ;  /* 0x0000571000007944 */ /* 0x03cfea0003c00000 */
        /* <DEDUP_REMOVED lines=8> */
.L_x_533:
[----:B------:R-:W-:Y:S01]  /*16180*/  IMAD.MOV.U32 R88, RZ, RZ, R4 ;  /* 0x000000ffff587224 */ /* 0x000fe200078e0004 */
[----:B------:R-:W-:Y:S01]  /*16190*/  MOV R58, 0x6 ;  /* 0x00000006003a7802 */ /* 0x000fe20000000f00 */
[----:B-1----:R-:W-:Y:S01]  /*161a0*/  IMAD.MOV.U32 R3, RZ, RZ, 0x181f ;  /* 0x0000181fff037424 */ /* 0x002fe200078e00ff */
[----:B------:R-:W-:Y:S02]  /*161b0*/  MOV R2, 0x161d0 ;  /* 0x000161d000027802 */ /* 0x000fe40000000f00 */
[----:B--2345:R-:W-:Y:S05]  /*161c0*/  CALL.REL.NOINC `($__internal_1_$__cuda_sm70_shflsync_idx_p) ;  /* 0x0000564000007944 */ /* 0x03cfea0003c00000 */
[----:B------:R-:W-:Y:S01]  /*161d0*/  MOV R6, R58 ;  /* 0x0000003a00067202 */ /* 0x000fe20000000f00 */
[----:B-1---5:R-:W-:Y:S05]  /*161e0*/  BRA `(.L_x_599) ;  /* 0xfffeb7c000007947 */ /* 0x022fea000383ffff */
.L_x_534:
[----:B------:R-:W-:Y:S01]  /*161f0*/  IMAD.MOV.U32 R88, RZ, RZ, R5 ;  /* 0x000000ffff587224 */ /* 0x000fe200078e0005 */
[----:B------:R-:W-:Y:S01]  /*16200*/  MOV R58, 0x6 ;  /* 0x00000006003a7802 */ /* 0x000fe20000000f00 */
[----:B-1----:R-:W-:Y:S01]  /*16210*/  IMAD.MOV.U32 R3, RZ, RZ, 0x181f ;  /* 0x0000181fff037424 */ /* 0x002fe200078e00ff */
[----:B------:R-:W-:Y:S02]  /*16220*/  MOV R2, 0x16240 ;  /* 0x0001624000027802 */ /* 0x000fe40000000f00 */
[----:B--2345:R-:W-:Y:S05]  /*16230*/  CALL.REL.NOINC `($__internal_1_$__cuda_sm70_shflsync_idx_p) ;  /* 0x000055d000007944 */ /* 0x03cfea0003c00000 */
[----:B------:R-:W-:Y:S01]  /*16240*/  MOV R2, R58 ;  /* 0x0000003a00027202 */ /* 0x000fe20000000f00 */
[----:B-1---5:R-:W-:Y:S05]  /*16250*/  BRA `(.L_x_600) ;  /* 0xfffeb77000007947 */ /* 0x022fea000383ffff */
.L_x_537:
        /* <DEDUP_REMOVED lines=13> */
.L_x_540:
[----:B------:R-:W-:Y:S01]  /*16330*/  IMAD.MOV.U32 R88, RZ, RZ, R0 ;  /* 0x000000ffff587224 */ /* 0x000fe200078e0000 */
[----:B------:R-:W-:Y:S01]  /*16340*/  MOV R58, RZ ;  /* 0x000000ff003a7202 */ /* 0x000fe20000000f00 */
[----:B------:R-:W-:Y:S01]  /*16350*/  IMAD.MOV.U32 R3, RZ, RZ, 0x181f ;  /* 0x0000181fff037424 */ /* 0x000fe200078e00ff */
[----:B------:R-:W-:Y:S02]  /*16360*/  MOV R2, 0x16380 ;  /* 0x0001638000027802 */ /* 0x000fe40000000f00 */
[----:B-1----:R-:W-:Y:S05]  /*16370*/  CALL.REL.NOINC `($__internal_1_$__cuda_sm70_shflsync_idx_p) ;  /* 0x0000549000007944 */ /* 0x002fea0003c00000 */
[----:B------:R-:W-:Y:S01]  /*16380*/  MOV R5, R58 ;  /* 0x0000003a00057202 */ /* 0x000fe20000000f00 */
[----:B-1---5:R-:W-:Y:S05]  /*16390*/  BRA `(.L_x_602) ;  /* 0xfffedc0000007947 */ /* 0x022fea000383ffff */
.L_x_541:
[----:B------:R-:W-:Y:S01]  /*163a0*/  IMAD.MOV.U32 R88, RZ, RZ, R4 ;  /* 0x000000ffff587224 */ /* 0x000fe200078e0004 */
[----:B------:R-:W-:Y:S01]  /*163b0*/  MOV R58, RZ ;  /* 0x000000ff003a7202 */ /* 0x000fe20000000f00 */
[----:B------:R-:W-:Y:S01]  /*163c0*/  IMAD.MOV.U32 R3, RZ, RZ, 0x181f ;  /* 0x0000181fff037424 */ /* 0x000fe200078e00ff */
[----:B------:R-:W-:Y:S02]  /*163d0*/  MOV R2, 0x163f0 ;  /* 0x000163f000027802 */ /* 0x000fe40000000f00 */
[----:B-123--:R-:W-:Y:S05]  /*163e0*/  CALL.REL.NOINC `($__internal_1_$__cuda_sm70_shflsync_idx_p) ;  /* 0x0000542000007944 */ /* 0x00efea0003c00000 */
[----:B------:R-:W-:Y:S01]  /*163f0*/  IADD3 R2, P0, R58, R170, RZ ;  /* 0x000000aa3a027210 */ /* 0x000fe20007f1e0ff */
[----:B-----5:R-:W-:Y:S01]  /*16400*/  IMAD.MOV.U32 R88, RZ, RZ, R0 ;  /* 0x000000ffff587224 */ /* 0x020fe200078e0000 */
[----:B------:R-:W-:-:S03]  /*16410*/  MOV R58, 0x1 ;  /* 0x00000001003a7802 */ /* 0x000fc60000000f00 */
[----:B------:R-:W-:-:S05]  /*16420*/  IMAD.X R3, R5, 0x1, R36, P0 ;  /* 0x0000000105037824 */ /* 0x000fca00000e0624 */
[----:B------:R-:W-:Y:S01]  /*16430*/  @!PT LDS RZ, [RZ] ;  /* 0x00000000fffff984 */ /* 0x000fe20000000800 */
[----:B------:R-:W-:Y:S01]  /*16440*/  @!PT LDS RZ, [RZ] ;  /* 0x00000000fffff984 */ /* 0x000fe20000000800 */
[----:B------:R-:W-:Y:S01]  /*16450*/  @!PT LDS RZ, [RZ] ;  /* 0x00000000fffff984 */ /* 0x000fe20000000800 */
[----:B------:R2:W-:Y:S02]  /*16460*/  LDGSTS.E.BYPASS.LTC128B.128 [R243+0x3900], [R2.64], !P5 ;  /* 0x0390000002f37fae */ /* 0x0005e4000e901d46 */
[----:B--2---:R-:W-:Y:S01]  /*16470*/  IMAD.MOV.U32 R3, RZ, RZ, 0x181f ;  /* 0x0000181fff037424 */ /* 0x004fe200078e00ff */
[----:B------:R-:W-:Y:S02]  /*16480*/  MOV R2, 0x164a0 ;  /* 0x000164a000027802 */ /* 0x000fe40000000f00 */
[----:B-1----:R-:W-:Y:S05]  /*16490*/  CALL.REL.NOINC `($__internal_1_$__cuda_sm70_shflsync_idx_p) ;  /* 0x0000537000007944 */ /* 0x002fea0003c00000 */
[----:B------:R-:W-:Y:S01]  /*164a0*/  IMAD.MOV.U32 R5, RZ, RZ, R58 ;  /* 0x000000ffff057224 */ /* 0x000fe200078e003a */
[----:B------:R-:W-:Y:S01]  /*164b0*/  MOV R58, 0x1 ;  /* 0x00000001003a7802 */ /* 0x000fe20000000f00 */
[----:B------:R-:W-:Y:S01]  /*164c0*/  IMAD.MOV.U32 R88, RZ, RZ, R4 ;  /* 0x000000ffff587224 */ /* 0x000fe200078e0004 */
[----:B------:R-:W-:Y:S02]  /*164d0*/  MOV R3, 0x181f ;  /* 0x0000181f00037802 */ /* 0x000fe40000000f00 */
[----:B------:R-:W-:Y:S02]  /*164e0*/  MOV R2, 0x16500 ;  /* 0x0001650000027802 */ /* 0x000fe40000000f00 */
[----:B-1---5:R-:W-:Y:S05]  /*164f0*/  CALL.REL.NOINC `($__internal_1_$__cuda_sm70_shflsync_idx_p) ;  /* 0x0000531000007944 */ /* 0x022fea0003c00000 */
        /* <DEDUP_REMOVED lines=79> */
[----:B-----5:R-:W-:Y:S01]  /*169f0*/  IMAD.MOV.U32 R0, RZ, RZ, R58 ;  /* 0x000000ffff007224 */ /* 0x020fe200078e003a */
[----:B------:R-:W-:Y:S01]  /*16a00*/  MOV R58, 0x6 ;  /* 0x00000006003a7802 */ /* 0x000fe20000000f00 */
[----:B------:R-:W-:Y:S01]  /*16a10*/  IMAD.MOV.U32 R88, RZ, RZ, R4 ;  /* 0x000000ffff587224 */ /* 0x000fe200078e0004 */
[----:B------:R-:W-:Y:S02]  /*16a20*/  MOV R3, 0x181f ;  /* 0x0000181f00037802 */ /* 0x000fe40000000f00 */
[----:B------:R-:W-:Y:S02]  /*16a30*/  MOV R2, 0x16a50 ;  /* 0x00016a5000027802 */ /* 0x000fe40000000f00 */
[----:B-1----:R-:W-:Y:S05]  /*16a40*/  CALL.REL.NOINC `($__internal_1_$__cuda_sm70_shflsync_idx_p) ;  /* 0x00004dc000007944 */ /* 0x002fea0003c00000 */
[----:B------:R-:W-:Y:S01]  /*16a50*/  MOV R4, R58 ;  /* 0x0000003a00047202 */ /* 0x000fe20000000f00 */
[----:B-1---5:R-:W-:Y:S05]  /*16a60*/  BRA `(.L_x_603) ;  /* 0xfffed73000007947 */ /* 0x022fea000383ffff */
.L_x_542:
[----:B------:R-:W-:Y:S01]  /*16a70*/  IMAD.MOV.U32 R58, RZ, RZ, RZ ;  /* 0x000000ffff3a7224 */ /* 0x000fe200078e00ff */
[----:B------:R-:W-:-:S02]  /*16a80*/  MOV R3, 0x1c1f ;  /* 0x00001c1f00037802 */ /* 0x000fc40000000f00 */
[----:B------:R-:W-:Y:S02]  /*16a90*/  MOV R2, 0x16ab0 ;  /* 0x00016ab000027802 */ /* 0x000fe40000000f00 */
[----:B------:R-:W-:Y:S05]  /*16aa0*/  CALL.REL.NOINC `($__internal_1_$__cuda_sm70_shflsync_idx_p) ;  /* 0x00004d6000007944 */ /* 0x000fea0003c00000 */
[----:B-----5:R-:W-:Y:S01]  /*16ab0*/  MOV R0, R58 ;  /* 0x0000003a00007202 */ /* 0x020fe20000000f00 */
[----:B-1----:R-:W-:Y:S05]  /*16ac0*/  BRA `(.L_x_604) ;  /* 0xfffed80000007947 */ /* 0x002fea000383ffff */
.L_x_543:
[----:B------:R-:W-:Y:S01]  /*16ad0*/  IMAD.MOV.U32 R58, RZ, RZ, 0x1 ;  /* 0x00000001ff3a7424 */ /* 0x000fe200078e00ff */
[----:B------:R-:W-:Y:S02]  /*16ae0*/  MOV R3, 0x1c1f ;  /* 0x00001c1f00037802 */ /* 0x000fe40000000f00 */
[----:B------:R-:W-:Y:S02]  /*16af0*/  MOV R2, 0x16b10 ;  /* 0x00016b1000027802 */ /* 0x000fe40000000f00 */
[----:B-1----:R-:W-:Y:S05]  /*16b00*/  CALL.REL.NOINC `($__internal_1_$__cuda_sm70_shflsync_idx_p) ;  /* 0x00004d0000007944 */ /* 0x002fea0003c00000 */
[----:B-----5:R-:W-:Y:S01]  /*16b10*/  IMAD.IADD R0, R4, 0x1, R58 ;  /* 0x0000000104007824 */ /* 0x020fe200078e023a */
[----:B------:R-:W-:Y:S01]  /*16b20*/  MOV R2, 0x16ef0 ;  /* 0x00016ef000027802 */ /* 0x000fe20000000f00 */
[----:B------:R-:W-:Y:S02]  /*16b30*/  IMAD.MOV.U32 R58, RZ, RZ, 0x2 ;  /* 0x00000002ff3a7424 */ /* 0x000fe400078e00ff */
[----:B------:R-:W-:Y:S01]  /*16b40*/  IMAD.MOV.U32 R3, RZ, RZ, 0x1c1f ;  /* 0x00001c1fff037424 */ /* 0x000fe200078e00ff */
        /* <DEDUP_REMOVED lines=120> */
[----:B------:R-:W-:Y:S01]  /*172d0*/  IMAD.IADD R4, R4, 0x1, R58 ;  /* 0x0000000104047824 */ /* 0x000fe200078e023a */
[----:B------:R-:W-:Y:S02]  /*172e0*/  FMNMX.FTZ R2, R7, R8, !PT ;  /* 0x0000000807027209 */ /* 0x000fe40007810000 */
[----:B-----5:R-:W-:Y:S02]  /*172f0*/  FMNMX.FTZ R0, R9, R10, !PT ;  /* 0x0000000a09007209 */ /* 0x020fe40007810000 */
[----:B------:R-:W-:Y:S02]  /*17300*/  IMNMX R5, R5, R4, PT ;  /* 0x0000000405057217 */ /* 0x000fe40003800200 */
[----:B------:R-:W-:Y:S02]  /*17310*/  FMNMX.FTZ R4, R24, R26, !PT ;  /* 0x0000001a18047209 */ /* 0x000fe40007810000 */
[----:B------:R-:W-:-:S02]  /*17320*/  ISETP.GT.AND P0, PT, R5, RZ, PT ;  /* 0x000000ff0500720c */ /* 0x000fc40003f04270 */
[C---:B------:R-:W-:Y:S02]  /*17330*/  ISETP.GT.AND P6, PT, R5.reuse, 0x1, PT ;  /* 0x000000010500780c */ /* 0x040fe40003fc4270 */
[----:B------:R-:W-:Y:S02]  /*17340*/  FSEL R18, R202, -INF , P0 ;  /* 0xff800000ca127808 */ /* 0x000fe40000000000 */
        /* <DEDUP_REMOVED lines=47> */
[----:B------:R-:W-:Y:S02]  /*17640*/  FMNMX.FTZ R3, R11, R2, !PT ;  /* 0x000000020b037209 */ /* 0x000fe40007810000 */
[C---:B------:R-:W-:Y:S02]  /*17650*/  ISETP.GT.AND P6, PT, R5.reuse, 0x61, PT ;  /* 0x000000610500780c */ /* 0x040fe40003fc4270 */
[C---:B------:R-:W-:Y:S02]  /*17660*/  ISETP.GT.AND P1, PT, R5.reuse, 0x68, PT ;  /* 0x000000680500780c */ /* 0x040fe40003f24270 */
[----:B------:R-:W-:Y:S02]  /*17670*/  ISETP.GT.AND P0, PT, R5, 0x69, PT ;  /* 0x000000690500780c */ /* 0x000fe40003f04270 */
[----:B------:R-:W-:-:S02]  /*17680*/  FMNMX.FTZ R2, R29, R4, !PT ;  /* 0x000000041d027209 */ /* 0x000fc40007810000 */
[----:B------:R-:W-:Y:S01]  /*17690*/  FMNMX.FTZ R5, R13, R0, !PT ;  /* 0x000000000d057209 */ /* 0x000fe20007810000 */
[----:B------:R-:W-:Y:S01]  /*176a0*/  IMAD.MOV.U32 R0, RZ, RZ, 0x2 ;  /* 0x00000002ff007424 */ /* 0x000fe200078e00ff */
        /* <DEDUP_REMOVED lines=93> */
[----:B------:R-:W-:Y:S02]  /*17c80*/  FMNMX.FTZ R71, R168, R71, !PT ;  /* 0x00000047a8477209 */ /* 0x000fe40007810000 */
[----:B------:R-:W-:-:S02]  /*17c90*/  FMNMX.FTZ R2, R155, R2, !PT ;  /* 0x000000029b027209 */ /* 0x000fc40007810000 */
[----:B------:R-:W-:Y:S02]  /*17ca0*/  FMNMX.FTZ R70, R146, R70, !PT ;  /* 0x0000004692467209 */ /* 0x000fe40007810000 */
[----:B------:R-:W-:Y:S02]  /*17cb0*/  FMNMX.FTZ R69, R181, R69, !PT ;  /* 0x00000045b5457209 */ /* 0x000fe40007810000 */
[----:B------:R-:W-:Y:S02]  /*17cc0*/  FSEL R147, R44, -INF , P0 ;  /* 0xff8000002c937808 */ /* 0x000fe40000000000 */
[----:B------:R-:W-:Y:S02]  /*17cd0*/  FMNMX.FTZ R71, R144, R71, !PT ;  /* 0x0000004790477209 */ /* 0x000fe40007810000 */
[----:B------:R-:W-:Y:S02]  /*17ce0*/  FMNMX.FTZ R2, R184, R2, !PT ;  /* 0x00000002b8027209 */ /* 0x000fe40007810000 */
[----:B------:R-:W-:Y:S01]  /*17cf0*/  FMNMX.FTZ R70, R148, R70, !PT ;  /* 0x0000004694467209 */ /* 0x000fe20007810000 */
[----:B------:R-:W-:Y:S01]  /*17d00*/  IMAD.MOV.U32 R4, RZ, RZ, R71 ;  /* 0x000000ffff047224 */ /* 0x000fe200078e0047 */
[----:B------:R-:W-:-:S02]  /*17d10*/  FMNMX.FTZ R69, R180, R69, !PT ;  /* 0x00000045b4457209 */ /* 0x000fc40007810000 */
[----:B------:R-:W-:Y:S02]  /*17d20*/  FMNMX.FTZ R6, R147, R2, !PT ;  /* 0x0000000293067209 */ /* 0x000fe40007810000 */
[----:B------:R-:W-:Y:S02]  /*17d30*/  FMNMX.FTZ R70, R149, R70, !PT ;  /* 0x0000004695467209 */ /* 0x000fe40007810000 */
[----:B------:R-:W-:Y:S02]  /*17d40*/  FMNMX.FTZ R69, R179, R69, !PT ;  /* 0x00000045b3457209 */ /* 0x000fe40007810000 */
[----:B------:R-:W-:Y:S02]  /*17d50*/  MOV R2, 0x17d70 ;  /* 0x00017d7000027802 */ /* 0x000fe40000000f00 */
[----:B-1----:R-:W-:Y:S05]  /*17d60*/  CALL.REL.NOINC `($__internal_0_$__cuda_sm70_shflsync_bfly_p) ;  /* 0x00003a4000007944 */ /* 0x002fea0003c00000 */
[----:B------:R-:W-:Y:S01]  /*17d70*/  FMNMX.FTZ R71, R71, R0, !PT ;  /* 0x0000000047477209 */ /* 0x000fe20007810000 */
[----:B------:R-:W-:Y:S01]  /*17d80*/  IMAD.MOV.U32 R0, RZ, RZ, 0x1 ;  /* 0x00000001ff007424 */ /* 0x000fe200078e00ff */
[----:B------:R-:W-:-:S03]  /*17d90*/  MOV R2, 0x17dc0 ;  /* 0x00017dc000027802 */ /* 0x000fc60000000f00 */
[----:B------:R-:W-:Y:S02]  /*17da0*/  IMAD.MOV.U32 R4, RZ, RZ, R71 ;  /* 0x000000ffff047224 */ /* 0x000fe400078e0047 */
[----:B------:R-:W-:Y:S05]  /*17db0*/  CALL.REL.NOINC `($__internal_0_$__cuda_sm70_shflsync_bfly_p) ;  /* 0x000039f000007944 */ /* 0x000fea0003c00000 */
[----:B------:R-:W-:Y:S01]  /*17dc0*/  FMNMX.FTZ R71, R71, R0, !PT ;  /* 0x0000000047477209 */ /* 0x000fe20007810000 */
[----:B------:R-:W-:Y:S01]  /*17dd0*/  IMAD.MOV.U32 R4, RZ, RZ, R70 ;  /* 0x000000ffff047224 */ /* 0x000fe200078e0046 */
[----:B------:R-:W-:Y:S01]  /*17de0*/  MOV R2, 0x17e10 ;  /* 0x00017e1000027802 */ /* 0x000fe20000000f00 */
[----:B------:R-:W-:Y:S02]  /*17df0*/  IMAD.MOV.U32 R0, RZ, RZ, 0x2 ;  /* 0x00000002ff007424 */ /* 0x000fe400078e00ff */
[----:B------:R-:W-:Y:S05]  /*17e00*/  CALL.REL.NOINC `($__internal_0_$__cuda_sm70_shflsync_bfly_p) ;  /* 0x000039a000007944 */ /* 0x000fea0003c00000 */
        /* <DEDUP_REMOVED lines=25> */
[----:B------:R-:W-:Y:S01]  /*17fa0*/  MOV R68, R0 ;  /* 0x0000000000447202 */ /* 0x000fe20000000f00 */
[----:B------:R-:W-:Y:S05]  /*17fb0*/  BRA `(.L_x_605) ;  /* 0xfffed98000007947 */ /* 0x000fea000383ffff */
.L_x_547:
[----:B------:R-:W-:Y:S01]  /*17fc0*/  MOV R58, RZ ;  /* 0x000000ff003a7202 */ /* 0x000fe20000000f00 */
[----:B------:R-:W-:Y:S01]  /*17fd0*/  IMAD.MOV.U32 R88, RZ, RZ, R0 ;  /* 0x000000ffff587224 */ /* 0x000fe200078e0000 */
[----:B------:R-:W-:Y:S01]  /*17fe0*/  MOV R2, 0x18010 ;  /* 0x0001801000027802 */ /* 0x000fe20000000f00 */
[----:B------:R-:W-:Y:S02]  /*17ff0*/  IMAD.MOV.U32 R3, RZ, RZ, 0x181f ;  /* 0x0000181fff037424 */ /* 0x000fe400078e00ff */
[----:B-1----:R-:W-:Y:S05]  /*18000*/  CALL.REL.NOINC `($__internal_1_$__cuda_sm70_shflsync_idx_p) ;  /* 0x0000380000007944 */ /* 0x002fea0003c00000 */
[----:B------:R-:W-:Y:S01]  /*18010*/  MOV R7, R58 ;  /* 0x0000003a00077202 */ /* 0x000fe20000000f00 */
[----:B-1---5:R-:W-:-:S05]  /*18020*/  BRA `(.L_x_606) ;  /* 0xffff04c000007947 */ /* 0x022fca000383ffff */
.L_x_548:
[----:B------:R-:W-:Y:S01]  /*18030*/  MOV R58, RZ ;  /* 0x000000ff003a7202 */ /* 0x000fe20000000f00 */
[----:B------:R-:W-:Y:S01]  /*18040*/  IMAD.MOV.U32 R88, RZ, RZ, R4 ;  /* 0x000000ffff587224 */ /* 0x000fe200078e0004 */
[----:B------:R-:W-:Y:S01]  /*18050*/  MOV R2, 0x18080 ;  /* 0x0001808000027802 */ /* 0x000fe20000000f00 */
[----:B------:R-:W-:Y:S02]  /*18060*/  IMAD.MOV.U32 R3, RZ, RZ, 0x181f ;  /* 0x0000181fff037424 */ /* 0x000fe400078e00ff */
[----:B-123--:R-:W-:Y:S05]  /*18070*/  CALL.REL.NOINC `($__internal_1_$__cuda_sm70_shflsync_idx_p) ;  /* 0x0000379000007944 */ /* 0x00efea0003c00000 */
[----:B-----5:R-:W-:Y:S01]  /*18080*/  IMAD.MOV.U32 R88, RZ, RZ, R0 ;  /* 0x000000ffff587224 */ /* 0x020fe200078e0000 */
[----:B------:R-:W-:Y:S02]  /*18090*/  IADD3 R2, P0, R58, R20, RZ ;  /* 0x000000143a027210 */ /* 0x000fe40007f1e0ff */
[----:B------:R-:W-:Y:S03]  /*180a0*/  MOV R58, 0x1 ;  /* 0x00000001003a7802 */ /* 0x000fe60000000f00 */
[----:B------:R-:W-:Y:S05]  /*180b0*/  IMAD.X R3, R7, 0x1, R5, P0 ;  /* 0x0000000107037824 */ /* 0x000fea00000e0605 */
[----:B------:R-:W-:Y:S01]  /*180c0*/  @!PT LDS RZ, [RZ] ;  /* 0x00000000fffff984 */ /* 0x000fe20000000800 */
[----:B------:R-:W-:Y:S01]  /*180d0*/  @!PT LDS RZ, [RZ] ;  /* 0x00000000fffff984 */ /* 0x000fe20000000800 */
[----:B------:R-:W-:Y:S01]  /*180e0*/  @!PT LDS RZ, [RZ] ;  /* 0x00000000fffff984 */ /* 0x000fe20000000800 */
[----:B------:R2:W-:Y:S02]  /*180f0*/  LDGSTS.E.BYPASS.LTC128B.128 [R243+0x100], [R2.64], !P5 ;  /* 0x0010000002f37fae */ /* 0x0005e4000e901d46 */
[----:B--2---:R-:W-:Y:S01]  /*18100*/  MOV R2, 0x18130 ;  /* 0x0001813000027802 */ /* 0x004fe20000000f00 */
[----:B------:R-:W-:Y:S02]  /*18110*/  IMAD.MOV.U32 R3, RZ, RZ, 0x181f ;  /* 0x0000181fff037424 */ /* 0x000fe400078e00ff */
[----:B-1----:R-:W-:Y:S05]  /*18120*/  CALL.REL.NOINC `($__internal_1_$__cuda_sm70_shflsync_idx_p) ;  /* 0x000036e000007944 */ /* 0x002fea0003c00000 */
[----:B------:R-:W-:Y:S01]  /*18130*/  MOV R3, 0x181f ;  /* 0x0000181f00037802 */ /* 0x000fe20000000f00 */
[----:B------:R-:W-:Y:S01]  /*18140*/  IMAD.MOV.U32 R6, RZ, RZ, R58 ;  /* 0x000000ffff067224 */ /* 0x000fe200078e003a */
[----:B------:R-:W-:Y:S01]  /*18150*/  MOV R58, 0x1 ;  /* 0x00000001003a7802 */ /* 0x000fe20000000f00 */
[----:B------:R-:W-:Y:S01]  /*18160*/  IMAD.MOV.U32 R88, RZ, RZ, R4 ;  /* 0x000000ffff587224 */ /* 0x000fe200078e0004 */
[----:B------:R-:W-:Y:S02]  /*18170*/  MOV R2, 0x18190 ;  /* 0x0001819000027802 */ /* 0x000fe40000000f00 */
[----:B-1---5:R-:W-:Y:S05]  /*18180*/  CALL.REL.NOINC `($__internal_1_$__cuda_sm70_shflsync_idx_p) ;  /* 0x0000368000007944 */ /* 0x022fea0003c00000 */
        /* <DEDUP_REMOVED lines=80> */
[----:B-----5:R-:W-:Y:S01]  /*18690*/  IMAD.MOV.U32 R0, RZ, RZ, R58 ;  /* 0x000000ffff007224 */ /* 0x020fe200078e003a */
[----:B------:R-:W-:Y:S01]  /*186a0*/  MOV R58, 0x6 ;  /* 0x00000006003a7802 */ /* 0x000fe20000000f00 */
[----:B------:R-:W-:Y:S01]  /*186b0*/  IMAD.MOV.U32 R88, RZ, RZ, R4 ;  /* 0x000000ffff587224 */ /* 0x000fe200078e0004 */
[----:B------:R-:W-:Y:S02]  /*186c0*/  MOV R2, 0x186e0 ;  /* 0x000186e000027802 */ /* 0x000fe40000000f00 */
[----:B-1----:R-:W-:Y:S05]  /*186d0*/  CALL.REL.NOINC `($__internal_1_$__cuda_sm70_shflsync_idx_p) ;  /* 0x0000313000007944 */ /* 0x002fea0003c00000 */
[----:B------:R-:W-:Y:S01]  /*186e0*/  MOV R4, R58 ;  /* 0x0000003a00047202 */ /* 0x000fe20000000f00 */
[----:B-1---5:R-:W-:-:S05]  /*186f0*/  BRA `(.L_x_607) ;  /* 0xfffefff000007947 */ /* 0x022fca000383ffff */
.L_x_551:
[----:B------:R-:W-:Y:S01]  /*18700*/  MOV R58, RZ ;  /* 0x000000ff003a7202 */ /* 0x000fe20000000f00 */
[----:B------:R-:W-:Y:S01]  /*18710*/  IMAD.MOV.U32 R88, RZ, RZ, R0 ;  /* 0x000000ffff587224 */ /* 0x000fe200078e0000 */
[----:B------:R-:W-:Y:S01]  /*18720*/  MOV R2, 0x18750 ;  /* 0x0001875000027802 */ /* 0x000fe20000000f00 */
[----:B------:R-:W-:Y:S02]  /*18730*/  IMAD.MOV.U32 R3, RZ, RZ, 0x181f ;  /* 0x0000181fff037424 */ /* 0x000fe400078e00ff */
[----:B------:R-:W-:Y:S05]  /*18740*/  CALL.REL.NOINC `($__internal_1_$__cuda_sm70_shflsync_idx_p) ;  /* 0x000030c000007944 */ /* 0x000fea0003c00000 */
[----:B------:R-:W-:Y:S01]  /*18750*/  MOV R6, R58 ;  /* 0x0000003a00067202 */ /* 0x000fe20000000f00 */
[----:B-1---5:R-:W-:-:S05]  /*18760*/  BRA `(.L_x_608) ;  /* 0xffff194000007947 */ /* 0x022fca000383ffff */
.L_x_552:
[----:B------:R-:W-:Y:S01]  /*18770*/  MOV R58, RZ ;  /* 0x000000ff003a7202 */ /* 0x000fe20000000f00 */
[----:B------:R-:W-:Y:S01]  /*18780*/  IMAD.MOV.U32 R88, RZ, RZ, R4 ;  /* 0x000000ffff587224 */ /* 0x000fe200078e0004 */
[----:B------:R-:W-:Y:S01]  /*18790*/  MOV R2, 0x187c0 ;  /* 0x000187c000027802 */ /* 0x000fe20000000f00 */
[----:B------:R-:W-:Y:S02]  /*187a0*/  IMAD.MOV.U32 R3, RZ, RZ, 0x181f ;  /* 0x0000181fff037424 */ /* 0x000fe400078e00ff */
[----:B-12---:R-:W-:Y:S05]  /*187b0*/  CALL.REL.NOINC `($__internal_1_$__cuda_sm70_shflsync_idx_p) ;  /* 0x0000305000007944 */ /* 0x006fea0003c00000 */
        /* <DEDUP_REMOVED lines=104> */
.L_x_553:
[----:B------:R-:W-:Y:S01]  /*18e40*/  MOV R58, RZ ;  /* 0x000000ff003a7202 */ /* 0x000fe20000000f00 */
[----:B------:R-:W-:Y:S01]  /*18e50*/  IMAD.MOV.U32 R88, RZ, RZ, R5 ;  /* 0x000000ffff587224 */ /* 0x000fe200078e0005 */
[----:B------:R-:W-:Y:S01]  /*18e60*/  MOV R2, 0x18e90 ;  /* 0x00018e9000027802 */ /* 0x000fe20000000f00 */
[----:B------:R-:W-:Y:S02]  /*18e70*/  IMAD.MOV.U32 R3, RZ, RZ, 0x1c1f ;  /* 0x00001c1fff037424 */ /* 0x000fe400078e00ff */
[----:B------:R-:W-:Y:S05]  /*18e80*/  CALL.REL.NOINC `($__internal_1_$__cuda_sm70_shflsync_idx_p) ;  /* 0x0000298000007944 */ /* 0x000fea0003c00000 */
[----:B-----5:R-:W-:Y:S01]  /*18e90*/  MOV R0, R58 ;  /* 0x0000003a00007202 */ /* 0x020fe20000000f00 */
[----:B-1----:R-:W-:-:S05]  /*18ea0*/  BRA `(.L_x_610) ;  /* 0xffff158000007947 */ /* 0x002fca000383ffff */
.L_x_554:
[----:B------:R-:W-:Y:S01]  /*18eb0*/  MOV R58, 0x1 ;  /* 0x00000001003a7802 */ /* 0x000fe20000000f00 */
[----:B------:R-:W-:Y:S01]  /*18ec0*/  IMAD.MOV.U32 R88, RZ, RZ, R5 ;  /* 0x000000ffff587224 */ /* 0x000fe200078e0005 */
[----:B------:R-:W-:Y:S01]  /*18ed0*/  MOV R2, 0x18f00 ;  /* 0x00018f0000027802 */ /* 0x000fe20000000f00 */
[----:B------:R-:W-:Y:S02]  /*18ee0*/  IMAD.MOV.U32 R3, RZ, RZ, 0x1c1f ;  /* 0x00001c1fff037424 */ /* 0x000fe400078e00ff */
[----:B-1----:R-:W-:Y:S05]  /*18ef0*/  CALL.REL.NOINC `($__internal_1_$__cuda_sm70_shflsync_idx_p) ;  /* 0x0000291000007944 */ /* 0x002fea0003c00000 */
[----:B------:R-:W-:Y:S01]  /*18f00*/  MOV R2, 0x192e0 ;  /* 0x000192e000027802 */ /* 0x000fe20000000f00 */
[----:B------:R-:W-:Y:S02]  /*18f10*/  IMAD.IADD R58, R4, 0x1, R58 ;  /* 0x00000001043a7824 */ /* 0x000fe400078e023a */
[----:B------:R-:W-:Y:S02]  /*18f20*/  IMAD.MOV.U32 R88, RZ, RZ, R5 ;  /* 0x000000ffff587224 */ /* 0x000fe400078e0005 */
[----:B------:R-:W-:Y:S01]  /*18f30*/  IMAD.MOV.U32 R3, RZ, RZ, 0x1c1f ;  /* 0x00001c1fff037424 */ /* 0x000fe200078e00ff */
        /* <DEDUP_REMOVED lines=52> */
[----:B------:R-:W-:Y:S01]  /*19280*/  ISETP.GT.AND P0, PT, R58, 0x69, PT ;  /* 0x000000693a00780c */ /* 0x000fe20003f04270 */
[----:B------:R-:W-:Y:S01]  /*19290*/  IMAD.MOV.U32 R58, RZ, RZ, 0x2 ;  /* 0x00000002ff3a7424 */ /* 0x000fe200078e00ff */
[----:B------:R-:W-:Y:S02]  /*192a0*/  FSEL R40, R40, -INF , P6 ;  /* 0xff80000028287808 */ /* 0x000fe40003000000 */
[----:B------:R-:W-:Y:S02]  /*192b0*/  FSEL R36, R36, -INF , P1 ;  /* 0xff80000024247808 */ /* 0x000fe40000800000 */
[----:B------:R-:W-:Y:S02]  /*192c0*/  FSEL R35, R35, -INF , P0 ;  /* 0xff80000023237808 */ /* 0x000fe40000000000 */
[----:B-1---5:R-:W-:Y:S05]  /*192d0*/  CALL.REL.NOINC `($__internal_1_$__cuda_sm70_shflsync_idx_p) ;  /* 0x0000253000007944 */ /* 0x022fea0003c00000 */
[----:B------:R-:W-:Y:S01]  /*192e0*/  MOV R2, 0x196d0 ;  /* 0x000196d000027802 */ /* 0x000fe20000000f00 */
[----:B-----5:R-:W2:Y:S01]  /*192f0*/  LDL.LU R0, [R1+0x8] ;  /* 0x0000080001007983 */ /* 0x020ea20000300800 */
[----:B------:R-:W-:Y:S02]  /*19300*/  IMAD.IADD R58, R4, 0x1, R58 ;  /* 0x00000001043a7824 */ /* 0x000fe400078e023a */
[----:B------:R-:W-:Y:S02]  /*19310*/  IMAD.MOV.U32 R88, RZ, RZ, R5 ;  /* 0x000000ffff587224 */ /* 0x000fe400078e0005 */
[----:B------:R-:W-:Y:S01]  /*19320*/  IMAD.MOV.U32 R3, RZ, RZ, 0x1c1f ;  /* 0x00001c1fff037424 */ /* 0x000fe200078e00ff */
[C---:B------:R-:W-:Y:S02]  /*19330*/  ISETP.GT.AND P0, PT, R58.reuse, RZ, PT ;  /* 0x000000ff3a00720c */ /* 0x040fe40003f04270 */
[C---:B------:R-:W-:Y:S02]  /*19340*/  ISETP.GT.AND P6, PT, R58.reuse, 0x1, PT ;  /* 0x000000013a00780c */ /* 0x040fe40003fc4270 */
        /* <DEDUP_REMOVED lines=34> */
[----:B------:R-:W-:Y:S02]  /*19570*/  FSEL R33, R33, -INF , P1 ;  /* 0xff80000021217808 */ /* 0x000fe40000800000 */
[----:B--2---:R-:W-:Y:S02]  /*19580*/  FSEL R79, R0, -INF , P0 ;  /* 0xff800000004f7808 */ /* 0x004fe40000000000 */
[C---:B------:R-:W-:Y:S04]  /*19590*/  ISETP.GT.AND P0, PT, R58.reuse, 0x9, PT ;  /* 0x000000093a00780c */ /* 0x040fe80003f04270 */
[----:B------:R-:W-:Y:S02]  /*195a0*/  FSEL R189, R247, -INF , P0 ;  /* 0xff800000f7bd7808 */ /* 0x000fe40000000000 */
[----:B------:R-:W-:Y:S04]  /*195b0*/  ISETP.GT.AND P0, PT, R58, 0x18, PT ;  /* 0x000000183a00780c */ /* 0x000fe80003f04270 */
[----:B------:R-:W-:Y:S02]  /*195c0*/  FSEL R185, R208, -INF , P0 ;  /* 0xff800000d0b97808 */ /* 0x000fe40000000000 */
[C---:B------:R-:W-:Y:S04]  /*195d0*/  ISETP.GT.AND P0, PT, R58.reuse, 0x21, PT ;  /* 0x000000213a00780c */ /* 0x040fe80003f04270 */
[----:B------:R-:W-:Y:S02]  /*195e0*/  FSEL R82, R201, -INF , P0 ;  /* 0xff800000c9527808 */ /* 0x000fe40000000000 */
[----:B------:R-:W-:Y:S04]  /*195f0*/  ISETP.GT.AND P0, PT, R58, 0x30, PT ;  /* 0x000000303a00780c */ /* 0x000fe80003f04270 */
[----:B------:R-:W-:Y:S02]  /*19600*/  FSEL R75, R28, -INF , P0 ;  /* 0xff8000001c4b7808 */ /* 0x000fe40000000000 */
[C---:B------:R-:W-:Y:S04]  /*19610*/  ISETP.GT.AND P0, PT, R58.reuse, 0x39, PT ;  /* 0x000000393a00780c */ /* 0x040fe80003f04270 */
[----:B------:R-:W-:Y:S02]  /*19620*/  FSEL R65, R25, -INF , P0 ;  /* 0xff80000019417808 */ /* 0x000fe40000000000 */
[C---:B------:R-:W-:Y:S04]  /*19630*/  ISETP.GT.AND P0, PT, R58.reuse, 0x48, PT ;  /* 0x000000483a00780c */ /* 0x040fe80003f04270 */
[----:B------:R-:W-:Y:S02]  /*19640*/  FSEL R59, R59, -INF , P0 ;  /* 0xff8000003b3b7808 */ /* 0x000fe40000000000 */
[----:B------:R-:W-:Y:S04]  /*19650*/  ISETP.GT.AND P0, PT, R58, 0x51, PT ;  /* 0x000000513a00780c */ /* 0x000fe80003f04270 */
[----:B------:R-:W-:Y:S02]  /*19660*/  FSEL R44, R44, -INF , P0 ;  /* 0xff8000002c2c7808 */ /* 0x000fe40000000000 */
[C---:B------:R-:W-:Y:S04]  /*19670*/  ISETP.GT.AND P0, PT, R58.reuse, 0x60, PT ;  /* 0x000000603a00780c */ /* 0x040fe80003f04270 */
[----:B------:R-:W-:Y:S02]  /*19680*/  FSEL R39, R39, -INF , P0 ;  /* 0xff80000027277808 */ /* 0x000fe40000000000 */
[----:B------:R-:W-:Y:S01]  /*19690*/  ISETP.GT.AND P0, PT, R58, 0x69, PT ;  /* 0x000000693a00780c */ /* 0x000fe20003f04270 */
[----:B------:R-:W-:Y:S03]  /*196a0*/  IMAD.MOV.U32 R58, RZ, RZ, 0x3 ;  /* 0x00000003ff3a7424 */ /* 0x000fe600078e00ff */
[----:B------:R-:W-:Y:S04]  /*196b0*/  FSEL R31, R31, -INF , P0 ;  /* 0xff8000001f1f7808 */ /* 0x000fe80000000000 */
[----:B-1----:R-:W-:Y:S05]  /*196c0*/  CALL.REL.NOINC `($__internal_1_$__cuda_sm70_shflsync_idx_p) ;  /* 0x0000214000007944 */ /* 0x002fea0003c00000 */
[----:B------:R-:W2:Y:S01]  /*196d0*/  LDL.LU R8, [R1+0x14] ;  /* 0x0000140001087983 */ /* 0x000ea20000300800 */
[----:B------:R-:W-:Y:S03]  /*196e0*/  IMAD.IADD R4, R4, 0x1, R58 ;  /* 0x0000000104047824 */ /* 0x000fe600078e023a */
[----:B------:R-:W3:Y:S02]  /*196f0*/  LDL.LU R7, [R1+0x18] ;  /* 0x0000180001077983 */ /* 0x000ee40000300800 */
[C---:B------:R-:W-:Y:S02]  /*19700*/  ISETP.GT.AND P0, PT, R4.reuse, RZ, PT ;  /* 0x000000ff0400720c */ /* 0x040fe40003f04270 */
[C---:B------:R-:W-:Y:S01]  /*19710*/  ISETP.GT.AND P6, PT, R4.reuse, 0x1, PT ;  /* 0x000000010400780c */ /* 0x040fe20003fc4270 */
[----:B------:R-:W4:Y:S01]  /*19720*/  LDL.LU R5, [R1+0x10] ;  /* 0x0000100001057983 */ /* 0x000f220000300800 */
[----:B------:R-:W-:Y:S03]  /*19730*/  ISETP.GT.AND P1, PT, R4, 0x8, PT ;  /* 0x000000080400780c */ /* 0x000fe60003f24270 */
[----:B------:R-:W4:Y:S04]  /*19740*/  LDL.LU R3, [R1+0xc] ;  /* 0x00000c0001037983 */ /* 0x000f280000300800 */
[----:B------:R-:W4:Y:S04]  /*19750*/  LDL.LU R2, [R1+0x4] ;  /* 0x0000040001027983 */ /* 0x000f280000300800 */
[----:B-----5:R-:W4:Y:S01]  /*19760*/  LDL.LU R0, [R1] ;  /* 0x0000000001007983 */ /* 0x020f220000300800 */
[----:B--2---:R-:W-:Y:S02]  /*19770*/  FSEL R47, R8, -INF , P0 ;  /* 0xff800000082f7808 */ /* 0x004fe40000000000 */
[C---:B------:R-:W-:Y:S02]  /*19780*/  ISETP.GT.AND P0, PT, R4.reuse, 0x9, PT ;  /* 0x000000090400780c */ /* 0x040fe40003f04270 */
[----:B---3--:R-:W-:Y:S02]  /*19790*/  FSEL R58, R7, -INF , P6 ;  /* 0xff800000073a7808 */ /* 0x008fe40003000000 */
[C---:B------:R-:W-:Y:S02]  /*197a0*/  ISETP.GT.AND P6, PT, R4.reuse, 0x10, PT ;  /* 0x000000100400780c */ /* 0x040fe40003fc4270 */
[----:B----4-:R-:W-:Y:S02]  /*197b0*/  FSEL R51, R5, -INF , P1 ;  /* 0xff80000005337808 */ /* 0x010fe40000800000 */
        /* <DEDUP_REMOVED lines=43> */
[C---:B------:R-:W-:Y:S02]  /*19a70*/  ISETP.GT.AND P1, PT, R4.reuse, 0x68, PT ;  /* 0x000000680400780c */ /* 0x040fe40003f24270 */
[----:B------:R-:W-:Y:S02]  /*19a80*/  FSEL R17, R17, -INF , P0 ;  /* 0xff80000011117808 */ /* 0x000fe40000000000 */
[----:B------:R-:W-:Y:S02]  /*19a90*/  ISETP.GT.AND P0, PT, R4, 0x69, PT ;  /* 0x000000690400780c */ /* 0x000fe40003f04270 */
[----:B------:R-:W-:Y:S02]  /*19aa0*/  FMNMX.FTZ R2, R79, R118, !PT ;  /* 0x000000764f027209 */ /* 0x000fe40007810000 */
[----:B------:R-:W-:Y:S01]  /*19ab0*/  FMNMX.FTZ R4, R13, R0, !PT ;  /* 0x000000000d047209 */ /* 0x000fe20007810000 */
[----:B------:R-:W-:Y:S01]  /*19ac0*/  IMAD.MOV.U32 R0, RZ, RZ, 0x2 ;  /* 0x00000002ff007424 */ /* 0x000fe200078e00ff */
        /* <DEDUP_REMOVED lines=93> */
[----:B------:R-:W-:Y:S02]  /*1a0a0*/  FSEL R9, R9, -INF , P6 ;  /* 0xff80000009097808 */ /* 0x000fe40003000000 */
        /* <DEDUP_REMOVED lines=18> */
[----:B------:R-:W-:Y:S02]  /*1a1d0*/  MOV R2, 0x1a1f0 ;  /* 0x0001a1f000027802 */ /* 0x000fe40000000f00 */
[----:B-1----:R-:W-:Y:S05]  /*1a1e0*/  CALL.REL.NOINC `($__internal_0_$__cuda_sm70_shflsync_bfly_p) ;  /* 0x000015c000007944 */ /* 0x002fea0003c00000 */
[----:B------:R-:W-:Y:S01]  /*1a1f0*/  FMNMX.FTZ R4, R4, R0, !PT ;  /* 0x0000000004047209 */ /* 0x000fe20007810000 */
[----:B------:R-:W-:Y:S01]  /*1a200*/  IMAD.MOV.U32 R0, RZ, RZ, 0x1 ;  /* 0x00000001ff007424 */ /* 0x000fe200078e00ff */
[----:B------:R-:W-:Y:S02]  /*1a210*/  MOV R2, 0x1a230 ;  /* 0x0001a23000027802 */ /* 0x000fe40000000f00 */
        /* <DEDUP_REMOVED lines=28> */
[----:B------:R-:W-:-:S05]  /*1a3e0*/  BRA `(.L_x_611) ;  /* 0xffff172000007947 */ /* 0x000fca000383ffff */
.L_x_557:
[----:B-1--4-:R-:W-:Y:S01]  /*1a3f0*/  MOV R3, 0x181f ;  /* 0x0000181f00037802 */ /* 0x012fe20000000f00 */
[----:B------:R-:W-:Y:S01]  /*1a400*/  IMAD.MOV.U32 R58, RZ, RZ, RZ ;  /* 0x000000ffff3a7224 */ /* 0x000fe200078e00ff */
[----:B------:R-:W-:Y:S02]  /*1a410*/  MOV R2, 0x1a430 ;  /* 0x0001a43000027802 */ /* 0x000fe40000000f00 */
[----:B------:R-:W-:Y:S05]  /*1a420*/  CALL.REL.NOINC `($__internal_1_$__cuda_sm70_shflsync_idx_p) ;  /* 0x000013e000007944 */ /* 0x000fea0003c00000 */
[----:B------:R-:W-:Y:S01]  /*1a430*/  MOV R85, R58 ;  /* 0x0000003a00557202 */ /* 0x000fe20000000f00 */
[----:B-1---5:R-:W-:-:S05]  /*1a440*/  BRA `(.L_x_612) ;  /* 0xffff44c000007947 */ /* 0x022fca000383ffff */
.L_x_560:
[----:B------:R-:W-:Y:S01]  /*1a450*/  MOV R58, RZ ;  /* 0x000000ff003a7202 */ /* 0x000fe20000000f00 */
[----:B------:R-:W-:Y:S01]  /*1a460*/  IMAD.MOV.U32 R88, RZ, RZ, R0 ;  /* 0x000000ffff587224 */ /* 0x000fe200078e0000 */
[----:B------:R-:W-:Y:S01]  /*1a470*/  MOV R2, 0x1a4a0 ;  /* 0x0001a4a000027802 */ /* 0x000fe20000000f00 */
[----:B------:R-:W-:Y:S02]  /*1a480*/  IMAD.MOV.U32 R3, RZ, RZ, 0x181f ;  /* 0x0000181fff037424 */ /* 0x000fe400078e00ff */
[----:B-1----:R-:W-:Y:S05]  /*1a490*/  CALL.REL.NOINC `($__internal_1_$__cuda_sm70_shflsync_idx_p) ;  /* 0x0000137000007944 */ /* 0x002fea0003c00000 */
[----:B------:R-:W-:Y:S01]  /*1a4a0*/  MOV R6, R58 ;  /* 0x0000003a00067202 */ /* 0x000fe20000000f00 */
[----:B-1---5:R-:W-:-:S05]  /*1a4b0*/  BRA `(.L_x_613) ;  /* 0xffff5f4000007947 */ /* 0x022fca000383ffff */
.L_x_561:
        /* <DEDUP_REMOVED lines=109> */
.L_x_562:
[----:B------:R-:W-:Y:S02]  /*1ab90*/  MOV R0, 0x2 ;  /* 0x0000000200007802 */ /* 0x000fe40000000f00 */
[----:B------:R-:W-:Y:S02]  /*1aba0*/  MOV R2, 0x1abc0 ;  /* 0x0001abc000027802 */ /* 0x000fe40000000f00 */
        /* <DEDUP_REMOVED lines=33> */
.L_x_564:
[----:B------:R1:W5:Y:S01]  /*1adc0*/  LDL R4, [R1+0x24] ;  /* 0x0000240001047983 */ /* 0x0003620000100800 */
[----:B------:R-:W-:-:S02]  /*1add0*/  MOV R0, 0x2 ;  /* 0x0000000200007802 */ /* 0x000fc40000000f00 */
[----:B------:R-:W-:Y:S02]  /*1ade0*/  MOV R2, 0x1ae00 ;  /* 0x0001ae0000027802 */ /* 0x000fe40000000f00 */
[----:B-1---5:R-:W-:Y:S05]  /*1adf0*/  CALL.REL.NOINC `($__internal_0_$__cuda_sm70_shflsync_bfly_p) ;  /* 0x000009b000007944 */ /* 0x022fea0003c00000 */
[----:B------:R-:W-:Y:S01]  /*1ae00*/  MOV R5, R0 ;  /* 0x0000000000057202 */ /* 0x000fe20000000f00 */
[----:B------:R-:W-:Y:S05]  /*1ae10*/  BRA `(.L_x_616) ;  /* 0xffff8ab000007947 */ /* 0x000fea000383ffff */
.L_x_565:
[----:B------:R-:W-:Y:S01]  /*1ae20*/  IMAD.MOV.U32 R4, RZ, RZ, R5 ;  /* 0x000000ffff047224 */ /* 0x000fe200078e0005 */
[----:B------:R-:W-:Y:S02]  /*1ae30*/  MOV R0, 0x1 ;  /* 0x0000000100007802 */ /* 0x000fe40000000f00 */
[----:B------:R-:W-:Y:S02]  /*1ae40*/  MOV R2, 0x1ae60 ;  /* 0x0001ae6000027802 */ /* 0x000fe40000000f00 */
[----:B-----5:R-:W-:Y:S05]  /*1ae50*/  CALL.REL.NOINC `($__internal_0_$__cuda_sm70_shflsync_bfly_p) ;  /* 0x0000095000007944 */ /* 0x020fea0003c00000 */
[----:B------:R1:W5:Y:S01]  /*1ae60*/  LDL R4, [R1+0x28] ;  /* 0x0000280001047983 */ /* 0x0003620000100800 */
[----:B------:R-:W-:Y:S01]  /*1ae70*/  FADD.FTZ R5, R5, R0 ;  /* 0x0000000005057221 */ /* 0x000fe20000010000 */
[----:B------:R-:W-:Y:S02]  /*1ae80*/  MOV R0, 0x2 ;  /* 0x0000000200007802 */ /* 0x000fe40000000f00 */
[----:B------:R-:W-:Y:S02]  /*1ae90*/  MOV R2, 0x1aeb0 ;  /* 0x0001aeb000027802 */ /* 0x000fe40000000f00 */
[----:B-1---5:R-:W-:Y:S05]  /*1aea0*/  CALL.REL.NOINC `($__internal_0_$__cuda_sm70_shflsync_bfly_p) ;  /* 0x0000090000007944 */ /* 0x022fea0003c00000 */
[----:B------:R-:W2:Y:S02]  /*1aeb0*/  LDL.LU R2, [R1+0x28] ;  /* 0x0000280001027983 */ /* 0x000ea40000300800 */
[----:B--2---:R-:W-:Y:S01]  /*1aec0*/  FADD.FTZ R6, R2, R0 ;  /* 0x0000000002067221 */ /* 0x004fe20000010000 */
[----:B------:R-:W-:-:S02]  /*1aed0*/  MOV R0, 0x1 ;  /* 0x0000000100007802 */ /* 0x000fc40000000f00 */
[----:B------:R-:W-:Y:S02]  /*1aee0*/  MOV R2, 0x1af10 ;  /* 0x0001af1000027802 */ /* 0x000fe40000000f00 */
[----:B------:R-:W-:Y:S02]  /*1aef0*/  MOV R4, R6 ;  /* 0x0000000600047202 */ /* 0x000fe40000000f00 */
[----:B------:R-:W-:Y:S05]  /*1af00*/  CALL.REL.NOINC `($__internal_0_$__cuda_sm70_shflsync_bfly_p) ;  /* 0x000008a000007944 */ /* 0x000fea0003c00000 */
[----:B------:R1:W5:Y:S01]  /*1af10*/  LDL R4, [R1+0x20] ;  /* 0x0000200001047983 */ /* 0x0003620000100800 */
[----:B------:R-:W-:Y:S01]  /*1af20*/  FADD.FTZ R6, R6, R0 ;  /* 0x0000000006067221 */ /* 0x000fe20000010000 */
[----:B------:R-:W-:Y:S02]  /*1af30*/  MOV R0, 0x2 ;  /* 0x0000000200007802 */ /* 0x000fe40000000f00 */
[----:B------:R-:W-:Y:S02]  /*1af40*/  MOV R2, 0x1af60 ;  /* 0x0001af6000027802 */ /* 0x000fe40000000f00 */
[----:B-1---5:R-:W-:Y:S05]  /*1af50*/  CALL.REL.NOINC `($__internal_0_$__cuda_sm70_shflsync_bfly_p) ;  /* 0x0000085000007944 */ /* 0x022fea0003c00000 */
[----:B------:R-:W2:Y:S02]  /*1af60*/  LDL.LU R2, [R1+0x20] ;  /* 0x0000200001027983 */ /* 0x000ea40000300800 */
[----:B--2---:R-:W-:Y:S01]  /*1af70*/  FADD.FTZ R7, R2, R0 ;  /* 0x0000000002077221 */ /* 0x004fe20000010000 */
[----:B------:R-:W-:Y:S02]  /*1af80*/  MOV R0, 0x1 ;  /* 0x0000000100007802 */ /* 0x000fe40000000f00 */
[----:B------:R-:W-:-:S02]  /*1af90*/  MOV R2, 0x1afc0 ;  /* 0x0001afc000027802 */ /* 0x000fc40000000f00 */
        /* <DEDUP_REMOVED lines=10> */
[----:B------:R-:W-:Y:S02]  /*1b040*/  MOV R2, 0x1b060 ;  /* 0x0001b06000027802 */ /* 0x000fe40000000f00 */
[----:B------:R-:W-:Y:S05]  /*1b050*/  CALL.REL.NOINC `($__internal_0_$__cuda_sm70_shflsync_bfly_p) ;  /* 0x0000075000007944 */ /* 0x000fea0003c00000 */
[----:B------:R-:W-:Y:S01]  /*1b060*/  MOV R8, R0 ;  /* 0x0000000000087202 */ /* 0x000fe20000000f00 */
[----:B------:R-:W-:Y:S05]  /*1b070*/  BRA `(.L_x_617) ;  /* 0xffff898000007947 */ /* 0x000fea000383ffff */
.L_x_574:
[----:B------:R-:W-:Y:S01]  /*1b080*/  IMAD.MOV.U32 R88, RZ, RZ, R4 ;  /* 0x000000ffff587224 */ /* 0x000fe200078e0004 */
[----:B------:R-:W-:Y:S01]  /*1b090*/  MOV R58, RZ ;  /* 0x000000ff003a7202 */ /* 0x000fe20000000f00 */
[----:B------:R-:W-:Y:S01]  /*1b0a0*/  IMAD.MOV.U32 R3, RZ, RZ, 0x181f ;  /* 0x0000181fff037424 */ /* 0x000fe200078e00ff */
[----:B------:R-:W-:-:S02]  /*1b0b0*/  MOV R2, 0x1b0d0 ;  /* 0x0001b0d000027802 */ /* 0x000fc40000000f00 */
[----:B------:R-:W-:Y:S05]  /*1b0c0*/  CALL.REL.NOINC `($__internal_1_$__cuda_sm70_shflsync_idx_p) ;  /* 0x0000074000007944 */ /* 0x000fea0003c00000 */
[----:B------:R-:W-:Y:S01]  /*1b0d0*/  MOV R6, R58 ;  /* 0x0000003a00067202 */ /* 0x000fe20000000f00 */
[----:B-1---5:R-:W-:Y:S05]  /*1b0e0*/  BRA `(.L_x_618) ;  /* 0xffffa52000007947 */ /* 0x022fea000383ffff */
.L_x_575:
[----:B------:R-:W-:Y:S01]  /*1b0f0*/  IMAD.MOV.U32 R88, RZ, RZ, R5 ;  /* 0x000000ffff587224 */ /* 0x000fe200078e0005 */
[----:B------:R-:W-:Y:S01]  /*1b100*/  MOV R58, RZ ;  /* 0x000000ff003a7202 */ /* 0x000fe20000000f00 */
[----:B------:R-:W-:Y:S01]  /*1b110*/  IMAD.MOV.U32 R3, RZ, RZ, 0x181f ;  /* 0x0000181fff037424 */ /* 0x000fe200078e00ff */
[----:B------:R-:W-:-:S02]  /*1b120*/  MOV R2, 0x1b140 ;  /* 0x0001b14000027802 */ /* 0x000fc40000000f00 */
[----:B-12---:R-:W-:Y:S05]  /*1b130*/  CALL.REL.NOINC `($__internal_1_$__cuda_sm70_shflsync_idx_p) ;  /* 0x000006d000007944 */ /* 0x006fea0003c00000 */
[----:B------:R-:W-:Y:S01]  /*1b140*/  MOV R2, R58 ;  /* 0x0000003a00027202 */ /* 0x000fe20000000f00 */
[----:B-1---5:R-:W-:Y:S05]  /*1b150*/  BRA `(.L_x_619) ;  /* 0xffffa4d000007947 */ /* 0x022fea000383ffff */
.L_x_576:
[----:B------:R-:W-:Y:S01]  /*1b160*/  IMAD.MOV.U32 R88, RZ, RZ, R4 ;  /* 0x000000ffff587224 */ /* 0x000fe200078e0004 */
[----:B------:R-:W-:Y:S01]  /*1b170*/  MOV R58, 0x1 ;  /* 0x00000001003a7802 */ /* 0x000fe20000000f00 */
[----:B-1----:R-:W-:Y:S01]  /*1b180*/  IMAD.MOV.U32 R3, RZ, RZ, 0x181f ;  /* 0x0000181fff037424 */ /* 0x002fe200078e00ff */
[----:B------:R-:W-:-:S02]  /*1b190*/  MOV R2, 0x1b1b0 ;  /* 0x0001b1b000027802 */ /* 0x000fc40000000f00 */
[----:B---3--:R-:W-:Y:S05]  /*1b1a0*/  CALL.REL.NOINC `($__internal_1_$__cuda_sm70_shflsync_idx_p) ;  /* 0x0000066000007944 */ /* 0x008fea0003c00000 */
        /* <DEDUP_REMOVED lines=8> */
.L_x_577:
[----:B------:R-:W-:Y:S01]  /*1b230*/  IMAD.MOV.U32 R88, RZ, RZ, R4 ;  /* 0x000000ffff587224 */ /* 0x000fe200078e0004 */
[----:B------:R-:W-:Y:S01]  /*1b240*/  MOV R58, 0x2 ;  /* 0x00000002003a7802 */ /* 0x000fe20000000f00 */
[----:B-1----:R-:W-:Y:S01]  /*1b250*/  IMAD.MOV.U32 R3, RZ, RZ, 0x181f ;  /* 0x0000181fff037424 */ /* 0x002fe200078e00ff */
[----:B------:R-:W-:Y:S02]  /*1b260*/  MOV R2, 0x1b280 ;  /* 0x0001b28000027802 */ /* 0x000fe40000000f00 */
[----:B--23--:R-:W-:Y:S05]  /*1b270*/  CALL.REL.NOINC `($__internal_1_$__cuda_sm70_shflsync_idx_p) ;  /* 0x0000059000007944 */ /* 0x00cfea0003c00000 */
[----:B------:R-:W-:Y:S01]  /*1b280*/  MOV R6, R58 ;  /* 0x0000003a00067202 */ /* 0x000fe20000000f00 */
[----:B-1---5:R-:W-:Y:S05]  /*1b290*/  BRA `(.L_x_621) ;  /* 0xffffa51000007947 */ /* 0x022fea000383ffff */
.L_x_578:
[----:B------:R-:W-:Y:S01]  /*1b2a0*/  IMAD.MOV.U32 R88, RZ, RZ, R5 ;  /* 0x000000ffff587224 */ /* 0x000fe200078e0005 */
[----:B------:R-:W-:Y:S01]  /*1b2b0*/  MOV R58, 0x2 ;  /* 0x00000002003a7802 */ /* 0x000fe20000000f00 */
[----:B-1----:R-:W-:Y:S01]  /*1b2c0*/  IMAD.MOV.U32 R3, RZ, RZ, 0x181f ;  /* 0x0000181fff037424 */ /* 0x002fe200078e00ff */
[----:B------:R-:W-:Y:S02]  /*1b2d0*/  MOV R2, 0x1b2f0 ;  /* 0x0001b2f000027802 */ /* 0x000fe40000000f00 */
[----:B--234-:R-:W-:Y:S05]  /*1b2e0*/  CALL.REL.NOINC `($__internal_1_$__cuda_sm70_shflsync_idx_p) ;  /* 0x0000052000007944 */ /* 0x01cfea0003c00000 */
[----:B------:R-:W-:Y:S01]  /*1b2f0*/  MOV R2, R58 ;  /* 0x0000003a00027202 */ /* 0x000fe20000000f00 */
[----:B-1---5:R-:W-:Y:S05]  /*1b300*/  BRA `(.L_x_622) ;  /* 0xffffa4c000007947 */ /* 0x022fea000383ffff */
.L_x_579:
[----:B------:R-:W-:Y:S01]  /*1b310*/  IMAD.MOV.U32 R88, RZ, RZ, R4 ;  /* 0x000000ffff587224 */ /* 0x000fe200078e0004 */
[----:B------:R-:W-:Y:S01]  /*1b320*/  MOV R58, 0x3 ;  /* 0x00000003003a7802 */ /* 0x000fe20000000f00 */
[----:B--2---:R-:W-:Y:S01]  /*1b330*/  IMAD.MOV.U32 R3, RZ, RZ, 0x181f ;  /* 0x0000181fff037424 */ /* 0x004fe200078e00ff */
[----:B------:R-:W-:-:S02]  /*1b340*/  MOV R2, 0x1b360 ;  /* 0x0001b36000027802 */ /* 0x000fc40000000f00 */
[----:B-1-34-:R-:W-:Y:S05]  /*1b350*/  CALL.REL.NOINC `($__internal_1_$__cuda_sm70_shflsync_idx_p) ;  /* 0x000004b000007944 */ /* 0x01afea0003c00000 */
        /* <DEDUP_REMOVED lines=8> */
.L_x_580:
[----:B------:R-:W-:Y:S01]  /*1b3e0*/  IMAD.MOV.U32 R88, RZ, RZ, R4 ;  /* 0x000000ffff587224 */ /* 0x000fe200078e0004 */
[----:B------:R-:W-:Y:S01]  /*1b3f0*/  MOV R58, 0x4 ;  /* 0x00000004003a7802 */ /* 0x000fe20000000f00 */
[----:B--2---:R-:W-:Y:S01]  /*1b400*/  IMAD.MOV.U32 R3, RZ, RZ, 0x181f ;  /* 0x0000181fff037424 */ /* 0x004fe200078e00ff */
[----:B------:R-:W-:Y:S02]  /*1b410*/  MOV R2, 0x1b430 ;  /* 0x0001b43000027802 */ /* 0x000fe40000000f00 */
[----:B-1-34-:R-:W-:Y:S05]  /*1b420*/  CALL.REL.NOINC `($__internal_1_$__cuda_sm70_shflsync_idx_p) ;  /* 0x000003e000007944 */ /* 0x01afea0003c00000 */
[----:B------:R-:W-:Y:S01]  /*1b430*/  MOV R6, R58 ;  /* 0x0000003a00067202 */ /* 0x000fe20000000f00 */
[----:B-1---5:R-:W-:Y:S05]  /*1b440*/  BRA `(.L_x_624) ;  /* 0xffffa49000007947 */ /* 0x022fea000383ffff */
.L_x_581:
[----:B------:R-:W-:Y:S01]  /*1b450*/  IMAD.MOV.U32 R88, RZ, RZ, R5 ;  /* 0x000000ffff587224 */ /* 0x000fe200078e0005 */
[----:B------:R-:W-:Y:S01]  /*1b460*/  MOV R58, 0x4 ;  /* 0x00000004003a7802 */ /* 0x000fe20000000f00 */
[----:B--2---:R-:W-:Y:S01]  /*1b470*/  IMAD.MOV.U32 R3, RZ, RZ, 0x181f ;  /* 0x0000181fff037424 */ /* 0x004fe200078e00ff */
[----:B------:R-:W-:Y:S02]  /*1b480*/  MOV R2, 0x1b4a0 ;  /* 0x0001b4a000027802 */ /* 0x000fe40000000f00 */
[----:B-1-34-:R-:W-:Y:S05]  /*1b490*/  CALL.REL.NOINC `($__internal_1_$__cuda_sm70_shflsync_idx_p) ;  /* 0x0000037000007944 */ /* 0x01afea0003c00000 */
[----:B------:R-:W-:Y:S01]  /*1b4a0*/  MOV R2, R58 ;  /* 0x0000003a00027202 */ /* 0x000fe20000000f00 */
[----:B-1---5:R-:W-:Y:S05]  /*1b4b0*/  BRA `(.L_x_625) ;  /* 0xffffa44000007947 */ /* 0x022fea000383ffff */
.L_x_582:
[----:B------:R-:W-:Y:S01]  /*1b4c0*/  IMAD.MOV.U32 R88, RZ, RZ, R4 ;  /* 0x000000ffff587224 */ /* 0x000fe200078e0004 */
[----:B------:R-:W-:Y:S01]  /*1b4d0*/  MOV R58, 0x5 ;  /* 0x00000005003a7802 */ /* 0x000fe20000000f00 */
[----:B-1----:R-:W-:Y:S01]  /*1b4e0*/  IMAD.MOV.U32 R3, RZ, RZ, 0x181f ;  /* 0x0000181fff037424 */ /* 0x002fe200078e00ff */
[----:B------:R-:W-:-:S02]  /*1b4f0*/  MOV R2, 0x1b510 ;  /* 0x0001b51000027802 */ /* 0x000fc40000000f00 */
[----:B--234-:R-:W-:Y:S05]  /*1b500*/  CALL.REL.NOINC `($__internal_1_$__cuda_sm70_shflsync_idx_p) ;  /* 0x0000030000007944 */ /* 0x01cfea0003c00000 */
        /* <DEDUP_REMOVED lines=8> */
.L_x_583:
[----:B------:R-:W-:Y:S01]  /*1b590*/  IMAD.MOV.U32 R88, RZ, RZ, R4 ;  /* 0x000000ffff587224 */ /* 0x000fe200078e0004 */
[----:B------:R-:W-:Y:S01]  /*1b5a0*/  MOV R58, 0x6 ;  /* 0x00000006003a7802 */ /* 0x000fe20000000f00 */
[----:B--2---:R-:W-:Y:S01]  /*1b5b0*/  IMAD.MOV.U32 R3, RZ, RZ, 0x181f ;  /* 0x0000181fff037424 */ /* 0x004fe200078e00ff */
[----:B------:R-:W-:Y:S02]  /*1b5c0*/  MOV R2, 0x1b5e0 ;  /* 0x0001b5e000027802 */ /* 0x000fe40000000f00 */
[----:B-1--4-:R-:W-:Y:S05]  /*1b5d0*/  CALL.REL.NOINC `($__internal_1_$__cuda_sm70_shflsync_idx_p) ;  /* 0x0000023000007944 */ /* 0x012fea0003c00000 */
[----:B------:R-:W-:Y:S01]  /*1b5e0*/  MOV R6, R58 ;  /* 0x0000003a00067202 */ /* 0x000fe20000000f00 */
[----:B-1---5:R-:W-:Y:S05]  /*1b5f0*/  BRA `(.L_x_627) ;  /* 0xffffa41000007947 */ /* 0x022fea000383ffff */
.L_x_584:
[----:B------:R-:W-:Y:S01]  /*1b600*/  IMAD.MOV.U32 R88, RZ, RZ, R5 ;  /* 0x000000ffff587224 */ /* 0x000fe200078e0005 */
[----:B------:R-:W-:Y:S01]  /*1b610*/  MOV R58, 0x6 ;  /* 0x00000006003a7802 */ /* 0x000fe20000000f00 */
[----:B--2---:R-:W-:Y:S01]  /*1b620*/  IMAD.MOV.U32 R3, RZ, RZ, 0x181f ;  /* 0x0000181fff037424 */ /* 0x004fe200078e00ff */
[----:B------:R-:W-:Y:S02]  /*1b630*/  MOV R2, 0x1b650 ;  /* 0x0001b65000027802 */ /* 0x000fe40000000f00 */
[----:B-1-34-:R-:W-:Y:S05]  /*1b640*/  CALL.REL.NOINC `($__internal_1_$__cuda_sm70_shflsync_idx_p) ;  /* 0x000001c000007944 */ /* 0x01afea0003c00000 */
[----:B------:R-:W-:Y:S01]  /*1b650*/  MOV R2, R58 ;  /* 0x0000003a00027202 */ /* 0x000fe20000000f00 */
[----:B-1---5:R-:W-:Y:S05]  /*1b660*/  BRA `(.L_x_628) ;  /* 0xffffa3c000007947 */ /* 0x022fea000383ffff */
.L_x_585:
[----:B------:R-:W-:Y:S01]  /*1b670*/  IMAD.MOV.U32 R88, RZ, RZ, R4 ;  /* 0x000000ffff587224 */ /* 0x000fe200078e0004 */
[----:B------:R-:W-:Y:S01]  /*1b680*/  MOV R58, 0x7 ;  /* 0x00000007003a7802 */ /* 0x000fe20000000f00 */
[----:B-1----:R-:W-:Y:S01]  /*1b690*/  IMAD.MOV.U32 R3, RZ, RZ, 0x181f ;  /* 0x0000181fff037424 */ /* 0x002fe200078e00ff */
[----:B------:R-:W-:-:S02]  /*1b6a0*/  MOV R2, 0x1b6c0 ;  /* 0x0001b6c000027802 */ /* 0x000fc40000000f00 */
[----:B--2-4-:R-:W-:Y:S05]  /*1b6b0*/  CALL.REL.NOINC `($__internal_1_$__cuda_sm70_shflsync_idx_p) ;  /* 0x0000015000007944 */ /* 0x014fea0003c00000 */
        /* <DEDUP_REMOVED lines=8> */
.L_x_587:
[----:B------:R-:W-:Y:S01]  /*1b740*/  IMAD.MOV.U32 R88, RZ, RZ, R47 ;  /* 0x000000ffff587224 */ /* 0x000fe200078e002f */
[----:B------:R-:W-:Y:S01]  /*1b750*/  MOV R58, RZ ;  /* 0x000000ff003a7202 */ /* 0x000fe20000000f00 */
[----:B-1----:R-:W-:Y:S01]  /*1b760*/  IMAD.MOV.U32 R3, RZ, RZ, 0x1f ;  /* 0x0000001fff037424 */ /* 0x002fe200078e00ff */
[----:B------:R-:W-:Y:S02]  /*1b770*/  MOV R2, 0x1b790 ;  /* 0x0001b79000027802 */ /* 0x000fe40000000f00 */
[----:B--23--:R-:W-:Y:S05]  /*1b780*/  CALL.REL.NOINC `($__internal_1_$__cuda_sm70_shflsync_idx_p) ;  /* 0x0000008000007944 */ /* 0x00cfea0003c00000 */
[----:B-----5:R-:W-:Y:S01]  /*1b790*/  MOV R0, R58 ;  /* 0x0000003a00007202 */ /* 0x020fe20000000f00 */
[----:B-1----:R-:W-:Y:S05]  /*1b7a0*/  BRA `(.L_x_630) ;  /* 0xffffa42000007947 */ /* 0x002fea000383ffff */
        .weak           $__internal_0_$__cuda_sm70_shflsync_bfly_p
        .type           $__internal_0_$__cuda_sm70_shflsync_bfly_p,@function
        .size           $__internal_0_$__cuda_sm70_shflsync_bfly_p,($__internal_1_$__cuda_sm70_shflsync_idx_p - $__internal_0_$__cuda_sm70_shflsync_bfly_p)
$__internal_0_$__cuda_sm70_shflsync_bfly_p:
[----:B------:R-:W-:Y:S02]  /*1b7b0*/  MOV R193, 0xffffffff ;  /* 0xffffffff00c17802 */ /* 0x000fe40000000f00 */
[----:B------:R-:W-:Y:S02]  /*1b7c0*/  MOV R3, 0x1f ;  /* 0x0000001f00037802 */ /* 0x000fe40000000f00 */
[----:B------:R-:W-:Y:S04]  /*1b7d0*/  WARPSYNC R193 ;  /* 0x000000c100007348 */ /* 0x000fe80003800000 */
[----:B------:R1:W2:Y:S02]  /*1b7e0*/  SHFL.BFLY PT, R0, R4, R0, R3 ;  /* 0x0c00000004007389 */ /* 0x0002a400000e0003 */
[----:B-1----:R-:W-:-:S04]  /*1b7f0*/  MOV R3, 0x0 ;  /* 0x0000000000037802 */ /* 0x002fc80000000f00 */
[----:B--2---:R-:W-:Y:S05]  /*1b800*/  RET.REL.NODEC R2 `(_ZN7cutlass13device_kernelIN5flash19enable_sm80_to_sm89INS1_16FlashAttnFwdSm80INS1_25CollectiveMainloopFwdSm80ILi4ELi1ELb0EN4cute5tupleIJNS5_1CILi128EEENS7_ILi112EEENS7_ILi64EEEEEELi64ENS_6half_tEfNS_4arch4Sm80ELb1ELb0ELb1ELb0ELb1ELb0ELb1ELb0EEENS1_21CollectiveEpilogueFwdINS6_IJS8_SA_S9_EEENS6_IJNS7_ILi1EEESI_SI_EEESC_SE_Li128ELb0ELb1ELb0ELb0EEENS1_30DynamicPersistentTileSchedulerILi128ELi128ELb0ELb1ELb0EEEEEEEEEvNT_6ParamsE) ;  /* 0xfffe47f002007950 */ /* 0x004fea0003c3ffff */
        .weak           $__internal_1_$__cuda_sm70_shflsync_idx_p
        .type           $__internal_1_$__cuda_sm70_shflsync_idx_p,@function
        .size           $__internal_1_$__cuda_sm70_shflsync_idx_p,(.L_x_1602 - $__internal_1_$__cuda_sm70_shflsync_idx_p)
$__internal_1_$__cuda_sm70_shflsync_idx_p:
[----:B------:R1:W-:Y:S02]  /*1b810*/  STL [R1+0xa0], R0 ;  /* 0x0000a00001007387 */ /* 0x0003e40000100800 */
[----:B-1----:R-:W-:-:S04]  /*1b820*/  MOV R0, 0xffffffff ;  /* 0xffffffff00007802 */ /* 0x002fc80000000f00 */
[----:B------:R-:W-:Y:S04]  /*1b830*/  WARPSYNC R0 ;  /* 0x0000000000007348 */ /* 0x000fe80003800000 */
[----:B------:R1:W2:Y:S04]  /*1b840*/  SHFL.IDX PT, R58, R88, R58, R3 ;  /* 0x0000003a583a7389 */ /* 0x0002a800000e0003 */
[----:B-1----:R1:W5:Y:S01]  /*1b850*/  LDL.LU R0, [R1+0xa0] ;  /* 0x0000a00001007983 */ /* 0x0023620000300800 */
[----:B------:R-:W-:-:S04]  /*1b860*/  MOV R3, 0x0 ;  /* 0x0000000000037802 */ /* 0x000fc80000000f00 */
[----:B--2---:R-:W-:Y:S05]  /*1b870*/  RET.REL.NODEC R2 `(_ZN7cutlass13device_kernelIN5flash19enable_sm80_to_sm89INS1_16FlashAttnFwdSm80INS1_25CollectiveMainloopFwdSm80ILi4ELi1ELb0EN4cute5tupleIJNS5_1CILi128EEENS7_ILi112EEENS7_ILi64EEEEEELi64ENS_6half_tEfNS_4arch4Sm80ELb1ELb0ELb1ELb0ELb1ELb0ELb1ELb0EEENS1_21CollectiveEpilogueFwdINS6_IJS8_SA_S9_EEENS6_IJNS7_ILi1EEESI_SI_EEESC_SE_Li128ELb0ELb1ELb0ELb0EEENS1_30DynamicPersistentTileSchedulerILi128ELi128ELb0ELb1ELb0EEEEEEEEEvNT_6ParamsE) ;  /* 0xfffe478002007950 */ /* 0x004fea0003c3ffff */
.L_x_631:
        /* <DEDUP_REMOVED lines=16> */
.L_x_1602:


//--------------------- .text._ZN7cutlass13device_kernelIN5flash19enable_sm80_to_sm89INS1_16FlashAttnFwdSm80INS1_25CollectiveMainloopFwdSm80ILi4ELi1ELb0EN4cute5tupleIJNS5_1CILi128EEENS7_ILi112EEENS7_ILi64EEEEEELi64ENS_6half_tEfNS_4arch4Sm80ELb1ELb0ELb1ELb1ELb1ELb0ELb1ELb0EEENS1_21CollectiveEpilogueFwdINS6_IJS8_SA_S9_EEENS6_IJNS7_ILi1EEESI_SI_EEESC_SE_Li128ELb1ELb1ELb0ELb0EEENS1_19SingleTileSchedulerILb1ELb0ELb1ELi128EEEEEEEEEvNT_6ParamsE --------------------------
	.section	.text._ZN7cutlass13device_kernelIN5flash19enable_sm80_to_sm89INS1_16FlashAttnFwdSm80INS1_25CollectiveMainloopFwdSm80ILi4ELi1ELb0EN4cute5tupleIJNS5_1CILi128EEENS7_ILi112EEENS7_ILi64EEEEEELi64ENS_6half_tEfNS_4arch4Sm80ELb1ELb0ELb1ELb1ELb1ELb0ELb1ELb0EEENS1_21CollectiveEpilogueFwdINS6_IJS8_SA_S9_EEENS6_IJNS7_ILi1EEESI_SI_EEESC_SE_Li128ELb1ELb1ELb0ELb0EEENS1_19SingleTileSchedulerILb1ELb0ELb1ELi128EEEEEEEEEvNT_6ParamsE,"ax",@progbits
	.sectioninfo	@"SHI_REGISTERS=255"
	.align	128
.text._ZN7cutlass13device_kernelIN5flash19enable_sm80_to_sm89INS1_16FlashAttnFwdSm80INS1_25CollectiveMainloopFwdSm80ILi4ELi1ELb0EN4cute5tupleIJNS5_1CILi128EEENS7_ILi112EEENS7_ILi64EEEEEELi64ENS_6half_tEfNS_4arch4Sm80ELb1ELb0ELb1ELb1ELb1ELb0ELb1ELb0EEENS1_21CollectiveEpilogueFwdINS6_IJS8_SA_S9_EEENS6_IJNS7_ILi1EEESI_SI_EEESC_SE_Li128ELb1ELb1ELb0ELb0EEENS1_19SingleTileSchedulerILb1ELb0ELb1ELi128EEEEEEEEEvNT_6ParamsE:
        .type           _ZN7cutlass13device_kernelIN5flash19enable_sm80_to_sm89INS1_16FlashAttnFwdSm80INS1_25CollectiveMainloopFwdSm80ILi4ELi1ELb0EN4cute5tupleIJNS5_1CILi128EEENS7_ILi112EEENS7_ILi64EEEEEELi64ENS_6half_tEfNS_4arch4Sm80ELb1ELb0ELb1ELb1ELb1ELb0ELb1ELb0EEENS1_21CollectiveEpilogueFwdINS6_IJS8_SA_S9_EEENS6_IJNS7_ILi1EEESI_SI_EEESC_SE_Li128ELb1ELb1ELb0ELb0EEENS1_19SingleTileSchedulerILb1ELb0ELb1ELi128EEEEEEEEEvNT_6ParamsE,@function
        .size           _ZN7cutlass13device_kernelIN5flash19enable_sm80_to_sm89INS1_16FlashAttnFwdSm80INS1_25CollectiveMainloopFwdSm80ILi4ELi1ELb0EN4cute5tupleIJNS5_1CILi128EEENS7_ILi112EEENS7_ILi64EEEEEELi64ENS_6half_tEfNS_4arch4Sm80ELb1ELb0ELb1ELb1ELb1ELb0ELb1ELb0EEENS1_21CollectiveEpilogueFwdINS6_IJS8_SA_S9_EEENS6_IJNS7_ILi1EEESI_SI_EEESC_SE_Li128ELb1ELb1ELb0ELb0EEENS1_19SingleTileSchedulerILb1ELb0ELb1ELi128EEEEEEEEEvNT_6ParamsE,(.L_x_1605 - _ZN7cutlass13device_kernelIN5flash19enable_sm80_to_sm89INS1_16FlashAttnFwdSm80INS1_25CollectiveMainloopFwdSm80ILi4ELi1ELb0EN4cute5tupleIJNS5_1CILi128EEENS7_ILi112EEENS7_ILi64EEEEEELi64ENS_6half_tEfNS_4arch4Sm80ELb1ELb0ELb1ELb1ELb1ELb0ELb1ELb0EEENS1_21CollectiveEpilogueFwdINS6_IJS8_SA_S9_EEENS6_IJNS7_ILi1EEESI_SI_EEESC_SE_Li128ELb1ELb1ELb0ELb0EEENS1_19SingleTileSchedulerILb1ELb0ELb1ELi128EEEEEEEEEvNT_6ParamsE)
        .other          _ZN7cutlass13device_kernelIN5flash19enable_sm80_to_sm89INS1_16FlashAttnFwdSm80INS1_25CollectiveMainloopFwdSm80ILi4ELi1ELb0EN4cute5tupleIJNS5_1CILi128EEENS7_ILi112EEENS7_ILi64EEEEEELi64ENS_6half_tEfNS_4arch4Sm80ELb1ELb0ELb1ELb1ELb1ELb0ELb1ELb0EEENS1_21CollectiveEpilogueFwdINS6_IJS8_SA_S9_EEENS6_IJNS7_ILi1EEESI_SI_EEESC_SE_Li128ELb1ELb1ELb0ELb0EEENS1_19SingleTileSchedulerILb1ELb0ELb1ELi128EEEEEEEEEvNT_6ParamsE,@"STO_CUDA_ENTRY STV_DEFAULT"
_ZN7cutlass13device_kernelIN5flash19enable_sm80_to_sm89INS1_16FlashAttnFwdSm80INS1_25CollectiveMainloopFwdSm80ILi4ELi1ELb0EN4cute5tupleIJNS5_1CILi128EEENS7_ILi112EEENS7_ILi64EEEEEELi64ENS_6half_tEfNS_4arch4Sm80ELb1ELb0ELb1ELb1ELb1ELb0ELb1ELb0EEENS1_21CollectiveEpilogueFwdINS6_IJS8_SA_S9_EEENS6_IJNS7_ILi1EEESI_SI_EEESC_SE_Li128ELb1ELb1ELb0ELb0EEENS1_19SingleTileSchedulerILb1ELb0ELb1ELi128EEEEEEEEEvNT_6ParamsE:
        /* <DEDUP_REMOVED lines=21> */
.L_x_633:
        /* <DEDUP_REMOVED lines=13> */
.L_x_635:
[----:B------:R-:W-:Y:S02]  /*0220*/  ULDC UR5, c[0x0][0x54c] ;  /* 0x0001530000057ab9 */ /* 0x000fe40000000800 */
.L_x_634:
[----:B------:R-:W-:Y:S02]  /*0230*/  ULDC UR4, c[0x0][0x548] ;  /* 0x0001520000047ab9 */ /* 0x000fe40000000800 */
[----:B------:R-:W-:-:S02]  /*0240*/  USHF.L.U32 UR10, UR10, 0x7, URZ ;  /* 0x000000070a0a7899 */ /* 0x000fc4000800063f */
[----:B------:R-:W-:-:S04]  /*0250*/  UIMAD UR4, UR5, UR4, URZ ;  /* 0x00000004050472a4 */ /* 0x000fc8000f8e023f */
[----:B------:R-:W-:-:S04]  /*0260*/  UISETP.GE.AND UP0, UPT, UR10, UR4, UPT ;  /* 0x000000040a00728c */ /* 0x000fc8000bf06270 */
[----:B------:R-:W-:Y:S01]  /*0270*/  USEL UR13, UR13, 0xffffffff, !UP0 ;  /* 0xffffffff0d0d7887 */ /* 0x000fe2000c000000 */
[----:B------:R-:W-:Y:S05]  /*0280*/  BRA `(.L_x_636) ;  /* 0x000001b000007947 */ /* 0x000fea0003800000 */
.L_x_632:
        /* <DEDUP_REMOVED lines=8> */
.L_x_637:
        /* <DEDUP_REMOVED lines=13> */
.L_x_639:
[----:B------:R-:W-:Y:S02]  /*03e0*/  ULDC UR5, c[0x0][0x54c] ;  /* 0x0001530000057ab9 */ /* 0x000fe40000000800 */
.L_x_638:
[----:B------:R-:W-:Y:S02]  /*03f0*/  ULDC UR4, c[0x0][0x548] ;  /* 0x0001520000047ab9 */ /* 0x000fe40000000800 */
[----:B------:R-:W-:-:S02]  /*0400*/  USHF.L.U32 UR10, UR10, 0x7, URZ ;  /* 0x000000070a0a7899 */ /* 0x000fc4000800063f */
[----:B------:R-:W-:-:S04]  /*0410*/  UIMAD UR4, UR5, UR4, URZ ;  /* 0x00000004050472a4 */ /* 0x000fc8000f8e023f */
[----:B------:R-:W-:-:S04]  /*0420*/  UISETP.GE.AND UP0, UPT, UR10, UR4, UPT ;  /* 0x000000040a00728c */ /* 0x000fc8000bf06270 */
[----:B------:R-:W-:-:S06]  /*0430*/  USEL UR13, UR13, 0xffffffff, !UP0 ;  /* 0xffffffff0d0d7887 */ /* 0x000fcc000c000000 */
.L_x_636:
        /* <DEDUP_REMOVED lines=47> */
.L_x_640:
        /* <DEDUP_REMOVED lines=10> */
.L_x_641:
        /* <DEDUP_REMOVED lines=12> */
.L_x_642:
[----:B------:R-:W-:Y:S01]  /*0890*/  ULDC UR4, c[0x0][0x2c4] ;  /* 0x0000b10000047ab9 */ /* 0x000fe20000000800 */
[----:B------:R-:W-:Y:S01]  /*08a0*/  PLOP3.LUT P4, PT, PT, PT, PT, 0x80, 0x0 ;  /* 0x000000000000781c */ /* 0x000fe20003f8f070 */
[----:B------:R-:W-:Y:S01]  /*08b0*/  UISETP.NE.AND UP1, UPT, UR4, 0x1, UPT ;  /* 0x000000010400788c */ /* 0x000fe2000bf25270 */
[----:B------:R-:W-:Y:S01]  /*08c0*/  CS2R R178, SRZ ;  /* 0x0000000000b27805 */ /* 0x000fe2000001ff00 */
[----:B------:R-:W-:Y:S01]  /*08d0*/  UIADD3 UR7, -UR11, UR7, URZ ;  /* 0x000000070b077290 */ /* 0x000fe2000fffe13f */
[----:B------:R-:W-:Y:S01]  /*08e0*/  CS2R R176, SRZ ;  /* 0x0000000000b07805 */ /* 0x000fe2000001ff00 */
[----:B------:R-:W-:Y:S01]  /*08f0*/  ULDC.64 UR4, c[0x0][0x2c8] ;  /* 0x0000b20000047ab9 */ /* 0x000fe20000000a00 */
[----:B------:R-:W-:Y:S01]  /*0900*/  CS2R R182, SRZ ;  /* 0x0000000000b67805 */ /* 0x000fe2000001ff00 */
[----:B------:R-:W-:Y:S01]  /*0910*/  CS2R R180, SRZ ;  /* 0x0000000000b47805 */ /* 0x000fe2000001ff00 */
[----:B------:R-:W-:Y:S01]  /*0920*/  IMAD.MOV.U32 R15, RZ, RZ, RZ ;  /* 0x000000ffff0f7224 */ /* 0x000fe200078e00ff */
[----:B------:R-:W-:Y:S01]  /*0930*/  MOV R11, RZ ;  /* 0x000000ff000b7202 */ /* 0x000fe20000000f00 */
[----:B------:R-:W-:Y:S01]  /*0940*/  IMAD.MOV.U32 R174, RZ, RZ, RZ ;  /* 0x000000ffffae7224 */ /* 0x000fe200078e00ff */
[----:B------:R-:W-:Y:S01]  /*0950*/  CS2R R16, SRZ ;  /* 0x0000000000107805 */ /* 0x000fe2000001ff00 */
[----:B------:R-:W-:Y:S01]  /*0960*/  @UP1 UIADD3 UR18, UR10, 0x7f, URZ ;  /* 0x0000007f0a121890 */ /* 0x000fe2000fffe03f */
[----:B------:R-:W-:Y:S01]  /*0970*/  IMAD.MOV.U32 R172, RZ, RZ, RZ ;  /* 0x000000ffffac7224 */ /* 0x000fe200078e00ff */
[----:B------:R-:W-:Y:S01]  /*0980*/  MOV R170, RZ ;  /* 0x000000ff00aa7202 */ /* 0x000fe20000000f00 */
[----:B------:R-:W-:Y:S01]  /*0990*/  IMAD.MOV.U32 R168, RZ, RZ, RZ ;  /* 0x000000ffffa87224 */ /* 0x000fe200078e00ff */
[----:B------:R-:W-:Y:S01]  /*09a0*/  UIMAD.WIDE.U32 UR18, UR18, UR4, URZ ;  /* 0x00000004121272a5 */ /* 0x000fe2000f8e003f */
[----:B------:R-:W-:Y:S01]  /*09b0*/  CS2R R18, SRZ ;  /* 0x0000000000127805 */ /* 0x000fe2000001ff00 */
[----:B------:R-:W-:Y:S01]  /*09c0*/  UIADD3 UR4, UR10, 0x7f, URZ ;  /* 0x0000007f0a047890 */ /* 0x000fe2000fffe03f */
[----:B------:R-:W-:Y:S01]  /*09d0*/  MOV R162, RZ ;  /* 0x000000ff00a27202 */ /* 0x000fe20000000f00 */
[----:B------:R-:W-:Y:S01]  /*09e0*/  @UP1 USHF.R.U32.HI UR4, URZ, UR5, UR19 ;  /* 0x000000053f041299 */ /* 0x000fe20008011613 */
[----:B------:R-:W-:Y:S01]  /*09f0*/  CS2R R12, SRZ ;  /* 0x00000000000c7805 */ /* 0x000fe2000001ff00 */
[----:B---3--:R-:W-:Y:S01]  /*0a00*/  UIADD3 UR5, UR7, 0x70, -UR12 ;  /* 0x0000007007057890 */ /* 0x008fe2000fffe80c */
[----:B------:R-:W-:Y:S01]  /*0a10*/  IMAD.MOV.U32 R160, RZ, RZ, RZ ;  /* 0x000000ffffa07224 */ /* 0x000fe200078e00ff */
[----:B------:R-:W-:Y:S01]  /*0a20*/  UIADD3 UR19, UR7, 0x6f, URZ ;  /* 0x0000006f07137890 */ /* 0x000fe2000fffe03f */
[----:B------:R-:W-:Y:S01]  /*0a30*/  MOV R166, RZ ;  /* 0x000000ff00a67202 */ /* 0x000fe20000000f00 */
[----:B------:R-:W-:Y:S01]  /*0a40*/  UIADD3 UR5, UR5, UR4, URZ ;  /* 0x0000000405057290 */ /* 0x000fe2000fffe03f */
[----:B------:R-:W-:Y:S01]  /*0a50*/  IMAD.MOV.U32 R164, RZ, RZ, RZ ;  /* 0x000000ffffa47224 */ /* 0x000fe200078e00ff */
[----:B------:R-:W-:Y:S01]  /*0a60*/  UMOV UR18, URZ ;  /* 0x0000003f00127c82 */ /* 0x000fe20008000000 */
[----:B------:R-:W-:Y:S01]  /*0a70*/  CS2R R158, SRZ ;  /* 0x00000000009e7805 */ /* 0x000fe2000001ff00 */
[----:B------:R-:W-:Y:S01]  /*0a80*/  UMOV UR4, URZ ;  /* 0x0000003f00047c82 */ /* 0x000fe20008000000 */
[----:B------:R-:W-:Y:S01]  /*0a90*/  CS2R R22, SRZ ;  /* 0x0000000000167805 */ /* 0x000fe2000001ff00 */
[----:B------:R-:W-:Y:S01]  /*0aa0*/  UIMAD.WIDE UR18, UR19, -0x6db6db6d, UR18 ;  /* 0x92492493131278a5 */ /* 0x000fe2000f8e0212 */
[----:B------:R-:W-:Y:S01]  /*0ab0*/  MOV R156, RZ ;  /* 0x000000ff009c7202 */ /* 0x000fe20000000f00 */
[----:B------:R-:W-:Y:S01]  /*0ac0*/  UIMAD.WIDE UR4, UR5, -0x6db6db6d, UR4 ;  /* 0x92492493050478a5 */ /* 0x000fe2000f8e0204 */
[----:B------:R-:W-:Y:S01]  /*0ad0*/  IMAD.MOV.U32 R154, RZ, RZ, RZ ;  /* 0x000000ffff9a7224 */ /* 0x000fe200078e00ff */
[----:B------:R-:W-:Y:S01]  /*0ae0*/  USHF.R.U32.HI UR6, URZ, 0x1f, UR19 ;  /* 0x0000001f3f067899 */ /* 0x000fe20008011613 */
[----:B------:R-:W-:Y:S01]  /*0af0*/  CS2R R24, SRZ ;  /* 0x0000000000187805 */ /* 0x000fe2000001ff00 */
[----:B------:R-:W-:Y:S01]  /*0b00*/  USHF.R.U32.HI UR4, URZ, 0x1f, UR5 ;  /* 0x0000001f3f047899 */ /* 0x000fe20008011605 */
[----:B------:R-:W-:Y:S01]  /*0b10*/  MOV R152, RZ ;  /* 0x000000ff00987202 */ /* 0x000fe20000000f00 */
[----:B------:R-:W-:Y:S01]  /*0b20*/  ULEA.HI.SX32 UR6, UR19, UR6, 0x1a ;  /* 0x0000000613067291 */ /* 0x000fe2000f8fd23f */
[----:B------:R-:W-:Y:S01]  /*0b30*/  CS2R R146, SRZ ;  /* 0x0000000000927805 */ /* 0x000fe2000001ff00 */
[----:B------:R-:W-:Y:S01]  /*0b40*/  ULEA.HI.SX32 UR4, UR5, UR4, 0x1a ;  /* 0x0000000405047291 */ /* 0x000fe2000f8fd23f */
[----:B------:R-:W-:Y:S01]  /*0b50*/  IMAD.MOV.U32 R144, RZ, RZ, RZ ;  /* 0x000000ffff907224 */ /* 0x000fe200078e00ff */
[----:B------:R-:W-:Y:S01]  /*0b60*/  CS2R R20, SRZ ;  /* 0x0000000000147805 */ /* 0x000fe2000001ff00 */
[----:B------:R-:W-:Y:S01]  /*0b70*/  MOV R150, RZ ;  /* 0x000000ff00967202 */ /* 0x000fe20000000f00 */
[----:B------:R-:W-:Y:S01]  /*0b80*/  UISETP.LT.AND UP0, UPT, UR6, UR4, UPT ;  /* 0x000000040600728c */ /* 0x000fe2000bf01270 */
[----:B------:R-:W-:Y:S01]  /*0b90*/  IMAD.MOV.U32 R148, RZ, RZ, RZ ;  /* 0x000000ffff947224 */ /* 0x000fe200078e00ff */
[----:B------:R-:W-:Y:S01]  /*0ba0*/  CS2R R142, SRZ ;  /* 0x00000000008e7805 */ /* 0x000fe2000001ff00 */
[----:B------:R-:W-:Y:S01]  /*0bb0*/  CS2R R28, SRZ ;  /* 0x00000000001c7805 */ /* 0x000fe2000001ff00 */
[----:B------:R-:W-:Y:S01]  /*0bc0*/  USEL UR6, UR6, UR4, UP0 ;  /* 0x0000000406067287 */ /* 0x000fe20008000000 */
[----:B------:R-:W-:Y:S01]  /*0bd0*/  MOV R140, RZ ;  /* 0x000000ff008c7202 */ /* 0x000fe20000000f00 */
[----:B------:R-:W-:Y:S01]  /*0be0*/  IMAD.MOV.U32 R138, RZ, RZ, RZ ;  /* 0x000000ffff8a7224 */ /* 0x000fe200078e00ff */
[----:B------:R-:W-:Y:S01]  /*0bf0*/  CS2R R30, SRZ ;  /* 0x00000000001e7805 */ /* 0x000fe2000001ff00 */
[----:B------:R-:W-:Y:S01]  /*0c00*/  UISETP.GE.AND UP0, UPT, UR6, 0x1, UPT ;  /* 0x000000010600788c */ /* 0x000fe2000bf06270 */
[----:B------:R-:W-:Y:S01]  /*0c10*/  MOV R136, RZ ;  /* 0x000000ff00887202 */ /* 0x000fe20000000f00 */
[----:B------:R-:W-:Y:S01]  /*0c20*/  CS2R R130, SRZ ;  /* 0x0000000000827805 */ /* 0x000fe2000001ff00 */
[----:B------:R-:W-:Y:S01]  /*0c30*/  CS2R R32, SRZ ;  /* 0x0000000000207805 */ /* 0x000fe2000001ff00 */
[----:B------:R-:W-:Y:S01]  /*0c40*/  IMAD.MOV.U32 R128, RZ, RZ, RZ ;  /* 0x000000ffff807224 */ /* 0x000fe200078e00ff */
[----:B------:R-:W-:Y:S01]  /*0c50*/  MOV R134, RZ ;  /* 0x000000ff00867202 */ /* 0x000fe20000000f00 */
[----:B------:R-:W-:Y:S01]  /*0c60*/  CS2R R26, SRZ ;  /* 0x00000000001a7805 */ /* 0x000fe2000001ff00 */
[----:B------:R-:W-:Y:S01]  /*0c70*/  PLOP3.LUT P0, PT, PT, PT, UP0, 0x80, 0x0 ;  /* 0x000000000000781c */ /* 0x000fe20003f0f008 */
[----:B------:R-:W-:Y:S01]  /*0c80*/  IMAD.MOV.U32 R132, RZ, RZ, RZ ;  /* 0x000000ffff847224 */ /* 0x000fe200078e00ff */
[----:B------:R-:W-:Y:S01]  /*0c90*/  CS2R R126, SRZ ;  /* 0x00000000007e7805 */ /* 0x000fe2000001ff00 */
[----:B------:R-:W-:Y:S01]  /*0ca0*/  MOV R124, RZ ;  /* 0x000000ff007c7202 */ /* 0x000fe20000000f00 */
[----:B------:R-:W-:Y:S01]  /*0cb0*/  IMAD.MOV.U32 R122, RZ, RZ, RZ ;  /* 0x000000ffff7a7224 */ /* 0x000fe200078e00ff */
[----:B------:R-:W-:Y:S01]  /*0cc0*/  CS2R R120, SRZ ;  /* 0x0000000000787805 */ /* 0x000fe2000001ff00 */
[----:B------:R-:W-:Y:S01]  /*0cd0*/  CS2R R38, SRZ ;  /* 0x0000000000267805 */ /* 0x000fe2000001ff00 */
[----:B------:R-:W-:-:S06]  /*0ce0*/  CS2R R36, SRZ ;  /* 0x0000000000247805 */ /* 0x000fcc000001ff00 */
        /* <DEDUP_REMOVED lines=19> */
[----:B------:R-:W-:Y:S01]  /*0e20*/  BSSY B0, `(.L_x_644) ;  /* 0x0000052000007945 */ /* 0x000fe20003800000 */
[----:B------:R-:W-:-:S02]  /*0e30*/  ULDC.64 UR4, c[0x0][0x1b8] ;  /* 0x00006e0000047ab9 */ /* 0x000fc40000000a00 */
[----:B------:R-:W-:Y:S02]  /*0e40*/  UIADD3 UR19, UR19, UR17, URZ ;  /* 0x0000001113137290 */ /* 0x000fe4000fffe03f */
[----:B------:R-:W-:Y:S02]  /*0e50*/  USHF.R.S32.HI UR17, URZ, 0x1f, UR13 ;  /* 0x0000001f3f117899 */ /* 0x000fe4000801140d */
[----:B------:R-:W-:Y:S02]  /*0e60*/  UIMAD UR16, UR8, UR4, URZ ;  /* 0x00000004081072a4 */ /* 0x000fe4000f8e023f */
[----:B------:R-:W-:Y:S02]  /*0e70*/  USEL UR17, UR17, URZ, !UP2 ;  /* 0x0000003f11117287 */ /* 0x000fe4000d000000 */
[----:B------:R-:W-:Y:S02]  /*0e80*/  UIMAD UR16, UR9, UR5, UR16 ;  /* 0x00000005091072a4 */ /* 0x000fe4000f8e0210 */
[----:B------:R-:W-:-:S02]  /*0e90*/  UIMAD.WIDE.U32 UR20, UR9, UR4, UR18 ;  /* 0x00000004091472a5 */ /* 0x000fc4000f8e0012 */
[----:B------:R-:W-:Y:S02]  /*0ea0*/  USEL UR18, UR13, URZ, !UP2 ;  /* 0x0000003f0d127287 */ /* 0x000fe4000d000000 */
[----:B------:R-:W-:Y:S01]  /*0eb0*/  ULDC.64 UR4, c[0x0][0x1c0] ;  /* 0x0000700000047ab9 */ /* 0x000fe20000000a00 */
[----:B-1----:R-:W-:Y:S01]  /*0ec0*/  LEA.HI R2, R247, R246, RZ, 0x3 ;  /* 0x000000f6f7027211 */ /* 0x002fe200078f18ff */
[----:B------:R-:W-:Y:S02]  /*0ed0*/  UIMAD UR17, UR17, UR4, URZ ;  /* 0x00000004111172a4 */ /* 0x000fe4000f8e023f */
[----:B------:R-:W-:Y:S01]  /*0ee0*/  UIADD3 UR21, UR21, UR16, URZ ;  /* 0x0000001015157290 */ /* 0x000fe2000fffe03f */
[----:B------:R-:W-:Y:S01]  /*0ef0*/  LOP3.LUT R0, R2, 0xfffffff8, RZ, 0xc0, !PT ;  /* 0xfffffff802007812 */ /* 0x000fe200078ec0ff */
[----:B------:R-:W-:Y:S01]  /*0f00*/  UIMAD UR5, UR18, UR5, UR17 ;  /* 0x00000005120572a4 */ /* 0x000fe2000f8e0211 */
[----:B------:R-:W-:Y:S01]  /*0f10*/  SHF.R.S32.HI R19, RZ, 0x3, R2 ;  /* 0x00000003ff137819 */ /* 0x000fe20000011402 */
[----:B------:R-:W-:-:S02]  /*0f20*/  UIMAD.WIDE.U32 UR18, UR18, UR4, UR20 ;  /* 0x00000004121272a5 */ /* 0x000fc4000f8e0014 */
[----:B------:R-:W-:Y:S01]  /*0f30*/  IMAD.IADD R6, R246, 0x1, -R0 ;  /* 0x00000001f6067824 */ /* 0x000fe200078e0a00 */
[----:B------:R-:W-:Y:S02]  /*0f40*/  ULDC UR17, c[0x0][0x2c4] ;  /* 0x0000b10000117ab9 */ /* 0x000fe40000000800 */
        /* <DEDUP_REMOVED lines=63> */
.L_x_645:
[----:B-1-34-:R-:W-:Y:S05]  /*1340*/  BSYNC B0 ;  /* 0x0000000000007941 */ /* 0x01afea0003800000 */
.L_x_644:
        /* <DEDUP_REMOVED lines=11> */
.L_x_647:
[----:B------:R-:W-:Y:S05]  /*1400*/  BSYNC B0 ;  /* 0x0000000000007941 */ /* 0x000fea0003800000 */
.L_x_646:
        /* <DEDUP_REMOVED lines=11> */
.L_x_649:
[----:B------:R-:W-:Y:S05]  /*14c0*/  BSYNC B0 ;  /* 0x0000000000007941 */ /* 0x000fea0003800000 */
.L_x_648:
        /* <DEDUP_REMOVED lines=11> */
.L_x_651:
[----:B------:R-:W-:Y:S05]  /*1580*/  BSYNC B0 ;  /* 0x0000000000007941 */ /* 0x000fea0003800000 */
.L_x_650:
        /* <DEDUP_REMOVED lines=11> */
.L_x_653:
[----:B------:R-:W-:Y:S05]  /*1640*/  BSYNC B0 ;  /* 0x0000000000007941 */ /* 0x000fea0003800000 */
.L_x_652:
        /* <DEDUP_REMOVED lines=11> */
.L_x_655:
[----:B------:R-:W-:Y:S05]  /*1700*/  BSYNC B0 ;  /* 0x0000000000007941 */ /* 0x000fea0003800000 */
.L_x_654:
        /* <DEDUP_REMOVED lines=11> */
.L_x_657:
[----:B------:R-:W-:Y:S05]  /*17c0*/  BSYNC B0 ;  /* 0x0000000000007941 */ /* 0x000fea0003800000 */
.L_x_656:
        /* <DEDUP_REMOVED lines=20> */
[----:B------:R-:W-:Y:S01]  /*1910*/  IMAD.U32 R10, RZ, RZ, UR9 ;  /* 0x00000009ff0a7e24 */ /* 0x000fe2000f8e00ff */
        /* <DEDUP_REMOVED lines=11> */
[----:B------:R-:W-:Y:S03]  /*19d0*/  STL [R1+0xc], R118 ;  /* 0x00000c7601007387 */ /* 0x000fe60000100800 */
[C---:B------:R-:W-:Y:S01]  /*19e0*/  @!P4 IADD3 R3, P1, R0.reuse, UR18, RZ ;  /* 0x000000120003cc10 */ /* 0x040fe2000ff3e0ff */
[----:B------:R-:W-:Y:S01]  /*19f0*/  @!PT LDS RZ, [RZ] ;  /* 0x00000000fffff984 */ /* 0x000fe20000000800 */
[----:B------:R1:W-:Y:S03]  /*1a00*/  @!P3 LDGSTS.E.BYPASS.LTC128B.128 [R118+0xa900], [R8.64], !P0 ;  /* 0x0a9000000876bfae */ /* 0x0003e6000c101d4e */
[----:B------:R-:W-:Y:S01]  /*1a10*/  @!P4 LEA.HI.X.SX32 R7, R0, UR17, 0x1, P1 ;  /* 0x000000110007cc11 */ /* 0x000fe200088f0eff */
[----:B------:R-:W0:Y:S04]  /*1a20*/  LDGDEPBAR ;  /* 0x00000000000079af */ /* 0x000e280000000000 */
[----:B------:R-:W-:Y:S01]  /*1a30*/  BAR.SYNC.DEFER_BLOCKING 0x0 ;  /* 0x0000000000007b1d */ /* 0x000fe20000010000 */
[----:B------:R-:W-:-:S04]  /*1a40*/  @!P4 LEA R6, P1, R3, c[0x0][0x2a0], 0x2 ;  /* 0x0000a8000306ca11 */ /* 0x000fc800078210ff */
[----:B------:R-:W-:-:S05]  /*1a50*/  @!P4 LEA.HI.X R7, R3, c[0x0][0x2a4], R7, 0x2, P1 ;  /* 0x0000a9000307ca11 */ /* 0x000fca00008f1407 */
        /* <DEDUP_REMOVED lines=8> */
[----:B------:R-:W-:Y:S01]  /*1ae0*/  UIADD3 UR21, UR6, -0x1, URZ ;  /* 0xffffffff06157890 */ /* 0x000fe2000fffe03f */
[----:B------:R-:W-:Y:S01]  /*1af0*/  IMAD R5, R49, c[0x0][0x1e0], RZ ;  /* 0x0000780031057a24 */ /* 0x000fe200078e02ff */
[----:B------:R-:W-:Y:S01]  /*1b00*/  SHF.R.S32.HI R35, RZ, 0x1f, R49 ;  /* 0x0000001fff237819 */ /* 0x000fe20000011431 */
[----:B------:R-:W-:Y:S01]  /*1b10*/  UIADD3 UR20, UR23, UR20, URZ ;  /* 0x0000001417147290 */ /* 0x000fe2000fffe03f */
[----:B------:R-:W-:Y:S01]  /*1b20*/  STL [R1+0x8], R49 ;  /* 0x0000083101007387 */ /* 0x000fe20000100800 */
[----:B------:R-:W-:-:S02]  /*1b30*/  UIMAD UR21, UR21, -0x70, UR7 ;  /* 0xffffff90151578a4 */ /* 0x000fc4000f8e0207 */
[----:B------:R-:W-:Y:S01]  /*1b40*/  IMAD R0, R35, c[0x0][0x1e0], RZ ;  /* 0x0000780023007a24 */ /* 0x000fe200078e02ff */
[----:B------:R-:W-:Y:S02]  /*1b50*/  ULDC.64 UR4, c[0x0][0x210] ;  /* 0x0000840000047ab9 */ /* 0x000fe40000000a00 */
[----:B------:R-:W-:Y:S01]  /*1b60*/  UIMAD UR8, UR8, UR4, URZ ;  /* 0x00000004080872a4 */ /* 0x000fe2000f8e023f */
[----:B------:R-:W-:Y:S01]  /*1b70*/  IMAD R0, R49, c[0x0][0x1e4], R0 ;  /* 0x0000790031007a24 */ /* 0x000fe200078e0200 */
[----:B------:R-:W-:Y:S01]  /*1b80*/  IADD3 R34, -R19, UR21, RZ ;  /* 0x0000001513227c10 */ /* 0x000fe2000fffe1ff */
[----:B------:R-:W-:Y:S02]  /*1b90*/  UIMAD.WIDE.U32 UR24, UR9, UR4, URZ ;  /* 0x00000004091872a5 */ /* 0x000fe4000f8e003f */
[----:B------:R-:W-:Y:S01]  /*1ba0*/  UIMAD UR8, UR9, UR5, UR8 ;  /* 0x00000005090872a4 */ /* 0x000fe2000f8e0208 */
[C---:B------:R-:W-:Y:S01]  /*1bb0*/  ISETP.GE.AND P2, PT, R34.reuse, 0x1, PT ;  /* 0x000000012200780c */ /* 0x040fe20003f46270 */
[----:B--2---:R-:W-:Y:S01]  /*1bc0*/  IMAD.WIDE.U32 R6, R49, c[0x0][0x1e0], RZ ;  /* 0x0000780031067a25 */ /* 0x004fe200078e00ff */
[C---:B------:R-:W-:Y:S01]  /*1bd0*/  ISETP.GE.AND P1, PT, R34.reuse, 0x11, PT ;  /* 0x000000112200780c */ /* 0x040fe20003f26270 */
[----:B------:R-:W-:Y:S01]  /*1be0*/  UIADD3 UR8, UR25, UR8, URZ ;  /* 0x0000000819087290 */ /* 0x000fe2000fffe03f */
[C---:B------:R-:W-:Y:S01]  /*1bf0*/  ISETP.GE.AND P6, PT, R34.reuse, 0x31, PT ;  /* 0x000000312200780c */ /* 0x040fe20003fc6270 */
[----:B------:R-:W-:Y:S01]  /*1c00*/  IMAD.IADD R7, R7, 0x1, R0 ;  /* 0x0000000107077824 */ /* 0x000fe200078e0200 */
[C---:B------:R-:W-:Y:S01]  /*1c10*/  ISETP.GE.AND P5, PT, R34.reuse, 0x41, PT ;  /* 0x000000412200780c */ /* 0x040fe20003fa6270 */
[----:B------:R-:W-:Y:S01]  /*1c20*/  UISETP.GE.AND UP0, UPT, UR6, 0x2, UPT ;  /* 0x000000020600788c */ /* 0x000fe2000bf06270 */
[----:B------:R-:W-:-:S02]  /*1c30*/  ISETP.GE.AND P3, PT, R34, 0x51, PT ;  /* 0x000000512200780c */ /* 0x000fc40003f66270 */
        /* <DEDUP_REMOVED lines=11> */
[----:B-1----:R-:W-:Y:S04]  /*1cf0*/  SHFL.IDX PT, R8, R3, 0x1, 0x181f ;  /* 0x00381f0003087f89 */ /* 0x002fe800000e0000 */
        /* <DEDUP_REMOVED lines=9> */
[----:B------:R-:W2:Y:S01]  /*1d90*/  SHFL.IDX PT, R5, R0, 0x3, 0x181f ;  /* 0x00781f0000057f89 */ /* 0x000ea200000e0000 */
[----:B------:R-:W-:-:S03]  /*1da0*/  ISETP.GE.AND P0, PT, R34, 0x21, PT ;  /* 0x000000212200780c */ /* 0x000fc60003f06270 */
[----:B------:R1:W-:Y:S04]  /*1db0*/  @P2 LDGSTS.E.BYPASS.LTC128B.128 [R118+0x3900], [R6.64], !P4 ;  /* 0x0390000006762fae */ /* 0x0003e8000e101d4e */
[----:B------:R-:W2:Y:S04]  /*1dc0*/  SHFL.IDX PT, R3, R3, 0x5, 0x181f ;  /* 0x00b81f0003037f89 */ /* 0x000ea800000e0000 */
[----:B------:R-:W2:Y:S04]  /*1dd0*/  SHFL.IDX PT, R18, R0, 0x4, 0x181f ;  /* 0x00981f0000127f89 */ /* 0x000ea800000e0000 */
[----:B------:R-:W-:Y:S04]  /*1de0*/  SHFL.IDX PT, R15, R15, 0x6, 0x181f ;  /* 0x00d81f000f0f7f89 */ /* 0x000fe800000e0000 */
[----:B------:R-:W2:Y:S04]  /*1df0*/  SHFL.IDX PT, R17, R0, 0x5, 0x181f ;  /* 0x00b81f0000117f89 */ /* 0x000ea800000e0000 */
[----:B------:R2:W4:Y:S01]  /*1e00*/  SHFL.IDX PT, R16, R0, 0x6, 0x181f ;  /* 0x00d81f0000107f89 */ /* 0x00052200000e0000 */
[----:B-1----:R-:W-:-:S04]  /*1e10*/  @P1 LEA R6, P2, R33, R8, 0x1 ;  /* 0x0000000821061211 */ /* 0x002fc800078408ff */
[----:B---3--:R-:W-:Y:S02]  /*1e20*/  @P1 LEA.HI.X R7, R33, R13, R241, 0x1, P2 ;  /* 0x0000000d21071211 */ /* 0x008fe400010f0cf1 */
[----:B------:R-:W-:-:S03]  /*1e30*/  ISETP.GE.AND P2, PT, R34, 0x61, PT ;  /* 0x000000612200780c */ /* 0x000fc60003f46270 */
[----:B------:R4:W-:Y:S01]  /*1e40*/  @P1 LDGSTS.E.BYPASS.LTC128B.128 [R118+0x4100], [R6.64], !P4 ;  /* 0x0410000006761fae */ /* 0x0009e2000e101d4e */
[----:B--2---:R-:W-:-:S04]  /*1e50*/  LEA.HI R0, R22, R14, RZ, 0x1 ;  /* 0x0000000e16007211 */ /* 0x004fc800078f08ff */
[----:B------:R-:W-:-:S05]  /*1e60*/  LOP3.LUT R0, R0, 0xfffffffe, RZ, 0xc0, !PT ;  /* 0xfffffffe00007812 */ /* 0x000fca00078ec0ff */
[----:B------:R-:W-:Y:S02]  /*1e70*/  IMAD.IADD R14, R14, 0x1, -R0 ;  /* 0x000000010e0e7824 */ /* 0x000fe400078e0a00 */
[----:B------:R-:W-:-:S05]  /*1e80*/  IMAD.SHL.U32 R0, R32, 0x40, RZ ;  /* 0x0000004020007824 */ /* 0x000fca00078e00ff */
[----:B------:R-:W-:Y:S02]  /*1e90*/  LOP3.LUT R0, R0, 0x1c0, RZ, 0xc0, !PT ;  /* 0x000001c000007812 */ /* 0x000fe400078ec0ff */
[----:B----4-:R-:W-:-:S04]  /*1ea0*/  @P0 LEA R6, P1, R33, R9, 0x1 ;  /* 0x0000000921060211 */ /* 0x010fc800078208ff */
[C---:B-----5:R-:W-:Y:S02]  /*1eb0*/  @P0 LEA.HI.X R7, R33.reuse, R11, R241, 0x1, P1 ;  /* 0x0000000b21070211 */ /* 0x060fe400008f0cf1 */
[----:B------:R-:W-:-:S03]  /*1ec0*/  @P6 LEA R12, P1, R33, R12, 0x1 ;  /* 0x0000000c210c6211 */ /* 0x000fc600078208ff */
[----:B------:R1:W-:Y:S01]  /*1ed0*/  @P0 LDGSTS.E.BYPASS.LTC128B.128 [R118+0x4900], [R6.64], !P4 ;  /* 0x0490000006760fae */ /* 0x0003e2000e101d4e */
[C---:B------:R-:W-:Y:S02]  /*1ee0*/  @P5 LEA R10, P0, R33.reuse, R10, 0x1 ;  /* 0x0000000a210a5211 */ /* 0x040fe400078008ff */
[--C-:B------:R-:W-:Y:S01]  /*1ef0*/  @P6 LEA.HI.X R13, R33, R5, R241.reuse, 0x1, P1 ;  /* 0x00000005210d6211 */ /* 0x100fe200008f0cf1 */
[----:B------:R-:W-:Y:S01]  /*1f00*/  IMAD.SHL.U32 R5, R21, 0x40, RZ ;  /* 0x0000004015057824 */ /* 0x000fe200078e00ff */
[C---:B------:R-:W-:Y:S01]  /*1f10*/  @P3 LEA R8, P1, R33.reuse, R3, 0x1 ;  /* 0x0000000321083211 */ /* 0x040fe200078208ff */
[----:B------:R-:W-:Y:S01]  /*1f20*/  IMAD.SHL.U32 R3, R20, 0x40, RZ ;  /* 0x0000004014037824 */ /* 0x000fe200078e00ff */
[C-C-:B------:R-:W-:Y:S01]  /*1f30*/  @P5 LEA.HI.X R11, R33.reuse, R18, R241.reuse, 0x1, P0 ;  /* 0x00000012210b5211 */ /* 0x140fe200000f0cf1 */
[----:B------:R2:W-:Y:S01]  /*1f40*/  @P6 LDGSTS.E.BYPASS.LTC128B.128 [R118+0x5100], [R12.64], !P4 ;  /* 0x051000000c766fae */ /* 0x0005e2000e101d4e */
[----:B------:R-:W-:Y:S02]  /*1f50*/  @P3 LEA.HI.X R9, R33, R17, R241, 0x1, P1 ;  /* 0x0000001121093211 */ /* 0x000fe400008f0cf1 */
[----:B------:R-:W-:Y:S01]  /*1f60*/  LOP3.LUT R3, R3, 0x1c0, RZ, 0xc0, !PT ;  /* 0x000001c003037812 */ /* 0x000fe200078ec0ff */
[----:B------:R3:W-:Y:S01]  /*1f70*/  @P5 LDGSTS.E.BYPASS.LTC128B.128 [R118+0x5900], [R10.64], !P4 ;  /* 0x059000000a765fae */ /* 0x0007e2000e101d4e */
[----:B------:R-:W-:-:S03]  /*1f80*/  LOP3.LUT R117, R5, 0xfffffe00, RZ, 0xc0, !PT ;  /* 0xfffffe0005757812 */ /* 0x000fc600078ec0ff */
[----:B------:R3:W-:Y:S01]  /*1f90*/  @P3 LDGSTS.E.BYPASS.LTC128B.128 [R118+0x6100], [R8.64], !P4 ;  /* 0x0610000008763fae */ /* 0x0007e2000e101d4e */
[----:B-1----:R-:W-:-:S04]  /*1fa0*/  @P2 LEA R6, P0, R33, R15, 0x1 ;  /* 0x0000000f21062211 */ /* 0x002fc800078008ff */
[C-C-:B------:R-:W-:Y:S02]  /*1fb0*/  @P2 LEA.HI.X R7, R33.reuse, R16, R241.reuse, 0x1, P0 ;  /* 0x0000001021072211 */ /* 0x140fe400000f0cf1 */
[----:B------:R-:W-:Y:S02]  /*1fc0*/  LOP3.LUT P0, RZ, R32, 0x2, RZ, 0xc0, !PT ;  /* 0x0000000220ff7812 */ /* 0x000fe4000780c0ff */
[C---:B------:R-:W-:Y:S01]  /*1fd0*/  SHF.L.U64.HI R241, R33.reuse, 0x1, R241 ;  /* 0x0000000121f17819 */ /* 0x040fe200000102f1 */
[----:B------:R1:W-:Y:S01]  /*1fe0*/  @P2 LDGSTS.E.BYPASS.LTC128B.128 [R118+0x6900], [R6.64], !P4 ;  /* 0x0690000006762fae */ /* 0x0003e2000e101d4e */
[----:B------:R-:W-:-:S03]  /*1ff0*/  ISETP.GE.AND P2, PT, R33, c[0x0][0x1d4], PT ;  /* 0x0000750021007a0c */ /* 0x000fc60003f46270 */
[----:B------:R-:W0:Y:S01]  /*2000*/  LDGDEPBAR ;  /* 0x00000000000079af */ /* 0x000e220000000000 */
[C---:B------:R-:W-:Y:S02]  /*2010*/  ISETP.LT.OR P5, PT, R34.reuse, 0x11, P2 ;  /* 0x000000112200780c */ /* 0x040fe400017a1670 */
        /* <DEDUP_REMOVED lines=19> */
[C---:B------:R-:W-:Y:S01]  /*2150*/  IADD3 R0, R119.reuse, 0x3900, RZ ;  /* 0x0000390077007810 */ /* 0x040fe20007ffe0ff */
[----:B------:R-:W-:Y:S01]  /*2160*/  IMAD R233, R2, 0x2, R230 ;  /* 0x0000000202e97824 */ /* 0x000fe200078e02e6 */
[----:B------:R-:W-:Y:S01]  /*2170*/  IADD3 R234, R119, 0x3920, RZ ;  /* 0x0000392077ea7810 */ /* 0x000fe20007ffe0ff */
[----:B------:R-:W-:Y:S01]  /*2180*/  IMAD R3, R245, c[0x0][0x21c], R3 ;  /* 0x00008700f5037a24 */ /* 0x000fe200078e0203 */
[----:B------:R-:W-:Y:S01]  /*2190*/  @P0 IADD3 R234, R0, -0x20, RZ ;  /* 0xffffffe000ea0810 */ /* 0x000fe20007ffe0ff */
[----:B------:R-:W-:-:S02]  /*21a0*/  IMAD R0, R35, c[0x0][0x208], RZ ;  /* 0x0000820023007a24 */ /* 0x000fc400078e02ff */
[----:B------:R-:W-:Y:S01]  /*21b0*/  IMAD R231, R4, 0x2, R230 ;  /* 0x0000000204e77824 */ /* 0x000fe200078e02e6 */
[C---:B------:R-:W-:Y:S01]  /*21c0*/  IADD3 R240, R234.reuse, 0x800, RZ ;  /* 0x00000800eaf07810 */ /* 0x040fe20007ffe0ff */
[----:B------:R-:W-:Y:S01]  /*21d0*/  IMAD R0, R49, c[0x0][0x20c], R0 ;  /* 0x0000830031007a24 */ /* 0x000fe200078e0200 */
[----:B------:R-:W-:Y:S01]  /*21e0*/  IADD3 R239, R234, 0x1000, RZ ;  /* 0x00001000eaef7810 */ /* 0x000fe20007ffe0ff */
[----:B------:R-:W-:Y:S01]  /*21f0*/  IMAD R232, R2, 0x2, R231 ;  /* 0x0000000202e87824 */ /* 0x000fe200078e02e7 */
[C---:B------:R-:W-:Y:S01]  /*2200*/  IADD3 R238, R234.reuse, 0x1800, RZ ;  /* 0x00001800eaee7810 */ /* 0x040fe20007ffe0ff */
[----:B------:R-:W-:Y:S01]  /*2210*/  IMAD.IADD R7, R7, 0x1, R0 ;  /* 0x0000000107077824 */ /* 0x000fe200078e0200 */
[C---:B------:R-:W-:Y:S02]  /*2220*/  IADD3 R237, R234.reuse, 0x2000, RZ ;  /* 0x00002000eaed7810 */ /* 0x040fe40007ffe0ff */
[C---:B------:R-:W-:Y:S01]  /*2230*/  IADD3 R236, R234.reuse, 0x2800, RZ ;  /* 0x00002800eaec7810 */ /* 0x040fe20007ffe0ff */
[----:B------:R-:W-:Y:S01]  /*2240*/  IMAD.WIDE.U32 R6, R245, c[0x0][0x218], R6 ;  /* 0x00008600f5067a25 */ /* 0x000fe200078e0006 */
[----:B------:R-:W-:Y:S01]  /*2250*/  IADD3 R235, R234, 0x3000, RZ ;  /* 0x00003000eaeb7810 */ /* 0x000fe20007ffe0ff */
[----:B------:R-:W-:Y:S03]  /*2260*/  LDSM.16.M88.4 R28, [R119+0x3900] ;  /* 0x00390000771c783b */ /* 0x000fe60000000200 */
[----:B------:R-:W-:Y:S01]  /*2270*/  IADD3 R0, P0, R6, UR24, RZ ;  /* 0x0000001806007c10 */ /* 0x000fe2000ff1e0ff */
[----:B------:R-:W-:Y:S03]  /*2280*/  LDSM.16.M88.4 R24, [R119+0x4100] ;  /* 0x004100007718783b */ /* 0x000fe60000000200 */
[----:B------:R-:W-:Y:S01]  /*2290*/  IADD3.X R6, R7, UR8, R3, P0, !PT ;  /* 0x0000000807067c10 */ /* 0x000fe200087fe403 */
[----:B------:R-:W-:Y:S01]  /*22a0*/  LDSM.16.M88.4 R20, [R119+0x4900] ;  /* 0x004900007714783b */ /* 0x000fe20000000200 */
[----:B------:R-:W-:-:S03]  /*22b0*/  LEA R3, P0, R0, c[0x0][0x1f8], 0x1 ;  /* 0x00007e0000037a11 */ /* 0x000fc600078008ff */
[----:B------:R-:W-:Y:S01]  /*22c0*/  LDSM.16.M88.4 R16, [R119+0x5100] ;  /* 0x005100007710783b */ /* 0x000fe20000000200 */
[----:B------:R-:W-:Y:S02]  /*22d0*/  LEA.HI.X R0, R0, c[0x0][0x1fc], R6, 0x1, P0 ;  /* 0x00007f0000007a11 */ /* 0x000fe400000f0c06 */
[----:B------:R-:W-:Y:S01]  /*22e0*/  ISETP.LT.OR P0, PT, R34, 0x1, P2 ;  /* 0x000000012200780c */ /* 0x000fe20001701670 */
[----:B------:R-:W-:Y:S04]  /*22f0*/  LDSM.16.M88.4 R36, [R119+0x5900] ;  /* 0x005900007724783b */ /* 0x000fe80000000200 */
[----:B------:R-:W-:Y:S04]  /*2300*/  LDSM.16.M88.4 R40, [R119+0x6100] ;  /* 0x006100007728783b */ /* 0x000fe80000000200 */
[----:B------:R-:W-:Y:S04]  /*2310*/  LDSM.16.M88.4 R44, [R119+0x6900] ;  /* 0x00690000772c783b */ /* 0x000fe80000000200 */
[----:B--2---:R-:W-:Y:S04]  /*2320*/  LDSM.16.M88.4 R12, [R230+0x7100] ;  /* 0x00710000e60c783b */ /* 0x004fe80000000200 */
[----:B---3--:R-:W-:Y:S04]  /*2330*/  LDSM.16.M88.4 R8, [R230+0x9100] ;  /* 0x00910000e608783b */ /* 0x008fe80000000200 */
[----:B------:R-:W1:Y:S04]  /*2340*/  SHFL.IDX PT, R6, R3, RZ, 0x181f ;  /* 0x00181fff03067589 */ /* 0x000e6800000e0000 */
[----:B------:R-:W2:Y:S04]  /*2350*/  SHFL.IDX PT, R5, R0, RZ, 0x181f ;  /* 0x00181fff00057589 */ /* 0x000ea800000e0000 */
[----:B------:R-:W-:Y:S04]  /*2360*/  SHFL.IDX PT, R35, R0, 0x3, 0x181f ;  /* 0x00781f0000237f89 */ /* 0x000fe800000e0000 */
[----:B------:R-:W-:Y:S04]  /*2370*/  SHFL.IDX PT, R33, R3, 0x4, 0x181f ;  /* 0x00981f0003217f89 */ /* 0x000fe800000e0000 */
[----:B------:R-:W-:Y:S04]  /*2380*/  LDSM.16.M88.4 R84, [R234] ;  /* 0x00000000ea54783b */ /* 0x000fe80000000200 */
[----:B------:R-:W-:Y:S01]  /*2390*/  LDSM.16.M88.4 R80, [R234+0x800] ;  /* 0x00080000ea50783b */ /* 0x000fe20000000200 */
[----:B-1----:R-:W-:-:S03]  /*23a0*/  IADD3 R6, P1, R6, R242, RZ ;  /* 0x000000f206067210 */ /* 0x002fc60007f3e0ff */
[----:B------:R-:W-:Y:S02]  /*23b0*/  LDSM.16.M88.4 R76, [R234+0x1000] ;  /* 0x00100000ea4c783b */ /* 0x000fe40000000200 */
[--C-:B--2---:R-:W-:Y:S02]  /*23c0*/  IMAD.X R7, R5, 0x1, R241.reuse, P1 ;  /* 0x0000000105077824 */ /* 0x104fe400008e06f1 */
[----:B------:R-:W-:Y:S01]  /*23d0*/  LDSM.16.M88.4 R48, [R234+0x1800] ;  /* 0x00180000ea30783b */ /* 0x000fe20000000200 */
[----:B------:R-:W-:Y:S01]  /*23e0*/  LOP3.LUT P1, RZ, R32, 0x4, RZ, 0xc0, !PT ;  /* 0x0000000420ff7812 */ /* 0x000fe2000782c0ff */
[C---:B------:R-:W-:Y:S02]  /*23f0*/  HMMA.16816.F32 R168, R12.reuse, R28, RZ ;  /* 0x0000001c0ca8723c */ /* 0x040fe400000018ff */
[----:B------:R-:W-:Y:S06]  /*2400*/  SHFL.IDX PT, R5, R3, 0x6, 0x181f ;  /* 0x00d81f0003057f89 */ /* 0x000fec00000e0000 */
        /* <DEDUP_REMOVED lines=13> */
[----:B------:R-:W1:Y:S04]  /*24e0*/  SHFL.IDX PT, R12, R3, 0x1, 0x181f ;  /* 0x00381f00030c7f89 */ /* 0x000e6800000e0000 */
[----:B------:R-:W-:Y:S03]  /*24f0*/  SHFL.IDX PT, R13, R3, 0x2, 0x181f ;  /* 0x00581f00030d7f89 */ /* 0x000fe600000e0000 */
[C---:B------:R-:W-:Y:S01]  /*2500*/  HMMA.16816.F32 R108, R8.reuse, R22, RZ ;  /* 0x00000016086c723c */ /* 0x040fe200000018ff */
[----:B------:R-:W-:Y:S04]  /*2510*/  SHFL.IDX PT, R23, R0, 0x2, 0x181f ;  /* 0x00581f0000177f89 */ /* 0x000fe800000e0000 */
[----:B------:R-:W2:Y:S03]  /*2520*/  SHFL.IDX PT, R15, R0, 0x1, 0x181f ;  /* 0x00381f00000f7f89 */ /* 0x000ea600000e0000 */
[C---:B------:R-:W-:Y:S01]  /*2530*/  HMMA.16816.F32 R56, R8.reuse, R24, RZ ;  /* 0x000000180838723c */ /* 0x040fe200000018ff */
[----:B------:R-:W3:Y:S04]  /*2540*/  SHFL.IDX PT, R14, R3, 0x3, 0x181f ;  /* 0x00781f00030e7f89 */ /* 0x000ee800000e0000 */
[----:B------:R-:W-:Y:S03]  /*2550*/  SHFL.IDX PT, R22, R3, 0x5, 0x181f ;  /* 0x00b81f0003167f89 */ /* 0x000fe600000e0000 */
[C---:B------:R-:W-:Y:S01]  /*2560*/  HMMA.16816.F32 R64, R8.reuse, R16, RZ ;  /* 0x000000100840723c */ /* 0x040fe200000018ff */
[----:B------:R-:W-:Y:S07]  /*2570*/  SHFL.IDX PT, R3, R0, 0x5, 0x181f ;  /* 0x00b81f0000037f89 */ /* 0x000fee00000e0000 */
[C---:B------:R-:W-:Y:S01]  /*2580*/  HMMA.16816.F32 R104, R8.reuse, R26, RZ ;  /* 0x0000001a0868723c */ /* 0x040fe200000018ff */
[----:B------:R-:W-:Y:S07]  /*2590*/  LDSM.16.M88.4 R24, [R234+0x3000] ;  /* 0x00300000ea18783b */ /* 0x000fee0000000200 */
[C---:B------:R-:W-:Y:S01]  /*25a0*/  HMMA.16816.F32 R120, R8.reuse, R18, RZ ;  /* 0x000000120878723c */ /* 0x040fe200000018ff */
[----:B------:R-:W4:Y:S07]  /*25b0*/  LDSM.16.M88.4 R16, [R233+0x9100] ;  /* 0x00910000e910783b */ /* 0x000f2e0000000200 */
[C---:B------:R-:W-:Y:S01]  /*25c0*/  HMMA.16816.F32 R68, R8.reuse, R36, RZ ;  /* 0x000000240844723c */ /* 0x040fe200000018ff */
[----:B------:R-:W5:Y:S07]  /*25d0*/  SHFL.IDX PT, R36, R0, 0x4, 0x181f ;  /* 0x00981f0000247f89 */ /* 0x000f6e00000e0000 */
[C---:B------:R-:W-:Y:S08]  /*25e0*/  HMMA.16816.F32 R52, R8.reuse, R28, RZ ;  /* 0x0000001c0834723c */ /* 0x040ff000000018ff */
[C---:B------:R-:W-:Y:S07]  /*25f0*/  HMMA.16816.F32 R60, R8.reuse, R20, RZ ;  /* 0x00000014083c723c */ /* 0x040fee00000018ff */
[-C--:B-1----:R-:W-:Y:S01]  /*2600*/  IADD3 R20, P3, R12, R242.reuse, RZ ;  /* 0x000000f20c147210 */ /* 0x082fe20007f7e0ff */
[----:B------:R-:W-:Y:S04]  /*2610*/  HMMA.16816.F32 R92, R8, R40, RZ ;  /* 0x00000028085c723c */ /* 0x000fe800000018ff */
[----:B--2---:R-:W-:Y:S01]  /*2620*/  IMAD.X R21, R15, 0x1, R241, P3 ;  /* 0x000000010f157824 */ /* 0x004fe200018e06f1 */
[----:B---3--:R-:W-:-:S03]  /*2630*/  IADD3 R14, P3, R14, R242, RZ ;  /* 0x000000f20e0e7210 */ /* 0x008fc60007f7e0ff */
[----:B------:R-:W-:Y:S02]  /*2640*/  HMMA.16816.F32 R72, R8, R44, RZ ;  /* 0x0000002c0848723c */ /* 0x000fe400000018ff */
[----:B------:R-:W-:-:S06]  /*2650*/  IMAD.X R15, R35, 0x1, R241, P3 ;  /* 0x00000001230f7824 */ /* 0x000fcc00018e06f1 */
[C---:B------:R-:W-:Y:S01]  /*2660*/  HMMA.16816.F32 R88, R8.reuse, R30, RZ ;  /* 0x0000001e0858723c */ /* 0x040fe200000018ff */
[----:B------:R-:W-:Y:S07]  /*2670*/  LDSM.16.M88.4 R28, [R234+0x2800] ;  /* 0x00280000ea1c783b */ /* 0x000fee0000000200 */
[C---:B------:R-:W-:Y:S08]  /*2680*/  HMMA.16816.F32 R124, R8.reuse, R38, RZ ;  /* 0x00000026087c723c */ /* 0x040ff000000018ff */
[C---:B------:R-:W-:Y:S01]  /*2690*/  HMMA.16816.F32 R128, R8.reuse, R42, RZ ;  /* 0x0000002a0880723c */ /* 0x040fe200000018ff */
[----:B------:R-:W1:Y:S07]  /*26a0*/  LDSM.16.M88.4 R40, [R234+0x2000] ;  /* 0x00200000ea28783b */ /* 0x000e6e0000000200 */
[----:B------:R-:W-:Y:S01]  /*26b0*/  HMMA.16816.F32 R160, R8, R46, RZ ;  /* 0x0000002e08a0723c */ /* 0x000fe200000018ff */
[----:B------:R-:W-:Y:S04]  /*26c0*/  LDSM.16.M88.4 R8, [R233+0x7100] ;  /* 0x00710000e908783b */ /* 0x000fe80000000200 */
[----:B------:R-:W-:Y:S01]  /*26d0*/  @!PT LDS RZ, [RZ] ;  /* 0x00000000fffff984 */ /* 0x000fe20000000800 */
[----:B------:R-:W-:Y:S01]  /*26e0*/  @!PT LDS RZ, [RZ] ;  /* 0x00000000fffff984 */ /* 0x000fe20000000800 */
[----:B------:R-:W-:Y:S01]  /*26f0*/  @!PT LDS RZ, [RZ] ;  /* 0x00000000fffff984 */ /* 0x000fe20000000800 */
[----:B------:R2:W-:Y:S01]  /*2700*/  LDGSTS.E.BYPASS.LTC128B.128 [R118+0x100], [R6.64], !P0 ;  /* 0x0010000006767fae */ /* 0x0005e2000c101d4e */
[----:B------:R-:W-:-:S02]  /*2710*/  IADD3 R12, P0, R13, R242, RZ ;  /* 0x000000f20d0c7210 */ /* 0x000fc40007f1e0ff */
[C---:B----4-:R-:W-:Y:S01]  /*2720*/  HMMA.16816.F32 R44, R16.reuse, R24, R72 ;  /* 0x00000018102c723c */ /* 0x050fe20000001848 */
[----:B------:R3:W-:Y:S01]  /*2730*/  LDGSTS.E.BYPASS.LTC128B.128 [R118+0x900], [R20.64], !P5 ;  /* 0x0090000014767fae */ /* 0x0007e2000e901d4e */
[C---:B------:R-:W-:Y:S01]  /*2740*/  ISETP.LT.OR P5, PT, R34.reuse, 0x41, P2 ;  /* 0x000000412200780c */ /* 0x040fe200017a1670 */
[----:B------:R-:W-:Y:S01]  /*2750*/  IMAD.X R13, R23, 0x1, R241, P0 ;  /* 0x00000001170d7824 */ /* 0x000fe200000e06f1 */
[----:B------:R-:W-:Y:S01]  /*2760*/  ISETP.LT.OR P0, PT, R34, 0x21, P2 ;  /* 0x000000212200780c */ /* 0x000fe20001701670 */
[----:B------:R4:W1:Y:S03]  /*2770*/  SHFL.IDX PT, R23, R0, 0x6, 0x181f ;  /* 0x00d81f0000177f89 */ /* 0x00086600000e0000 */
[C---:B------:R-:W-:Y:S08]  /*2780*/  HMMA.16816.F32 R220, R16.reuse, R82, R104 ;  /* 0x0000005210dc723c */ /* 0x040ff00000001868 */
[----:B------:R-:W-:Y:S01]  /*2790*/  HMMA.16816.F32 R212, R16, R78, R108 ;  /* 0x0000004e10d4723c */ /* 0x000fe2000000186c */
[----:B------:R1:W-:Y:S04]  /*27a0*/  LDGSTS.E.BYPASS.LTC128B.128 [R118+0x1100], [R12.64], !P0 ;  /* 0x011000000c767fae */ /* 0x0003e8000c101d4e */
[----:B------:R3:W-:Y:S01]  /*27b0*/  LDGSTS.E.BYPASS.LTC128B.128 [R118+0x1900], [R14.64], !P6 ;  /* 0x019000000e767fae */ /* 0x0007e2000f101d4e */
[----:B--2---:R-:W-:-:S02]  /*27c0*/  IADD3 R6, P3, R33, R242, RZ ;  /* 0x000000f221067210 */ /* 0x004fc40007f7e0ff */
[C---:B------:R-:W-:Y:S01]  /*27d0*/  HMMA.16816.F32 R132, R16.reuse, R80, R56 ;  /* 0x000000501084723c */ /* 0x040fe20000001838 */
[----:B----4-:R-:W-:Y:S02]  /*27e0*/  IMAD.MOV.U32 R0, RZ, RZ, 0x40 ;  /* 0x00000040ff007424 */ /* 0x010fe400078e00ff */
[----:B-----5:R-:W-:Y:S01]  /*27f0*/  IMAD.X R7, R36, 0x1, R241, P3 ;  /* 0x0000000124077824 */ /* 0x020fe200018e06f1 */
[C---:B------:R-:W-:Y:S02]  /*2800*/  ISETP.LT.OR P3, PT, R34.reuse, 0x51, P2 ;  /* 0x000000512200780c */ /* 0x040fe40001761670 */
[----:B------:R-:W-:Y:S02]  /*2810*/  ISETP.LT.OR P2, PT, R34, 0x61, P2 ;  /* 0x000000612200780c */ /* 0x000fe40001741670 */
[----:B------:R-:W-:Y:S01]  /*2820*/  HMMA.16816.F32 R36, R16, R86, R88 ;  /* 0x000000561024723c */ /* 0x000fe20000001858 */
[----:B------:R-:W-:Y:S01]  /*2830*/  SEL R0, R0, 0xffffffc0, !P1 ;  /* 0xffffffc000007807 */ /* 0x000fe20004800000 */
[----:B------:R2:W-:Y:S01]  /*2840*/  LDGSTS.E.BYPASS.LTC128B.128 [R118+0x2100], [R6.64], !P5 ;  /* 0x0210000006767fae */ /* 0x0005e2000e901d4e */
[----:B------:R-:W-:-:S03]  /*2850*/  ISETP.GT.AND P5, PT, R248, 0x6f, PT ;  /* 0x0000006ff800780c */ /* 0x000fc60003fa4270 */
[----:B------:R-:W-:Y:S02]  /*2860*/  IMAD.IADD R229, R119, 0x1, R0 ;  /* 0x0000000177e57824 */ /* 0x000fe400078e0200 */
[----:B------:R-:W-:Y:S01]  /*2870*/  HMMA.16816.F32 R108, R16, R50, R120 ;  /* 0x00000032106c723c */ /* 0x000fe20000001878 */
[----:B------:R-:W-:Y:S01]  /*2880*/  IMAD.IADD R228, R0, 0x1, R234 ;  /* 0x0000000100e47824 */ /* 0x000fe200078e02ea */
[----:B-1----:R-:W-:Y:S02]  /*2890*/  IADD3 R12, P0, R22, R242, RZ ;  /* 0x000000f2160c7210 */ /* 0x002fe40007f1e0ff */
[----:B------:R-:W-:-:S03]  /*28a0*/  LOP3.LUT R0, R116, R117, RZ, 0xfc, !PT ;  /* 0x0000007574007212 */ /* 0x000fc600078efcff */
[--C-:B------:R-:W-:Y:S01]  /*28b0*/  IMAD.X R13, R3, 0x1, R241.reuse, P0 ;  /* 0x00000001030d7824 */ /* 0x100fe200000e06f1 */
[----:B---3--:R-:W-:Y:S01]  /*28c0*/  IADD3 R14, P0, R5, R242, RZ ;  /* 0x000000f2050e7210 */ /* 0x008fe20007f1e0ff */
[C---:B------:R-:W-:Y:S01]  /*28d0*/  HMMA.16816.F32 R104, R16.reuse, R42, R124 ;  /* 0x0000002a1068723c */ /* 0x040fe2000000187c */
[----:B------:R-:W-:Y:S02]  /*28e0*/  IADD3 R3, R118, 0x100, RZ ;  /* 0x0000010076037810 */ /* 0x000fe40007ffe0ff */
[----:B------:R1:W-:Y:S01]  /*28f0*/  LDGSTS.E.BYPASS.LTC128B.128 [R118+0x2900], [R12.64], !P3 ;  /* 0x029000000c767fae */ /* 0x0003e2000d901d4e */
[----:B------:R-:W-:Y:S01]  /*2900*/  IMAD.X R15, R23, 0x1, R241, P0 ;  /* 0x00000001170f7824 */ /* 0x000fe200000e06f1 */
[----:B------:R-:W-:Y:S02]  /*2910*/  PLOP3.LUT P0, PT, PT, PT, UP0, 0x80, 0x0 ;  /* 0x000000000000781c */ /* 0x000fe40003f0f008 */
[----:B------:R-:W-:Y:S01]  /*2920*/  STL [R1+0x14], R3 ;  /* 0x0000140301007387 */ /* 0x000fe20000100800 */
[C---:B------:R-:W-:Y:S03]  /*2930*/  HMMA.16816.F32 R136, R16.reuse, R84, R52 ;  /* 0x000000541088723c */ /* 0x040fe60000001834 */
[----:B------:R1:W-:Y:S04]  /*2940*/  LDGSTS.E.BYPASS.LTC128B.128 [R118+0x3100], [R14.64], !P2 ;  /* 0x031000000e767fae */ /* 0x0003e8000d101d4e */
[----:B------:R-:W-:Y:S01]  /*2950*/  LDSM.16.M88.4 R20, [R231+0x9100] ;  /* 0x00910000e714783b */ /* 0x000fe20000000200 */
[C---:B------:R-:W-:Y:S03]  /*2960*/  HMMA.16816.F32 R112, R16.reuse, R76, R60 ;  /* 0x0000004c1070723c */ /* 0x040fe6000000183c */
[----:B------:R-:W3:Y:S04]  /*2970*/  LDSM.16.M88.4 R72, [R229+0x3900] ;  /* 0x00390000e548783b */ /* 0x000ee80000000200 */
[----:B------:R-:W4:Y:S01]  /*2980*/  LDSM.16.M88.4 R88, [R229+0x6900] ;  /* 0x00690000e558783b */ /* 0x000f220000000200 */
[C---:B------:R-:W-:Y:S03]  /*2990*/  HMMA.16816.F32 R100, R16.reuse, R48, R64 ;  /* 0x000000301064723c */ /* 0x040fe60000001840 */
[----:B------:R-:W5:Y:S04]  /*29a0*/  LDSM.16.M88.4 R56, [R229+0x5900] ;  /* 0x00590000e538783b */ /* 0x000f680000000200 */
[----:B------:R-:W2:Y:S01]  /*29b0*/  LDSM.16.M88.4 R60, [R229+0x5100] ;  /* 0x00510000e53c783b */ /* 0x000ea20000000200 */
[C---:B------:R-:W-:Y:S03]  /*29c0*/  HMMA.16816.F32 R96, R16.reuse, R40, R68 ;  /* 0x000000281060723c */ /* 0x040fe60000001844 */
[----:B------:R-:W2:Y:S04]  /*29d0*/  LDSM.16.M88.4 R52, [R229+0x6100] ;  /* 0x00610000e534783b */ /* 0x000ea80000000200 */
[----:B------:R-:W-:Y:S01]  /*29e0*/  LDSM.16.M88.4 R68, [R229+0x4100] ;  /* 0x00410000e544783b */ /* 0x000fe20000000200 */
[C---:B------:R-:W-:Y:S03]  /*29f0*/  HMMA.16816.F32 R92, R16.reuse, R28, R92 ;  /* 0x0000001c105c723c */ /* 0x040fe6000000185c */
[----:B------:R-:W-:Y:S04]  /*2a00*/  LDSM.16.M88.4 R64, [R229+0x4900] ;  /* 0x00490000e540783b */ /* 0x000fe80000000200 */
[----:B-1----:R-:W-:Y:S01]  /*2a10*/  LDSM.16.M88.4 R12, [R232+0x7100] ;  /* 0x00710000e80c783b */ /* 0x002fe20000000200 */
[C---:B------:R-:W-:Y:S03]  /*2a20*/  HMMA.16816.F32 R124, R16.reuse, R30, R128 ;  /* 0x0000001e107c723c */ /* 0x040fe60000001880 */
[----:B------:R-:W-:Y:S04]  /*2a30*/  LDSM.16.M88.4 R32, [R228+0x2000] ;  /* 0x00200000e420783b */ /* 0x000fe80000000200 */
[----:B------:R-:W0:Y:S01]  /*2a40*/  LDGDEPBAR ;  /* 0x00000000000079af */ /* 0x000e220000000000 */
[----:B------:R-:W-:Y:S03]  /*2a50*/  HMMA.16816.F32 R120, R16, R26, R160 ;  /* 0x0000001a1078723c */ /* 0x000fe600000018a0 */
[----:B------:R-:W1:Y:S05]  /*2a60*/  LDSM.16.M88.4 R16, [R231+0x7100] ;  /* 0x00710000e710783b */ /* 0x000e6a0000000200 */
[C---:B------:R-:W-:Y:S08]  /*2a70*/  HMMA.16816.F32 R128, R8.reuse, R84, R168 ;  /* 0x000000540880723c */ /* 0x040ff000000018a8 */
[C---:B------:R-:W-:Y:S08]  /*2a80*/  HMMA.16816.F32 R192, R8.reuse, R80, R192 ;  /* 0x0000005008c0723c */ /* 0x040ff000000018c0 */
[C---:B------:R-:W-:Y:S08]  /*2a90*/  HMMA.16816.F32 R84, R8.reuse, R86, R224 ;  /* 0x000000560854723c */ /* 0x040ff000000018e0 */
[C---:B------:R-:W-:Y:S08]  /*2aa0*/  HMMA.16816.F32 R196, R8.reuse, R76, R164 ;  /* 0x0000004c08c4723c */ /* 0x040ff000000018a4 */
        /* <DEDUP_REMOVED lines=8> */
[C---:B------:R-:W-:Y:S08]  /*2b30*/  HMMA.16816.F32 R208, R8.reuse, R28, R148 ;  /* 0x0000001c08d0723c */ /* 0x040ff00000001894 */
[C---:B------:R-:W-:Y:S08]  /*2b40*/  HMMA.16816.F32 R216, R8.reuse, R24, R140 ;  /* 0x0000001808d8723c */ /* 0x040ff0000000188c */
[C---:B------:R-:W-:Y:S01]  /*2b50*/  HMMA.16816.F32 R188, R8.reuse, R30, R188 ;  /* 0x0000001e08bc723c */ /* 0x040fe200000018bc */
[----:B------:R-:W-:Y:S07]  /*2b60*/  LDSM.16.M88.4 R28, [R228+0x2800] ;  /* 0x00280000e41c783b */ /* 0x000fee0000000200 */
[----:B------:R-:W-:Y:S01]  /*2b70*/  HMMA.16816.F32 R184, R8, R26, R144 ;  /* 0x0000001a08b8723c */ /* 0x000fe20000001890 */
[----:B------:R-:W-:Y:S04]  /*2b80*/  LDSM.16.M88.4 R8, [R232+0x9100] ;  /* 0x00910000e808783b */ /* 0x000fe80000000200 */
[----:B------:R-:W-:Y:S03]  /*2b90*/  LDSM.16.M88.4 R24, [R228+0x3000] ;  /* 0x00300000e418783b */ /* 0x000fe60000000200 */
[C---:B---3--:R-:W-:Y:S01]  /*2ba0*/  HMMA.16816.F32 R144, R20.reuse, R74, R36 ;  /* 0x0000004a1490723c */ /* 0x048fe20000001824 */
[----:B------:R-:W3:Y:S07]  /*2bb0*/  LDSM.16.M88.4 R36, [R228+0x1800] ;  /* 0x00180000e424783b */ /* 0x000eee0000000200 */
[----:B----4-:R-:W-:Y:S01]  /*2bc0*/  HMMA.16816.F32 R148, R20, R88, R44 ;  /* 0x000000581494723c */ /* 0x010fe2000000182c */
[----:B------:R-:W4:Y:S01]  /*2bd0*/  LDSM.16.M88.4 R44, [R228+0x800] ;  /* 0x00080000e42c783b */ /* 0x000f220000000200 */
[----:B------:R-:W-:-:S06]  /*2be0*/  DEPBAR.LE SB0, 0x0 ;  /* 0x000080000000791a */ /* 0x000fcc0000000000 */
[C---:B-----5:R-:W-:Y:S08]  /*2bf0*/  HMMA.16816.F32 R156, R20.reuse, R56, R96 ;  /* 0x00000038149c723c */ /* 0x060ff00000001860 */
[C---:B--2---:R-:W-:Y:S08]  /*2c00*/  HMMA.16816.F32 R160, R20.reuse, R60, R100 ;  /* 0x0000003c14a0723c */ /* 0x044ff00000001864 */
[----:B------:R-:W-:Y:S08]  /*2c10*/  HMMA.16816.F32 R152, R20, R52, R92 ;  /* 0x000000341498723c */ /* 0x000ff0000000185c */
[----:B-1----:R-:W-:Y:S08]  /*2c20*/  HMMA.16816.F32 R96, R16, R74, R84 ;  /* 0x0000004a1060723c */ /* 0x002ff00000001854 */
[C---:B------:R-:W-:Y:S08]  /*2c30*/  HMMA.16816.F32 R180, R20.reuse, R72, R136 ;  /* 0x0000004814b4723c */ /* 0x040ff00000001888 */
[C---:B------:R-:W-:Y:S08]  /*2c40*/  HMMA.16816.F32 R172, R20.reuse, R68, R132 ;  /* 0x0000004414ac723c */ /* 0x040ff00000001884 */
[----:B------:R-:W-:Y:S08]  /*2c50*/  HMMA.16816.F32 R140, R20, R70, R220 ;  /* 0x00000046148c723c */ /* 0x000ff000000018dc */
        /* <DEDUP_REMOVED lines=12> */
[----:B------:R-:W-:Y:S08]  /*2d20*/  HMMA.16816.F32 R60, R16, R58, R176 ;  /* 0x0000003a103c723c */ /* 0x000ff000000018b0 */
[C---:B------:R-:W-:Y:S08]  /*2d30*/  HMMA.16816.F32 R108, R20.reuse, R54, R124 ;  /* 0x00000036146c723c */ /* 0x040ff0000000187c */
[----:B------:R-:W-:Y:S08]  /*2d40*/  HMMA.16816.F32 R104, R20, R90, R120 ;  /* 0x0000005a1468723c */ /* 0x000ff00000001878 */
[C---:B------:R-:W-:Y:S08]  /*2d50*/  HMMA.16816.F32 R56, R16.reuse, R52, R208 ;  /* 0x000000341038723c */ /* 0x040ff000000018d0 */
[C---:B------:R-:W-:Y:S08]  /*2d60*/  HMMA.16816.F32 R52, R16.reuse, R54, R188 ;  /* 0x000000361034723c */ /* 0x040ff000000018bc */
[C---:B------:R-:W-:Y:S08]  /*2d70*/  HMMA.16816.F32 R20, R16.reuse, R88, R216 ;  /* 0x000000581014723c */ /* 0x040ff000000018d8 */
[----:B------:R-:W-:Y:S08]  /*2d80*/  HMMA.16816.F32 R16, R16, R90, R184 ;  /* 0x0000005a1010723c */ /* 0x000ff000000018b8 */
[C---:B---3--:R-:W-:Y:S08]  /*2d90*/  HMMA.16816.F32 R160, R8.reuse, R36, R160 ;  /* 0x0000002408a0723c */ /* 0x048ff000000018a0 */
[----:B------:R-:W-:Y:S08]  /*2da0*/  HMMA.16816.F32 R132, R8, R38, R132 ;  /* 0x000000260884723c */ /* 0x000ff00000001884 */
[C---:B------:R-:W-:Y:S08]  /*2db0*/  HMMA.16816.F32 R72, R12.reuse, R36, R72 ;  /* 0x000000240c48723c */ /* 0x040ff00000001848 */
[C---:B------:R-:W-:Y:S08]  /*2dc0*/  HMMA.16816.F32 R68, R12.reuse, R38, R68 ;  /* 0x000000260c44723c */ /* 0x040ff00000001844 */
[----:B------:R-:W-:Y:S08]  /*2dd0*/  HMMA.16816.F32 R36, R12, R24, R20 ;  /* 0x000000180c24723c */ /* 0x000ff00000001814 */
[C---:B------:R-:W-:Y:S08]  /*2de0*/  HMMA.16816.F32 R180, R8.reuse, R48, R180 ;  /* 0x0000003008b4723c */ /* 0x040ff000000018b4 */
[C---:B------:R-:W-:Y:S08]  /*2df0*/  HMMA.16816.F32 R144, R8.reuse, R50, R144 ;  /* 0x000000320890723c */ /* 0x040ff00000001890 */
[C---:B----4-:R-:W-:Y:S08]  /*2e00*/  HMMA.16816.F32 R172, R8.reuse, R44, R172 ;  /* 0x0000002c08ac723c */ /* 0x050ff000000018ac */
        /* <DEDUP_REMOVED lines=21> */
[----:B------:R-:W-:Y:S07]  /*2f60*/  @!P0 BRA `(.L_x_658) ;  /* 0x0000041000008947 */ /* 0x000fee0003800000 */
[----:B------:R-:W-:Y:S01]  /*2f70*/  IMAD.U32 R3, RZ, RZ, UR11 ;  /* 0x0000000bff037e24 */ /* 0x000fe2000f8e00ff */
[----:B------:R-:W-:Y:S01]  /*2f80*/  PLOP3.LUT P1, PT, PT, PT, UP2, 0x80, 0x0 ;  /* 0x000000000000781c */ /* 0x000fe20003f2f028 */
[----:B------:R-:W-:Y:S01]  /*2f90*/  IMAD.MOV.U32 R245, RZ, RZ, RZ ;  /* 0x000000fffff57224 */ /* 0x000fe200078e00ff */
[----:B------:R-:W-:-:S02]  /*2fa0*/  PLOP3.LUT P0, PT, PT, PT, UP2, 0x80, 0x0 ;  /* 0x000000000000781c */ /* 0x000fc40003f0f028 */
        /* <DEDUP_REMOVED lines=25> */
[----:B------:R-:W-:Y:S03]  /*3140*/  SHFL.IDX PT, R10, R5, 0x2, 0x181f ;  /* 0x00581f00050a7f89 */ /* 0x000fe600000e0000 */
[----:B------:R-:W-:Y:S01]  /*3150*/  LEA.HI.X R3, R3, c[0x0][0x1cc], R6, 0x1, P0 ;  /* 0x0000730003037a11 */ /* 0x000fe200000f0c06 */
[----:B------:R-:W1:Y:S04]  /*3160*/  SHFL.IDX PT, R7, R5, RZ, 0x181f ;  /* 0x00181fff05077589 */ /* 0x000e6800000e0000 */
[----:B------:R-:W2:Y:S04]  /*3170*/  SHFL.IDX PT, R6, R5, 0x1, 0x181f ;  /* 0x00381f0005067f89 */ /* 0x000ea800000e0000 */
[----:B------:R-:W3:Y:S04]  /*3180*/  SHFL.IDX PT, R9, R3, RZ, 0x181f ;  /* 0x00181fff03097589 */ /* 0x000ee800000e0000 */
[----:B------:R-:W4:Y:S04]  /*3190*/  SHFL.IDX PT, R11, R3, 0x1, 0x181f ;  /* 0x00381f00030b7f89 */ /* 0x000f2800000e0000 */
[----:B------:R-:W5:Y:S04]  /*31a0*/  SHFL.IDX PT, R12, R5, 0x3, 0x181f ;  /* 0x00781f00050c7f89 */ /* 0x000f6800000e0000 */
[----:B------:R-:W5:Y:S04]  /*31b0*/  SHFL.IDX PT, R13, R5, 0x4, 0x181f ;  /* 0x00981f00050d7f89 */ /* 0x000f6800000e0000 */
[----:B------:R-:W5:Y:S01]  /*31c0*/  SHFL.IDX PT, R15, R3, 0x2, 0x181f ;  /* 0x00581f00030f7f89 */ /* 0x000f6200000e0000 */
[----:B-1----:R-:W-:-:S03]  /*31d0*/  IADD3 R8, P1, R7, R242, RZ ;  /* 0x000000f207087210 */ /* 0x002fc60007f3e0ff */
[----:B------:R-:W-:Y:S01]  /*31e0*/  SHFL.IDX PT, R16, R5, 0x5, 0x181f ;  /* 0x00b81f0005107f89 */ /* 0x000fe200000e0000 */
[----:B--2---:R-:W-:-:S03]  /*31f0*/  IADD3 R6, P0, R6, R242, RZ ;  /* 0x000000f206067210 */ /* 0x004fc60007f1e0ff */
[----:B------:R-:W-:Y:S01]  /*3200*/  SHFL.IDX PT, R5, R5, 0x6, 0x181f ;  /* 0x00d81f0005057f89 */ /* 0x000fe200000e0000 */
[----:B---3--:R-:W-:-:S03]  /*3210*/  IMAD.X R9, R9, 0x1, R241, P1 ;  /* 0x0000000109097824 */ /* 0x008fc600008e06f1 */
[----:B------:R-:W1:Y:S01]  /*3220*/  SHFL.IDX PT, R19, R3, 0x3, 0x181f ;  /* 0x00781f0003137f89 */ /* 0x000e6200000e0000 */
[----:B----4-:R-:W-:Y:S01]  /*3230*/  IMAD.X R7, R11, 0x1, R241, P0 ;  /* 0x000000010b077824 */ /* 0x010fe200000e06f1 */
[-C--:B------:R-:W-:Y:S02]  /*3240*/  IADD3 R14, P0, R10, R242.reuse, RZ ;  /* 0x000000f20a0e7210 */ /* 0x080fe40007f1e0ff */
[----:B------:R-:W2:Y:S01]  /*3250*/  SHFL.IDX PT, R18, R3, 0x4, 0x181f ;  /* 0x00981f0003127f89 */ /* 0x000ea200000e0000 */
[----:B-----5:R-:W-:-:S03]  /*3260*/  IADD3 R12, P3, R12, R242, RZ ;  /* 0x000000f20c0c7210 */ /* 0x020fc60007f7e0ff */
[----:B------:R-:W3:Y:S01]  /*3270*/  SHFL.IDX PT, R17, R3, 0x5, 0x181f ;  /* 0x00b81f0003117f89 */ /* 0x000ee200000e0000 */
[----:B------:R-:W-:-:S03]  /*3280*/  IADD3 R10, P2, R13, R242, RZ ;  /* 0x000000f20d0a7210 */ /* 0x000fc60007f5e0ff */
[----:B------:R-:W4:Y:S01]  /*3290*/  SHFL.IDX PT, R3, R3, 0x6, 0x181f ;  /* 0x00d81f0003037f89 */ /* 0x000f2200000e0000 */
[----:B------:R-:W-:-:S03]  /*32a0*/  IMAD.X R15, R15, 0x1, R241, P0 ;  /* 0x000000010f0f7824 */ /* 0x000fc600000e06f1 */
[----:B------:R5:W-:Y:S04]  /*32b0*/  LDGSTS.E.BYPASS.LTC128B.128 [R118+0x3900], [R8.64], !P4 ;  /* 0x0390000008767fae */ /* 0x000be8000e101d4e */
[----:B------:R3:W-:Y:S01]  /*32c0*/  LDGSTS.E.BYPASS.LTC128B.128 [R118+0x4100], [R6.64], !P4 ;  /* 0x0410000006767fae */ /* 0x0007e2000e101d4e */
[----:B-1----:R-:W-:-:S03]  /*32d0*/  IMAD.X R13, R19, 0x1, R241, P3 ;  /* 0x00000001130d7824 */ /* 0x002fc600018e06f1 */
[----:B------:R1:W-:Y:S01]  /*32e0*/  LDGSTS.E.BYPASS.LTC128B.128 [R118+0x4900], [R14.64], !P4 ;  /* 0x049000000e767fae */ /* 0x0003e2000e101d4e */
[----:B--2---:R-:W-:-:S03]  /*32f0*/  IMAD.X R11, R18, 0x1, R241, P2 ;  /* 0x00000001120b7824 */ /* 0x004fc600010e06f1 */
[----:B------:R1:W-:Y:S04]  /*3300*/  LDGSTS.E.BYPASS.LTC128B.128 [R118+0x5100], [R12.64], !P4 ;  /* 0x051000000c767fae */ /* 0x0003e8000e101d4e */
[----:B------:R1:W-:Y:S01]  /*3310*/  LDGSTS.E.BYPASS.LTC128B.128 [R118+0x5900], [R10.64], !P4 ;  /* 0x059000000a767fae */ /* 0x0003e2000e101d4e */
[-C--:B-----5:R-:W-:Y:S02]  /*3320*/  IADD3 R8, P1, R16, R242.reuse, RZ ;  /* 0x000000f210087210 */ /* 0x0a0fe40007f3e0ff */
[----:B---3--:R-:W-:-:S03]  /*3330*/  IADD3 R6, P0, R5, R242, RZ ;  /* 0x000000f205067210 */ /* 0x008fc60007f1e0ff */
[--C-:B------:R-:W-:Y:S02]  /*3340*/  IMAD.X R9, R17, 0x1, R241.reuse, P1 ;  /* 0x0000000111097824 */ /* 0x100fe400008e06f1 */
[----:B----4-:R-:W-:-:S03]  /*3350*/  IMAD.X R7, R3, 0x1, R241, P0 ;  /* 0x0000000103077824 */ /* 0x010fc600000e06f1 */
[----:B------:R1:W-:Y:S04]  /*3360*/  LDGSTS.E.BYPASS.LTC128B.128 [R118+0x6100], [R8.64], !P4 ;  /* 0x0610000008767fae */ /* 0x0003e8000e101d4e */
[----:B------:R1:W-:Y:S02]  /*3370*/  LDGSTS.E.BYPASS.LTC128B.128 [R118+0x6900], [R6.64], !P4 ;  /* 0x0690000006767fae */ /* 0x0003e4000e101d4e */
.L_x_658:
[----:B------:R-:W-:Y:S01]  /*3380*/  FMUL.FTZ R3, R69, c[0x0][0x320] ;  /* 0x0000c80045037a20 */ /* 0x000fe20000410000 */
[----:B------:R-:W-:Y:S01]  /*3390*/  LOP3.LUT R5, R244, 0xffffffe0, RZ, 0xc0, !PT ;  /* 0xffffffe0f4057812 */ /* 0x000fe200078ec0ff */
[----:B-1----:R-:W-:Y:S01]  /*33a0*/  FMUL.FTZ R8, R182, c[0x0][0x320] ;  /* 0x0000c800b6087a20 */ /* 0x002fe20000410000 */
[----:B------:R-:W-:Y:S01]  /*33b0*/  SHF.R.S32.HI R7, RZ, 0x1f, R243 ;  /* 0x0000001fff077819 */ /* 0x000fe200000114f3 */
[----:B------:R1:W-:Y:S01]  /*33c0*/  MUFU.TANH R124, R3 ;  /* 0x00000003007c7308 */ /* 0x0003e20000002400 */
[----:B------:R-:W-:Y:S01]  /*33d0*/  LEA.HI R6, R247, R246, RZ, 0x2 ;  /* 0x000000f6f7067211 */ /* 0x000fe200078f10ff */
[----:B------:R-:W-:Y:S01]  /*33e0*/  IMAD.IADD R5, R246, 0x1, -R5 ;  /* 0x00000001f6057824 */ /* 0x000fe200078e0a05 */
[----:B------:R-:W-:Y:S01]  /*33f0*/  PLOP3.LUT P1, PT, PT, PT, UP1, 0x80, 0x0 ;  /* 0x000000000000781c */ /* 0x000fe20003f2f018 */
[----:B------:R-:W-:Y:S01]  /*3400*/  FMUL.FTZ R33, R54, c[0x0][0x320] ;  /* 0x0000c80036217a20 */ /* 0x000fe20000410000 */
[----:B------:R-:W-:Y:S01]  /*3410*/  LOP3.LUT R6, R6, 0xfffffffc, RZ, 0xc0, !PT ;  /* 0xfffffffc06067812 */ /* 0x000fe200078ec0ff */
[----:B------:R-:W-:Y:S01]  /*3420*/  FMUL.FTZ R48, R23, c[0x0][0x320] ;  /* 0x0000c80017307a20 */ /* 0x000fe20000410000 */
[----:B------:R-:W-:Y:S01]  /*3430*/  PLOP3.LUT P0, PT, PT, PT, UP1, 0x80, 0x0 ;  /* 0x000000000000781c */ /* 0x000fe20003f0f018 */
[----:B------:R-:W-:Y:S01]  /*3440*/  MUFU.TANH R31, R8 ;  /* 0x00000008001f7308 */ /* 0x000fe20000002400 */
[----:B------:R-:W-:Y:S01]  /*3450*/  FMUL.FTZ R10, R148, c[0x0][0x320] ;  /* 0x0000c800940a7a20 */ /* 0x000fe20000410000 */
[----:B------:R-:W-:Y:S01]  /*3460*/  ULDC.64 UR4, c[0x0][0x2c8] ;  /* 0x0000b20000047ab9 */ /* 0x000fe20000000a00 */
[----:B------:R-:W-:Y:S01]  /*3470*/  IMAD.IADD R6, R246, 0x1, -R6 ;  /* 0x00000001f6067824 */ /* 0x000fe200078e0a06 */
[----:B------:R-:W-:Y:S01]  /*3480*/  UIMAD.WIDE.U32 UR26, UR10, UR4, URZ ;  /* 0x000000040a1a72a5 */ /* 0x000fe2000f8e003f */
[----:B------:R-:W-:Y:S01]  /*3490*/  FMUL.FTZ R29, R86, c[0x0][0x320] ;  /* 0x0000c800561d7a20 */ /* 0x000fe20000410000 */
[----:B------:R-:W-:Y:S01]  /*34a0*/  UIADD3 UR6, UR6, -0x2, URZ ;  /* 0xfffffffe06067890 */ /* 0x000fe2000fffe03f */
[----:B------:R-:W-:Y:S01]  /*34b0*/  FMUL.FTZ R30, R59, c[0x0][0x320] ;  /* 0x0000c8003b1e7a20 */ /* 0x000fe20000410000 */
[----:B------:R2:W-:Y:S01]  /*34c0*/  MUFU.TANH R28, R10 ;  /* 0x0000000a001c7308 */ /* 0x0005e20000002400 */
[----:B-1----:R-:W-:Y:S01]  /*34d0*/  FMUL.FTZ R3, R100, c[0x0][0x320] ;  /* 0x0000c80064037a20 */ /* 0x002fe20000410000 */
[----:B------:R-:W-:Y:S01]  /*34e0*/  UMOV UR4, URZ ;  /* 0x0000003f00047c82 */ /* 0x000fe20008000000 */
[----:B------:R-:W-:Y:S01]  /*34f0*/  FMUL.FTZ R35, R55, c[0x0][0x320] ;  /* 0x0000c80037237a20 */ /* 0x000fe20000410000 */
[----:B------:R-:W0:Y:S01]  /*3500*/  LDGDEPBAR ;  /* 0x00000000000079af */ /* 0x000e220000000000 */
[----:B------:R-:W-:-:S02]  /*3510*/  FMUL.FTZ R39, R39, c[0x0][0x320] ;  /* 0x0000c80027277a20 */ /* 0x000fc40000410000 */
[----:B------:R-:W-:Y:S01]  /*3520*/  IMAD.SHL.U32 R224, R0, 0x2, RZ ;  /* 0x0000000200e07824 */ /* 0x000fe200078e00ff */
[----:B------:R1:W3:Y:S03]  /*3530*/  MUFU.TANH R123, R3 ;  /* 0x00000003007b7308 */ /* 0x0002e60000002400 */
[--C-:B------:R-:W-:Y:S02]  /*3540*/  IMAD R225, R4, 0x2, R224.reuse ;  /* 0x0000000204e17824 */ /* 0x100fe400078e02e0 */
[C---:B------:R-:W-:Y:S02]  /*3550*/  IMAD R227, R2.reuse, 0x2, R224 ;  /* 0x0000000202e37824 */ /* 0x040fe400078e02e0 */
[----:B------:R-:W-:Y:S02]  /*3560*/  IMAD R226, R2, 0x2, R225 ;  /* 0x0000000202e27824 */ /* 0x000fe400078e02e1 */
[----:B--2---:R-:W-:-:S04]  /*3570*/  FMUL.FTZ R10, R149, c[0x0][0x320] ;  /* 0x0000c800950a7a20 */ /* 0x004fc80000410000 */
[----:B------:R2:W-:Y:S01]  /*3580*/  MUFU.TANH R24, R10 ;  /* 0x0000000a00187308 */ /* 0x0005e20000002400 */
[----:B-1----:R-:W-:-:S07]  /*3590*/  FMUL.FTZ R3, R101, c[0x0][0x320] ;  /* 0x0000c80065037a20 */ /* 0x002fce0000410000 */
[----:B------:R1:W4:Y:S01]  /*35a0*/  MUFU.TANH R18, R3 ;  /* 0x0000000300127308 */ /* 0x0003220000002400 */
[----:B--2---:R-:W-:-:S07]  /*35b0*/  FMUL.FTZ R10, R107, c[0x0][0x320] ;  /* 0x0000c8006b0a7a20 */ /* 0x004fce0000410000 */
[----:B------:R-:W-:Y:S01]  /*35c0*/  MUFU.TANH R10, R10 ;  /* 0x0000000a000a7308 */ /* 0x000fe20000002400 */
[----:B-1----:R-:W-:-:S07]  /*35d0*/  FMUL.FTZ R3, R96, c[0x0][0x320] ;  /* 0x0000c80060037a20 */ /* 0x002fce0000410000 */
[----:B------:R1:W-:Y:S02]  /*35e0*/  MUFU.TANH R19, R3 ;  /* 0x0000000300137308 */ /* 0x0003e40000002400 */
[----:B-1----:R-:W-:-:S06]  /*35f0*/  FMUL.FTZ R3, R97, c[0x0][0x320] ;  /* 0x0000c80061037a20 */ /* 0x002fcc0000410000 */
[----:B------:R1:W-:Y:S02]  /*3600*/  MUFU.TANH R122, R3 ;  /* 0x00000003007a7308 */ /* 0x0003e40000002400 */
[----:B-1----:R-:W-:-:S06]  /*3610*/  FMUL.FTZ R3, R92, c[0x0][0x320] ;  /* 0x0000c8005c037a20 */ /* 0x002fcc0000410000 */
[----:B------:R1:W2:Y:S02]  /*3620*/  MUFU.TANH R121, R3 ;  /* 0x0000000300797308 */ /* 0x0002a40000002400 */
[----:B-1----:R-:W-:-:S06]  /*3630*/  FMUL.FTZ R3, R93, c[0x0][0x320] ;  /* 0x0000c8005d037a20 */ /* 0x002fcc0000410000 */
[----:B------:R1:W5:Y:S02]  /*3640*/  MUFU.TANH R40, R3 ;  /* 0x0000000300287308 */ /* 0x0003640000002400 */
[----:B-1----:R-:W-:-:S06]  /*3650*/  FMUL.FTZ R3, R84, c[0x0][0x320] ;  /* 0x0000c80054037a20 */ /* 0x002fcc0000410000 */
[----:B------:R1:W1:Y:S02]  /*3660*/  MUFU.TANH R41, R3 ;  /* 0x0000000300297308 */ /* 0x0002640000002400 */
[----:B-1----:R-:W-:-:S06]  /*3670*/  FMUL.FTZ R3, R85, c[0x0][0x320] ;  /* 0x0000c80055037a20 */ /* 0x002fcc0000410000 */
[----:B------:R1:W-:Y:S02]  /*3680*/  MUFU.TANH R42, R3 ;  /* 0x00000003002a7308 */ /* 0x0003e40000002400 */
[----:B-1----:R-:W-:-:S06]  /*3690*/  FMUL.FTZ R3, R80, c[0x0][0x320] ;  /* 0x0000c80050037a20 */ /* 0x002fcc0000410000 */
[----:B------:R1:W-:Y:S02]  /*36a0*/  MUFU.TANH R130, R3 ;  /* 0x0000000300827308 */ /* 0x0003e40000002400 */
[----:B-1----:R-:W-:-:S06]  /*36b0*/  FMUL.FTZ R3, R81, c[0x0][0x320] ;  /* 0x0000c80051037a20 */ /* 0x002fcc0000410000 */
[----:B------:R1:W1:Y:S02]  /*36c0*/  MUFU.TANH R120, R3 ;  /* 0x0000000300787308 */ /* 0x0002640000002400 */
[----:B-1----:R-:W-:-:S06]  /*36d0*/  FMUL.FTZ R3, R76, c[0x0][0x320] ;  /* 0x0000c8004c037a20 */ /* 0x002fcc0000410000 */
[----:B------:R1:W1:Y:S02]  /*36e0*/  MUFU.TANH R118, R3 ;  /* 0x0000000300767308 */ /* 0x0002640000002400 */
        /* <DEDUP_REMOVED lines=24> */
[----:B-1----:R-:W-:Y:S02]  /*3870*/  FMUL.FTZ R3, R36, c[0x0][0x320] ;  /* 0x0000c80024037a20 */ /* 0x002fe40000410000 */
[----:B------:R-:W-:-:S04]  /*3880*/  FMUL.FTZ R36, R38, c[0x0][0x320] ;  /* 0x0000c80026247a20 */ /* 0x000fc80000410000 */
[----:B------:R1:W1:Y:S01]  /*3890*/  MUFU.TANH R88, R3 ;  /* 0x0000000300587308 */ /* 0x0002620000002400 */
[----:B------:R-:W-:Y:S02]  /*38a0*/  FMUL.FTZ R38, R22, c[0x0][0x320] ;  /* 0x0000c80016267a20 */ /* 0x000fe40000410000 */
[----:B-1----:R-:W-:-:S05]  /*38b0*/  FMUL.FTZ R3, R37, c[0x0][0x320] ;  /* 0x0000c80025037a20 */ /* 0x002fca0000410000 */
        /* <DEDUP_REMOVED lines=135> */
[----:B-1----:R-:W-:Y:S02]  /*4130*/  LEA.HI R3, R7, R243, RZ, 0x2 ;  /* 0x000000f307037211 */ /* 0x002fe400078f10ff */
[----:B------:R-:W-:Y:S02]  /*4140*/  SHF.R.S32.HI R7, RZ, 0x1f, R5 ;  /* 0x0000001fff077819 */ /* 0x000fe40000011405 */
[----:B------:R-:W-:Y:S02]  /*4150*/  LOP3.LUT R3, R3, 0xffffffc, RZ, 0xc0, !PT ;  /* 0x0ffffffc03037812 */ /* 0x000fe400078ec0ff */
[----:B------:R-:W-:-:S03]  /*4160*/  LEA.HI R7, R7, R5, RZ, 0x2 ;  /* 0x0000000507077211 */ /* 0x000fc600078f10ff */
[----:B------:R-:W-:Y:S01]  /*4170*/  IMAD.IADD R9, R243, 0x1, -R3 ;  /* 0x00000001f3097824 */ /* 0x000fe200078e0a03 */
[----:B------:R-:W-:Y:S02]  /*4180*/  LEA.HI.SX32 R8, R7, UR10, 0x1e ;  /* 0x0000000a07087c11 */ /* 0x000fe4000f8ff2ff */
[----:B------:R-:W-:-:S03]  /*4190*/  LEA.HI R3, R6, R6, RZ, 0x1 ;  /* 0x0000000606037211 */ /* 0x000fc600078f08ff */
[----:B------:R-:W-:Y:S01]  /*41a0*/  IMAD R11, R9, 0x10, R8 ;  /* 0x00000010090b7824 */ /* 0x000fe200078e0208 */
[C---:B------:R-:W-:Y:S01]  /*41b0*/  LOP3.LUT R9, R3.reuse, 0x1ffffffe, RZ, 0xc0, !PT ;  /* 0x1ffffffe03097812 */ /* 0x040fe200078ec0ff */
[----:B------:R-:W-:-:S04]  /*41c0*/  IMAD.SHL.U32 R8, R3, 0x20, RZ ;  /* 0x0000002003087824 */ /* 0x000fc800078e00ff */
[----:B------:R-:W-:Y:S01]  /*41d0*/  IMAD.IADD R6, R6, 0x1, -R9 ;  /* 0x0000000106067824 */ /* 0x000fe200078e0a09 */
[----:B------:R-:W-:Y:S01]  /*41e0*/  LOP3.LUT R3, R8, 0xffffffc0, RZ, 0xc0, !PT ;  /* 0xffffffc008037812 */ /* 0x000fe200078ec0ff */
[----:B------:R-:W-:-:S04]  /*41f0*/  FMUL.FTZ R9, R163, c[0x0][0x320] ;  /* 0x0000c800a3097a20 */ /* 0x000fc80000410000 */
[----:B------:R-:W-:Y:S02]  /*4200*/  IMAD.IADD R3, R3, 0x1, R11 ;  /* 0x0000000103037824 */ /* 0x000fe400078e020b */
[----:B------:R-:W-:Y:S01]  /*4210*/  FMUL.FTZ R11, R106, c[0x0][0x320] ;  /* 0x0000c8006a0b7a20 */ /* 0x000fe20000410000 */
[----:B------:R-:W-:Y:S01]  /*4220*/  MUFU.TANH R9, R9 ;  /* 0x0000000900097308 */ /* 0x000fe20000002400 */
[----:B------:R-:W-:Y:S02]  /*4230*/  IMAD R12, R6, 0x8, R3 ;  /* 0x00000008060c7824 */ /* 0x000fe400078e0203 */
[----:B------:R-:W-:Y:S02]  /*4240*/  FMUL.FTZ R3, R150, c[0x0][0x320] ;  /* 0x0000c80096037a20 */ /* 0x000fe40000410000 */
[----:B------:R-:W-:Y:S01]  /*4250*/  @P1 IMAD.HI.U32 R8, R12, c[0x0][0x2c8], RZ ;  /* 0x0000b2000c081a27 */ /* 0x000fe200078e00ff */
[----:B------:R-:W-:Y:S02]  /*4260*/  STL [R1+0x20], R12 ;  /* 0x0000200c01007387 */ /* 0x000fe40000100800 */
[----:B------:R1:W-:Y:S01]  /*4270*/  MUFU.TANH R58, R3 ;  /* 0x00000003003a7308 */ /* 0x0003e20000002400 */
[----:B------:R-:W-:-:S07]  /*4280*/  FMUL.FTZ R6, R151, c[0x0][0x320] ;  /* 0x0000c80097067a20 */ /* 0x000fce0000410000 */
[----:B------:R2:W-:Y:S01]  /*4290*/  MUFU.TANH R54, R6 ;  /* 0x0000000600367308 */ /* 0x0005e20000002400 */
[----:B-1----:R-:W-:Y:S01]  /*42a0*/  IMAD.MOV.U32 R3, RZ, RZ, R12 ;  /* 0x000000ffff037224 */ /* 0x002fe200078e000c */
[----:B------:R-:W-:-:S05]  /*42b0*/  @P0 SHF.R.U32.HI R3, RZ, c[0x0][0x2cc], R8 ;  /* 0x0000b300ff030a19 */ /* 0x000fca0000011608 */
[----:B------:R-:W1:Y:S01]  /*42c0*/  SHFL.IDX PT, R12, R3, RZ, 0x1c1f ;  /* 0x001c1fff030c7589 */ /* 0x000e6200000e0000 */
[----:B--2---:R-:W-:-:S03]  /*42d0*/  FMUL.FTZ R6, R183, c[0x0][0x320] ;  /* 0x0000c800b7067a20 */ /* 0x004fc60000410000 */
[----:B------:R-:W2:Y:S01]  /*42e0*/  SHFL.IDX PT, R13, R3, 0x1, 0x1c1f ;  /* 0x003c1f00030d7f89 */ /* 0x000ea200000e0000 */
[----:B------:R1:W-:Y:S03]  /*42f0*/  MUFU.TANH R27, R6 ;  /* 0x00000006001b7308 */ /* 0x0003e60000002400 */
[----:B------:R-:W1:Y:S04]  /*4300*/  SHFL.IDX PT, R15, R3, 0x2, 0x1c1f ;  /* 0x005c1f00030f7f89 */ /* 0x000e6800000e0000 */
[----:B------:R1:W2:Y:S02]  /*4310*/  SHFL.IDX PT, R14, R3, 0x3, 0x1c1f ;  /* 0x007c1f00030e7f89 */ /* 0x0002a400000e0000 */
[----:B-1----:R-:W-:-:S05]  /*4320*/  LOP3.LUT R3, R7, 0x7ffffffc, RZ, 0xc0, !PT ;  /* 0x7ffffffc07037812 */ /* 0x002fca00078ec0ff */
[----:B------:R-:W-:Y:S01]  /*4330*/  IMAD.IADD R6, R5, 0x1, -R3 ;  /* 0x0000000105067824 */ /* 0x000fe200078e0a03 */
[----:B------:R-:W-:Y:S01]  /*4340*/  MOV R3, UR21 ;  /* 0x0000001500037c02 */ /* 0x000fe20008000f00 */
[----:B------:R-:W-:Y:S02]  /*4350*/  FMUL.FTZ R5, R104, c[0x0][0x320] ;  /* 0x0000c80068057a20 */ /* 0x000fe40000410000 */
[----:B------:R-:W-:Y:S02]  /*4360*/  IMAD.SHL.U32 R20, R6, 0x2, RZ ;  /* 0x0000000206147824 */ /* 0x000fe400078e00ff */
[----:B------:R1:W1:Y:S03]  /*4370*/  MUFU.TANH R17, R5 ;  /* 0x0000000500117308 */ /* 0x0002660000002400 */
[C---:B------:R-:W-:Y:S01]  /*4380*/  IADD3 R3, -R20.reuse, 0x1, R3 ;  /* 0x0000000114037810 */ /* 0x040fe20007ffe103 */
[----:B------:R3:W-:Y:S01]  /*4390*/  STL [R1+0x24], R20 ;  /* 0x0000241401007387 */ /* 0x0007e20000100800 */
[----:B------:R-:W-:Y:S01]  /*43a0*/  IADD3 R8, -R20, UR21, RZ ;  /* 0x0000001514087c10 */ /* 0x000fe2000fffe1ff */
[----:B------:R-:W-:Y:S01]  /*43b0*/  @UP1 UMOV UR21, UR27 ;  /* 0x0000001b00151c82 */ /* 0x000fe20008000000 */
[----:B------:R-:W-:Y:S01]  /*43c0*/  IADD3 R3, R3, -UR12, RZ ;  /* 0x8000000c03037c10 */ /* 0x000fe2000fffe0ff */
[----:B------:R-:W-:-:S04]  /*43d0*/  @UP1 USHF.R.U32.HI UR10, URZ, UR5, UR21 ;  /* 0x000000053f0a1299 */ /* 0x000fc80008011615 */
[C---:B------:R-:W-:Y:S01]  /*43e0*/  IMAD.IADD R6, R3.reuse, 0x1, R12 ;  /* 0x0000000103067824 */ /* 0x040fe200078e020c */
[----:B------:R-:W-:Y:S01]  /*43f0*/  UIADD3 UR5, UR10, UR7, -UR12 ;  /* 0x000000070a057290 */ /* 0x000fe2000fffe80c */
[----:B------:R3:W-:Y:S01]  /*4400*/  MUFU.TANH R12, R11 ;  /* 0x0000000b000c7308 */ /* 0x0007e20000002400 */
[----:B--2---:R-:W-:Y:S02]  /*4410*/  IMAD.IADD R7, R3, 0x1, R13 ;  /* 0x0000000103077824 */ /* 0x004fe400078e020d */
[C---:B------:R-:W-:Y:S01]  /*4420*/  IMNMX R6, R8.reuse, R6, PT ;  /* 0x0000000608067217 */ /* 0x040fe20003800200 */
[----:B-1----:R-:W-:Y:S01]  /*4430*/  FMUL.FTZ R5, R105, c[0x0][0x320] ;  /* 0x0000c80069057a20 */ /* 0x002fe20000410000 */
[----:B------:R-:W-:Y:S01]  /*4440*/  UIMAD.WIDE UR4, UR5, -0x6db6db6d, UR4 ;  /* 0x92492493050478a5 */ /* 0x000fe2000f8e0204 */
[----:B------:R-:W-:Y:S02]  /*4450*/  IMNMX R7, R8, R7, PT ;  /* 0x0000000708077217 */ /* 0x000fe40003800200 */
[C---:B------:R-:W-:Y:S01]  /*4460*/  ISETP.GT.AND P2, PT, R6.reuse, RZ, PT ;  /* 0x000000ff0600720c */ /* 0x040fe20003f44270 */
[----:B------:R1:W2:Y:S01]  /*4470*/  MUFU.TANH R16, R5 ;  /* 0x0000000500107308 */ /* 0x0002a20000002400 */
[C---:B------:R-:W-:Y:S01]  /*4480*/  ISETP.GT.AND P3, PT, R6.reuse, 0x1, PT ;  /* 0x000000010600780c */ /* 0x040fe20003f64270 */
[----:B------:R-:W-:Y:S01]  /*4490*/  USHF.R.U32.HI UR4, URZ, 0x1f, UR5 ;  /* 0x0000001f3f047899 */ /* 0x000fe20008011605 */
[----:B------:R-:W-:-:S02]  /*44a0*/  ISETP.GT.AND P6, PT, R6, 0x10, PT ;  /* 0x000000100600780c */ /* 0x000fc40003fc4270 */
[C---:B------:R-:W-:Y:S01]  /*44b0*/  ISETP.GT.AND P1, PT, R6.reuse, 0x8, PT ;  /* 0x000000080600780c */ /* 0x040fe20003f24270 */
[----:B------:R-:W-:Y:S01]  /*44c0*/  ULEA.HI.SX32 UR4, UR5, UR4, 0x1a ;  /* 0x0000000405047291 */ /* 0x000fe2000f8fd23f */
[----:B---3--:R-:W-:Y:S02]  /*44d0*/  FSEL R11, R123, -INF , P2 ;  /* 0xff8000007b0b7808 */ /* 0x008fe40001000000 */
[C---:B------:R-:W-:Y:S01]  /*44e0*/  ISETP.GT.AND P0, PT, R6.reuse, 0x9, PT ;  /* 0x000000090600780c */ /* 0x040fe20003f04270 */
[----:B------:R-:W-:Y:S01]  /*44f0*/  UISETP.LT.AND UP0, UPT, URZ, UR4, UPT ;  /* 0x000000043f00728c */ /* 0x000fe2000bf01270 */
[----:B------:R-:W-:Y:S02]  /*4500*/  ISETP.GT.AND P2, PT, R6, 0x11, PT ;  /* 0x000000110600780c */ /* 0x000fe40003f44270 */
[----:B----4-:R-:W-:Y:S01]  /*4510*/  FSEL R18, R18, -INF , P3 ;  /* 0xff80000012127808 */ /* 0x010fe20001800000 */
[----:B------:R-:W-:Y:S01]  /*4520*/  USEL UR4, URZ, UR4, !UP0 ;  /* 0x000000043f047287 */ /* 0x000fe2000c000000 */
[----:B------:R-:W-:Y:S01]  /*4530*/  FSEL R21, R121, -INF , P6 ;  /* 0xff80000079157808 */ /* 0x000fe20003000000 */
[C---:B-1----:R-:W-:Y:S01]  /*4540*/  IMAD.IADD R5, R3.reuse, 0x1, R15 ;  /* 0x0000000103057824 */ /* 0x042fe200078e020f */
[----:B------:R-:W-:Y:S01]  /*4550*/  ISETP.GT.AND P3, PT, R6, 0x18, PT ;  /* 0x000000180600780c */ /* 0x000fe20003f64270 */
[----:B------:R-:W-:Y:S01]  /*4560*/  IMAD.IADD R3, R3, 0x1, R14 ;  /* 0x0000000103037824 */ /* 0x000fe200078e020e */
[----:B------:R-:W-:Y:S01]  /*4570*/  FSEL R19, R19, -INF , P1 ;  /* 0xff80000013137808 */ /* 0x000fe20000800000 */
[----:B------:R-:W-:Y:S01]  /*4580*/  UISETP.GE.AND UP0, UPT, UR6, UR4, UPT ;  /* 0x000000040600728c */ /* 0x000fe2000bf06270 */
[----:B------:R-:W-:-:S02]  /*4590*/  FSEL R20, R122, -INF , P0 ;  /* 0xff8000007a147808 */ /* 0x000fc40000000000 */
[----:B------:R-:W-:Y:S02]  /*45a0*/  ISETP.GT.AND P6, PT, R6, 0x21, PT ;  /* 0x000000210600780c */ /* 0x000fe40003fc4270 */
[----:B-----5:R-:W-:Y:S02]  /*45b0*/  FSEL R40, R40, -INF , P2 ;  /* 0xff80000028287808 */ /* 0x020fe40001000000 */
[C---:B------:R-:W-:Y:S02]  /*45c0*/  ISETP.GT.AND P1, PT, R6.reuse, 0x19, PT ;  /* 0x000000190600780c */ /* 0x040fe40003f24270 */
[C---:B------:R-:W-:Y:S02]  /*45d0*/  ISETP.GT.AND P0, PT, R6.reuse, 0x20, PT ;  /* 0x000000200600780c */ /* 0x040fe40003f04270 */
[----:B------:R-:W-:Y:S02]  /*45e0*/  ISETP.GT.AND P2, PT, R6, 0x28, PT ;  /* 0x000000280600780c */ /* 0x000fe40003f44270 */
[----:B------:R-:W-:-:S02]  /*45f0*/  FSEL R41, R41, -INF , P3 ;  /* 0xff80000029297808 */ /* 0x000fc40001800000 */
[----:B------:R-:W-:Y:S02]  /*4600*/  FSEL R134, R120, -INF , P6 ;  /* 0xff80000078867808 */ /* 0x000fe40003000000 */
[----:B------:R-:W-:Y:S02]  /*4610*/  ISETP.GT.AND P3, PT, R6, 0x29, PT ;  /* 0x000000290600780c */ /* 0x000fe40003f64270 */
[----:B------:R-:W-:Y:S02]  /*4620*/  FSEL R42, R42, -INF , P1 ;  /* 0xff8000002a2a7808 */ /* 0x000fe40000800000 */
[----:B------:R-:W-:Y:S02]  /*4630*/  FSEL R130, R130, -INF , P0 ;  /* 0xff80000082827808 */ /* 0x000fe40000000000 */
[----:B------:R-:W-:Y:S02]  /*4640*/  ISETP.GT.AND P6, PT, R6, 0x38, PT ;  /* 0x000000380600780c */ /* 0x000fe40003fc4270 */
[----:B------:R-:W-:-:S02]  /*4650*/  FSEL R139, R118, -INF , P2 ;  /* 0xff800000768b7808 */ /* 0x000fc40001000000 */
[C---:B------:R-:W-:Y:S02]  /*4660*/  ISETP.GT.AND P1, PT, R6.reuse, 0x30, PT ;  /* 0x000000300600780c */ /* 0x040fe40003f24270 */
[C---:B------:R-:W-:Y:S02]  /*4670*/  ISETP.GT.AND P0, PT, R6.reuse, 0x31, PT ;  /* 0x000000310600780c */ /* 0x040fe40003f04270 */
[----:B------:R-:W-:Y:S02]  /*4680*/  ISETP.GT.AND P2, PT, R6, 0x39, PT ;  /* 0x000000390600780c */ /* 0x000fe40003f44270 */
[----:B------:R-:W-:Y:S02]  /*4690*/  FSEL R140, R117, -INF , P3 ;  /* 0xff800000758c7808 */ /* 0x000fe40001800000 */
[----:B------:R-:W-:Y:S02]  /*46a0*/  FSEL R147, R100, -INF , P6 ;  /* 0xff80000064937808 */ /* 0x000fe40003000000 */
[----:B------:R-:W-:-:S02]  /*46b0*/  ISETP.GT.AND P3, PT, R6, 0x40, PT ;  /* 0x000000400600780c */ /* 0x000fc40003f64270 */
[----:B------:R-:W-:Y:S02]  /*46c0*/  FSEL R141, R116, -INF , P1 ;  /* 0xff800000748d7808 */ /* 0x000fe40000800000 */
[----:B------:R-:W-:Y:S02]  /*46d0*/  FSEL R142, R101, -INF , P0 ;  /* 0xff800000658e7808 */ /* 0x000fe40000000000 */
[----:B------:R-:W-:Y:S02]  /*46e0*/  ISETP.GT.AND P6, PT, R6, 0x49, PT ;  /* 0x000000490600780c */ /* 0x000fe40003fc4270 */
[----:B------:R-:W-:Y:S02]  /*46f0*/  FSEL R154, R124, -INF , P2 ;  /* 0xff8000007c9a7808 */ /* 0x000fe40001000000 */
[C---:B------:R-:W-:Y:S02]  /*4700*/  ISETP.GT.AND P1, PT, R6.reuse, 0x41, PT ;  /* 0x000000410600780c */ /* 0x040fe40003f24270 */
[----:B------:R-:W-:-:S02]  /*4710*/  ISETP.GT.AND P0, PT, R6, 0x48, PT ;  /* 0x000000480600780c */ /* 0x000fc40003f04270 */
[C---:B------:R-:W-:Y:S02]  /*4720*/  ISETP.GT.AND P2, PT, R6.reuse, 0x50, PT ;  /* 0x000000500600780c */ /* 0x040fe40003f44270 */
[----:B------:R-:W-:Y:S02]  /*4730*/  FSEL R161, R97, -INF , P3 ;  /* 0xff80000061a17808 */ /* 0x000fe40001800000 */
[----:B------:R-:W-:Y:S02]  /*4740*/  FSEL R165, R165, -INF , P6 ;  /* 0xff800000a5a57808 */ /* 0x000fe40003000000 */
[----:B------:R-:W-:Y:S02]  /*4750*/  ISETP.GT.AND P3, PT, R6, 0x51, PT ;  /* 0x000000510600780c */ /* 0x000fe40003f64270 */
[----:B------:R-:W-:Y:S02]  /*4760*/  FSEL R162, R96, -INF , P1 ;  /* 0xff80000060a27808 */ /* 0x000fe40000800000 */
[----:B------:R-:W-:-:S02]  /*4770*/  FSEL R163, R93, -INF , P0 ;  /* 0xff8000005da37808 */ /* 0x000fc40000000000 */
[----:B------:R-:W-:Y:S02]  /*4780*/  ISETP.GT.AND P6, PT, R6, 0x60, PT ;  /* 0x000000600600780c */ /* 0x000fe40003fc4270 */
[----:B------:R-:W-:Y:S02]  /*4790*/  FSEL R199, R92, -INF , P2 ;  /* 0xff8000005cc77808 */ /* 0x000fe40001000000 */
[----:B------:R-:W-:Y:S02]  /*47a0*/  IMNMX R5, R8, R5, PT ;  /* 0x0000000508057217 */ /* 0x000fe40003800200 */
[C---:B------:R-:W-:Y:S02]  /*47b0*/  ISETP.GT.AND P1, PT, R6.reuse, 0x58, PT ;  /* 0x000000580600780c */ /* 0x040fe40003f24270 */
[C---:B------:R-:W-:Y:S02]  /*47c0*/  ISETP.GT.AND P0, PT, R6.reuse, 0x59, PT ;  /* 0x000000590600780c */ /* 0x040fe40003f04270 */
[----:B------:R-:W-:-:S02]  /*47d0*/  ISETP.GT.AND P2, PT, R6, 0x61, PT ;  /* 0x000000610600780c */ /* 0x000fc40003f44270 */
[----:B------:R-:W-:Y:S02]  /*47e0*/  FSEL R204, R91, -INF , P3 ;  /* 0xff8000005bcc7808 */ /* 0x000fe40001800000 */
[----:B------:R-:W-:Y:S02]  /*47f0*/  FSEL R201, R88, -INF , P6 ;  /* 0xff80000058c97808 */ /* 0x000fe40003000000 */
[----:B------:R-:W-:Y:S02]  /*4800*/  ISETP.GT.AND P3, PT, R6, 0x68, PT ;  /* 0x000000680600780c */ /* 0x000fe40003f64270 */
[----:B------:R-:W-:Y:S02]  /*4810*/  FSEL R205, R90, -INF , P1 ;  /* 0xff8000005acd7808 */ /* 0x000fe40000800000 */
[----:B------:R-:W-:Y:S02]  /*4820*/  FSEL R192, R89, -INF , P0 ;  /* 0xff80000059c07808 */ /* 0x000fe40000000000 */
[----:B------:R-:W-:-:S02]  /*4830*/  ISETP.GT.AND P6, PT, R5, 0x1, PT ;  /* 0x000000010500780c */ /* 0x000fc40003fc4270 */
[----:B------:R-:W-:Y:S02]  /*4840*/  FSEL R197, R85, -INF , P2 ;  /* 0xff80000055c57808 */ /* 0x000fe40001000000 */
[----:B------:R-:W-:Y:S02]  /*4850*/  ISETP.GT.AND P1, PT, R6, 0x69, PT ;  /* 0x000000690600780c */ /* 0x000fe40003f24270 */
[C---:B------:R-:W-:Y:S02]  /*4860*/  ISETP.GT.AND P0, PT, R5.reuse, RZ, PT ;  /* 0x000000ff0500720c */ /* 0x040fe40003f04270 */
[----:B------:R-:W-:Y:S02]  /*4870*/  ISETP.GT.AND P2, PT, R5, 0x8, PT ;  /* 0x000000080500780c */ /* 0x000fe40003f44270 */
[----:B------:R-:W-:Y:S02]  /*4880*/  FSEL R202, R84, -INF , P3 ;  /* 0xff80000054ca7808 */ /* 0x000fe40001800000 */
[----:B------:R-:W-:-:S02]  /*4890*/  FSEL R23, R25, -INF , P6 ;  /* 0xff80000019177808 */ /* 0x000fc40003000000 */
[----:B------:R-:W-:Y:S02]  /*48a0*/  ISETP.GT.AND P3, PT, R5, 0x9, PT ;  /* 0x000000090500780c */ /* 0x000fe40003f64270 */
[----:B------:R-:W-:Y:S02]  /*48b0*/  FSEL R156, R47, -INF , P1 ;  /* 0xff8000002f9c7808 */ /* 0x000fe40000800000 */
[----:B------:R-:W-:Y:S02]  /*48c0*/  FSEL R22, R26, -INF , P0 ;  /* 0xff8000001a167808 */ /* 0x000fe40000000000 */
[----:B------:R-:W-:Y:S02]  /*48d0*/  FSEL R25, R46, -INF , P2 ;  /* 0xff8000002e197808 */ /* 0x000fe40001000000 */
[C---:B------:R-:W-:Y:S02]  /*48e0*/  ISETP.GT.AND P1, PT, R5.reuse, 0x10, PT ;  /* 0x000000100500780c */ /* 0x040fe40003f24270 */
[----:B------:R-:W-:-:S02]  /*48f0*/  ISETP.GT.AND P0, PT, R5, 0x11, PT ;  /* 0x000000110500780c */ /* 0x000fc40003f04270 */
[C---:B------:R-:W-:Y:S02]  /*4900*/  ISETP.GT.AND P6, PT, R5.reuse, 0x18, PT ;  /* 0x000000180500780c */ /* 0x040fe40003fc4270 */
[----:B------:R-:W-:Y:S02]  /*4910*/  ISETP.GT.AND P2, PT, R5, 0x19, PT ;  /* 0x000000190500780c */ /* 0x000fe40003f44270 */
[----:B------:R-:W-:Y:S02]  /*4920*/  FSEL R26, R45, -INF , P3 ;  /* 0xff8000002d1a7808 */ /* 0x000fe40001800000 */
[----:B------:R-:W-:Y:S02]  /*4930*/  FSEL R43, R43, -INF , P1 ;  /* 0xff8000002b2b7808 */ /* 0x000fe40000800000 */
[----:B------:R-:W-:Y:S02]  /*4940*/  FSEL R45, R37, -INF , P0 ;  /* 0xff800000252d7808 */ /* 0x000fe40000000000 */
[----:B------:R-:W-:-:S02]  /*4950*/  FSEL R46, R81, -INF , P6 ;  /* 0xff800000512e7808 */ /* 0x000fc40003000000 */
[----:B------:R-:W-:Y:S02]  /*4960*/  FSEL R47, R80, -INF , P2 ;  /* 0xff800000502f7808 */ /* 0x000fe40001000000 */
[C---:B------:R-:W-:Y:S02]  /*4970*/  ISETP.GT.AND P3, PT, R5.reuse, 0x20, PT ;  /* 0x000000200500780c */ /* 0x040fe40003f64270 */
[C---:B------:R-:W-:Y:S02]  /*4980*/  ISETP.GT.AND P1, PT, R5.reuse, 0x21, PT ;  /* 0x000000210500780c */ /* 0x040fe40003f24270 */
[C---:B------:R-:W-:Y:S02]  /*4990*/  ISETP.GT.AND P0, PT, R5.reuse, 0x28, PT ;  /* 0x000000280500780c */ /* 0x040fe40003f04270 */
[C---:B------:R-:W-:Y:S02]  /*49a0*/  ISETP.GT.AND P6, PT, R5.reuse, 0x29, PT ;  /* 0x000000290500780c */ /* 0x040fe40003fc4270 */
[----:B------:R-:W-:-:S02]  /*49b0*/  ISETP.GT.AND P2, PT, R5, 0x30, PT ;  /* 0x000000300500780c */ /* 0x000fc40003f44270 */
[----:B------:R-:W-:Y:S02]  /*49c0*/  FSEL R112, R77, -INF , P3 ;  /* 0xff8000004d707808 */ /* 0x000fe40001800000 */
[----:B------:R-:W-:Y:S02]  /*49d0*/  FSEL R113, R76, -INF , P1 ;  /* 0xff8000004c717808 */ /* 0x000fe40000800000 */
[----:B------:R-:W-:Y:S02]  /*49e0*/  FSEL R114, R72, -INF , P0 ;  /* 0xff80000048727808 */ /* 0x000fe40000000000 */
[----:B------:R-:W-:Y:S02]  /*49f0*/  FSEL R115, R69, -INF , P6 ;  /* 0xff80000045737808 */ /* 0x000fe40003000000 */
[----:B------:R-:W-:Y:S02]  /*4a00*/  FSEL R143, R65, -INF , P2 ;  /* 0xff800000418f7808 */ /* 0x000fe40001000000 */
[----:B------:R-:W-:-:S02]  /*4a10*/  ISETP.GT.AND P3, PT, R5, 0x31, PT ;  /* 0x000000310500780c */ /* 0x000fc40003f64270 */
[C---:B------:R-:W-:Y:S02]  /*4a20*/  ISETP.GT.AND P1, PT, R5.reuse, 0x38, PT ;  /* 0x000000380500780c */ /* 0x040fe40003f24270 */
[C---:B------:R-:W-:Y:S02]  /*4a30*/  ISETP.GT.AND P0, PT, R5.reuse, 0x39, PT ;  /* 0x000000390500780c */ /* 0x040fe40003f04270 */
[C---:B------:R-:W-:Y:S02]  /*4a40*/  ISETP.GT.AND P6, PT, R5.reuse, 0x40, PT ;  /* 0x000000400500780c */ /* 0x040fe40003fc4270 */
[----:B------:R-:W-:Y:S02]  /*4a50*/  ISETP.GT.AND P2, PT, R5, 0x41, PT ;  /* 0x000000410500780c */ /* 0x000fe40003f44270 */
[----:B------:R-:W-:Y:S02]  /*4a60*/  FSEL R144, R64, -INF , P3 ;  /* 0xff80000040907808 */ /* 0x000fe40001800000 */
[----:B------:R-:W-:-:S02]  /*4a70*/  FSEL R145, R61, -INF , P1 ;  /* 0xff8000003d917808 */ /* 0x000fc40000800000 */
[----:B------:R-:W-:Y:S02]  /*4a80*/  FSEL R146, R60, -INF , P0 ;  /* 0xff8000003c927808 */ /* 0x000fe40000000000 */
[----:B------:R-:W-:Y:S02]  /*4a90*/  FSEL R164, R57, -INF , P6 ;  /* 0xff80000039a47808 */ /* 0x000fe40003000000 */
[----:B------:R-:W-:Y:S02]  /*4aa0*/  FSEL R166, R56, -INF , P2 ;  /* 0xff80000038a67808 */ /* 0x000fe40001000000 */
[C---:B------:R-:W-:Y:S02]  /*4ab0*/  ISETP.GT.AND P3, PT, R5.reuse, 0x48, PT ;  /* 0x000000480500780c */ /* 0x040fe40003f64270 */
        /* <DEDUP_REMOVED lines=26> */
[----:B------:R-:W-:Y:S02]  /*4c60*/  IMNMX R3, R8, R3, PT ;  /* 0x0000000308037217 */ /* 0x000fe40003800200 */
[----:B------:R-:W-:Y:S02]  /*4c70*/  FMNMX.FTZ R5, R42, R5, !PT ;  /* 0x000000052a057209 */ /* 0x000fe40007810000 */
[----:B------:R-:W-:Y:S02]  /*4c80*/  FMNMX.FTZ R6, R47, R6, !PT ;  /* 0x000000062f067209 */ /* 0x000fe40007810000 */
[----:B------:R-:W-:Y:S02]  /*4c90*/  FSEL R159, R28, -INF , P1 ;  /* 0xff8000001c9f7808 */ /* 0x000fe40000800000 */
[----:B------:R-:W-:Y:S02]  /*4ca0*/  FSEL R200, R24, -INF , P0 ;  /* 0xff80000018c87808 */ /* 0x000fe40000000000 */
[----:B------:R-:W-:-:S02]  /*4cb0*/  ISETP.GT.AND P1, PT, R3, RZ, PT ;  /* 0x000000ff0300720c */ /* 0x000fc40003f24270 */
[----:B------:R-:W-:Y:S02]  /*4cc0*/  ISETP.GT.AND P0, PT, R3, 0x1, PT ;  /* 0x000000010300780c */ /* 0x000fe40003f04270 */
[----:B------:R-:W-:Y:S02]  /*4cd0*/  FMNMX.FTZ R5, R130, R5, !PT ;  /* 0x0000000582057209 */ /* 0x000fe40007810000 */
[----:B------:R-:W-:Y:S02]  /*4ce0*/  FMNMX.FTZ R6, R112, R6, !PT ;  /* 0x0000000670067209 */ /* 0x000fe40007810000 */
[----:B------:R-:W-:Y:S02]  /*4cf0*/  FSEL R157, R17, -INF , P6 ;  /* 0xff800000119d7808 */ /* 0x000fe40003000000 */
[----:B--2---:R-:W-:Y:S02]  /*4d00*/  FSEL R198, R16, -INF , P2 ;  /* 0xff80000010c67808 */ /* 0x004fe40001000000 */
[----:B------:R-:W-:-:S02]  /*4d10*/  ISETP.GT.AND P6, PT, R3, 0x8, PT ;  /* 0x000000080300780c */ /* 0x000fc40003fc4270 */
[----:B------:R-:W-:Y:S02]  /*4d20*/  FSEL R16, R31, -INF , P1 ;  /* 0xff8000001f107808 */ /* 0x000fe40000800000 */
[----:B------:R-:W-:Y:S01]  /*4d30*/  FSEL R17, R27, -INF , P0 ;  /* 0xff8000001b117808 */ /* 0x000fe20000000000 */
[----:B------:R-:W-:Y:S01]  /*4d40*/  MUFU.TANH R31, R33 ;  /* 0x00000021001f7308 */ /* 0x000fe20000002400 */
[----:B------:R-:W-:Y:S02]  /*4d50*/  FMNMX.FTZ R5, R134, R5, !PT ;  /* 0x0000000586057209 */ /* 0x000fe40007810000 */
[----:B------:R-:W-:Y:S02]  /*4d60*/  FMNMX.FTZ R6, R113, R6, !PT ;  /* 0x0000000671067209 */ /* 0x000fe40007810000 */
[----:B------:R-:W-:Y:S02]  /*4d70*/  ISETP.GT.AND P2, PT, R3, 0x9, PT ;  /* 0x000000090300780c */ /* 0x000fe40003f44270 */
[----:B------:R-:W-:Y:S01]  /*4d80*/  FSEL R24, R73, -INF , P6 ;  /* 0xff80000049187808 */ /* 0x000fe20003000000 */
[----:B------:R-:W-:Y:S01]  /*4d90*/  MUFU.TANH R27, R39 ;  /* 0x00000027001b7308 */ /* 0x000fe20000002400 */
[----:B------:R-:W-:-:S02]  /*4da0*/  FMNMX.FTZ R5, R139, R5, !PT ;  /* 0x000000058b057209 */ /* 0x000fc40007810000 */
[----:B------:R-:W-:Y:S02]  /*4db0*/  FMNMX.FTZ R6, R114, R6, !PT ;  /* 0x0000000672067209 */ /* 0x000fe40007810000 */
[----:B------:R-:W-:Y:S02]  /*4dc0*/  FMNMX.FTZ R8, R16, R17, !PT ;  /* 0x0000001110087209 */ /* 0x000fe40007810000 */
[----:B------:R-:W-:Y:S02]  /*4dd0*/  ISETP.GT.AND P1, PT, R3, 0x10, PT ;  /* 0x000000100300780c */ /* 0x000fe40003f24270 */
[----:B------:R-:W-:Y:S02]  /*4de0*/  FSEL R28, R68, -INF , P2 ;  /* 0xff800000441c7808 */ /* 0x000fe40001000000 */
[----:B------:R-:W-:Y:S02]  /*4df0*/  FMNMX.FTZ R5, R140, R5, !PT ;  /* 0x000000058c057209 */ /* 0x000fe40007810000 */
[----:B------:R-:W-:-:S02]  /*4e00*/  FMNMX.FTZ R6, R115, R6, !PT ;  /* 0x0000000673067209 */ /* 0x000fc40007810000 */
[----:B------:R-:W-:Y:S02]  /*4e10*/  FMNMX.FTZ R8, R24, R8, !PT ;  /* 0x0000000818087209 */ /* 0x000fe40007810000 */
[----:B------:R-:W-:Y:S02]  /*4e20*/  ISETP.GT.AND P0, PT, R3, 0x11, PT ;  /* 0x000000110300780c */ /* 0x000fe40003f04270 */
[----:B------:R-:W-:Y:S02]  /*4e30*/  FSEL R44, R53, -INF , P1 ;  /* 0xff800000352c7808 */ /* 0x000fe40000800000 */
[----:B------:R-:W-:Y:S02]  /*4e40*/  FMNMX.FTZ R5, R141, R5, !PT ;  /* 0x000000058d057209 */ /* 0x000fe40007810000 */
[----:B------:R-:W-:Y:S02]  /*4e50*/  FMNMX.FTZ R6, R143, R6, !PT ;  /* 0x000000068f067209 */ /* 0x000fe40007810000 */
[----:B------:R-:W-:-:S02]  /*4e60*/  FMNMX.FTZ R8, R28, R8, !PT ;  /* 0x000000081c087209 */ /* 0x000fc40007810000 */
[C---:B------:R-:W-:Y:S02]  /*4e70*/  ISETP.GT.AND P6, PT, R3.reuse, 0x18, PT ;  /* 0x000000180300780c */ /* 0x040fe40003fc4270 */
[----:B------:R-:W-:Y:S02]  /*4e80*/  FSEL R96, R52, -INF , P0 ;  /* 0xff80000034607808 */ /* 0x000fe40000000000 */
[----:B------:R-:W-:Y:S02]  /*4e90*/  FMNMX.FTZ R5, R142, R5, !PT ;  /* 0x000000058e057209 */ /* 0x000fe40007810000 */
[----:B------:R-:W-:Y:S02]  /*4ea0*/  FMNMX.FTZ R6, R144, R6, !PT ;  /* 0x0000000690067209 */ /* 0x000fe40007810000 */
[----:B------:R-:W-:Y:S02]  /*4eb0*/  FMNMX.FTZ R8, R44, R8, !PT ;  /* 0x000000082c087209 */ /* 0x000fe40007810000 */
[----:B------:R-:W-:-:S02]  /*4ec0*/  ISETP.GT.AND P2, PT, R3, 0x19, PT ;  /* 0x000000190300780c */ /* 0x000fc40003f44270 */
[----:B------:R-:W-:Y:S02]  /*4ed0*/  FSEL R97, R87, -INF , P6 ;  /* 0xff80000057617808 */ /* 0x000fe40003000000 */
[----:B------:R-:W-:Y:S02]  /*4ee0*/  FMNMX.FTZ R5, R147, R5, !PT ;  /* 0x0000000593057209 */ /* 0x000fe40007810000 */
[----:B------:R-:W-:Y:S02]  /*4ef0*/  FMNMX.FTZ R6, R145, R6, !PT ;  /* 0x0000000691067209 */ /* 0x000fe40007810000 */
[----:B------:R-:W-:Y:S02]  /*4f00*/  FMNMX.FTZ R8, R96, R8, !PT ;  /* 0x0000000860087209 */ /* 0x000fe40007810000 */
[----:B------:R-:W-:Y:S02]  /*4f10*/  ISETP.GT.AND P1, PT, R3, 0x20, PT ;  /* 0x000000200300780c */ /* 0x000fe40003f24270 */
[----:B------:R-:W-:-:S02]  /*4f20*/  FSEL R98, R125, -INF , P2 ;  /* 0xff8000007d627808 */ /* 0x000fc40001000000 */
[----:B------:R-:W-:Y:S02]  /*4f30*/  FMNMX.FTZ R5, R154, R5, !PT ;  /* 0x000000059a057209 */ /* 0x000fe40007810000 */
[----:B------:R-:W-:Y:S02]  /*4f40*/  FMNMX.FTZ R6, R146, R6, !PT ;  /* 0x0000000692067209 */ /* 0x000fe40007810000 */
[----:B------:R-:W-:Y:S02]  /*4f50*/  FMNMX.FTZ R8, R97, R8, !PT ;  /* 0x0000000861087209 */ /* 0x000fe40007810000 */
[----:B------:R-:W-:Y:S02]  /*4f60*/  ISETP.GT.AND P0, PT, R3, 0x21, PT ;  /* 0x000000210300780c */ /* 0x000fe40003f04270 */
[----:B------:R-:W-:Y:S02]  /*4f70*/  FSEL R122, R82, -INF , P1 ;  /* 0xff800000527a7808 */ /* 0x000fe40000800000 */
        /* <DEDUP_REMOVED lines=13> */
[----:B------:R-:W-:Y:S02]  /*5050*/  ISETP.GT.AND P1, PT, R3, 0x30, PT ;  /* 0x000000300300780c */ /* 0x000fe40003f24270 */
[----:B------:R-:W-:Y:S02]  /*5060*/  FMNMX.FTZ R5, R165, R5, !PT ;  /* 0x00000005a5057209 */ /* 0x000fe40007810000 */
[----:B------:R-:W-:Y:S02]  /*5070*/  FSEL R128, R128, -INF , P2 ;  /* 0xff80000080807808 */ /* 0x000fe40001000000 */
[----:B------:R-:W-:Y:S02]  /*5080*/  FMNMX.FTZ R6, R168, R6, !PT ;  /* 0x00000006a8067209 */ /* 0x000fe40007810000 */
[----:B------:R-:W-:Y:S02]  /*5090*/  FMNMX.FTZ R8, R123, R8, !PT ;  /* 0x000000087b087209 */ /* 0x000fe40007810000 */
[----:B------:R-:W-:-:S02]  /*50a0*/  ISETP.GT.AND P0, PT, R3, 0x31, PT ;  /* 0x000000310300780c */ /* 0x000fc40003f04270 */
[----:B------:R-:W-:Y:S02]  /*50b0*/  FMNMX.FTZ R5, R199, R5, !PT ;  /* 0x00000005c7057209 */ /* 0x000fe40007810000 */
[----:B------:R-:W-:Y:S02]  /*50c0*/  FMNMX.FTZ R6, R179, R6, !PT ;  /* 0x00000006b3067209 */ /* 0x000fe40007810000 */
[----:B------:R-:W-:Y:S02]  /*50d0*/  FSEL R131, R131, -INF , P1 ;  /* 0xff80000083837808 */ /* 0x000fe40000800000 */
[----:B------:R-:W-:Y:S02]  /*50e0*/  FMNMX.FTZ R8, R128, R8, !PT ;  /* 0x0000000880087209 */ /* 0x000fe40007810000 */
[----:B------:R-:W-:Y:S02]  /*50f0*/  ISETP.GT.AND P6, PT, R3, 0x38, PT ;  /* 0x000000380300780c */ /* 0x000fe40003fc4270 */
[----:B------:R-:W-:-:S02]  /*5100*/  FMNMX.FTZ R5, R204, R5, !PT ;  /* 0x00000005cc057209 */ /* 0x000fc40007810000 */
[----:B------:R-:W-:Y:S02]  /*5110*/  FMNMX.FTZ R6, R180, R6, !PT ;  /* 0x00000006b4067209 */ /* 0x000fe40007810000 */
[----:B------:R-:W-:Y:S02]  /*5120*/  FSEL R136, R9, -INF , P0 ;  /* 0xff80000009887808 */ /* 0x000fe40000000000 */
[----:B------:R-:W-:Y:S02]  /*5130*/  FMNMX.FTZ R8, R131, R8, !PT ;  /* 0x0000000883087209 */ /* 0x000fe40007810000 */
[----:B------:R-:W-:Y:S02]  /*5140*/  FSEL R182, R32, -INF , P3 ;  /* 0xff80000020b67808 */ /* 0x000fe40001800000 */
[----:B------:R-:W-:Y:S01]  /*5150*/  ISETP.GT.AND P2, PT, R3, 0x39, PT ;  /* 0x000000390300780c */ /* 0x000fe20003f44270 */
[----:B------:R-:W-:Y:S01]  /*5160*/  MUFU.TANH R32, R30 ;  /* 0x0000001e00207308 */ /* 0x000fe20000002400 */
[----:B------:R-:W-:-:S02]  /*5170*/  FMNMX.FTZ R5, R205, R5, !PT ;  /* 0x00000005cd057209 */ /* 0x000fc40007810000 */
[----:B------:R-:W-:Y:S02]  /*5180*/  FMNMX.FTZ R6, R181, R6, !PT ;  /* 0x00000006b5067209 */ /* 0x000fe40007810000 */
[----:B------:R-:W-:Y:S02]  /*5190*/  FSEL R129, R129, -INF , P6 ;  /* 0xff80000081817808 */ /* 0x000fe40003000000 */
[----:B------:R-:W-:Y:S01]  /*51a0*/  FMNMX.FTZ R8, R136, R8, !PT ;  /* 0x0000000888087209 */ /* 0x000fe20007810000 */
[----:B------:R-:W-:Y:S01]  /*51b0*/  MUFU.TANH R30, R35 ;  /* 0x00000023001e7308 */ /* 0x000fe20000002400 */
[----:B------:R-:W-:Y:S02]  /*51c0*/  ISETP.GT.AND P1, PT, R3, 0x40, PT ;  /* 0x000000400300780c */ /* 0x000fe40003f24270 */
[----:B------:R-:W-:Y:S02]  /*51d0*/  FMNMX.FTZ R5, R192, R5, !PT ;  /* 0x00000005c0057209 */ /* 0x000fe40007810000 */
[----:B------:R-:W-:-:S02]  /*51e0*/  FMNMX.FTZ R6, R182, R6, !PT ;  /* 0x00000006b6067209 */ /* 0x000fc40007810000 */
[----:B------:R-:W-:Y:S02]  /*51f0*/  FSEL R137, R137, -INF , P2 ;  /* 0xff80000089897808 */ /* 0x000fe40001000000 */
[----:B------:R-:W-:Y:S02]  /*5200*/  FMNMX.FTZ R8, R129, R8, !PT ;  /* 0x0000000881087209 */ /* 0x000fe40007810000 */
[----:B------:R-:W-:Y:S02]  /*5210*/  FMNMX.FTZ R5, R201, R5, !PT ;  /* 0x00000005c9057209 */ /* 0x000fe40007810000 */
[----:B------:R-:W-:Y:S02]  /*5220*/  ISETP.GT.AND P0, PT, R3, 0x41, PT ;  /* 0x000000410300780c */ /* 0x000fe40003f04270 */
[----:B------:R-:W-:Y:S02]  /*5230*/  FMNMX.FTZ R6, R159, R6, !PT ;  /* 0x000000069f067209 */ /* 0x000fe40007810000 */
        /* <DEDUP_REMOVED lines=14> */
[----:B------:R-:W-:Y:S01]  /*5320*/  ISETP.GT.AND P2, PT, R3, 0x50, PT ;  /* 0x000000500300780c */ /* 0x000fe20003f44270 */
[----:B------:R-:W1:Y:S01]  /*5330*/  SHFL.BFLY PT, R73, R5, 0x2, 0x1f ;  /* 0x0c401f0005497f89 */ /* 0x000e6200000e0000 */
[----:B------:R-:W-:Y:S02]  /*5340*/  FSEL R160, R160, -INF , P0 ;  /* 0xff800000a0a07808 */ /* 0x000fe40000000000 */
[----:B------:R-:W-:Y:S01]  /*5350*/  FMNMX.FTZ R8, R155, R8, !PT ;  /* 0x000000089b087209 */ /* 0x000fe20007810000 */
[----:B------:R-:W2:Y:S01]  /*5360*/  SHFL.BFLY PT, R9, R6, 0x2, 0x1f ;  /* 0x0c401f0006097f89 */ /* 0x000ea200000e0000 */
[----:B------:R-:W-:Y:S02]  /*5370*/  ISETP.GT.AND P1, PT, R3, 0x51, PT ;  /* 0x000000510300780c */ /* 0x000fe40003f24270 */
[----:B------:R-:W-:-:S02]  /*5380*/  FSEL R169, R169, -INF , P2 ;  /* 0xff800000a9a97808 */ /* 0x000fc40001000000 */
[----:B------:R-:W-:Y:S02]  /*5390*/  FMNMX.FTZ R8, R160, R8, !PT ;  /* 0x00000008a0087209 */ /* 0x000fe40007810000 */
[----:B------:R-:W-:Y:S02]  /*53a0*/  ISETP.GT.AND P0, PT, R3, 0x58, PT ;  /* 0x000000580300780c */ /* 0x000fe40003f04270 */
[----:B------:R-:W-:Y:S02]  /*53b0*/  FSEL R172, R172, -INF , P1 ;  /* 0xff800000acac7808 */ /* 0x000fe40000800000 */
[----:B------:R-:W-:Y:S02]  /*53c0*/  FMNMX.FTZ R8, R169, R8, !PT ;  /* 0x00000008a9087209 */ /* 0x000fe40007810000 */
[----:B------:R-:W-:Y:S02]  /*53d0*/  ISETP.GT.AND P3, PT, R7, RZ, PT ;  /* 0x000000ff0700720c */ /* 0x000fe40003f64270 */
[----:B------:R-:W-:-:S02]  /*53e0*/  ISETP.GT.AND P6, PT, R3, 0x59, PT ;  /* 0x000000590300780c */ /* 0x000fc40003fc4270 */
[----:B------:R-:W-:Y:S02]  /*53f0*/  FSEL R171, R63, -INF , P0 ;  /* 0xff8000003fab7808 */ /* 0x000fe40000000000 */
[----:B------:R-:W-:Y:S02]  /*5400*/  FMNMX.FTZ R8, R172, R8, !PT ;  /* 0x00000008ac087209 */ /* 0x000fe40007810000 */
[----:B------:R-:W-:Y:S02]  /*5410*/  FSEL R15, R126, -INF , P3 ;  /* 0xff8000007e0f7808 */ /* 0x000fe40001800000 */
[C---:B------:R-:W-:Y:S02]  /*5420*/  ISETP.GT.AND P3, PT, R3.reuse, 0x60, PT ;  /* 0x000000600300780c */ /* 0x040fe40003f64270 */
[C---:B------:R-:W-:Y:S02]  /*5430*/  ISETP.GT.AND P2, PT, R3.reuse, 0x61, PT ;  /* 0x000000610300780c */ /* 0x040fe40003f44270 */
[----:B------:R-:W-:-:S02]  /*5440*/  ISETP.GT.AND P1, PT, R3, 0x68, PT ;  /* 0x000000680300780c */ /* 0x000fc40003f24270 */
[----:B------:R-:W-:Y:S02]  /*5450*/  ISETP.GT.AND P0, PT, R3, 0x69, PT ;  /* 0x000000690300780c */ /* 0x000fe40003f04270 */
[----:B------:R-:W-:Y:S02]  /*5460*/  FSEL R175, R62, -INF , P6 ;  /* 0xff8000003eaf7808 */ /* 0x000fe40003000000 */
[----:B------:R-:W-:Y:S02]  /*5470*/  FMNMX.FTZ R3, R171, R8, !PT ;  /* 0x00000008ab037209 */ /* 0x000fe40007810000 */
[----:B------:R-:W-:Y:S02]  /*5480*/  FSEL R219, R58, -INF , P3 ;  /* 0xff8000003adb7808 */ /* 0x000fe40001800000 */
[----:B------:R-:W-:Y:S02]  /*5490*/  FMNMX.FTZ R3, R175, R3, !PT ;  /* 0x00000003af037209 */ /* 0x000fe40007810000 */
[----:B------:R-:W-:-:S02]  /*54a0*/  ISETP.GT.AND P6, PT, R7, 0x1, PT ;  /* 0x000000010700780c */ /* 0x000fc40003fc4270 */
[----:B------:R-:W-:Y:S02]  /*54b0*/  FSEL R218, R54, -INF , P2 ;  /* 0xff80000036da7808 */ /* 0x000fe40001000000 */
[----:B------:R-:W-:Y:S02]  /*54c0*/  FMNMX.FTZ R3, R219, R3, !PT ;  /* 0x00000003db037209 */ /* 0x000fe40007810000 */
[----:B------:R-:W-:Y:S02]  /*54d0*/  ISETP.GT.AND P3, PT, R7, 0x8, PT ;  /* 0x000000080700780c */ /* 0x000fe40003f64270 */
[----:B------:R-:W-:Y:S02]  /*54e0*/  FSEL R14, R177, -INF , P6 ;  /* 0xff800000b10e7808 */ /* 0x000fe40003000000 */
[----:B------:R-:W-:Y:S02]  /*54f0*/  FSEL R221, R12, -INF , P1 ;  /* 0xff8000000cdd7808 */ /* 0x000fe40000800000 */
[----:B------:R-:W-:-:S02]  /*5500*/  FMNMX.FTZ R3, R218, R3, !PT ;  /* 0x00000003da037209 */ /* 0x000fc40007810000 */
[----:B-1----:R-:W-:Y:S02]  /*5510*/  FMNMX.FTZ R73, R73, R5, !PT ;  /* 0x0000000549497209 */ /* 0x002fe40007810000 */
[----:B--2---:R-:W-:Y:S02]  /*5520*/  FMNMX.FTZ R6, R6, R9, !PT ;  /* 0x0000000906067209 */ /* 0x004fe40007810000 */
[----:B------:R-:W1:Y:S01]  /*5530*/  MUFU.TANH R9, R29 ;  /* 0x0000001d00097308 */ /* 0x000e620000002400 */
[----:B------:R-:W-:Y:S02]  /*5540*/  ISETP.GT.AND P2, PT, R7, 0x9, PT ;  /* 0x000000090700780c */ /* 0x000fe40003f44270 */
[----:B------:R-:W-:Y:S02]  /*5550*/  FSEL R13, R103, -INF , P3 ;  /* 0xff800000670d7808 */ /* 0x000fe40001800000 */
[----:B------:R-:W-:Y:S02]  /*5560*/  FMNMX.FTZ R5, R15, R14, !PT ;  /* 0x0000000e0f057209 */ /* 0x000fe40007810000 */
[----:B------:R-:W-:Y:S01]  /*5570*/  FSEL R251, R10, -INF , P0 ;  /* 0xff8000000afb7808 */ /* 0x000fe20000000000 */
[----:B------:R-:W2:Y:S01]  /*5580*/  MUFU.TANH R29, R36 ;  /* 0x00000024001d7308 */ /* 0x000ea20000002400 */
[----:B------:R-:W-:-:S02]  /*5590*/  FMNMX.FTZ R3, R221, R3, !PT ;  /* 0x00000003dd037209 */ /* 0x000fc40007810000 */
[----:B------:R-:W-:Y:S02]  /*55a0*/  ISETP.GT.AND P1, PT, R7, 0x10, PT ;  /* 0x000000100700780c */ /* 0x000fe40003f24270 */
[----:B------:R-:W-:Y:S02]  /*55b0*/  FSEL R12, R127, -INF , P2 ;  /* 0xff8000007f0c7808 */ /* 0x000fe40001000000 */
[----:B------:R-:W-:Y:S02]  /*55c0*/  FMNMX.FTZ R5, R13, R5, !PT ;  /* 0x000000050d057209 */ /* 0x000fe40007810000 */
[----:B------:R-:W-:Y:S02]  /*55d0*/  FMNMX.FTZ R3, R251, R3, !PT ;  /* 0x00000003fb037209 */ /* 0x000fe40007810000 */
[----:B------:R-:W-:Y:S02]  /*55e0*/  ISETP.GT.AND P0, PT, R7, 0x11, PT ;  /* 0x000000110700780c */ /* 0x000fe40003f04270 */
[----:B------:R-:W-:Y:S01]  /*55f0*/  FSEL R68, R74, -INF , P1 ;  /* 0xff8000004a447808 */ /* 0x000fe20000800000 */
[----:B------:R-:W3:Y:S01]  /*5600*/  SHFL.BFLY PT, R8, R3, 0x2, 0x1f ;  /* 0x0c401f0003087f89 */ /* 0x000ee200000e0000 */
[----:B------:R-:W-:-:S02]  /*5610*/  FMNMX.FTZ R5, R12, R5, !PT ;  /* 0x000000050c057209 */ /* 0x000fc40007810000 */
[----:B------:R-:W-:Y:S02]  /*5620*/  ISETP.GT.AND P1, PT, R7, 0x18, PT ;  /* 0x000000180700780c */ /* 0x000fe40003f24270 */
[----:B------:R-:W-:Y:S02]  /*5630*/  FSEL R69, R71, -INF , P0 ;  /* 0xff80000047457808 */ /* 0x000fe40000000000 */
[----:B------:R-:W-:Y:S01]  /*5640*/  FMNMX.FTZ R5, R68, R5, !PT ;  /* 0x0000000544057209 */ /* 0x000fe20007810000 */
[----:B------:R-:W-:Y:S01]  /*5650*/  SHFL.BFLY PT, R71, R6, 0x1, 0x1f ;  /* 0x0c201f0006477f89 */ /* 0x000fe200000e0000 */
[----:B------:R-:W-:Y:S02]  /*5660*/  ISETP.GT.AND P0, PT, R7, 0x19, PT ;  /* 0x000000190700780c */ /* 0x000fe40003f04270 */
[----:B-1----:R-:W-:Y:S02]  /*5670*/  FSEL R75, R9, -INF , P1 ;  /* 0xff800000094b7808 */ /* 0x002fe40000800000 */
[----:B------:R-:W-:Y:S01]  /*5680*/  FMNMX.FTZ R5, R69, R5, !PT ;  /* 0x0000000545057209 */ /* 0x000fe20007810000 */
[----:B------:R-:W1:Y:S01]  /*5690*/  SHFL.BFLY PT, R9, R73, 0x1, 0x1f ;  /* 0x0c201f0049097f89 */ /* 0x000e6200000e0000 */
[----:B------:R-:W-:-:S02]  /*56a0*/  ISETP.GT.AND P1, PT, R7, 0x20, PT ;  /* 0x000000200700780c */ /* 0x000fc40003f24270 */
[----:B------:R-:W-:Y:S01]  /*56b0*/  FSEL R74, R189, -INF , P0 ;  /* 0xff800000bd4a7808 */ /* 0x000fe20000000000 */
[----:B------:R-:W-:Y:S01]  /*56c0*/  IMAD.MOV.U32 R189, RZ, RZ, R202 ;  /* 0x000000ffffbd7224 */ /* 0x000fe200078e00ca */
[----:B------:R-:W-:Y:S02]  /*56d0*/  FMNMX.FTZ R5, R75, R5, !PT ;  /* 0x000000054b057209 */ /* 0x000fe40007810000 */
[----:B------:R-:W-:Y:S02]  /*56e0*/  ISETP.GT.AND P0, PT, R7, 0x21, PT ;  /* 0x000000210700780c */ /* 0x000fe40003f04270 */
[----:B------:R-:W-:Y:S01]  /*56f0*/  FSEL R116, R187, -INF , P1 ;  /* 0xff800000bb747808 */ /* 0x000fe20000800000 */
[----:B------:R-:W-:Y:S01]  /*5700*/  IMAD.MOV.U32 R187, RZ, RZ, R201 ;  /* 0x000000ffffbb7224 */ /* 0x000fe200078e00c9 */
[----:B------:R-:W-:Y:S02]  /*5710*/  FMNMX.FTZ R5, R74, R5, !PT ;  /* 0x000000054a057209 */ /* 0x000fe40007810000 */
[----:B------:R-:W-:-:S02]  /*5720*/  ISETP.GT.AND P1, PT, R7, 0x28, PT ;  /* 0x000000280700780c */ /* 0x000fc40003f24270 */
[----:B------:R-:W-:Y:S01]  /*5730*/  FSEL R117, R188, -INF , P0 ;  /* 0xff800000bc757808 */ /* 0x000fe20000000000 */
[----:B------:R-:W-:Y:S01]  /*5740*/  IMAD.MOV.U32 R188, RZ, RZ, R200 ;  /* 0x000000ffffbc7224 */ /* 0x000fe200078e00c8 */
[----:B------:R-:W-:Y:S02]  /*5750*/  FMNMX.FTZ R5, R116, R5, !PT ;  /* 0x0000000574057209 */ /* 0x000fe40007810000 */
[----:B------:R-:W-:Y:S02]  /*5760*/  ISETP.GT.AND P0, PT, R7, 0x29, PT ;  /* 0x000000290700780c */ /* 0x000fe40003f04270 */
[----:B------:R-:W-:Y:S02]  /*5770*/  FSEL R118, R185, -INF , P1 ;  /* 0xff800000b9767808 */ /* 0x000fe40000800000 */
[----:B------:R-:W-:Y:S02]  /*5780*/  FMNMX.FTZ R5, R117, R5, !PT ;  /* 0x0000000575057209 */ /* 0x000fe40007810000 */
[----:B---3--:R-:W-:-:S02]  /*5790*/  FMNMX.FTZ R10, R3, R8, !PT ;  /* 0x00000008030a7209 */ /* 0x008fc40007810000 */
[C---:B------:R-:W-:Y:S01]  /*57a0*/  ISETP.GT.AND P1, PT, R7.reuse, 0x30, PT ;  /* 0x000000300700780c */ /* 0x040fe20003f24270 */
[----:B------:R3:W4:Y:S01]  /*57b0*/  MUFU.TANH R8, R38 ;  /* 0x0000002600087308 */ /* 0x0007220000002400 */
[----:B------:R-:W-:Y:S01]  /*57c0*/  FSEL R120, R186, -INF , P0 ;  /* 0xff800000ba787808 */ /* 0x000fe20000000000 */
[----:B------:R-:W5:Y:S01]  /*57d0*/  SHFL.BFLY PT, R70, R10, 0x1, 0x1f ;  /* 0x0c201f000a467f89 */ /* 0x000f6200000e0000 */
[----:B------:R-:W-:Y:S01]  /*57e0*/  FMNMX.FTZ R3, R118, R5, !PT ;  /* 0x0000000576037209 */ /* 0x000fe20007810000 */
[----:B------:R-:W-:Y:S01]  /*57f0*/  IMAD.MOV.U32 R186, RZ, RZ, R199 ;  /* 0x000000ffffba7224 */ /* 0x000fe200078e00c7 */
[----:B------:R-:W-:Y:S02]  /*5800*/  ISETP.GT.AND P0, PT, R7, 0x31, PT ;  /* 0x000000310700780c */ /* 0x000fe40003f04270 */
[----:B------:R-:W-:Y:S02]  /*5810*/  FSEL R132, R178, -INF , P1 ;  /* 0xff800000b2847808 */ /* 0x000fe40000800000 */
[----:B------:R-:W-:-:S02]  /*5820*/  FMNMX.FTZ R3, R120, R3, !PT ;  /* 0x0000000378037209 */ /* 0x000fc40007810000 */
[C---:B------:R-:W-:Y:S02]  /*5830*/  ISETP.GT.AND P1, PT, R7.reuse, 0x38, PT ;  /* 0x000000380700780c */ /* 0x040fe40003f24270 */
[----:B------:R-:W-:Y:S02]  /*5840*/  FSEL R133, R184, -INF , P0 ;  /* 0xff800000b8857808 */ /* 0x000fe40000000000 */
[----:B------:R-:W-:Y:S01]  /*5850*/  FMNMX.FTZ R3, R132, R3, !PT ;  /* 0x0000000384037209 */ /* 0x000fe20007810000 */
[----:B---3--:R-:W-:Y:S01]  /*5860*/  LDSM.16.MT88.4 R36, [R226+0x100] ;  /* 0x00010000e224783b */ /* 0x008fe20000004200 */
[----:B------:R-:W-:Y:S02]  /*5870*/  ISETP.GT.AND P0, PT, R7, 0x39, PT ;  /* 0x000000390700780c */ /* 0x000fe40003f04270 */
[----:B------:R-:W-:Y:S02]  /*5880*/  FSEL R135, R138, -INF , P1 ;  /* 0xff8000008a877808 */ /* 0x000fe40000800000 */
[----:B------:R-:W-:-:S02]  /*5890*/  FMNMX.FTZ R3, R133, R3, !PT ;  /* 0x0000000385037209 */ /* 0x000fc40007810000 */
[----:B------:R-:W-:Y:S02]  /*58a0*/  ISETP.GT.AND P1, PT, R7, 0x40, PT ;  /* 0x000000400700780c */ /* 0x000fe40003f24270 */
[----:B------:R-:W-:Y:S02]  /*58b0*/  FSEL R138, R176, -INF , P0 ;  /* 0xff800000b08a7808 */ /* 0x000fe40000000000 */
[----:B------:R-:W-:Y:S02]  /*58c0*/  FMNMX.FTZ R3, R135, R3, !PT ;  /* 0x0000000387037209 */ /* 0x000fe40007810000 */
[----:B------:R-:W-:Y:S02]  /*58d0*/  ISETP.GT.AND P0, PT, R7, 0x41, PT ;  /* 0x000000410700780c */ /* 0x000fe40003f04270 */
[----:B------:R-:W-:Y:S02]  /*58e0*/  FSEL R148, R102, -INF , P1 ;  /* 0xff80000066947808 */ /* 0x000fe40000800000 */
[----:B------:R-:W-:-:S02]  /*58f0*/  FMNMX.FTZ R3, R138, R3, !PT ;  /* 0x000000038a037209 */ /* 0x000fc40007810000 */
[----:B------:R-:W-:Y:S02]  /*5900*/  ISETP.GT.AND P3, PT, R7, 0x48, PT ;  /* 0x000000480700780c */ /* 0x000fe40003f64270 */
[----:B------:R-:W-:Y:S02]  /*5910*/  FSEL R149, R99, -INF , P0 ;  /* 0xff80000063957808 */ /* 0x000fe40000000000 */
[----:B------:R-:W-:Y:S02]  /*5920*/  FMNMX.FTZ R3, R148, R3, !PT ;  /* 0x0000000394037209 */ /* 0x000fe40007810000 */
[----:B-1----:R-:W-:Y:S02]  /*5930*/  FMNMX.FTZ R73, R73, R9, !PT ;  /* 0x0000000949497209 */ /* 0x002fe40007810000 */
[----:B------:R-:W-:Y:S01]  /*5940*/  ISETP.GT.AND P2, PT, R7, 0x49, PT ;  /* 0x000000490700780c */ /* 0x000fe20003f44270 */
[----:B------:R-:W1:Y:S01]  /*5950*/  MUFU.TANH R9, R48 ;  /* 0x0000003000097308 */ /* 0x000e620000002400 */
[----:B------:R-:W-:-:S02]  /*5960*/  FSEL R150, R79, -INF , P3 ;  /* 0xff8000004f967808 */ /* 0x000fc40001800000 */
[----:B------:R-:W-:Y:S02]  /*5970*/  FMNMX.FTZ R3, R149, R3, !PT ;  /* 0x0000000395037209 */ /* 0x000fe40007810000 */
[----:B------:R-:W-:Y:S01]  /*5980*/  FMNMX.FTZ R71, R6, R71, !PT ;  /* 0x0000004706477209 */ /* 0x000fe20007810000 */
[C---:B------:R-:W-:Y:S01]  /*5990*/  FMUL.FTZ R6, R73.reuse, c[0x0][0x2d0] ;  /* 0x0000b40049067a20 */ /* 0x040fe20000410000 */
[----:B------:R-:W-:Y:S02]  /*59a0*/  FSETP.NEU.FTZ.AND P0, PT, R73, -INF , PT ;  /* 0xff8000004900780b */ /* 0x000fe40003f1d000 */
[----:B------:R-:W-:Y:S02]  /*59b0*/  ISETP.GT.AND P1, PT, R7, 0x50, PT ;  /* 0x000000500700780c */ /* 0x000fe40003f24270 */
[----:B------:R-:W-:Y:S02]  /*59c0*/  FSEL R152, R94, -INF , P2 ;  /* 0xff8000005e987808 */ /* 0x000fe40001000000 */
[----:B------:R-:W-:-:S02]  /*59d0*/  FMNMX.FTZ R3, R150, R3, !PT ;  /* 0x0000000396037209 */ /* 0x000fc40007810000 */
[----:B------:R-:W-:Y:S02]  /*59e0*/  FSEL R6, R6, RZ, P0 ;  /* 0x000000ff06067208 */ /* 0x000fe40000000000 */
[----:B------:R-:W-:Y:S02]  /*59f0*/  ISETP.GT.AND P0, PT, R7, 0x51, PT ;  /* 0x000000510700780c */ /* 0x000fe40003f04270 */
[----:B------:R-:W-:Y:S01]  /*5a00*/  FSEL R170, R170, -INF , P1 ;  /* 0xff800000aaaa7808 */ /* 0x000fe20000800000 */
[----:B------:R-:W-:Y:S01]  /*5a10*/  FFMA.FTZ R5, R11, c[0x0][0x2d0], -R6 ;  /* 0x0000b4000b057a23 */ /* 0x000fe20000010806 */
[----:B------:R-:W-:Y:S02]  /*5a20*/  FMNMX.FTZ R3, R152, R3, !PT ;  /* 0x0000000398037209 */ /* 0x000fe40007810000 */
[----:B------:R-:W-:Y:S01]  /*5a30*/  ISETP.GT.AND P2, PT, R7, 0x58, PT ;  /* 0x000000580700780c */ /* 0x000fe20003f44270 */
[----:B------:R3:W-:Y:S01]  /*5a40*/  MUFU.EX2 R220, R5 ;  /* 0x0000000500dc7308 */ /* 0x0007e20000000800 */
[----:B------:R-:W-:-:S02]  /*5a50*/  FSEL R173, R32, -INF , P0 ;  /* 0xff80000020ad7808 */ /* 0x000fc40000000000 */
[----:B------:R-:W-:Y:S01]  /*5a60*/  FMNMX.FTZ R3, R170, R3, !PT ;  /* 0x00000003aa037209 */ /* 0x000fe20007810000 */
[----:B------:R-:W-:Y:S01]  /*5a70*/  LDSM.16.MT88.4 R32, [R225+0x100] ;  /* 0x00010000e120783b */ /* 0x000fe20000004200 */
[----:B------:R-:W-:Y:S02]  /*5a80*/  ISETP.GT.AND P1, PT, R7, 0x59, PT ;  /* 0x000000590700780c */ /* 0x000fe40003f24270 */
[----:B------:R-:W-:Y:S02]  /*5a90*/  FSEL R174, R31, -INF , P2 ;  /* 0xff8000001fae7808 */ /* 0x000fe40001000000 */
[----:B------:R-:W-:Y:S02]  /*5aa0*/  FMNMX.FTZ R3, R173, R3, !PT ;  /* 0x00000003ad037209 */ /* 0x000fe40007810000 */
[----:B------:R-:W-:Y:S02]  /*5ab0*/  ISETP.GT.AND P0, PT, R7, 0x60, PT ;  /* 0x000000600700780c */ /* 0x000fe40003f04270 */
[----:B------:R-:W-:-:S02]  /*5ac0*/  FSEL R176, R30, -INF , P1 ;  /* 0xff8000001eb07808 */ /* 0x000fc40000800000 */
[----:B------:R-:W-:Y:S01]  /*5ad0*/  FMNMX.FTZ R3, R174, R3, !PT ;  /* 0x00000003ae037209 */ /* 0x000fe20007810000 */
[----:B---3--:R-:W-:Y:S01]  /*5ae0*/  FFMA.FTZ R5, R18, c[0x0][0x2d0], -R6 ;  /* 0x0000b40012057a23 */ /* 0x008fe20000010806 */
[----:B------:R-:W-:Y:S02]  /*5af0*/  ISETP.GT.AND P2, PT, R7, 0x61, PT ;  /* 0x000000610700780c */ /* 0x000fe40003f44270 */
[----:B--2---:R-:W-:Y:S01]  /*5b00*/  FSEL R216, R29, -INF , P0 ;  /* 0xff8000001dd87808 */ /* 0x004fe20000000000 */
[----:B------:R2:W-:Y:S01]  /*5b10*/  MUFU.EX2 R217, R5 ;  /* 0x0000000500d97308 */ /* 0x0005e20000000800 */
[----:B------:R-:W-:Y:S02]  /*5b20*/  FMNMX.FTZ R3, R176, R3, !PT ;  /* 0x00000003b0037209 */ /* 0x000fe40007810000 */
[----:B------:R-:W-:Y:S02]  /*5b30*/  ISETP.GT.AND P1, PT, R7, 0x68, PT ;  /* 0x000000680700780c */ /* 0x000fe40003f24270 */
[----:B------:R-:W-:-:S02]  /*5b40*/  FSEL R214, R27, -INF , P2 ;  /* 0xff8000001bd67808 */ /* 0x000fc40001000000 */
[----:B------:R-:W-:Y:S02]  /*5b50*/  ISETP.GT.AND P0, PT, R7, 0x69, PT ;  /* 0x000000690700780c */ /* 0x000fe40003f04270 */
[----:B----4-:R-:W-:Y:S01]  /*5b60*/  FSEL R208, R8, -INF , P1 ;  /* 0xff80000008d07808 */ /* 0x010fe20000800000 */
[----:B------:R-:W-:Y:S01]  /*5b70*/  FMUL.FTZ R8, R71, c[0x0][0x2d0] ;  /* 0x0000b40047087a20 */ /* 0x000fe20000410000 */
[----:B-1----:R-:W-:Y:S02]  /*5b80*/  FSEL R183, R9, -INF , P0 ;  /* 0xff80000009b77808 */ /* 0x002fe40000000000 */
[----:B------:R-:W-:Y:S02]  /*5b90*/  FSETP.NEU.FTZ.AND P1, PT, R71, -INF , PT ;  /* 0xff8000004700780b */ /* 0x000fe40003f3d000 */
[----:B-----5:R-:W-:Y:S01]  /*5ba0*/  FMNMX.FTZ R70, R70, R10, !PT ;  /* 0x0000000a46467209 */ /* 0x020fe20007810000 */
[----:B--2---:R-:W-:-:S03]  /*5bb0*/  FFMA.FTZ R5, R19, c[0x0][0x2d0], -R6 ;  /* 0x0000b40013057a23 */ /* 0x004fc60000010806 */
[----:B------:R-:W-:Y:S01]  /*5bc0*/  FSETP.NEU.FTZ.AND P0, PT, R70, -INF , PT ;  /* 0xff8000004600780b */ /* 0x000fe20003f1d000 */
[----:B------:R1:W-:Y:S02]  /*5bd0*/  MUFU.EX2 R203, R5 ;  /* 0x0000000500cb7308 */ /* 0x0003e40000000800 */
[----:B-1----:R-:W-:Y:S01]  /*5be0*/  FMNMX.FTZ R5, R216, R3, !PT ;  /* 0x00000003d8057209 */ /* 0x002fe20007810000 */
[----:B------:R-:W-:-:S03]  /*5bf0*/  FFMA.FTZ R3, R20, c[0x0][0x2d0], -R6 ;  /* 0x0000b40014037a23 */ /* 0x000fc60000010806 */
[----:B------:R-:W-:Y:S02]  /*5c00*/  FMNMX.FTZ R5, R214, R5, !PT ;  /* 0x00000005d6057209 */ /* 0x000fe40007810000 */
[----:B------:R1:W-:Y:S02]  /*5c10*/  MUFU.EX2 R158, R3 ;  /* 0x00000003009e7308 */ /* 0x0003e40000000800 */
[----:B------:R-:W-:Y:S02]  /*5c20*/  FMNMX.FTZ R7, R208, R5, !PT ;  /* 0x00000005d0077209 */ /* 0x000fe40007810000 */
[----:B------:R-:W-:Y:S02]  /*5c30*/  FSEL R5, R8, RZ, P1 ;  /* 0x000000ff08057208 */ /* 0x000fe40000800000 */
[----:B------:R-:W-:-:S03]  /*5c40*/  FMNMX.FTZ R7, R183, R7, !PT ;  /* 0x00000007b7077209 */ /* 0x000fc60007810000 */
[----:B------:R-:W-:Y:S02]  /*5c50*/  FFMA.FTZ R8, R25, c[0x0][0x2d0], -R5 ;  /* 0x0000b40019087a23 */ /* 0x000fe40000010805 */
[----:B------:R-:W2:Y:S02]  /*5c60*/  SHFL.BFLY PT, R9, R7, 0x2, 0x1f ;  /* 0x0c401f0007097f89 */ /* 0x000ea400000e0000 */
[----:B------:R3:W-:Y:S01]  /*5c70*/  MUFU.EX2 R252, R8 ;  /* 0x0000000800fc7308 */ /* 0x0007e20000000800 */
[----:B-1----:R-:W-:-:S07]  /*5c80*/  FFMA.FTZ R3, R21, c[0x0][0x2d0], -R6 ;  /* 0x0000b40015037a23 */ /* 0x002fce0000010806 */
[----:B------:R1:W-:Y:S01]  /*5c90*/  MUFU.EX2 R195, R3 ;  /* 0x0000000300c37308 */ /* 0x0003e20000000800 */
[----:B---3--:R-:W-:-:S07]  /*5ca0*/  FFMA.FTZ R8, R26, c[0x0][0x2d0], -R5 ;  /* 0x0000b4001a087a23 */ /* 0x008fce0000010805 */
[----:B------:R-:W3:Y:S01]  /*5cb0*/  MUFU.EX2 R193, R8 ;  /* 0x0000000800c17308 */ /* 0x000ee20000000800 */
[----:B--2---:R-:W-:Y:S01]  /*5cc0*/  FMNMX.FTZ R7, R7, R9, !PT ;  /* 0x0000000907077209 */ /* 0x004fe20007810000 */
[----:B-1----:R-:W-:-:S06]  /*5cd0*/  FFMA.FTZ R3, R22, c[0x0][0x2d0], -R5 ;  /* 0x0000b40016037a23 */ /* 0x002fcc0000010805 */
[----:B------:R1:W-:Y:S01]  /*5ce0*/  MUFU.EX2 R250, R3 ;  /* 0x0000000300fa7308 */ /* 0x0003e20000000800 */
[----:B---3--:R-:W-:Y:S01]  /*5cf0*/  F2FP.PACK_AB R10, R193, R252 ;  /* 0x000000fcc10a723e */ /* 0x008fe200000000ff */
[----:B-1----:R-:W-:Y:S02]  /*5d00*/  FFMA.FTZ R3, R23, c[0x0][0x2d0], -R5 ;  /* 0x0000b40017037a23 */ /* 0x002fe40000010805 */
[----:B------:R-:W-:Y:S04]  /*5d10*/  LDSM.16.MT88.4 R20, [R224+0x100] ;  /* 0x00010000e014783b */ /* 0x000fe80000004200 */
[----:B------:R1:W-:Y:S02]  /*5d20*/  MUFU.EX2 R249, R3 ;  /* 0x0000000300f97308 */ /* 0x0003e40000000800 */
[----:B-1----:R-:W-:-:S05]  /*5d30*/  FMUL.FTZ R3, R70, c[0x0][0x2d0] ;  /* 0x0000b40046037a20 */ /* 0x002fca0000410000 */
[----:B------:R-:W-:-:S05]  /*5d40*/  FSEL R3, R3, RZ, P0 ;  /* 0x000000ff03037208 */ /* 0x000fca0000000000 */
[--C-:B------:R-:W-:Y:S02]  /*5d50*/  FFMA.FTZ R8, R16, c[0x0][0x2d0], -R3.reuse ;  /* 0x0000b40010087a23 */ /* 0x100fe40000010803 */
[--C-:B------:R-:W-:Y:S02]  /*5d60*/  FFMA.FTZ R0, R17, c[0x0][0x2d0], -R3.reuse ;  /* 0x0000b40011007a23 */ /* 0x100fe40000010803 */
[----:B------:R1:W-:Y:S01]  /*5d70*/  MUFU.EX2 R248, R8 ;  /* 0x0000000800f87308 */ /* 0x0003e20000000800 */
[----:B------:R-:W-:Y:S07]  /*5d80*/  LDSM.16.MT88.4 R16, [R227+0x100] ;  /* 0x00010000e310783b */ /* 0x000fee0000004200 */
[----:B------:R2:W3:Y:S01]  /*5d90*/  MUFU.EX2 R222, R0 ;  /* 0x0000000000de7308 */ /* 0x0004e20000000800 */
[----:B-1----:R-:W1:Y:S01]  /*5da0*/  SHFL.BFLY PT, R8, R7, 0x1, 0x1f ;  /* 0x0c201f0007087f89 */ /* 0x002e6200000e0000 */
[----:B--2---:R-:W-:Y:S01]  /*5db0*/  FFMA.FTZ R0, R24, c[0x0][0x2d0], -R3 ;  /* 0x0000b40018007a23 */ /* 0x004fe20000010803 */
[----:B---3--:R-:W-:-:S02]  /*5dc0*/  F2FP.PACK_AB R9, R222, R248 ;  /* 0x000000f8de09723e */ /* 0x008fc400000000ff */
[----:B------:R-:W-:Y:S03]  /*5dd0*/  LDSM.16.MT88.4 R24, [R227+0x900] ;  /* 0x00090000e318783b */ /* 0x000fe60000004200 */
[----:B------:R2:W-:Y:S01]  /*5de0*/  MUFU.EX2 R244, R0 ;  /* 0x0000000000f47308 */ /* 0x0005e20000000800 */
[----:B-1----:R-:W-:Y:S02]  /*5df0*/  FMNMX.FTZ R72, R7, R8, !PT ;  /* 0x0000000807487209 */ /* 0x002fe40007810000 */
[----:B------:R-:W-:Y:S01]  /*5e00*/  F2FP.PACK_AB R8, R249, R250 ;  /* 0x000000faf908723e */ /* 0x000fe200000000ff */
[----:B--2---:R-:W-:Y:S01]  /*5e10*/  FFMA.FTZ R0, R28, c[0x0][0x2d0], -R3 ;  /* 0x0000b4001c007a23 */ /* 0x004fe20000010803 */
[C---:B------:R-:W-:Y:S01]  /*5e20*/  FSETP.NEU.FTZ.AND P0, PT, R72.reuse, -INF , PT ;  /* 0xff8000004800780b */ /* 0x040fe20003f1d000 */
[----:B------:R-:W-:Y:S01]  /*5e30*/  FMUL.FTZ R2, R72, c[0x0][0x2d0] ;  /* 0x0000b40048027a20 */ /* 0x000fe20000410000 */
[----:B------:R-:W1:Y:S01]  /*5e40*/  LDSM.16.MT88.4 R28, [R224+0x900] ;  /* 0x00090000e01c783b */ /* 0x000e620000004200 */
[----:B------:R2:W3:Y:S02]  /*5e50*/  MUFU.EX2 R194, R0 ;  /* 0x0000000000c27308 */ /* 0x0004e40000000800 */
[----:B--2---:R-:W-:Y:S01]  /*5e60*/  FFMA.FTZ R0, R40, c[0x0][0x2d0], -R6 ;  /* 0x0000b40028007a23 */ /* 0x004fe20000010806 */
[----:B---3--:R-:W-:-:S05]  /*5e70*/  F2FP.PACK_AB R11, R194, R244 ;  /* 0x000000f4c20b723e */ /* 0x008fca00000000ff */
[----:B------:R2:W-:Y:S02]  /*5e80*/  MUFU.EX2 R184, R0 ;  /* 0x0000000000b87308 */ /* 0x0005e40000000800 */
[C---:B------:R-:W-:Y:S08]  /*5e90*/  HMMA.16816.F32 R88, R8.reuse, R20, RZ ;  /* 0x000000140858723c */ /* 0x040ff000000018ff */
[----:B------:R-:W-:Y:S01]  /*5ea0*/  HMMA.16816.F32 R84, R8, R16, RZ ;  /* 0x000000100854723c */ /* 0x000fe200000018ff */
[----:B--2---:R-:W-:-:S04]  /*5eb0*/  FFMA.FTZ R0, R41, c[0x0][0x2d0], -R6 ;  /* 0x0000b40029007a23 */ /* 0x004fc80000010806 */
[----:B------:R2:W-:Y:S03]  /*5ec0*/  MUFU.EX2 R4, R0 ;  /* 0x0000000000047308 */ /* 0x0005e60000000800 */
[C---:B------:R-:W-:Y:S08]  /*5ed0*/  HMMA.16816.F32 R64, R8.reuse, R22, RZ ;  /* 0x000000160840723c */ /* 0x040ff000000018ff */
[----:B------:R-:W-:Y:S01]  /*5ee0*/  HMMA.16816.F32 R60, R8, R18, RZ ;  /* 0x00000012083c723c */ /* 0x000fe200000018ff */
[----:B--2---:R-:W-:Y:S01]  /*5ef0*/  FSEL R0, R2, RZ, P0 ;  /* 0x000000ff02007208 */ /* 0x004fe20000000000 */
[----:B------:R-:W-:-:S06]  /*5f00*/  FFMA.FTZ R2, R42, c[0x0][0x2d0], -R6 ;  /* 0x0000b4002a027a23 */ /* 0x000fcc0000010806 */
[C---:B------:R-:W-:Y:S01]  /*5f10*/  HMMA.16816.F32 R80, R8.reuse, R32, RZ ;  /* 0x000000200850723c */ /* 0x040fe200000018ff */
[----:B------:R-:W-:Y:S01]  /*5f20*/  PLOP3.LUT P0, PT, PT, PT, UP0, 0x80, 0x0 ;  /* 0x000000000000781c */ /* 0x000fe20003f0f008 */
[----:B------:R2:W-:Y:S06]  /*5f30*/  MUFU.EX2 R190, R2 ;  /* 0x0000000200be7308 */ /* 0x0005ec0000000800 */
[C---:B------:R-:W-:Y:S08]  /*5f40*/  HMMA.16816.F32 R76, R8.reuse, R36, RZ ;  /* 0x00000024084c723c */ /* 0x040ff000000018ff */
[----:B------:R-:W-:Y:S01]  /*5f50*/  HMMA.16816.F32 R56, R8, R34, RZ ;  /* 0x000000220838723c */ /* 0x000fe200000018ff */
[----:B--2---:R-:W-:-:S04]  /*5f60*/  FFMA.FTZ R2, R15, c[0x0][0x2d0], -R0 ;  /* 0x0000b4000f027a23 */ /* 0x004fc80000010800 */
[----:B------:R2:W-:Y:S03]  /*5f70*/  MUFU.EX2 R178, R2 ;  /* 0x0000000200b27308 */ /* 0x0005e60000000800 */
[----:B------:R-:W-:Y:S01]  /*5f80*/  HMMA.16816.F32 R48, R8, R38, RZ ;  /* 0x000000260830723c */ /* 0x000fe200000018ff */
[----:B--2---:R-:W-:Y:S01]  /*5f90*/  FFMA.FTZ R2, R14, c[0x0][0x2d0], -R0 ;  /* 0x0000b4000e027a23 */ /* 0x004fe20000010800 */
[----:B------:R-:W-:-:S03]  /*5fa0*/  F2FP.PACK_AB R14, R158, R203 ;  /* 0x000000cb9e0e723e */ /* 0x000fc600000000ff */
[----:B------:R2:W3:Y:S02]  /*5fb0*/  MUFU.EX2 R177, R2 ;  /* 0x0000000200b17308 */ /* 0x0004e40000000800 */
[----:B--2---:R-:W-:Y:S01]  /*5fc0*/  FFMA.FTZ R2, R13, c[0x0][0x2d0], -R0 ;  /* 0x0000b4000d027a23 */ /* 0x004fe20000010800 */
[----:B---3--:R-:W-:-:S05]  /*5fd0*/  F2FP.PACK_AB R13, R177, R178 ;  /* 0x000000b2b10d723e */ /* 0x008fca00000000ff */
[----:B------:R2:W-:Y:S02]  /*5fe0*/  MUFU.EX2 R213, R2 ;  /* 0x0000000200d57308 */ /* 0x0005e40000000800 */
[----:B--2---:R-:W-:Y:S01]  /*5ff0*/  FFMA.FTZ R2, R12, c[0x0][0x2d0], -R0 ;  /* 0x0000b4000c027a23 */ /* 0x004fe20000010800 */
[----:B------:R-:W-:-:S05]  /*6000*/  F2FP.PACK_AB R12, R217, R220 ;  /* 0x000000dcd90c723e */ /* 0x000fca00000000ff */
[----:B------:R2:W3:Y:S02]  /*6010*/  MUFU.EX2 R215, R2 ;  /* 0x0000000200d77308 */ /* 0x0004e40000000800 */
[----:B--2---:R-:W-:Y:S01]  /*6020*/  FFMA.FTZ R2, R43, c[0x0][0x2d0], -R5 ;  /* 0x0000b4002b027a23 */ /* 0x004fe20000010805 */
[----:B---3--:R-:W-:-:S05]  /*6030*/  F2FP.PACK_AB R15, R215, R213 ;  /* 0x000000d5d70f723e */ /* 0x008fca00000000ff */
[----:B------:R2:W-:Y:S02]  /*6040*/  MUFU.EX2 R196, R2 ;  /* 0x0000000200c47308 */ /* 0x0005e40000000800 */
[C---:B------:R-:W-:Y:S08]  /*6050*/  HMMA.16816.F32 R52, R12.reuse, R20, RZ ;  /* 0x000000140c34723c */ /* 0x040ff000000018ff */
[----:B------:R-:W-:Y:S01]  /*6060*/  HMMA.16816.F32 R92, R12, R22, RZ ;  /* 0x000000160c5c723c */ /* 0x000fe200000018ff */
[----:B------:R-:W3:Y:S01]  /*6070*/  LDSM.16.MT88.4 R20, [R225+0x900] ;  /* 0x00090000e114783b */ /* 0x000ee20000004200 */
[----:B--2---:R-:W-:-:S04]  /*6080*/  FFMA.FTZ R2, R45, c[0x0][0x2d0], -R5 ;  /* 0x0000b4002d027a23 */ /* 0x004fc80000010805 */
[----:B------:R2:W4:Y:S02]  /*6090*/  MUFU.EX2 R185, R2 ;  /* 0x0000000200b97308 */ /* 0x0005240000000800 */
[C---:B------:R-:W-:Y:S08]  /*60a0*/  HMMA.16816.F32 R104, R12.reuse, R18, RZ ;  /* 0x000000120c68723c */ /* 0x040ff000000018ff */
[----:B------:R-:W-:Y:S01]  /*60b0*/  HMMA.16816.F32 R40, R12, R32, RZ ;  /* 0x000000200c28723c */ /* 0x000fe200000018ff */
[----:B--2---:R-:W-:-:S07]  /*60c0*/  FFMA.FTZ R2, R46, c[0x0][0x2d0], -R5 ;  /* 0x0000b4002e027a23 */ /* 0x004fce0000010805 */
[C---:B------:R-:W-:Y:S01]  /*60d0*/  HMMA.16816.F32 R108, R12.reuse, R34, RZ ;  /* 0x000000220c6c723c */ /* 0x040fe200000018ff */
[----:B----4-:R-:W-:Y:S01]  /*60e0*/  F2FP.PACK_AB R8, R185, R196 ;  /* 0x000000c4b908723e */ /* 0x010fe200000000ff */
[----:B------:R2:W-:Y:S06]  /*60f0*/  MUFU.EX2 R191, R2 ;  /* 0x0000000200bf7308 */ /* 0x0005ec0000000800 */
[C---:B------:R-:W-:Y:S08]  /*6100*/  HMMA.16816.F32 R32, R12.reuse, R36, RZ ;  /* 0x000000240c20723c */ /* 0x040ff000000018ff */
[----:B------:R-:W-:Y:S01]  /*6110*/  HMMA.16816.F32 R100, R12, R38, RZ ;  /* 0x000000260c64723c */ /* 0x000fe200000018ff */
[----:B--2---:R-:W-:-:S04]  /*6120*/  FFMA.FTZ R2, R47, c[0x0][0x2d0], -R5 ;  /* 0x0000b4002f027a23 */ /* 0x004fc80000010805 */
[----:B------:R2:W4:Y:S02]  /*6130*/  MUFU.EX2 R7, R2 ;  /* 0x0000000200077308 */ /* 0x0005240000000800 */
[--C-:B--2---:R-:W-:Y:S01]  /*6140*/  FFMA.FTZ R2, R44, c[0x0][0x2d0], -R3.reuse ;  /* 0x0000b4002c027a23 */ /* 0x104fe20000010803 */
[----:B----4-:R-:W-:Y:S01]  /*6150*/  F2FP.PACK_AB R10, R7, R191 ;  /* 0x000000bf070a723e */ /* 0x010fe200000000ff */
[----:B------:R-:W-:Y:S01]  /*6160*/  HMMA.16816.F32 R44, R12, R16, RZ ;  /* 0x000000100c2c723c */ /* 0x000fe200000018ff */
[----:B------:R-:W2:Y:S03]  /*6170*/  LDSM.16.MT88.4 R16, [R226+0x900] ;  /* 0x00090000e210783b */ /* 0x000ea60000004200 */
[----:B------:R4:W-:Y:S01]  /*6180*/  MUFU.EX2 R243, R2 ;  /* 0x0000000200f37308 */ /* 0x0009e20000000800 */
[----:B------:R-:W-:Y:S01]  /*6190*/  LDSM.16.MT88.4 R12, [R224+0x1100] ;  /* 0x00110000e00c783b */ /* 0x000fe20000004200 */
[----:B----4-:R-:W-:-:S06]  /*61a0*/  FFMA.FTZ R2, R96, c[0x0][0x2d0], -R3 ;  /* 0x0000b40060027a23 */ /* 0x010fcc0000010803 */
[----:B------:R4:W5:Y:S02]  /*61b0*/  MUFU.EX2 R223, R2 ;  /* 0x0000000200df7308 */ /* 0x0009640000000800 */
[----:B----4-:R-:W-:Y:S01]  /*61c0*/  FFMA.FTZ R2, R97, c[0x0][0x2d0], -R3 ;  /* 0x0000b40061027a23 */ /* 0x010fe20000010803 */
[----:B-----5:R-:W-:-:S05]  /*61d0*/  F2FP.PACK_AB R9, R223, R243 ;  /* 0x000000f3df09723e */ /* 0x020fca00000000ff */
[----:B------:R4:W-:Y:S02]  /*61e0*/  MUFU.EX2 R247, R2 ;  /* 0x0000000200f77308 */ /* 0x0009e40000000800 */
[----:B----4-:R-:W-:-:S06]  /*61f0*/  FFMA.FTZ R2, R98, c[0x0][0x2d0], -R3 ;  /* 0x0000b40062027a23 */ /* 0x010fcc0000010803 */
[----:B------:R4:W5:Y:S02]  /*6200*/  MUFU.EX2 R246, R2 ;  /* 0x0000000200f67308 */ /* 0x0009640000000800 */
[----:B----4-:R-:W-:Y:S01]  /*6210*/  FFMA.FTZ R2, R68, c[0x0][0x2d0], -R0 ;  /* 0x0000b40044027a23 */ /* 0x010fe20000010800 */
[----:B------:R-:W-:Y:S02]  /*6220*/  MOV R68, R205 ;  /* 0x000000cd00447202 */ /* 0x000fe40000000f00 */
[----:B-----5:R-:W-:-:S03]  /*6230*/  F2FP.PACK_AB R11, R246, R247 ;  /* 0x000000f7f60b723e */ /* 0x020fc600000000ff */
[----:B------:R4:W-:Y:S04]  /*6240*/  MUFU.EX2 R211, R2 ;  /* 0x0000000200d37308 */ /* 0x0009e80000000800 */
[C---:B-1----:R-:W-:Y:S08]  /*6250*/  HMMA.16816.F32 R124, R8.reuse, R28, R88 ;  /* 0x0000001c087c723c */ /* 0x042ff00000001858 */
[----:B------:R-:W-:Y:S01]  /*6260*/  HMMA.16816.F32 R96, R8, R24, R84 ;  /* 0x000000180860723c */ /* 0x000fe20000001854 */
[----:B----4-:R-:W-:-:S02]  /*6270*/  FFMA.FTZ R2, R69, c[0x0][0x2d0], -R0 ;  /* 0x0000b40045027a23 */ /* 0x010fc40000010800 */
[----:B------:R-:W-:Y:S02]  /*6280*/  IMAD.MOV.U32 R69, RZ, RZ, R204 ;  /* 0x000000ffff457224 */ /* 0x000fe400078e00cc */
[----:B------:R1:W4:Y:S03]  /*6290*/  MUFU.EX2 R210, R2 ;  /* 0x0000000200d27308 */ /* 0x0003260000000800 */
[C---:B---3--:R-:W-:Y:S08]  /*62a0*/  HMMA.16816.F32 R80, R8.reuse, R20, R80 ;  /* 0x000000140850723c */ /* 0x048ff00000001850 */
[----:B--2---:R-:W-:Y:S01]  /*62b0*/  HMMA.16816.F32 R76, R8, R16, R76 ;  /* 0x00000010084c723c */ /* 0x004fe2000000184c */
        /* <DEDUP_REMOVED lines=11> */
[----:B----4-:R-:W-:Y:S02]  /*6370*/  F2FP.PACK_AB R9, R210, R211 ;  /* 0x000000d3d209723e */ /* 0x010fe400000000ff */
[----:B------:R-:W-:Y:S01]  /*6380*/  F2FP.PACK_AB R10, R190, R4 ;  /* 0x00000004be0a723e */ /* 0x000fe200000000ff */
[----:B-1----:R-:W-:Y:S01]  /*6390*/  FFMA.FTZ R2, R112, c[0x0][0x2d0], -R5 ;  /* 0x0000b40070027a23 */ /* 0x002fe20000010805 */
[----:B--2---:R-:W-:-:S03]  /*63a0*/  F2FP.PACK_AB R11, R209, R212 ;  /* 0x000000d4d10b723e */ /* 0x004fc600000000ff */
[----:B------:R1:W-:Y:S04]  /*63b0*/  MUFU.EX2 R207, R2 ;  /* 0x0000000200cf7308 */ /* 0x0003e80000000800 */
[C---:B------:R-:W-:Y:S08]  /*63c0*/  HMMA.16816.F32 R84, R8.reuse, R20, R40 ;  /* 0x000000140854723c */ /* 0x040ff00000001828 */
[----:B------:R-:W-:Y:S01]  /*63d0*/  HMMA.16816.F32 R40, R8, R22, R108 ;  /* 0x000000160828723c */ /* 0x000fe2000000186c */
[----:B------:R-:W2:Y:S01]  /*63e0*/  LDSM.16.MT88.4 R20, [R226+0x1100] ;  /* 0x00110000e214783b */ /* 0x000ea20000004200 */
[----:B-1----:R-:W-:-:S05]  /*63f0*/  FFMA.FTZ R2, R113, c[0x0][0x2d0], -R5 ;  /* 0x0000b40071027a23 */ /* 0x002fca0000010805 */
[----:B------:R-:W-:Y:S01]  /*6400*/  IMAD.MOV.U32 R108, RZ, RZ, R197 ;  /* 0x000000ffff6c7224 */ /* 0x000fe200078e00c5 */
[----:B------:R1:W3:Y:S01]  /*6410*/  MUFU.EX2 R206, R2 ;  /* 0x0000000200ce7308 */ /* 0x0002e20000000800 */
[----:B------:R-:W-:Y:S01]  /*6420*/  IMAD.MOV.U32 R109, RZ, RZ, R196 ;  /* 0x000000ffff6d7224 */ /* 0x000fe200078e00c4 */
[----:B------:R-:W-:Y:S01]  /*6430*/  HMMA.16816.F32 R44, R8, R24, R44 ;  /* 0x00000018082c723c */ /* 0x000fe2000000182c */
[----:B------:R-:W-:Y:S02]  /*6440*/  IMAD.MOV.U32 R110, RZ, RZ, R195 ;  /* 0x000000ffff6e7224 */ /* 0x000fe400078e00c3 */
[----:B------:R-:W-:-:S05]  /*6450*/  IMAD.MOV.U32 R111, RZ, RZ, R194 ;  /* 0x000000ffff6f7224 */ /* 0x000fca00078e00c2 */
[----:B------:R-:W-:Y:S01]  /*6460*/  HMMA.16816.F32 R52, R8, R28, R52 ;  /* 0x0000001c0834723c */ /* 0x000fe20000001834 */
[----:B-1----:R-:W-:-:S07]  /*6470*/  FFMA.FTZ R2, R114, c[0x0][0x2d0], -R5 ;  /* 0x0000b40072027a23 */ /* 0x002fce0000010805 */
[C---:B------:R-:W-:Y:S01]  /*6480*/  HMMA.16816.F32 R36, R8.reuse, R30, R92 ;  /* 0x0000001e0824723c */ /* 0x040fe2000000185c */
[----:B------:R-:W-:Y:S01]  /*6490*/  LDSM.16.MT88.4 R28, [R227+0x1100] ;  /* 0x00110000e31c783b */ /* 0x000fe20000004200 */
[----:B------:R1:W-:Y:S06]  /*64a0*/  MUFU.EX2 R205, R2 ;  /* 0x0000000200cd7308 */ /* 0x0003ec0000000800 */
[----:B------:R-:W-:Y:S07]  /*64b0*/  HMMA.16816.F32 R88, R8, R18, R100 ;  /* 0x000000120858723c */ /* 0x000fee0000001864 */
[----:B------:R-:W-:-:S02]  /*64c0*/  IMAD.MOV.U32 R103, RZ, RZ, R108 ;  /* 0x000000ffff677224 */ /* 0x000fc400078e006c */
[----:B------:R-:W-:Y:S02]  /*64d0*/  IMAD.MOV.U32 R108, RZ, RZ, R184 ;  /* 0x000000ffff6c7224 */ /* 0x000fe400078e00b8 */
[----:B-1----:R-:W-:Y:S02]  /*64e0*/  FFMA.FTZ R2, R115, c[0x0][0x2d0], -R5 ;  /* 0x0000b40073027a23 */ /* 0x002fe40000010805 */
[----:B------:R-:W-:Y:S01]  /*64f0*/  HMMA.16816.F32 R112, R8, R16, R32 ;  /* 0x000000100870723c */ /* 0x000fe20000001820 */
[----:B------:R-:W-:Y:S01]  /*6500*/  IMAD.MOV.U32 R102, RZ, RZ, R109 ;  /* 0x000000ffff667224 */ /* 0x000fe200078e006d */
[----:B------:R1:W4:Y:S01]  /*6510*/  MUFU.EX2 R204, R2 ;  /* 0x0000000200cc7308 */ /* 0x0003220000000800 */
[----:B------:R-:W-:-:S04]  /*6520*/  IMAD.MOV.U32 R101, RZ, RZ, R108 ;  /* 0x000000ffff657224 */ /* 0x000fc800078e006c */
[----:B------:R-:W-:Y:S01]  /*6530*/  IMAD.MOV.U32 R16, RZ, RZ, R188 ;  /* 0x000000ffff107224 */ /* 0x000fe200078e00bc */
[----:B------:R-:W-:Y:S01]  /*6540*/  HMMA.16816.F32 R32, R8, R26, R104 ;  /* 0x0000001a0820723c */ /* 0x000fe20000001868 */
[----:B------:R-:W5:Y:S01]  /*6550*/  LDSM.16.MT88.4 R24, [R225+0x1100] ;  /* 0x00110000e118783b */ /* 0x000f620000004200 */
[----:B------:R-:W-:-:S05]  /*6560*/  IMAD.MOV.U32 R17, RZ, RZ, R185 ;  /* 0x000000ffff117224 */ /* 0x000fca00078e00b9 */
[----:B------:R-:W-:Y:S01]  /*6570*/  MOV R105, R192 ;  /* 0x000000c000697202 */ /* 0x000fe20000000f00 */
[----:B------:R-:W-:Y:S01]  /*6580*/  IMAD.MOV.U32 R107, RZ, RZ, R4 ;  /* 0x000000ffff6b7224 */ /* 0x000fe200078e0004 */
[----:B---3--:R-:W-:Y:S01]  /*6590*/  F2FP.PACK_AB R8, R206, R207 ;  /* 0x000000cfce08723e */ /* 0x008fe200000000ff */
[----:B-1----:R-:W-:Y:S01]  /*65a0*/  FFMA.FTZ R2, R122, c[0x0][0x2d0], -R3 ;  /* 0x0000b4007a027a23 */ /* 0x002fe20000010803 */
[----:B----4-:R-:W-:Y:S01]  /*65b0*/  F2FP.PACK_AB R10, R204, R205 ;  /* 0x000000cdcc0a723e */ /* 0x010fe200000000ff */
[----:B------:R-:W-:Y:S02]  /*65c0*/  IMAD.MOV.U32 R4, RZ, RZ, R189 ;  /* 0x000000ffff047224 */ /* 0x000fe400078e00bd */
[----:B------:R1:W-:Y:S01]  /*65d0*/  MUFU.EX2 R203, R2 ;  /* 0x0000000200cb7308 */ /* 0x0003e20000000800 */
[----:B------:R-:W-:Y:S02]  /*65e0*/  IMAD.MOV.U32 R106, RZ, RZ, R187 ;  /* 0x000000ffff6a7224 */ /* 0x000fe400078e00bb */
[----:B------:R-:W-:-:S02]  /*65f0*/  IMAD.MOV.U32 R104, RZ, RZ, R159 ;  /* 0x000000ffff687224 */ /* 0x000fc400078e009f */
[----:B------:R-:W-:Y:S02]  /*6600*/  IMAD.MOV.U32 R122, RZ, RZ, R158 ;  /* 0x000000ffff7a7224 */ /* 0x000fe400078e009e */
[----:B------:R-:W-:Y:S02]  /*6610*/  FFMA.FTZ R4, R4, c[0x0][0x2d0], -R6 ;  /* 0x0000b40004047a23 */ /* 0x000fe40000010806 */
        /* <DEDUP_REMOVED lines=10> */
[----:B------:R-:W-:Y:S01]  /*66c0*/  MOV R108, R128 ;  /* 0x00000080006c7202 */ /* 0x000fe20000000f00 */
[----:B-1----:R-:W-:Y:S01]  /*66d0*/  FFMA.FTZ R2, R130, c[0x0][0x2d0], -R6 ;  /* 0x0000b40082027a23 */ /* 0x002fe20000010806 */
[----:B---3--:R-:W-:Y:S01]  /*66e0*/  F2FP.PACK_AB R11, R200, R201 ;  /* 0x000000c9c80b723e */ /* 0x008fe200000000ff */
[----:B------:R-:W-:-:S04]  /*66f0*/  IMAD.MOV.U32 R130, RZ, RZ, R157 ;  /* 0x000000ffff827224 */ /* 0x000fc800078e009d */
[----:B------:R1:W-:Y:S02]  /*6700*/  MUFU.EX2 R199, R2 ;  /* 0x0000000200c77308 */ /* 0x0003e40000000800 */
[C---:B--2---:R-:W-:Y:S08]  /*6710*/  HMMA.16816.F32 R92, R8.reuse, R20, R76 ;  /* 0x00000014085c723c */ /* 0x044ff0000000184c */
[----:B------:R-:W-:Y:S01]  /*6720*/  HMMA.16816.F32 R124, R8, R12, R124 ;  /* 0x0000000c087c723c */ /* 0x000fe2000000187c */
[----:B-1----:R-:W-:-:S02]  /*6730*/  FFMA.FTZ R2, R134, c[0x0][0x2d0], -R6 ;  /* 0x0000b40086027a23 */ /* 0x002fc40000010806 */
[----:B------:R-:W-:Y:S02]  /*6740*/  IMAD.MOV.U32 R134, RZ, RZ, R156 ;  /* 0x000000ffff867224 */ /* 0x000fe400078e009c */
[----:B------:R1:W2:Y:S03]  /*6750*/  MUFU.EX2 R198, R2 ;  /* 0x0000000200c67308 */ /* 0x0002a60000000800 */
[C---:B-----5:R-:W-:Y:S08]  /*6760*/  HMMA.16816.F32 R156, R8.reuse, R24, R80 ;  /* 0x00000018089c723c */ /* 0x060ff00000001850 */
        /* <DEDUP_REMOVED lines=8> */
[----:B-1----:R-:W-:-:S04]  /*67f0*/  FFMA.FTZ R2, R140, c[0x0][0x2d0], -R6 ;  /* 0x0000b4008c027a23 */ /* 0x002fc80000010806 */
[----:B------:R1:W3:Y:S03]  /*6800*/  MUFU.EX2 R196, R2 ;  /* 0x0000000200c47308 */ /* 0x0002e60000000800 */
[----:B------:R-:W-:Y:S07]  /*6810*/  HMMA.16816.F32 R56, R8, R22, R48 ;  /* 0x000000160838723c */ /* 0x000fee0000001830 */
[----:B--2---:R-:W-:Y:S01]  /*6820*/  F2FP.PACK_AB R8, R198, R199 ;  /* 0x000000c7c608723e */ /* 0x004fe200000000ff */
[----:B-1----:R-:W-:Y:S01]  /*6830*/  FFMA.FTZ R2, R116, c[0x0][0x2d0], -R0 ;  /* 0x0000b40074027a23 */ /* 0x002fe20000010800 */
[----:B---3--:R-:W-:-:S03]  /*6840*/  F2FP.PACK_AB R10, R196, R197 ;  /* 0x000000c5c40a723e */ /* 0x008fc600000000ff */
        /* <DEDUP_REMOVED lines=15> */
[C---:B------:R-:W-:Y:S07]  /*6940*/  HMMA.16816.F32 R36, R8.reuse, R24, R84 ;  /* 0x000000180824723c */ /* 0x040fee0000001854 */
[----:B------:R-:W-:Y:S01]  /*6950*/  IMAD.MOV.U32 R87, RZ, RZ, R134 ;  /* 0x000000ffff577224 */ /* 0x000fe200078e0086 */
[----:B------:R-:W-:Y:S01]  /*6960*/  MOV R134, R16 ;  /* 0x0000001000867202 */ /* 0x000fe20000000f00 */
[----:B------:R-:W-:Y:S01]  /*6970*/  HMMA.16816.F32 R52, R8, R12, R52 ;  /* 0x0000000c0834723c */ /* 0x000fe20000001834 */
[----:B------:R-:W2:Y:S01]  /*6980*/  LDSM.16.MT88.4 R12, [R227+0x1900] ;  /* 0x00190000e30c783b */ /* 0x000ea20000004200 */
[----:B------:R-:W-:-:S02]  /*6990*/  IMAD.MOV.U32 R86, RZ, RZ, R130 ;  /* 0x000000ffff567224 */ /* 0x000fc400078e0082 */
[----:B------:R-:W-:Y:S02]  /*69a0*/  IMAD.MOV.U32 R120, RZ, RZ, R134 ;  /* 0x000000ffff787224 */ /* 0x000fe400078e0086 */
[----:B-1----:R-:W-:Y:S02]  /*69b0*/  FFMA.FTZ R2, R143, c[0x0][0x2d0], -R5 ;  /* 0x0000b4008f027a23 */ /* 0x002fe40000010805 */
[----:B------:R-:W-:Y:S01]  /*69c0*/  IMAD.MOV.U32 R134, RZ, RZ, R111 ;  /* 0x000000ffff867224 */ /* 0x000fe200078e006f */
[----:B------:R-:W-:Y:S01]  /*69d0*/  HMMA.16816.F32 R44, R8, R28, R44 ;  /* 0x0000001c082c723c */ /* 0x000fe2000000182c */
[----:B------:R1:W-:Y:S01]  /*69e0*/  MUFU.EX2 R189, R2 ;  /* 0x0000000200bd7308 */ /* 0x0003e20000000800 */
[----:B------:R-:W-:Y:S02]  /*69f0*/  IMAD.MOV.U32 R130, RZ, RZ, R17 ;  /* 0x000000ffff827224 */ /* 0x000fe400078e0011 */
[----:B------:R-:W3:Y:S02]  /*6a00*/  LDSM.16.MT88.4 R16, [R224+0x1900] ;  /* 0x00190000e010783b */ /* 0x000ee40000004200 */
[----:B------:R-:W-:-:S02]  /*6a10*/  IMAD.MOV.U32 R100, RZ, RZ, R130 ;  /* 0x000000ffff647224 */ /* 0x000fc400078e0082 */
[C---:B------:R-:W-:Y:S01]  /*6a20*/  HMMA.16816.F32 R28, R8.reuse, R30, R32 ;  /* 0x0000001e081c723c */ /* 0x040fe20000001820 */
[----:B------:R-:W4:Y:S07]  /*6a30*/  LDSM.16.MT88.4 R32, [R226+0x1900] ;  /* 0x00190000e220783b */ /* 0x000f2e0000004200 */
[C---:B------:R-:W-:Y:S01]  /*6a40*/  HMMA.16816.F32 R40, R8.reuse, R26, R40 ;  /* 0x0000001a0828723c */ /* 0x040fe20000001828 */
[--C-:B-1----:R-:W-:Y:S01]  /*6a50*/  FFMA.FTZ R2, R144, c[0x0][0x2d0], -R5.reuse ;  /* 0x0000b40090027a23 */ /* 0x102fe20000010805 */
[----:B------:R-:W1:Y:S03]  /*6a60*/  LDSM.16.MT88.4 R24, [R225+0x1900] ;  /* 0x00190000e118783b */ /* 0x000e660000004200 */
[----:B------:R5:W2:Y:S03]  /*6a70*/  MUFU.EX2 R188, R2 ;  /* 0x0000000200bc7308 */ /* 0x000aa60000000800 */
[----:B------:R-:W-:Y:S01]  /*6a80*/  HMMA.16816.F32 R88, R8, R22, R88 ;  /* 0x000000160858723c */ /* 0x000fe20000001858 */
[----:B------:R-:W1:Y:S01]  /*6a90*/  LDSM.16.MT88.4 R20, [R224+0x2100] ;  /* 0x00210000e014783b */ /* 0x000e620000004200 */
[----:B-----5:R-:W-:-:S05]  /*6aa0*/  FFMA.FTZ R2, R145, c[0x0][0x2d0], -R5 ;  /* 0x0000b40091027a23 */ /* 0x020fca0000010805 */
[----:B--2---:R-:W-:Y:S01]  /*6ab0*/  F2FP.PACK_AB R8, R188, R189 ;  /* 0x000000bdbc08723e */ /* 0x004fe200000000ff */
[----:B------:R2:W-:Y:S02]  /*6ac0*/  MUFU.EX2 R187, R2 ;  /* 0x0000000200bb7308 */ /* 0x0005e40000000800 */
[----:B--2---:R-:W-:-:S06]  /*6ad0*/  FFMA.FTZ R2, R146, c[0x0][0x2d0], -R5 ;  /* 0x0000b40092027a23 */ /* 0x004fcc0000010805 */
[----:B------:R2:W5:Y:S02]  /*6ae0*/  MUFU.EX2 R186, R2 ;  /* 0x0000000200ba7308 */ /* 0x0005640000000800 */
[----:B--2---:R-:W-:Y:S01]  /*6af0*/  FFMA.FTZ R2, R131, c[0x0][0x2d0], -R3 ;  /* 0x0000b40083027a23 */ /* 0x004fe20000010803 */
[----:B-----5:R-:W-:-:S05]  /*6b00*/  F2FP.PACK_AB R10, R186, R187 ;  /* 0x000000bbba0a723e */ /* 0x020fca00000000ff */
[----:B------:R2:W-:Y:S02]  /*6b10*/  MUFU.EX2 R185, R2 ;  /* 0x0000000200b97308 */ /* 0x0005e40000000800 */
[----:B--2---:R-:W-:-:S06]  /*6b20*/  FFMA.FTZ R2, R136, c[0x0][0x2d0], -R3 ;  /* 0x0000b40088027a23 */ /* 0x004fcc0000010803 */
[----:B------:R2:W5:Y:S02]  /*6b30*/  MUFU.EX2 R184, R2 ;  /* 0x0000000200b87308 */ /* 0x0005640000000800 */
[----:B--2---:R-:W-:Y:S01]  /*6b40*/  FFMA.FTZ R2, R129, c[0x0][0x2d0], -R3 ;  /* 0x0000b40081027a23 */ /* 0x004fe20000010803 */
[----:B-----5:R-:W-:-:S05]  /*6b50*/  F2FP.PACK_AB R9, R184, R185 ;  /* 0x000000b9b809723e */ /* 0x020fca00000000ff */
[----:B------:R2:W-:Y:S02]  /*6b60*/  MUFU.EX2 R117, R2 ;  /* 0x0000000200757308 */ /* 0x0005e40000000800 */
[----:B--2---:R-:W-:Y:S02]  /*6b70*/  FFMA.FTZ R2, R137, c[0x0][0x2d0], -R3 ;  /* 0x0000b40089027a23 */ /* 0x004fe40000010803 */
[----:B------:R-:W-:-:S04]  /*6b80*/  IMAD.MOV.U32 R137, RZ, RZ, R102 ;  /* 0x000000ffff897224 */ /* 0x000fc800078e0066 */
[----:B------:R2:W5:Y:S02]  /*6b90*/  MUFU.EX2 R118, R2 ;  /* 0x0000000200767308 */ /* 0x0005640000000800 */
[----:B--2---:R-:W-:Y:S01]  /*6ba0*/  FFMA.FTZ R2, R147, c[0x0][0x2d0], -R6 ;  /* 0x0000b40093027a23 */ /* 0x004fe20000010806 */
[----:B-----5:R-:W-:-:S05]  /*6bb0*/  F2FP.PACK_AB R11, R118, R117 ;  /* 0x00000075760b723e */ /* 0x020fca00000000ff */
[----:B------:R2:W-:Y:S02]  /*6bc0*/  MUFU.EX2 R116, R2 ;  /* 0x0000000200747308 */ /* 0x0005e40000000800 */
[C---:B------:R-:W-:Y:S08]  /*6bd0*/  HMMA.16816.F32 R140, R8.reuse, R12, R96 ;  /* 0x0000000c088c723c */ /* 0x040ff00000001860 */
[----:B---3--:R-:W-:Y:S01]  /*6be0*/  HMMA.16816.F32 R128, R8, R18, R80 ;  /* 0x000000120880723c */ /* 0x008fe20000001850 */
[----:B--2---:R-:W-:-:S02]  /*6bf0*/  FFMA.FTZ R2, R154, c[0x0][0x2d0], -R6 ;  /* 0x0000b4009a027a23 */ /* 0x004fc40000010806 */
[----:B------:R-:W-:Y:S02]  /*6c00*/  IMAD.MOV.U32 R154, RZ, RZ, R101 ;  /* 0x000000ffff9a7224 */ /* 0x000fe400078e0065 */
[----:B------:R2:W-:Y:S03]  /*6c10*/  MUFU.EX2 R115, R2 ;  /* 0x0000000200737308 */ /* 0x0005e60000000800 */
[C---:B------:R-:W-:Y:S08]  /*6c20*/  HMMA.16816.F32 R144, R8.reuse, R14, R76 ;  /* 0x0000000e0890723c */ /* 0x040ff0000000184c */
[----:B----4-:R-:W-:Y:S01]  /*6c30*/  HMMA.16816.F32 R80, R8, R32, R92 ;  /* 0x000000200850723c */ /* 0x010fe2000000185c */
[----:B--2---:R-:W-:-:S07]  /*6c40*/  FFMA.FTZ R2, R161, c[0x0][0x2d0], -R6 ;  /* 0x0000b400a1027a23 */ /* 0x004fce0000010806 */
[C---:B------:R-:W-:Y:S01]  /*6c50*/  HMMA.16816.F32 R124, R8.reuse, R16, R124 ;  /* 0x00000010087c723c */ /* 0x040fe2000000187c */
[----:B------:R-:W-:Y:S01]  /*6c60*/  IMAD.MOV.U32 R161, RZ, RZ, R106 ;  /* 0x000000ffffa17224 */ /* 0x000fe200078e006a */
[----:B------:R2:W-:Y:S06]  /*6c70*/  MUFU.EX2 R114, R2 ;  /* 0x0000000200727308 */ /* 0x0005ec0000000800 */
[C---:B-1----:R-:W-:Y:S08]  /*6c80*/  HMMA.16816.F32 R156, R8.reuse, R24, R156 ;  /* 0x00000018089c723c */ /* 0x042ff0000000189c */
[----:B------:R-:W-:Y:S01]  /*6c90*/  HMMA.16816.F32 R76, R8, R34, R56 ;  /* 0x00000022084c723c */ /* 0x000fe20000001838 */
[----:B--2---:R-:W-:-:S02]  /*6ca0*/  FFMA.FTZ R2, R162, c[0x0][0x2d0], -R6 ;  /* 0x0000b400a2027a23 */ /* 0x004fc40000010806 */
[----:B------:R-:W-:Y:S02]  /*6cb0*/  IMAD.MOV.U32 R162, RZ, RZ, R103 ;  /* 0x000000ffffa27224 */ /* 0x000fe400078e0067 */
[----:B------:R1:W-:Y:S01]  /*6cc0*/  MUFU.EX2 R113, R2 ;  /* 0x0000000200717308 */ /* 0x0003e20000000800 */
[----:B------:R-:W-:-:S04]  /*6cd0*/  IMAD.MOV.U32 R103, RZ, RZ, R110 ;  /* 0x000000ffff677224 */ /* 0x000fc800078e006e */
[----:B------:R-:W-:Y:S02]  /*6ce0*/  IMAD.MOV.U32 R136, RZ, RZ, R103 ;  /* 0x000000ffff887224 */ /* 0x000fe400078e0067 */
[----:B-1----:R-:W-:Y:S02]  /*6cf0*/  FFMA.FTZ R2, R132, c[0x0][0x2d0], -R0 ;  /* 0x0000b40084027a23 */ /* 0x002fe40000010800 */
[----:B------:R-:W-:Y:S02]  /*6d00*/  IMAD.MOV.U32 R132, RZ, RZ, R100 ;  /* 0x000000ffff847224 */ /* 0x000fe400078e0064 */
[----:B------:R1:W-:Y:S02]  /*6d10*/  MUFU.EX2 R111, R2 ;  /* 0x00000002006f7308 */ /* 0x0003e40000000800 */
[----:B-1----:R-:W-:Y:S02]  /*6d20*/  FFMA.FTZ R2, R133, c[0x0][0x2d0], -R0 ;  /* 0x0000b40085027a23 */ /* 0x002fe40000010800 */
[----:B------:R-:W-:-:S04]  /*6d30*/  IMAD.MOV.U32 R133, RZ, RZ, R107 ;  /* 0x000000ffff857224 */ /* 0x000fc800078e006b */
[----:B------:R1:W2:Y:S02]  /*6d40*/  MUFU.EX2 R110, R2 ;  /* 0x00000002006e7308 */ /* 0x0002a40000000800 */
[----:B-1----:R-:W-:Y:S02]  /*6d50*/  FFMA.FTZ R2, R135, c[0x0][0x2d0], -R0 ;  /* 0x0000b40087027a23 */ /* 0x002fe40000010800 */
[----:B------:R-:W-:-:S04]  /*6d60*/  IMAD.MOV.U32 R135, RZ, RZ, R87 ;  /* 0x000000ffff877224 */ /* 0x000fc800078e0057 */
[----:B------:R1:W-:Y:S02]  /*6d70*/  MUFU.EX2 R109, R2 ;  /* 0x00000002006d7308 */ /* 0x0003e40000000800 */
[----:B-1----:R-:W-:Y:S02]  /*6d80*/  FFMA.FTZ R2, R138, c[0x0][0x2d0], -R0 ;  /* 0x0000b4008a027a23 */ /* 0x002fe40000010800 */
[----:B------:R-:W-:-:S04]  /*6d90*/  IMAD.MOV.U32 R138, RZ, RZ, R86 ;  /* 0x000000ffff8a7224 */ /* 0x000fc800078e0056 */
[----:B------:R1:W3:Y:S01]  /*6da0*/  MUFU.EX2 R107, R2 ;  /* 0x00000002006b7308 */ /* 0x0002e20000000800 */
[----:B------:R-:W-:Y:S07]  /*6db0*/  HMMA.16816.F32 R84, R8, R26, R64 ;  /* 0x0000001a0854723c */ /* 0x000fee0000001840 */
[----:B------:R-:W-:Y:S02]  /*6dc0*/  F2FP.PACK_AB R8, R190, R191 ;  /* 0x000000bfbe08723e */ /* 0x000fe400000000ff */
[----:B--2---:R-:W-:-:S02]  /*6dd0*/  F2FP.PACK_AB R9, R110, R111 ;  /* 0x0000006f6e09723e */ /* 0x004fc400000000ff */
[----:B------:R-:W-:Y:S01]  /*6de0*/  F2FP.PACK_AB R10, R115, R116 ;  /* 0x00000074730a723e */ /* 0x000fe200000000ff */
[----:B-1----:R-:W-:Y:S01]  /*6df0*/  FFMA.FTZ R2, R163, c[0x0][0x2d0], -R6 ;  /* 0x0000b400a3027a23 */ /* 0x002fe20000010806 */
[----:B---3--:R-:W-:Y:S01]  /*6e00*/  F2FP.PACK_AB R11, R107, R109 ;  /* 0x0000006d6b0b723e */ /* 0x008fe200000000ff */
[----:B------:R-:W-:Y:S02]  /*6e10*/  IMAD.MOV.U32 R163, RZ, RZ, R120 ;  /* 0x000000ffffa37224 */ /* 0x000fe400078e0078 */
[----:B------:R1:W-:Y:S01]  /*6e20*/  MUFU.EX2 R112, R2 ;  /* 0x0000000200707308 */ /* 0x0003e20000000800 */
[----:B------:R-:W-:Y:S01]  /*6e30*/  IMAD.MOV.U32 R120, RZ, RZ, R134 ;  /* 0x000000ffff787224 */ /* 0x000fe200078e0086 */
[----:B------:R-:W-:Y:S02]  /*6e40*/  MOV R134, R108 ;  /* 0x0000006c00867202 */ /* 0x000fe40000000f00 */
[C---:B------:R-:W-:Y:S08]  /*6e50*/  HMMA.16816.F32 R64, R8.reuse, R16, R52 ;  /* 0x000000100840723c */ /* 0x040ff00000001834 */
[----:B------:R-:W-:Y:S01]  /*6e60*/  HMMA.16816.F32 R56, R8, R18, R48 ;  /* 0x000000120838723c */ /* 0x000fe20000001830 */
[----:B------:R-:W2:Y:S01]  /*6e70*/  LDSM.16.MT88.4 R16, [R227+0x2100] ;  /* 0x00210000e310783b */ /* 0x000ea20000004200 */
[----:B-1----:R-:W-:-:S02]  /*6e80*/  FFMA.FTZ R2, R165, c[0x0][0x2d0], -R6 ;  /* 0x0000b400a5027a23 */ /* 0x002fc40000010806 */
[----:B------:R-:W-:Y:S02]  /*6e90*/  IMAD.MOV.U32 R165, RZ, RZ, R104 ;  /* 0x000000ffffa57224 */ /* 0x000fe400078e0068 */
[----:B------:R1:W-:Y:S02]  /*6ea0*/  MUFU.EX2 R108, R2 ;  /* 0x00000002006c7308 */ /* 0x0003e40000000800 */
[C---:B------:R-:W-:Y:S08]  /*6eb0*/  HMMA.16816.F32 R52, R8.reuse, R12, R44 ;  /* 0x0000000c0834723c */ /* 0x040ff0000000182c */
[----:B------:R-:W-:Y:S01]  /*6ec0*/  HMMA.16816.F32 R48, R8, R14, R28 ;  /* 0x0000000e0830723c */ /* 0x000fe2000000181c */
[----:B------:R-:W3:Y:S04]  /*6ed0*/  LDSM.16.MT88.4 R12, [R225+0x2100] ;  /* 0x00210000e10c783b */ /* 0x000ee80000004200 */
[----:B------:R-:W4:Y:S01]  /*6ee0*/  LDSM.16.MT88.4 R28, [R226+0x2100] ;  /* 0x00210000e21c783b */ /* 0x000f220000004200 */
[----:B-1----:R-:W-:-:S02]  /*6ef0*/  FFMA.FTZ R2, R164, c[0x0][0x2d0], -R5 ;  /* 0x0000b400a4027a23 */ /* 0x002fc40000010805 */
[C---:B------:R-:W-:Y:S01]  /*6f00*/  HMMA.16816.F32 R44, R8.reuse, R32, R60 ;  /* 0x00000020082c723c */ /* 0x040fe2000000183c */
[----:B------:R-:W-:Y:S01]  /*6f10*/  IMAD.MOV.U32 R164, RZ, RZ, R105 ;  /* 0x000000ffffa47224 */ /* 0x000fe200078e0069 */
[----:B------:R1:W-:Y:S06]  /*6f20*/  MUFU.EX2 R106, R2 ;  /* 0x00000002006a7308 */ /* 0x0003ec0000000800 */
[C---:B------:R-:W-:Y:S08]  /*6f30*/  HMMA.16816.F32 R32, R8.reuse, R34, R88 ;  /* 0x000000220820723c */ /* 0x040ff00000001858 */
[----:B------:R-:W-:Y:S01]  /*6f40*/  HMMA.16816.F32 R36, R8, R24, R36 ;  /* 0x000000180824723c */ /* 0x000fe20000001824 */
[----:B-1----:R-:W-:-:S02]  /*6f50*/  FFMA.FTZ R2, R166, c[0x0][0x2d0], -R5 ;  /* 0x0000b400a6027a23 */ /* 0x002fc40000010805 */
[----:B------:R-:W-:Y:S02]  /*6f60*/  IMAD.MOV.U32 R166, RZ, RZ, R75 ;  /* 0x000000ffffa67224 */ /* 0x000fe400078e004b */
[----:B------:R1:W5:Y:S03]  /*6f70*/  MUFU.EX2 R105, R2 ;  /* 0x0000000200697308 */ /* 0x0003660000000800 */
[----:B------:R-:W-:Y:S01]  /*6f80*/  HMMA.16816.F32 R40, R8, R26, R40 ;  /* 0x0000001a0828723c */ /* 0x000fe20000001828 */
[----:B------:R-:W2:Y:S01]  /*6f90*/  LDSM.16.MT88.4 R24, [R224+0x2900] ;  /* 0x00290000e018783b */ /* 0x000ea20000004200 */
[----:B-1----:R-:W-:-:S05]  /*6fa0*/  FFMA.FTZ R2, R167, c[0x0][0x2d0], -R5 ;  /* 0x0000b400a7027a23 */ /* 0x002fca0000010805 */
[----:B-----5:R-:W-:Y:S01]  /*6fb0*/  F2FP.PACK_AB R8, R105, R106 ;  /* 0x0000006a6908723e */ /* 0x020fe200000000ff */
[----:B------:R1:W-:Y:S02]  /*6fc0*/  MUFU.EX2 R104, R2 ;  /* 0x0000000200687308 */ /* 0x0003e40000000800 */
[----:B-1----:R-:W-:-:S06]  /*6fd0*/  FFMA.FTZ R2, R168, c[0x0][0x2d0], -R5 ;  /* 0x0000b400a8027a23 */ /* 0x002fcc0000010805 */
[----:B------:R1:W5:Y:S02]  /*6fe0*/  MUFU.EX2 R103, R2 ;  /* 0x0000000200677308 */ /* 0x0003640000000800 */
[----:B-1----:R-:W-:Y:S01]  /*6ff0*/  FFMA.FTZ R2, R151, c[0x0][0x2d0], -R3 ;  /* 0x0000b40097027a23 */ /* 0x002fe20000010803 */
[----:B-----5:R-:W-:-:S05]  /*7000*/  F2FP.PACK_AB R10, R103, R104 ;  /* 0x00000068670a723e */ /* 0x020fca00000000ff */
[----:B------:R1:W-:Y:S02]  /*7010*/  MUFU.EX2 R102, R2 ;  /* 0x0000000200667308 */ /* 0x0003e40000000800 */
[----:B-1----:R-:W-:Y:S02]  /*7020*/  FFMA.FTZ R2, R153, c[0x0][0x2d0], -R3 ;  /* 0x0000b40099027a23 */ /* 0x002fe40000010803 */
[----:B------:R-:W-:-:S04]  /*7030*/  IMAD.MOV.U32 R153, RZ, RZ, R132 ;  /* 0x000000ffff997224 */ /* 0x000fc800078e0084 */
[----:B------:R1:W5:Y:S02]  /*7040*/  MUFU.EX2 R101, R2 ;  /* 0x0000000200657308 */ /* 0x0003640000000800 */
[----:B-1----:R-:W-:Y:S01]  /*7050*/  FFMA.FTZ R2, R155, c[0x0][0x2d0], -R3 ;  /* 0x0000b4009b027a23 */ /* 0x002fe20000010803 */
[----:B-----5:R-:W-:Y:S01]  /*7060*/  F2FP.PACK_AB R9, R101, R102 ;  /* 0x000000666509723e */ /* 0x020fe200000000ff */
[----:B------:R-:W-:-:S04]  /*7070*/  IMAD.MOV.U32 R155, RZ, RZ, R135 ;  /* 0x000000ffff9b7224 */ /* 0x000fc800078e0087 */
[----:B------:R1:W-:Y:S02]  /*7080*/  MUFU.EX2 R100, R2 ;  /* 0x0000000200647308 */ /* 0x0003e40000000800 */
[----:B-1----:R-:W-:-:S06]  /*7090*/  FFMA.FTZ R2, R160, c[0x0][0x2d0], -R3 ;  /* 0x0000b400a0027a23 */ /* 0x002fcc0000010803 */
[----:B------:R1:W5:Y:S02]  /*70a0*/  MUFU.EX2 R99, R2 ;  /* 0x0000000200637308 */ /* 0x0003640000000800 */
[----:B-1----:R-:W-:Y:S01]  /*70b0*/  FFMA.FTZ R2, R148, c[0x0][0x2d0], -R0 ;  /* 0x0000b40094027a23 */ /* 0x002fe20000010800 */
[----:B-----5:R-:W-:-:S05]  /*70c0*/  F2FP.PACK_AB R11, R99, R100 ;  /* 0x00000064630b723e */ /* 0x020fca00000000ff */
[----:B------:R1:W-:Y:S02]  /*70d0*/  MUFU.EX2 R98, R2 ;  /* 0x0000000200627308 */ /* 0x0003e40000000800 */
[C---:B------:R-:W-:Y:S08]  /*70e0*/  HMMA.16816.F32 R124, R8.reuse, R20, R124 ;  /* 0x00000014087c723c */ /* 0x040ff0000000187c */
[----:B------:R-:W-:Y:S01]  /*70f0*/  HMMA.16816.F32 R128, R8, R22, R128 ;  /* 0x000000160880723c */ /* 0x000fe20000001880 */
[----:B-1----:R-:W-:-:S04]  /*7100*/  FFMA.FTZ R2, R149, c[0x0][0x2d0], -R0 ;  /* 0x0000b40095027a23 */ /* 0x002fc80000010800 */
[----:B------:R1:W5:Y:S03]  /*7110*/  MUFU.EX2 R97, R2 ;  /* 0x0000000200617308 */ /* 0x0003660000000800 */
[C---:B--2---:R-:W-:Y:S08]  /*7120*/  HMMA.16816.F32 R140, R8.reuse, R16, R140 ;  /* 0x00000010088c723c */ /* 0x044ff0000000188c */
[----:B------:R-:W-:Y:S01]  /*7130*/  HMMA.16816.F32 R144, R8, R18, R144 ;  /* 0x000000120890723c */ /* 0x000fe20000001890 */
[----:B-1----:R-:W-:-:S07]  /*7140*/  FFMA.FTZ R2, R150, c[0x0][0x2d0], -R0 ;  /* 0x0000b40096027a23 */ /* 0x002fce0000010800 */
[C---:B---3--:R-:W-:Y:S01]  /*7150*/  HMMA.16816.F32 R156, R8.reuse, R12, R156 ;  /* 0x0000000c089c723c */ /* 0x048fe2000000189c */
[----:B------:R-:W-:Y:S01]  /*7160*/  LDSM.16.MT88.4 R148, [R227+0x3100] ;  /* 0x00310000e394783b */ /* 0x000fe20000004200 */
[----:B------:R1:W-:Y:S06]  /*7170*/  MUFU.EX2 R96, R2 ;  /* 0x0000000200607308 */ /* 0x0003ec0000000800 */
[C---:B------:R-:W-:Y:S08]  /*7180*/  HMMA.16816.F32 R84, R8.reuse, R14, R84 ;  /* 0x0000000e0854723c */ /* 0x040ff00000001854 */
[----:B----4-:R-:W-:Y:S01]  /*7190*/  HMMA.16816.F32 R80, R8, R28, R80 ;  /* 0x0000001c0850723c */ /* 0x010fe20000001850 */
[----:B-1----:R-:W-:-:S04]  /*71a0*/  FFMA.FTZ R2, R152, c[0x0][0x2d0], -R0 ;  /* 0x0000b40098027a23 */ /* 0x002fc80000010800 */
[----:B------:R1:W2:Y:S03]  /*71b0*/  MUFU.EX2 R95, R2 ;  /* 0x00000002005f7308 */ /* 0x0002a60000000800 */
[----:B------:R-:W-:Y:S07]  /*71c0*/  HMMA.16816.F32 R76, R8, R30, R76 ;  /* 0x0000001e084c723c */ /* 0x000fee000000184c */
[----:B------:R-:W-:-:S02]  /*71d0*/  F2FP.PACK_AB R8, R113, R114 ;  /* 0x000000727108723e */ /* 0x000fc400000000ff */
[----:B-----5:R-:W-:Y:S02]  /*71e0*/  F2FP.PACK_AB R9, R97, R98 ;  /* 0x000000626109723e */ /* 0x020fe400000000ff */
        /* <DEDUP_REMOVED lines=16> */
[----:B------:R-:W5:Y:S07]  /*72f0*/  LDSM.16.MT88.4 R12, [R226+0x2900] ;  /* 0x00290000e20c783b */ /* 0x000f6e0000004200 */
[----:B------:R-:W-:Y:S01]  /*7300*/  HMMA.16816.F32 R32, R8, R30, R32 ;  /* 0x0000001e0820723c */ /* 0x000fe20000001820 */
[----:B-1----:R-:W-:-:S04]  /*7310*/  FFMA.FTZ R2, R182, c[0x0][0x2d0], -R5 ;  /* 0x0000b400b6027a23 */ /* 0x002fc80000010805 */
[----:B------:R1:W1:Y:S03]  /*7320*/  MUFU.EX2 R91, R2 ;  /* 0x00000002005b7308 */ /* 0x0002660000000800 */
[----:B------:R-:W-:Y:S07]  /*7330*/  HMMA.16816.F32 R44, R8, R28, R44 ;  /* 0x0000001c082c723c */ /* 0x000fee000000182c */
[----:B---3--:R-:W-:Y:S01]  /*7340*/  F2FP.PACK_AB R8, R93, R94 ;  /* 0x0000005e5d08723e */ /* 0x008fe200000000ff */
[----:B-1----:R-:W-:Y:S01]  /*7350*/  FFMA.FTZ R2, R169, c[0x0][0x2d0], -R3 ;  /* 0x0000b400a9027a23 */ /* 0x002fe20000010803 */
[----:B------:R-:W-:Y:S01]  /*7360*/  F2FP.PACK_AB R10, R91, R92 ;  /* 0x0000005c5b0a723e */ /* 0x000fe200000000ff */
[----:B------:R-:W-:-:S02]  /*7370*/  IMAD.MOV.U32 R169, RZ, RZ, R153 ;  /* 0x000000ffffa97224 */ /* 0x000fc400078e0099 */
        /* <DEDUP_REMOVED lines=10> */
[----:B------:R-:W-:Y:S02]  /*7420*/  IMAD.MOV.U32 R166, RZ, RZ, R164 ;  /* 0x000000ffffa67224 */ /* 0x000fe400078e00a4 */
[----:B------:R-:W-:Y:S02]  /*7430*/  IMAD.MOV.U32 R164, RZ, RZ, R165 ;  /* 0x000000ffffa47224 */ /* 0x000fe400078e00a5 */
[----:B------:R-:W-:Y:S02]  /*7440*/  IMAD.MOV.U32 R165, RZ, RZ, R163 ;  /* 0x000000ffffa57224 */ /* 0x000fe400078e00a3 */
[----:B------:R-:W-:Y:S01]  /*7450*/  IMAD.MOV.U32 R163, RZ, RZ, R138 ;  /* 0x000000ffffa37224 */ /* 0x000fe200078e008a */
[----:B------:R-:W-:Y:S01]  /*7460*/  HMMA.16816.F32 R124, R8, R24, R124 ;  /* 0x00000018087c723c */ /* 0x000fe2000000187c */
[----:B------:R-:W-:Y:S01]  /*7470*/  IMAD.MOV.U32 R138, RZ, RZ, R162 ;  /* 0x000000ffff8a7224 */ /* 0x000fe200078e00a2 */
[----:B------:R-:W-:Y:S01]  /*7480*/  MOV R162, R139 ;  /* 0x0000008b00a27202 */ /* 0x000fe20000000f00 */
[----:B------:R-:W-:-:S02]  /*7490*/  IMAD.MOV.U32 R139, RZ, RZ, R74 ;  /* 0x000000ffff8b7224 */ /* 0x000fc400078e004a */
[----:B------:R1:W-:Y:S01]  /*74a0*/  MUFU.EX2 R74, R2 ;  /* 0x00000002004a7308 */ /* 0x0003e20000000800 */
[----:B------:R-:W-:Y:S02]  /*74b0*/  IMAD.MOV.U32 R168, RZ, RZ, R164 ;  /* 0x000000ffffa87224 */ /* 0x000fe400078e00a4 */
[----:B------:R-:W-:Y:S01]  /*74c0*/  IMAD.MOV.U32 R167, RZ, RZ, R165 ;  /* 0x000000ffffa77224 */ /* 0x000fe200078e00a5 */
[C---:B------:R-:W-:Y:S01]  /*74d0*/  HMMA.16816.F32 R128, R8.reuse, R26, R128 ;  /* 0x0000001a0880723c */ /* 0x040fe20000001880 */
[----:B------:R-:W-:Y:S02]  /*74e0*/  IMAD.MOV.U32 R164, RZ, RZ, R162 ;  /* 0x000000ffffa47224 */ /* 0x000fe400078e00a2 */
[----:B------:R-:W-:Y:S02]  /*74f0*/  IMAD.MOV.U32 R165, RZ, RZ, R161 ;  /* 0x000000ffffa57224 */ /* 0x000fe400078e00a1 */
[----:B------:R-:W-:Y:S02]  /*7500*/  IMAD.MOV.U32 R152, RZ, RZ, R138 ;  /* 0x000000ffff987224 */ /* 0x000fe400078e008a */
[----:B------:R-:W-:Y:S01]  /*7510*/  IMAD.MOV.U32 R138, RZ, RZ, R154 ;  /* 0x000000ffff8a7224 */ /* 0x000fe200078e009a */
[----:B--2---:R-:W-:Y:S01]  /*7520*/  HMMA.16816.F32 R140, R8, R20, R140 ;  /* 0x00000014088c723c */ /* 0x004fe2000000188c */
[----:B------:R-:W-:-:S02]  /*7530*/  IMAD.MOV.U32 R179, RZ, RZ, R165 ;  /* 0x000000ffffb37224 */ /* 0x000fc400078e00a5 */
[----:B------:R-:W-:Y:S02]  /*7540*/  IMAD.MOV.U32 R154, RZ, RZ, R137 ;  /* 0x000000ffff9a7224 */ /* 0x000fe400078e0089 */
[----:B-1----:R-:W-:Y:S02]  /*7550*/  FFMA.FTZ R2, R69, c[0x0][0x2d0], -R6 ;  /* 0x0000b40045027a23 */ /* 0x002fe40000010806 */
[----:B------:R-:W-:Y:S01]  /*7560*/  IMAD.MOV.U32 R137, RZ, RZ, R136 ;  /* 0x000000ffff897224 */ /* 0x000fe200078e0088 */
[----:B------:R-:W-:Y:S01]  /*7570*/  HMMA.16816.F32 R144, R8, R22, R144 ;  /* 0x000000160890723c */ /* 0x000fe20000001890 */
[----:B------:R1:W2:Y:S01]  /*7580*/  MUFU.EX2 R69, R2 ;  /* 0x0000000200457308 */ /* 0x0002a20000000800 */
[----:B------:R-:W-:Y:S02]  /*7590*/  IMAD.MOV.U32 R136, RZ, RZ, R120 ;  /* 0x000000ffff887224 */ /* 0x000fe400078e0078 */
[----:B------:R-:W-:Y:S02]  /*75a0*/  IMAD.MOV.U32 R120, RZ, RZ, R134 ;  /* 0x000000ffff787224 */ /* 0x000fe400078e0086 */
[----:B------:R-:W-:-:S02]  /*75b0*/  IMAD.MOV.U32 R171, RZ, RZ, R138 ;  /* 0x000000ffffab7224 */ /* 0x000fc400078e008a */
[C---:B----4-:R-:W-:Y:S08]  /*75c0*/  HMMA.16816.F32 R156, R8.reuse, R16, R156 ;  /* 0x00000010089c723c */ /* 0x050ff0000000189c */
[----:B-----5:R-:W-:Y:S01]  /*75d0*/  HMMA.16816.F32 R80, R8, R12, R80 ;  /* 0x0000000c0850723c */ /* 0x020fe20000001850 */
[----:B-1----:R-:W-:-:S04]  /*75e0*/  FFMA.FTZ R2, R68, c[0x0][0x2d0], -R6 ;  /* 0x0000b40044027a23 */ /* 0x002fc80000010806 */
[----:B------:R1:W-:Y:S03]  /*75f0*/  MUFU.EX2 R68, R2 ;  /* 0x0000000200447308 */ /* 0x0003e60000000800 */
[C---:B------:R-:W-:Y:S01]  /*7600*/  HMMA.16816.F32 R76, R8.reuse, R14, R76 ;  /* 0x0000000e084c723c */ /* 0x040fe2000000184c */
[----:B-1----:R-:W-:Y:S02]  /*7610*/  FFMA.FTZ R2, R166, c[0x0][0x2d0], -R6 ;  /* 0x0000b400a6027a23 */ /* 0x002fe40000010806 */
[----:B------:R-:W-:Y:S02]  /*7620*/  IMAD.MOV.U32 R166, RZ, RZ, R163 ;  /* 0x000000ffffa67224 */ /* 0x000fe400078e00a3 */
[----:B------:R1:W3:Y:S03]  /*7630*/  MUFU.EX2 R63, R2 ;  /* 0x00000002003f7308 */ /* 0x0002e60000000800 */
[----:B------:R-:W-:Y:S07]  /*7640*/  HMMA.16816.F32 R160, R8, R18, R84 ;  /* 0x0000001208a0723c */ /* 0x000fee0000001854 */
[----:B--2---:R-:W-:Y:S01]  /*7650*/  F2FP.PACK_AB R8, R69, R74 ;  /* 0x0000004a4508723e */ /* 0x004fe200000000ff */
[----:B------:R-:W-:Y:S01]  /*7660*/  IMAD.MOV.U32 R85, RZ, RZ, R123 ;  /* 0x000000ffff557224 */ /* 0x000fe200078e007b */
[----:B------:R-:W-:Y:S01]  /*7670*/  MOV R84, R137 ;  /* 0x0000008900547202 */ /* 0x000fe20000000f00 */
[----:B------:R-:W-:-:S02]  /*7680*/  IMAD.MOV.U32 R86, RZ, RZ, R121 ;  /* 0x000000ffff567224 */ /* 0x000fc400078e0079 */
[----:B-1----:R-:W-:Y:S01]  /*7690*/  FFMA.FTZ R2, R170, c[0x0][0x2d0], -R0 ;  /* 0x0000b400aa027a23 */ /* 0x002fe20000010800 */
[----:B---3--:R-:W-:Y:S01]  /*76a0*/  F2FP.PACK_AB R10, R63, R68 ;  /* 0x000000443f0a723e */ /* 0x008fe200000000ff */
[----:B------:R-:W-:Y:S02]  /*76b0*/  IMAD.MOV.U32 R170, RZ, RZ, R154 ;  /* 0x000000ffffaa7224 */ /* 0x000fe400078e009a */
        /* <DEDUP_REMOVED lines=9> */
[----:B--2---:R-:W-:Y:S02]  /*7750*/  F2FP.PACK_AB R11, R31, R60 ;  /* 0x0000003c1f0b723e */ /* 0x004fe400000000ff */
[----:B------:R-:W-:-:S03]  /*7760*/  MOV R168, R133 ;  /* 0x0000008500a87202 */ /* 0x000fc60000000f00 */
[----:B------:R1:W-:Y:S01]  /*7770*/  MUFU.EX2 R29, R2 ;  /* 0x00000002001d7308 */ /* 0x0003e20000000800 */
[----:B------:R-:W2:Y:S01]  /*7780*/  LDSM.16.MT88.4 R132, [R224+0x3100] ;  /* 0x00310000e084783b */ /* 0x000ea20000004200 */
[C---:B------:R-:W-:Y:S07]  /*7790*/  HMMA.16816.F32 R56, R8.reuse, R26, R56 ;  /* 0x0000001a0838723c */ /* 0x040fee0000001838 */
[----:B------:R-:W-:Y:S01]  /*77a0*/  IMAD.MOV.U32 R27, RZ, RZ, R136 ;  /* 0x000000ffff1b7224 */ /* 0x000fe200078e0088 */
[----:B------:R-:W-:Y:S01]  /*77b0*/  HMMA.16816.F32 R64, R8, R24, R64 ;  /* 0x000000180840723c */ /* 0x000fe20000001840 */
[----:B-1----:R-:W-:-:S04]  /*77c0*/  FFMA.FTZ R2, R167, c[0x0][0x2d0], -R5 ;  /* 0x0000b400a7027a23 */ /* 0x002fc80000010805 */
[----:B------:R1:W3:Y:S03]  /*77d0*/  MUFU.EX2 R30, R2 ;  /* 0x00000002001e7308 */ /* 0x0002e60000000800 */
[C---:B------:R-:W-:Y:S08]  /*77e0*/  HMMA.16816.F32 R48, R8.reuse, R22, R48 ;  /* 0x000000160830723c */ /* 0x040ff00000001830 */
[----:B------:R-:W-:Y:S01]  /*77f0*/  HMMA.16816.F32 R52, R8, R20, R52 ;  /* 0x000000140834723c */ /* 0x000fe20000001834 */
[----:B-1----:R-:W-:-:S07]  /*7800*/  FFMA.FTZ R2, R166, c[0x0][0x2d0], -R5 ;  /* 0x0000b400a6027a23 */ /* 0x002fce0000010805 */
[C---:B------:R-:W-:Y:S01]  /*7810*/  HMMA.16816.F32 R44, R8.reuse, R12, R44 ;  /* 0x0000000c082c723c */ /* 0x040fe2000000182c */
[----:B---3--:R-:W-:Y:S01]  /*7820*/  F2FP.PACK_AB R176, R30, R29 ;  /* 0x0000001d1eb0723e */ /* 0x008fe200000000ff */
[----:B------:R1:W-:Y:S05]  /*7830*/  MUFU.EX2 R28, R2 ;  /* 0x00000002001c7308 */ /* 0x0003ea0000000800 */
[----:B------:R-:W-:Y:S01]  /*7840*/  FADD.FTZ R12, R220, R217 ;  /* 0x000000d9dc0c7221 */ /* 0x000fe20000010000 */
[C---:B------:R-:W-:Y:S01]  /*7850*/  HMMA.16816.F32 R32, R8.reuse, R14, R32 ;  /* 0x0000000e0820723c */ /* 0x040fe20000001820 */
[----:B------:R-:W-:Y:S01]  /*7860*/  FADD.FTZ R13, R178, R177 ;  /* 0x000000b1b20d7221 */ /* 0x000fe20000010000 */
[----:B------:R3:W-:Y:S06]  /*7870*/  MUFU.EX2 R15, R4 ;  /* 0x00000004000f7308 */ /* 0x0007ec0000000800 */
[----:B------:R-:W-:Y:S01]  /*7880*/  HMMA.16816.F32 R36, R8, R16, R36 ;  /* 0x000000100824723c */ /* 0x000fe20000001824 */
[----:B-1----:R-:W-:-:S02]  /*7890*/  FFMA.FTZ R2, R164, c[0x0][0x2d0], -R5 ;  /* 0x0000b400a4027a23 */ /* 0x002fc40000010805 */
[----:B------:R-:W-:Y:S01]  /*78a0*/  FFMA.FTZ R5, R214, c[0x0][0x2d0], -R0 ;  /* 0x0000b400d6057a23 */ /* 0x000fe20000010800 */
[----:B------:R-:W1:Y:S01]  /*78b0*/  LDSM.16.MT88.4 R164, [R225+0x3100] ;  /* 0x00310000e1a4783b */ /* 0x000e620000004200 */
[----:B------:R4:W5:Y:S03]  /*78c0*/  MUFU.EX2 R26, R2 ;  /* 0x00000002001a7308 */ /* 0x0009660000000800 */
[----:B------:R-:W-:Y:S01]  /*78d0*/  HMMA.16816.F32 R40, R8, R18, R40 ;  /* 0x000000120828723c */ /* 0x000fe20000001828 */
[----:B------:R-:W1:Y:S01]  /*78e0*/  LDSM.16.MT88.4 R16, [R226+0x3100] ;  /* 0x00310000e210783b */ /* 0x000e620000004200 */
[----:B---3--:R-:W-:-:S03]  /*78f0*/  FADD.FTZ R4, R250, R249 ;  /* 0x000000f9fa047221 */ /* 0x008fc60000010000 */
[----:B------:R-:W-:Y:S01]  /*7900*/  MUFU.EX2 R9, R5 ;  /* 0x0000000500097308 */ /* 0x000fe20000000800 */
[----:B----4-:R-:W-:Y:S01]  /*7910*/  FFMA.FTZ R2, R219, c[0x0][0x2d0], -R3 ;  /* 0x0000b400db027a23 */ /* 0x010fe20000010803 */
[----:B-----5:R-:W-:Y:S01]  /*7920*/  F2FP.PACK_AB R178, R26, R28 ;  /* 0x0000001c1ab2723e */ /* 0x020fe200000000ff */
[----:B------:R-:W-:-:S05]  /*7930*/  IMAD.MOV.U32 R219, RZ, RZ, R120 ;  /* 0x000000ffffdb7224 */ /* 0x000fca00078e0078 */
[----:B------:R3:W-:Y:S01]  /*7940*/  MUFU.EX2 R25, R2 ;  /* 0x0000000200197308 */ /* 0x0007e20000000800 */
[----:B------:R-:W-:Y:S02]  /*7950*/  IMAD.MOV.U32 R120, RZ, RZ, R139 ;  /* 0x000000ffff787224 */ /* 0x000fe400078e008b */
[----:B------:R-:W-:Y:S02]  /*7960*/  IMAD.MOV.U32 R139, RZ, RZ, R7 ;  /* 0x000000ffff8b7224 */ /* 0x000fe400078e0007 */
[----:B------:R-:W-:Y:S02]  /*7970*/  FFMA.FTZ R7, R208, c[0x0][0x2d0], -R0 ;  /* 0x0000b400d0077a23 */ /* 0x000fe40000010800 */
[----:B------:R-:W-:Y:S02]  /*7980*/  IMAD.MOV.U32 R87, RZ, RZ, R139 ;  /* 0x000000ffff577224 */ /* 0x000fe400078e008b */
[----:B------:R4:W-:Y:S01]  /*7990*/  MUFU.EX2 R10, R7 ;  /* 0x00000007000a7308 */ /* 0x0009e20000000800 */
[----:B---3--:R-:W-:-:S07]  /*79a0*/  FFMA.FTZ R2, R218, c[0x0][0x2d0], -R3 ;  /* 0x0000b400da027a23 */ /* 0x008fce0000010803 */
[----:B------:R3:W5:Y:S01]  /*79b0*/  MUFU.EX2 R24, R2 ;  /* 0x0000000200187308 */ /* 0x0007620000000800 */
[----:B----4-:R-:W-:Y:S02]  /*79c0*/  FADD.FTZ R7, R252, R4 ;  /* 0x00000004fc077221 */ /* 0x010fe40000010000 */
[--C-:B---3--:R-:W-:Y:S01]  /*79d0*/  FFMA.FTZ R2, R221, c[0x0][0x2d0], -R3.reuse ;  /* 0x0000b400dd027a23 */ /* 0x108fe20000010803 */
[----:B-----5:R-:W-:Y:S01]  /*79e0*/  F2FP.PACK_AB R177, R24, R25 ;  /* 0x0000001918b1723e */ /* 0x020fe200000000ff */
[----:B------:R-:W-:-:S03]  /*79f0*/  FFMA.FTZ R3, R251, c[0x0][0x2d0], -R3 ;  /* 0x0000b400fb037a23 */ /* 0x000fc60000010803 */
[----:B------:R3:W-:Y:S08]  /*7a00*/  MUFU.EX2 R23, R2 ;  /* 0x0000000200177308 */ /* 0x0007f00000000800 */
[----:B------:R4:W5:Y:S01]  /*7a10*/  MUFU.EX2 R22, R3 ;  /* 0x0000000300167308 */ /* 0x0009620000000800 */
[----:B---3--:R-:W-:-:S07]  /*7a20*/  FFMA.FTZ R2, R152, c[0x0][0x2d0], -R6 ;  /* 0x0000b40098027a23 */ /* 0x008fce0000010806 */
[----:B------:R3:W-:Y:S01]  /*7a30*/  MUFU.EX2 R20, R2 ;  /* 0x0000000200147308 */ /* 0x0007e20000000800 */
[--C-:B----4-:R-:W-:Y:S01]  /*7a40*/  FFMA.FTZ R3, R179, c[0x0][0x2d0], -R6.reuse ;  /* 0x0000b400b3037a23 */ /* 0x110fe20000010806 */
[----:B-----5:R-:W-:Y:S01]  /*7a50*/  F2FP.PACK_AB R179, R22, R23 ;  /* 0x0000001716b3723e */ /* 0x020fe200000000ff */
[----:B------:R-:W-:-:S05]  /*7a60*/  FFMA.FTZ R6, R155, c[0x0][0x2d0], -R6 ;  /* 0x0000b4009b067a23 */ /* 0x000fca0000010806 */
[----:B------:R4:W5:Y:S01]  /*7a70*/  MUFU.EX2 R21, R3 ;  /* 0x0000000300157308 */ /* 0x0009620000000800 */
[----:B--2---:R-:W-:Y:S01]  /*7a80*/  HMMA.16816.F32 R124, R176, R132, R124 ;  /* 0x00000084b07c723c */ /* 0x004fe2000000187c */
[----:B---3--:R-:W-:-:S06]  /*7a90*/  FADD.FTZ R2, R120, R12 ;  /* 0x0000000c78027221 */ /* 0x008fcc0000010000 */
[----:B------:R-:W2:Y:S01]  /*7aa0*/  MUFU.EX2 R14, R6 ;  /* 0x00000006000e7308 */ /* 0x000ea20000000800 */
[----:B------:R-:W-:Y:S01]  /*7ab0*/  FADD.FTZ R5, R122, R2 ;  /* 0x000000027a057221 */ /* 0x000fe20000010000 */
[----:B------:R-:W-:Y:S01]  /*7ac0*/  HMMA.16816.F32 R128, R176, R134, R128 ;  /* 0x00000086b080723c */ /* 0x000fe20000001880 */
[--C-:B----4-:R-:W-:Y:S01]  /*7ad0*/  FFMA.FTZ R3, R216, c[0x0][0x2d0], -R0.reuse ;  /* 0x0000b400d8037a23 */ /* 0x110fe20000010800 */
[----:B-----5:R-:W-:Y:S01]  /*7ae0*/  F2FP.PACK_AB R180, R20, R21 ;  /* 0x0000001514b4723e */ /* 0x020fe200000000ff */
[----:B------:R-:W-:-:S03]  /*7af0*/  FFMA.FTZ R0, R183, c[0x0][0x2d0], -R0 ;  /* 0x0000b400b7007a23 */ /* 0x000fc60000010800 */
[----:B------:R3:W4:Y:S02]  /*7b00*/  MUFU.EX2 R8, R3 ;  /* 0x0000000300087308 */ /* 0x0007240000000800 */
[----:B------:R-:W-:Y:S01]  /*7b10*/  HMMA.16816.F32 R140, R176, R148, R140 ;  /* 0x00000094b08c723c */ /* 0x000fe2000000188c */
[----:B--2---:R-:W-:-:S05]  /*7b20*/  F2FP.PACK_AB R182, R14, R15 ;  /* 0x0000000f0eb6723e */ /* 0x004fca00000000ff */
[----:B------:R2:W5:Y:S02]  /*7b30*/  MUFU.EX2 R11, R0 ;  /* 0x00000000000b7308 */ /* 0x0005640000000800 */
[----:B------:R-:W-:Y:S01]  /*7b40*/  HMMA.16816.F32 R144, R176, R150, R144 ;  /* 0x00000096b090723c */ /* 0x000fe20000001890 */
[----:B---3--:R-:W-:Y:S01]  /*7b50*/  FADD.FTZ R3, R248, R222 ;  /* 0x000000def8037221 */ /* 0x008fe20000010000 */
[----:B----4-:R-:W-:-:S06]  /*7b60*/  F2FP.PACK_AB R181, R9, R8 ;  /* 0x0000000809b5723e */ /* 0x010fcc00000000ff */
[C---:B-1----:R-:W-:Y:S01]  /*7b70*/  HMMA.16816.F32 R156, R176.reuse, R164, R156 ;  /* 0x000000a4b09c723c */ /* 0x042fe2000000189c */
[----:B------:R-:W-:Y:S02]  /*7b80*/  FADD.FTZ R6, R244, R3 ;  /* 0x00000003f4067221 */ /* 0x000fe40000010000 */
[----:B------:R-:W-:Y:S02]  /*7b90*/  FADD.FTZ R3, R219, R7 ;  /* 0x00000007db037221 */ /* 0x000fe40000010000 */
[----:B--2---:R-:W-:Y:S01]  /*7ba0*/  FADD.FTZ R0, R213, R13 ;  /* 0x0000000dd5007221 */ /* 0x004fe20000010000 */
[----:B-----5:R-:W-:Y:S01]  /*7bb0*/  F2FP.PACK_AB R183, R11, R10 ;  /* 0x0000000a0bb7723e */ /* 0x020fe200000000ff */
        /* <DEDUP_REMOVED lines=114> */
[----:B------:R-:W2:Y:S01]  /*82e0*/  LDL R87, [R1+0x20] ;  /* 0x0000200001577983 */ /* 0x000ea20000100800 */
[----:B------:R-:W-:Y:S01]  /*82f0*/  PLOP3.LUT P1, PT, PT, PT, UP1, 0x80, 0x0 ;  /* 0x000000000000781c */ /* 0x000fe20003f2f018 */
[----:B------:R-:W-:Y:S01]  /*8300*/  IMAD.MOV.U32 R116, RZ, RZ, R72 ;  /* 0x000000ffff747224 */ /* 0x000fe200078e0048 */
[----:B------:R-:W-:Y:S01]  /*8310*/  PLOP3.LUT P0, PT, PT, PT, UP1, 0x80, 0x0 ;  /* 0x000000000000781c */ /* 0x000fe20003f0f018 */
[----:B-1----:R-:W-:Y:S01]  /*8320*/  IMAD.MOV.U32 R3, RZ, RZ, R73 ;  /* 0x000000ffff037224 */ /* 0x002fe200078e0049 */
[----:B------:R-:W-:Y:S01]  /*8330*/  MOV R118, R70 ;  /* 0x0000004600767202 */ /* 0x000fe20000000f00 */
[----:B------:R-:W-:-:S08]  /*8340*/  IMAD.MOV.U32 R117, RZ, RZ, R71 ;  /* 0x000000ffff757224 */ /* 0x000fd000078e0047 */
[----:B--2---:R-:W-:-:S05]  /*8350*/  @P1 IMAD.HI.U32 R0, R87, c[0x0][0x2c8], RZ ;  /* 0x0000b20057001a27 */ /* 0x004fca00078e00ff */
[----:B------:R-:W-:-:S05]  /*8360*/  @P0 SHF.R.U32.HI R0, RZ, c[0x0][0x2cc], R0 ;  /* 0x0000b300ff000a19 */ /* 0x000fca0000011600 */
[----:B------:R1:W-:Y:S02]  /*8370*/  @P0 STL [R1+0x1c], R0 ;  /* 0x00001c0001000387 */ /* 0x0003e40000100800 */
.L_x_662:
[----:B------:R-:W-:Y:S04]  /*8380*/  DEPBAR.LE SB0, 0x0 ;  /* 0x000080000000791a */ /* 0x000fe80000000000 */
[----:B------:R-:W-:Y:S01]  /*8390*/  BAR.SYNC.DEFER_BLOCKING 0x0 ;  /* 0x0000000000007b1d */ /* 0x000fe20000010000 */
[----:B------:R-:W-:Y:S05]  /*83a0*/  ISETP.LE.AND P0, PT, RZ, UR6, PT ;  /* 0x00000006ff007c0c */ /* 0x000fea000bf03270 */
[----:B--2--5:R2:W3:Y:S04]  /*83b0*/  LDSM.16.M88.4 R112, [R230+0x7100] ;  /* 0x00710000e670783b */ /* 0x0244e80000000200 */
        /* <DEDUP_REMOVED lines=18> */
[----:B---34-:R-:W3:Y:S04]  /*84e0*/  LDL R2, [R1+0x8] ;  /* 0x0000080001027983 */ /* 0x018ee80000100800 */
[----:B------:R-:W4:Y:S01]  /*84f0*/  LDL R21, [R1+0x14] ;  /* 0x0000140001157983 */ /* 0x000f220000100800 */
[----:B-1-3--:R-:W-:Y:S01]  /*8500*/  SHF.R.S32.HI R0, RZ, 0x1f, R2 ;  /* 0x0000001fff007819 */ /* 0x00afe20000011402 */
[----:B------:R-:W-:Y:S04]  /*8510*/  IMAD.WIDE.U32 R4, R2, c[0x0][0x208], RZ ;  /* 0x0000820002047a25 */ /* 0x000fe800078e00ff */
[----:B------:R-:W-:Y:S04]  /*8520*/  IMAD R0, R0, c[0x0][0x208], RZ ;  /* 0x0000820000007a24 */ /* 0x000fe800078e02ff */
[----:B------:R-:W-:Y:S01]  /*8530*/  IMAD R0, R2, c[0x0][0x20c], R0 ;  /* 0x0000830002007a24 */ /* 0x000fe200078e0200 */
[----:B------:R-:W-:Y:S03]  /*8540*/  SHF.R.S32.HI R2, RZ, 0x1f, R245 ;  /* 0x0000001fff027819 */ /* 0x000fe600000114f5 */
[----:B------:R-:W-:Y:S02]  /*8550*/  IMAD.IADD R5, R5, 0x1, R0 ;  /* 0x0000000105057824 */ /* 0x000fe400078e0200 */
[----:B------:R-:W-:Y:S02]  /*8560*/  IMAD R2, R2, c[0x0][0x218], RZ ;  /* 0x0000860002027a24 */ /* 0x000fe400078e02ff */
[C---:B------:R-:W-:Y:S05]  /*8570*/  IMAD.WIDE.U32 R4, R245.reuse, c[0x0][0x218], R4 ;  /* 0x00008600f5047a25 */ /* 0x040fea00078e0004 */
[----:B------:R-:W-:Y:S01]  /*8580*/  IADD3 R0, P1, R4, UR24, RZ ;  /* 0x0000001804007c10 */ /* 0x000fe2000ff3e0ff */
[----:B------:R-:W-:Y:S03]  /*8590*/  IMAD R4, R245, c[0x0][0x21c], R2 ;  /* 0x00008700f5047a24 */ /* 0x000fe600078e0202 */
[C---:B------:R-:W-:Y:S02]  /*85a0*/  LEA R2, P0, R0.reuse, c[0x0][0x1f8], 0x1 ;  /* 0x00007e0000027a11 */ /* 0x040fe400078008ff */
[----:B------:R-:W-:Y:S03]  /*85b0*/  IADD3.X R4, R5, UR8, R4, P1, !PT ;  /* 0x0000000805047c10 */ /* 0x000fe60008ffe404 */
[----:B------:R-:W1:Y:S01]  /*85c0*/  SHFL.IDX PT, R6, R2, RZ, 0x181f ;  /* 0x00181fff02067589 */ /* 0x000e6200000e0000 */
[----:B------:R-:W-:Y:S03]  /*85d0*/  LEA.HI.X R0, R0, c[0x0][0x1fc], R4, 0x1, P0 ;  /* 0x00007f0000007a11 */ /* 0x000fe600000f0c04 */
[----:B------:R-:W3:Y:S04]  /*85e0*/  SHFL.IDX PT, R4, R2, 0x1, 0x181f ;  /* 0x00381f0002047f89 */ /* 0x000ee800000e0000 */
[----:B------:R-:W5:Y:S04]  /*85f0*/  SHFL.IDX PT, R7, R0, RZ, 0x181f ;  /* 0x00181fff00077589 */ /* 0x000f6800000e0000 */
[----:B------:R-:W2:Y:S04]  /*8600*/  SHFL.IDX PT, R5, R0, 0x1, 0x181f ;  /* 0x00381f0000057f89 */ /* 0x000ea800000e0000 */
[----:B------:R-:W4:Y:S04]  /*8610*/  SHFL.IDX PT, R12, R2, 0x2, 0x181f ;  /* 0x00581f00020c7f89 */ /* 0x000f2800000e0000 */
[----:B------:R-:W4:Y:S04]  /*8620*/  SHFL.IDX PT, R10, R2, 0x3, 0x181f ;  /* 0x00781f00020a7f89 */ /* 0x000f2800000e0000 */
[----:B------:R-:W4:Y:S01]  /*8630*/  SHFL.IDX PT, R9, R0, 0x2, 0x181f ;  /* 0x00581f0000097f89 */ /* 0x000f2200000e0000 */
[-C--:B-1----:R-:W-:Y:S03]  /*8640*/  IADD3 R6, P1, R6, R242.reuse, RZ ;  /* 0x000000f206067210 */ /* 0x082fe60007f3e0ff */
[----:B------:R-:W1:Y:S01]  /*8650*/  SHFL.IDX PT, R8, R2, 0x4, 0x181f ;  /* 0x00981f0002087f89 */ /* 0x000e6200000e0000 */
[-C--:B---3--:R-:W-:Y:S03]  /*8660*/  IADD3 R4, P0, R4, R242.reuse, RZ ;  /* 0x000000f204047210 */ /* 0x088fe60007f1e0ff */
[----:B------:R-:W3:Y:S01]  /*8670*/  SHFL.IDX PT, R11, R2, 0x5, 0x181f ;  /* 0x00b81f00020b7f89 */ /* 0x000ee200000e0000 */
[--C-:B-----5:R-:W-:Y:S03]  /*8680*/  IMAD.X R7, R7, 0x1, R241.reuse, P1 ;  /* 0x0000000107077824 */ /* 0x120fe600008e06f1 */
[----:B------:R-:W-:Y:S01]  /*8690*/  SHFL.IDX PT, R20, R0, 0x3, 0x181f ;  /* 0x00781f0000147f89 */ /* 0x000fe200000e0000 */
[--C-:B--2---:R-:W-:Y:S03]  /*86a0*/  IMAD.X R5, R5, 0x1, R241.reuse, P0 ;  /* 0x0000000105057824 */ /* 0x104fe600000e06f1 */
[----:B----4-:R3:W-:Y:S01]  /*86b0*/  LDGSTS.E.BYPASS.LTC128B.128 [R21], [R6.64], !P4 ;  /* 0x0000000006157fae */ /* 0x0107e2000e101d4e */
[-C--:B------:R-:W-:Y:S03]  /*86c0*/  IADD3 R12, P0, R12, R242.reuse, RZ ;  /* 0x000000f20c0c7210 */ /* 0x080fe60007f1e0ff */
[----:B------:R-:W2:Y:S01]  /*86d0*/  SHFL.IDX PT, R15, R0, 0x4, 0x181f ;  /* 0x00981f00000f7f89 */ /* 0x000ea200000e0000 */
[-C--:B------:R-:W-:Y:S03]  /*86e0*/  IADD3 R10, P3, R10, R242.reuse, RZ ;  /* 0x000000f20a0a7210 */ /* 0x080fe60007f7e0ff */
[----:B------:R4:W-:Y:S01]  /*86f0*/  LDGSTS.E.BYPASS.LTC128B.128 [R21+0x800], [R4.64], !P4 ;  /* 0x0080000004157fae */ /* 0x0009e2000e101d4e */
[--C-:B------:R-:W-:Y:S03]  /*8700*/  IMAD.X R13, R9, 0x1, R241.reuse, P0 ;  /* 0x00000001090d7824 */ /* 0x100fe600000e06f1 */
[----:B------:R-:W4:Y:S01]  /*8710*/  SHFL.IDX PT, R2, R2, 0x6, 0x181f ;  /* 0x00d81f0002027f89 */ /* 0x000f2200000e0000 */
[-C--:B-1----:R-:W-:Y:S03]  /*8720*/  IADD3 R8, P2, R8, R242.reuse, RZ ;  /* 0x000000f208087210 */ /* 0x082fe60007f5e0ff */
[----:B------:R-:W1:Y:S04]  /*8730*/  SHFL.IDX PT, R14, R0, 0x5, 0x181f ;  /* 0x00b81f00000e7f89 */ /* 0x000e6800000e0000 */
[----:B------:R-:W5:Y:S04]  /*8740*/  SHFL.IDX PT, R0, R0, 0x6, 0x181f ;  /* 0x00d81f0000007f89 */ /* 0x000f6800000e0000 */
[----:B------:R5:W-:Y:S01]  /*8750*/  LDGSTS.E.BYPASS.LTC128B.128 [R21+0x1000], [R12.64], !P4 ;  /* 0x010000000c157fae */ /* 0x000be2000e101d4e */
[-C--:B---3--:R-:W-:Y:S01]  /*8760*/  IADD3 R6, P1, R11, R242.reuse, RZ ;  /* 0x000000f20b067210 */ /* 0x088fe20007f3e0ff */
[--C-:B--2---:R-:W-:Y:S01]  /*8770*/  IMAD.X R9, R15, 0x1, R241.reuse, P2 ;  /* 0x000000010f097824 */ /* 0x104fe200010e06f1 */
[-C--:B------:R-:W-:Y:S05]  /*8780*/  IADD3.X R11, R20, R241.reuse, RZ, P3, !PT ;  /* 0x000000f1140b7210 */ /* 0x080fea0001ffe4ff */
[----:B------:R2:W-:Y:S01]  /*8790*/  LDGSTS.E.BYPASS.LTC128B.128 [R21+0x1800], [R10.64], !P4 ;  /* 0x018000000a157fae */ /* 0x0005e2000e101d4e */
[----:B----4-:R-:W-:Y:S03]  /*87a0*/  IADD3 R4, P0, R2, R242, RZ ;  /* 0x000000f202047210 */ /* 0x010fe60007f1e0ff */
[----:B------:R2:W-:Y:S01]  /*87b0*/  LDGSTS.E.BYPASS.LTC128B.128 [R21+0x2000], [R8.64], !P4 ;  /* 0x0200000008157fae */ /* 0x0005e2000e101d4e */
[----:B-1----:R-:W-:Y:S01]  /*87c0*/  IMAD.X R7, R14, 0x1, R241, P1 ;  /* 0x000000010e077824 */ /* 0x002fe200008e06f1 */
[----:B-----5:R-:W-:Y:S04]  /*87d0*/  IADD3.X R5, R0, R241, RZ, P0, !PT ;  /* 0x000000f100057210 */ /* 0x020fe800007fe4ff */
[----:B------:R2:W-:Y:S04]  /*87e0*/  LDGSTS.E.BYPASS.LTC128B.128 [R21+0x2800], [R6.64], !P4 ;  /* 0x0280000006157fae */ /* 0x0005e8000e101d4e */
[----:B------:R2:W-:Y:S02]  /*87f0*/  LDGSTS.E.BYPASS.LTC128B.128 [R21+0x3000], [R4.64], !P4 ;  /* 0x0300000004157fae */ /* 0x0005e4000e101d4e */
.L_x_660:
[----:B---34-:R-:W0:Y:S01]  /*8800*/  LDGDEPBAR ;  /* 0x00000000000079af */ /* 0x018e220000000000 */
[-C--:B-12---:R-:W-:Y:S01]  /*8810*/  HMMA.16816.F32 R4, R112, R16.reuse, RZ ;  /* 0x000000107004723c */ /* 0x086fe200000018ff */
[----:B------:R-:W-:Y:S06]  /*8820*/  UISETP.GE.AND UP0, UPT, UR6, 0x1, UPT ;  /* 0x000000010600788c */ /* 0x000fec000bf06270 */
[----:B------:R-:W-:Y:S01]  /*8830*/  PLOP3.LUT P0, PT, PT, PT, UP0, 0x80, 0x0 ;  /* 0x000000000000781c */ /* 0x000fe20003f0f008 */
        /* <DEDUP_REMOVED lines=130> */
[----:B----4-:R-:W-:Y:S01]  /*9060*/  STL [R1+0x4], R0 ;  /* 0x0000040001007387 */ /* 0x010fe20000100800 */
[C---:B------:R-:W-:Y:S08]  /*9070*/  HMMA.16816.F32 R24, R188.reuse, R4, R24 ;  /* 0x00000004bc18723c */ /* 0x040ff00000001818 */
        /* <DEDUP_REMOVED lines=42> */
[----:B------:R-:W5:Y:S03]  /*9320*/  LDSM.16.M88.4 R4, [R228+0x2800] ;  /* 0x00280000e404783b */ /* 0x000f660000000200 */
[----:B------:R-:W-:Y:S02]  /*9330*/  FMUL.FTZ R50, R50, c[0x0][0x320] ;  /* 0x0000c80032327a20 */ /* 0x000fe40000410000 */
[----:B------:R-:W-:Y:S02]  /*9340*/  FMUL.FTZ R52, R52, c[0x0][0x320] ;  /* 0x0000c80034347a20 */ /* 0x000fe40000410000 */
[----:B------:R-:W-:Y:S01]  /*9350*/  FMUL.FTZ R53, R53, c[0x0][0x320] ;  /* 0x0000c80035357a20 */ /* 0x000fe20000410000 */
[----:B------:R4:W2:Y:S01]  /*9360*/  MUFU.TANH R220, R24 ;  /* 0x0000001800dc7308 */ /* 0x0008a20000002400 */
[-C--:B-1----:R-:W-:Y:S03]  /*9370*/  HMMA.16816.F32 R68, R204, R8.reuse, R68 ;  /* 0x00000008cc44723c */ /* 0x082fe60000001844 */
[----:B------:R-:W-:Y:S02]  /*9380*/  FMUL.FTZ R54, R54, c[0x0][0x320] ;  /* 0x0000c80036367a20 */ /* 0x000fe40000410000 */
[----:B------:R-:W-:Y:S02]  /*9390*/  FMUL.FTZ R55, R55, c[0x0][0x320] ;  /* 0x0000c80037377a20 */ /* 0x000fe40000410000 */
[----:B------:R-:W-:Y:S01]  /*93a0*/  FMUL.FTZ R56, R56, c[0x0][0x320] ;  /* 0x0000c80038387a20 */ /* 0x000fe20000410000 */
[C---:B------:R-:W-:Y:S01]  /*93b0*/  HMMA.16816.F32 R72, R188.reuse, R8, R72 ;  /* 0x00000008bc48723c */ /* 0x040fe20000001848 */
[----:B------:R4:W1:Y:S03]  /*93c0*/  MUFU.TANH R219, R25 ;  /* 0x0000001900db7308 */ /* 0x0008660000002400 */
[----:B------:R-:W-:Y:S02]  /*93d0*/  FMUL.FTZ R58, R58, c[0x0][0x320] ;  /* 0x0000c8003a3a7a20 */ /* 0x000fe40000410000 */
[----:B------:R-:W-:Y:S02]  /*93e0*/  FMUL.FTZ R60, R60, c[0x0][0x320] ;  /* 0x0000c8003c3c7a20 */ /* 0x000fe40000410000 */
[-C--:B------:R-:W-:Y:S03]  /*93f0*/  HMMA.16816.F32 R76, R188, R10.reuse, R76 ;  /* 0x0000000abc4c723c */ /* 0x080fe6000000184c */
[----:B------:R4:W1:Y:S01]  /*9400*/  MUFU.TANH R246, R26 ;  /* 0x0000001a00f67308 */ /* 0x0008620000002400 */
[----:B------:R-:W-:Y:S02]  /*9410*/  FMUL.FTZ R64, R64, c[0x0][0x320] ;  /* 0x0000c80040407a20 */ /* 0x000fe40000410000 */
[----:B------:R-:W-:Y:S02]  /*9420*/  FMUL.FTZ R65, R65, c[0x0][0x320] ;  /* 0x0000c80041417a20 */ /* 0x000fe40000410000 */
[C---:B------:R-:W-:Y:S01]  /*9430*/  HMMA.16816.F32 R80, R204.reuse, R10, R80 ;  /* 0x0000000acc50723c */ /* 0x040fe20000001850 */
[----:B------:R-:W1:Y:S01]  /*9440*/  LDSM.16.M88.4 R8, [R228+0x3000] ;  /* 0x00300000e408783b */ /* 0x000e620000000200 */
[----:B------:R-:W-:Y:S04]  /*9450*/  DEPBAR.LE SB0, 0x0 ;  /* 0x000080000000791a */ /* 0x000fe80000000000 */
[----:B------:R4:W1:Y:S01]  /*9460*/  MUFU.TANH R247, R27 ;  /* 0x0000001b00f77308 */ /* 0x0008620000002400 */
[----:B------:R-:W-:Y:S01]  /*9470*/  FMUL.FTZ R66, R66, c[0x0][0x320] ;  /* 0x0000c80042427a20 */ /* 0x000fe20000410000 */
[-C--:B-----5:R-:W-:Y:S01]  /*9480*/  HMMA.16816.F32 R84, R204, R4.reuse, R84 ;  /* 0x00000004cc54723c */ /* 0x0a0fe20000001854 */
[----:B------:R-:W-:Y:S04]  /*9490*/  BAR.SYNC.DEFER_BLOCKING 0x0 ;  /* 0x0000000000007b1d */ /* 0x000fe80000010000 */
[----:B------:R-:W-:Y:S02]  /*94a0*/  FMUL.FTZ R67, R67, c[0x0][0x320] ;  /* 0x0000c80043437a20 */ /* 0x000fe40000410000 */
[----:B------:R-:W-:Y:S01]  /*94b0*/  FMUL.FTZ R68, R68, c[0x0][0x320] ;  /* 0x0000c80044447a20 */ /* 0x000fe20000410000 */
[----:B------:R4:W1:Y:S01]  /*94c0*/  MUFU.TANH R218, R28 ;  /* 0x0000001c00da7308 */ /* 0x0008620000002400 */
        /* <DEDUP_REMOVED lines=83> */
[----:B------:R-:W-:Y:S07]  /*9a00*/  FMUL.FTZ R111, R111, c[0x0][0x320] ;  /* 0x0000c8006f6f7a20 */ /* 0x000fee0000410000 */
        /* <DEDUP_REMOVED lines=71> */
[----:B------:R-:W1:Y:S01]  /*9e80*/  MUFU.TANH R115, R115 ;  /* 0x0000007300737308 */ /* 0x000e620000002400 */
[----:B------:R-:W-:-:S05]  /*9e90*/  @!P0 BRA `(.L_x_661) ;  /* 0x0000043000008947 */ /* 0x000fca0003800000 */
[----:B--234-:R-:W2:Y:S01]  /*9ea0*/  LDL R0, [R1+0x18] ;  /* 0x0000180001007983 */ /* 0x01cea20000100800 */
[----:B------:R-:W-:Y:S01]  /*9eb0*/  UIMAD UR5, UR6, 0x70, UR11 ;  /* 0x00000070060578a4 */ /* 0x000fe2000f8e020b */
[----:B------:R-:W-:Y:S01]  /*9ec0*/  PLOP3.LUT P1, PT, PT, PT, UP2, 0x80, 0x0 ;  /* 0x000000000000781c */ /* 0x000fe20003f2f028 */
[----:B------:R-:W-:Y:S01]  /*9ed0*/  IMAD.MOV.U32 R245, RZ, RZ, RZ ;  /* 0x000000fffff57224 */ /* 0x000fe200078e00ff */
[----:B------:R-:W3:Y:S01]  /*9ee0*/  LDL R19, [R1+0xc] ;  /* 0x00000c0001137983 */ /* 0x000ee20000100800 */
[----:B------:R-:W-:Y:S02]  /*9ef0*/  PLOP3.LUT P0, PT, PT, PT, UP2, 0x80, 0x0 ;  /* 0x000000000000781c */ /* 0x000fe40003f0f028 */
        /* <DEDUP_REMOVED lines=13> */
[----:B------:R2:W4:Y:S02]  /*9fd0*/  @!P5 LDG.E R245, [R4.64] ;  /* 0x0000000e04f5d981 */ /* 0x000524000c1e1900 */
[----:B------:R-:W-:Y:S04]  /*9fe0*/  IMAD R0, R0, c[0x0][0x1e0], RZ ;  /* 0x0000780000007a24 */ /* 0x000fe800078e02ff */
[C---:B------:R-:W-:Y:S02]  /*9ff0*/  IMAD R0, R7.reuse, c[0x0][0x1e4], R0 ;  /* 0x0000790007007a24 */ /* 0x040fe400078e0200 */
[----:B--2---:R-:W-:Y:S04]  /*a000*/  IMAD.WIDE.U32 R4, R7, c[0x0][0x1e0], RZ ;  /* 0x0000780007047a25 */ /* 0x004fe800078e00ff */
[----:B------:R-:W-:Y:S01]  /*a010*/  IMAD.IADD R5, R5, 0x1, R0 ;  /* 0x0000000105057824 */ /* 0x000fe200078e0200 */
[----:B----4-:R-:W-:Y:S03]  /*a020*/  SHF.R.S32.HI R2, RZ, 0x1f, R245 ;  /* 0x0000001fff027819 */ /* 0x010fe600000114f5 */
[C---:B------:R-:W-:Y:S04]  /*a030*/  IMAD.WIDE.U32 R4, R245.reuse, c[0x0][0x1f0], R4 ;  /* 0x00007c00f5047a25 */ /* 0x040fe800078e0004 */
[----:B------:R-:W-:Y:S01]  /*a040*/  IMAD R2, R2, c[0x0][0x1f0], RZ ;  /* 0x00007c0002027a24 */ /* 0x000fe200078e02ff */
[----:B------:R-:W-:Y:S03]  /*a050*/  IADD3 R0, P1, R4, UR22, RZ ;  /* 0x0000001604007c10 */ /* 0x000fe6000ff3e0ff */
[----:B------:R-:W-:Y:S01]  /*a060*/  IMAD R4, R245, c[0x0][0x1f4], R2 ;  /* 0x00007d00f5047a24 */ /* 0x000fe200078e0202 */
[C---:B------:R-:W-:Y:S04]  /*a070*/  LEA R2, P0, R0.reuse, c[0x0][0x1c8], 0x1 ;  /* 0x0000720000027a11 */ /* 0x040fe800078008ff */
[----:B------:R-:W-:Y:S01]  /*a080*/  IADD3.X R4, R5, UR20, R4, P1, !PT ;  /* 0x0000001405047c10 */ /* 0x000fe20008ffe404 */
[----:B------:R-:W2:Y:S03]  /*a090*/  SHFL.IDX PT, R6, R2, RZ, 0x181f ;  /* 0x00181fff02067589 */ /* 0x000ea600000e0000 */
[----:B------:R-:W-:Y:S01]  /*a0a0*/  LEA.HI.X R0, R0, c[0x0][0x1cc], R4, 0x1, P0 ;  /* 0x0000730000007a11 */ /* 0x000fe200000f0c04 */
[----:B------:R-:W-:Y:S04]  /*a0b0*/  SHFL.IDX PT, R12, R2, 0x2, 0x181f ;  /* 0x00581f00020c7f89 */ /* 0x000fe800000e0000 */
[----:B------:R-:W4:Y:S04]  /*a0c0*/  SHFL.IDX PT, R7, R0, RZ, 0x181f ;  /* 0x00181fff00077589 */ /* 0x000f2800000e0000 */
[----:B------:R-:W5:Y:S04]  /*a0d0*/  SHFL.IDX PT, R4, R2, 0x1, 0x181f ;  /* 0x00381f0002047f89 */ /* 0x000f6800000e0000 */
[----:B------:R-:W1:Y:S04]  /*a0e0*/  SHFL.IDX PT, R5, R0, 0x1, 0x181f ;  /* 0x00381f0000057f89 */ /* 0x000e6800000e0000 */
[----:B------:R-:W1:Y:S04]  /*a0f0*/  SHFL.IDX PT, R10, R2, 0x3, 0x181f ;  /* 0x00781f00020a7f89 */ /* 0x000e6800000e0000 */
[----:B------:R-:W1:Y:S01]  /*a100*/  SHFL.IDX PT, R9, R0, 0x2, 0x181f ;  /* 0x00581f0000097f89 */ /* 0x000e6200000e0000 */
[-C--:B--2---:R-:W-:Y:S03]  /*a110*/  IADD3 R6, P1, R6, R242.reuse, RZ ;  /* 0x000000f206067210 */ /* 0x084fe60007f3e0ff */
[----:B------:R-:W2:Y:S04]  /*a120*/  SHFL.IDX PT, R8, R2, 0x4, 0x181f ;  /* 0x00981f0002087f89 */ /* 0x000ea800000e0000 */
[----:B------:R-:W2:Y:S01]  /*a130*/  SHFL.IDX PT, R11, R2, 0x5, 0x181f ;  /* 0x00b81f00020b7f89 */ /* 0x000ea200000e0000 */
[--C-:B----4-:R-:W-:Y:S03]  /*a140*/  IMAD.X R7, R7, 0x1, R241.reuse, P1 ;  /* 0x0000000107077824 */ /* 0x110fe600008e06f1 */
[----:B------:R-:W4:Y:S01]  /*a150*/  SHFL.IDX PT, R16, R0, 0x3, 0x181f ;  /* 0x00781f0000107f89 */ /* 0x000f2200000e0000 */
[-C--:B-----5:R-:W-:Y:S03]  /*a160*/  IADD3 R4, P0, R4, R242.reuse, RZ ;  /* 0x000000f204047210 */ /* 0x0a0fe60007f1e0ff */
[----:B---3--:R3:W-:Y:S02]  /*a170*/  LDGSTS.E.BYPASS.LTC128B.128 [R19+0x3900], [R6.64], !P4 ;  /* 0x0390000006137fae */ /* 0x0087e4000e101d4e */
[--C-:B-1----:R-:W-:Y:S01]  /*a180*/  IMAD.X R5, R5, 0x1, R241.reuse, P0 ;  /* 0x0000000105057824 */ /* 0x102fe200000e06f1 */
[-C--:B------:R-:W-:Y:S01]  /*a190*/  IADD3 R12, P0, R12, R242.reuse, RZ ;  /* 0x000000f20c0c7210 */ /* 0x080fe20007f1e0ff */
[----:B------:R-:W1:Y:S01]  /*a1a0*/  SHFL.IDX PT, R15, R0, 0x4, 0x181f ;  /* 0x00981f00000f7f89 */ /* 0x000e6200000e0000 */
[-C--:B------:R-:W-:Y:S03]  /*a1b0*/  IADD3 R10, P3, R10, R242.reuse, RZ ;  /* 0x000000f20a0a7210 */ /* 0x080fe60007f7e0ff */
[----:B------:R5:W-:Y:S01]  /*a1c0*/  LDGSTS.E.BYPASS.LTC128B.128 [R19+0x4100], [R4.64], !P4 ;  /* 0x0410000004137fae */ /* 0x000be2000e101d4e */
[--C-:B------:R-:W-:Y:S03]  /*a1d0*/  IMAD.X R13, R9, 0x1, R241.reuse, P0 ;  /* 0x00000001090d7824 */ /* 0x100fe600000e06f1 */
[----:B------:R-:W5:Y:S01]  /*a1e0*/  SHFL.IDX PT, R2, R2, 0x6, 0x181f ;  /* 0x00d81f0002027f89 */ /* 0x000f6200000e0000 */
[-C--:B--2---:R-:W-:Y:S03]  /*a1f0*/  IADD3 R8, P2, R8, R242.reuse, RZ ;  /* 0x000000f208087210 */ /* 0x084fe60007f5e0ff */
[----:B------:R-:W2:Y:S04]  /*a200*/  SHFL.IDX PT, R14, R0, 0x5, 0x181f ;  /* 0x00b81f00000e7f89 */ /* 0x000ea800000e0000 */
[----:B------:R-:W2:Y:S04]  /*a210*/  SHFL.IDX PT, R0, R0, 0x6, 0x181f ;  /* 0x00d81f0000007f89 */ /* 0x000ea800000e0000 */
[----:B------:R2:W-:Y:S01]  /*a220*/  LDGSTS.E.BYPASS.LTC128B.128 [R19+0x4900], [R12.64], !P4 ;  /* 0x049000000c137fae */ /* 0x0005e2000e101d4e */
[-C--:B---3--:R-:W-:Y:S01]  /*a230*/  IADD3 R6, P1, R11, R242.reuse, RZ ;  /* 0x000000f20b067210 */ /* 0x088fe20007f3e0ff */
[--C-:B----4-:R-:W-:Y:S02]  /*a240*/  IMAD.X R11, R16, 0x1, R241.reuse, P3 ;  /* 0x00000001100b7824 */ /* 0x110fe400018e06f1 */
[--C-:B-1----:R-:W-:Y:S03]  /*a250*/  IMAD.X R9, R15, 0x1, R241.reuse, P2 ;  /* 0x000000010f097824 */ /* 0x102fe600010e06f1 */
[----:B------:R1:W-:Y:S01]  /*a260*/  LDGSTS.E.BYPASS.LTC128B.128 [R19+0x5100], [R10.64], !P4 ;  /* 0x051000000a137fae */ /* 0x0003e2000e101d4e */
[----:B-----5:R-:W-:Y:S03]  /*a270*/  IADD3 R4, P0, R2, R242, RZ ;  /* 0x000000f202047210 */ /* 0x020fe60007f1e0ff */
[----:B------:R1:W-:Y:S01]  /*a280*/  LDGSTS.E.BYPASS.LTC128B.128 [R19+0x5900], [R8.64], !P4 ;  /* 0x0590000008137fae */ /* 0x0003e2000e101d4e */
[--C-:B--2---:R-:W-:Y:S02]  /*a290*/  IMAD.X R7, R14, 0x1, R241.reuse, P1 ;  /* 0x000000010e077824 */ /* 0x104fe400008e06f1 */
[----:B------:R-:W-:Y:S03]  /*a2a0*/  IMAD.X R5, R0, 0x1, R241, P0 ;  /* 0x0000000100057824 */ /* 0x000fe600000e06f1 */
[----:B------:R1:W-:Y:S04]  /*a2b0*/  LDGSTS.E.BYPASS.LTC128B.128 [R19+0x6100], [R6.64], !P4 ;  /* 0x0610000006137fae */ /* 0x0003e8000e101d4e */
[----:B------:R1:W-:Y:S02]  /*a2c0*/  LDGSTS.E.BYPASS.LTC128B.128 [R19+0x6900], [R4.64], !P4 ;  /* 0x0690000004137fae */ /* 0x0003e4000e101d4e */
.L_x_661:
[----:B-1234-:R-:W2:Y:S01]  /*a2d0*/  LDL.LU R4, [R1] ;  /* 0x0000000001047983 */ /* 0x01eea20000300800 */
[----:B------:R-:W-:Y:S01]  /*a2e0*/  PLOP3.LUT P0, PT, PT, PT, UP1, 0x80, 0x0 ;  /* 0x000000000000781c */ /* 0x000fe20003f0f018 */
[----:B------:R-:W-:Y:S01]  /*a2f0*/  UIMAD UR5, UR6, -0x70, URZ ;  /* 0xffffff90060578a4 */ /* 0x000fe2000f8e023f */
[----:B------:R-:W-:Y:S01]  /*a300*/  IMAD.U32 R5, RZ, RZ, UR12 ;  /* 0x0000000cff057e24 */ /* 0x000fe2000f8e00ff */
[----:B------:R-:W3:Y:S01]  /*a310*/  LDL.LU R0, [R1+0x4] ;  /* 0x0000040001007983 */ /* 0x000ee20000300800 */
[----:B------:R-:W-:Y:S02]  /*a320*/  UISETP.GT.AND UP0, UPT, UR6, UR4, UPT ;  /* 0x000000040600728c */ /* 0x000fe4000bf04270 */
[----:B------:R-:W-:Y:S01]  /*a330*/  UIADD3 UR6, UR6, -0x1, URZ ;  /* 0xffffffff06067890 */ /* 0x000fe2000fffe03f */
[----:B------:R-:W4:Y:S04]  /*a340*/  LDL R2, [R1+0x1c] ;  /* 0x00001c0001027983 */ /* 0x000f280000100800 */
[----:B------:R-:W4:Y:S04]  /*a350*/  LDL R10, [R1+0x24] ;  /* 0x00002400010a7983 */ /* 0x000f280000100800 */
[----:B------:R-:W-:Y:S04]  /*a360*/  STL [R1+0x74], R242 ;  /* 0x000074f201007387 */ /* 0x000fe80000100800 */
        /* <DEDUP_REMOVED lines=15> */
[----:B------:R-:W0:Y:S01]  /*a460*/  LDGDEPBAR ;  /* 0x00000000000079af */ /* 0x000e220000000000 */
[----:B--2---:R-:W-:Y:S02]  /*a470*/  IMAD.MOV.U32 R9, RZ, RZ, R4 ;  /* 0x000000ffff097224 */ /* 0x004fe400078e0004 */
[----:B---3--:R-:W-:Y:S05]  /*a480*/  IMAD.MOV.U32 R8, RZ, RZ, R0 ;  /* 0x000000ffff087224 */ /* 0x008fea00078e0000 */
[----:B------:R1:W4:Y:S01]  /*a490*/  LDL R0, [R1+0x20] ;  /* 0x0000200001007983 */ /* 0x0003220000100800 */
[----:B------:R-:W-:Y:S04]  /*a4a0*/  IMAD.MOV.U32 R13, RZ, RZ, R8 ;  /* 0x000000ffff0d7224 */ /* 0x000fe800078e0008 */
[----:B------:R-:W-:Y:S02]  /*a4b0*/  IMAD.MOV.U32 R48, RZ, RZ, R13 ;  /* 0x000000ffff307224 */ /* 0x000fe400078e000d */
[----:B----4-:R-:W-:Y:S05]  /*a4c0*/  @P0 IMAD.MOV.U32 R0, RZ, RZ, R2 ;  /* 0x000000ffff000224 */ /* 0x010fea00078e0002 */
[----:B------:R-:W-:Y:S08]  /*a4d0*/  SHFL.IDX PT, R2, R0, 0x1, 0x1c1f ;  /* 0x003c1f0000027f89 */ /* 0x000ff000000e0000 */
[----:B------:R-:W2:Y:S08]  /*a4e0*/  SHFL.IDX PT, R4, R0, RZ, 0x1c1f ;  /* 0x001c1fff00047589 */ /* 0x000eb000000e0000 */
[----:B------:R-:W3:Y:S08]  /*a4f0*/  SHFL.IDX PT, R7, R0, 0x2, 0x1c1f ;  /* 0x005c1f0000077f89 */ /* 0x000ef000000e0000 */
[----:B------:R4:W1:Y:S02]  /*a500*/  SHFL.IDX PT, R6, R0, 0x3, 0x1c1f ;  /* 0x007c1f0000067f89 */ /* 0x00086400000e0000 */
[----:B----4-:R-:W-:Y:S05]  /*a510*/  IMAD.U32 R0, RZ, RZ, UR5 ;  /* 0x00000005ff007e24 */ /* 0x010fea000f8e00ff */
[----:B------:R-:W-:Y:S01]  /*a520*/  IADD3 R0, -R10, 0x1, R0 ;  /* 0x000000010a007810 */ /* 0x000fe20007ffe100 */
[----:B------:R-:W-:Y:S03]  /*a530*/  IMAD.MOV.U32 R10, RZ, RZ, R9 ;  /* 0x000000ffff0a7224 */ /* 0x000fe600078e0009 */
[----:B------:R-:W-:Y:S05]  /*a540*/  IADD3 R5, -R5, UR7, R0 ;  /* 0x0000000705057c10 */ /* 0x000fea000fffe100 */
[C---:B--2---:R-:W-:Y:S02]  /*a550*/  IMAD.IADD R4, R5.reuse, 0x1, R4 ;  /* 0x0000000105047824 */ /* 0x044fe400078e0204 */
[C---:B------:R-:W-:Y:S02]  /*a560*/  IMAD.IADD R2, R5.reuse, 0x1, R2 ;  /* 0x0000000105027824 */ /* 0x040fe400078e0202 */
[C---:B---3--:R-:W-:Y:S01]  /*a570*/  IMAD.IADD R0, R5.reuse, 0x1, R7 ;  /* 0x0000000105007824 */ /* 0x048fe200078e0207 */
[C---:B------:R-:W-:Y:S01]  /*a580*/  ISETP.GT.AND P3, PT, R4.reuse, RZ, PT ;  /* 0x000000ff0400720c */ /* 0x040fe20003f64270 */
[----:B-1----:R-:W-:Y:S01]  /*a590*/  IMAD.IADD R5, R5, 0x1, R6 ;  /* 0x0000000105057824 */ /* 0x002fe200078e0206 */
[C---:B------:R-:W-:Y:S02]  /*a5a0*/  ISETP.GT.AND P6, PT, R4.reuse, 0x1, PT ;  /* 0x000000010400780c */ /* 0x040fe40003fc4270 */
[----:B------:R-:W-:Y:S02]  /*a5b0*/  FSEL R9, R193, -INF , P3 ;  /* 0xff800000c1097808 */ /* 0x000fe40001800000 */
[----:B------:R-:W-:Y:S02]  /*a5c0*/  ISETP.GT.AND P2, PT, R4, 0x8, PT ;  /* 0x000000080400780c */ /* 0x000fe40003f44270 */
[----:B------:R-:W-:Y:S02]  /*a5d0*/  FSEL R19, R192, -INF , P6 ;  /* 0xff800000c0137808 */ /* 0x000fe40003000000 */
[----:B------:R-:W-:Y:S02]  /*a5e0*/  FMNMX.FTZ R6, R9, R3, !PT ;  /* 0x0000000309067209 */ /* 0x000fe40007810000 */
[----:B------:R-:W-:Y:S02]  /*a5f0*/  FSEL R23, R187, -INF , P2 ;  /* 0xff800000bb177808 */ /* 0x000fe40001000000 */
[----:B------:R-:W-:Y:S02]  /*a600*/  FMNMX.FTZ R6, R19, R6, !PT ;  /* 0x0000000613067209 */ /* 0x000fe40007810000 */
[C---:B------:R-:W-:Y:S02]  /*a610*/  ISETP.GT.AND P1, PT, R4.reuse, 0x9, PT ;  /* 0x000000090400780c */ /* 0x040fe40003f24270 */
[----:B------:R-:W-:Y:S02]  /*a620*/  FMNMX.FTZ R6, R23, R6, !PT ;  /* 0x0000000617067209 */ /* 0x000fe40007810000 */
[----:B------:R-:W-:Y:S02]  /*a630*/  ISETP.GT.AND P0, PT, R4, 0x10, PT ;  /* 0x000000100400780c */ /* 0x000fe40003f04270 */
[----:B------:R-:W-:Y:S02]  /*a640*/  FSEL R28, R186, -INF , P1 ;  /* 0xff800000ba1c7808 */ /* 0x000fe40000800000 */
[----:B------:R-:W-:Y:S02]  /*a650*/  FSEL R39, R184, -INF , P0 ;  /* 0xff800000b8277808 */ /* 0x000fe40000000000 */
[----:B------:R-:W-:Y:S02]  /*a660*/  FMNMX.FTZ R6, R28, R6, !PT ;  /* 0x000000061c067209 */ /* 0x000fe40007810000 */
[----:B------:R-:W-:Y:S02]  /*a670*/  ISETP.GT.AND P3, PT, R4, 0x11, PT ;  /* 0x000000110400780c */ /* 0x000fe40003f64270 */
[----:B------:R-:W-:Y:S02]  /*a680*/  FMNMX.FTZ R6, R39, R6, !PT ;  /* 0x0000000627067209 */ /* 0x000fe40007810000 */
[----:B------:R-:W-:Y:S02]  /*a690*/  FSEL R40, R20, -INF , P3 ;  /* 0xff80000014287808 */ /* 0x000fe40001800000 */
[C---:B------:R-:W-:Y:S02]  /*a6a0*/  ISETP.GT.AND P6, PT, R4.reuse, 0x18, PT ;  /* 0x000000180400780c */ /* 0x040fe40003fc4270 */
[----:B------:R-:W-:Y:S02]  /*a6b0*/  ISETP.GT.AND P2, PT, R4, 0x19, PT ;  /* 0x000000190400780c */ /* 0x000fe40003f44270 */
[----:B------:R-:W-:Y:S02]  /*a6c0*/  FSEL R41, R32, -INF , P6 ;  /* 0xff80000020297808 */ /* 0x000fe40003000000 */
[----:B------:R-:W-:Y:S02]  /*a6d0*/  FMNMX.FTZ R6, R40, R6, !PT ;  /* 0x0000000628067209 */ /* 0x000fe40007810000 */
[----:B------:R-:W-:Y:S02]  /*a6e0*/  ISETP.GT.AND P1, PT, R4, 0x20, PT ;  /* 0x000000200400780c */ /* 0x000fe40003f24270 */
[----:B------:R-:W-:Y:S02]  /*a6f0*/  FSEL R42, R33, -INF , P2 ;  /* 0xff800000212a7808 */ /* 0x000fe40001000000 */
[----:B------:R-:W-:Y:S02]  /*a700*/  FMNMX.FTZ R6, R41, R6, !PT ;  /* 0x0000000629067209 */ /* 0x000fe40007810000 */
[----:B------:R-:W-:Y:S02]  /*a710*/  FSEL R43, R36, -INF , P1 ;  /* 0xff800000242b7808 */ /* 0x000fe40000800000 */
[C---:B------:R-:W-:Y:S02]  /*a720*/  ISETP.GT.AND P0, PT, R4.reuse, 0x21, PT ;  /* 0x000000210400780c */ /* 0x040fe40003f04270 */
[C---:B------:R-:W-:Y:S02]  /*a730*/  ISETP.GT.AND P3, PT, R4.reuse, 0x28, PT ;  /* 0x000000280400780c */ /* 0x040fe40003f64270 */
[C---:B------:R-:W-:Y:S02]  /*a740*/  ISETP.GT.AND P6, PT, R4.reuse, 0x29, PT ;  /* 0x000000290400780c */ /* 0x040fe40003fc4270 */
[----:B------:R-:W-:Y:S02]  /*a750*/  ISETP.GT.AND P2, PT, R4, 0x30, PT ;  /* 0x000000300400780c */ /* 0x000fe40003f44270 */
[----:B------:R-:W-:Y:S02]  /*a760*/  FMNMX.FTZ R6, R42, R6, !PT ;  /* 0x000000062a067209 */ /* 0x000fe40007810000 */
        /* <DEDUP_REMOVED lines=9> */
[----:B------:R-:W-:Y:S02]  /*a800*/  FMNMX.FTZ R6, R43, R6, !PT ;  /* 0x000000062b067209 */ /* 0x000fe40007810000 */
[----:B------:R-:W-:Y:S02]  /*a810*/  FSEL R86, R17, -INF , P1 ;  /* 0xff80000011567808 */ /* 0x000fe40000800000 */
[----:B------:R-:W-:Y:S02]  /*a820*/  FSEL R88, R64, -INF , P0 ;  /* 0xff80000040587808 */ /* 0x000fe40000000000 */
[----:B------:R-:W-:Y:S02]  /*a830*/  FSEL R89, R65, -INF , P3 ;  /* 0xff80000041597808 */ /* 0x000fe40001800000 */
[----:B------:R-:W-:Y:S02]  /*a840*/  FSEL R186, R68, -INF , P6 ;  /* 0xff80000044ba7808 */ /* 0x000fe40003000000 */
[C---:B------:R-:W-:Y:S02]  /*a850*/  ISETP.GT.AND P1, PT, R4.reuse, 0x48, PT ;  /* 0x000000480400780c */ /* 0x040fe40003f24270 */
[C---:B------:R-:W-:Y:S02]  /*a860*/  ISETP.GT.AND P0, PT, R4.reuse, 0x49, PT ;  /* 0x000000490400780c */ /* 0x040fe40003f04270 */
[C---:B------:R-:W-:Y:S02]  /*a870*/  ISETP.GT.AND P3, PT, R4.reuse, 0x50, PT ;  /* 0x000000500400780c */ /* 0x040fe40003f64270 */
[C---:B------:R-:W-:Y:S02]  /*a880*/  ISETP.GT.AND P6, PT, R4.reuse, 0x51, PT ;  /* 0x000000510400780c */ /* 0x040fe40003fc4270 */
[----:B------:R-:W-:Y:S02]  /*a890*/  FSEL R187, R69, -INF , P2 ;  /* 0xff80000045bb7808 */ /* 0x000fe40001000000 */
[----:B------:R-:W-:Y:S02]  /*a8a0*/  ISETP.GT.AND P2, PT, R4, 0x58, PT ;  /* 0x000000580400780c */ /* 0x000fe40003f44270 */
[----:B------:R-:W-:Y:S02]  /*a8b0*/  FMNMX.FTZ R6, R44, R6, !PT ;  /* 0x000000062c067209 */ /* 0x000fe40007810000 */
[----:B------:R-:W-:Y:S02]  /*a8c0*/  FSEL R192, R80, -INF , P1 ;  /* 0xff80000050c07808 */ /* 0x000fe40000800000 */
[----:B------:R-:W-:Y:S02]  /*a8d0*/  FSEL R193, R81, -INF , P0 ;  /* 0xff80000051c17808 */ /* 0x000fe40000000000 */
[----:B------:R-:W-:Y:S02]  /*a8e0*/  FSEL R205, R84, -INF , P3 ;  /* 0xff80000054cd7808 */ /* 0x000fe40001800000 */
[----:B------:R-:W-:Y:S02]  /*a8f0*/  FSEL R14, R85, -INF , P6 ;  /* 0xff800000550e7808 */ /* 0x000fe40003000000 */
[----:B------:R-:W-:Y:S02]  /*a900*/  ISETP.GT.AND P6, PT, R4, 0x68, PT ;  /* 0x000000680400780c */ /* 0x000fe40003fc4270 */
[----:B------:R-:W-:Y:S02]  /*a910*/  FSEL R8, R96, -INF , P2 ;  /* 0xff80000060087808 */ /* 0x000fe40001000000 */
[C---:B------:R-:W-:Y:S02]  /*a920*/  ISETP.GT.AND P2, PT, R4.reuse, 0x69, PT ;  /* 0x000000690400780c */ /* 0x040fe40003f44270 */
[C---:B------:R-:W-:Y:S02]  /*a930*/  ISETP.GT.AND P1, PT, R4.reuse, 0x59, PT ;  /* 0x000000590400780c */ /* 0x040fe40003f24270 */
[C---:B------:R-:W-:Y:S02]  /*a940*/  ISETP.GT.AND P0, PT, R4.reuse, 0x60, PT ;  /* 0x000000600400780c */ /* 0x040fe40003f04270 */
[----:B------:R-:W-:Y:S02]  /*a950*/  ISETP.GT.AND P3, PT, R4, 0x61, PT ;  /* 0x000000610400780c */ /* 0x000fe40003f64270 */
[----:B------:R-:W-:Y:S02]  /*a960*/  FMNMX.FTZ R4, R45, R6, !PT ;  /* 0x000000062d047209 */ /* 0x000fe40007810000 */
[----:B------:R-:W-:Y:S02]  /*a970*/  FSEL R57, R97, -INF , P1 ;  /* 0xff80000061397808 */ /* 0x000fe40000800000 */
[----:B------:R-:W-:Y:S02]  /*a980*/  FMNMX.FTZ R4, R47, R4, !PT ;  /* 0x000000042f047209 */ /* 0x000fe40007810000 */
[----:B------:R-:W-:Y:S02]  /*a990*/  ISETP.GT.AND P1, PT, R2, RZ, PT ;  /* 0x000000ff0200720c */ /* 0x000fe40003f24270 */
[----:B------:R-:W-:Y:S02]  /*a9a0*/  FMNMX.FTZ R4, R62, R4, !PT ;  /* 0x000000043e047209 */ /* 0x000fe40007810000 */
[----:B------:R-:W-:Y:S02]  /*a9b0*/  FSEL R12, R100, -INF , P0 ;  /* 0xff800000640c7808 */ /* 0x000fe40000000000 */
[----:B------:R-:W-:Y:S02]  /*a9c0*/  FMNMX.FTZ R4, R86, R4, !PT ;  /* 0x0000000456047209 */ /* 0x000fe40007810000 */
[C---:B------:R-:W-:Y:S02]  /*a9d0*/  ISETP.GT.AND P0, PT, R2.reuse, 0x1, PT ;  /* 0x000000010200780c */ /* 0x040fe40003f04270 */
[----:B------:R-:W-:Y:S02]  /*a9e0*/  FSEL R15, R101, -INF , P3 ;  /* 0xff800000650f7808 */ /* 0x000fe40001800000 */
[----:B------:R-:W-:Y:S02]  /*a9f0*/  ISETP.GT.AND P3, PT, R2, 0x8, PT ;  /* 0x000000080200780c */ /* 0x000fe40003f64270 */
[----:B------:R-:W-:Y:S02]  /*aa00*/  FMNMX.FTZ R4, R88, R4, !PT ;  /* 0x0000000458047209 */ /* 0x000fe40007810000 */
[----:B------:R-:W-:Y:S02]  /*aa10*/  FSEL R80, R113, -INF , P2 ;  /* 0xff80000071507808 */ /* 0x000fe40001000000 */
[----:B------:R-:W-:Y:S02]  /*aa20*/  FSEL R20, R217, -INF , P3 ;  /* 0xff800000d9147808 */ /* 0x000fe40001800000 */
[C---:B------:R-:W-:Y:S02]  /*aa30*/  ISETP.GT.AND P2, PT, R2.reuse, 0x10, PT ;  /* 0x000000100200780c */ /* 0x040fe40003f44270 */
[----:B------:R-:W-:Y:S02]  /*aa40*/  ISETP.GT.AND P3, PT, R2, 0x19, PT ;  /* 0x000000190200780c */ /* 0x000fe40003f64270 */
[----:B------:R-:W-:Y:S02]  /*aa50*/  FSEL R11, R222, -INF , P1 ;  /* 0xff800000de0b7808 */ /* 0x000fe40000800000 */
[C---:B------:R-:W-:Y:S02]  /*aa60*/  ISETP.GT.AND P1, PT, R2.reuse, 0x11, PT ;  /* 0x000000110200780c */ /* 0x040fe40003f24270 */
[----:B------:R-:W-:Y:S02]  /*aa70*/  FSEL R18, R221, -INF , P0 ;  /* 0xff800000dd127808 */ /* 0x000fe40000000000 */
[----:B------:R-:W-:Y:S02]  /*aa80*/  ISETP.GT.AND P0, PT, R2, 0x18, PT ;  /* 0x000000180200780c */ /* 0x000fe40003f04270 */
[----:B------:R-:W-:Y:S02]  /*aa90*/  FMNMX.FTZ R4, R89, R4, !PT ;  /* 0x0000000459047209 */ /* 0x000fe40007810000 */
[----:B------:R-:W-:Y:S02]  /*aaa0*/  FSEL R81, R112, -INF , P6 ;  /* 0xff80000070517808 */ /* 0x000fe40003000000 */
[----:B------:R-:W-:Y:S02]  /*aab0*/  FSEL R36, R27, -INF , P0 ;  /* 0xff8000001b247808 */ /* 0x000fe40000000000 */
[C---:B------:R-:W-:Y:S02]  /*aac0*/  ISETP.GT.AND P6, PT, R2.reuse, 0x9, PT ;  /* 0x000000090200780c */ /* 0x040fe40003fc4270 */
[C---:B------:R-:W-:Y:S02]  /*aad0*/  ISETP.GT.AND P0, PT, R2.reuse, 0x29, PT ;  /* 0x000000290200780c */ /* 0x040fe40003f04270 */
[----:B------:R-:W-:Y:S02]  /*aae0*/  FSEL R35, R35, -INF , P3 ;  /* 0xff80000023237808 */ /* 0x000fe40001800000 */
[C---:B------:R-:W-:Y:S02]  /*aaf0*/  ISETP.GT.AND P3, PT, R2.reuse, 0x30, PT ;  /* 0x000000300200780c */ /* 0x040fe40003f64270 */
[----:B------:R-:W-:Y:S02]  /*ab00*/  FSEL R33, R211, -INF , P2 ;  /* 0xff800000d3217808 */ /* 0x000fe40001000000 */
[----:B------:R-:W-:Y:S02]  /*ab10*/  ISETP.GT.AND P2, PT, R2, 0x21, PT ;  /* 0x000000210200780c */ /* 0x000fe40003f44270 */
[----:B------:R-:W-:Y:S01]  /*ab20*/  FSEL R34, R210, -INF , P1 ;  /* 0xff800000d2227808 */ /* 0x000fe20000800000 */
[----:B------:R-:W-:Y:S01]  /*ab30*/  IMAD.MOV.U32 R210, RZ, RZ, R14 ;  /* 0x000000ffffd27224 */ /* 0x000fe200078e000e */
[----:B------:R-:W-:Y:S01]  /*ab40*/  ISETP.GT.AND P1, PT, R2, 0x28, PT ;  /* 0x000000280200780c */ /* 0x000fe20003f24270 */
[----:B------:R-:W-:Y:S01]  /*ab50*/  IMAD.MOV.U32 R14, RZ, RZ, R10 ;  /* 0x000000ffff0e7224 */ /* 0x000fe200078e000a */
[----:B------:R-:W-:Y:S02]  /*ab60*/  FMNMX.FTZ R4, R186, R4, !PT ;  /* 0x00000004ba047209 */ /* 0x000fe40007810000 */
[----:B------:R-:W-:Y:S02]  /*ab70*/  FSEL R22, R214, -INF , P6 ;  /* 0xff800000d6167808 */ /* 0x000fe40003000000 */
[----:B------:R-:W-:Y:S02]  /*ab80*/  FSEL R37, R26, -INF , P2 ;  /* 0xff8000001a257808 */ /* 0x000fe40001000000 */
[C---:B------:R-:W-:Y:S02]  /*ab90*/  ISETP.GT.AND P6, PT, R2.reuse, 0x20, PT ;  /* 0x000000200200780c */ /* 0x040fe40003fc4270 */
[----:B------:R-:W-:Y:S02]  /*aba0*/  ISETP.GT.AND P2, PT, R2, 0x38, PT ;  /* 0x000000380200780c */ /* 0x000fe40003f44270 */
[----:B------:R-:W-:Y:S02]  /*abb0*/  FSEL R46, R46, -INF , P1 ;  /* 0xff8000002e2e7808 */ /* 0x000fe40000800000 */
[----:B------:R-:W-:Y:S02]  /*abc0*/  ISETP.GT.AND P1, PT, R2, 0x39, PT ;  /* 0x000000390200780c */ /* 0x000fe40003f24270 */
[----:B------:R-:W-:Y:S02]  /*abd0*/  FSEL R50, R50, -INF , P0 ;  /* 0xff80000032327808 */ /* 0x000fe40000000000 */
[----:B------:R-:W-:Y:S02]  /*abe0*/  ISETP.GT.AND P0, PT, R2, 0x40, PT ;  /* 0x000000400200780c */ /* 0x000fe40003f04270 */
[----:B------:R-:W-:Y:S02]  /*abf0*/  FSEL R61, R25, -INF , P3 ;  /* 0xff800000193d7808 */ /* 0x000fe40001800000 */
[----:B------:R-:W-:Y:S02]  /*ac00*/  ISETP.GT.AND P3, PT, R0, RZ, PT ;  /* 0x000000ff0000720c */ /* 0x000fe40003f64270 */
[----:B------:R-:W-:Y:S02]  /*ac10*/  FMNMX.FTZ R4, R187, R4, !PT ;  /* 0x00000004bb047209 */ /* 0x000fe40007810000 */
[----:B------:R-:W-:Y:S02]  /*ac20*/  FSEL R38, R38, -INF , P6 ;  /* 0xff80000026267808 */ /* 0x000fe40003000000 */
[----:B------:R-:W-:Y:S02]  /*ac30*/  FSEL R93, R66, -INF , P2 ;  /* 0xff800000425d7808 */ /* 0x000fe40001000000 */
[----:B------:R-:W-:Y:S02]  /*ac40*/  FSEL R94, R67, -INF , P1 ;  /* 0xff800000435e7808 */ /* 0x000fe40000800000 */
[C---:B------:R-:W-:Y:S02]  /*ac50*/  ISETP.GT.AND P6, PT, R2.reuse, 0x31, PT ;  /* 0x000000310200780c */ /* 0x040fe40003fc4270 */
[----:B------:R-:W-:Y:S02]  /*ac60*/  ISETP.GT.AND P1, PT, R2, 0x48, PT ;  /* 0x000000480200780c */ /* 0x000fe40003f24270 */
[----:B------:R-:W-:Y:S02]  /*ac70*/  FSEL R10, R250, -INF , P3 ;  /* 0xff800000fa0a7808 */ /* 0x000fe40001800000 */
[----:B------:R-:W-:Y:S02]  /*ac80*/  ISETP.GT.AND P3, PT, R2, 0x49, PT ;  /* 0x000000490200780c */ /* 0x000fe40003f64270 */
[----:B------:R-:W-:Y:S02]  /*ac90*/  ISETP.GT.AND P2, PT, R0, 0x1, PT ;  /* 0x000000010000780c */ /* 0x000fe40003f44270 */
[----:B------:R-:W-:Y:S02]  /*aca0*/  FSEL R112, R70, -INF , P0 ;  /* 0xff80000046707808 */ /* 0x000fe40000000000 */
[----:B------:R-:W-:Y:S02]  /*acb0*/  ISETP.GT.AND P0, PT, R0, 0x8, PT ;  /* 0x000000080000780c */ /* 0x000fe40003f04270 */
[----:B------:R-:W-:Y:S02]  /*acc0*/  FMNMX.FTZ R4, R192, R4, !PT ;  /* 0x00000004c0047209 */ /* 0x000fe40007810000 */
[----:B------:R-:W-:Y:S01]  /*acd0*/  FSEL R188, R82, -INF , P1 ;  /* 0xff80000052bc7808 */ /* 0x000fe20000800000 */
[----:B------:R-:W-:Y:S01]  /*ace0*/  IMAD.MOV.U32 R82, RZ, RZ, R15 ;  /* 0x000000ffff527224 */ /* 0x000fe200078e000f */
[----:B------:R-:W-:Y:S01]  /*acf0*/  FSEL R189, R83, -INF , P3 ;  /* 0xff80000053bd7808 */ /* 0x000fe20001800000 */
[----:B------:R-:W-:Y:S01]  /*ad00*/  IMAD.MOV.U32 R83, RZ, RZ, R12 ;  /* 0x000000ffff537224 */ /* 0x000fe200078e000c */
[----:B------:R-:W-:Y:S02]  /*ad10*/  FMNMX.FTZ R6, R11, R116, !PT ;  /* 0x000000740b067209 */ /* 0x000fe40007810000 */
[----:B------:R-:W-:Y:S02]  /*ad20*/  FSEL R63, R24, -INF , P6 ;  /* 0xff800000183f7808 */ /* 0x000fe40003000000 */
[C---:B------:R-:W-:Y:S02]  /*ad30*/  ISETP.GT.AND P6, PT, R2.reuse, 0x41, PT ;  /* 0x000000410200780c */ /* 0x040fe40003fc4270 */
[----:B------:R-:W-:Y:S02]  /*ad40*/  FSEL R13, R249, -INF , P2 ;  /* 0xff800000f90d7808 */ /* 0x000fe40001000000 */
[C---:B------:R-:W-:Y:S02]  /*ad50*/  ISETP.GT.AND P2, PT, R2.reuse, 0x50, PT ;  /* 0x000000500200780c */ /* 0x040fe40003f44270 */
[----:B------:R-:W-:Y:S02]  /*ad60*/  FSEL R16, R223, -INF , P0 ;  /* 0xff800000df107808 */ /* 0x000fe40000000000 */
[----:B------:R-:W-:Y:S02]  /*ad70*/  ISETP.GT.AND P0, PT, R2, 0x51, PT ;  /* 0x000000510200780c */ /* 0x000fe40003f04270 */
[C---:B------:R-:W-:Y:S02]  /*ad80*/  ISETP.GT.AND P3, PT, R0.reuse, 0x11, PT ;  /* 0x000000110000780c */ /* 0x040fe40003f64270 */
[----:B------:R-:W-:Y:S02]  /*ad90*/  ISETP.GT.AND P1, PT, R0, 0x10, PT ;  /* 0x000000100000780c */ /* 0x000fe40003f24270 */
[----:B------:R-:W-:Y:S02]  /*ada0*/  FMNMX.FTZ R4, R193, R4, !PT ;  /* 0x00000004c1047209 */ /* 0x000fe40007810000 */
[----:B------:R-:W-:Y:S02]  /*adb0*/  FSEL R214, R21, -INF , P2 ;  /* 0xff80000015d67808 */ /* 0x000fe40001000000 */
[----:B------:R-:W-:Y:S01]  /*adc0*/  FSEL R223, R87, -INF , P0 ;  /* 0xff80000057df7808 */ /* 0x000fe20000000000 */
[----:B------:R-:W-:Y:S01]  /*add0*/  IMAD.MOV.U32 R87, RZ, RZ, R8 ;  /* 0x000000ffff577224 */ /* 0x000fe200078e0008 */
[----:B------:R-:W-:Y:S02]  /*ade0*/  ISETP.GT.AND P0, PT, R2, 0x59, PT ;  /* 0x000000590200780c */ /* 0x000fe40003f04270 */
[----:B------:R-:W-:Y:S02]  /*adf0*/  FMNMX.FTZ R6, R18, R6, !PT ;  /* 0x0000000612067209 */ /* 0x000fe40007810000 */
[----:B------:R-:W-:Y:S02]  /*ae00*/  FSEL R184, R71, -INF , P6 ;  /* 0xff80000047b87808 */ /* 0x000fe40003000000 */
[----:B------:R-:W-:Y:S02]  /*ae10*/  ISETP.GT.AND P6, PT, R0, 0x9, PT ;  /* 0x000000090000780c */ /* 0x000fe40003fc4270 */
[----:B------:R-:W-:Y:S02]  /*ae20*/  ISETP.GT.AND P2, PT, R5, RZ, PT ;  /* 0x000000ff0500720c */ /* 0x000fe40003f44270 */
[----:B------:R-:W-:Y:S02]  /*ae30*/  FSEL R30, R220, -INF , P1 ;  /* 0xff800000dc1e7808 */ /* 0x000fe40000800000 */
[----:B------:R-:W-:Y:S02]  /*ae40*/  ISETP.GT.AND P1, PT, R0, 0x18, PT ;  /* 0x000000180000780c */ /* 0x000fe40003f24270 */
        /* <DEDUP_REMOVED lines=28> */
[----:B------:R-:W-:Y:S01]  /*b010*/  FSEL R249, R98, -INF , P6 ;  /* 0xff80000062f97808 */ /* 0x000fe20003000000 */
[----:B------:R-:W1:Y:S01]  /*b020*/  SHFL.BFLY PT, R7, R4, 0x2, 0x1f ;  /* 0x0c401f0004077f89 */ /* 0x000e6200000e0000 */
[----:B------:R-:W-:Y:S02]  /*b030*/  FMNMX.FTZ R2, R46, R2, !PT ;  /* 0x000000022e027209 */ /* 0x000fe40007810000 */
[----:B------:R-:W-:Y:S02]  /*b040*/  ISETP.GT.AND P6, PT, R0, 0x19, PT ;  /* 0x000000190000780c */ /* 0x000fe40003fc4270 */
[----:B------:R-:W-:Y:S02]  /*b050*/  FMNMX.FTZ R2, R50, R2, !PT ;  /* 0x0000000232027209 */ /* 0x000fe40007810000 */
[----:B------:R-:W-:Y:S02]  /*b060*/  FMNMX.FTZ R6, R14, R118, !PT ;  /* 0x000000760e067209 */ /* 0x000fe40007810000 */
[----:B------:R-:W-:Y:S02]  /*b070*/  FMNMX.FTZ R2, R61, R2, !PT ;  /* 0x000000023d027209 */ /* 0x000fe40007810000 */
[----:B------:R-:W-:Y:S02]  /*b080*/  FSEL R29, R29, -INF , P6 ;  /* 0xff8000001d1d7808 */ /* 0x000fe40003000000 */
[----:B------:R-:W-:Y:S02]  /*b090*/  FMNMX.FTZ R2, R63, R2, !PT ;  /* 0x000000023f027209 */ /* 0x000fe40007810000 */
[----:B------:R-:W-:Y:S02]  /*b0a0*/  ISETP.GT.AND P6, PT, R5, 0x8, PT ;  /* 0x000000080500780c */ /* 0x000fe40003fc4270 */
[----:B------:R-:W-:Y:S02]  /*b0b0*/  FMNMX.FTZ R2, R93, R2, !PT ;  /* 0x000000025d027209 */ /* 0x000fe40007810000 */
[----:B------:R-:W-:Y:S02]  /*b0c0*/  FMNMX.FTZ R6, R21, R6, !PT ;  /* 0x0000000615067209 */ /* 0x000fe40007810000 */
[----:B------:R-:W-:Y:S02]  /*b0d0*/  FSEL R222, R102, -INF , P2 ;  /* 0xff80000066de7808 */ /* 0x000fe40001000000 */
[----:B------:R-:W-:Y:S02]  /*b0e0*/  FSEL R15, R251, -INF , P6 ;  /* 0xff800000fb0f7808 */ /* 0x000fe40003000000 */
[----:B------:R-:W-:Y:S02]  /*b0f0*/  ISETP.GT.AND P6, PT, R5, 0x9, PT ;  /* 0x000000090500780c */ /* 0x000fe40003fc4270 */
[----:B------:R-:W-:Y:S02]  /*b100*/  ISETP.GT.AND P2, PT, R0, 0x20, PT ;  /* 0x000000200000780c */ /* 0x000fe40003f44270 */
[----:B------:R-:W-:Y:S02]  /*b110*/  FMNMX.FTZ R2, R94, R2, !PT ;  /* 0x000000025e027209 */ /* 0x000fe40007810000 */
[----:B-1----:R-:W-:Y:S02]  /*b120*/  FMNMX.FTZ R7, R7, R4, !PT ;  /* 0x0000000407077209 */ /* 0x002fe40007810000 */
[----:B------:R-:W-:Y:S02]  /*b130*/  FSEL R48, R209, -INF , P2 ;  /* 0xff800000d1307808 */ /* 0x000fe40001000000 */
[----:B------:R-:W-:Y:S02]  /*b140*/  FSEL R221, R103, -INF , P1 ;  /* 0xff80000067dd7808 */ /* 0x000fe40000800000 */
[----:B------:R-:W-:Y:S02]  /*b150*/  ISETP.GT.AND P1, PT, R5, 0x10, PT ;  /* 0x000000100500780c */ /* 0x000fe40003f24270 */
[----:B------:R-:W-:Y:S02]  /*b160*/  FSEL R12, R252, -INF , P6 ;  /* 0xff800000fc0c7808 */ /* 0x000fe40003000000 */
[----:B------:R-:W-:Y:S02]  /*b170*/  FMNMX.FTZ R4, R10, R117, !PT ;  /* 0x000000750a047209 */ /* 0x000fe40007810000 */
[----:B------:R-:W-:Y:S02]  /*b180*/  ISETP.GT.AND P2, PT, R0, 0x21, PT ;  /* 0x000000210000780c */ /* 0x000fe40003f44270 */
[----:B------:R-:W-:Y:S02]  /*b190*/  FMNMX.FTZ R6, R15, R6, !PT ;  /* 0x000000060f067209 */ /* 0x000fe40007810000 */
[----:B------:R-:W-:Y:S02]  /*b1a0*/  FMNMX.FTZ R2, R112, R2, !PT ;  /* 0x0000000270027209 */ /* 0x000fe40007810000 */
[----:B------:R-:W-:Y:S01]  /*b1b0*/  FSEL R51, R208, -INF , P2 ;  /* 0xff800000d0337808 */ /* 0x000fe20001000000 */
[----:B------:R-:W-:Y:S01]  /*b1c0*/  IMAD.MOV.U32 R208, RZ, RZ, R57 ;  /* 0x000000ffffd07224 */ /* 0x000fe200078e0039 */
[----:B------:R-:W-:Y:S02]  /*b1d0*/  ISETP.GT.AND P2, PT, R5, 0x11, PT ;  /* 0x000000110500780c */ /* 0x000fe40003f44270 */
[----:B------:R-:W-:Y:S02]  /*b1e0*/  FSEL R27, R246, -INF , P1 ;  /* 0xff800000f61b7808 */ /* 0x000fe40000800000 */
[----:B------:R-:W-:Y:S02]  /*b1f0*/  FMNMX.FTZ R4, R13, R4, !PT ;  /* 0x000000040d047209 */ /* 0x000fe40007810000 */
[----:B------:R-:W-:Y:S02]  /*b200*/  FMNMX.FTZ R6, R12, R6, !PT ;  /* 0x000000060c067209 */ /* 0x000fe40007810000 */
[----:B------:R-:W-:Y:S02]  /*b210*/  FMNMX.FTZ R2, R184, R2, !PT ;  /* 0x00000002b8027209 */ /* 0x000fe40007810000 */
[----:B------:R-:W-:Y:S02]  /*b220*/  ISETP.GT.AND P1, PT, R5, 0x18, PT ;  /* 0x000000180500780c */ /* 0x000fe40003f24270 */
[----:B------:R-:W-:Y:S02]  /*b230*/  FSEL R26, R247, -INF , P2 ;  /* 0xff800000f71a7808 */ /* 0x000fe40001000000 */
[----:B------:R-:W-:Y:S02]  /*b240*/  FMNMX.FTZ R4, R16, R4, !PT ;  /* 0x0000000410047209 */ /* 0x000fe40007810000 */
[----:B------:R-:W-:Y:S02]  /*b250*/  FMNMX.FTZ R6, R27, R6, !PT ;  /* 0x000000061b067209 */ /* 0x000fe40007810000 */
[----:B------:R-:W-:Y:S02]  /*b260*/  FMNMX.FTZ R2, R188, R2, !PT ;  /* 0x00000002bc027209 */ /* 0x000fe40007810000 */
[----:B------:R-:W-:Y:S02]  /*b270*/  FSEL R220, R114, -INF , P0 ;  /* 0xff80000072dc7808 */ /* 0x000fe40000000000 */
[----:B------:R-:W-:Y:S02]  /*b280*/  FSEL R219, R115, -INF , P3 ;  /* 0xff80000073db7808 */ /* 0x000fe40001800000 */
[C---:B------:R-:W-:Y:S02]  /*b290*/  ISETP.GT.AND P6, PT, R0.reuse, 0x28, PT ;  /* 0x000000280000780c */ /* 0x040fe40003fc4270 */
[----:B------:R-:W-:Y:S02]  /*b2a0*/  ISETP.GT.AND P3, PT, R5, 0x19, PT ;  /* 0x000000190500780c */ /* 0x000fe40003f64270 */
[----:B------:R-:W-:Y:S02]  /*b2b0*/  FSEL R25, R243, -INF , P1 ;  /* 0xff800000f3197808 */ /* 0x000fe40000800000 */
[----:B------:R-:W-:Y:S02]  /*b2c0*/  FMNMX.FTZ R4, R17, R4, !PT ;  /* 0x0000000411047209 */ /* 0x000fe40007810000 */
[----:B------:R-:W-:Y:S02]  /*b2d0*/  ISETP.GT.AND P0, PT, R0, 0x29, PT ;  /* 0x000000290000780c */ /* 0x000fe40003f04270 */
[----:B------:R-:W-:Y:S02]  /*b2e0*/  FMNMX.FTZ R6, R26, R6, !PT ;  /* 0x000000061a067209 */ /* 0x000fe40007810000 */
[----:B------:R-:W-:Y:S02]  /*b2f0*/  FMNMX.FTZ R2, R189, R2, !PT ;  /* 0x00000002bd027209 */ /* 0x000fe40007810000 */
[----:B------:R-:W-:Y:S02]  /*b300*/  FSEL R57, R201, -INF , P6 ;  /* 0xff800000c9397808 */ /* 0x000fe40003000000 */
[C---:B------:R-:W-:Y:S02]  /*b310*/  ISETP.GT.AND P6, PT, R0.reuse, 0x30, PT ;  /* 0x000000300000780c */ /* 0x040fe40003fc4270 */
[----:B------:R-:W-:Y:S02]  /*b320*/  ISETP.GT.AND P2, PT, R0, 0x31, PT ;  /* 0x000000310000780c */ /* 0x000fe40003f44270 */
[----:B------:R-:W-:Y:S02]  /*b330*/  FSEL R59, R203, -INF , P0 ;  /* 0xff800000cb3b7808 */ /* 0x000fe40000000000 */
        /* <DEDUP_REMOVED lines=14> */
[----:B------:R-:W-:Y:S02]  /*b420*/  ISETP.GT.AND P0, PT, R0, 0x40, PT ;  /* 0x000000400000780c */ /* 0x000fe40003f04270 */
[----:B------:R-:W-:Y:S02]  /*b430*/  FSEL R104, R56, -INF , P1 ;  /* 0xff80000038687808 */ /* 0x000fe40000800000 */
[----:B------:R-:W-:Y:S02]  /*b440*/  FMNMX.FTZ R4, R32, R4, !PT ;  /* 0x0000000420047209 */ /* 0x000fe40007810000 */
[C---:B------:R-:W-:Y:S02]  /*b450*/  ISETP.GT.AND P2, PT, R5.reuse, 0x28, PT ;  /* 0x000000280500780c */ /* 0x040fe40003f44270 */
[C---:B------:R-:W-:Y:S02]  /*b460*/  ISETP.GT.AND P1, PT, R5.reuse, 0x29, PT ;  /* 0x000000290500780c */ /* 0x040fe40003f24270 */
        /* <DEDUP_REMOVED lines=9> */
[----:B------:R-:W-:Y:S02]  /*b500*/  FSEL R58, R212, -INF , P2 ;  /* 0xff800000d43a7808 */ /* 0x000fe40001000000 */
[C---:B------:R-:W-:Y:S02]  /*b510*/  ISETP.GT.AND P2, PT, R0.reuse, 0x48, PT ;  /* 0x000000480000780c */ /* 0x040fe40003f44270 */
[----:B------:R-:W-:Y:S02]  /*b520*/  FSEL R60, R213, -INF , P1 ;  /* 0xff800000d53c7808 */ /* 0x000fe40000800000 */
[C---:B------:R-:W-:Y:S02]  /*b530*/  ISETP.GT.AND P1, PT, R0.reuse, 0x49, PT ;  /* 0x000000490000780c */ /* 0x040fe40003f24270 */
[----:B------:R-:W-:Y:S02]  /*b540*/  FSEL R185, R185, -INF , P6 ;  /* 0xff800000b9b97808 */ /* 0x000fe40003000000 */
[----:B------:R-:W-:Y:S02]  /*b550*/  ISETP.GT.AND P6, PT, R5, 0x38, PT ;  /* 0x000000380500780c */ /* 0x000fe40003fc4270 */
[----:B------:R-:W-:Y:S02]  /*b560*/  ISETP.GT.AND P3, PT, R0, 0x50, PT ;  /* 0x000000500000780c */ /* 0x000fe40003f64270 */
[----:B------:R-:W-:Y:S02]  /*b570*/  FMNMX.FTZ R4, R29, R4, !PT ;  /* 0x000000041d047209 */ /* 0x000fe40007810000 */
[----:B------:R-:W-:Y:S02]  /*b580*/  FMNMX.FTZ R6, R56, R6, !PT ;  /* 0x0000000638067209 */ /* 0x000fe40007810000 */
[----:B------:R-:W-:Y:S02]  /*b590*/  FMNMX.FTZ R2, R248, R2, !PT ;  /* 0x00000002f8027209 */ /* 0x000fe40007810000 */
[----:B------:R-:W-:Y:S02]  /*b5a0*/  FSEL R97, R199, -INF , P0 ;  /* 0xff800000c7617808 */ /* 0x000fe40000000000 */
[----:B------:R-:W-:Y:S02]  /*b5b0*/  FSEL R103, R200, -INF , P6 ;  /* 0xff800000c8677808 */ /* 0x000fe40003000000 */
[----:B------:R-:W-:Y:S02]  /*b5c0*/  FSEL R191, R73, -INF , P2 ;  /* 0xff80000049bf7808 */ /* 0x000fe40001000000 */
[----:B------:R-:W-:Y:S01]  /*b5d0*/  ISETP.GT.AND P2, PT, R5, 0x39, PT ;  /* 0x000000390500780c */ /* 0x000fe20003f44270 */
[----:B------:R-:W-:Y:S01]  /*b5e0*/  SHFL.BFLY PT, R73, R7, 0x1, 0x1f ;  /* 0x0c201f0007497f89 */ /* 0x000fe200000e0000 */
[----:B------:R-:W-:Y:S02]  /*b5f0*/  ISETP.GT.AND P0, PT, R0, 0x51, PT ;  /* 0x000000510000780c */ /* 0x000fe40003f04270 */
[----:B------:R-:W-:Y:S02]  /*b600*/  FSEL R190, R77, -INF , P1 ;  /* 0xff8000004dbe7808 */ /* 0x000fe40000800000 */
[C---:B------:R-:W-:Y:S02]  /*b610*/  ISETP.GT.AND P1, PT, R5.reuse, 0x40, PT ;  /* 0x000000400500780c */ /* 0x040fe40003f24270 */
[----:B------:R-:W-:Y:S02]  /*b620*/  FMNMX.FTZ R4, R48, R4, !PT ;  /* 0x0000000430047209 */ /* 0x000fe40007810000 */
[----:B------:R-:W-:Y:S02]  /*b630*/  ISETP.GT.AND P6, PT, R0, 0x58, PT ;  /* 0x000000580000780c */ /* 0x000fe40003fc4270 */
        /* <DEDUP_REMOVED lines=9> */
[----:B------:R-:W-:Y:S02]  /*b6d0*/  FSEL R207, R76, -INF , P0 ;  /* 0xff8000004ccf7808 */ /* 0x000fe40000000000 */
[C---:B------:R-:W-:Y:S02]  /*b6e0*/  ISETP.GT.AND P0, PT, R0.reuse, 0x60, PT ;  /* 0x000000600000780c */ /* 0x040fe40003f04270 */
[----:B------:R-:W-:Y:S02]  /*b6f0*/  FSEL R206, R75, -INF , P6 ;  /* 0xff8000004bce7808 */ /* 0x000fe40003000000 */
[----:B------:R-:W-:Y:S02]  /*b700*/  FSEL R111, R197, -INF , P3 ;  /* 0xff800000c56f7808 */ /* 0x000fe40001800000 */
[C---:B------:R-:W-:Y:S02]  /*b710*/  ISETP.GT.AND P6, PT, R0.reuse, 0x68, PT ;  /* 0x000000680000780c */ /* 0x040fe40003fc4270 */
        /* <DEDUP_REMOVED lines=20> */
[----:B------:R-:W-:Y:S02]  /*b860*/  ISETP.GT.AND P2, PT, R5, 0x49, PT ;  /* 0x000000490500780c */ /* 0x000fe40003f44270 */
[----:B------:R-:W-:Y:S02]  /*b870*/  FMNMX.FTZ R0, R111, R0, !PT ;  /* 0x000000006f007209 */ /* 0x000fe40007810000 */
[----:B------:R-:W-:Y:S02]  /*b880*/  FMNMX.FTZ R4, R115, R4, !PT ;  /* 0x0000000473047209 */ /* 0x000fe40007810000 */
[----:B------:R-:W-:Y:S02]  /*b890*/  FSEL R201, R52, -INF , P0 ;  /* 0xff80000034c97808 */ /* 0x000fe40000000000 */
[----:B------:R-:W-:Y:S02]  /*b8a0*/  FSEL R113, R79, -INF , P2 ;  /* 0xff8000004f717808 */ /* 0x000fe40001000000 */
[----:B------:R-:W-:Y:S02]  /*b8b0*/  FMNMX.FTZ R0, R114, R0, !PT ;  /* 0x0000000072007209 */ /* 0x000fe40007810000 */
[----:B------:R-:W-:Y:S02]  /*b8c0*/  ISETP.GT.AND P0, PT, R5, 0x50, PT ;  /* 0x000000500500780c */ /* 0x000fe40003f04270 */
[----:B------:R-:W-:Y:S02]  /*b8d0*/  FMNMX.FTZ R0, R113, R0, !PT ;  /* 0x0000000071007209 */ /* 0x000fe40007810000 */
[----:B------:R-:W-:Y:S02]  /*b8e0*/  FSEL R215, R90, -INF , P0 ;  /* 0xff8000005ad77808 */ /* 0x000fe40000000000 */
[----:B------:R-:W-:Y:S02]  /*b8f0*/  ISETP.GT.AND P2, PT, R5, 0x51, PT ;  /* 0x000000510500780c */ /* 0x000fe40003f44270 */
[----:B------:R-:W-:Y:S02]  /*b900*/  FMNMX.FTZ R4, R185, R4, !PT ;  /* 0x00000004b9047209 */ /* 0x000fe40007810000 */
[----:B------:R-:W-:Y:S02]  /*b910*/  FSEL R200, R53, -INF , P1 ;  /* 0xff80000035c87808 */ /* 0x000fe40000800000 */
[----:B------:R-:W-:Y:S02]  /*b920*/  FSEL R218, R91, -INF , P2 ;  /* 0xff8000005bda7808 */ /* 0x000fe40001000000 */
[----:B------:R-:W-:Y:S02]  /*b930*/  FMNMX.FTZ R0, R215, R0, !PT ;  /* 0x00000000d7007209 */ /* 0x000fe40007810000 */
[----:B------:R-:W-:Y:S02]  /*b940*/  ISETP.GT.AND P1, PT, R5, 0x58, PT ;  /* 0x000000580500780c */ /* 0x000fe40003f24270 */
[----:B------:R-:W-:Y:S02]  /*b950*/  FMNMX.FTZ R4, R191, R4, !PT ;  /* 0x00000004bf047209 */ /* 0x000fe40007810000 */
[----:B-1----:R-:W-:Y:S02]  /*b960*/  FMNMX.FTZ R2, R2, R8, !PT ;  /* 0x0000000802027209 */ /* 0x002fe40007810000 */
[C---:B------:R-:W-:Y:S02]  /*b970*/  ISETP.GT.AND P0, PT, R5.reuse, 0x59, PT ;  /* 0x000000590500780c */ /* 0x040fe40003f04270 */
[----:B------:R-:W-:Y:S01]  /*b980*/  FSEL R198, R108, -INF , P6 ;  /* 0xff8000006cc67808 */ /* 0x000fe20003000000 */
[----:B------:R-:W1:Y:S01]  /*b990*/  SHFL.BFLY PT, R72, R2, 0x1, 0x1f ;  /* 0x0c201f0002487f89 */ /* 0x000e6200000e0000 */
[----:B------:R-:W-:Y:S02]  /*b9a0*/  FSEL R108, R78, -INF , P1 ;  /* 0xff8000004e6c7808 */ /* 0x000fe40000800000 */
[----:B------:R-:W-:Y:S02]  /*b9b0*/  FMNMX.FTZ R0, R218, R0, !PT ;  /* 0x00000000da007209 */ /* 0x000fe40007810000 */
[----:B------:R-:W-:Y:S02]  /*b9c0*/  FMNMX.FTZ R4, R190, R4, !PT ;  /* 0x00000004be047209 */ /* 0x000fe40007810000 */
[----:B------:R-:W-:Y:S02]  /*b9d0*/  ISETP.GT.AND P1, PT, R5, 0x60, PT ;  /* 0x000000600500780c */ /* 0x000fe40003f24270 */
[----:B------:R-:W-:Y:S02]  /*b9e0*/  FSEL R252, R95, -INF , P0 ;  /* 0xff8000005ffc7808 */ /* 0x000fe40000000000 */
[----:B------:R-:W-:Y:S02]  /*b9f0*/  FMNMX.FTZ R0, R108, R0, !PT ;  /* 0x000000006c007209 */ /* 0x000fe40007810000 */
[----:B------:R-:W-:Y:S02]  /*ba00*/  FMNMX.FTZ R4, R209, R4, !PT ;  /* 0x00000004d1047209 */ /* 0x000fe40007810000 */
[----:B------:R-:W-:Y:S02]  /*ba10*/  FSEL R250, R54, -INF , P1 ;  /* 0xff80000036fa7808 */ /* 0x000fe40000800000 */
[----:B------:R-:W-:Y:S01]  /*ba20*/  FMNMX.FTZ R0, R252, R0, !PT ;  /* 0x00000000fc007209 */ /* 0x000fe20007810000 */
[----:B------:R-:W-:Y:S01]  /*ba30*/  LDSM.16.MT88.4 R52, [R225+0x100] ;  /* 0x00010000e134783b */ /* 0x000fe20000004200 */
[----:B------:R-:W-:Y:S02]  /*ba40*/  ISETP.GT.AND P0, PT, R5, 0x61, PT ;  /* 0x000000610500780c */ /* 0x000fe40003f04270 */
[----:B------:R-:W-:Y:S02]  /*ba50*/  FMNMX.FTZ R4, R207, R4, !PT ;  /* 0x00000004cf047209 */ /* 0x000fe40007810000 */
[----:B------:R-:W-:Y:S02]  /*ba60*/  FMNMX.FTZ R0, R250, R0, !PT ;  /* 0x00000000fa007209 */ /* 0x000fe40007810000 */
[----:B------:R-:W-:Y:S02]  /*ba70*/  FMNMX.FTZ R4, R206, R4, !PT ;  /* 0x00000004ce047209 */ /* 0x000fe40007810000 */
[----:B------:R-:W-:Y:S02]  /*ba80*/  ISETP.GT.AND P1, PT, R5, 0x68, PT ;  /* 0x000000680500780c */ /* 0x000fe40003f24270 */
[----:B------:R-:W-:Y:S02]  /*ba90*/  FSEL R246, R107, -INF , P0 ;  /* 0xff8000006bf67808 */ /* 0x000fe40000000000 */
[----:B------:R-:W-:Y:S02]  /*baa0*/  FMNMX.FTZ R4, R204, R4, !PT ;  /* 0x00000004cc047209 */ /* 0x000fe40007810000 */
[----:B------:R-:W-:Y:S02]  /*bab0*/  ISETP.GT.AND P0, PT, R5, 0x69, PT ;  /* 0x000000690500780c */ /* 0x000fe40003f04270 */
[----:B------:R-:W-:Y:S02]  /*bac0*/  FSEL R243, R110, -INF , P1 ;  /* 0xff8000006ef37808 */ /* 0x000fe40000800000 */
[----:B------:R-:W-:Y:S02]  /*bad0*/  FMNMX.FTZ R0, R246, R0, !PT ;  /* 0x00000000f6007209 */ /* 0x000fe40007810000 */
[----:B------:R-:W-:Y:S02]  /*bae0*/  FSEL R74, R74, -INF , P0 ;  /* 0xff8000004a4a7808 */ /* 0x000fe40000000000 */
[----:B------:R-:W-:Y:S02]  /*baf0*/  FMNMX.FTZ R4, R201, R4, !PT ;  /* 0x00000004c9047209 */ /* 0x000fe40007810000 */
[----:B------:R-:W-:Y:S02]  /*bb00*/  FMNMX.FTZ R0, R243, R0, !PT ;  /* 0x00000000f3007209 */ /* 0x000fe40007810000 */
[----:B------:R-:W-:Y:S02]  /*bb10*/  FMNMX.FTZ R4, R200, R4, !PT ;  /* 0x00000004c8047209 */ /* 0x000fe40007810000 */
[----:B------:R-:W-:Y:S02]  /*bb20*/  FMNMX.FTZ R0, R74, R0, !PT ;  /* 0x000000004a007209 */ /* 0x000fe40007810000 */
[----:B-1----:R-:W-:Y:S02]  /*bb30*/  FMNMX.FTZ R72, R2, R72, !PT ;  /* 0x0000004802487209 */ /* 0x002fe40007810000 */
[----:B------:R-:W-:Y:S01]  /*bb40*/  FSEL R199, R109, -INF , P3 ;  /* 0xff8000006dc77808 */ /* 0x000fe20001800000 */
[----:B------:R-:W1:Y:S01]  /*bb50*/  SHFL.BFLY PT, R2, R0, 0x2, 0x1f ;  /* 0x0c401f0000027f89 */ /* 0x000e6200000e0000 */
[----:B------:R-:W-:Y:S01]  /*bb60*/  FMNMX.FTZ R4, R198, R4, !PT ;  /* 0x00000004c6047209 */ /* 0x000fe20007810000 */
[C---:B------:R-:W-:Y:S01]  /*bb70*/  FMUL.FTZ R100, R72.reuse, c[0x0][0x2d0] ;  /* 0x0000b40048647a20 */ /* 0x040fe20000410000 */
[----:B------:R-:W-:Y:S02]  /*bb80*/  FMNMX.FTZ R73, R7, R73, !PT ;  /* 0x0000004907497209 */ /* 0x000fe40007810000 */
[----:B------:R-:W-:Y:S02]  /*bb90*/  FMNMX.FTZ R4, R199, R4, !PT ;  /* 0x00000004c7047209 */ /* 0x000fe40007810000 */
[----:B------:R-:W-:Y:S01]  /*bba0*/  FSETP.NEU.FTZ.AND P1, PT, R72, -INF , PT ;  /* 0xff8000004800780b */ /* 0x000fe20003f3d000 */
[C---:B------:R-:W-:Y:S01]  /*bbb0*/  FMUL.FTZ R75, R73.reuse, c[0x0][0x2d0] ;  /* 0x0000b400494b7a20 */ /* 0x040fe20000410000 */
[----:B------:R-:W-:Y:S01]  /*bbc0*/  FSETP.NEU.FTZ.AND P2, PT, R73, -INF , PT ;  /* 0xff8000004900780b */ /* 0x000fe20003f5d000 */
[----:B------:R-:W2:Y:S01]  /*bbd0*/  SHFL.BFLY PT, R7, R4, 0x2, 0x1f ;  /* 0x0c401f0004077f89 */ /* 0x000ea200000e0000 */
[----:B------:R-:W-:Y:S02]  /*bbe0*/  FSEL R100, R100, RZ, P1 ;  /* 0x000000ff64647208 */ /* 0x000fe40000800000 */
[----:B------:R-:W-:Y:S05]  /*bbf0*/  FSEL R75, R75, RZ, P2 ;  /* 0x000000ff4b4b7208 */ /* 0x000fea0001000000 */
[--C-:B------:R-:W-:Y:S02]  /*bc00*/  FFMA.FTZ R5, R19, c[0x0][0x2d0], -R75.reuse ;  /* 0x0000b40013057a23 */ /* 0x100fe4000001084b */
[--C-:B------:R-:W-:Y:S02]  /*bc10*/  FFMA.FTZ R6, R9, c[0x0][0x2d0], -R75.reuse ;  /* 0x0000b40009067a23 */ /* 0x100fe4000001084b */
[----:B------:R3:W-:Y:S01]  /*bc20*/  MUFU.EX2 R247, R5 ;  /* 0x0000000500f77308 */ /* 0x0007e20000000800 */
[----:B-1----:R-:W-:Y:S01]  /*bc30*/  FMNMX.FTZ R0, R0, R2, !PT ;  /* 0x0000000200007209 */ /* 0x002fe20007810000 */
[--C-:B------:R-:W-:Y:S08]  /*bc40*/  FFMA.FTZ R2, R20, c[0x0][0x2d0], -R100.reuse ;  /* 0x0000b40014027a23 */ /* 0x100ff00000010864 */
[----:B------:R1:W-:Y:S01]  /*bc50*/  MUFU.EX2 R240, R2 ;  /* 0x0000000200f07308 */ /* 0x0003e20000000800 */
[----:B--2---:R-:W-:Y:S01]  /*bc60*/  FMNMX.FTZ R4, R4, R7, !PT ;  /* 0x0000000704047209 */ /* 0x004fe20007810000 */
[--C-:B------:R-:W-:Y:S04]  /*bc70*/  FFMA.FTZ R7, R39, c[0x0][0x2d0], -R75.reuse ;  /* 0x0000b40027077a23 */ /* 0x100fe8000001084b */
[----:B------:R-:W2:Y:S04]  /*bc80*/  SHFL.BFLY PT, R71, R4, 0x1, 0x1f ;  /* 0x0c201f0004477f89 */ /* 0x000ea800000e0000 */
[----:B------:R4:W4:Y:S01]  /*bc90*/  MUFU.EX2 R251, R6 ;  /* 0x0000000600fb7308 */ /* 0x0009220000000800 */
[--C-:B---3--:R-:W-:Y:S09]  /*bca0*/  FFMA.FTZ R5, R23, c[0x0][0x2d0], -R75.reuse ;  /* 0x0000b40017057a23 */ /* 0x108ff2000001084b */
[----:B------:R3:W-:Y:S01]  /*bcb0*/  MUFU.EX2 R241, R5 ;  /* 0x0000000500f17308 */ /* 0x0007e20000000800 */
[----:B-1----:R-:W1:Y:S09]  /*bcc0*/  SHFL.BFLY PT, R2, R0, 0x1, 0x1f ;  /* 0x0c201f0000027f89 */ /* 0x002e7200000e0000 */
[----:B------:R-:W-:Y:S01]  /*bcd0*/  MUFU.EX2 R233, R7 ;  /* 0x0000000700e97308 */ /* 0x000fe20000000800 */
[----:B--2---:R-:W-:Y:S01]  /*bce0*/  FMNMX.FTZ R71, R4, R71, !PT ;  /* 0x0000004704477209 */ /* 0x004fe20007810000 */
[--C-:B------:R-:W-:Y:S02]  /*bcf0*/  FFMA.FTZ R4, R22, c[0x0][0x2d0], -R100.reuse ;  /* 0x0000b40016047a23 */ /* 0x100fe40000010864 */
[--C-:B----4-:R-:W-:Y:S01]  /*bd00*/  FFMA.FTZ R6, R40, c[0x0][0x2d0], -R75.reuse ;  /* 0x0000b40028067a23 */ /* 0x110fe2000001084b */
[C---:B------:R-:W-:Y:S01]  /*bd10*/  FSETP.NEU.FTZ.AND P0, PT, R71.reuse, -INF , PT ;  /* 0xff8000004700780b */ /* 0x040fe20003f1d000 */
[----:B------:R-:W-:Y:S01]  /*bd20*/  FMUL.FTZ R101, R71, c[0x0][0x2d0] ;  /* 0x0000b40047657a20 */ /* 0x000fe20000410000 */
[----:B------:R-:W-:Y:S03]  /*bd30*/  F2FP.PACK_AB R76, R247, R251 ;  /* 0x000000fbf74c723e */ /* 0x000fe600000000ff */
[----:B------:R-:W2:Y:S01]  /*bd40*/  MUFU.EX2 R236, R4 ;  /* 0x0000000400ec7308 */ /* 0x000ea20000000800 */
[----:B------:R-:W-:Y:S01]  /*bd50*/  FSEL R101, R101, RZ, P0 ;  /* 0x000000ff65657208 */ /* 0x000fe20000000000 */
[----:B---3--:R-:W-:Y:S01]  /*bd60*/  FFMA.FTZ R5, R28, c[0x0][0x2d0], -R75 ;  /* 0x0000b4001c057a23 */ /* 0x008fe2000001084b */
[----:B-1----:R-:W-:Y:S03]  /*bd70*/  FMNMX.FTZ R70, R2, R0, !PT ;  /* 0x0000000002467209 */ /* 0x002fe60007810000 */
[--C-:B------:R-:W-:Y:S04]  /*bd80*/  FFMA.FTZ R0, R16, c[0x0][0x2d0], -R101.reuse ;  /* 0x0000b40010007a23 */ /* 0x100fe80000010865 */
[----:B------:R1:W3:Y:S01]  /*bd90*/  MUFU.EX2 R237, R5 ;  /* 0x0000000500ed7308 */ /* 0x0002e20000000800 */
[--C-:B------:R-:W-:Y:S01]  /*bda0*/  FFMA.FTZ R2, R33, c[0x0][0x2d0], -R100.reuse ;  /* 0x0000b40021027a23 */ /* 0x100fe20000010864 */
[C---:B------:R-:W-:Y:S01]  /*bdb0*/  FSETP.NEU.FTZ.AND P3, PT, R70.reuse, -INF , PT ;  /* 0xff8000004600780b */ /* 0x040fe20003f7d000 */
[----:B------:R-:W-:Y:S05]  /*bdc0*/  FMUL.FTZ R102, R70, c[0x0][0x2d0] ;  /* 0x0000b40046667a20 */ /* 0x000fea0000410000 */
[----:B------:R-:W-:Y:S02]  /*bdd0*/  FSEL R102, R102, RZ, P3 ;  /* 0x000000ff66667208 */ /* 0x000fe40001800000 */
[----:B------:R4:W-:Y:S01]  /*bde0*/  MUFU.EX2 R239, R0 ;  /* 0x0000000000ef7308 */ /* 0x0009e20000000800 */
[----:B--2---:R-:W-:Y:S01]  /*bdf0*/  F2FP.PACK_AB R79, R236, R240 ;  /* 0x000000f0ec4f723e */ /* 0x004fe200000000ff */
[--C-:B------:R-:W-:Y:S08]  /*be00*/  FFMA.FTZ R4, R10, c[0x0][0x2d0], -R101.reuse ;  /* 0x0000b4000a047a23 */ /* 0x100ff00000010865 */
[----:B------:R2:W-:Y:S01]  /*be10*/  MUFU.EX2 R232, R2 ;  /* 0x0000000200e87308 */ /* 0x0005e20000000800 */
[--C-:B-1----:R-:W-:Y:S01]  /*be20*/  FFMA.FTZ R5, R11, c[0x0][0x2d0], -R100.reuse ;  /* 0x0000b4000b057a23 */ /* 0x102fe20000010864 */
[----:B---3--:R-:W-:Y:S08]  /*be30*/  F2FP.PACK_AB R78, R237, R241 ;  /* 0x000000f1ed4e723e */ /* 0x008ff000000000ff */
[----:B------:R1:W-:Y:S01]  /*be40*/  MUFU.EX2 R216, R5 ;  /* 0x0000000500d87308 */ /* 0x0003e20000000800 */
[----:B----4-:R-:W-:Y:S09]  /*be50*/  FFMA.FTZ R0, R17, c[0x0][0x2d0], -R101 ;  /* 0x0000b40011007a23 */ /* 0x010ff20000010865 */
[----:B------:R3:W4:Y:S01]  /*be60*/  MUFU.EX2 R235, R0 ;  /* 0x0000000000eb7308 */ /* 0x0007220000000800 */
[--C-:B--2---:R-:W-:Y:S09]  /*be70*/  FFMA.FTZ R2, R44, c[0x0][0x2d0], -R75.reuse ;  /* 0x0000b4002c027a23 */ /* 0x104ff2000001084b */
[----:B------:R2:W-:Y:S01]  /*be80*/  MUFU.EX2 R33, R2 ;  /* 0x0000000200217308 */ /* 0x0005e20000000800 */
[----:B-1----:R-:W-:Y:S09]  /*be90*/  FFMA.FTZ R5, R18, c[0x0][0x2d0], -R100 ;  /* 0x0000b40012057a23 */ /* 0x002ff20000010864 */
[----:B------:R1:W1:Y:S01]  /*bea0*/  MUFU.EX2 R244, R5 ;  /* 0x0000000500f47308 */ /* 0x0002620000000800 */
[--C-:B---3--:R-:W-:Y:S01]  /*beb0*/  FFMA.FTZ R0, R14, c[0x0][0x2d0], -R102.reuse ;  /* 0x0000b4000e007a23 */ /* 0x108fe20000010866 */
[----:B----4-:R-:W-:Y:S08]  /*bec0*/  F2FP.PACK_AB R66, R235, R239 ;  /* 0x000000efeb42723e */ /* 0x010ff000000000ff */
[----:B------:R3:W-:Y:S01]  /*bed0*/  MUFU.EX2 R211, R0 ;  /* 0x0000000000d37308 */ /* 0x0007e20000000800 */
[--C-:B--2---:R-:W-:Y:S09]  /*bee0*/  FFMA.FTZ R2, R47, c[0x0][0x2d0], -R75.reuse ;  /* 0x0000b4002f027a23 */ /* 0x104ff2000001084b */
[----:B------:R2:W-:Y:S01]  /*bef0*/  MUFU.EX2 R212, R2 ;  /* 0x0000000200d47308 */ /* 0x0005e20000000800 */
[----:B-1----:R-:W-:Y:S01]  /*bf00*/  FFMA.FTZ R5, R41, c[0x0][0x2d0], -R75 ;  /* 0x0000b40029057a23 */ /* 0x002fe2000001084b */
[----:B------:R-:W-:Y:S08]  /*bf10*/  F2FP.PACK_AB R77, R244, R216 ;  /* 0x000000d8f44d723e */ /* 0x000ff000000000ff */
[----:B------:R1:W-:Y:S01]  /*bf20*/  MUFU.EX2 R213, R4 ;  /* 0x0000000400d57308 */ /* 0x0003e20000000800 */
[--C-:B---3--:R-:W-:Y:S02]  /*bf30*/  FFMA.FTZ R0, R21, c[0x0][0x2d0], -R102.reuse ;  /* 0x0000b40015007a23 */ /* 0x108fe40000010866 */
[----:B------:R-:W3:Y:S07]  /*bf40*/  LDSM.16.MT88.4 R20, [R224+0x100] ;  /* 0x00010000e014783b */ /* 0x000eee0000004200 */
[----:B------:R4:W4:Y:S01]  /*bf50*/  MUFU.EX2 R242, R0 ;  /* 0x0000000000f27308 */ /* 0x0009220000000800 */
[----:B--2---:R-:W-:Y:S09]  /*bf60*/  FSEL R2, R72, RZ, P1 ;  /* 0x000000ff48027208 */ /* 0x004ff20000800000 */
[----:B------:R2:W-:Y:S01]  /*bf70*/  MUFU.EX2 R91, R5 ;  /* 0x00000005005b7308 */ /* 0x0005e20000000800 */
[----:B-1----:R-:W-:Y:S09]  /*bf80*/  FFMA.FTZ R4, R13, c[0x0][0x2d0], -R101 ;  /* 0x0000b4000d047a23 */ /* 0x002ff20000010865 */
[----:B------:R1:W1:Y:S01]  /*bf90*/  MUFU.EX2 R217, R4 ;  /* 0x0000000400d97308 */ /* 0x0002620000000800 */
[--C-:B----4-:R-:W-:Y:S01]  /*bfa0*/  FFMA.FTZ R0, R15, c[0x0][0x2d0], -R102.reuse ;  /* 0x0000b4000f007a23 */ /* 0x110fe20000010866 */
[----:B------:R-:W-:Y:S08]  /*bfb0*/  F2FP.PACK_AB R65, R242, R211 ;  /* 0x000000d3f241723e */ /* 0x000ff000000000ff */
[----:B------:R4:W-:Y:S01]  /*bfc0*/  MUFU.EX2 R238, R0 ;  /* 0x0000000000ee7308 */ /* 0x0009e20000000800 */
[--C-:B--2---:R-:W-:Y:S09]  /*bfd0*/  FFMA.FTZ R5, R43, c[0x0][0x2d0], -R75.reuse ;  /* 0x0000b4002b057a23 */ /* 0x104ff2000001084b */
[----:B------:R-:W-:Y:S01]  /*bfe0*/  MUFU.EX2 R229, R6 ;  /* 0x0000000600e57308 */ /* 0x000fe20000000800 */
[----:B-1----:R-:W-:Y:S01]  /*bff0*/  FFMA.FTZ R4, R42, c[0x0][0x2d0], -R75 ;  /* 0x0000b4002a047a23 */ /* 0x002fe2000001084b */
[----:B------:R-:W-:Y:S08]  /*c000*/  F2FP.PACK_AB R64, R217, R213 ;  /* 0x000000d5d940723e */ /* 0x000ff000000000ff */
[----:B------:R1:W-:Y:S01]  /*c010*/  MUFU.EX2 R197, R4 ;  /* 0x0000000400c57308 */ /* 0x0003e20000000800 */
[----:B----4-:R-:W-:Y:S09]  /*c020*/  FFMA.FTZ R0, R12, c[0x0][0x2d0], -R102 ;  /* 0x0000b4000c007a23 */ /* 0x010ff20000010866 */
[----:B------:R2:W4:Y:S10]  /*c030*/  MUFU.EX2 R234, R0 ;  /* 0x0000000000ea7308 */ /* 0x0005340000000800 */
[----:B------:R-:W-:Y:S01]  /*c040*/  MUFU.EX2 R40, R5 ;  /* 0x0000000500287308 */ /* 0x000fe20000000800 */
[--C-:B-1----:R-:W-:Y:S09]  /*c050*/  FFMA.FTZ R4, R38, c[0x0][0x2d0], -R100.reuse ;  /* 0x0000b40026047a23 */ /* 0x102ff20000010864 */
[----:B------:R-:W-:Y:S01]  /*c060*/  MUFU.EX2 R195, R4 ;  /* 0x0000000400c37308 */ /* 0x000fe20000000800 */
[--C-:B--2---:R-:W-:Y:S01]  /*c070*/  FFMA.FTZ R0, R34, c[0x0][0x2d0], -R100.reuse ;  /* 0x0000b40022007a23 */ /* 0x104fe20000010864 */
[----:B----4-:R-:W-:Y:S08]  /*c080*/  F2FP.PACK_AB R67, R234, R238 ;  /* 0x000000eeea43723e */ /* 0x010ff000000000ff */
[----:B------:R1:W-:Y:S02]  /*c090*/  MUFU.EX2 R228, R0 ;  /* 0x0000000000e47308 */ /* 0x0003e40000000800 */
[--C-:B-1----:R-:W-:Y:S08]  /*c0a0*/  FFMA.FTZ R0, R36, c[0x0][0x2d0], -R100.reuse ;  /* 0x0000b40024007a23 */ /* 0x102ff00000010864 */
[----:B------:R1:W-:Y:S02]  /*c0b0*/  MUFU.EX2 R109, R0 ;  /* 0x00000000006d7308 */ /* 0x0003e40000000800 */
[----:B-1----:R-:W-:Y:S08]  /*c0c0*/  FFMA.FTZ R0, R35, c[0x0][0x2d0], -R100 ;  /* 0x0000b40023007a23 */ /* 0x002ff00000010864 */
[----:B------:R1:W-:Y:S02]  /*c0d0*/  MUFU.EX2 R95, R0 ;  /* 0x00000000005f7308 */ /* 0x0003e40000000800 */
[--C-:B-1----:R-:W-:Y:S08]  /*c0e0*/  FFMA.FTZ R0, R30, c[0x0][0x2d0], -R101.reuse ;  /* 0x0000b4001e007a23 */ /* 0x102ff00000010865 */
[----:B------:R1:W-:Y:S02]  /*c0f0*/  MUFU.EX2 R231, R0 ;  /* 0x0000000000e77308 */ /* 0x0003e40000000800 */
[--C-:B-1----:R-:W-:Y:S08]  /*c100*/  FFMA.FTZ R0, R31, c[0x0][0x2d0], -R101.reuse ;  /* 0x0000b4001f007a23 */ /* 0x102ff00000010865 */
        /* <DEDUP_REMOVED lines=13> */
[----:B-1----:R-:W-:Y:S02]  /*c1e0*/  FFMA.FTZ R0, R37, c[0x0][0x2d0], -R100 ;  /* 0x0000b40025007a23 */ /* 0x002fe40000010864 */
[----:B------:R-:W1:Y:S06]  /*c1f0*/  LDSM.16.MT88.4 R36, [R227+0x100] ;  /* 0x00010000e324783b */ /* 0x000e6c0000004200 */
[----:B------:R2:W-:Y:S02]  /*c200*/  MUFU.EX2 R34, R0 ;  /* 0x0000000000227308 */ /* 0x0005e40000000800 */
[----:B--2---:R-:W-:Y:S08]  /*c210*/  FFMA.FTZ R0, R45, c[0x0][0x2d0], -R75 ;  /* 0x0000b4002d007a23 */ /* 0x004ff0000001084b */
[----:B------:R2:W-:Y:S02]  /*c220*/  MUFU.EX2 R202, R0 ;  /* 0x0000000000ca7308 */ /* 0x0005e40000000800 */
[----:B--2---:R-:W-:Y:S05]  /*c230*/  FSEL R0, R73, RZ, P2 ;  /* 0x000000ff49007208 */ /* 0x004fea0001000000 */
[----:B------:R-:W-:Y:S04]  /*c240*/  FADD.FTZ R0, -R0, R3 ;  /* 0x0000000300007221 */ /* 0x000fe80000010100 */
[----:B------:R-:W-:Y:S04]  /*c250*/  FMUL.FTZ R0, R0, c[0x0][0x2d0] ;  /* 0x0000b40000007a20 */ /* 0x000fe80000410000 */
[----:B------:R2:W4:Y:S02]  /*c260*/  MUFU.EX2 R69, R0 ;  /* 0x0000000000457308 */ /* 0x0005240000000800 */
[----:B--2---:R-:W-:Y:S01]  /*c270*/  FADD.FTZ R0, -R2, R116 ;  /* 0x0000007402007221 */ /* 0x004fe20000010100 */
[----:B------:R-:W-:Y:S01]  /*c280*/  FSEL R2, R71, RZ, P0 ;  /* 0x000000ff47027208 */ /* 0x000fe20000000000 */
[C---:B----4-:R-:W-:Y:S01]  /*c290*/  FMUL.FTZ R4, R69.reuse, R120 ;  /* 0x0000007845047220 */ /* 0x050fe20000410000 */
[----:B------:R-:W-:Y:S01]  /*c2a0*/  PLOP3.LUT P0, PT, PT, PT, UP0, 0x80, 0x0 ;  /* 0x000000000000781c */ /* 0x000fe20003f0f008 */
[----:B------:R-:W-:Y:S02]  /*c2b0*/  FMUL.FTZ R0, R0, c[0x0][0x2d0] ;  /* 0x0000b40000007a20 */ /* 0x000fe40000410000 */
[C---:B------:R-:W-:Y:S02]  /*c2c0*/  FMUL.FTZ R5, R69.reuse, R121 ;  /* 0x0000007945057220 */ /* 0x040fe40000410000 */
[----:B------:R2:W4:Y:S01]  /*c2d0*/  MUFU.EX2 R68, R0 ;  /* 0x0000000000447308 */ /* 0x0005220000000800 */
[C---:B------:R-:W-:Y:S02]  /*c2e0*/  FMUL.FTZ R16, R69.reuse, R132 ;  /* 0x0000008445107220 */ /* 0x040fe40000410000 */
[C---:B------:R-:W-:Y:S02]  /*c2f0*/  FMUL.FTZ R17, R69.reuse, R133 ;  /* 0x0000008545117220 */ /* 0x040fe40000410000 */
[----:B------:R-:W-:Y:S02]  /*c300*/  FMUL.FTZ R32, R69, R148 ;  /* 0x0000009445207220 */ /* 0x000fe40000410000 */
[----:B--2---:R-:W-:Y:S01]  /*c310*/  FADD.FTZ R0, -R2, R117 ;  /* 0x0000007502007221 */ /* 0x004fe20000010100 */
[----:B------:R-:W-:Y:S01]  /*c320*/  FSEL R2, R70, RZ, P3 ;  /* 0x000000ff46027208 */ /* 0x000fe20001800000 */
[----:B----4-:R-:W-:Y:S02]  /*c330*/  FMUL.FTZ R6, R68, R122 ;  /* 0x0000007a44067220 */ /* 0x010fe40000410000 */
[----:B------:R-:W-:Y:S02]  /*c340*/  FMUL.FTZ R0, R0, c[0x0][0x2d0] ;  /* 0x0000b40000007a20 */ /* 0x000fe40000410000 */
[C---:B------:R-:W-:Y:S02]  /*c350*/  FMUL.FTZ R7, R68.reuse, R123 ;  /* 0x0000007b44077220 */ /* 0x040fe40000410000 */
[----:B------:R2:W4:Y:S01]  /*c360*/  MUFU.EX2 R3, R0 ;  /* 0x0000000000037308 */ /* 0x0005220000000800 */
[C---:B------:R-:W-:Y:S02]  /*c370*/  FMUL.FTZ R35, R68.reuse, R151 ;  /* 0x0000009744237220 */ /* 0x040fe40000410000 */
[C---:B------:R-:W-:Y:S02]  /*c380*/  FMUL.FTZ R18, R68.reuse, R134 ;  /* 0x0000008644127220 */ /* 0x040fe40000410000 */
[-C--:B---3--:R-:W-:Y:S01]  /*c390*/  HMMA.16816.F32 R4, R76, R20.reuse, R4 ;  /* 0x000000144c04723c */ /* 0x088fe20000001804 */
[----:B------:R-:W-:Y:S02]  /*c3a0*/  FMUL.FTZ R19, R68, R135 ;  /* 0x0000008744137220 */ /* 0x000fe40000410000 */
[----:B------:R-:W-:Y:S02]  /*c3b0*/  IMAD.MOV.U32 R134, RZ, RZ, R210 ;  /* 0x000000ffff867224 */ /* 0x000fe400078e00d2 */
[----:B------:R-:W-:Y:S02]  /*c3c0*/  IMAD.MOV.U32 R135, RZ, RZ, R205 ;  /* 0x000000ffff877224 */ /* 0x000fe400078e00cd */
[----:B--2---:R-:W-:Y:S02]  /*c3d0*/  FADD.FTZ R0, -R2, R118 ;  /* 0x0000007602007221 */ /* 0x004fe40000010100 */
[----:B------:R-:W-:Y:S03]  /*c3e0*/  FFMA.FTZ R2, R46, c[0x0][0x2d0], -R100 ;  /* 0x0000b4002e027a23 */ /* 0x000fe60000010864 */
[----:B------:R-:W-:Y:S01]  /*c3f0*/  FMUL.FTZ R0, R0, c[0x0][0x2d0] ;  /* 0x0000b40000007a20 */ /* 0x000fe20000410000 */
[----:B------:R2:W-:Y:S01]  /*c400*/  MUFU.EX2 R196, R2 ;  /* 0x0000000200c47308 */ /* 0x0005e20000000800 */
[C---:B----4-:R-:W-:Y:S02]  /*c410*/  FMUL.FTZ R8, R3.reuse, R124 ;  /* 0x0000007c03087220 */ /* 0x050fe40000410000 */
[C---:B------:R-:W-:Y:S02]  /*c420*/  FMUL.FTZ R9, R3.reuse, R125 ;  /* 0x0000007d03097220 */ /* 0x040fe40000410000 */
[C---:B------:R-:W-:Y:S02]  /*c430*/  FMUL.FTZ R12, R3.reuse, R128 ;  /* 0x00000080030c7220 */ /* 0x040fe40000410000 */
[C---:B------:R-:W-:Y:S02]  /*c440*/  FMUL.FTZ R13, R3.reuse, R129 ;  /* 0x00000081030d7220 */ /* 0x040fe40000410000 */
[C---:B------:R-:W-:Y:S01]  /*c450*/  FMUL.FTZ R24, R3.reuse, R140 ;  /* 0x0000008c03187220 */ /* 0x040fe20000410000 */
[----:B------:R-:W3:Y:S01]  /*c460*/  MUFU.EX2 R0, R0 ;  /* 0x0000000000007308 */ /* 0x000ee20000000800 */
[C---:B------:R-:W-:Y:S02]  /*c470*/  FMUL.FTZ R25, R3.reuse, R141 ;  /* 0x0000008d03197220 */ /* 0x040fe40000410000 */
[C---:B------:R-:W-:Y:S02]  /*c480*/  FMUL.FTZ R28, R3.reuse, R144 ;  /* 0x00000090031c7220 */ /* 0x040fe40000410000 */
[C---:B------:R-:W-:Y:S02]  /*c490*/  FMUL.FTZ R29, R3.reuse, R145 ;  /* 0x00000091031d7220 */ /* 0x040fe40000410000 */
[----:B------:R-:W-:Y:S02]  /*c4a0*/  IMAD.MOV.U32 R141, RZ, RZ, R110 ;  /* 0x000000ffff8d7224 */ /* 0x000fe400078e006e */
[----:B------:R-:W-:Y:S02]  /*c4b0*/  IMAD.MOV.U32 R125, RZ, RZ, R202 ;  /* 0x000000ffff7d7224 */ /* 0x000fe400078e00ca */
[----:B------:R-:W-:Y:S02]  /*c4c0*/  IMAD.MOV.U32 R202, RZ, RZ, R80 ;  /* 0x000000ffffca7224 */ /* 0x000fe400078e0050 */
[----:B------:R-:W-:Y:S02]  /*c4d0*/  IMAD.MOV.U32 R128, RZ, RZ, R212 ;  /* 0x000000ffff807224 */ /* 0x000fe400078e00d4 */
[----:B--2---:R-:W-:Y:S02]  /*c4e0*/  FFMA.FTZ R2, R50, c[0x0][0x2d0], -R100 ;  /* 0x0000b40032027a23 */ /* 0x004fe40000010864 */
[----:B------:R-:W-:Y:S02]  /*c4f0*/  IMAD.MOV.U32 R212, RZ, RZ, R81 ;  /* 0x000000ffffd47224 */ /* 0x000fe400078e0051 */
[----:B------:R2:W4:Y:S01]  /*c500*/  MUFU.EX2 R194, R2 ;  /* 0x0000000200c27308 */ /* 0x0005220000000800 */
[----:B------:R-:W-:Y:S02]  /*c510*/  IMAD.MOV.U32 R140, RZ, RZ, R40 ;  /* 0x000000ffff8c7224 */ /* 0x000fe400078e0028 */
[C---:B------:R-:W-:Y:S02]  /*c520*/  FMUL.FTZ R40, R3.reuse, R156 ;  /* 0x0000009c03287220 */ /* 0x040fe40000410000 */
[C---:B---3--:R-:W-:Y:S02]  /*c530*/  FMUL.FTZ R15, R0.reuse, R131 ;  /* 0x00000083000f7220 */ /* 0x048fe40000410000 */
[C---:B------:R-:W-:Y:S02]  /*c540*/  FMUL.FTZ R10, R0.reuse, R126 ;  /* 0x0000007e000a7220 */ /* 0x040fe40000410000 */
[C---:B------:R-:W-:Y:S02]  /*c550*/  FMUL.FTZ R14, R0.reuse, R130 ;  /* 0x00000082000e7220 */ /* 0x040fe40000410000 */
[C---:B------:R-:W-:Y:S02]  /*c560*/  FMUL.FTZ R11, R0.reuse, R127 ;  /* 0x0000007f000b7220 */ /* 0x040fe40000410000 */
[C---:B------:R-:W-:Y:S02]  /*c570*/  FMUL.FTZ R27, R0.reuse, R143 ;  /* 0x0000008f001b7220 */ /* 0x040fe40000410000 */
[----:B------:R-:W-:Y:S02]  /*c580*/  IMAD.MOV.U32 R143, RZ, RZ, R95 ;  /* 0x000000ffff8f7224 */ /* 0x000fe400078e005f */
[----:B------:R-:W-:Y:S01]  /*c590*/  FMUL.FTZ R44, R3, R160 ;  /* 0x000000a0032c7220 */ /* 0x000fe20000410000 */
[C---:B------:R-:W-:Y:S01]  /*c5a0*/  HMMA.16816.F32 R8, R64.reuse, R20, R8 ;  /* 0x000000144008723c */ /* 0x040fe20000001808 */
[C---:B------:R-:W-:Y:S02]  /*c5b0*/  FMUL.FTZ R26, R0.reuse, R142 ;  /* 0x0000008e001a7220 */ /* 0x040fe40000410000 */
[----:B------:R-:W-:Y:S02]  /*c5c0*/  IMAD.MOV.U32 R142, RZ, RZ, R107 ;  /* 0x000000ffff8e7224 */ /* 0x000fe400078e006b */
[----:B------:R-:W-:Y:S02]  /*c5d0*/  FMUL.FTZ R47, R0, R163 ;  /* 0x000000a3002f7220 */ /* 0x000fe40000410000 */
[----:B--2---:R-:W-:Y:S01]  /*c5e0*/  FFMA.FTZ R2, R48, c[0x0][0x2d0], -R101 ;  /* 0x0000b40030027a23 */ /* 0x004fe20000010865 */
[-C--:B------:R-:W-:Y:S01]  /*c5f0*/  HMMA.16816.F32 R12, R64, R22.reuse, R12 ;  /* 0x00000016400c723c */ /* 0x080fe2000000180c */
[C---:B------:R-:W-:Y:S02]  /*c600*/  FMUL.FTZ R21, R69.reuse, R137 ;  /* 0x0000008945157220 */ /* 0x040fe40000410000 */
[----:B------:R2:W3:Y:S01]  /*c610*/  MUFU.EX2 R203, R2 ;  /* 0x0000000200cb7308 */ /* 0x0004e20000000800 */
[----:B------:R-:W-:Y:S02]  /*c620*/  IMAD.MOV.U32 R137, RZ, RZ, R91 ;  /* 0x000000ffff897224 */ /* 0x000fe400078e005b */
[----:B----4-:R-:W-:Y:S02]  /*c630*/  IMAD.MOV.U32 R129, RZ, RZ, R194 ;  /* 0x000000ffff817224 */ /* 0x010fe400078e00c2 */
[C---:B------:R-:W-:Y:S01]  /*c640*/  HMMA.16816.F32 R16, R76.reuse, R22, R16 ;  /* 0x000000164c10723c */ /* 0x040fe20000001810 */
[----:B------:R-:W-:Y:S03]  /*c650*/  FMUL.FTZ R20, R69, R136 ;  /* 0x0000008845147220 */ /* 0x000fe60000410000 */
[C---:B------:R-:W-:Y:S02]  /*c660*/  FMUL.FTZ R30, R0.reuse, R146 ;  /* 0x00000092001e7220 */ /* 0x040fe40000410000 */
[----:B------:R-:W-:Y:S02]  /*c670*/  FMUL.FTZ R31, R0, R147 ;  /* 0x00000093001f7220 */ /* 0x000fe40000410000 */
[C---:B------:R-:W-:Y:S04]  /*c680*/  FMUL.FTZ R22, R68.reuse, R138 ;  /* 0x0000008a44167220 */ /* 0x040fe80000410000 */
[C---:B------:R-:W-:Y:S02]  /*c690*/  FMUL.FTZ R23, R68.reuse, R139 ;  /* 0x0000008b44177220 */ /* 0x040fe40000410000 */
[----:B------:R-:W-:Y:S02]  /*c6a0*/  IMAD.MOV.U32 R194, RZ, RZ, R82 ;  /* 0x000000ffffc27224 */ /* 0x000fe400078e0052 */
[----:B------:R-:W-:Y:S02]  /*c6b0*/  IMAD.MOV.U32 R138, RZ, RZ, R90 ;  /* 0x000000ffff8a7224 */ /* 0x000fe400078e005a */
[----:B------:R-:W-:Y:S01]  /*c6c0*/  IMAD.MOV.U32 R146, RZ, RZ, R34 ;  /* 0x000000ffff927224 */ /* 0x000fe200078e0022 */
[-C--:B-1----:R-:W-:Y:S01]  /*c6d0*/  HMMA.16816.F32 R20, R76, R36.reuse, R20 ;  /* 0x000000244c14723c */ /* 0x082fe20000001814 */
[----:B--2---:R-:W-:Y:S02]  /*c6e0*/  FFMA.FTZ R2, R51, c[0x0][0x2d0], -R101 ;  /* 0x0000b40033027a23 */ /* 0x004fe40000010865 */
[C---:B------:R-:W-:Y:S02]  /*c6f0*/  FMUL.FTZ R34, R68.reuse, R150 ;  /* 0x0000009644227220 */ /* 0x040fe40000410000 */
[----:B------:R1:W2:Y:S01]  /*c700*/  MUFU.EX2 R41, R2 ;  /* 0x0000000200297308 */ /* 0x0002a20000000800 */
[----:B------:R-:W-:Y:S02]  /*c710*/  IMAD.MOV.U32 R147, RZ, RZ, R33 ;  /* 0x000000ffff937224 */ /* 0x000fe400078e0021 */
[C---:B------:R-:W-:Y:S01]  /*c720*/  HMMA.16816.F32 R24, R64.reuse, R36, R24 ;  /* 0x000000244018723c */ /* 0x040fe20000001818 */
[C---:B------:R-:W-:Y:S02]  /*c730*/  FMUL.FTZ R33, R69.reuse, R149 ;  /* 0x0000009545217220 */ /* 0x040fe40000410000 */
[----:B------:R-:W-:Y:S01]  /*c740*/  LDSM.16.MT88.4 R148, [R227+0x3100] ;  /* 0x00310000e394783b */ /* 0x000fe20000004200 */
[C---:B------:R-:W-:Y:S02]  /*c750*/  FMUL.FTZ R48, R69.reuse, R164 ;  /* 0x000000a445307220 */ /* 0x040fe40000410000 */
[----:B------:R-:W-:Y:S02]  /*c760*/  IMAD.MOV.U32 R164, RZ, RZ, R195 ;  /* 0x000000ffffa47224 */ /* 0x000fe400078e00c3 */
[-C--:B------:R-:W-:Y:S01]  /*c770*/  HMMA.16816.F32 R28, R64, R38.reuse, R28 ;  /* 0x00000026401c723c */ /* 0x080fe2000000181c */
[----:B---3--:R-:W-:Y:S03]  /*c780*/  IMAD.MOV.U32 R139, RZ, RZ, R203 ;  /* 0x000000ffff8b7224 */ /* 0x008fe600078e00cb */
[----:B------:R-:W-:Y:S02]  /*c790*/  IMAD.MOV.U32 R203, RZ, RZ, R83 ;  /* 0x000000ffffcb7224 */ /* 0x000fe400078e0053 */
[----:B------:R-:W3:Y:S01]  /*c7a0*/  LDSM.16.MT88.4 R80, [R226+0x100] ;  /* 0x00010000e250783b */ /* 0x000ee20000004200 */
[----:B------:R-:W-:Y:S01]  /*c7b0*/  FMUL.FTZ R51, R68, R167 ;  /* 0x000000a744337220 */ /* 0x000fe20000410000 */
[C---:B------:R-:W-:Y:S01]  /*c7c0*/  HMMA.16816.F32 R32, R76.reuse, R38, R32 ;  /* 0x000000264c20723c */ /* 0x040fe20000001820 */
[----:B------:R-:W-:Y:S03]  /*c7d0*/  FMUL.FTZ R37, R69, R153 ;  /* 0x0000009945257220 */ /* 0x000fe60000410000 */
[----:B------:R-:W-:Y:S02]  /*c7e0*/  FMUL.FTZ R43, R0, R159 ;  /* 0x0000009f002b7220 */ /* 0x000fe40000410000 */
[----:B-1----:R-:W-:Y:S02]  /*c7f0*/  FFMA.FTZ R2, R49, c[0x0][0x2d0], -R102 ;  /* 0x0000b40031027a23 */ /* 0x002fe40000010866 */
[C---:B------:R-:W-:Y:S02]  /*c800*/  FMUL.FTZ R39, R68.reuse, R155 ;  /* 0x0000009b44277220 */ /* 0x040fe40000410000 */
[----:B------:R1:W-:Y:S02]  /*c810*/  MUFU.EX2 R131, R2 ;  /* 0x0000000200837308 */ /* 0x0003e40000000800 */
[----:B------:R-:W-:Y:S02]  /*c820*/  FMUL.FTZ R38, R68, R154 ;  /* 0x0000009a44267220 */ /* 0x000fe40000410000 */
[----:B------:R-:W-:Y:S02]  /*c830*/  FMUL.FTZ R36, R69, R152 ;  /* 0x0000009845247220 */ /* 0x000fe40000410000 */
[----:B------:R-:W-:Y:S02]  /*c840*/  IMAD.MOV.U32 R195, RZ, RZ, R202 ;  /* 0x000000ffffc37224 */ /* 0x000fe400078e00ca */
[----:B------:R-:W-:Y:S02]  /*c850*/  IMAD.MOV.U32 R202, RZ, RZ, R212 ;  /* 0x000000ffffca7224 */ /* 0x000fe400078e00d4 */
[----:B------:R-:W-:Y:S01]  /*c860*/  IMAD.MOV.U32 R212, RZ, RZ, R194 ;  /* 0x000000ffffd47224 */ /* 0x000fe200078e00c2 */
[-C--:B------:R-:W-:Y:S01]  /*c870*/  HMMA.16816.F32 R36, R76, R52.reuse, R36 ;  /* 0x000000344c24723c */ /* 0x080fe20000001824 */
[----:B------:R-:W-:Y:S02]  /*c880*/  IMAD.MOV.U32 R194, RZ, RZ, R203 ;  /* 0x000000ffffc27224 */ /* 0x000fe400078e00cb */
[----:B------:R-:W-:Y:S02]  /*c890*/  IMAD.MOV.U32 R122, RZ, RZ, R212 ;  /* 0x000000ffff7a7224 */ /* 0x000fe400078e00d4 */
[----:B------:R-:W-:Y:S02]  /*c8a0*/  IMAD.MOV.U32 R203, RZ, RZ, R208 ;  /* 0x000000ffffcb7224 */ /* 0x000fe400078e00d0 */
[----:B------:R-:W-:Y:S02]  /*c8b0*/  IMAD.MOV.U32 R208, RZ, RZ, R87 ;  /* 0x000000ffffd07224 */ /* 0x000fe400078e0057 */
[----:B------:R-:W-:Y:S03]  /*c8c0*/  FMUL.FTZ R46, R0, R162 ;  /* 0x000000a2002e7220 */ /* 0x000fe60000410000 */
[----:B------:R-:W-:Y:S02]  /*c8d0*/  IMAD.MOV.U32 R132, RZ, RZ, R208 ;  /* 0x000000ffff847224 */ /* 0x000fe400078e00d0 */
[----:B-1----:R-:W-:Y:S02]  /*c8e0*/  FFMA.FTZ R2, R56, c[0x0][0x2d0], -R102 ;  /* 0x0000b40038027a23 */ /* 0x002fe40000010866 */
[----:B------:R-:W-:Y:S02]  /*c8f0*/  IMAD.MOV.U32 R123, RZ, RZ, R203 ;  /* 0x000000ffff7b7224 */ /* 0x000fe400078e00cb */
[----:B------:R1:W4:Y:S01]  /*c900*/  MUFU.EX2 R42, R2 ;  /* 0x00000002002a7308 */ /* 0x0003220000000800 */
[----:B------:R-:W-:Y:S02]  /*c910*/  IMAD.MOV.U32 R121, RZ, RZ, R202 ;  /* 0x000000ffff797224 */ /* 0x000fe400078e00ca */
[----:B------:R-:W-:Y:S02]  /*c920*/  IMAD.MOV.U32 R124, RZ, RZ, R196 ;  /* 0x000000ffff7c7224 */ /* 0x000fe400078e00c4 */
[C---:B------:R-:W-:Y:S02]  /*c930*/  FMUL.FTZ R45, R3.reuse, R161 ;  /* 0x000000a1032d7220 */ /* 0x040fe40000410000 */
[----:B------:R-:W-:Y:S02]  /*c940*/  IMAD.MOV.U32 R120, RZ, RZ, R195 ;  /* 0x000000ffff787224 */ /* 0x000fe400078e00c3 */
[----:B------:R-:W-:Y:S02]  /*c950*/  IMAD.MOV.U32 R136, RZ, RZ, R109 ;  /* 0x000000ffff887224 */ /* 0x000fe400078e006d */
[----:B------:R-:W-:Y:S02]  /*c960*/  IMAD.MOV.U32 R109, RZ, RZ, R194 ;  /* 0x000000ffff6d7224 */ /* 0x000fe400078e00c2 */
[----:B--2---:R-:W-:Y:S02]  /*c970*/  IMAD.MOV.U32 R145, RZ, RZ, R41 ;  /* 0x000000ffff917224 */ /* 0x004fe400078e0029 */
[----:B------:R-:W-:Y:S02]  /*c980*/  FMUL.FTZ R41, R3, R157 ;  /* 0x0000009d03297220 */ /* 0x000fe40000410000 */
[----:B------:R-:W-:Y:S02]  /*c990*/  FMUL.FTZ R49, R69, R165 ;  /* 0x000000a545317220 */ /* 0x000fe40000410000 */
[----:B------:R-:W-:Y:S02]  /*c9a0*/  FMUL.FTZ R56, R3, R172 ;  /* 0x000000ac03387220 */ /* 0x000fe40000410000 */
[----:B------:R-:W-:Y:S02]  /*c9b0*/  IMAD.MOV.U32 R167, RZ, RZ, R84 ;  /* 0x000000ffffa77224 */ /* 0x000fe400078e0054 */
[----:B------:R-:W-:Y:S02]  /*c9c0*/  FFMA.FTZ R109, R109, c[0x0][0x2d0], -R75 ;  /* 0x0000b4006d6d7a23 */ /* 0x000fe4000001084b */
[--C-:B-1----:R-:W-:Y:S02]  /*c9d0*/  FFMA.FTZ R2, R57, c[0x0][0x2d0], -R101.reuse ;  /* 0x0000b40039027a23 */ /* 0x102fe40000010865 */
[----:B----4-:R-:W-:Y:S02]  /*c9e0*/  IMAD.MOV.U32 R144, RZ, RZ, R42 ;  /* 0x000000ffff907224 */ /* 0x010fe400078e002a */
[----:B------:R1:W-:Y:S01]  /*c9f0*/  MUFU.EX2 R126, R2 ;  /* 0x00000002007e7308 */ /* 0x0003e20000000800 */
[C---:B------:R-:W-:Y:S02]  /*ca00*/  FMUL.FTZ R42, R0.reuse, R158 ;  /* 0x0000009e002a7220 */ /* 0x040fe40000410000 */
[----:B------:R-:W-:Y:S05]  /*ca10*/  FMUL.FTZ R57, R3, R173 ;  /* 0x000000ad03397220 */ /* 0x000fea0000410000 */
[C---:B------:R-:W-:Y:S07]  /*ca20*/  HMMA.16816.F32 R40, R64.reuse, R52, R40 ;  /* 0x000000344028723c */ /* 0x040fee0000001828 */
[C---:B------:R-:W-:Y:S01]  /*ca30*/  FMUL.FTZ R52, R69.reuse, R168 ;  /* 0x000000a845347220 */ /* 0x040fe20000410000 */
[-C--:B------:R-:W-:Y:S01]  /*ca40*/  HMMA.16816.F32 R44, R64, R54.reuse, R44 ;  /* 0x00000036402c723c */ /* 0x080fe2000000182c */
[----:B------:R-:W-:Y:S03]  /*ca50*/  FMUL.FTZ R53, R69, R169 ;  /* 0x000000a945357220 */ /* 0x000fe60000410000 */
[----:B-1----:R-:W-:Y:S04]  /*ca60*/  FFMA.FTZ R2, R59, c[0x0][0x2d0], -R101 ;  /* 0x0000b4003b027a23 */ /* 0x002fe80000010865 */
[----:B------:R1:W-:Y:S01]  /*ca70*/  MUFU.EX2 R130, R2 ;  /* 0x0000000200827308 */ /* 0x0003e20000000800 */
[----:B------:R-:W-:Y:S03]  /*ca80*/  FMUL.FTZ R59, R0, R175 ;  /* 0x000000af003b7220 */ /* 0x000fe60000410000 */
[--C-:B-1----:R-:W-:Y:S02]  /*ca90*/  FFMA.FTZ R2, R58, c[0x0][0x2d0], -R102.reuse ;  /* 0x0000b4003a027a23 */ /* 0x102fe40000010866 */
[----:B------:R-:W-:Y:S04]  /*caa0*/  FMUL.FTZ R58, R0, R174 ;  /* 0x000000ae003a7220 */ /* 0x000fe80000410000 */
[----:B------:R1:W-:Y:S02]  /*cab0*/  MUFU.EX2 R127, R2 ;  /* 0x00000002007f7308 */ /* 0x0003e40000000800 */
[----:B-1----:R-:W-:Y:S02]  /*cac0*/  FFMA.FTZ R2, R60, c[0x0][0x2d0], -R102 ;  /* 0x0000b4003c027a23 */ /* 0x002fe40000010866 */
[----:B------:R-:W-:Y:S06]  /*cad0*/  FMUL.FTZ R60, R3, R176 ;  /* 0x000000b0033c7220 */ /* 0x000fec0000410000 */
[----:B------:R1:W2:Y:S01]  /*cae0*/  MUFU.EX2 R50, R2 ;  /* 0x0000000200327308 */ /* 0x0002a20000000800 */
[----:B------:R-:W-:Y:S02]  /*caf0*/  IMAD.MOV.U32 R176, RZ, RZ, R197 ;  /* 0x000000ffffb07224 */ /* 0x000fe400078e00c5 */
[----:B-1----:R-:W-:Y:S02]  /*cb00*/  FFMA.FTZ R2, R62, c[0x0][0x2d0], -R75 ;  /* 0x0000b4003e027a23 */ /* 0x002fe4000001084b */
[----:B--2---:R-:W-:Y:S05]  /*cb10*/  IMAD.MOV.U32 R165, RZ, RZ, R50 ;  /* 0x000000ffffa57224 */ /* 0x004fea00078e0032 */
[----:B------:R1:W-:Y:S01]  /*cb20*/  MUFU.EX2 R107, R2 ;  /* 0x00000002006b7308 */ /* 0x0003e20000000800 */
[----:B------:R-:W-:Y:S02]  /*cb30*/  FMUL.FTZ R50, R68, R166 ;  /* 0x000000a644327220 */ /* 0x000fe40000410000 */
[----:B------:R-:W-:Y:S02]  /*cb40*/  IMAD.MOV.U32 R166, RZ, RZ, R85 ;  /* 0x000000ffffa67224 */ /* 0x000fe400078e0055 */
[----:B------:R-:W-:Y:S03]  /*cb50*/  FMUL.FTZ R62, R0, R178 ;  /* 0x000000b2003e7220 */ /* 0x000fe60000410000 */
[C---:B------:R-:W-:Y:S07]  /*cb60*/  HMMA.16816.F32 R48, R76.reuse, R54, R48 ;  /* 0x000000364c30723c */ /* 0x040fee0000001830 */
[C---:B------:R-:W-:Y:S02]  /*cb70*/  FMUL.FTZ R55, R68.reuse, R171 ;  /* 0x000000ab44377220 */ /* 0x040fe40000410000 */
[----:B------:R-:W-:Y:S07]  /*cb80*/  FMUL.FTZ R54, R68, R170 ;  /* 0x000000aa44367220 */ /* 0x000fee0000410000 */
[-C--:B---3--:R-:W-:Y:S01]  /*cb90*/  HMMA.16816.F32 R52, R76, R80.reuse, R52 ;  /* 0x000000504c34723c */ /* 0x088fe20000001834 */
[--C-:B-1----:R-:W-:Y:S02]  /*cba0*/  FFMA.FTZ R2, R86, c[0x0][0x2d0], -R75.reuse ;  /* 0x0000b40056027a23 */ /* 0x102fe4000001084b */
[----:B------:R-:W1:Y:S02]  /*cbb0*/  LDSM.16.MT88.4 R84, [R224+0x900] ;  /* 0x00090000e054783b */ /* 0x000e640000004200 */
[----:B------:R2:W-:Y:S03]  /*cbc0*/  MUFU.EX2 R116, R2 ;  /* 0x0000000200747308 */ /* 0x0005e60000000800 */
[C---:B------:R-:W-:Y:S07]  /*cbd0*/  HMMA.16816.F32 R56, R64.reuse, R80, R56 ;  /* 0x000000504038723c */ /* 0x040fee0000001838 */
[----:B------:R-:W-:Y:S02]  /*cbe0*/  F2FP.PACK_AB R80, R119, R231 ;  /* 0x000000e77750723e */ /* 0x000fe400000000ff */
[----:B------:R-:W-:Y:S03]  /*cbf0*/  F2FP.PACK_AB R81, R138, R230 ;  /* 0x000000e68a51723e */ /* 0x000fe600000000ff */
[--C-:B--2---:R-:W-:Y:S02]  /*cc00*/  FFMA.FTZ R2, R61, c[0x0][0x2d0], -R100.reuse ;  /* 0x0000b4003d027a23 */ /* 0x104fe40000010864 */
[----:B------:R-:W-:Y:S02]  /*cc10*/  FMUL.FTZ R61, R3, R177 ;  /* 0x000000b1033d7220 */ /* 0x000fe40000410000 */
[----:B------:R2:W-:Y:S02]  /*cc20*/  MUFU.EX2 R155, R2 ;  /* 0x00000002009b7308 */ /* 0x0005e40000000800 */
[--C-:B--2---:R-:W-:Y:S02]  /*cc30*/  FFMA.FTZ R2, R63, c[0x0][0x2d0], -R100.reuse ;  /* 0x0000b4003f027a23 */ /* 0x104fe40000010864 */
[----:B------:R-:W-:Y:S06]  /*cc40*/  FMUL.FTZ R63, R0, R179 ;  /* 0x000000b3003f7220 */ /* 0x000fec0000410000 */
[----:B------:R2:W-:Y:S01]  /*cc50*/  MUFU.EX2 R154, R2 ;  /* 0x00000002009a7308 */ /* 0x0005e20000000800 */
[-C--:B------:R-:W-:Y:S07]  /*cc60*/  HMMA.16816.F32 R60, R64, R82.reuse, R60 ;  /* 0x00000052403c723c */ /* 0x080fee000000183c */
[C---:B------:R-:W-:Y:S02]  /*cc70*/  FMUL.FTZ R64, R69.reuse, R180 ;  /* 0x000000b445407220 */ /* 0x040fe40000410000 */
[----:B------:R-:W-:Y:S03]  /*cc80*/  FMUL.FTZ R65, R69, R181 ;  /* 0x000000b545417220 */ /* 0x000fe60000410000 */
[C---:B------:R-:W-:Y:S02]  /*cc90*/  FMUL.FTZ R66, R68.reuse, R182 ;  /* 0x000000b644427220 */ /* 0x040fe40000410000 */
[----:B------:R-:W-:Y:S02]  /*cca0*/  FMUL.FTZ R67, R68, R183 ;  /* 0x000000b744437220 */ /* 0x000fe40000410000 */
[--C-:B--2---:R-:W-:Y:S05]  /*ccb0*/  FFMA.FTZ R2, R88, c[0x0][0x2d0], -R75.reuse ;  /* 0x0000b40058027a23 */ /* 0x104fea000001084b */
[----:B------:R-:W-:Y:S01]  /*ccc0*/  HMMA.16816.F32 R64, R76, R82, R64 ;  /* 0x000000524c40723c */ /* 0x000fe20000001840 */
[----:B------:R2:W-:Y:S06]  /*ccd0*/  MUFU.EX2 R110, R2 ;  /* 0x00000002006e7308 */ /* 0x0005ec0000000800 */
[----:B------:R-:W-:Y:S02]  /*cce0*/  F2FP.PACK_AB R76, R229, R233 ;  /* 0x000000e9e54c723e */ /* 0x000fe400000000ff */
[----:B------:R-:W-:Y:S03]  /*ccf0*/  F2FP.PACK_AB R77, R228, R232 ;  /* 0x000000e8e44d723e */ /* 0x000fe600000000ff */
[----:B------:R-:W-:Y:S02]  /*cd00*/  F2FP.PACK_AB R78, R176, R137 ;  /* 0x00000089b04e723e */ /* 0x000fe400000000ff */
[----:B------:R-:W-:Y:S02]  /*cd10*/  F2FP.PACK_AB R79, R143, R136 ;  /* 0x000000888f4f723e */ /* 0x000fe400000000ff */
[----:B------:R-:W-:Y:S02]  /*cd20*/  F2FP.PACK_AB R82, R142, R166 ;  /* 0x000000a68e52723e */ /* 0x000fe400000000ff */
[----:B------:R-:W-:Y:S03]  /*cd30*/  F2FP.PACK_AB R83, R141, R167 ;  /* 0x000000a78d53723e */ /* 0x000fe600000000ff */
[-C--:B-1----:R-:W-:Y:S01]  /*cd40*/  HMMA.16816.F32 R4, R76, R84.reuse, R4 ;  /* 0x000000544c04723c */ /* 0x082fe20000001804 */
[----:B--2---:R-:W-:Y:S02]  /*cd50*/  FFMA.FTZ R2, R89, c[0x0][0x2d0], -R75 ;  /* 0x0000b40059027a23 */ /* 0x004fe4000001084b */
[----:B------:R-:W1:Y:S05]  /*cd60*/  LDSM.16.MT88.4 R88, [R227+0x900] ;  /* 0x00090000e358783b */ /* 0x000e6a0000004200 */
[C---:B------:R-:W-:Y:S01]  /*cd70*/  HMMA.16816.F32 R8, R80.reuse, R84, R8 ;  /* 0x000000545008723c */ /* 0x040fe20000001808 */
[----:B------:R2:W-:Y:S07]  /*cd80*/  MUFU.EX2 R118, R2 ;  /* 0x0000000200767308 */ /* 0x0005ee0000000800 */
[-C--:B------:R-:W-:Y:S08]  /*cd90*/  HMMA.16816.F32 R12, R80, R86.reuse, R12 ;  /* 0x00000056500c723c */ /* 0x080ff0000000180c */
[C---:B------:R-:W-:Y:S01]  /*cda0*/  HMMA.16816.F32 R16, R76.reuse, R86, R16 ;  /* 0x000000564c10723c */ /* 0x040fe20000001810 */
[----:B------:R-:W-:Y:S03]  /*cdb0*/  LDSM.16.MT88.4 R84, [R226+0x900] ;  /* 0x00090000e254783b */ /* 0x000fe60000004200 */
[--C-:B--2---:R-:W-:Y:S04]  /*cdc0*/  FFMA.FTZ R2, R93, c[0x0][0x2d0], -R100.reuse ;  /* 0x0000b4005d027a23 */ /* 0x104fe80000010864 */
[----:B------:R2:W3:Y:S01]  /*cdd0*/  MUFU.EX2 R117, R2 ;  /* 0x0000000200757308 */ /* 0x0004e20000000800 */
[-C--:B-1----:R-:W-:Y:S08]  /*cde0*/  HMMA.16816.F32 R20, R76, R88.reuse, R20 ;  /* 0x000000584c14723c */ /* 0x082ff00000001814 */
[C---:B------:R-:W-:Y:S01]  /*cdf0*/  HMMA.16816.F32 R24, R80.reuse, R88, R24 ;  /* 0x000000585018723c */ /* 0x040fe20000001818 */
[--C-:B--2---:R-:W-:Y:S07]  /*ce00*/  FFMA.FTZ R2, R94, c[0x0][0x2d0], -R100.reuse ;  /* 0x0000b4005e027a23 */ /* 0x104fee0000010864 */
[-C--:B------:R-:W-:Y:S01]  /*ce10*/  HMMA.16816.F32 R28, R80, R90.reuse, R28 ;  /* 0x0000005a501c723c */ /* 0x080fe2000000181c */
[----:B------:R-:W-:Y:S01]  /*ce20*/  FFMA.FTZ R88, R104, c[0x0][0x2d0], -R101 ;  /* 0x0000b40068587a23 */ /* 0x000fe20000010865 */
[----:B------:R1:W-:Y:S02]  /*ce30*/  MUFU.EX2 R133, R2 ;  /* 0x0000000200857308 */ /* 0x0003e40000000800 */
[----:B------:R-:W-:Y:S02]  /*ce40*/  FFMA.FTZ R104, R249, c[0x0][0x2d0], -R100 ;  /* 0x0000b400f9687a23 */ /* 0x000fe40000010864 */
[----:B---3--:R-:W-:Y:S02]  /*ce50*/  IMAD.MOV.U32 R249, RZ, RZ, R117 ;  /* 0x000000fffff97224 */ /* 0x008fe400078e0075 */
[C---:B------:R-:W-:Y:S01]  /*ce60*/  HMMA.16816.F32 R32, R76.reuse, R90, R32 ;  /* 0x0000005a4c20723c */ /* 0x040fe20000001820 */
[----:B------:R-:W-:Y:S03]  /*ce70*/  IMAD.MOV.U32 R117, RZ, RZ, R108 ;  /* 0x000000ffff757224 */ /* 0x000fe600078e006c */
[----:B------:R2:W-:Y:S01]  /*ce80*/  MUFU.EX2 R157, R88 ;  /* 0x00000058009d7308 */ /* 0x0005e20000000800 */
[--C-:B------:R-:W-:Y:S02]  /*ce90*/  FFMA.FTZ R108, R204, c[0x0][0x2d0], -R101.reuse ;  /* 0x0000b400cc6c7a23 */ /* 0x100fe40000010865 */
[----:B------:R-:W-:Y:S02]  /*cea0*/  IMAD.MOV.U32 R204, RZ, RZ, R126 ;  /* 0x000000ffffcc7224 */ /* 0x000fe400078e007e */
[--C-:B-1----:R-:W-:Y:S02]  /*ceb0*/  FFMA.FTZ R2, R92, c[0x0][0x2d0], -R101.reuse ;  /* 0x0000b4005c027a23 */ /* 0x102fe40000010865 */
[----:B------:R-:W1:Y:S03]  /*cec0*/  LDSM.16.MT88.4 R92, [R225+0x900] ;  /* 0x00090000e15c783b */ /* 0x000e660000004200 */
[----:B------:R3:W-:Y:S05]  /*ced0*/  MUFU.EX2 R153, R2 ;  /* 0x0000000200997308 */ /* 0x0007ea0000000800 */
[----:B--2---:R-:W2:Y:S01]  /*cee0*/  LDSM.16.MT88.4 R88, [R224+0x1100] ;  /* 0x00110000e058783b */ /* 0x004ea20000004200 */
[----:B---3--:R-:W-:Y:S04]  /*cef0*/  FFMA.FTZ R2, R98, c[0x0][0x2d0], -R101 ;  /* 0x0000b40062027a23 */ /* 0x008fe80000010865 */
[----:B------:R3:W4:Y:S01]  /*cf00*/  MUFU.EX2 R159, R2 ;  /* 0x00000002009f7308 */ /* 0x0007220000000800 */
[-C--:B-1----:R-:W-:Y:S08]  /*cf10*/  HMMA.16816.F32 R36, R76, R92.reuse, R36 ;  /* 0x0000005c4c24723c */ /* 0x082ff00000001824 */
[C---:B------:R-:W-:Y:S01]  /*cf20*/  HMMA.16816.F32 R40, R80.reuse, R92, R40 ;  /* 0x0000005c5028723c */ /* 0x040fe20000001828 */
[--C-:B---3--:R-:W-:Y:S07]  /*cf30*/  FFMA.FTZ R2, R96, c[0x0][0x2d0], -R102.reuse ;  /* 0x0000b40060027a23 */ /* 0x108fee0000010866 */
[-C--:B------:R-:W-:Y:S01]  /*cf40*/  HMMA.16816.F32 R44, R80, R94.reuse, R44 ;  /* 0x0000005e502c723c */ /* 0x080fe2000000182c */
[----:B------:R-:W-:Y:S01]  /*cf50*/  FFMA.FTZ R92, R186, c[0x0][0x2d0], -R75 ;  /* 0x0000b400ba5c7a23 */ /* 0x000fe2000001084b */
[----:B------:R1:W-:Y:S02]  /*cf60*/  MUFU.EX2 R152, R2 ;  /* 0x0000000200987308 */ /* 0x0003e40000000800 */
[----:B------:R-:W-:Y:S02]  /*cf70*/  FFMA.FTZ R96, R106, c[0x0][0x2d0], -R102 ;  /* 0x0000b4006a607a23 */ /* 0x000fe40000010866 */
[--C-:B------:R-:W-:Y:S02]  /*cf80*/  FFMA.FTZ R106, R207, c[0x0][0x2d0], -R101.reuse ;  /* 0x0000b400cf6a7a23 */ /* 0x100fe40000010865 */
[C---:B------:R-:W-:Y:S01]  /*cf90*/  HMMA.16816.F32 R48, R76.reuse, R94, R48 ;  /* 0x0000005e4c30723c */ /* 0x040fe20000001830 */
[----:B------:R-:W-:Y:S03]  /*cfa0*/  IMAD.MOV.U32 R207, RZ, RZ, R128 ;  /* 0x000000ffffcf7224 */ /* 0x000fe600078e0080 */
[----:B------:R3:W-:Y:S04]  /*cfb0*/  MUFU.EX2 R163, R92 ;  /* 0x0000005c00a37308 */ /* 0x0007e80000000800 */
[-C--:B------:R-:W-:Y:S06]  /*cfc0*/  HMMA.16816.F32 R52, R76, R84.reuse, R52 ;  /* 0x000000544c34723c */ /* 0x080fec0000001834 */
[----:B------:R-:W-:Y:S02]  /*cfd0*/  MUFU.EX2 R160, R96 ;  /* 0x0000006000a07308 */ /* 0x000fe40000000800 */
[C---:B------:R-:W-:Y:S01]  /*cfe0*/  HMMA.16816.F32 R56, R80.reuse, R84, R56 ;  /* 0x000000545038723c */ /* 0x040fe20000001838 */
[----:B-1----:R-:W-:Y:S07]  /*cff0*/  FFMA.FTZ R2, R97, c[0x0][0x2d0], -R102 ;  /* 0x0000b40061027a23 */ /* 0x002fee0000010866 */
[-C--:B------:R-:W-:Y:S01]  /*d000*/  HMMA.16816.F32 R60, R80, R86.reuse, R60 ;  /* 0x00000056503c723c */ /* 0x080fe2000000183c */
[----:B------:R1:W1:Y:S01]  /*d010*/  MUFU.EX2 R158, R2 ;  /* 0x00000002009e7308 */ /* 0x0002620000000800 */
[----:B---3--:R-:W3:Y:S05]  /*d020*/  LDSM.16.MT88.4 R92, [R227+0x1100] ;  /* 0x00110000e35c783b */ /* 0x008eea0000004200 */
[----:B------:R-:W-:Y:S01]  /*d030*/  F2FP.PACK_AB R83, R165, R127 ;  /* 0x0000007fa553723e */ /* 0x000fe200000000ff */
[----:B------:R-:W-:Y:S01]  /*d040*/  HMMA.16816.F32 R64, R76, R86, R64 ;  /* 0x000000564c40723c */ /* 0x000fe20000001840 */
[----:B------:R-:W-:Y:S02]  /*d050*/  F2FP.PACK_AB R80, R145, R139 ;  /* 0x0000008b9150723e */ /* 0x000fe400000000ff */
[----:B------:R-:W-:Y:S01]  /*d060*/  MUFU.EX2 R174, R106 ;  /* 0x0000006a00ae7308 */ /* 0x000fe20000000800 */
[----:B------:R-:W-:Y:S01]  /*d070*/  F2FP.PACK_AB R81, R144, R131 ;  /* 0x000000839051723e */ /* 0x000fe200000000ff */
[----:B------:R-:W3:Y:S01]  /*d080*/  LDSM.16.MT88.4 R84, [R225+0x1100] ;  /* 0x00110000e154783b */ /* 0x000ee20000004200 */
[----:B------:R-:W-:Y:S02]  /*d090*/  F2FP.PACK_AB R82, R130, R126 ;  /* 0x0000007e8252723e */ /* 0x000fe400000000ff */
[----:B------:R-:W-:Y:S04]  /*d0a0*/  F2FP.PACK_AB R77, R146, R164 ;  /* 0x000000a4924d723e */ /* 0x000fe800000000ff */
[----:B------:R-:W-:Y:S02]  /*d0b0*/  F2FP.PACK_AB R76, R147, R140 ;  /* 0x0000008c934c723e */ /* 0x000fe400000000ff */
[----:B------:R-:W-:Y:S02]  /*d0c0*/  F2FP.PACK_AB R78, R128, R125 ;  /* 0x0000007d804e723e */ /* 0x000fe400000000ff */
[----:B------:R-:W-:Y:S01]  /*d0d0*/  F2FP.PACK_AB R79, R129, R124 ;  /* 0x0000007c814f723e */ /* 0x000fe200000000ff */
[----:B-1----:R-:W-:Y:S02]  /*d0e0*/  FFMA.FTZ R2, R105, c[0x0][0x2d0], -R101 ;  /* 0x0000b40069027a23 */ /* 0x002fe40000010865 */
[----:B------:R-:W-:Y:S02]  /*d0f0*/  FFMA.FTZ R105, R248, c[0x0][0x2d0], -R100 ;  /* 0x0000b400f8697a23 */ /* 0x000fe40000010864 */
[----:B------:R1:W1:Y:S01]  /*d100*/  MUFU.EX2 R212, R2 ;  /* 0x0000000200d47308 */ /* 0x0002620000000800 */
[----:B------:R-:W-:Y:S01]  /*d110*/  IMAD.MOV.U32 R248, RZ, RZ, R110 ;  /* 0x000000fffff87224 */ /* 0x000fe200078e006e */
[-C--:B--2---:R-:W-:Y:S01]  /*d120*/  HMMA.16816.F32 R4, R76, R88.reuse, R4 ;  /* 0x000000584c04723c */ /* 0x084fe20000001804 */
[----:B------:R-:W-:Y:S02]  /*d130*/  FFMA.FTZ R110, R222, c[0x0][0x2d0], -R100 ;  /* 0x0000b400de6e7a23 */ /* 0x000fe40000010864 */
[----:B------:R-:W-:Y:S05]  /*d140*/  IMAD.MOV.U32 R222, RZ, RZ, R116 ;  /* 0x000000ffffde7224 */ /* 0x000fea00078e0074 */
[C---:B------:R-:W-:Y:S01]  /*d150*/  HMMA.16816.F32 R8, R80.reuse, R88, R8 ;  /* 0x000000585008723c */ /* 0x040fe20000001808 */
[----:B------:R-:W-:Y:S07]  /*d160*/  MUFU.EX2 R186, R105 ;  /* 0x0000006900ba7308 */ /* 0x000fee0000000800 */
[-C--:B------:R-:W-:Y:S01]  /*d170*/  HMMA.16816.F32 R12, R80, R90.reuse, R12 ;  /* 0x0000005a500c723c */ /* 0x080fe2000000180c */
[--C-:B-1----:R-:W-:Y:S07]  /*d180*/  FFMA.FTZ R2, R103, c[0x0][0x2d0], -R102.reuse ;  /* 0x0000b40067027a23 */ /* 0x102fee0000010866 */
[C---:B------:R-:W-:Y:S01]  /*d190*/  HMMA.16816.F32 R16, R76.reuse, R90, R16 ;  /* 0x0000005a4c10723c */ /* 0x040fe20000001810 */
[----:B------:R-:W1:Y:S01]  /*d1a0*/  LDSM.16.MT88.4 R88, [R226+0x1100] ;  /* 0x00110000e258783b */ /* 0x000e620000004200 */
[----:B------:R2:W-:Y:S02]  /*d1b0*/  MUFU.EX2 R156, R2 ;  /* 0x00000002009c7308 */ /* 0x0005e40000000800 */
[----:B------:R-:W-:Y:S02]  /*d1c0*/  FFMA.FTZ R103, R123, c[0x0][0x2d0], -R75 ;  /* 0x0000b4007b677a23 */ /* 0x000fe4000001084b */
[----:B------:R-:W-:Y:S02]  /*d1d0*/  FFMA.FTZ R123, R198, c[0x0][0x2d0], -R101 ;  /* 0x0000b400c67b7a23 */ /* 0x000fe40000010865 */
[-C--:B---3--:R-:W-:Y:S01]  /*d1e0*/  HMMA.16816.F32 R20, R76, R92.reuse, R20 ;  /* 0x0000005c4c14723c */ /* 0x088fe20000001814 */
[----:B------:R-:W-:Y:S07]  /*d1f0*/  IMAD.MOV.U32 R198, RZ, RZ, R131 ;  /* 0x000000ffffc67224 */ /* 0x000fee00078e0083 */
[C---:B------:R-:W-:Y:S08]  /*d200*/  HMMA.16816.F32 R24, R80.reuse, R92, R24 ;  /* 0x0000005c5018723c */ /* 0x040ff00000001818 */
[-C--:B------:R-:W-:Y:S01]  /*d210*/  HMMA.16816.F32 R28, R80, R94.reuse, R28 ;  /* 0x0000005e501c723c */ /* 0x080fe2000000181c */
[--C-:B--2---:R-:W-:Y:S02]  /*d220*/  FFMA.FTZ R2, R99, c[0x0][0x2d0], -R102.reuse ;  /* 0x0000b40063027a23 */ /* 0x104fe40000010866 */
[----:B------:R-:W-:Y:S05]  /*d230*/  LDSM.16.MT88.4 R96, [R225+0x1900] ;  /* 0x00190000e160783b */ /* 0x000fea0000004200 */
[C---:B------:R-:W-:Y:S01]  /*d240*/  HMMA.16816.F32 R32, R76.reuse, R94, R32 ;  /* 0x0000005e4c20723c */ /* 0x040fe20000001820 */
[----:B------:R2:W3:Y:S02]  /*d250*/  MUFU.EX2 R210, R2 ;  /* 0x0000000200d27308 */ /* 0x0004e40000000800 */
[----:B------:R-:W-:Y:S05]  /*d260*/  LDSM.16.MT88.4 R92, [R227+0x1900] ;  /* 0x00190000e35c783b */ /* 0x000fea0000004200 */
[-C--:B------:R-:W-:Y:S08]  /*d270*/  HMMA.16816.F32 R36, R76, R84.reuse, R36 ;  /* 0x000000544c24723c */ /* 0x080ff00000001824 */
[C---:B------:R-:W-:Y:S08]  /*d280*/  HMMA.16816.F32 R40, R80.reuse, R84, R40 ;  /* 0x000000545028723c */ /* 0x040ff00000001828 */
[-C--:B------:R-:W-:Y:S01]  /*d290*/  HMMA.16816.F32 R44, R80, R86.reuse, R44 ;  /* 0x00000056502c723c */ /* 0x080fe2000000182c */
[--C-:B--2---:R-:W-:Y:S02]  /*d2a0*/  FFMA.FTZ R2, R187, c[0x0][0x2d0], -R75.reuse ;  /* 0x0000b400bb027a23 */ /* 0x104fe4000001084b */
[----:B------:R2:W-:Y:S05]  /*d2b0*/  MUFU.EX2 R187, R104 ;  /* 0x0000006800bb7308 */ /* 0x0005ea0000000800 */
[C---:B------:R-:W-:Y:S01]  /*d2c0*/  HMMA.16816.F32 R48, R76.reuse, R86, R48 ;  /* 0x000000564c30723c */ /* 0x040fe20000001830 */
[----:B------:R-:W3:Y:S04]  /*d2d0*/  LDSM.16.MT88.4 R84, [R224+0x1900] ;  /* 0x00190000e054783b */ /* 0x000ee80000004200 */
[----:B------:R4:W-:Y:S03]  /*d2e0*/  MUFU.EX2 R208, R2 ;  /* 0x0000000200d07308 */ /* 0x0009e60000000800 */
[-C--:B-1----:R-:W-:Y:S08]  /*d2f0*/  HMMA.16816.F32 R52, R76, R88.reuse, R52 ;  /* 0x000000584c34723c */ /* 0x082ff00000001834 */
[C---:B------:R-:W-:Y:S01]  /*d300*/  HMMA.16816.F32 R56, R80.reuse, R88, R56 ;  /* 0x000000585038723c */ /* 0x040fe20000001838 */
[----:B--2---:R-:W-:Y:S03]  /*d310*/  FFMA.FTZ R104, R250, c[0x0][0x2d0], -R102 ;  /* 0x0000b400fa687a23 */ /* 0x004fe60000010866 */
[----:B------:R-:W-:Y:S04]  /*d320*/  IMAD.MOV.U32 R250, RZ, RZ, R166 ;  /* 0x000000fffffa7224 */ /* 0x000fe800078e00a6 */
[-C--:B------:R-:W-:Y:S01]  /*d330*/  HMMA.16816.F32 R60, R80, R90.reuse, R60 ;  /* 0x0000005a503c723c */ /* 0x080fe2000000183c */
[----:B------:R-:W-:Y:S03]  /*d340*/  FFMA.FTZ R88, R132, c[0x0][0x2d0], -R75 ;  /* 0x0000b40084587a23 */ /* 0x000fe6000001084b */
[--C-:B----4-:R-:W-:Y:S03]  /*d350*/  FFMA.FTZ R2, R112, c[0x0][0x2d0], -R100.reuse ;  /* 0x0000b40070027a23 */ /* 0x110fe60000010864 */
[----:B------:R-:W-:Y:S01]  /*d360*/  F2FP.PACK_AB R80, R159, R153 ;  /* 0x000000999f50723e */ /* 0x000fe200000000ff */
[----:B------:R-:W-:Y:S01]  /*d370*/  HMMA.16816.F32 R64, R76, R90, R64 ;  /* 0x0000005a4c40723c */ /* 0x000fe20000001840 */
[----:B------:R1:W-:Y:S03]  /*d380*/  MUFU.EX2 R162, R2 ;  /* 0x0000000200a27308 */ /* 0x0003e60000000800 */
[--C-:B------:R-:W-:Y:S01]  /*d390*/  FFMA.FTZ R112, R221, c[0x0][0x2d0], -R100.reuse ;  /* 0x0000b400dd707a23 */ /* 0x100fe20000010864 */
[----:B------:R-:W-:Y:S01]  /*d3a0*/  F2FP.PACK_AB R81, R158, R152 ;  /* 0x000000989e51723e */ /* 0x000fe200000000ff */
[----:B------:R-:W-:Y:S01]  /*d3b0*/  IMAD.MOV.U32 R221, RZ, RZ, R107 ;  /* 0x000000ffffdd7224 */ /* 0x000fe200078e006b */
[----:B------:R-:W-:Y:S01]  /*d3c0*/  F2FP.PACK_AB R77, R154, R155 ;  /* 0x0000009b9a4d723e */ /* 0x000fe200000000ff */
[----:B------:R-:W-:Y:S01]  /*d3d0*/  FFMA.FTZ R107, R206, c[0x0][0x2d0], -R101 ;  /* 0x0000b400ce6b7a23 */ /* 0x000fe20000010865 */
[----:B------:R-:W-:Y:S03]  /*d3e0*/  F2FP.PACK_AB R82, R212, R157 ;  /* 0x0000009dd452723e */ /* 0x000fe600000000ff */
[----:B------:R-:W-:Y:S01]  /*d3f0*/  F2FP.PACK_AB R76, R222, R221 ;  /* 0x000000ddde4c723e */ /* 0x000fe200000000ff */
[----:B------:R-:W-:Y:S01]  /*d400*/  IMAD.MOV.U32 R206, RZ, RZ, R127 ;  /* 0x000000ffffce7224 */ /* 0x000fe200078e007f */
[----:B---3--:R-:W-:Y:S01]  /*d410*/  F2FP.PACK_AB R83, R210, R156 ;  /* 0x0000009cd253723e */ /* 0x008fe200000000ff */
[--C-:B-1----:R-:W-:Y:S02]  /*d420*/  FFMA.FTZ R2, R184, c[0x0][0x2d0], -R100.reuse ;  /* 0x0000b400b8027a23 */ /* 0x102fe40000010864 */
[----:B------:R-:W-:Y:S10]  /*d430*/  MUFU.EX2 R184, R108 ;  /* 0x0000006c00b87308 */ /* 0x000ff40000000800 */
[----:B------:R1:W-:Y:S02]  /*d440*/  MUFU.EX2 R205, R2 ;  /* 0x0000000200cd7308 */ /* 0x0003e40000000800 */
[--C-:B-1----:R-:W-:Y:S08]  /*d450*/  FFMA.FTZ R2, R192, c[0x0][0x2d0], -R75.reuse ;  /* 0x0000b400c0027a23 */ /* 0x102ff0000001084b */
[----:B------:R1:W-:Y:S02]  /*d460*/  MUFU.EX2 R203, R2 ;  /* 0x0000000200cb7308 */ /* 0x0003e40000000800 */
[----:B-1----:R-:W-:Y:S08]  /*d470*/  FFMA.FTZ R2, R193, c[0x0][0x2d0], -R75 ;  /* 0x0000b400c1027a23 */ /* 0x002ff0000001084b */
[----:B------:R1:W-:Y:S02]  /*d480*/  MUFU.EX2 R202, R2 ;  /* 0x0000000200ca7308 */ /* 0x0003e40000000800 */
[--C-:B-1----:R-:W-:Y:S08]  /*d490*/  FFMA.FTZ R2, R188, c[0x0][0x2d0], -R100.reuse ;  /* 0x0000b400bc027a23 */ /* 0x102ff00000010864 */
[----:B------:R1:W-:Y:S10]  /*d4a0*/  MUFU.EX2 R188, R88 ;  /* 0x0000005800bc7308 */ /* 0x0003f40000000800 */
[----:B------:R2:W-:Y:S01]  /*d4b0*/  MUFU.EX2 R197, R2 ;  /* 0x0000000200c57308 */ /* 0x0005e20000000800 */
[----:B-1----:R-:W1:Y:S01]  /*d4c0*/  LDSM.16.MT88.4 R88, [R226+0x1900] ;  /* 0x00190000e258783b */ /* 0x002e620000004200 */
[----:B--2---:R-:W-:Y:S08]  /*d4d0*/  FFMA.FTZ R2, R189, c[0x0][0x2d0], -R100 ;  /* 0x0000b400bd027a23 */ /* 0x004ff00000010864 */
[----:B------:R-:W-:Y:S10]  /*d4e0*/  MUFU.EX2 R189, R103 ;  /* 0x0000006700bd7308 */ /* 0x000ff40000000800 */
[----:B------:R2:W-:Y:S02]  /*d4f0*/  MUFU.EX2 R196, R2 ;  /* 0x0000000200c47308 */ /* 0x0005e40000000800 */
[--C-:B--2---:R-:W-:Y:S08]  /*d500*/  FFMA.FTZ R2, R115, c[0x0][0x2d0], -R101.reuse ;  /* 0x0000b40073027a23 */ /* 0x104ff00000010865 */
[----:B------:R2:W-:Y:S02]  /*d510*/  MUFU.EX2 R161, R2 ;  /* 0x0000000200a17308 */ /* 0x0005e40000000800 */
[----:B--2---:R-:W-:Y:S08]  /*d520*/  FFMA.FTZ R2, R185, c[0x0][0x2d0], -R101 ;  /* 0x0000b400b9027a23 */ /* 0x004ff00000010865 */
[----:B------:R2:W-:Y:S10]  /*d530*/  MUFU.EX2 R185, R107 ;  /* 0x0000006b00b97308 */ /* 0x0005f40000000800 */
[----:B------:R3:W-:Y:S01]  /*d540*/  MUFU.EX2 R195, R2 ;  /* 0x0000000200c37308 */ /* 0x0007e20000000800 */
[--C-:B--2---:R-:W-:Y:S02]  /*d550*/  FFMA.FTZ R107, R246, c[0x0][0x2d0], -R102.reuse ;  /* 0x0000b400f66b7a23 */ /* 0x104fe40000010866 */
[--C-:B---3--:R-:W-:Y:S02]  /*d560*/  FFMA.FTZ R2, R111, c[0x0][0x2d0], -R102.reuse ;  /* 0x0000b4006f027a23 */ /* 0x108fe40000010866 */
[----:B------:R-:W-:Y:S05]  /*d570*/  FFMA.FTZ R111, R122, c[0x0][0x2d0], -R75 ;  /* 0x0000b4007a6f7a23 */ /* 0x000fea000001084b */
[----:B------:R2:W-:Y:S01]  /*d580*/  MUFU.EX2 R194, R2 ;  /* 0x0000000200c27308 */ /* 0x0005e20000000800 */
[----:B------:R-:W-:Y:S02]  /*d590*/  FFMA.FTZ R122, R200, c[0x0][0x2d0], -R101 ;  /* 0x0000b400c87a7a23 */ /* 0x000fe40000010865 */
[----:B------:R-:W-:Y:S02]  /*d5a0*/  IMAD.MOV.U32 R200, RZ, RZ, R125 ;  /* 0x000000ffffc87224 */ /* 0x000fe400078e007d */
[--C-:B--2---:R-:W-:Y:S05]  /*d5b0*/  FFMA.FTZ R2, R191, c[0x0][0x2d0], -R101.reuse ;  /* 0x0000b400bf027a23 */ /* 0x104fea0000010865 */
[----:B------:R2:W-:Y:S02]  /*d5c0*/  MUFU.EX2 R192, R2 ;  /* 0x0000000200c07308 */ /* 0x0005e40000000800 */
[----:B--2---:R-:W-:Y:S08]  /*d5d0*/  FFMA.FTZ R2, R190, c[0x0][0x2d0], -R101 ;  /* 0x0000b400be027a23 */ /* 0x004ff00000010865 */
[----:B------:R2:W-:Y:S02]  /*d5e0*/  MUFU.EX2 R193, R2 ;  /* 0x0000000200c17308 */ /* 0x0005e40000000800 */
[----:B--2---:R-:W-:Y:S02]  /*d5f0*/  FFMA.FTZ R2, R114, c[0x0][0x2d0], -R102 ;  /* 0x0000b40072027a23 */ /* 0x004fe40000010866 */
[----:B------:R-:W-:Y:S06]  /*d600*/  FFMA.FTZ R114, R121, c[0x0][0x2d0], -R75 ;  /* 0x0000b40079727a23 */ /* 0x000fec000001084b */
[----:B------:R2:W-:Y:S01]  /*d610*/  MUFU.EX2 R171, R2 ;  /* 0x0000000200ab7308 */ /* 0x0005e20000000800 */
[----:B------:R-:W-:Y:S02]  /*d620*/  FFMA.FTZ R121, R201, c[0x0][0x2d0], -R101 ;  /* 0x0000b400c9797a23 */ /* 0x000fe40000010865 */
[----:B------:R-:W-:Y:S07]  /*d630*/  IMAD.MOV.U32 R201, RZ, RZ, R124 ;  /* 0x000000ffffc97224 */ /* 0x000fee00078e007c */
[----:B------:R-:W-:Y:S01]  /*d640*/  MUFU.EX2 R103, R121 ;  /* 0x0000007900677308 */ /* 0x000fe20000000800 */
[----:B--2---:R-:W-:Y:S09]  /*d650*/  FFMA.FTZ R2, R113, c[0x0][0x2d0], -R102 ;  /* 0x0000b40071027a23 */ /* 0x004ff20000010866 */
[----:B------:R2:W-:Y:S02]  /*d660*/  MUFU.EX2 R170, R2 ;  /* 0x0000000200aa7308 */ /* 0x0005e40000000800 */
[--C-:B--2---:R-:W-:Y:S08]  /*d670*/  FFMA.FTZ R2, R135, c[0x0][0x2d0], -R75.reuse ;  /* 0x0000b40087027a23 */ /* 0x104ff0000001084b */
[----:B------:R2:W-:Y:S02]  /*d680*/  MUFU.EX2 R169, R2 ;  /* 0x0000000200a97308 */ /* 0x0005e40000000800 */
[--C-:B--2---:R-:W-:Y:S02]  /*d690*/  FFMA.FTZ R2, R134, c[0x0][0x2d0], -R75.reuse ;  /* 0x0000b40086027a23 */ /* 0x104fe4000001084b */
[----:B------:R-:W-:Y:S06]  /*d6a0*/  FFMA.FTZ R75, R120, c[0x0][0x2d0], -R75 ;  /* 0x0000b400784b7a23 */ /* 0x000fec000001084b */
[----:B------:R2:W-:Y:S01]  /*d6b0*/  MUFU.EX2 R191, R2 ;  /* 0x0000000200bf7308 */ /* 0x0005e20000000800 */
[--C-:B------:R-:W-:Y:S02]  /*d6c0*/  FFMA.FTZ R120, R220, c[0x0][0x2d0], -R100.reuse ;  /* 0x0000b400dc787a23 */ /* 0x100fe40000010864 */
[----:B------:R-:W-:Y:S07]  /*d6d0*/  IMAD.MOV.U32 R220, RZ, RZ, R165 ;  /* 0x000000ffffdc7224 */ /* 0x000fee00078e00a5 */
[----:B------:R-:W-:Y:S10]  /*d6e0*/  MUFU.EX2 R108, R75 ;  /* 0x0000004b006c7308 */ /* 0x000ff40000000800 */
[----:B------:R-:W-:Y:S01]  /*d6f0*/  MUFU.EX2 R106, R120 ;  /* 0x00000078006a7308 */ /* 0x000fe20000000800 */
[--C-:B--2---:R-:W-:Y:S02]  /*d700*/  FFMA.FTZ R2, R214, c[0x0][0x2d0], -R100.reuse ;  /* 0x0000b400d6027a23 */ /* 0x104fe40000010864 */
[----:B------:R-:W-:Y:S02]  /*d710*/  IMAD.MOV.U32 R214, RZ, RZ, R133 ;  /* 0x000000ffffd67224 */ /* 0x000fe400078e0085 */
[----:B------:R-:W-:Y:S05]  /*d720*/  LDSM.16.MT88.4 R132, [R224+0x3100] ;  /* 0x00310000e084783b */ /* 0x000fea0000004200 */
[----:B------:R2:W-:Y:S01]  /*d730*/  MUFU.EX2 R168, R2 ;  /* 0x0000000200a87308 */ /* 0x0005e20000000800 */
[----:B------:R-:W-:Y:S01]  /*d740*/  F2FP.PACK_AB R79, R214, R249 ;  /* 0x000000f9d64f723e */ /* 0x000fe200000000ff */
[----:B--2---:R-:W-:Y:S02]  /*d750*/  FFMA.FTZ R2, R223, c[0x0][0x2d0], -R100 ;  /* 0x0000b400df027a23 */ /* 0x004fe40000010864 */
[----:B------:R-:W-:Y:S02]  /*d760*/  IMAD.MOV.U32 R223, RZ, RZ, R118 ;  /* 0x000000ffffdf7224 */ /* 0x000fe400078e0076 */
[----:B------:R-:W2:Y:S01]  /*d770*/  LDL.LU R118, [R1+0x28] ;  /* 0x0000280001767983 */ /* 0x000ea20000300800 */
[----:B------:R-:W-:Y:S03]  /*d780*/  FFMA.FTZ R100, R219, c[0x0][0x2d0], -R100 ;  /* 0x0000b400db647a23 */ /* 0x000fe60000010864 */
[----:B------:R3:W-:Y:S01]  /*d790*/  MUFU.EX2 R190, R2 ;  /* 0x0000000200be7308 */ /* 0x0007e20000000800 */
[----:B------:R-:W-:Y:S01]  /*d7a0*/  F2FP.PACK_AB R78, R223, R248 ;  /* 0x000000f8df4e723e */ /* 0x000fe200000000ff */
[----:B------:R-:W4:Y:S01]  /*d7b0*/  LDL.LU R116, [R1+0x2c] ;  /* 0x00002c0001747983 */ /* 0x000f220000300800 */
[----:B------:R-:W-:Y:S03]  /*d7c0*/  IMAD.MOV.U32 R219, RZ, RZ, R130 ;  /* 0x000000ffffdb7224 */ /* 0x000fe600078e0082 */
[----:B------:R-:W4:Y:S02]  /*d7d0*/  LDL.LU R115, [R1+0x34] ;  /* 0x0000340001737983 */ /* 0x000f240000300800 */
[-C--:B------:R-:W-:Y:S02]  /*d7e0*/  HMMA.16816.F32 R4, R76, R84.reuse, R4 ;  /* 0x000000544c04723c */ /* 0x080fe40000001804 */
[----:B------:R-:W4:Y:S01]  /*d7f0*/  LDL.LU R113, [R1+0x30] ;  /* 0x0000300001717983 */ /* 0x000f220000300800 */
[----:B------:R-:W1:Y:S05]  /*d800*/  MUFU.EX2 R105, R100 ;  /* 0x0000006400697308 */ /* 0x000e6a0000000800 */
[C---:B------:R-:W-:Y:S05]  /*d810*/  HMMA.16816.F32 R8, R80.reuse, R84, R8 ;  /* 0x000000545008723c */ /* 0x040fea0000001808 */
[----:B------:R-:W1:Y:S03]  /*d820*/  MUFU.EX2 R100, R122 ;  /* 0x0000007a00647308 */ /* 0x000e660000000800 */
[-C--:B------:R-:W-:Y:S01]  /*d830*/  HMMA.16816.F32 R12, R80, R86.reuse, R12 ;  /* 0x00000056500c723c */ /* 0x080fe2000000180c */
[--C-:B---3--:R-:W-:Y:S03]  /*d840*/  FFMA.FTZ R2, R209, c[0x0][0x2d0], -R101.reuse ;  /* 0x0000b400d1027a23 */ /* 0x108fe60000010865 */
[----:B------:R-:W-:Y:S02]  /*d850*/  FFMA.FTZ R101, R199, c[0x0][0x2d0], -R101 ;  /* 0x0000b400c7657a23 */ /* 0x000fe40000010865 */
[----:B------:R-:W-:Y:S01]  /*d860*/  IMAD.MOV.U32 R199, RZ, RZ, R139 ;  /* 0x000000ffffc77224 */ /* 0x000fe200078e008b */
[----:B------:R3:W-:Y:S01]  /*d870*/  MUFU.EX2 R175, R2 ;  /* 0x0000000200af7308 */ /* 0x0007e20000000800 */
[C---:B------:R-:W-:Y:S01]  /*d880*/  HMMA.16816.F32 R16, R76.reuse, R86, R16 ;  /* 0x000000564c10723c */ /* 0x040fe20000001810 */
[----:B------:R-:W3:Y:S03]  /*d890*/  LDSM.16.MT88.4 R84, [R224+0x2100] ;  /* 0x00210000e054783b */ /* 0x000ee60000004200 */
[----:B-1----:R-:W-:Y:S01]  /*d8a0*/  F2FP.PACK_AB R183, R105, R106 ;  /* 0x0000006a69b7723e */ /* 0x002fe200000000ff */
[----:B------:R-:W-:Y:S03]  /*d8b0*/  IMAD.MOV.U32 R209, RZ, RZ, R129 ;  /* 0x000000ffffd17224 */ /* 0x000fe600078e0081 */
[-C--:B------:R-:W-:Y:S01]  /*d8c0*/  HMMA.16816.F32 R20, R76, R92.reuse, R20 ;  /* 0x0000005c4c14723c */ /* 0x080fe20000001814 */
[----:B------:R-:W-:Y:S07]  /*d8d0*/  MUFU.EX2 R101, R101 ;  /* 0x0000006500657308 */ /* 0x000fee0000000800 */
[C---:B------:R-:W-:Y:S01]  /*d8e0*/  HMMA.16816.F32 R24, R80.reuse, R92, R24 ;  /* 0x0000005c5018723c */ /* 0x040fe20000001818 */
[----:B---3--:R-:W-:Y:S07]  /*d8f0*/  FFMA.FTZ R2, R215, c[0x0][0x2d0], -R102 ;  /* 0x0000b400d7027a23 */ /* 0x008fee0000010866 */
[-C--:B------:R-:W-:Y:S01]  /*d900*/  HMMA.16816.F32 R28, R80, R94.reuse, R28 ;  /* 0x0000005e501c723c */ /* 0x080fe2000000181c */
[----:B------:R-:W-:Y:S01]  /*d910*/  IMAD.MOV.U32 R215, RZ, RZ, R164 ;  /* 0x000000ffffd77224 */ /* 0x000fe200078e00a4 */
[----:B------:R1:W-:Y:S06]  /*d920*/  MUFU.EX2 R173, R2 ;  /* 0x0000000200ad7308 */ /* 0x0003ec0000000800 */
[C---:B------:R-:W-:Y:S01]  /*d930*/  HMMA.16816.F32 R32, R76.reuse, R94, R32 ;  /* 0x0000005e4c20723c */ /* 0x040fe20000001820 */
[----:B------:R-:W3:Y:S07]  /*d940*/  LDSM.16.MT88.4 R92, [R227+0x2100] ;  /* 0x00210000e35c783b */ /* 0x000eee0000004200 */
[-C--:B------:R-:W-:Y:S08]  /*d950*/  HMMA.16816.F32 R36, R76, R96.reuse, R36 ;  /* 0x000000604c24723c */ /* 0x080ff00000001824 */
[C---:B------:R-:W-:Y:S01]  /*d960*/  HMMA.16816.F32 R40, R80.reuse, R96, R40 ;  /* 0x000000605028723c */ /* 0x040fe20000001828 */
[----:B-1----:R-:W-:Y:S03]  /*d970*/  FFMA.FTZ R2, R218, c[0x0][0x2d0], -R102 ;  /* 0x0000b400da027a23 */ /* 0x002fe60000010866 */
[----:B------:R-:W-:Y:S01]  /*d980*/  IMAD.MOV.U32 R218, RZ, RZ, R176 ;  /* 0x000000ffffda7224 */ /* 0x000fe200078e00b0 */
[----:B------:R-:W-:Y:S03]  /*d990*/  F2FP.PACK_AB R176, R100, R103 ;  /* 0x0000006764b0723e */ /* 0x000fe600000000ff */
[-C--:B------:R-:W-:Y:S01]  /*d9a0*/  HMMA.16816.F32 R44, R80, R98.reuse, R44 ;  /* 0x00000062502c723c */ /* 0x080fe2000000182c */
[----:B------:R1:W-:Y:S07]  /*d9b0*/  MUFU.EX2 R172, R2 ;  /* 0x0000000200ac7308 */ /* 0x0003ee0000000800 */
[C---:B------:R-:W-:Y:S01]  /*d9c0*/  HMMA.16816.F32 R48, R76.reuse, R98, R48 ;  /* 0x000000624c30723c */ /* 0x040fe20000001830 */
[----:B------:R-:W2:Y:S07]  /*d9d0*/  LDSM.16.MT88.4 R96, [R225+0x2100] ;  /* 0x00210000e160783b */ /* 0x000eae0000004200 */
[-C--:B------:R-:W-:Y:S08]  /*d9e0*/  HMMA.16816.F32 R52, R76, R88.reuse, R52 ;  /* 0x000000584c34723c */ /* 0x080ff00000001834 */
[C---:B------:R-:W-:Y:S01]  /*d9f0*/  HMMA.16816.F32 R56, R80.reuse, R88, R56 ;  /* 0x000000585038723c */ /* 0x040fe20000001838 */
[--C-:B-1----:R-:W-:Y:S03]  /*da00*/  FFMA.FTZ R2, R117, c[0x0][0x2d0], -R102.reuse ;  /* 0x0000b40075027a23 */ /* 0x102fe60000010866 */
[--C-:B------:R-:W-:Y:S04]  /*da10*/  FFMA.FTZ R117, R243, c[0x0][0x2d0], -R102.reuse ;  /* 0x0000b400f3757a23 */ /* 0x100fe80000010866 */
[-C--:B------:R-:W-:Y:S07]  /*da20*/  HMMA.16816.F32 R60, R80, R90.reuse, R60 ;  /* 0x0000005a503c723c */ /* 0x080fee000000183c */
[--C-:B------:R-:W-:Y:S01]  /*da30*/  FFMA.FTZ R80, R252, c[0x0][0x2d0], -R102.reuse ;  /* 0x0000b400fc507a23 */ /* 0x100fe20000010866 */
[----:B------:R-:W-:Y:S01]  /*da40*/  HMMA.16816.F32 R64, R76, R90, R64 ;  /* 0x0000005a4c40723c */ /* 0x000fe20000001840 */
[----:B------:R-:W-:Y:S01]  /*da50*/  F2FP.PACK_AB R81, R194, R160 ;  /* 0x000000a0c251723e */ /* 0x000fe200000000ff */
[----:B------:R-:W1:Y:S02]  /*da60*/  LDSM.16.MT88.4 R88, [R226+0x2100] ;  /* 0x00210000e258783b */ /* 0x000e640000004200 */
[----:B------:R-:W-:Y:S01]  /*da70*/  F2FP.PACK_AB R82, R193, R192 ;  /* 0x000000c0c152723e */ /* 0x000fe200000000ff */
[----:B------:R-:W-:Y:S01]  /*da80*/  IMAD.MOV.U32 R252, RZ, RZ, R167 ;  /* 0x000000fffffc7224 */ /* 0x000fe200078e00a7 */
[----:B------:R-:W-:Y:S01]  /*da90*/  F2FP.PACK_AB R83, R170, R171 ;  /* 0x000000abaa53723e */ /* 0x000fe200000000ff */
[----:B------:R-:W-:Y:S01]  /*daa0*/  FFMA.FTZ R102, R74, c[0x0][0x2d0], -R102 ;  /* 0x0000b4004a667a23 */ /* 0x000fe20000010866 */
[----:B------:R-:W-:Y:S02]  /*dab0*/  F2FP.PACK_AB R76, R208, R163 ;  /* 0x000000a3d04c723e */ /* 0x000fe400000000ff */
[----:B------:R-:W-:Y:S02]  /*dac0*/  LDSM.16.MT88.4 R164, [R225+0x3100] ;  /* 0x00310000e1a4783b */ /* 0x000fe40000004200 */
[----:B------:R-:W-:Y:S01]  /*dad0*/  F2FP.PACK_AB R77, R205, R162 ;  /* 0x000000a2cd4d723e */ /* 0x000fe200000000ff */
[----:B------:R-:W-:Y:S01]  /*dae0*/  MUFU.EX2 R102, R102 ;  /* 0x0000006600667308 */ /* 0x000fe20000000800 */
[----:B------:R-:W-:Y:S02]  /*daf0*/  F2FP.PACK_AB R78, R202, R203 ;  /* 0x000000cbca4e723e */ /* 0x000fe400000000ff */
[----:B------:R-:W-:Y:S07]  /*db00*/  F2FP.PACK_AB R79, R196, R197 ;  /* 0x000000c5c44f723e */ /* 0x000fee00000000ff */
[-C--:B------:R-:W-:Y:S01]  /*db10*/  HMMA.16816.F32 R4, R76, R84.reuse, R4 ;  /* 0x000000544c04723c */ /* 0x080fe20000001804 */
[----:B--2---:R-:W-:Y:S02]  /*db20*/  FFMA.FTZ R69, R69, R118, R251 ;  /* 0x0000007645457223 */ /* 0x004fe400000100fb */
[----:B------:R2:W-:Y:S01]  /*db30*/  MUFU.EX2 R118, R2 ;  /* 0x0000000200767308 */ /* 0x0005e20000000800 */
[----:B----4-:R-:W-:Y:S02]  /*db40*/  FFMA.FTZ R68, R68, R116, R216 ;  /* 0x0000007444447223 */ /* 0x010fe400000100d8 */
[----:B------:R-:W-:Y:S02]  /*db50*/  FADD.FTZ R69, R247, R69 ;  /* 0x00000045f7457221 */ /* 0x000fe40000010000 */
[----:B------:R-:W-:Y:S04]  /*db60*/  FADD.FTZ R68, R244, R68 ;  /* 0x00000044f4447221 */ /* 0x000fe80000010000 */
[----:B------:R-:W-:Y:S01]  /*db70*/  FFMA.FTZ R3, R3, R115, R213 ;  /* 0x0000007303037223 */ /* 0x000fe200000100d5 */
[----:B------:R4:W-:Y:S01]  /*db80*/  MUFU.EX2 R116, R80 ;  /* 0x0000005000747308 */ /* 0x0009e20000000800 */
[----:B------:R-:W-:Y:S02]  /*db90*/  FADD.FTZ R68, R240, R68 ;  /* 0x00000044f0447221 */ /* 0x000fe40000010000 */
[----:B------:R-:W-:Y:S02]  /*dba0*/  FFMA.FTZ R0, R0, R113, R211 ;  /* 0x0000007100007223 */ /* 0x000fe400000100d3 */
[----:B------:R-:W-:Y:S04]  /*dbb0*/  FADD.FTZ R3, R217, R3 ;  /* 0x00000003d9037221 */ /* 0x000fe80000010000 */
[----:B------:R-:W-:Y:S01]  /*dbc0*/  FADD.FTZ R3, R239, R3 ;  /* 0x00000003ef037221 */ /* 0x000fe20000010000 */
[----:B------:R-:W-:Y:S01]  /*dbd0*/  MUFU.EX2 R113, R111 ;  /* 0x0000006f00717308 */ /* 0x000fe20000000800 */
[----:B--2---:R-:W-:Y:S02]  /*dbe0*/  FADD.FTZ R2, R242, R0 ;  /* 0x00000000f2027221 */ /* 0x004fe40000010000 */
[----:B------:R2:W5:Y:S01]  /*dbf0*/  LDL.LU R242, [R1+0x74] ;  /* 0x0000740001f27983 */ /* 0x0005620000300800 */
[----:B------:R-:W-:Y:S02]  /*dc00*/  FADD.FTZ R0, R241, R69 ;  /* 0x00000045f1007221 */ /* 0x000fe40000010000 */
[----:B------:R-:W-:Y:S01]  /*dc10*/  FADD.FTZ R75, R238, R2 ;  /* 0x00000002ee4b7221 */ /* 0x000fe20000010000 */
[----:B------:R2:W5:Y:S01]  /*dc20*/  LDL.LU R241, [R1+0x70] ;  /* 0x0000700001f17983 */ /* 0x0005620000300800 */
[----:B------:R-:W-:Y:S02]  /*dc30*/  FADD.FTZ R74, R237, R0 ;  /* 0x00000000ed4a7221 */ /* 0x000fe40000010000 */
[----:B------:R-:W-:Y:S01]  /*dc40*/  MUFU.EX2 R111, R110 ;  /* 0x0000006e006f7308 */ /* 0x000fe20000000800 */
[----:B------:R-:W-:Y:S01]  /*dc50*/  FADD.FTZ R69, R236, R68 ;  /* 0x00000044ec457221 */ /* 0x000fe20000010000 */
[----:B----4-:R-:W-:Y:S01]  /*dc60*/  F2FP.PACK_AB R80, R195, R161 ;  /* 0x000000a1c350723e */ /* 0x010fe200000000ff */
[----:B------:R2:W5:Y:S01]  /*dc70*/  LDL.LU R240, [R1+0x6c] ;  /* 0x00006c0001f07983 */ /* 0x0005620000300800 */
[----:B------:R-:W-:Y:S02]  /*dc80*/  FADD.FTZ R2, R235, R3 ;  /* 0x00000003eb027221 */ /* 0x000fe40000010000 */
[----:B------:R-:W-:Y:S01]  /*dc90*/  FADD.FTZ R0, R234, R75 ;  /* 0x0000004bea007221 */ /* 0x000fe20000010000 */
[----:B------:R2:W5:Y:S01]  /*dca0*/  LDL.LU R239, [R1+0x68] ;  /* 0x0000680001ef7983 */ /* 0x0005620000300800 */
[----:B------:R-:W-:Y:S01]  /*dcb0*/  FADD.FTZ R68, R233, R74 ;  /* 0x0000004ae9447221 */ /* 0x000fe20000010000 */
[C---:B------:R-:W-:Y:S01]  /*dcc0*/  HMMA.16816.F32 R8, R80.reuse, R84, R8 ;  /* 0x000000545008723c */ /* 0x040fe20000001808 */
[----:B------:R-:W-:Y:S01]  /*dcd0*/  FADD.FTZ R3, R232, R69 ;  /* 0x00000045e8037221 */ /* 0x000fe20000010000 */
[----:B------:R2:W5:Y:S01]  /*dce0*/  LDL.LU R238, [R1+0x64] ;  /* 0x0000640001ee7983 */ /* 0x0005620000300800 */
[----:B------:R-:W-:Y:S01]  /*dcf0*/  FADD.FTZ R2, R231, R2 ;  /* 0x00000002e7027221 */ /* 0x000fe20000010000 */
[----:B------:R-:W4:Y:S01]  /*dd00*/  MUFU.EX2 R110, R114 ;  /* 0x00000072006e7308 */ /* 0x000f220000000800 */
[----:B------:R-:W-:Y:S01]  /*dd10*/  FADD.FTZ R69, R230, R0 ;  /* 0x00000000e6457221 */ /* 0x000fe20000010000 */
[----:B------:R2:W5:Y:S01]  /*dd20*/  LDL.LU R237, [R1+0x60] ;  /* 0x0000600001ed7983 */ /* 0x0005620000300800 */
[----:B------:R-:W-:Y:S01]  /*dd30*/  FADD.FTZ R0, R229, R68 ;  /* 0x00000044e5007221 */ /* 0x000fe20000010000 */
[-C--:B------:R-:W-:Y:S01]  /*dd40*/  HMMA.16816.F32 R12, R80, R86.reuse, R12 ;  /* 0x00000056500c723c */ /* 0x080fe2000000180c */
[----:B------:R-:W-:Y:S01]  /*dd50*/  FADD.FTZ R3, R228, R3 ;  /* 0x00000003e4037221 */ /* 0x000fe20000010000 */
[----:B------:R2:W5:Y:S02]  /*dd60*/  LDL.LU R236, [R1+0x5c] ;  /* 0x00005c0001ec7983 */ /* 0x0005640000300800 */
[----:B------:R-:W-:Y:S02]  /*dd70*/  FADD.FTZ R68, R119, R2 ;  /* 0x0000000277447221 */ /* 0x000fe40000010000 */
[----:B------:R2:W5:Y:S01]  /*dd80*/  LDL.LU R235, [R1+0x58] ;  /* 0x0000580001eb7983 */ /* 0x0005620000300800 */
[----:B------:R-:W-:Y:S01]  /*dd90*/  FADD.FTZ R2, R138, R69 ;  /* 0x000000458a027221 */ /* 0x000fe20000010000 */
[C---:B------:R-:W-:Y:S01]  /*dda0*/  HMMA.16816.F32 R16, R76.reuse, R86, R16 ;  /* 0x000000564c10723c */ /* 0x040fe20000001810 */
[----:B------:R-:W-:Y:S01]  /*ddb0*/  FADD.FTZ R0, R137, R0 ;  /* 0x0000000089007221 */ /* 0x000fe20000010000 */
[----:B------:R-:W1:Y:S01]  /*ddc0*/  LDSM.16.MT88.4 R84, [R224+0x2900] ;  /* 0x00290000e054783b */ /* 0x000e620000004200 */
[----:B------:R-:W2:Y:S01]  /*ddd0*/  MUFU.EX2 R115, R109 ;  /* 0x0000006d00737308 */ /* 0x000ea20000000800 */
[----:B------:R-:W-:Y:S02]  /*dde0*/  FADD.FTZ R2, R252, R2 ;  /* 0x00000002fc027221 */ /* 0x000fe40000010000 */
[----:B------:R-:W-:Y:S02]  /*ddf0*/  FADD.FTZ R0, R218, R0 ;  /* 0x00000000da007221 */ /* 0x000fe40000010000 */
[-C--:B---3--:R-:W-:Y:S02]  /*de00*/  HMMA.16816.F32 R20, R76, R92.reuse, R20 ;  /* 0x0000005c4c14723c */ /* 0x088fe40000001814 */
[----:B------:R3:W5:Y:S02]  /*de10*/  LDL.LU R234, [R1+0x54] ;  /* 0x0000540001ea7983 */ /* 0x0007640000300800 */
[----:B----4-:R-:W-:Y:S01]  /*de20*/  F2FP.PACK_AB R182, R108, R110 ;  /* 0x0000006e6cb6723e */ /* 0x010fe200000000ff */
[----:B------:R-:W4:Y:S01]  /*de30*/  MUFU.EX2 R109, R112 ;  /* 0x00000070006d7308 */ /* 0x000f220000000800 */
[----:B------:R3:W5:Y:S02]  /*de40*/  LDL.LU R233, [R1+0x50] ;  /* 0x0000500001e97983 */ /* 0x0007640000300800 */
[C---:B------:R-:W-:Y:S02]  /*de50*/  HMMA.16816.F32 R24, R80.reuse, R92, R24 ;  /* 0x0000005c5018723c */ /* 0x040fe40000001818 */
[----:B------:R3:W5:Y:S04]  /*de60*/  LDL.LU R232, [R1+0x4c] ;  /* 0x00004c0001e87983 */ /* 0x0007680000300800 */
[----:B------:R3:W5:Y:S02]  /*de70*/  LDL.LU R231, [R1+0x48] ;  /* 0x0000480001e77983 */ /* 0x0007640000300800 */
[-C--:B------:R-:W-:Y:S02]  /*de80*/  HMMA.16816.F32 R28, R80, R94.reuse, R28 ;  /* 0x0000005e501c723c */ /* 0x080fe4000000181c */
[----:B------:R3:W5:Y:S02]  /*de90*/  LDL.LU R230, [R1+0x44] ;  /* 0x0000440001e67983 */ /* 0x0007640000300800 */
[----:B--2---:R-:W-:Y:S02]  /*dea0*/  F2FP.PACK_AB R180, R113, R115 ;  /* 0x0000007371b4723e */ /* 0x004fe400000000ff */
[----:B------:R3:W5:Y:S02]  /*deb0*/  LDL.LU R229, [R1+0x40] ;  /* 0x0000400001e57983 */ /* 0x0007640000300800 */
[C---:B------:R-:W-:Y:S02]  /*dec0*/  HMMA.16816.F32 R32, R76.reuse, R94, R32 ;  /* 0x0000005e4c20723c */ /* 0x040fe40000001820 */
[----:B------:R-:W2:Y:S02]  /*ded0*/  LDSM.16.MT88.4 R92, [R227+0x2900] ;  /* 0x00290000e35c783b */ /* 0x000ea40000004200 */
[----:B----4-:R-:W-:Y:S04]  /*dee0*/  F2FP.PACK_AB R181, R109, R111 ;  /* 0x0000006f6db5723e */ /* 0x010fe800000000ff */
[-C--:B------:R-:W-:Y:S02]  /*def0*/  HMMA.16816.F32 R36, R76, R96.reuse, R36 ;  /* 0x000000604c24723c */ /* 0x080fe40000001824 */
[----:B------:R3:W5:Y:S04]  /*df00*/  LDL.LU R228, [R1+0x3c] ;  /* 0x00003c0001e47983 */ /* 0x0007680000300800 */
[----:B------:R3:W5:Y:S02]  /*df10*/  LDL.LU R119, [R1+0x38] ;  /* 0x0000380001777983 */ /* 0x0007640000300800 */
[C---:B------:R-:W-:Y:S08]  /*df20*/  HMMA.16816.F32 R40, R80.reuse, R96, R40 ;  /* 0x000000605028723c */ /* 0x040ff00000001828 */
[-C--:B------:R-:W-:Y:S08]  /*df30*/  HMMA.16816.F32 R44, R80, R98.reuse, R44 ;  /* 0x00000062502c723c */ /* 0x080ff0000000182c */
[C---:B------:R-:W-:Y:S01]  /*df40*/  HMMA.16816.F32 R48, R76.reuse, R98, R48 ;  /* 0x000000624c30723c */ /* 0x040fe20000001830 */
[----:B------:R-:W4:Y:S07]  /*df50*/  LDSM.16.MT88.4 R96, [R225+0x2900] ;  /* 0x00290000e160783b */ /* 0x000f2e0000004200 */
[-C--:B-1----:R-:W-:Y:S08]  /*df60*/  HMMA.16816.F32 R52, R76, R88.reuse, R52 ;  /* 0x000000584c34723c */ /* 0x082ff00000001834 */
[C---:B------:R-:W-:Y:S08]  /*df70*/  HMMA.16816.F32 R56, R80.reuse, R88, R56 ;  /* 0x000000585038723c */ /* 0x040ff00000001838 */
[-C--:B------:R-:W-:Y:S07]  /*df80*/  HMMA.16816.F32 R60, R80, R90.reuse, R60 ;  /* 0x0000005a503c723c */ /* 0x080fee000000183c */
[----:B------:R-:W-:Y:S01]  /*df90*/  F2FP.PACK_AB R80, R174, R175 ;  /* 0x000000afae50723e */ /* 0x000fe200000000ff */
[----:B------:R-:W-:Y:S01]  /*dfa0*/  HMMA.16816.F32 R64, R76, R90, R64 ;  /* 0x0000005a4c40723c */ /* 0x000fe20000001840 */
[----:B------:R-:W-:Y:S01]  /*dfb0*/  F2FP.PACK_AB R81, R172, R173 ;  /* 0x000000adac51723e */ /* 0x000fe200000000ff */
[----:B------:R-:W1:Y:S02]  /*dfc0*/  LDSM.16.MT88.4 R88, [R226+0x2900] ;  /* 0x00290000e258783b */ /* 0x000e640000004200 */
[----:B------:R-:W-:Y:S02]  /*dfd0*/  F2FP.PACK_AB R82, R184, R185 ;  /* 0x000000b9b852723e */ /* 0x000fe400000000ff */
[----:B------:R-:W-:Y:S02]  /*dfe0*/  F2FP.PACK_AB R83, R116, R118 ;  /* 0x000000767453723e */ /* 0x000fe400000000ff */
[----:B------:R-:W-:Y:S04]  /*dff0*/  F2FP.PACK_AB R76, R191, R169 ;  /* 0x000000a9bf4c723e */ /* 0x000fe800000000ff */
[----:B------:R-:W-:Y:S02]  /*e000*/  F2FP.PACK_AB R77, R190, R168 ;  /* 0x000000a8be4d723e */ /* 0x000fe400000000ff */
[----:B------:R-:W-:Y:S02]  /*e010*/  F2FP.PACK_AB R78, R189, R188 ;  /* 0x000000bcbd4e723e */ /* 0x000fe400000000ff */
[----:B------:R-:W-:Y:S07]  /*e020*/  F2FP.PACK_AB R79, R186, R187 ;  /* 0x000000bbba4f723e */ /* 0x000fee00000000ff */
[-C--:B------:R-:W-:Y:S08]  /*e030*/  HMMA.16816.F32 R4, R76, R84.reuse, R4 ;  /* 0x000000544c04723c */ /* 0x080ff00000001804 */
[C---:B------:R-:W-:Y:S01]  /*e040*/  HMMA.16816.F32 R8, R80.reuse, R84, R8 ;  /* 0x000000545008723c */ /* 0x040fe20000001808 */
[----:B------:R-:W1:Y:S07]  /*e050*/  MUFU.EX2 R85, R123 ;  /* 0x0000007b00557308 */ /* 0x000e6e0000000800 */
[-C--:B------:R-:W-:Y:S03]  /*e060*/  HMMA.16816.F32 R12, R80, R86.reuse, R12 ;  /* 0x00000056500c723c */ /* 0x080fe6000000180c */
[----:B------:R-:W3:Y:S05]  /*e070*/  MUFU.EX2 R84, R117 ;  /* 0x0000007500547308 */ /* 0x000eea0000000800 */
[C---:B------:R-:W-:Y:S05]  /*e080*/  HMMA.16816.F32 R16, R76.reuse, R86, R16 ;  /* 0x000000564c10723c */ /* 0x040fea0000001810 */
[----:B------:R-:W-:Y:S03]  /*e090*/  MUFU.EX2 R87, R104 ;  /* 0x0000006800577308 */ /* 0x000fe60000000800 */
[-C--:B--2---:R-:W-:Y:S01]  /*e0a0*/  HMMA.16816.F32 R20, R76, R92.reuse, R20 ;  /* 0x0000005c4c14723c */ /* 0x084fe20000001814 */
[----:B-1----:R-:W-:Y:S06]  /*e0b0*/  F2FP.PACK_AB R178, R101, R85 ;  /* 0x0000005565b2723e */ /* 0x002fec00000000ff */
[----:B------:R-:W1:Y:S01]  /*e0c0*/  MUFU.EX2 R86, R107 ;  /* 0x0000006b00567308 */ /* 0x000e620000000800 */
[C---:B------:R-:W-:Y:S01]  /*e0d0*/  HMMA.16816.F32 R24, R80.reuse, R92, R24 ;  /* 0x0000005c5018723c */ /* 0x040fe20000001818 */
[----:B---3--:R-:W-:Y:S03]  /*e0e0*/  F2FP.PACK_AB R179, R102, R84 ;  /* 0x0000005466b3723e */ /* 0x008fe600000000ff */
[----:B------:R-:W-:Y:S04]  /*e0f0*/  IMAD.MOV.U32 R117, RZ, RZ, R71 ;  /* 0x000000ffff757224 */ /* 0x000fe800078e0047 */
[-C--:B------:R-:W-:Y:S08]  /*e100*/  HMMA.16816.F32 R28, R80, R94.reuse, R28 ;  /* 0x0000005e501c723c */ /* 0x080ff0000000181c */
[C---:B------:R-:W-:Y:S01]  /*e110*/  HMMA.16816.F32 R32, R76.reuse, R94, R32 ;  /* 0x0000005e4c20723c */ /* 0x040fe20000001820 */
[----:B-1----:R-:W-:Y:S07]  /*e120*/  F2FP.PACK_AB R177, R86, R87 ;  /* 0x0000005756b1723e */ /* 0x002fee00000000ff */
[-C--:B----4-:R-:W-:Y:S08]  /*e130*/  HMMA.16816.F32 R36, R76, R96.reuse, R36 ;  /* 0x000000604c24723c */ /* 0x090ff00000001824 */
[C---:B------:R-:W-:Y:S08]  /*e140*/  HMMA.16816.F32 R40, R80.reuse, R96, R40 ;  /* 0x000000605028723c */ /* 0x040ff00000001828 */
[-C--:B------:R-:W-:Y:S08]  /*e150*/  HMMA.16816.F32 R44, R80, R98.reuse, R44 ;  /* 0x00000062502c723c */ /* 0x080ff0000000182c */
[C---:B------:R-:W-:Y:S08]  /*e160*/  HMMA.16816.F32 R48, R76.reuse, R98, R48 ;  /* 0x000000624c30723c */ /* 0x040ff00000001830 */
[-C--:B------:R-:W-:Y:S08]  /*e170*/  HMMA.16816.F32 R52, R76, R88.reuse, R52 ;  /* 0x000000584c34723c */ /* 0x080ff00000001834 */
[C---:B------:R-:W-:Y:S08]  /*e180*/  HMMA.16816.F32 R56, R80.reuse, R88, R56 ;  /* 0x000000585038723c */ /* 0x040ff00000001838 */
[-C--:B------:R-:W-:Y:S08]  /*e190*/  HMMA.16816.F32 R60, R80, R90.reuse, R60 ;  /* 0x0000005a503c723c */ /* 0x080ff0000000183c */
[----:B------:R-:W-:Y:S08]  /*e1a0*/  HMMA.16816.F32 R64, R76, R90, R64 ;  /* 0x0000005a4c40723c */ /* 0x000ff00000001840 */
[-C--:B------:R-:W-:Y:S07]  /*e1b0*/  HMMA.16816.F32 R120, R180, R132.reuse, R4 ;  /* 0x00000084b478723c */ /* 0x080fee0000001804 */
[----:B------:R-:W-:Y:S01]  /*e1c0*/  FADD.FTZ R4, R136, R3 ;  /* 0x0000000388047221 */ /* 0x000fe20000010000 */
[C---:B------:R-:W-:Y:S01]  /*e1d0*/  HMMA.16816.F32 R124, R176.reuse, R132, R8 ;  /* 0x00000084b07c723c */ /* 0x040fe20000001808 */
[----:B------:R-:W-:Y:S03]  /*e1e0*/  FADD.FTZ R3, R250, R68 ;  /* 0x00000044fa037221 */ /* 0x000fe60000010000 */
[----:B------:R-:W-:Y:S02]  /*e1f0*/  FADD.FTZ R7, R143, R4 ;  /* 0x000000048f077221 */ /* 0x000fe40000010000 */
[----:B------:R-:W-:Y:S02]  /*e200*/  FADD.FTZ R6, R142, R3 ;  /* 0x000000038e067221 */ /* 0x000fe40000010000 */
[----:B------:R-:W-:Y:S01]  /*e210*/  FADD.FTZ R5, R141, R2 ;  /* 0x000000028d057221 */ /* 0x000fe20000010000 */
[-C--:B------:R-:W-:Y:S03]  /*e220*/  HMMA.16816.F32 R128, R176, R134.reuse, R12 ;  /* 0x00000086b080723c */ /* 0x080fe6000000180c */
[----:B------:R-:W-:Y:S02]  /*e230*/  FADD.FTZ R4, R140, R0 ;  /* 0x000000008c047221 */ /* 0x000fe40000010000 */
[----:B------:R-:W-:Y:S02]  /*e240*/  FADD.FTZ R3, R215, R7 ;  /* 0x00000007d7037221 */ /* 0x000fe40000010000 */
        /* <DEDUP_REMOVED lines=13> */
[----:B------:R-:W-:Y:S01]  /*e320*/  FADD.FTZ R9, R209, R2 ;  /* 0x00000002d1097221 */ /* 0x000fe20000010000 */
[----:B------:R-:W1:Y:S01]  /*e330*/  LDSM.16.MT88.4 R4, [R226+0x3100] ;  /* 0x00310000e204783b */ /* 0x000e620000004200 */
        /* <DEDUP_REMOVED lines=9> */
[----:B------:R-:W-:Y:S02]  /*e3d0*/  FADD.FTZ R8, R154, R0 ;  /* 0x000000009a087221 */ /* 0x000fe40000010000 */
[-C--:B------:R-:W-:Y:S02]  /*e3e0*/  HMMA.16816.F32 R152, R180, R164.reuse, R36 ;  /* 0x000000a4b498723c */ /* 0x080fe40000001824 */
        /* <DEDUP_REMOVED lines=35> */
[----:B------:R-:W-:Y:S02]  /*e620*/  FADD.FTZ R0, R191, R9 ;  /* 0x00000009bf007221 */ /* 0x000fe40000010000 */
[----:B------:R-:W-:Y:S02]  /*e630*/  FADD.FTZ R10, R174, R3 ;  /* 0x00000003ae0a7221 */ /* 0x000fe40000010000 */
[----:B------:R-:W-:Y:S02]  /*e640*/  FADD.FTZ R9, R172, R2 ;  /* 0x00000002ac097221 */ /* 0x000fe40000010000 */
[----:B------:R-:W-:Y:S01]  /*e650*/  FADD.FTZ R11, R190, R8 ;  /* 0x00000008be0b7221 */ /* 0x000fe20000010000 */
[C---:B------:R-:W-:Y:S02]  /*e660*/  HMMA.16816.F32 R172, R176.reuse, R4, R56 ;  /* 0x00000004b0ac723c */ /* 0x040fe40000001838 */
        /* <DEDUP_REMOVED lines=8> */
[----:B------:R-:W-:Y:S01]  /*e6f0*/  HMMA.16816.F32 R180, R180, R6, R64 ;  /* 0x00000006b4b4723c */ /* 0x000fe20000001840 */
        /* <DEDUP_REMOVED lines=15> */
[----:B------:R-:W-:Y:S01]  /*e7f0*/  FADD.FTZ R0, R84, R0 ;  /* 0x0000000054007221 */ /* 0x000fe20000010000 */
[----:B------:R1:W-:Y:S01]  /*e800*/  STL [R1+0x2c], R3 ;  /* 0x00002c0301007387 */ /* 0x0003e20000100800 */
[----:B------:R-:W-:Y:S02]  /*e810*/  FADD.FTZ R2, R101, R2 ;  /* 0x0000000265027221 */ /* 0x000fe40000010000 */
[----:B------:R-:W-:Y:S02]  /*e820*/  FADD.FTZ R0, R102, R0 ;  /* 0x0000000066007221 */ /* 0x000fe40000010000 */
[----:B------:R-:W-:Y:S01]  /*e830*/  IMAD.MOV.U32 R118, RZ, RZ, R70 ;  /* 0x000000ffff767224 */ /* 0x000fe200078e0046 */
[----:B------:R2:W-:Y:S01]  /*e840*/  STL [R1+0x34], R2 ;  /* 0x0000340201007387 */ /* 0x0005e20000100800 */
[----:B------:R-:W-:Y:S03]  /*e850*/  IMAD.MOV.U32 R116, RZ, RZ, R72 ;  /* 0x000000ffff747224 */ /* 0x000fe600078e0048 */
[----:B------:R2:W-:Y:S01]  /*e860*/  STL [R1+0x30], R0 ;  /* 0x0000300001007387 */ /* 0x0005e20000100800 */
[----:B-1----:R-:W-:Y:S01]  /*e870*/  IMAD.MOV.U32 R3, RZ, RZ, R73 ;  /* 0x000000ffff037224 */ /* 0x002fe200078e0049 */
[----:B------:R-:W-:-:S05]  /*e880*/  @P0 BRA `(.L_x_662) ;  /* 0xffff9af000000947 */ /* 0x000fca000383ffff */
.L_x_659:
[----:B------:R-:W-:-:S13]  /*e890*/  ISETP.LE.AND P0, PT, RZ, UR6, PT ;  /* 0x00000006ff007c0c */ /* 0x000fda000bf03270 */
[----:B------:R-:W-:Y:S05]  /*e8a0*/  @!P0 BRA `(.L_x_663) ;  /* 0x0000587000008947 */ /* 0x000fea0003800000 */
[----:B-1----:R-:W-:Y:S01]  /*e8b0*/  IMAD.MOV.U32 R3, RZ, RZ, R72 ;  /* 0x000000ffff037224 */ /* 0x002fe200078e0048 */
[----:B------:R-:W-:Y:S01]  /*e8c0*/  MOV R117, R70 ;  /* 0x0000004600757202 */ /* 0x000fe20000000f00 */
[----:B--2---:R-:W-:Y:S01]  /*e8d0*/  IMAD.MOV.U32 R2, RZ, RZ, R73 ;  /* 0x000000ffff027224 */ /* 0x004fe200078e0049 */
[----:B------:R-:W-:Y:S01]  /*e8e0*/  MOV R116, R71 ;  /* 0x0000004700747202 */ /* 0x000fe20000000f00 */
[----:B------:R-:W-:Y:S05]  /*e8f0*/  BRA `(.L_x_664) ;  /* 0x0000044000007947 */ /* 0x000fea0003800000 */
.L_x_666:
[----:B------:R-:W2:Y:S01]  /*e900*/  LDL R5, [R1+0x18] ;  /* 0x0000180001057983 */ /* 0x000ea20000100800 */
        /* <DEDUP_REMOVED lines=17> */
[----:B------:R-:W-:Y:S01]  /*ea20*/  STL [R1+0x8], R8 ;  /* 0x0000080801007387 */ /* 0x000fe20000100800 */
[----:B------:R-:W-:Y:S03]  /*ea30*/  SHF.R.S32.HI R0, RZ, 0x1f, R8 ;  /* 0x0000001fff007819 */ /* 0x000fe60000011408 */
[----:B------:R-:W2:Y:S02]  /*ea40*/  @!P5 LDG.E R245, [R6.64] ;  /* 0x0000000e06f5d981 */ /* 0x000ea4000c1e1900 */
[----:B------:R-:W-:Y:S04]  /*ea50*/  IMAD R0, R0, c[0x0][0x1e0], RZ ;  /* 0x0000780000007a24 */ /* 0x000fe800078e02ff */
[----:B------:R-:W-:Y:S04]  /*ea60*/  IMAD R0, R8, c[0x0][0x1e4], R0 ;  /* 0x0000790008007a24 */ /* 0x000fe800078e0200 */
        /* <DEDUP_REMOVED lines=8> */
[----:B------:R-:W-:Y:S03]  /*eaf0*/  SHFL.IDX PT, R12, R4, 0x2, 0x181f ;  /* 0x00581f00040c7f89 */ /* 0x000fe600000e0000 */
[----:B------:R-:W-:Y:S01]  /*eb00*/  LEA.HI.X R0, R0, c[0x0][0x1cc], R5, 0x1, P0 ;  /* 0x0000730000007a11 */ /* 0x000fe200000f0c05 */
[----:B------:R-:W1:Y:S04]  /*eb10*/  SHFL.IDX PT, R6, R4, RZ, 0x181f ;  /* 0x00181fff04067589 */ /* 0x000e6800000e0000 */
[----:B------:R-:W-:Y:S04]  /*eb20*/  SHFL.IDX PT, R5, R4, 0x1, 0x181f ;  /* 0x00381f0004057f89 */ /* 0x000fe800000e0000 */
[----:B------:R-:W2:Y:S04]  /*eb30*/  SHFL.IDX PT, R7, R0, RZ, 0x181f ;  /* 0x00181fff00077589 */ /* 0x000ea800000e0000 */
[----:B------:R-:W4:Y:S04]  /*eb40*/  SHFL.IDX PT, R10, R4, 0x3, 0x181f ;  /* 0x00781f00040a7f89 */ /* 0x000f2800000e0000 */
[----:B------:R-:W-:Y:S04]  /*eb50*/  SHFL.IDX PT, R9, R4, 0x4, 0x181f ;  /* 0x00981f0004097f89 */ /* 0x000fe800000e0000 */
[----:B------:R-:W-:Y:S04]  /*eb60*/  SHFL.IDX PT, R14, R4, 0x5, 0x181f ;  /* 0x00b81f00040e7f89 */ /* 0x000fe800000e0000 */
[----:B------:R5:W-:Y:S01]  /*eb70*/  SHFL.IDX PT, R15, R4, 0x6, 0x181f ;  /* 0x00d81f00040f7f89 */ /* 0x000be200000e0000 */
[-C--:B-1----:R-:W-:Y:S03]  /*eb80*/  IADD3 R6, P1, R6, R242.reuse, RZ ;  /* 0x000000f206067210 */ /* 0x082fe60007f3e0ff */
[----:B------:R-:W1:Y:S04]  /*eb90*/  SHFL.IDX PT, R8, R0, 0x1, 0x181f ;  /* 0x00381f0000087f89 */ /* 0x000e6800000e0000 */
[----:B------:R-:W1:Y:S01]  /*eba0*/  SHFL.IDX PT, R11, R0, 0x2, 0x181f ;  /* 0x00581f00000b7f89 */ /* 0x000e6200000e0000 */
[--C-:B--2---:R-:W-:Y:S03]  /*ebb0*/  IMAD.X R7, R7, 0x1, R241.reuse, P1 ;  /* 0x0000000107077824 */ /* 0x104fe600008e06f1 */
[----:B------:R-:W2:Y:S01]  /*ebc0*/  SHFL.IDX PT, R18, R0, 0x3, 0x181f ;  /* 0x00781f0000127f89 */ /* 0x000ea200000e0000 */
[-C--:B----4-:R-:W-:Y:S03]  /*ebd0*/  IADD3 R10, P3, R10, R242.reuse, RZ ;  /* 0x000000f20a0a7210 */ /* 0x090fe60007f7e0ff */
[----:B---3--:R3:W-:Y:S04]  /*ebe0*/  LDGSTS.E.BYPASS.LTC128B.128 [R67+0x3900], [R6.64], !P4 ;  /* 0x0390000006437fae */ /* 0x0087e8000e101d4e */
[----:B------:R-:W4:Y:S01]  /*ebf0*/  SHFL.IDX PT, R17, R0, 0x4, 0x181f ;  /* 0x00981f0000117f89 */ /* 0x000f2200000e0000 */
[-C--:B-----5:R-:W-:Y:S03]  /*ec00*/  IADD3 R4, P0, R5, R242.reuse, RZ ;  /* 0x000000f205047210 */ /* 0x0a0fe60007f1e0ff */
[----:B------:R-:W5:Y:S04]  /*ec10*/  SHFL.IDX PT, R16, R0, 0x5, 0x181f ;  /* 0x00b81f0000107f89 */ /* 0x000f6800000e0000 */
[----:B------:R-:W5:Y:S01]  /*ec20*/  SHFL.IDX PT, R0, R0, 0x6, 0x181f ;  /* 0x00d81f0000007f89 */ /* 0x000f6200000e0000 */
[--C-:B-1----:R-:W-:Y:S01]  /*ec30*/  IMAD.X R5, R8, 0x1, R241.reuse, P0 ;  /* 0x0000000108057824 */ /* 0x102fe200000e06f1 */
[-C--:B------:R-:W-:Y:S02]  /*ec40*/  IADD3 R12, P0, R12, R242.reuse, RZ ;  /* 0x000000f20c0c7210 */ /* 0x080fe40007f1e0ff */
[-C--:B------:R-:W-:Y:S02]  /*ec50*/  IADD3 R8, P2, R9, R242.reuse, RZ ;  /* 0x000000f209087210 */ /* 0x080fe40007f5e0ff */
[----:B------:R1:W-:Y:S01]  /*ec60*/  LDGSTS.E.BYPASS.LTC128B.128 [R67+0x4100], [R4.64], !P4 ;  /* 0x0410000004437fae */ /* 0x0003e2000e101d4e */
[--C-:B------:R-:W-:Y:S02]  /*ec70*/  IMAD.X R13, R11, 0x1, R241.reuse, P0 ;  /* 0x000000010b0d7824 */ /* 0x100fe400000e06f1 */
[--C-:B--2---:R-:W-:Y:S03]  /*ec80*/  IMAD.X R11, R18, 0x1, R241.reuse, P3 ;  /* 0x00000001120b7824 */ /* 0x104fe600018e06f1 */
[----:B------:R2:W-:Y:S01]  /*ec90*/  LDGSTS.E.BYPASS.LTC128B.128 [R67+0x4900], [R12.64], !P4 ;  /* 0x049000000c437fae */ /* 0x0005e2000e101d4e */
[-C--:B---3--:R-:W-:Y:S03]  /*eca0*/  IADD3 R6, P1, R14, R242.reuse, RZ ;  /* 0x000000f20e067210 */ /* 0x088fe60007f3e0ff */
[----:B------:R2:W-:Y:S01]  /*ecb0*/  LDGSTS.E.BYPASS.LTC128B.128 [R67+0x5100], [R10.64], !P4 ;  /* 0x051000000a437fae */ /* 0x0005e2000e101d4e */
[--C-:B----4-:R-:W-:Y:S02]  /*ecc0*/  IMAD.X R9, R17, 0x1, R241.reuse, P2 ;  /* 0x0000000111097824 */ /* 0x110fe400010e06f1 */
[--C-:B-----5:R-:W-:Y:S03]  /*ecd0*/  IMAD.X R7, R16, 0x1, R241.reuse, P1 ;  /* 0x0000000110077824 */ /* 0x120fe600008e06f1 */
[----:B------:R2:W-:Y:S04]  /*ece0*/  LDGSTS.E.BYPASS.LTC128B.128 [R67+0x5900], [R8.64], !P4 ;  /* 0x0590000008437fae */ /* 0x0005e8000e101d4e */
[----:B------:R2:W-:Y:S01]  /*ecf0*/  LDGSTS.E.BYPASS.LTC128B.128 [R67+0x6100], [R6.64], !P4 ;  /* 0x0610000006437fae */ /* 0x0005e2000e101d4e */
[----:B-1----:R-:W-:Y:S05]  /*ed00*/  IADD3 R4, P0, R15, R242, RZ ;  /* 0x000000f20f047210 */ /* 0x002fea0007f1e0ff */
[----:B------:R-:W-:Y:S05]  /*ed10*/  IMAD.X R5, R0, 0x1, R241, P0 ;  /* 0x0000000100057824 */ /* 0x000fea00000e06f1 */
[----:B------:R2:W-:Y:S01]  /*ed20*/  LDGSTS.E.BYPASS.LTC128B.128 [R67+0x6900], [R4.64], !P4 ;  /* 0x0690000004437fae */ /* 0x0005e2000e101d4e */
[----:B------:R-:W-:-:S05]  /*ed30*/  BRA `(.L_x_665) ;  /* 0x00001b0000007947 */ /* 0x000fca0003800000 */
.L_x_664:
[----:B------:R-:W2:Y:S01]  /*ed40*/  LDL R56, [R1+0x8] ;  /* 0x0000080001387983 */ /* 0x000ea20000100800 */
[----:B------:R-:W-:Y:S04]  /*ed50*/  DEPBAR.LE SB0, 0x0 ;  /* 0x000080000000791a */ /* 0x000fe80000000000 */
[----:B------:R-:W3:Y:S01]  /*ed60*/  LDL R246, [R1+0x14] ;  /* 0x0000140001f67983 */ /* 0x000ee20000100800 */
[----:B------:R-:W-:Y:S03]  /*ed70*/  UISETP.GE.AND UP0, UPT, UR6, 0x1, UPT ;  /* 0x000000010600788c */ /* 0x000fe6000bf06270 */
[----:B------:R-:W-:Y:S08]  /*ed80*/  BAR.SYNC.DEFER_BLOCKING 0x0 ;  /* 0x0000000000007b1d */ /* 0x000ff00000010000 */
[----:B-----5:R-:W-:Y:S08]  /*ed90*/  LDSM.16.M88.4 R112, [R230+0x7100] ;  /* 0x00710000e670783b */ /* 0x020ff00000000200 */
[----:B------:R-:W1:Y:S08]  /*eda0*/  LDSM.16.M88.4 R16, [R119+0x3900] ;  /* 0x003900007710783b */ /* 0x000e700000000200 */
[----:B------:R-:W4:Y:S08]  /*edb0*/  LDSM.16.M88.4 R108, [R230+0x9100] ;  /* 0x00910000e66c783b */ /* 0x000f300000000200 */
[----:B------:R-:W1:Y:S08]  /*edc0*/  LDSM.16.M88.4 R32, [R119+0x4100] ;  /* 0x004100007720783b */ /* 0x000e700000000200 */
        /* <DEDUP_REMOVED lines=35> */
[----:B------:R-:W-:Y:S02]  /*f000*/  SHF.R.S32.HI R0, RZ, 0x1f, R245 ;  /* 0x0000001fff007819 */ /* 0x000fe400000114f5 */
[C---:B------:R-:W-:Y:S02]  /*f010*/  IMAD.WIDE.U32 R72, R245.reuse, c[0x0][0x218], R64 ;  /* 0x00008600f5487a25 */ /* 0x040fe400078e0040 */
        /* <DEDUP_REMOVED lines=12> */
[----:B------:R-:W4:Y:S01]  /*f0e0*/  SHFL.IDX PT, R92, R100, 0x1, 0x181f ;  /* 0x00381f00645c7f89 */ /* 0x000f2200000e0000 */
[C---:B------:R-:W-:Y:S04]  /*f0f0*/  HMMA.16816.F32 R80, R112.reuse, R82, RZ ;  /* 0x000000527050723c */ /* 0x040fe800000018ff */
[-C--:B-1----:R-:W-:Y:S03]  /*f100*/  IADD3 R94, P0, R94, R242.reuse, RZ ;  /* 0x000000f25e5e7210 */ /* 0x082fe60007f1e0ff */
[----:B------:R-:W1:Y:S01]  /*f110*/  SHFL.IDX PT, R93, R0, 0x1, 0x181f ;  /* 0x00381f00005d7f89 */ /* 0x000e6200000e0000 */
[-C--:B------:R-:W-:Y:S01]  /*f120*/  HMMA.16816.F32 R84, R112, R96.reuse, RZ ;  /* 0x000000607054723c */ /* 0x080fe200000018ff */
[-C--:B--2---:R-:W-:Y:S06]  /*f130*/  IADD3.X R95, R88, R241.reuse, RZ, P0, !PT ;  /* 0x000000f1585f7210 */ /* 0x084fec00007fe4ff */
[----:B------:R-:W2:Y:S01]  /*f140*/  SHFL.IDX PT, R102, R100, 0x2, 0x181f ;  /* 0x00581f0064667f89 */ /* 0x000ea200000e0000 */
[C---:B------:R-:W-:Y:S04]  /*f150*/  HMMA.16816.F32 R88, R108.reuse, R96, RZ ;  /* 0x000000606c58723c */ /* 0x040fe800000018ff */
[-C--:B----4-:R-:W-:Y:S03]  /*f160*/  IADD3 R92, P1, R92, R242.reuse, RZ ;  /* 0x000000f25c5c7210 */ /* 0x090fe60007f3e0ff */
[----:B---3--:R3:W-:Y:S01]  /*f170*/  LDGSTS.E.BYPASS.LTC128B.128 [R246], [R94.64], !P4 ;  /* 0x000000005ef67fae */ /* 0x0087e2000e101d4e */
        /* <DEDUP_REMOVED lines=21> */
[----:B------:R4:W3:Y:S01]  /*f2d0*/  SHFL.IDX PT, R244, R100, 0x6, 0x181f ;  /* 0x00d81f0064f47f89 */ /* 0x0008e200000e0000 */
[-C--:B-1----:R-:W-:Y:S07]  /*f2e0*/  IADD3.X R105, R243, R241.reuse, RZ, P0, !PT ;  /* 0x000000f1f3697210 */ /* 0x082fee00007fe4ff */
[----:B------:R-:W1:Y:S08]  /*f2f0*/  SHFL.IDX PT, R0, R0, 0x6, 0x181f ;  /* 0x00d81f0000007f89 */ /* 0x000e7000000e0000 */
[----:B------:R2:W-:Y:S01]  /*f300*/  LDGSTS.E.BYPASS.LTC128B.128 [R246+0x2800], [R104.64], !P4 ;  /* 0x0280000068f67fae */ /* 0x0005e2000e101d4e */
[-C--:B----4-:R-:W-:Y:S08]  /*f310*/  HMMA.16816.F32 R100, R112, R184.reuse, RZ ;  /* 0x000000b87064723c */ /* 0x090ff000000018ff */
[C---:B--2---:R-:W-:Y:S07]  /*f320*/  HMMA.16816.F32 R104, R108.reuse, R184, RZ ;  /* 0x000000b86c68723c */ /* 0x044fee00000018ff */
[----:B---3--:R-:W-:Y:S01]  /*f330*/  IADD3 R184, P0, R244, R242, RZ ;  /* 0x000000f2f4b87210 */ /* 0x008fe20007f1e0ff */
        /* <DEDUP_REMOVED lines=336> */
.L_x_665:
[----:B------:R-:W3:Y:S01]  /*10840*/  LDL.LU R108, [R1+0x10] ;  /* 0x00001000016c7983 */ /* 0x000ee20000300800 */
[----:B------:R-:W-:Y:S02]  /*10850*/  FMNMX.FTZ R0, R187, R2, !PT ;  /* 0x00000002bb007209 */ /* 0x000fe40007810000 */
[----:B--2---:R-:W-:Y:S01]  /*10860*/  FMNMX.FTZ R5, R188, R3, !PT ;  /* 0x00000003bc057209 */ /* 0x004fe20007810000 */
        /* <DEDUP_REMOVED lines=121> */
[----:B------:R-:W-:Y:S02]  /*11000*/  FMNMX.FTZ R6, R111, R6, !PT ;  /* 0x000000066f067209 */ /* 0x000fe40007810000 */
[----:B------:R-:W-:Y:S02]  /*11010*/  FMNMX.FTZ R4, R94, R4, !PT ;  /* 0x000000045e047209 */ /* 0x000fe40007810000 */
[----:B------:R-:W-:Y:S01]  /*11020*/  ISETP.LT.AND P0, PT, RZ, UR6, PT ;  /* 0x00000006ff007c0c */ /* 0x000fe2000bf01270 */
[----:B------:R-:W-:Y:S01]  /*11030*/  UIADD3 UR6, UR6, -0x1, URZ ;  /* 0xffffffff06067890 */ /* 0x000fe2000fffe03f */
[----:B------:R-:W-:Y:S04]  /*11040*/  FMNMX.FTZ R4, R43, R4, !PT ;  /* 0x000000042b047209 */ /* 0x000fe80007810000 */
[----:B------:R-:W-:Y:S04]  /*11050*/  FMNMX.FTZ R4, R60, R4, !PT ;  /* 0x000000043c047209 */ /* 0x000fe80007810000 */
[----:B------:R-:W-:Y:S04]  /*11060*/  FMNMX.FTZ R4, R57, R4, !PT ;  /* 0x0000000439047209 */ /* 0x000fe80007810000 */
[----:B---3--:R-:W-:Y:S02]  /*11070*/  FMNMX.FTZ R4, R108, R4, !PT ;  /* 0x000000046c047209 */ /* 0x008fe40007810000 */
[----:B-1----:R-:W-:Y:S02]  /*11080*/  FMNMX.FTZ R0, R0, R9, !PT ;  /* 0x0000000900007209 */ /* 0x002fe40007810000 */
[----:B--2---:R-:W-:Y:S02]  /*11090*/  FMNMX.FTZ R5, R5, R8, !PT ;  /* 0x0000000805057209 */ /* 0x004fe40007810000 */
[----:B------:R-:W-:Y:S01]  /*110a0*/  FMNMX.FTZ R4, R206, R4, !PT ;  /* 0x00000004ce047209 */ /* 0x000fe20007810000 */
[----:B------:R-:W1:Y:S03]  /*110b0*/  SHFL.BFLY PT, R73, R0, 0x1, 0x1f ;  /* 0x0c201f0000497f89 */ /* 0x000e6600000e0000 */
[----:B------:R-:W-:Y:S04]  /*110c0*/  FMNMX.FTZ R4, R205, R4, !PT ;  /* 0x00000004cd047209 */ /* 0x000fe80007810000 */
[----:B------:R-:W-:Y:S01]  /*110d0*/  FMNMX.FTZ R4, R204, R4, !PT ;  /* 0x00000004cc047209 */ /* 0x000fe20007810000 */
[----:B------:R-:W2:Y:S03]  /*110e0*/  SHFL.BFLY PT, R72, R5, 0x1, 0x1f ;  /* 0x0c201f0005487f89 */ /* 0x000ea600000e0000 */
[----:B------:R-:W-:Y:S05]  /*110f0*/  FMNMX.FTZ R4, R109, R4, !PT ;  /* 0x000000046d047209 */ /* 0x000fea0007810000 */
[----:B------:R-:W3:Y:S01]  /*11100*/  SHFL.BFLY PT, R7, R4, 0x2, 0x1f ;  /* 0x0c401f0004077f89 */ /* 0x000ee200000e0000 */
[----:B-1----:R-:W-:Y:S05]  /*11110*/  FMNMX.FTZ R73, R0, R73, !PT ;  /* 0x0000004900497209 */ /* 0x002fea0007810000 */
[C---:B------:R-:W-:Y:S02]  /*11120*/  FADD.FTZ R0, -R73.reuse, R2 ;  /* 0x0000000249007221 */ /* 0x040fe40000010100 */
[----:B------:R-:W-:Y:S01]  /*11130*/  FMUL.FTZ R105, R73, c[0x0][0x2d0] ;  /* 0x0000b40049697a20 */ /* 0x000fe20000410000 */
[----:B--2---:R-:W-:Y:S01]  /*11140*/  FMNMX.FTZ R72, R5, R72, !PT ;  /* 0x0000004805487209 */ /* 0x004fe20007810000 */
[----:B------:R-:W-:Y:S01]  /*11150*/  FMUL.FTZ R2, R0, c[0x0][0x2d0] ;  /* 0x0000b40000027a20 */ /* 0x000fe20000410000 */
[----:B------:R-:W-:Y:S01]  /*11160*/  FMNMX.FTZ R0, R207, R6, !PT ;  /* 0x00000006cf007209 */ /* 0x000fe20007810000 */
[--C-:B------:R-:W-:Y:S02]  /*11170*/  FFMA.FTZ R9, R20, c[0x0][0x2d0], -R105.reuse ;  /* 0x0000b40014097a23 */ /* 0x100fe40000010869 */
[----:B------:R1:W2:Y:S01]  /*11180*/  MUFU.EX2 R70, R2 ;  /* 0x0000000200467308 */ /* 0x0002a20000000800 */
[----:B------:R-:W-:Y:S01]  /*11190*/  FMNMX.FTZ R0, R75, R0, !PT ;  /* 0x000000004b007209 */ /* 0x000fe20007810000 */
[----:B------:R-:W-:Y:S01]  /*111a0*/  FMUL.FTZ R107, R72, c[0x0][0x2d0] ;  /* 0x0000b400486b7a20 */ /* 0x000fe20000410000 */
[----:B---3--:R-:W-:Y:S01]  /*111b0*/  FMNMX.FTZ R4, R4, R7, !PT ;  /* 0x0000000704047209 */ /* 0x008fe20007810000 */
[--C-:B------:R-:W-:Y:S01]  /*111c0*/  FFMA.FTZ R7, R32, c[0x0][0x2d0], -R105.reuse ;  /* 0x0000b40020077a23 */ /* 0x100fe20000010869 */
[----:B------:R-:W-:Y:S01]  /*111d0*/  FMNMX.FTZ R0, R74, R0, !PT ;  /* 0x000000004a007209 */ /* 0x000fe20007810000 */
[----:B------:R-:W-:Y:S02]  /*111e0*/  FFMA.FTZ R8, R21, c[0x0][0x2d0], -R105 ;  /* 0x0000b40015087a23 */ /* 0x000fe40000010869 */
[----:B------:R-:W3:Y:S01]  /*111f0*/  SHFL.BFLY PT, R71, R4, 0x1, 0x1f ;  /* 0x0c201f0004477f89 */ /* 0x000ee200000e0000 */
[----:B------:R-:W-:Y:S01]  /*11200*/  FFMA.FTZ R5, R22, c[0x0][0x2d0], -R107 ;  /* 0x0000b40016057a23 */ /* 0x000fe2000001086b */
[----:B------:R4:W-:Y:S01]  /*11210*/  MUFU.EX2 R228, R9 ;  /* 0x0000000900e47308 */ /* 0x0009e20000000800 */
[--C-:B------:R-:W-:Y:S02]  /*11220*/  FFMA.FTZ R16, R48, c[0x0][0x2d0], -R105.reuse ;  /* 0x0000b40030107a23 */ /* 0x100fe40000010869 */
[--C-:B------:R-:W-:Y:S02]  /*11230*/  FFMA.FTZ R6, R33, c[0x0][0x2d0], -R105.reuse ;  /* 0x0000b40021067a23 */ /* 0x100fe40000010869 */
[--C-:B------:R-:W-:Y:S02]  /*11240*/  FFMA.FTZ R100, R100, c[0x0][0x2d0], -R105.reuse ;  /* 0x0000b40064647a23 */ /* 0x100fe40000010869 */
[----:B------:R-:W-:Y:S02]  /*11250*/  FFMA.FTZ R101, R101, c[0x0][0x2d0], -R105 ;  /* 0x0000b40065657a23 */ /* 0x000fe40000010869 */
[--C-:B------:R-:W-:Y:S01]  /*11260*/  FFMA.FTZ R102, R102, c[0x0][0x2d0], -R107.reuse ;  /* 0x0000b40066667a23 */ /* 0x100fe2000001086b */
[----:B------:R-:W-:Y:S01]  /*11270*/  MUFU.EX2 R88, R8 ;  /* 0x0000000800587308 */ /* 0x000fe20000000800 */
[----:B------:R-:W-:Y:S02]  /*11280*/  FFMA.FTZ R103, R103, c[0x0][0x2d0], -R107 ;  /* 0x0000b40067677a23 */ /* 0x000fe4000001086b */
[----:B-1----:R-:W-:Y:S02]  /*11290*/  FADD.FTZ R2, -R72, R3 ;  /* 0x0000000348027221 */ /* 0x002fe40000010100 */
[----:B------:R-:W1:Y:S01]  /*112a0*/  SHFL.BFLY PT, R3, R0, 0x2, 0x1f ;  /* 0x0c401f0000037f89 */ /* 0x000e6200000e0000 */
[----:B--2---:R-:W-:Y:S02]  /*112b0*/  FMUL.FTZ R17, R70, R133 ;  /* 0x0000008546117220 */ /* 0x004fe40000410000 */
[----:B------:R-:W-:Y:S02]  /*112c0*/  FMUL.FTZ R2, R2, c[0x0][0x2d0] ;  /* 0x0000b40002027a20 */ /* 0x000fe40000410000 */
[----:B------:R2:W-:Y:S01]  /*112d0*/  MUFU.EX2 R119, R5 ;  /* 0x0000000500777308 */ /* 0x0005e20000000800 */
[----:B---3--:R-:W-:Y:S01]  /*112e0*/  FMNMX.FTZ R71, R4, R71, !PT ;  /* 0x0000004704477209 */ /* 0x008fe20007810000 */
[--C-:B------:R-:W-:Y:S02]  /*112f0*/  FFMA.FTZ R4, R187, c[0x0][0x2d0], -R105.reuse ;  /* 0x0000b400bb047a23 */ /* 0x100fe40000010869 */
[--C-:B----4-:R-:W-:Y:S02]  /*11300*/  FFMA.FTZ R9, R36, c[0x0][0x2d0], -R105.reuse ;  /* 0x0000b40024097a23 */ /* 0x110fe40000010869 */
[----:B------:R-:W-:Y:S04]  /*11310*/  FMUL.FTZ R96, R71, c[0x0][0x2d0] ;  /* 0x0000b40047607a20 */ /* 0x000fe80000410000 */
[----:B------:R3:W4:Y:S01]  /*11320*/  MUFU.EX2 R68, R2 ;  /* 0x0000000200447308 */ /* 0x0007220000000800 */
[--C-:B------:R-:W-:Y:S02]  /*11330*/  FFMA.FTZ R32, R40, c[0x0][0x2d0], -R96.reuse ;  /* 0x0000b40028207a23 */ /* 0x100fe40000010860 */
[----:B------:R-:W-:Y:S07]  /*11340*/  FFMA.FTZ R48, R203, c[0x0][0x2d0], -R96 ;  /* 0x0000b400cb307a23 */ /* 0x000fee0000010860 */
[----:B------:R-:W-:Y:S01]  /*11350*/  MUFU.EX2 R106, R4 ;  /* 0x00000004006a7308 */ /* 0x000fe20000000800 */
[----:B-1----:R-:W-:Y:S01]  /*11360*/  FMNMX.FTZ R0, R0, R3, !PT ;  /* 0x0000000300007209 */ /* 0x002fe20007810000 */
[----:B------:R-:W-:Y:S02]  /*11370*/  FFMA.FTZ R3, R118, c[0x0][0x2d0], -R105 ;  /* 0x0000b40076037a23 */ /* 0x000fe40000010869 */
[----:B--2---:R-:W-:Y:S06]  /*11380*/  FMUL.FTZ R5, R70, R121 ;  /* 0x0000007946057220 */ /* 0x004fec0000410000 */
[----:B------:R1:W-:Y:S01]  /*11390*/  MUFU.EX2 R11, R3 ;  /* 0x00000003000b7308 */ /* 0x0003e20000000800 */
[----:B---3--:R-:W-:Y:S02]  /*113a0*/  FADD.FTZ R2, -R71, R116 ;  /* 0x0000007447027221 */ /* 0x008fe40000010100 */
[----:B----4-:R-:W-:Y:S02]  /*113b0*/  FMUL.FTZ R18, R68, R134 ;  /* 0x0000008644127220 */ /* 0x010fe40000410000 */
[----:B------:R-:W-:Y:S05]  /*113c0*/  FMUL.FTZ R2, R2, c[0x0][0x2d0] ;  /* 0x0000b40002027a20 */ /* 0x000fea0000410000 */
[----:B------:R-:W-:Y:S10]  /*113d0*/  MUFU.EX2 R63, R9 ;  /* 0x00000009003f7308 */ /* 0x000ff40000000800 */
[----:B------:R2:W3:Y:S01]  /*113e0*/  MUFU.EX2 R69, R2 ;  /* 0x0000000200457308 */ /* 0x0004e20000000800 */
[----:B-1----:R-:W-:Y:S09]  /*113f0*/  FFMA.FTZ R3, R188, c[0x0][0x2d0], -R107 ;  /* 0x0000b400bc037a23 */ /* 0x002ff2000001086b */
[----:B------:R1:W-:Y:S10]  /*11400*/  MUFU.EX2 R104, R3 ;  /* 0x0000000300687308 */ /* 0x0003f40000000800 */
[----:B------:R-:W-:Y:S01]  /*11410*/  MUFU.EX2 R100, R100 ;  /* 0x0000006400647308 */ /* 0x000fe20000000800 */
[----:B--2---:R-:W-:Y:S02]  /*11420*/  FFMA.FTZ R2, R199, c[0x0][0x2d0], -R105 ;  /* 0x0000b400c7027a23 */ /* 0x004fe40000010869 */
[C---:B---3--:R-:W-:Y:S02]  /*11430*/  FMUL.FTZ R13, R69.reuse, R129 ;  /* 0x00000081450d7220 */ /* 0x048fe40000410000 */
[C---:B------:R-:W-:Y:S05]  /*11440*/  FMUL.FTZ R8, R69.reuse, R124 ;  /* 0x0000007c45087220 */ /* 0x040fea0000410000 */
[----:B------:R2:W3:Y:S01]  /*11450*/  MUFU.EX2 R116, R2 ;  /* 0x0000000200747308 */ /* 0x0004e20000000800 */
[----:B------:R-:W-:Y:S01]  /*11460*/  FMUL.FTZ R9, R69, R125 ;  /* 0x0000007d45097220 */ /* 0x000fe20000410000 */
[----:B------:R-:W-:Y:S01]  /*11470*/  MOV R125, R63 ;  /* 0x0000003f007d7202 */ /* 0x000fe20000000f00 */
[----:B-1----:R-:W-:Y:S01]  /*11480*/  FFMA.FTZ R3, R200, c[0x0][0x2d0], -R107 ;  /* 0x0000b400c8037a23 */ /* 0x002fe2000001086b */
[----:B------:R-:W-:Y:S06]  /*11490*/  MOV R200, R60 ;  /* 0x0000003c00c87202 */ /* 0x000fec0000000f00 */
[----:B------:R1:W4:Y:S10]  /*114a0*/  MUFU.EX2 R235, R3 ;  /* 0x0000000300eb7308 */ /* 0x0003340000000800 */
[----:B------:R-:W-:Y:S01]  /*114b0*/  MUFU.EX2 R101, R101 ;  /* 0x0000006500657308 */ /* 0x000fe20000000800 */
[----:B--2---:R-:W-:Y:S01]  /*114c0*/  FFMA.FTZ R2, R186, c[0x0][0x2d0], -R105 ;  /* 0x0000b400ba027a23 */ /* 0x004fe20000010869 */
[----:B---3--:R-:W-:Y:S08]  /*114d0*/  F2FP.PACK_AB R76, R116, R106 ;  /* 0x0000006a744c723e */ /* 0x008ff000000000ff */
[----:B------:R2:W-:Y:S01]  /*114e0*/  MUFU.EX2 R232, R2 ;  /* 0x0000000200e87308 */ /* 0x0005e20000000800 */
[--C-:B-1----:R-:W-:Y:S01]  /*114f0*/  FFMA.FTZ R3, R185, c[0x0][0x2d0], -R107.reuse ;  /* 0x0000b400b9037a23 */ /* 0x102fe2000001086b */
[----:B----4-:R-:W-:Y:S08]  /*11500*/  F2FP.PACK_AB R77, R235, R104 ;  /* 0x00000068eb4d723e */ /* 0x010ff000000000ff */
[----:B------:R1:W-:Y:S10]  /*11510*/  MUFU.EX2 R231, R3 ;  /* 0x0000000300e77308 */ /* 0x0003f40000000800 */
[----:B------:R-:W-:Y:S01]  /*11520*/  MUFU.EX2 R185, R7 ;  /* 0x0000000700b97308 */ /* 0x000fe20000000800 */
[----:B--2---:R-:W2:Y:S09]  /*11530*/  SHFL.BFLY PT, R2, R0, 0x1, 0x1f ;  /* 0x0c201f0000027f89 */ /* 0x004eb200000e0000 */
[----:B------:R3:W-:Y:S01]  /*11540*/  MUFU.EX2 R186, R6 ;  /* 0x0000000600ba7308 */ /* 0x0007e20000000800 */
[--C-:B-1----:R-:W-:Y:S01]  /*11550*/  FFMA.FTZ R3, R198, c[0x0][0x2d0], -R96.reuse ;  /* 0x0000b400c6037a23 */ /* 0x102fe20000010860 */
[----:B------:R-:W-:Y:S08]  /*11560*/  MOV R198, R81 ;  /* 0x0000005100c67202 */ /* 0x000ff00000000f00 */
[----:B------:R1:W-:Y:S01]  /*11570*/  MUFU.EX2 R110, R3 ;  /* 0x00000003006e7308 */ /* 0x0003e20000000800 */
[----:B--2---:R-:W-:Y:S01]  /*11580*/  FMNMX.FTZ R2, R2, R0, !PT ;  /* 0x0000000002027209 */ /* 0x004fe20007810000 */
[----:B------:R-:W-:Y:S08]  /*11590*/  FFMA.FTZ R0, R184, c[0x0][0x2d0], -R107 ;  /* 0x0000b400b8007a23 */ /* 0x000ff0000001086b */
[----:B------:R-:W-:Y:S01]  /*115a0*/  MUFU.EX2 R102, R102 ;  /* 0x0000006600667308 */ /* 0x000fe20000000800 */
[----:B---3--:R-:W-:Y:S09]  /*115b0*/  FMUL.FTZ R6, R68, R122 ;  /* 0x0000007a44067220 */ /* 0x008ff20000410000 */
[----:B------:R2:W3:Y:S01]  /*115c0*/  MUFU.EX2 R10, R0 ;  /* 0x00000000000a7308 */ /* 0x0004e20000000800 */
[--C-:B-1----:R-:W-:Y:S09]  /*115d0*/  FFMA.FTZ R3, R201, c[0x0][0x2d0], -R96.reuse ;  /* 0x0000b400c9037a23 */ /* 0x102ff20000010860 */
[----:B------:R1:W4:Y:S10]  /*115e0*/  MUFU.EX2 R234, R3 ;  /* 0x0000000300ea7308 */ /* 0x0003340000000800 */
[----:B------:R-:W-:Y:S01]  /*115f0*/  MUFU.EX2 R103, R103 ;  /* 0x0000006700677308 */ /* 0x000fe20000000800 */
[----:B--2---:R-:W-:Y:S01]  /*11600*/  FADD.FTZ R0, -R2, R117 ;  /* 0x0000007502007221 */ /* 0x004fe20000010100 */
[----:B------:R-:W-:Y:S02]  /*11610*/  MOV R117, R11 ;  /* 0x0000000b00757202 */ /* 0x000fe40000000f00 */
[----:B---3--:R-:W-:Y:S01]  /*11620*/  MOV R124, R10 ;  /* 0x0000000a007c7202 */ /* 0x008fe20000000f00 */
[----:B------:R-:W-:Y:S01]  /*11630*/  FMUL.FTZ R0, R0, c[0x0][0x2d0] ;  /* 0x0000b40000007a20 */ /* 0x000fe20000410000 */
[----:B------:R-:W-:Y:S02]  /*11640*/  F2FP.PACK_AB R78, R117, R232 ;  /* 0x000000e8754e723e */ /* 0x000fe400000000ff */
[----:B------:R-:W-:Y:S03]  /*11650*/  F2FP.PACK_AB R79, R124, R231 ;  /* 0x000000e77c4f723e */ /* 0x000fe600000000ff */
[----:B------:R-:W2:Y:S01]  /*11660*/  MUFU.EX2 R0, R0 ;  /* 0x0000000000007308 */ /* 0x000ea20000000800 */
[--C-:B-1----:R-:W-:Y:S01]  /*11670*/  FFMA.FTZ R3, R196, c[0x0][0x2d0], -R96.reuse ;  /* 0x0000b400c4037a23 */ /* 0x102fe20000010860 */
[----:B----4-:R-:W-:Y:S02]  /*11680*/  F2FP.PACK_AB R64, R234, R110 ;  /* 0x0000006eea40723e */ /* 0x010fe400000000ff */
[----:B------:R-:W-:Y:S06]  /*11690*/  MOV R196, R58 ;  /* 0x0000003a00c47202 */ /* 0x000fec0000000f00 */
[----:B------:R1:W-:Y:S01]  /*116a0*/  MUFU.EX2 R230, R3 ;  /* 0x0000000300e67308 */ /* 0x0003e20000000800 */
[C---:B--2---:R-:W-:Y:S09]  /*116b0*/  FMUL.FTZ R15, R0.reuse, R131 ;  /* 0x00000083000f7220 */ /* 0x044ff20000410000 */
[----:B------:R2:W-:Y:S01]  /*116c0*/  MUFU.EX2 R131, R16 ;  /* 0x0000001000837308 */ /* 0x0005e20000000800 */
[C---:B------:R-:W-:Y:S01]  /*116d0*/  FMUL.FTZ R10, R0.reuse, R126 ;  /* 0x0000007e000a7220 */ /* 0x040fe20000410000 */
[----:B------:R-:W-:Y:S01]  /*116e0*/  MOV R126, R88 ;  /* 0x00000058007e7202 */ /* 0x000fe20000000f00 */
[C---:B------:R-:W-:Y:S02]  /*116f0*/  FMUL.FTZ R14, R0.reuse, R130 ;  /* 0x00000082000e7220 */ /* 0x040fe40000410000 */
[C---:B------:R-:W-:Y:S02]  /*11700*/  FMUL.FTZ R58, R0.reuse, R174 ;  /* 0x000000ae003a7220 */ /* 0x040fe40000410000 */
[----:B------:R-:W-:Y:S02]  /*11710*/  FMUL.FTZ R63, R0, R179 ;  /* 0x000000b3003f7220 */ /* 0x000fe40000410000 */
[--C-:B-1----:R-:W-:Y:S01]  /*11720*/  FFMA.FTZ R3, R190, c[0x0][0x2d0], -R96.reuse ;  /* 0x0000b400be037a23 */ /* 0x102fe20000010860 */
[----:B------:R-:W-:Y:S01]  /*11730*/  MOV R190, R47 ;  /* 0x0000002f00be7202 */ /* 0x000fe20000000f00 */
[----:B------:R-:W-:Y:S02]  /*11740*/  FMUL.FTZ R47, R0, R163 ;  /* 0x000000a3002f7220 */ /* 0x000fe40000410000 */
[----:B------:R1:W3:Y:S01]  /*11750*/  MUFU.EX2 R11, R3 ;  /* 0x00000003000b7308 */ /* 0x0002e20000000800 */
[----:B--2---:R-:W-:Y:S02]  /*11760*/  FMUL.FTZ R16, R70, R132 ;  /* 0x0000008446107220 */ /* 0x004fe40000410000 */
[----:B-1----:R-:W-:Y:S04]  /*11770*/  FMUL.FTZ R3, R2, c[0x0][0x2d0] ;  /* 0x0000b40002037a20 */ /* 0x002fe80000410000 */
[--C-:B------:R-:W-:Y:S01]  /*11780*/  FFMA.FTZ R4, R189, c[0x0][0x2d0], -R3.reuse ;  /* 0x0000b400bd047a23 */ /* 0x100fe20000010803 */
[----:B------:R-:W-:Y:S01]  /*11790*/  MOV R189, R43 ;  /* 0x0000002b00bd7202 */ /* 0x000fe20000000f00 */
[--C-:B------:R-:W-:Y:S02]  /*117a0*/  FFMA.FTZ R7, R31, c[0x0][0x2d0], -R3.reuse ;  /* 0x0000b4001f077a23 */ /* 0x100fe40000010803 */
[----:B------:R1:W-:Y:S01]  /*117b0*/  MUFU.EX2 R201, R4 ;  /* 0x0000000400c97308 */ /* 0x0003e20000000800 */
[----:B------:R-:W-:Y:S02]  /*117c0*/  FMUL.FTZ R31, R0, R147 ;  /* 0x00000093001f7220 */ /* 0x000fe40000410000 */
[--C-:B------:R-:W-:Y:S02]  /*117d0*/  FFMA.FTZ R40, R42, c[0x0][0x2d0], -R3.reuse ;  /* 0x0000b4002a287a23 */ /* 0x100fe40000010803 */
[C---:B------:R-:W-:Y:S02]  /*117e0*/  FMUL.FTZ R42, R0.reuse, R158 ;  /* 0x0000009e002a7220 */ /* 0x040fe40000410000 */
[----:B------:R-:W-:Y:S02]  /*117f0*/  FMUL.FTZ R43, R0, R159 ;  /* 0x0000009f002b7220 */ /* 0x000fe40000410000 */
[--C-:B------:R-:W-:Y:S01]  /*11800*/  FFMA.FTZ R60, R217, c[0x0][0x2d0], -R3.reuse ;  /* 0x0000b400d93c7a23 */ /* 0x100fe20000010803 */
[----:B------:R2:W-:Y:S01]  /*11810*/  MUFU.EX2 R199, R7 ;  /* 0x0000000700c77308 */ /* 0x0005e20000000800 */
[--C-:B------:R-:W-:Y:S09]  /*11820*/  FFMA.FTZ R75, R75, c[0x0][0x2d0], -R3.reuse ;  /* 0x0000b4004b4b7a23 */ /* 0x100ff20000010803 */
[----:B------:R4:W-:Y:S01]  /*11830*/  MUFU.EX2 R217, R60 ;  /* 0x0000003c00d97308 */ /* 0x0009e20000000800 */
[--C-:B-1----:R-:W-:Y:S01]  /*11840*/  FFMA.FTZ R4, R202, c[0x0][0x2d0], -R3.reuse ;  /* 0x0000b400ca047a23 */ /* 0x102fe20000010803 */
[----:B------:R-:W-:Y:S01]  /*11850*/  MOV R202, R44 ;  /* 0x0000002c00ca7202 */ /* 0x000fe20000000f00 */
[--C-:B------:R-:W-:Y:S07]  /*11860*/  FFMA.FTZ R44, R208, c[0x0][0x2d0], -R3.reuse ;  /* 0x0000b400d02c7a23 */ /* 0x100fee0000010803 */
        /* <DEDUP_REMOVED lines=10> */
[--C-:B------:R-:W-:Y:S09]  /*11910*/  FFMA.FTZ R56, R210, c[0x0][0x2d0], -R3.reuse ;  /* 0x0000b400d2387a23 */ /* 0x100ff20000010803 */
[----:B------:R2:W-:Y:S01]  /*11920*/  MUFU.EX2 R133, R56 ;  /* 0x0000003800857308 */ /* 0x0005e20000000800 */
[----:B-1----:R-:W-:Y:S01]  /*11930*/  FFMA.FTZ R4, R191, c[0x0][0x2d0], -R3 ;  /* 0x0000b400bf047a23 */ /* 0x002fe20000010803 */
[----:B------:R-:W-:Y:S01]  /*11940*/  MOV R191, R61 ;  /* 0x0000003d00bf7202 */ /* 0x000fe20000000f00 */
[C---:B------:R-:W-:Y:S07]  /*11950*/  FMUL.FTZ R61, R69.reuse, R177 ;  /* 0x000000b1453d7220 */ /* 0x040fee0000410000 */
[----:B------:R1:W3:Y:S01]  /*11960*/  MUFU.EX2 R12, R4 ;  /* 0x00000004000c7308 */ /* 0x0002e20000000800 */
[----:B--2---:R-:W-:Y:S02]  /*11970*/  FMUL.FTZ R56, R69, R172 ;  /* 0x000000ac45387220 */ /* 0x004fe40000410000 */
[--C-:B-1----:R-:W-:Y:S01]  /*11980*/  FFMA.FTZ R4, R23, c[0x0][0x2d0], -R107.reuse ;  /* 0x0000b40017047a23 */ /* 0x102fe2000001086b */
[----:B---3--:R-:W-:Y:S01]  /*11990*/  MOV R122, R12 ;  /* 0x0000000c007a7202 */ /* 0x008fe20000000f00 */
[----:B------:R-:W1:Y:S01]  /*119a0*/  LDSM.16.MT88.4 R20, [R224+0x100] ;  /* 0x00010000e014783b */ /* 0x000e620000004200 */
[--C-:B------:R-:W-:Y:S04]  /*119b0*/  FFMA.FTZ R12, R19, c[0x0][0x2d0], -R107.reuse ;  /* 0x0000b400130c7a23 */ /* 0x100fe8000001086b */
[----:B------:R2:W-:Y:S01]  /*119c0*/  MUFU.EX2 R91, R4 ;  /* 0x00000004005b7308 */ /* 0x0005e20000000800 */
[----:B------:R-:W-:Y:S01]  /*119d0*/  F2FP.PACK_AB R67, R122, R229 ;  /* 0x000000e57a43723e */ /* 0x000fe200000000ff */
[----:B------:R-:W-:Y:S02]  /*119e0*/  FMUL.FTZ R19, R68, R135 ;  /* 0x0000008744137220 */ /* 0x000fe40000410000 */
[--C-:B--2---:R-:W-:Y:S06]  /*119f0*/  FFMA.FTZ R4, R34, c[0x0][0x2d0], -R107.reuse ;  /* 0x0000b40022047a23 */ /* 0x104fec000001086b */
[----:B------:R2:W3:Y:S02]  /*11a00*/  MUFU.EX2 R87, R4 ;  /* 0x0000000400577308 */ /* 0x0004e40000000800 */
[--C-:B--2---:R-:W-:Y:S01]  /*11a10*/  FFMA.FTZ R4, R35, c[0x0][0x2d0], -R107.reuse ;  /* 0x0000b40023047a23 */ /* 0x104fe2000001086b */
[----:B---3--:R-:W-:Y:S01]  /*11a20*/  MOV R127, R87 ;  /* 0x00000057007f7202 */ /* 0x008fe20000000f00 */
[----:B------:R-:W-:Y:S06]  /*11a30*/  FMUL.FTZ R35, R68, R151 ;  /* 0x0000009744237220 */ /* 0x000fec0000410000 */
        /* <DEDUP_REMOVED lines=8> */
[----:B--2---:R-:W-:Y:S01]  /*11ac0*/  FFMA.FTZ R4, R25, c[0x0][0x2d0], -R96 ;  /* 0x0000b40019047a23 */ /* 0x004fe20000010860 */
[----:B----4-:R-:W-:Y:S01]  /*11ad0*/  MOV R121, R89 ;  /* 0x0000005900797202 */ /* 0x010fe20000000f00 */
[C---:B------:R-:W-:Y:S07]  /*11ae0*/  FMUL.FTZ R25, R69.reuse, R141 ;  /* 0x0000008d45197220 */ /* 0x040fee0000410000 */
[----:B------:R2:W-:Y:S01]  /*11af0*/  MUFU.EX2 R118, R4 ;  /* 0x0000000400767308 */ /* 0x0005e20000000800 */
[----:B---3--:R-:W-:Y:S01]  /*11b00*/  FMUL.FTZ R24, R69, R140 ;  /* 0x0000008c45187220 */ /* 0x008fe20000410000 */
[----:B------:R-:W-:Y:S02]  /*11b10*/  MOV R140, R199 ;  /* 0x000000c7008c7202 */ /* 0x000fe40000000f00 */
[----:B------:R-:W-:Y:S01]  /*11b20*/  MOV R199, R80 ;  /* 0x0000005000c77202 */ /* 0x000fe20000000f00 */
[--C-:B--2---:R-:W-:Y:S02]  /*11b30*/  FFMA.FTZ R4, R26, c[0x0][0x2d0], -R3.reuse ;  /* 0x0000b4001a047a23 */ /* 0x104fe40000010803 */
[C---:B------:R-:W-:Y:S01]  /*11b40*/  FMUL.FTZ R26, R0.reuse, R142 ;  /* 0x0000008e001a7220 */ /* 0x040fe20000410000 */
[----:B------:R-:W-:Y:S02]  /*11b50*/  MOV R142, R187 ;  /* 0x000000bb008e7202 */ /* 0x000fe40000000f00 */
[----:B------:R2:W-:Y:S01]  /*11b60*/  MUFU.EX2 R90, R4 ;  /* 0x00000004005a7308 */ /* 0x0005e20000000800 */
[----:B------:R-:W-:Y:S02]  /*11b70*/  IMAD.MOV.U32 R187, RZ, RZ, R82 ;  /* 0x000000ffffbb7224 */ /* 0x000fe400078e0052 */
[----:B--2---:R-:W-:Y:S02]  /*11b80*/  FFMA.FTZ R4, R27, c[0x0][0x2d0], -R3 ;  /* 0x0000b4001b047a23 */ /* 0x004fe40000010803 */
[----:B------:R-:W-:Y:S01]  /*11b90*/  FMUL.FTZ R27, R0, R143 ;  /* 0x0000008f001b7220 */ /* 0x000fe20000410000 */
[----:B------:R-:W-:Y:S04]  /*11ba0*/  MOV R143, R186 ;  /* 0x000000ba008f7202 */ /* 0x000fe80000000f00 */
[----:B------:R2:W-:Y:S01]  /*11bb0*/  MUFU.EX2 R184, R4 ;  /* 0x0000000400b87308 */ /* 0x0005e20000000800 */
[----:B------:R-:W-:Y:S01]  /*11bc0*/  MOV R186, R84 ;  /* 0x0000005400ba7202 */ /* 0x000fe20000000f00 */
[--C-:B--2---:R-:W-:Y:S08]  /*11bd0*/  FFMA.FTZ R4, R28, c[0x0][0x2d0], -R96.reuse ;  /* 0x0000b4001c047a23 */ /* 0x104ff00000010860 */
[----:B------:R2:W3:Y:S10]  /*11be0*/  MUFU.EX2 R28, R12 ;  /* 0x0000000c001c7308 */ /* 0x0004f40000000800 */
[----:B------:R4:W1:Y:S01]  /*11bf0*/  MUFU.EX2 R86, R4 ;  /* 0x0000000400567308 */ /* 0x0008620000000800 */
[----:B--2---:R-:W-:Y:S01]  /*11c00*/  FMUL.FTZ R12, R69, R128 ;  /* 0x00000080450c7220 */ /* 0x004fe20000410000 */
[----:B---3--:R-:W-:Y:S01]  /*11c10*/  MOV R130, R28 ;  /* 0x0000001c00827202 */ /* 0x008fe20000000f00 */
[----:B------:R-:W-:Y:S02]  /*11c20*/  FFMA.FTZ R28, R51, c[0x0][0x2d0], -R107 ;  /* 0x0000b400331c7a23 */ /* 0x000fe4000001086b */
[----:B------:R-:W-:Y:S05]  /*11c30*/  FMUL.FTZ R51, R68, R167 ;  /* 0x000000a744337220 */ /* 0x000fea0000410000 */
[----:B------:R2:W-:Y:S01]  /*11c40*/  MUFU.EX2 R33, R28 ;  /* 0x0000001c00217308 */ /* 0x0005e20000000800 */
[----:B----4-:R-:W-:Y:S01]  /*11c50*/  FFMA.FTZ R4, R29, c[0x0][0x2d0], -R96 ;  /* 0x0000b4001d047a23 */ /* 0x010fe20000010860 */
[----:B-1----:R-:W-:Y:S01]  /*11c60*/  MOV R128, R86 ;  /* 0x0000005600807202 */ /* 0x002fe20000000f00 */
[C---:B------:R-:W-:Y:S07]  /*11c70*/  FMUL.FTZ R29, R69.reuse, R145 ;  /* 0x00000091451d7220 */ /* 0x040fee0000410000 */
[----:B------:R1:W3:Y:S01]  /*11c80*/  MUFU.EX2 R188, R4 ;  /* 0x0000000400bc7308 */ /* 0x0002e20000000800 */
[C---:B--2---:R-:W-:Y:S09]  /*11c90*/  FMUL.FTZ R28, R69.reuse, R144 ;  /* 0x00000090451c7220 */ /* 0x044ff20000410000 */
[----:B------:R2:W-:Y:S01]  /*11ca0*/  MUFU.EX2 R144, R40 ;  /* 0x0000002800907308 */ /* 0x0005e20000000800 */
[----:B-1----:R-:W-:Y:S02]  /*11cb0*/  FFMA.FTZ R4, R30, c[0x0][0x2d0], -R3 ;  /* 0x0000b4001e047a23 */ /* 0x002fe40000010803 */
[C---:B------:R-:W-:Y:S07]  /*11cc0*/  FMUL.FTZ R30, R0.reuse, R146 ;  /* 0x00000092001e7220 */ /* 0x040fee0000410000 */
[----:B------:R1:W4:Y:S01]  /*11cd0*/  MUFU.EX2 R85, R4 ;  /* 0x0000000400557308 */ /* 0x0003220000000800 */
[----:B---3--:R-:W-:Y:S01]  /*11ce0*/  IMAD.MOV.U32 R141, RZ, RZ, R188 ;  /* 0x000000ffff8d7224 */ /* 0x008fe200078e00bc */
[----:B------:R-:W-:Y:S01]  /*11cf0*/  MOV R188, R59 ;  /* 0x0000003b00bc7202 */ /* 0x000fe20000000f00 */
[----:B------:R-:W-:Y:S07]  /*11d00*/  FMUL.FTZ R59, R0, R175 ;  /* 0x000000af003b7220 */ /* 0x000fee0000410000 */
[----:B------:R3:W-:Y:S01]  /*11d10*/  MUFU.EX2 R146, R32 ;  /* 0x0000002000927308 */ /* 0x0007e20000000800 */
[----:B--2---:R-:W-:Y:S02]  /*11d20*/  FMUL.FTZ R40, R69, R156 ;  /* 0x0000009c45287220 */ /* 0x004fe40000410000 */
[----:B-1----:R-:W-:Y:S01]  /*11d30*/  FFMA.FTZ R4, R37, c[0x0][0x2d0], -R105 ;  /* 0x0000b40025047a23 */ /* 0x002fe20000010869 */
[----:B----4-:R-:W-:Y:S02]  /*11d40*/  MOV R129, R85 ;  /* 0x0000005500817202 */ /* 0x010fe40000000f00 */
[----:B------:R-:W-:Y:S04]  /*11d50*/  LDSM.16.MT88.4 R84, [R224+0x900] ;  /* 0x00090000e054783b */ /* 0x000fe80000004200 */
[----:B------:R1:W2:Y:S01]  /*11d60*/  MUFU.EX2 R46, R4 ;  /* 0x00000004002e7308 */ /* 0x0002a20000000800 */
[C---:B---3--:R-:W-:Y:S01]  /*11d70*/  FMUL.FTZ R32, R70.reuse, R148 ;  /* 0x0000009446207220 */ /* 0x048fe20000410000 */
[----:B------:R-:W-:Y:S01]  /*11d80*/  MOV R148, R33 ;  /* 0x0000002100947202 */ /* 0x000fe20000000f00 */
[----:B------:R-:W-:Y:S07]  /*11d90*/  FMUL.FTZ R33, R70, R149 ;  /* 0x0000009546217220 */ /* 0x000fee0000410000 */
[----:B------:R3:W-:Y:S01]  /*11da0*/  MUFU.EX2 R149, R44 ;  /* 0x0000002c00957308 */ /* 0x0007e20000000800 */
[----:B-1----:R-:W-:Y:S01]  /*11db0*/  FFMA.FTZ R4, R38, c[0x0][0x2d0], -R107 ;  /* 0x0000b40026047a23 */ /* 0x002fe2000001086b */
[----:B--2---:R-:W-:Y:S01]  /*11dc0*/  MOV R134, R46 ;  /* 0x0000002e00867202 */ /* 0x004fe20000000f00 */
[----:B------:R-:W1:Y:S01]  /*11dd0*/  LDSM.16.MT88.4 R36, [R227+0x100] ;  /* 0x00010000e324783b */ /* 0x000e620000004200 */
[----:B------:R-:W-:Y:S06]  /*11de0*/  FMUL.FTZ R46, R0, R162 ;  /* 0x000000a2002e7220 */ /* 0x000fec0000410000 */
[----:B------:R2:W4:Y:S01]  /*11df0*/  MUFU.EX2 R45, R4 ;  /* 0x00000004002d7308 */ /* 0x0005220000000800 */
[C---:B---3--:R-:W-:Y:S02]  /*11e00*/  FMUL.FTZ R44, R69.reuse, R160 ;  /* 0x000000a0452c7220 */ /* 0x048fe40000410000 */
[C---:B--2---:R-:W-:Y:S01]  /*11e10*/  FMUL.FTZ R4, R70.reuse, R120 ;  /* 0x0000007846047220 */ /* 0x044fe20000410000 */
[----:B------:R-:W-:Y:S02]  /*11e20*/  MOV R120, R90 ;  /* 0x0000005a00787202 */ /* 0x000fe40000000f00 */
[----:B----4-:R-:W-:Y:S01]  /*11e30*/  MOV R135, R45 ;  /* 0x0000002d00877202 */ /* 0x010fe20000000f00 */
[----:B------:R-:W-:Y:S03]  /*11e40*/  FMUL.FTZ R45, R69, R161 ;  /* 0x000000a1452d7220 */ /* 0x000fe60000410000 */
[-C--:B------:R-:W-:Y:S08]  /*11e50*/  HMMA.16816.F32 R4, R76, R20.reuse, R4 ;  /* 0x000000144c04723c */ /* 0x080ff00000001804 */
[C---:B------:R-:W-:Y:S07]  /*11e60*/  HMMA.16816.F32 R8, R64.reuse, R20, R8 ;  /* 0x000000144008723c */ /* 0x040fee0000001808 */
[--C-:B------:R-:W-:Y:S01]  /*11e70*/  FFMA.FTZ R20, R49, c[0x0][0x2d0], -R105.reuse ;  /* 0x0000b40031147a23 */ /* 0x100fe20000010869 */
[-C--:B------:R-:W-:Y:S03]  /*11e80*/  HMMA.16816.F32 R12, R64, R22.reuse, R12 ;  /* 0x00000016400c723c */ /* 0x080fe6000000180c */
[----:B------:R2:W3:Y:S01]  /*11e90*/  MUFU.EX2 R34, R20 ;  /* 0x0000001400227308 */ /* 0x0004e20000000800 */
[C---:B------:R-:W-:Y:S02]  /*11ea0*/  FMUL.FTZ R49, R70.reuse, R165 ;  /* 0x000000a546317220 */ /* 0x040fe40000410000 */
[----:B------:R-:W-:Y:S01]  /*11eb0*/  LDSM.16.MT88.4 R164, [R225+0x3100] ;  /* 0x00310000e1a4783b */ /* 0x000fe20000004200 */
[----:B------:R-:W-:Y:S01]  /*11ec0*/  FMUL.FTZ R21, R70, R137 ;  /* 0x0000008946157220 */ /* 0x000fe20000410000 */
[C---:B------:R-:W-:Y:S04]  /*11ed0*/  HMMA.16816.F32 R16, R76.reuse, R22, R16 ;  /* 0x000000164c10723c */ /* 0x040fe80000001810 */
[----:B------:R-:W-:Y:S02]  /*11ee0*/  MOV R137, R184 ;  /* 0x000000b800897202 */ /* 0x000fe40000000f00 */
[----:B------:R-:W-:Y:S01]  /*11ef0*/  MOV R184, R57 ;  /* 0x0000003900b87202 */ /* 0x000fe20000000f00 */
[C---:B------:R-:W-:Y:S01]  /*11f00*/  FMUL.FTZ R22, R68.reuse, R138 ;  /* 0x0000008a44167220 */ /* 0x040fe20000410000 */
[----:B------:R-:W-:Y:S01]  /*11f10*/  MOV R138, R118 ;  /* 0x00000076008a7202 */ /* 0x000fe20000000f00 */
[----:B------:R-:W-:Y:S03]  /*11f20*/  FMUL.FTZ R23, R68, R139 ;  /* 0x0000008b44177220 */ /* 0x000fe60000410000 */
[----:B------:R-:W-:Y:S01]  /*11f30*/  FMUL.FTZ R57, R69, R173 ;  /* 0x000000ad45397220 */ /* 0x000fe20000410000 */
[----:B------:R-:W-:Y:S01]  /*11f40*/  MOV R118, R62 ;  /* 0x0000003e00767202 */ /* 0x000fe20000000f00 */
[----:B------:R-:W-:Y:S01]  /*11f50*/  FMUL.FTZ R62, R0, R178 ;  /* 0x000000b2003e7220 */ /* 0x000fe20000410000 */
[----:B------:R-:W-:Y:S01]  /*11f60*/  MOV R139, R91 ;  /* 0x0000005b008b7202 */ /* 0x000fe20000000f00 */
[----:B--2---:R-:W-:Y:S01]  /*11f70*/  FMUL.FTZ R20, R70, R136 ;  /* 0x0000008846147220 */ /* 0x004fe20000410000 */
[----:B------:R-:W-:Y:S01]  /*11f80*/  MOV R136, R185 ;  /* 0x000000b900887202 */ /* 0x000fe20000000f00 */
[----:B---3--:R-:W-:Y:S01]  /*11f90*/  IMAD.MOV.U32 R147, RZ, RZ, R34 ;  /* 0x000000ffff937224 */ /* 0x008fe200078e0022 */
[----:B------:R-:W-:Y:S01]  /*11fa0*/  MOV R185, R83 ;  /* 0x0000005300b97202 */ /* 0x000fe20000000f00 */
[----:B------:R-:W-:Y:S01]  /*11fb0*/  FMUL.FTZ R34, R68, R150 ;  /* 0x0000009644227220 */ /* 0x000fe20000410000 */
[----:B------:R-:W2:Y:S02]  /*11fc0*/  LDSM.16.MT88.4 R80, [R226+0x100] ;  /* 0x00010000e250783b */ /* 0x000ea40000004200 */
[-C--:B-1----:R-:W-:Y:S08]  /*11fd0*/  HMMA.16816.F32 R20, R76, R36.reuse, R20 ;  /* 0x000000244c14723c */ /* 0x082ff00000001814 */
        /* <DEDUP_REMOVED lines=9> */
[C---:B-1----:R-:W-:Y:S07]  /*12070*/  FMUL.FTZ R36, R70.reuse, R152 ;  /* 0x0000009846247220 */ /* 0x042fee0000410000 */
[-C--:B------:R-:W-:Y:S08]  /*12080*/  HMMA.16816.F32 R36, R76, R52.reuse, R36 ;  /* 0x000000344c24723c */ /* 0x080ff00000001824 */
[C---:B------:R-:W-:Y:S07]  /*12090*/  HMMA.16816.F32 R40, R64.reuse, R52, R40 ;  /* 0x000000344028723c */ /* 0x040fee0000001828 */
[----:B------:R-:W-:Y:S01]  /*120a0*/  FFMA.FTZ R52, R209, c[0x0][0x2d0], -R96 ;  /* 0x0000b400d1347a23 */ /* 0x000fe20000010860 */
[-C--:B------:R-:W-:Y:S03]  /*120b0*/  HMMA.16816.F32 R44, R64, R54.reuse, R44 ;  /* 0x00000036402c723c */ /* 0x080fe6000000182c */
[----:B------:R1:W3:Y:S01]  /*120c0*/  MUFU.EX2 R88, R52 ;  /* 0x0000003400587308 */ /* 0x0002e20000000800 */
[----:B------:R-:W-:Y:S04]  /*120d0*/  FMUL.FTZ R53, R70, R169 ;  /* 0x000000a946357220 */ /* 0x000fe80000410000 */
[C---:B------:R-:W-:Y:S07]  /*120e0*/  HMMA.16816.F32 R48, R76.reuse, R54, R48 ;  /* 0x000000364c30723c */ /* 0x040fee0000001830 */
[C---:B------:R-:W-:Y:S02]  /*120f0*/  FMUL.FTZ R54, R68.reuse, R170 ;  /* 0x000000aa44367220 */ /* 0x040fe40000410000 */
[----:B------:R-:W-:Y:S03]  /*12100*/  FMUL.FTZ R55, R68, R171 ;  /* 0x000000ab44377220 */ /* 0x000fe60000410000 */
[C---:B-1----:R-:W-:Y:S07]  /*12110*/  FMUL.FTZ R52, R70.reuse, R168 ;  /* 0x000000a846347220 */ /* 0x042fee0000410000 */
[-C--:B--2---:R-:W-:Y:S08]  /*12120*/  HMMA.16816.F32 R52, R76, R80.reuse, R52 ;  /* 0x000000504c34723c */ /* 0x084ff00000001834 */
        /* <DEDUP_REMOVED lines=18> */
[----:B---3--:R-:W-:Y:S02]  /*12250*/  MOV R214, R88 ;  /* 0x0000005800d67202 */ /* 0x008fe40000000f00 */
        /* <DEDUP_REMOVED lines=9> */
[----:B------:R-:W-:Y:S02]  /*122f0*/  MOV R134, R131 ;  /* 0x0000008300867202 */ /* 0x000fe40000000f00 */
[----:B------:R-:W-:Y:S02]  /*12300*/  MOV R131, R130 ;  /* 0x0000008200837202 */ /* 0x000fe40000000f00 */
[----:B------:R-:W-:Y:S01]  /*12310*/  MOV R130, R125 ;  /* 0x0000007d00827202 */ /* 0x000fe20000000f00 */
[----:B------:R-:W-:Y:S01]  /*12320*/  IMAD.MOV.U32 R150, RZ, RZ, R134 ;  /* 0x000000ffff967224 */ /* 0x000fe200078e0086 */
[----:B------:R-:W-:Y:S02]  /*12330*/  MOV R125, R198 ;  /* 0x000000c6007d7202 */ /* 0x000fe40000000f00 */
[----:B------:R-:W-:Y:S01]  /*12340*/  MOV R198, R92 ;  /* 0x0000005c00c67202 */ /* 0x000fe20000000f00 */
[----:B------:R-:W-:Y:S01]  /*12350*/  FFMA.FTZ R92, R219, c[0x0][0x2d0], -R107 ;  /* 0x0000b400db5c7a23 */ /* 0x000fe2000001086b */
[----:B------:R-:W-:Y:S02]  /*12360*/  MOV R134, R131 ;  /* 0x0000008300867202 */ /* 0x000fe40000000f00 */
[----:B------:R-:W-:Y:S01]  /*12370*/  MOV R219, R148 ;  /* 0x0000009400db7202 */ /* 0x000fe20000000f00 */
[----:B------:R3:W-:Y:S01]  /*12380*/  MUFU.EX2 R210, R92 ;  /* 0x0000005c00d27308 */ /* 0x0007e20000000800 */
[----:B------:R-:W-:Y:S02]  /*12390*/  MOV R148, R147 ;  /* 0x0000009300947202 */ /* 0x000fe40000000f00 */
[----:B------:R-:W-:Y:S02]  /*123a0*/  MOV R147, R132 ;  /* 0x0000008400937202 */ /* 0x000fe40000000f00 */
[----:B------:R-:W-:Y:S02]  /*123b0*/  MOV R132, R125 ;  /* 0x0000007d00847202 */ /* 0x000fe40000000f00 */
[----:B------:R-:W-:Y:S02]  /*123c0*/  MOV R125, R189 ;  /* 0x000000bd007d7202 */ /* 0x000fe40000000f00 */
[----:B-1----:R-:W-:Y:S02]  /*123d0*/  F2FP.PACK_AB R80, R138, R121 ;  /* 0x000000798a50723e */ /* 0x002fe400000000ff */
[----:B------:R-:W-:Y:S02]  /*123e0*/  MOV R189, R93 ;  /* 0x0000005d00bd7202 */ /* 0x000fe40000000f00 */
[----:B------:R-:W-:Y:S02]  /*123f0*/  MOV R131, R191 ;  /* 0x000000bf00837202 */ /* 0x000fe40000000f00 */
[----:B------:R-:W-:Y:S01]  /*12400*/  MOV R191, R202 ;  /* 0x000000ca00bf7202 */ /* 0x000fe20000000f00 */
[C---:B------:R-:W-:Y:S04]  /*12410*/  HMMA.16816.F32 R8, R80.reuse, R84, R8 ;  /* 0x000000545008723c */ /* 0x040fe80000001808 */
[----:B------:R-:W-:Y:S03]  /*12420*/  MOV R202, R94 ;  /* 0x0000005e00ca7202 */ /* 0x000fe60000000f00 */
[--C-:B------:R-:W-:Y:S01]  /*12430*/  FFMA.FTZ R84, R212, c[0x0][0x2d0], -R105.reuse ;  /* 0x0000b400d4547a23 */ /* 0x100fe20000010869 */
[-C--:B------:R-:W-:Y:S03]  /*12440*/  HMMA.16816.F32 R12, R80, R86.reuse, R12 ;  /* 0x00000056500c723c */ /* 0x080fe6000000180c */
[----:B------:R1:W-:Y:S01]  /*12450*/  MUFU.EX2 R208, R84 ;  /* 0x0000005400d07308 */ /* 0x0003e20000000800 */
[----:B------:R-:W-:Y:S02]  /*12460*/  MOV R212, R133 ;  /* 0x0000008500d47202 */ /* 0x000fe40000000f00 */
[----:B------:R-:W-:Y:S02]  /*12470*/  MOV R133, R130 ;  /* 0x0000008200857202 */ /* 0x000fe40000000f00 */
[C---:B------:R-:W-:Y:S04]  /*12480*/  HMMA.16816.F32 R16, R76.reuse, R86, R16 ;  /* 0x000000564c10723c */ /* 0x040fe80000001810 */
[----:B------:R-:W-:Y:S02]  /*12490*/  MOV R130, R197 ;  /* 0x000000c500827202 */ /* 0x000fe40000000f00 */
[----:B------:R-:W-:Y:S02]  /*124a0*/  MOV R197, R95 ;  /* 0x0000005f00c57202 */ /* 0x000fe40000000f00 */
[-C--:B--2---:R-:W-:Y:S01]  /*124b0*/  HMMA.16816.F32 R20, R76, R88.reuse, R20 ;  /* 0x000000584c14723c */ /* 0x084fe20000001814 */
[----:B---3--:R-:W2:Y:S07]  /*124c0*/  LDSM.16.MT88.4 R92, [R225+0x900] ;  /* 0x00090000e15c783b */ /* 0x008eae0000004200 */
[C---:B------:R-:W-:Y:S04]  /*124d0*/  HMMA.16816.F32 R24, R80.reuse, R88, R24 ;  /* 0x000000585018723c */ /* 0x040fe80000001818 */
[----:B-1----:R-:W-:Y:S01]  /*124e0*/  FFMA.FTZ R84, R213, c[0x0][0x2d0], -R105 ;  /* 0x0000b400d5547a23 */ /* 0x002fe20000010869 */
[----:B------:R-:W-:Y:S02]  /*124f0*/  MOV R213, R151 ;  /* 0x0000009700d57202 */ /* 0x000fe40000000f00 */
[----:B------:R-:W-:Y:S01]  /*12500*/  FFMA.FTZ R88, R221, c[0x0][0x2d0], -R96 ;  /* 0x0000b400dd587a23 */ /* 0x000fe20000010860 */
[-C--:B------:R-:W-:Y:S01]  /*12510*/  HMMA.16816.F32 R28, R80, R90.reuse, R28 ;  /* 0x0000005a501c723c */ /* 0x080fe2000000181c */
[----:B------:R1:W-:Y:S03]  /*12520*/  MUFU.EX2 R209, R84 ;  /* 0x0000005400d17308 */ /* 0x0003e60000000800 */
[----:B------:R-:W-:Y:S04]  /*12530*/  MOV R221, R149 ;  /* 0x0000009500dd7202 */ /* 0x000fe80000000f00 */
[C---:B------:R-:W-:Y:S03]  /*12540*/  HMMA.16816.F32 R32, R76.reuse, R90, R32 ;  /* 0x0000005a4c20723c */ /* 0x040fe60000001820 */
[----:B------:R3:W-:Y:S05]  /*12550*/  MUFU.EX2 R153, R88 ;  /* 0x0000005800997308 */ /* 0x0007ea0000000800 */
[-C--:B--2---:R-:W-:Y:S04]  /*12560*/  HMMA.16816.F32 R36, R76, R92.reuse, R36 ;  /* 0x0000005c4c24723c */ /* 0x084fe80000001824 */
[----:B-1----:R-:W-:Y:S01]  /*12570*/  FFMA.FTZ R84, R215, c[0x0][0x2d0], -R107 ;  /* 0x0000b400d7547a23 */ /* 0x002fe2000001086b */
[----:B------:R-:W-:Y:S01]  /*12580*/  MOV R215, R147 ;  /* 0x0000009300d77202 */ /* 0x000fe20000000f00 */
[----:B------:R-:W-:Y:S01]  /*12590*/  IMAD.MOV.U32 R147, RZ, RZ, R134 ;  /* 0x000000ffff937224 */ /* 0x000fe200078e0086 */
[----:B------:R-:W-:Y:S01]  /*125a0*/  MOV R134, R133 ;  /* 0x0000008500867202 */ /* 0x000fe20000000f00 */
[C---:B------:R-:W-:Y:S04]  /*125b0*/  HMMA.16816.F32 R40, R80.reuse, R92, R40 ;  /* 0x0000005c5028723c */ /* 0x040fe80000001828 */
[----:B------:R-:W-:Y:S01]  /*125c0*/  MOV R133, R132 ;  /* 0x0000008400857202 */ /* 0x000fe20000000f00 */
[--C-:B---3--:R-:W-:Y:S01]  /*125d0*/  FFMA.FTZ R88, R220, c[0x0][0x2d0], -R96.reuse ;  /* 0x0000b400dc587a23 */ /* 0x108fe20000010860 */
[----:B------:R-:W-:Y:S01]  /*125e0*/  MOV R132, R131 ;  /* 0x0000008300847202 */ /* 0x000fe20000000f00 */
[--C-:B------:R-:W-:Y:S01]  /*125f0*/  FFMA.FTZ R92, R250, c[0x0][0x2d0], -R96.reuse ;  /* 0x0000b400fa5c7a23 */ /* 0x100fe20000010860 */
[-C--:B------:R-:W-:Y:S01]  /*12600*/  HMMA.16816.F32 R44, R80, R94.reuse, R44 ;  /* 0x0000005e502c723c */ /* 0x080fe2000000182c */
[----:B------:R1:W-:Y:S03]  /*12610*/  MUFU.EX2 R159, R88 ;  /* 0x00000058009f7308 */ /* 0x0003e60000000800 */
[----:B------:R-:W-:Y:S02]  /*12620*/  MOV R131, R130 ;  /* 0x0000008200837202 */ /* 0x000fe40000000f00 */
[----:B------:R-:W-:Y:S02]  /*12630*/  MOV R130, R125 ;  /* 0x0000007d00827202 */ /* 0x000fe40000000f00 */
[C---:B------:R-:W-:Y:S04]  /*12640*/  HMMA.16816.F32 R48, R76.reuse, R94, R48 ;  /* 0x0000005e4c30723c */ /* 0x040fe80000001830 */
[----:B------:R-:W-:Y:S02]  /*12650*/  MOV R125, R197 ;  /* 0x000000c5007d7202 */ /* 0x000fe40000000f00 */
[----:B------:R-:W-:Y:S02]  /*12660*/  MOV R197, R202 ;  /* 0x000000ca00c57202 */ /* 0x000fe40000000f00 */
[----:B------:R2:W-:Y:S01]  /*12670*/  MUFU.EX2 R202, R84 ;  /* 0x0000005400ca7308 */ /* 0x0005e20000000800 */
[----:B------:R-:W-:Y:S03]  /*12680*/  MOV R220, R148 ;  /* 0x0000009400dc7202 */ /* 0x000fe60000000f00 */
[----:B------:R-:W-:Y:S01]  /*12690*/  MOV R250, R128 ;  /* 0x0000008000fa7202 */ /* 0x000fe20000000f00 */
[----:B-1----:R-:W-:Y:S01]  /*126a0*/  FFMA.FTZ R88, R223, c[0x0][0x2d0], -R3 ;  /* 0x0000b400df587a23 */ /* 0x002fe20000010803 */
[----:B------:R-:W-:Y:S02]  /*126b0*/  MOV R223, R135 ;  /* 0x0000008700df7202 */ /* 0x000fe40000000f00 */
[----:B------:R-:W-:Y:S02]  /*126c0*/  MOV R135, R198 ;  /* 0x000000c600877202 */ /* 0x000fe40000000f00 */
[----:B------:R1:W-:Y:S01]  /*126d0*/  MUFU.EX2 R152, R88 ;  /* 0x0000005800987308 */ /* 0x0003e20000000800 */
[----:B--2---:R-:W-:Y:S01]  /*126e0*/  FFMA.FTZ R84, R216, c[0x0][0x2d0], -R107 ;  /* 0x0000b400d8547a23 */ /* 0x004fe2000001086b */
[----:B------:R-:W-:Y:S08]  /*126f0*/  MOV R216, R150 ;  /* 0x0000009600d87202 */ /* 0x000ff00000000f00 */
[----:B------:R2:W-:Y:S01]  /*12700*/  MUFU.EX2 R203, R84 ;  /* 0x0000005400cb7308 */ /* 0x0005e20000000800 */
[----:B-1----:R-:W-:Y:S01]  /*12710*/  FFMA.FTZ R88, R246, c[0x0][0x2d0], -R3 ;  /* 0x0000b400f6587a23 */ /* 0x002fe20000010803 */
[----:B------:R-:W-:Y:S02]  /*12720*/  MOV R246, R134 ;  /* 0x0000008600f67202 */ /* 0x000fe40000000f00 */
[----:B------:R-:W-:Y:S06]  /*12730*/  MOV R134, R133 ;  /* 0x0000008500867202 */ /* 0x000fec0000000f00 */
[----:B------:R1:W3:Y:S01]  /*12740*/  MUFU.EX2 R158, R88 ;  /* 0x00000058009e7308 */ /* 0x0002e20000000800 */
[----:B------:R-:W-:Y:S01]  /*12750*/  MOV R133, R132 ;  /* 0x0000008400857202 */ /* 0x000fe20000000f00 */
[----:B------:R-:W-:Y:S01]  /*12760*/  IMAD.MOV.U32 R132, RZ, RZ, R131 ;  /* 0x000000ffff847224 */ /* 0x000fe200078e0083 */
[----:B------:R-:W-:Y:S02]  /*12770*/  MOV R131, R130 ;  /* 0x0000008200837202 */ /* 0x000fe40000000f00 */
[----:B------:R-:W-:Y:S02]  /*12780*/  MOV R130, R125 ;  /* 0x0000007d00827202 */ /* 0x000fe40000000f00 */
[----:B------:R-:W-:Y:S02]  /*12790*/  MOV R125, R197 ;  /* 0x000000c5007d7202 */ /* 0x000fe40000000f00 */
[----:B------:R-:W-:Y:S01]  /*127a0*/  MOV R197, R189 ;  /* 0x000000bd00c57202 */ /* 0x000fe20000000f00 */
[----:B--2---:R-:W2:Y:S01]  /*127b0*/  LDSM.16.MT88.4 R84, [R226+0x900] ;  /* 0x00090000e254783b */ /* 0x004ea20000004200 */
[----:B------:R-:W-:Y:S02]  /*127c0*/  MOV R189, R200 ;  /* 0x000000c800bd7202 */ /* 0x000fe40000000f00 */
[----:B------:R4:W-:Y:S01]  /*127d0*/  MUFU.EX2 R200, R92 ;  /* 0x0000005c00c87308 */ /* 0x0009e20000000800 */
[----:B-1----:R-:W-:Y:S01]  /*127e0*/  FFMA.FTZ R88, R222, c[0x0][0x2d0], -R96 ;  /* 0x0000b400de587a23 */ /* 0x002fe20000010860 */
[----:B------:R-:W-:Y:S08]  /*127f0*/  MOV R222, R129 ;  /* 0x0000008100de7202 */ /* 0x000ff00000000f00 */
[----:B------:R1:W1:Y:S01]  /*12800*/  MUFU.EX2 R157, R88 ;  /* 0x00000058009d7308 */ /* 0x0002620000000800 */
[--C-:B----4-:R-:W-:Y:S01]  /*12810*/  FFMA.FTZ R92, R252, c[0x0][0x2d0], -R3.reuse ;  /* 0x0000b400fc5c7a23 */ /* 0x110fe20000010803 */
[----:B------:R-:W-:Y:S08]  /*12820*/  MOV R252, R127 ;  /* 0x0000007f00fc7202 */ /* 0x000ff00000000f00 */
[----:B------:R4:W-:Y:S01]  /*12830*/  MUFU.EX2 R156, R92 ;  /* 0x0000005c009c7308 */ /* 0x0009e20000000800 */
[-C--:B--2---:R-:W-:Y:S01]  /*12840*/  HMMA.16816.F32 R52, R76, R84.reuse, R52 ;  /* 0x000000544c34723c */ /* 0x084fe20000001834 */
[----:B-1----:R-:W1:Y:S07]  /*12850*/  LDSM.16.MT88.4 R88, [R224+0x1100] ;  /* 0x00110000e058783b */ /* 0x002e6e0000004200 */
[C---:B------:R-:W-:Y:S07]  /*12860*/  HMMA.16816.F32 R56, R80.reuse, R84, R56 ;  /* 0x000000545038723c */ /* 0x040fee0000001838 */
[----:B------:R-:W-:Y:S01]  /*12870*/  FFMA.FTZ R84, R134, c[0x0][0x2d0], -R3 ;  /* 0x0000b40086547a23 */ /* 0x000fe20000010803 */
[-C--:B------:R-:W-:Y:S03]  /*12880*/  HMMA.16816.F32 R60, R80, R86.reuse, R60 ;  /* 0x00000056503c723c */ /* 0x080fe6000000183c */
[----:B------:R2:W1:Y:S01]  /*12890*/  MUFU.EX2 R163, R84 ;  /* 0x0000005400a37308 */ /* 0x0004620000000800 */
[----:B------:R-:W-:Y:S02]  /*128a0*/  MOV R134, R133 ;  /* 0x0000008500867202 */ /* 0x000fe40000000f00 */
[----:B------:R-:W-:Y:S01]  /*128b0*/  MOV R133, R132 ;  /* 0x0000008400857202 */ /* 0x000fe20000000f00 */
[----:B------:R-:W-:Y:S01]  /*128c0*/  FFMA.FTZ R80, R243, c[0x0][0x2d0], -R105 ;  /* 0x0000b400f3507a23 */ /* 0x000fe20000010869 */
[----:B------:R-:W-:Y:S04]  /*128d0*/  HMMA.16816.F32 R64, R76, R86, R64 ;  /* 0x000000564c40723c */ /* 0x000fe80000001840 */
[----:B------:R-:W-:Y:S01]  /*128e0*/  MOV R132, R131 ;  /* 0x0000008300847202 */ /* 0x000fe20000000f00 */
[----:B------:R1:W-:Y:S01]  /*128f0*/  MUFU.EX2 R162, R80 ;  /* 0x0000005000a27308 */ /* 0x0003e20000000800 */
[----:B------:R-:W-:Y:S01]  /*12900*/  MOV R131, R130 ;  /* 0x0000008200837202 */ /* 0x000fe20000000f00 */
[----:B----4-:R-:W-:Y:S01]  /*12910*/  FFMA.FTZ R92, R134, c[0x0][0x2d0], -R107 ;  /* 0x0000b400865c7a23 */ /* 0x010fe2000001086b */
[----:B------:R-:W-:Y:S04]  /*12920*/  MOV R130, R125 ;  /* 0x0000007d00827202 */ /* 0x000fe80000000f00 */
[----:B------:R-:W-:Y:S01]  /*12930*/  MOV R125, R197 ;  /* 0x000000c5007d7202 */ /* 0x000fe20000000f00 */
[----:B------:R-:W-:Y:S01]  /*12940*/  IMAD.MOV.U32 R148, RZ, RZ, R130 ;  /* 0x000000ffff947224 */ /* 0x000fe200078e0082 */
[----:B------:R-:W-:Y:S01]  /*12950*/  MOV R197, R189 ;  /* 0x000000bd00c57202 */ /* 0x000fe20000000f00 */
[----:B------:R4:W-:Y:S01]  /*12960*/  MUFU.EX2 R161, R92 ;  /* 0x0000005c00a17308 */ /* 0x0009e20000000800 */
[----:B------:R-:W-:Y:S02]  /*12970*/  MOV R189, R188 ;  /* 0x000000bc00bd7202 */ /* 0x000fe40000000f00 */
[----:B------:R-:W-:Y:S01]  /*12980*/  MOV R188, R199 ;  /* 0x000000c700bc7202 */ /* 0x000fe20000000f00 */
[----:B--2---:R-:W2:Y:S01]  /*12990*/  LDSM.16.MT88.4 R84, [R227+0x1100] ;  /* 0x00110000e354783b */ /* 0x004ea20000004200 */
[----:B------:R-:W-:Y:S02]  /*129a0*/  F2FP.PACK_AB R76, R220, R246 ;  /* 0x000000f6dc4c723e */ /* 0x000fe400000000ff */
[----:B------:R-:W-:Y:S02]  /*129b0*/  F2FP.PACK_AB R77, R147, R223 ;  /* 0x000000df934d723e */ /* 0x000fe400000000ff */
[----:B------:R-:W-:Y:S02]  /*129c0*/  F2FP.PACK_AB R78, R219, R216 ;  /* 0x000000d8db4e723e */ /* 0x000fe400000000ff */
[----:B------:R-:W-:Y:S02]  /*129d0*/  F2FP.PACK_AB R79, R218, R215 ;  /* 0x000000d7da4f723e */ /* 0x000fe400000000ff */
[----:B------:R-:W-:Y:S01]  /*129e0*/  F2FP.PACK_AB R81, R221, R144 ;  /* 0x00000090dd51723e */ /* 0x000fe200000000ff */
[----:B-1----:R-:W-:Y:S01]  /*129f0*/  FFMA.FTZ R80, R249, c[0x0][0x2d0], -R105 ;  /* 0x0000b400f9507a23 */ /* 0x002fe20000010869 */
[----:B------:R-:W-:Y:S02]  /*12a00*/  F2FP.PACK_AB R82, R214, R213 ;  /* 0x000000d5d652723e */ /* 0x000fe400000000ff */
[----:B------:R-:W-:Y:S01]  /*12a10*/  F2FP.PACK_AB R83, R217, R212 ;  /* 0x000000d4d953723e */ /* 0x000fe200000000ff */
[-C--:B------:R-:W-:Y:S01]  /*12a20*/  HMMA.16816.F32 R4, R76, R88.reuse, R4 ;  /* 0x000000584c04723c */ /* 0x080fe20000001804 */
[----:B------:R1:W-:Y:S02]  /*12a30*/  MUFU.EX2 R199, R80 ;  /* 0x0000005000c77308 */ /* 0x0003e40000000800 */
[----:B------:R-:W-:Y:S02]  /*12a40*/  MOV R130, R197 ;  /* 0x000000c500827202 */ /* 0x000fe40000000f00 */
[----:B------:R-:W-:Y:S01]  /*12a50*/  MOV R134, R194 ;  /* 0x000000c200867202 */ /* 0x000fe20000000f00 */
[----:B----4-:R-:W4:Y:S01]  /*12a60*/  LDSM.16.MT88.4 R92, [R225+0x1100] ;  /* 0x00110000e15c783b */ /* 0x010f220000004200 */
[----:B------:R-:W-:Y:S02]  /*12a70*/  MOV R149, R131 ;  /* 0x0000008300957202 */ /* 0x000fe40000000f00 */
[----:B------:R-:W-:Y:S03]  /*12a80*/  MOV R131, R125 ;  /* 0x0000007d00837202 */ /* 0x000fe60000000f00 */
[----:B------:R-:W-:Y:S02]  /*12a90*/  MOV R125, R196 ;  /* 0x000000c4007d7202 */ /* 0x000fe40000000f00 */
[----:B------:R-:W-:Y:S02]  /*12aa0*/  MOV R243, R126 ;  /* 0x0000007e00f37202 */ /* 0x000fe40000000f00 */
[----:B-1----:R-:W-:Y:S07]  /*12ab0*/  F2FP.PACK_AB R80, R145, R146 ;  /* 0x000000929150723e */ /* 0x002fee00000000ff */
[C---:B------:R-:W-:Y:S07]  /*12ac0*/  HMMA.16816.F32 R8, R80.reuse, R88, R8 ;  /* 0x000000585008723c */ /* 0x040fee0000001808 */
[----:B------:R-:W-:Y:S01]  /*12ad0*/  FFMA.FTZ R88, R133, c[0x0][0x2d0], -R107 ;  /* 0x0000b40085587a23 */ /* 0x000fe2000001086b */
[-C--:B------:R-:W-:Y:S03]  /*12ae0*/  HMMA.16816.F32 R12, R80, R90.reuse, R12 ;  /* 0x0000005a500c723c */ /* 0x080fe6000000180c */
[----:B------:R1:W-:Y:S01]  /*12af0*/  MUFU.EX2 R198, R88 ;  /* 0x0000005800c67308 */ /* 0x0003e20000000800 */
[----:B------:R-:W-:Y:S02]  /*12b00*/  MOV R133, R187 ;  /* 0x000000bb00857202 */ /* 0x000fe40000000f00 */
[----:B------:R-:W-:Y:S02]  /*12b10*/  MOV R187, R195 ;  /* 0x000000c300bb7202 */ /* 0x000fe40000000f00 */
[C---:B------:R-:W-:Y:S08]  /*12b20*/  HMMA.16816.F32 R16, R76.reuse, R90, R16 ;  /* 0x0000005a4c10723c */ /* 0x040ff00000001810 */
[-C--:B--2---:R-:W-:Y:S08]  /*12b30*/  HMMA.16816.F32 R20, R76, R84.reuse, R20 ;  /* 0x000000544c14723c */ /* 0x084ff00000001814 */
[C---:B------:R-:W-:Y:S04]  /*12b40*/  HMMA.16816.F32 R24, R80.reuse, R84, R24 ;  /* 0x000000545018723c */ /* 0x040fe80000001818 */
[----:B-1----:R-:W-:Y:S03]  /*12b50*/  FFMA.FTZ R88, R247, c[0x0][0x2d0], -R105 ;  /* 0x0000b400f7587a23 */ /* 0x002fe60000010869 */
[----:B------:R-:W-:Y:S01]  /*12b60*/  FFMA.FTZ R84, R251, c[0x0][0x2d0], -R107 ;  /* 0x0000b400fb547a23 */ /* 0x000fe2000001086b */
[-C--:B------:R-:W-:Y:S01]  /*12b70*/  HMMA.16816.F32 R28, R80, R86.reuse, R28 ;  /* 0x00000056501c723c */ /* 0x080fe2000000181c */
[----:B------:R1:W-:Y:S07]  /*12b80*/  MUFU.EX2 R197, R88 ;  /* 0x0000005800c57308 */ /* 0x0003ee0000000800 */
[C---:B------:R-:W-:Y:S03]  /*12b90*/  HMMA.16816.F32 R32, R76.reuse, R86, R32 ;  /* 0x000000564c20723c */ /* 0x040fe60000001820 */
[----:B------:R2:W-:Y:S05]  /*12ba0*/  MUFU.EX2 R194, R84 ;  /* 0x0000005400c27308 */ /* 0x0005ea0000000800 */
[-C--:B----4-:R-:W-:Y:S08]  /*12bb0*/  HMMA.16816.F32 R36, R76, R92.reuse, R36 ;  /* 0x0000005c4c24723c */ /* 0x090ff00000001824 */
[C---:B------:R-:W-:Y:S04]  /*12bc0*/  HMMA.16816.F32 R40, R80.reuse, R92, R40 ;  /* 0x0000005c5028723c */ /* 0x040fe80000001828 */
[----:B-1----:R-:W-:Y:S03]  /*12bd0*/  FFMA.FTZ R88, R244, c[0x0][0x2d0], -R105 ;  /* 0x0000b400f4587a23 */ /* 0x002fe60000010869 */
[--C-:B------:R-:W-:Y:S01]  /*12be0*/  FFMA.FTZ R92, R190, c[0x0][0x2d0], -R96.reuse ;  /* 0x0000b400be5c7a23 */ /* 0x100fe20000010860 */
[-C--:B------:R-:W-:Y:S01]  /*12bf0*/  HMMA.16816.F32 R44, R80, R94.reuse, R44 ;  /* 0x0000005e502c723c */ /* 0x080fe2000000182c */
[----:B------:R1:W-:Y:S03]  /*12c00*/  MUFU.EX2 R196, R88 ;  /* 0x0000005800c47308 */ /* 0x0003e60000000800 */
[--C-:B--2---:R-:W-:Y:S01]  /*12c10*/  FFMA.FTZ R84, R149, c[0x0][0x2d0], -R96.reuse ;  /* 0x0000b40095547a23 */ /* 0x104fe20000010860 */
        /* <DEDUP_REMOVED lines=8> */
[----:B------:R-:W-:Y:S08]  /*12ca0*/  MOV R134, R193 ;  /* 0x000000c100867202 */ /* 0x000ff00000000f00 */
[----:B------:R2:W-:Y:S01]  /*12cb0*/  MUFU.EX2 R193, R84 ;  /* 0x0000005400c17308 */ /* 0x0005e20000000800 */
[--C-:B----4-:R-:W-:Y:S02]  /*12cc0*/  FFMA.FTZ R92, R148, c[0x0][0x2d0], -R96.reuse ;  /* 0x0000b400945c7a23 */ /* 0x110fe40000010860 */
[----:B------:R-:W4:Y:S07]  /*12cd0*/  LDL.LU R148, [R1+0x28] ;  /* 0x0000280001947983 */ /* 0x000f2e0000300800 */
[----:B------:R3:W-:Y:S01]  /*12ce0*/  MUFU.EX2 R171, R92 ;  /* 0x0000005c00ab7308 */ /* 0x0007e20000000800 */
[----:B-1----:R-:W1:Y:S09]  /*12cf0*/  LDSM.16.MT88.4 R88, [R226+0x1100] ;  /* 0x00110000e258783b */ /* 0x002e720000004200 */
[----:B------:R-:W-:Y:S01]  /*12d00*/  MUFU.EX2 R106, R106 ;  /* 0x0000006a006a7308 */ /* 0x000fe20000000800 */
[----:B--2---:R-:W-:Y:S01]  /*12d10*/  FFMA.FTZ R84, R133, c[0x0][0x2d0], -R3 ;  /* 0x0000b40085547a23 */ /* 0x004fe20000010803 */
[----:B------:R-:W-:Y:S08]  /*12d20*/  MOV R133, R192 ;  /* 0x000000c000857202 */ /* 0x000ff00000000f00 */
[----:B------:R2:W-:Y:S01]  /*12d30*/  MUFU.EX2 R192, R84 ;  /* 0x0000005400c07308 */ /* 0x0005e20000000800 */
[----:B---3--:R-:W-:Y:S01]  /*12d40*/  FFMA.FTZ R92, R131, c[0x0][0x2d0], -R105 ;  /* 0x0000b400835c7a23 */ /* 0x008fe20000010869 */
        /* <DEDUP_REMOVED lines=17> */
[----:B------:R-:W-:Y:S03]  /*12e60*/  FFMA.FTZ R112, R204, c[0x0][0x2d0], -R96 ;  /* 0x0000b400cc707a23 */ /* 0x000fe60000010860 */
        /* <DEDUP_REMOVED lines=8> */
[----:B------:R1:W-:Y:S01]  /*12ef0*/  MUFU.EX2 R189, R92 ;  /* 0x0000005c00bd7308 */ /* 0x0003e20000000800 */
[----:B---3--:R-:W-:Y:S01]  /*12f00*/  FFMA.FTZ R80, R133, c[0x0][0x2d0], -R105 ;  /* 0x0000b40085507a23 */ /* 0x008fe20000010869 */
[----:B------:R-:W-:Y:S02]  /*12f10*/  MOV R133, R130 ;  /* 0x0000008200857202 */ /* 0x000fe40000000f00 */
[----:B------:R-:W-:Y:S06]  /*12f20*/  MOV R130, R185 ;  /* 0x000000b900827202 */ /* 0x000fec0000000f00 */
[----:B------:R3:W-:Y:S01]  /*12f30*/  MUFU.EX2 R168, R80 ;  /* 0x0000005000a87308 */ /* 0x0007e20000000800 */
[----:B------:R-:W-:Y:S01]  /*12f40*/  IMAD.MOV.U32 R151, RZ, RZ, R130 ;  /* 0x000000ffff977224 */ /* 0x000fe200078e0082 */
[----:B------:R-:W-:Y:S08]  /*12f50*/  MOV R130, R116 ;  /* 0x0000007400827202 */ /* 0x000ff00000000f00 */
[----:B------:R-:W-:Y:S01]  /*12f60*/  MUFU.EX2 R112, R112 ;  /* 0x0000007000707308 */ /* 0x000fe20000000800 */
[-C--:B-1----:R-:W-:Y:S01]  /*12f70*/  HMMA.16816.F32 R4, R76, R84.reuse, R4 ;  /* 0x000000544c04723c */ /* 0x082fe20000001804 */
[----:B------:R-:W1:Y:S02]  /*12f80*/  LDSM.16.MT88.4 R92, [R225+0x1900] ;  /* 0x00190000e15c783b */ /* 0x000e640000004200 */
[----:B---3--:R-:W-:Y:S07]  /*12f90*/  F2FP.PACK_AB R80, R159, R153 ;  /* 0x000000999f50723e */ /* 0x008fee00000000ff */
[C---:B------:R-:W-:Y:S07]  /*12fa0*/  HMMA.16816.F32 R8, R80.reuse, R84, R8 ;  /* 0x000000545008723c */ /* 0x040fee0000001808 */
[--C-:B------:R-:W-:Y:S01]  /*12fb0*/  FFMA.FTZ R84, R188, c[0x0][0x2d0], -R107.reuse ;  /* 0x0000b400bc547a23 */ /* 0x100fe2000001086b */
[-C--:B------:R-:W-:Y:S03]  /*12fc0*/  HMMA.16816.F32 R12, R80, R86.reuse, R12 ;  /* 0x00000056500c723c */ /* 0x080fe6000000180c */
[----:B------:R3:W-:Y:S05]  /*12fd0*/  MUFU.EX2 R188, R84 ;  /* 0x0000005400bc7308 */ /* 0x0007ea0000000800 */
[C---:B------:R-:W-:Y:S08]  /*12fe0*/  HMMA.16816.F32 R16, R76.reuse, R86, R16 ;  /* 0x000000564c10723c */ /* 0x040ff00000001810 */
[-C--:B--2---:R-:W-:Y:S08]  /*12ff0*/  HMMA.16816.F32 R20, R76, R88.reuse, R20 ;  /* 0x000000584c14723c */ /* 0x084ff00000001814 */
[C---:B------:R-:W-:Y:S04]  /*13000*/  HMMA.16816.F32 R24, R80.reuse, R88, R24 ;  /* 0x000000585018723c */ /* 0x040fe80000001818 */
[--C-:B---3--:R-:W-:Y:S01]  /*13010*/  FFMA.FTZ R84, R125, c[0x0][0x2d0], -R107.reuse ;  /* 0x0000b4007d547a23 */ /* 0x108fe2000001086b */
        /* <DEDUP_REMOVED lines=14> */
[--C-:B---3--:R-:W-:Y:S02]  /*13100*/  FFMA.FTZ R88, R99, c[0x0][0x2d0], -R107.reuse ;  /* 0x0000b40063587a23 */ /* 0x108fe4000001086b */
        /* <DEDUP_REMOVED lines=13> */
[----:B---3--:R-:W-:Y:S09]  /*131e0*/  LDSM.16.MT88.4 R92, [R227+0x2100] ;  /* 0x00210000e35c783b */ /* 0x008ff20000004200 */
[----:B------:R-:W3:Y:S01]  /*131f0*/  MUFU.EX2 R105, R105 ;  /* 0x0000006900697308 */ /* 0x000ee20000000800 */
[----:B-1----:R-:W1:Y:S09]  /*13200*/  LDSM.16.MT88.4 R84, [R226+0x1900] ;  /* 0x00190000e254783b */ /* 0x002e720000004200 */
[----:B------:R-:W4:Y:S01]  /*13210*/  MUFU.EX2 R107, R107 ;  /* 0x0000006b006b7308 */ /* 0x000f220000000800 */
[--C-:B------:R-:W-:Y:S01]  /*13220*/  FFMA.FTZ R88, R133, c[0x0][0x2d0], -R96.reuse ;  /* 0x0000b40085587a23 */ /* 0x100fe20000010860 */
[----:B------:R-:W-:Y:S01]  /*13230*/  MOV R133, R110 ;  /* 0x0000006e00857202 */ /* 0x000fe20000000f00 */
[--C-:B------:R-:W-:Y:S07]  /*13240*/  FFMA.FTZ R110, R205, c[0x0][0x2d0], -R96.reuse ;  /* 0x0000b400cd6e7a23 */ /* 0x100fee0000010860 */
[----:B------:R1:W-:Y:S01]  /*13250*/  MUFU.EX2 R173, R88 ;  /* 0x0000005800ad7308 */ /* 0x0003e20000000800 */
[----:B---3--:R-:W-:Y:S09]  /*13260*/  F2FP.PACK_AB R182, R105, R104 ;  /* 0x0000006869b6723e */ /* 0x008ff200000000ff */
[----:B------:R-:W3:Y:S01]  /*13270*/  MUFU.EX2 R113, R113 ;  /* 0x0000007100717308 */ /* 0x000ee20000000800 */
[----:B----4-:R-:W-:Y:S09]  /*13280*/  F2FP.PACK_AB R183, R107, R106 ;  /* 0x0000006a6bb7723e */ /* 0x010ff200000000ff */
[----:B------:R-:W-:Y:S01]  /*13290*/  MUFU.EX2 R111, R111 ;  /* 0x0000006f006f7308 */ /* 0x000fe20000000800 */
[-C--:B-1----:R-:W-:Y:S03]  /*132a0*/  HMMA.16816.F32 R52, R76, R84.reuse, R52 ;  /* 0x000000544c34723c */ /* 0x082fe60000001834 */
[--C-:B------:R-:W-:Y:S02]  /*132b0*/  FFMA.FTZ R88, R132, c[0x0][0x2d0], -R3.reuse ;  /* 0x0000b40084587a23 */ /* 0x100fe40000010803 */
[----:B------:R-:W4:Y:S04]  /*132c0*/  LDL.LU R132, [R1+0x34] ;  /* 0x0000340001847983 */ /* 0x000f280000300800 */
[----:B------:R-:W-:Y:S01]  /*132d0*/  MUFU.EX2 R110, R110 ;  /* 0x0000006e006e7308 */ /* 0x000fe20000000800 */
[C---:B------:R-:W-:Y:S01]  /*132e0*/  HMMA.16816.F32 R56, R80.reuse, R84, R56 ;  /* 0x000000545038723c */ /* 0x040fe20000001838 */
[----:B------:R-:W4:Y:S03]  /*132f0*/  LDL.LU R131, [R1+0x30] ;  /* 0x0000300001837983 */ /* 0x000f260000300800 */
[----:B---3--:R-:W-:Y:S03]  /*13300*/  F2FP.PACK_AB R178, R113, R112 ;  /* 0x0000007071b2723e */ /* 0x008fe600000000ff */
        /* <DEDUP_REMOVED lines=9> */
[----:B------:R-:W-:Y:S02]  /*133a0*/  F2FP.PACK_AB R82, R171, R190 ;  /* 0x000000beab52723e */ /* 0x000fe400000000ff */
        /* <DEDUP_REMOVED lines=10> */
[----:B------:R-:W-:Y:S01]  /*13450*/  LDSM.16.MT88.4 R148, [R227+0x3100] ;  /* 0x00310000e394783b */ /* 0x000fe20000004200 */
[----:B---3--:R-:W-:Y:S08]  /*13460*/  F2FP.PACK_AB R80, R193, R160 ;  /* 0x000000a0c150723e */ /* 0x008ff000000000ff */
[----:B------:R3:W-:Y:S01]  /*13470*/  MUFU.EX2 R116, R84 ;  /* 0x0000005400747308 */ /* 0x0007e20000000800 */
[----:B------:R-:W-:Y:S09]  /*13480*/  F2FP.PACK_AB R81, R191, R192 ;  /* 0x000000c0bf51723e */ /* 0x000ff200000000ff */
[----:B------:R-:W3:Y:S01]  /*13490*/  MUFU.EX2 R108, R108 ;  /* 0x0000006c006c7308 */ /* 0x000ee20000000800 */
[----:B-1----:R-:W1:Y:S09]  /*134a0*/  LDSM.16.MT88.4 R88, [R224+0x2100] ;  /* 0x00210000e058783b */ /* 0x002e720000004200 */
[----:B------:R-:W1:Y:S01]  /*134b0*/  MUFU.EX2 R109, R109 ;  /* 0x0000006d006d7308 */ /* 0x000e620000000800 */
[----:B---3--:R-:W3:Y:S01]  /*134c0*/  LDSM.16.MT88.4 R84, [R226+0x2100] ;  /* 0x00210000e254783b */ /* 0x008ee20000004200 */
        /* <DEDUP_REMOVED lines=17> */
[-C--:B---3--:R-:W-:Y:S08]  /*135e0*/  HMMA.16816.F32 R52, R76, R84.reuse, R52 ;  /* 0x000000544c34723c */ /* 0x088ff00000001834 */
[C---:B------:R-:W-:Y:S08]  /*135f0*/  HMMA.16816.F32 R56, R80.reuse, R84, R56 ;  /* 0x000000545038723c */ /* 0x040ff00000001838 */
[-C--:B------:R-:W-:Y:S07]  /*13600*/  HMMA.16816.F32 R60, R80, R86.reuse, R60 ;  /* 0x00000056503c723c */ /* 0x080fee000000183c */
[----:B------:R-:W-:Y:S01]  /*13610*/  F2FP.PACK_AB R80, R173, R174 ;  /* 0x000000aead50723e */ /* 0x000fe200000000ff */
[----:B------:R-:W-:Y:S01]  /*13620*/  HMMA.16816.F32 R64, R76, R86, R64 ;  /* 0x000000564c40723c */ /* 0x000fe20000001840 */
[----:B------:R-:W3:Y:S03]  /*13630*/  LDSM.16.MT88.4 R84, [R226+0x2900] ;  /* 0x00290000e254783b */ /* 0x000ee60000004200 */
[----:B------:R-:W-:Y:S02]  /*13640*/  F2FP.PACK_AB R81, R118, R172 ;  /* 0x000000ac7651723e */ /* 0x000fe400000000ff */
[----:B------:R-:W-:Y:S02]  /*13650*/  F2FP.PACK_AB R82, R116, R117 ;  /* 0x000000757452723e */ /* 0x000fe400000000ff */
[----:B------:R-:W-:Y:S04]  /*13660*/  F2FP.PACK_AB R76, R189, R168 ;  /* 0x000000a8bd4c723e */ /* 0x000fe800000000ff */
[----:B------:R-:W-:Y:S01]  /*13670*/  F2FP.PACK_AB R77, R175, R188 ;  /* 0x000000bcaf4d723e */ /* 0x000fe200000000ff */
[----:B--2---:R-:W-:Y:S01]  /*13680*/  FFMA.FTZ R68, R68, R134, R135 ;  /* 0x0000008644447223 */ /* 0x004fe20000010087 */
[----:B------:R-:W-:Y:S02]  /*13690*/  F2FP.PACK_AB R78, R186, R187 ;  /* 0x000000bbba4e723e */ /* 0x000fe400000000ff */
[----:B------:R-:W-:Y:S01]  /*136a0*/  F2FP.PACK_AB R79, R184, R185 ;  /* 0x000000b9b84f723e */ /* 0x000fe200000000ff */
[----:B------:R-:W-:Y:S01]  /*136b0*/  FADD.FTZ R68, R235, R68 ;  /* 0x00000044eb447221 */ /* 0x000fe20000010000 */
[----:B------:R-:W-:Y:S01]  /*136c0*/  F2FP.PACK_AB R83, R114, R115 ;  /* 0x000000737253723e */ /* 0x000fe200000000ff */
[----:B------:R2:W5:Y:S04]  /*136d0*/  LDL.LU R235, [R1+0x58] ;  /* 0x0000580001eb7983 */ /* 0x0005680000300800 */
[-C--:B-1----:R-:W-:Y:S08]  /*136e0*/  HMMA.16816.F32 R4, R76, R88.reuse, R4 ;  /* 0x000000584c04723c */ /* 0x082ff00000001804 */
[C---:B------:R-:W-:Y:S01]  /*136f0*/  HMMA.16816.F32 R8, R80.reuse, R88, R8 ;  /* 0x000000585008723c */ /* 0x040fe20000001808 */
[----:B------:R-:W-:Y:S07]  /*13700*/  MUFU.EX2 R88, R75 ;  /* 0x0000004b00587308 */ /* 0x000fee0000000800 */
[-C--:B------:R-:W-:Y:S03]  /*13710*/  HMMA.16816.F32 R12, R80, R90.reuse, R12 ;  /* 0x0000005a500c723c */ /* 0x080fe6000000180c */
[----:B------:R-:W1:Y:S05]  /*13720*/  MUFU.EX2 R75, R3 ;  /* 0x00000003004b7308 */ /* 0x000e6a0000000800 */
[C---:B------:R-:W-:Y:S08]  /*13730*/  HMMA.16816.F32 R16, R76.reuse, R90, R16 ;  /* 0x0000005a4c10723c */ /* 0x040ff00000001810 */
[-C--:B------:R-:W-:Y:S08]  /*13740*/  HMMA.16816.F32 R20, R76, R92.reuse, R20 ;  /* 0x0000005c4c14723c */ /* 0x080ff00000001814 */
[C---:B------:R-:W-:Y:S04]  /*13750*/  HMMA.16816.F32 R24, R80.reuse, R92, R24 ;  /* 0x0000005c5018723c */ /* 0x040fe80000001818 */
[----:B-1----:R-:W-:Y:S04]  /*13760*/  F2FP.PACK_AB R179, R75, R88 ;  /* 0x000000584bb3723e */ /* 0x002fe800000000ff */
[-C--:B------:R-:W-:Y:S04]  /*13770*/  HMMA.16816.F32 R28, R80, R94.reuse, R28 ;  /* 0x0000005e501c723c */ /* 0x080fe8000000181c */
[----:B----4-:R-:W-:Y:S02]  /*13780*/  FFMA.FTZ R70, R69, R132, R133 ;  /* 0x0000008445467223 */ /* 0x010fe40000010085 */
[----:B------:R-:W-:Y:S01]  /*13790*/  FADD.FTZ R69, R130, R74 ;  /* 0x0000004a82457221 */ /* 0x000fe20000010000 */
[----:B------:R-:W1:Y:S01]  /*137a0*/  LDSM.16.MT88.4 R132, [R224+0x3100] ;  /* 0x00310000e084783b */ /* 0x000e620000004200 */
[----:B------:R-:W-:Y:S01]  /*137b0*/  FFMA.FTZ R0, R0, R131, R201 ;  /* 0x0000008300007223 */ /* 0x000fe200000100c9 */
[C---:B------:R-:W-:Y:S04]  /*137c0*/  HMMA.16816.F32 R32, R76.reuse, R94, R32 ;  /* 0x0000005e4c20723c */ /* 0x040fe80000001820 */
        /* <DEDUP_REMOVED lines=27> */
[-C--:B---3--:R-:W-:Y:S03]  /*13980*/  HMMA.16816.F32 R52, R76, R84.reuse, R52 ;  /* 0x000000544c34723c */ /* 0x088fe60000001834 */
[----:B------:R-:W-:Y:S04]  /*13990*/  FADD.FTZ R3, R138, R69 ;  /* 0x000000458a037221 */ /* 0x000fe80000010000 */
[----:B------:R-:W-:Y:S01]  /*139a0*/  FADD.FTZ R3, R250, R3 ;  /* 0x00000003fa037221 */ /* 0x000fe20000010000 */
[C---:B------:R-:W-:Y:S08]  /*139b0*/  HMMA.16816.F32 R56, R80.reuse, R84, R56 ;  /* 0x000000545038723c */ /* 0x040ff00000001838 */
[-C--:B------:R-:W-:Y:S08]  /*139c0*/  HMMA.16816.F32 R60, R80, R86.reuse, R60 ;  /* 0x00000056503c723c */ /* 0x080ff0000000183c */
[----:B------:R-:W-:Y:S08]  /*139d0*/  HMMA.16816.F32 R64, R76, R86, R64 ;  /* 0x000000564c40723c */ /* 0x000ff00000001840 */
[-C--:B-1----:R-:W-:Y:S07]  /*139e0*/  HMMA.16816.F32 R120, R180, R132.reuse, R4 ;  /* 0x00000084b478723c */ /* 0x082fee0000001804 */
[----:B------:R-:W-:Y:S01]  /*139f0*/  FADD.FTZ R4, R139, R70 ;  /* 0x000000468b047221 */ /* 0x000fe20000010000 */
[C---:B------:R-:W-:Y:S04]  /*13a00*/  HMMA.16816.F32 R124, R176.reuse, R132, R8 ;  /* 0x00000084b07c723c */ /* 0x040fe80000001808 */
[----:B------:R-:W-:Y:S01]  /*13a10*/  FADD.FTZ R6, R137, R68 ;  /* 0x0000004489067221 */ /* 0x000fe20000010000 */
[-C--:B------:R-:W-:Y:S01]  /*13a20*/  MOV R70, R2.reuse ;  /* 0x0000000200467202 */ /* 0x080fe20000000f00 */
        /* <DEDUP_REMOVED lines=26> */
[----:B------:R-:W1:Y:S03]  /*13bd0*/  LDSM.16.MT88.4 R4, [R226+0x3100] ;  /* 0x00310000e204783b */ /* 0x000e660000004200 */
        /* <DEDUP_REMOVED lines=50> */
[----:B------:R-:W-:Y:S01]  /*13f00*/  FADD.FTZ R0, R117, R9 ;  /* 0x0000000975007221 */ /* 0x000fe20000010000 */
[----:B------:R-:W-:Y:S01]  /*13f10*/  MOV R117, R2 ;  /* 0x0000000200757202 */ /* 0x000fe20000000f00 */
[----:B------:R-:W-:Y:S01]  /*13f20*/  FADD.FTZ R4, R187, R11 ;  /* 0x0000000bbb047221 */ /* 0x000fe20000010000 */
[-C--:B------:R-:W-:Y:S03]  /*13f30*/  HMMA.16816.F32 R176, R176, R6.reuse, R60 ;  /* 0x00000006b0b0723c */ /* 0x080fe6000000183c */
[----:B------:R-:W-:Y:S01]  /*13f40*/  FADD.FTZ R9, R186, R4 ;  /* 0x00000004ba097221 */ /* 0x000fe20000010000 */
[----:B------:R-:W-:Y:S01]  /*13f50*/  MOV R2, R73 ;  /* 0x0000004900027202 */ /* 0x000fe20000000f00 */
        /* <DEDUP_REMOVED lines=26> */
[----:B-1----:R-:W-:Y:S01]  /*14100*/  MOV R3, R72 ;  /* 0x0000004800037202 */ /* 0x002fe20000000f00 */
[----:B--2--5:R-:W-:-:S05]  /*14110*/  @P0 BRA `(.L_x_664) ;  /* 0xffffac2000000947 */ /* 0x024fca000383ffff */
.L_x_663:
        /* <DEDUP_REMOVED lines=26> */
[----:B------:R-:W-:Y:S01]  /*142c0*/  FSETP.NE.FTZ.AND P2, PT, R5, RZ, PT ;  /* 0x000000ff0500720b */ /* 0x000fe20003f55000 */
[----:B------:R-:W-:Y:S01]  /*142d0*/  CS2R R2, SRZ ;  /* 0x0000000000027805 */ /* 0x000fe2000001ff00 */
[----:B----4-:R-:W-:Y:S02]  /*142e0*/  FADD.FTZ R7, R8, R7 ;  /* 0x0000000708077221 */ /* 0x010fe40000010000 */
[----:B------:R-:W-:-:S03]  /*142f0*/  FSETP.NE.FTZ.AND P1, PT, R6, RZ, PT ;  /* 0x000000ff0600720b */ /* 0x000fc60003f35000 */
[----:B------:R-:W-:-:S04]  /*14300*/  FSETP.NE.FTZ.AND P0, PT, R7, RZ, PT ;  /* 0x000000ff0700720b */ /* 0x000fc80003f15000 */
        /* <DEDUP_REMOVED lines=89> */
.L_x_643:
        /* <DEDUP_REMOVED lines=135> */
.L_x_668:
        /* <DEDUP_REMOVED lines=48> */
[--C-:B------:R-:W-:Y:S01]  /*15410*/  IMAD.MOV.U32 R2, RZ, RZ, R3.reuse ;  /* 0x000000ffff027224 */ /* 0x100fe200078e0003 */
        /* <DEDUP_REMOVED lines=145> */
.L_x_667:
        /* <DEDUP_REMOVED lines=31> */
.L_x_669:
        /* <DEDUP_REMOVED lines=13> */
[----:B------:R-:W-:Y:S01]  /*15ff0*/  ULDC.64 UR4, c[0x0][0x490] ;  /* 0x0001240000047ab9 */ /* 0x000fe20000000a00 */
[----:B------:R-:W-:Y:S01]  /*16000*/  IMAD.MOV.U32 R2, RZ, RZ, R3 ;  /* 0x000000ffff027224 */ /* 0x000fe200078e0003 */
[----:B------:R-:W-:Y:S02]  /*16010*/  UIMAD UR7, UR8, UR4, URZ ;  /* 0x00000004080772a4 */ /* 0x000fe4000f8e023f */
[----:B------:R-:W-:Y:S01]  /*16020*/  ISETP.NE.AND P0, PT, R0, 0x1, PT ;  /* 0x000000010000780c */ /* 0x000fe20003f05270 */
[----:B------:R-:W-:Y:S02]  /*16030*/  UMOV UR16, UR10 ;  /* 0x0000000a00107c82 */ /* 0x000fe40008000000 */
        /* <DEDUP_REMOVED lines=19> */
[----:B------:R-:W-:-:S05]  /*16170*/  IMAD R4, R0, c[0x0][0x48c], R4 ;  /* 0x0001230000047a24 */ /* 0x000fca00078e0204 */
[----:B------:R-:W-:Y:S02]  /*16180*/  IADD3 R0, R3, R4, RZ ;  /* 0x0000000403007210 */ /* 0x000fe40007ffe0ff */
[----:B------:R-:W-:-:S04]  /*16190*/  LEA R4, P0, R2, c[0x0][0x450], 0x2 ;  /* 0x0001140002047a11 */ /* 0x000fc800078010ff */
[----:B------:R-:W-:Y:S01]  /*161a0*/  LEA.HI.X R5, R2, c[0x0][0x454], R0, 0x2, P0 ;  /* 0x0001150002057a11 */ /* 0x000fe200000f1400 */
[----:B------:R-:W-:-:S05]  /*161b0*/  IMAD.MOV.U32 R0, RZ, RZ, -0x800000 ;  /* 0xff800000ff007424 */ /* 0x000fca00078e00ff */
[----:B------:R1:W-:Y:S03]  /*161c0*/  STG.E [R4.64], R0 ;  /* 0x0000000004007986 */ /* 0x0003e6000c10190e */
.L_x_671:
[----:B------:R-:W-:Y:S05]  /*161d0*/  BSYNC B0 ;  /* 0x0000000000007941 */ /* 0x000fea0003800000 */
.L_x_670:
        /* <DEDUP_REMOVED lines=107> */
.L_x_672:
        /* <DEDUP_REMOVED lines=15> */
.L_x_1605:


//--------------------- .text._ZN7cutlass13device_kernelIN5flash19enable_sm80_to_sm89INS1_16FlashAttnFwdSm80INS1_25CollectiveMainloopFwdSm80ILi4ELi1ELb0EN4cute5tupleIJNS5_1CILi128EEENS7_ILi112EEENS7_ILi64EEEEEELi64ENS_6half_tEfNS_4arch4Sm80ELb1ELb0ELb1ELb1ELb1ELb1ELb1ELb0EEENS1_21CollectiveEpilogueFwdINS6_IJS8_SA_S9_EEENS6_IJNS7_ILi1EEESI_SI_EEESC_SE_Li128ELb1ELb1ELb0ELb0EEENS1_19SingleTileSchedulerILb1ELb0ELb1ELi128EEEEEEEEEvNT_6ParamsE --------------------------
	.section	.text._ZN7cutlass13device_kernelIN5flash19enable_sm80_to_sm89INS1_16FlashAttnFwdSm80INS1_25CollectiveMainloopFwdSm80ILi4ELi1ELb0EN4cute5tupleIJNS5_1CILi128EEENS7_ILi112EEENS7_ILi64EEEEEELi64ENS_6half_tEfNS_4arch4Sm80ELb1ELb0ELb1ELb1ELb1ELb1ELb1ELb0EEENS1_21CollectiveEpilogueFwdINS6_IJS8_SA_S9_EEENS6_IJNS7_ILi1EEESI_SI_EEESC_SE_Li128ELb1ELb1ELb0ELb0EEENS1_19SingleTileSchedulerILb1ELb0ELb1ELi128EEEEEEEEEvNT_6ParamsE,"ax",@progbits
	.sectioninfo	@"SHI_REGISTERS=255"
	.align	128
.text._ZN7cutlass13device_kernelIN5flash19enable_sm80_to_sm89INS1_16FlashAttnFwdSm80INS1_25CollectiveMainloopFwdSm80ILi4ELi1ELb0EN4cute5tupleIJNS5_1CILi128EEENS7_ILi112EEENS7_ILi64EEEEEELi64ENS_6half_tEfNS_4arch4Sm80ELb1ELb0ELb1ELb1ELb1ELb1ELb1ELb0EEENS1_21CollectiveEpilogueFwdINS6_IJS8_SA_S9_EEENS6_IJNS7_ILi1EEESI_SI_EEESC_SE_Li128ELb1ELb1ELb0ELb0EEENS1_19SingleTileSchedulerILb1ELb0ELb1ELi128EEEEEEEEEvNT_6ParamsE:
        .type           _ZN7cutlass13device_kernelIN5flash19enable_sm80_to_sm89INS1_16FlashAttnFwdSm80INS1_25CollectiveMainloopFwdSm80ILi4ELi1ELb0EN4cute5tupleIJNS5_1CILi128EEENS7_ILi112EEENS7_ILi64EEEEEELi64ENS_6half_tEfNS_4arch4Sm80ELb1ELb0ELb1ELb1ELb1ELb1ELb1ELb0EEENS1_21CollectiveEpilogueFwdINS6_IJS8_SA_S9_EEENS6_IJNS7_ILi1EEESI_SI_EEESC_SE_Li128ELb1ELb1ELb0ELb0EEENS1_19SingleTileSchedulerILb1ELb0ELb1ELi128EEEEEEEEEvNT_6ParamsE,@function
        .size           _ZN7cutlass13device_kernelIN5flash19enable_sm80_to_sm89INS1_16FlashAttnFwdSm80INS1_25CollectiveMainloopFwdSm80ILi4ELi1ELb0EN4cute5tupleIJNS5_1CILi128EEENS7_ILi112EEENS7_ILi64EEEEEELi64ENS_6half_tEfNS_4arch4Sm80ELb1ELb0ELb1ELb1ELb1ELb1ELb1ELb0EEENS1_21CollectiveEpilogueFwdINS6_IJS8_SA_S9_EEENS6_IJNS7_ILi1EEESI_SI_EEESC_SE_Li128ELb1ELb1ELb0ELb0EEENS1_19SingleTileSchedulerILb1ELb0ELb1ELi128EEEEEEEEEvNT_6ParamsE,(.L_x_1606 - _ZN7cutlass13device_kernelIN5flash19enable_sm80_to_sm89INS1_16FlashAttnFwdSm80INS1_25CollectiveMainloopFwdSm80ILi4ELi1ELb0EN4cute5tupleIJNS5_1CILi128EEENS7_ILi112EEENS7_ILi64EEEEEELi64ENS_6half_tEfNS_4arch4Sm80ELb1ELb0ELb1ELb1ELb1ELb1ELb1ELb0EEENS1_21CollectiveEpilogueFwdINS6_IJS8_SA_S9_EEENS6_IJNS7_ILi1EEESI_SI_EEESC_SE_Li128ELb1ELb1ELb0ELb0EEENS1_19SingleTileSchedulerILb1ELb0ELb1ELi128EEEEEEEEEvNT_6ParamsE)
        .other          _ZN7cutlass13device_kernelIN5flash19enable_sm80_to_sm89INS1_16FlashAttnFwdSm80INS1_25CollectiveMainloopFwdSm80ILi4ELi1ELb0EN4cute5tupleIJNS5_1CILi128EEENS7_ILi112EEENS7_ILi64EEEEEELi64ENS_6half_tEfNS_4arch4Sm80ELb1ELb0ELb1ELb1ELb1ELb1ELb1ELb0EEENS1_21CollectiveEpilogueFwdINS6_IJS8_SA_S9_EEENS6_IJNS7_ILi1EEESI_SI_EEESC_SE_Li128ELb1ELb1ELb0ELb0EEENS1_19SingleTileSchedulerILb1ELb0ELb1ELi128EEEEEEEEEvNT_6ParamsE,@"STO_CUDA_ENTRY STV_DEFAULT"
_ZN7cutlass13device_kernelIN5flash19enable_sm80_to_sm89INS1_16FlashAttnFwdSm80INS1_25CollectiveMainloopFwdSm80ILi4ELi1ELb0EN4cute5tupleIJNS5_1CILi128EEENS7_ILi112EEENS7_ILi64EEEEEELi64ENS_6half_tEfNS_4arch4Sm80ELb1ELb0ELb1ELb1ELb1ELb1ELb1ELb0EEENS1_21CollectiveEpilogueFwdINS6_IJS8_SA_S9_EEENS6_IJNS7_ILi1EEESI_SI_EEESC_SE_Li128ELb1ELb1ELb0ELb0EEENS1_19SingleTileSchedulerILb1ELb0ELb1ELi128EEEEEEEEEvNT_6ParamsE:
        /* <DEDUP_REMOVED lines=21> */
.L_x_674:
        /* <DEDUP_REMOVED lines=13> */
.L_x_676:
[----:B------:R-:W-:Y:S02]  /*0220*/  ULDC UR6, c[0x0][0x54c] ;  /* 0x0001530000067ab9 */ /* 0x000fe40000000800 */
.L_x_675:
[----:B------:R-:W-:Y:S02]  /*0230*/  ULDC UR4, c[0x0][0x548] ;  /* 0x0001520000047ab9 */ /* 0x000fe40000000800 */
[----:B------:R-:W-:-:S02]  /*0240*/  USHF.L.U32 UR17, UR17, 0x7, URZ ;  /* 0x0000000711117899 */ /* 0x000fc4000800063f */
[----:B------:R-:W-:-:S04]  /*0250*/  UIMAD UR4, UR6, UR4, URZ ;  /* 0x00000004060472a4 */ /* 0x000fc8000f8e023f */
[----:B------:R-:W-:-:S04]  /*0260*/  UISETP.GE.AND UP0, UPT, UR17, UR4, UPT ;  /* 0x000000041100728c */ /* 0x000fc8000bf06270 */
[----:B------:R-:W-:Y:S01]  /*0270*/  USEL UR21, UR21, 0xffffffff, !UP0 ;  /* 0xffffffff15157887 */ /* 0x000fe2000c000000 */
[----:B------:R-:W-:Y:S05]  /*0280*/  BRA `(.L_x_677) ;  /* 0x000001b000007947 */ /* 0x000fea0003800000 */
.L_x_673:
        /* <DEDUP_REMOVED lines=8> */
.L_x_678:
        /* <DEDUP_REMOVED lines=13> */
.L_x_680:
[----:B------:R-:W-:Y:S02]  /*03e0*/  ULDC UR6, c[0x0][0x54c] ;  /* 0x0001530000067ab9 */ /* 0x000fe40000000800 */
.L_x_679:
[----:B------:R-:W-:Y:S02]  /*03f0*/  ULDC UR4, c[0x0][0x548] ;  /* 0x0001520000047ab9 */ /* 0x000fe40000000800 */
[----:B------:R-:W-:-:S02]  /*0400*/  USHF.L.U32 UR17, UR17, 0x7, URZ ;  /* 0x0000000711117899 */ /* 0x000fc4000800063f */
[----:B------:R-:W-:-:S04]  /*0410*/  UIMAD UR4, UR6, UR4, URZ ;  /* 0x00000004060472a4 */ /* 0x000fc8000f8e023f */
[----:B------:R-:W-:-:S04]  /*0420*/  UISETP.GE.AND UP0, UPT, UR17, UR4, UPT ;  /* 0x000000041100728c */ /* 0x000fc8000bf06270 */
[----:B------:R-:W-:-:S06]  /*0430*/  USEL UR21, UR21, 0xffffffff, !UP0 ;  /* 0xffffffff15157887 */ /* 0x000fcc000c000000 */
.L_x_677:
        /* <DEDUP_REMOVED lines=16> */
[----:B------:R-:W-:Y:S01]  /*0540*/  UIMAD.WIDE UR8, UR21, UR5, UR8 ;  /* 0x00000005150872a5 */ /* 0x000fe2000f8e0208 */
[----:B------:R-:W-:Y:S02]  /*0550*/  ISETP.NE.U32.AND P4, PT, RZ, c[0x0][0x350], PT ;  /* 0x0000d400ff007a0c */ /* 0x000fe40003f85070 */
[----:B------:R-:W-:Y:S01]  /*0560*/  @UP1 UIMAD.WIDE UR10, UR21, UR5, UR10 ;  /* 0x00000005150a12a5 */ /* 0x000fe2000f8e020a */
[----:B------:R-:W-:Y:S01]  /*0570*/  IMAD.U32 R2, RZ, RZ, UR6 ;  /* 0x00000006ff027e24 */ /* 0x000fe2000f8e00ff */
[----:B------:R-:W-:Y:S01]  /*0580*/  MOV R3, UR7 ;  /* 0x0000000700037c02 */ /* 0x000fe20008000f00 */
[----:B------:R-:W-:Y:S01]  /*0590*/  ULDC.64 UR6, c[0x0][0x358] ;  /* 0x0000d60000067ab9 */ /* 0x000fe20000000a00 */
[----:B------:R-:W-:Y:S01]  /*05a0*/  IMAD.U32 R8, RZ, RZ, UR8 ;  /* 0x00000008ff087e24 */ /* 0x000fe2000f8e00ff */
[----:B------:R-:W-:Y:S01]  /*05b0*/  UISETP.NE.U32.AND UP3, UPT, URZ, UR6, UPT ;  /* 0x000000063f00728c */ /* 0x000fe2000bf65070 */
[----:B------:R-:W-:Y:S01]  /*05c0*/  IMAD.U32 R9, RZ, RZ, UR9 ;  /* 0x00000009ff097e24 */ /* 0x000fe2000f8e00ff */
[----:B------:R-:W-:Y:S01]  /*05d0*/  ISETP.NE.AND.EX P4, PT, RZ, c[0x0][0x354], PT, P4 ;  /* 0x0000d500ff007a0c */ /* 0x000fe20003f85340 */
[----:B------:R-:W-:Y:S01]  /*05e0*/  IMAD.U32 R4, RZ, RZ, UR10 ;  /* 0x0000000aff047e24 */ /* 0x000fe2000f8e00ff */
[----:B------:R-:W-:Y:S01]  /*05f0*/  UISETP.NE.AND.EX UP3, UPT, URZ, UR7, UPT, UP3 ;  /* 0x000000073f00728c */ /* 0x000fe2000bf65330 */
[----:B------:R-:W-:Y:S01]  /*0600*/  IMAD.U32 R5, RZ, RZ, UR11 ;  /* 0x0000000bff057e24 */ /* 0x000fe2000f8e00ff */
[----:B------:R-:W-:Y:S01]  /*0610*/  ULDC.64 UR8, c[0x0][0x350] ;  /* 0x0000d40000087ab9 */ /* 0x000fe20000000a00 */
[----:B------:R1:W2:Y:S01]  /*0620*/  @P1 LDG.E R0, [R2.64] ;  /* 0x0000001602001981 */ /* 0x0002a2000c1e1900 */
[----:B------:R-:W-:-:S02]  /*0630*/  ULDC.64 UR6, c[0x0][0x358] ;  /* 0x0000d60000067ab9 */ /* 0x000fc40000000a00 */
[----:B------:R-:W-:Y:S01]  /*0640*/  PLOP3.LUT P0, PT, PT, PT, UP3, 0x80, 0x0 ;  /* 0x000000000000781c */ /* 0x000fe20003f0f038 */
[----:B------:R-:W-:Y:S01]  /*0650*/  UIMAD.WIDE UR8, UR21, UR5, UR8 ;  /* 0x00000005150872a5 */ /* 0x000fe2000f8e0208 */
[----:B------:R3:W4:Y:S01]  /*0660*/  @P2 LDG.E R7, [R4.64] ;  /* 0x0000001604072981 */ /* 0x000722000c1e1900 */
[----:B------:R-:W-:Y:S01]  /*0670*/  UIMAD.WIDE UR6, UR21, UR5, UR6 ;  /* 0x00000005150672a5 */ /* 0x000fe2000f8e0206 */
[----:B------:R-:W-:Y:S01]  /*0680*/  MOV R23, RZ ;  /* 0x000000ff00177202 */ /* 0x000fe20000000f00 */
[----:B------:R-:W-:Y:S01]  /*0690*/  IMAD.MOV.U32 R10, RZ, RZ, RZ ;  /* 0x000000ffff0a7224 */ /* 0x000fe200078e00ff */
[----:B------:R-:W4:Y:S03]  /*06a0*/  @P3 LDG.E R6, [R8.64] ;  /* 0x0000001608063981 */ /* 0x000f26000c1e1900 */
[----:B-1----:R-:W-:Y:S01]  /*06b0*/  IMAD.U32 R2, RZ, RZ, UR6 ;  /* 0x00000006ff027e24 */ /* 0x002fe2000f8e00ff */
[----:B------:R-:W-:Y:S01]  /*06c0*/  MOV R3, UR7 ;  /* 0x0000000700037c02 */ /* 0x000fe20008000f00 */
[----:B---3--:R-:W-:Y:S01]  /*06d0*/  IMAD.U32 R4, RZ, RZ, UR8 ;  /* 0x00000008ff047e24 */ /* 0x008fe2000f8e00ff */
[----:B------:R-:W-:-:S03]  /*06e0*/  MOV R5, UR9 ;  /* 0x0000000900057c02 */ /* 0x000fc60008000f00 */
        /* <DEDUP_REMOVED lines=21> */
.L_x_681:
        /* <DEDUP_REMOVED lines=10> */
.L_x_682:
[----:B------:R-:W-:Y:S05]  /*08e0*/  @!P4 BRA `(.L_x_683) ;  /* 0x000000500000c947 */ /* 0x000fea0003800000 */
[----:B-1--4-:R1:W4:Y:S04]  /*08f0*/  LDG.E R0, [R4.64] ;  /* 0x0000001604007981 */ /* 0x012328000c1e1900 */
[----:B-1-3--:R-:W3:Y:S01]  /*0900*/  LDG.E R4, [R4.64+0x4] ;  /* 0x0000041604047981 */ /* 0x00aee2000c1e1900 */
[----:B----4-:R-:W1:Y:S08]  /*0910*/  R2UR UR24, R0 ;  /* 0x00000000001873c2 */ /* 0x010e7000000e0000 */
[----:B---3--:R-:W1:Y:S02]  /*0920*/  R2UR UR6, R4 ;  /* 0x00000000040673c2 */ /* 0x008e6400000e0000 */
[----:B-1----:R-:W-:-:S06]  /*0930*/  UIADD3 UR24, -UR24, UR6, URZ ;  /* 0x0000000618187290 */ /* 0x002fcc000fffe13f */
.L_x_683:
        /* <DEDUP_REMOVED lines=12> */
[----:B------:R-:W-:Y:S02]  /*0a00*/  ULDC UR10, c[0x0][0x2c4] ;  /* 0x0000b100000a7ab9 */ /* 0x000fe40000000800 */
[----:B------:R-:W-:Y:S02]  /*0a10*/  UISETP.NE.AND UP2, UPT, UR10, 0x1, UPT ;  /* 0x000000010a00788c */ /* 0x000fe4000bf45270 */
[----:B------:R-:W-:-:S09]  /*0a20*/  UIADD3 UR10, -UR18, UR24, URZ ;  /* 0x00000018120a7290 */ /* 0x000fd2000fffe13f */
[----:B------:R-:W-:Y:S01]  /*0a30*/  @UP2 UIADD3 UR26, UR17, 0x7f, URZ ;  /* 0x0000007f111a2890 */ /* 0x000fe2000fffe03f */
[----:B----4-:R-:W4:Y:S08]  /*0a40*/  @P0 R2UR UR6, R0 ;  /* 0x00000000000603c2 */ /* 0x010f3000000e0000 */
[----:B---3--:R-:W4:Y:S02]  /*0a50*/  @P0 R2UR UR7, R2 ;  /* 0x00000000020703c2 */ /* 0x008f2400000e0000 */
[----:B----4-:R-:W-:-:S03]  /*0a60*/  @UP3 UIADD3 UR4, -UR6, UR7, URZ ;  /* 0x0000000706043290 */ /* 0x010fc6000fffe13f */
[----:B------:R-:W-:Y:S02]  /*0a70*/  ULDC.64 UR6, c[0x0][0x2c8] ;  /* 0x0000b20000067ab9 */ /* 0x000fe40000000a00 */
[----:B------:R-:W-:Y:S02]  /*0a80*/  UIMAD.WIDE.U32 UR26, UR26, UR6, URZ ;  /* 0x000000061a1a72a5 */ /* 0x000fe4000f8e003f */
[----:B------:R-:W-:Y:S02]  /*0a90*/  UIADD3 UR14, UR10, UR4, URZ ;  /* 0x000000040a0e7290 */ /* 0x000fe4000fffe03f */
[----:B------:R-:W-:Y:S02]  /*0aa0*/  UIADD3 UR6, UR17, 0x7f, URZ ;  /* 0x0000007f11067890 */ /* 0x000fe4000fffe03f */
[----:B--2---:R-:W-:Y:S02]  /*0ab0*/  UIADD3 UR12, UR14, 0x70, -UR20 ;  /* 0x000000700e0c7890 */ /* 0x004fe4000fffe814 */
[----:B------:R-:W-:-:S02]  /*0ac0*/  @UP2 UMOV UR11, UR27 ;  /* 0x0000001b000b2c82 */ /* 0x000fc40008000000 */
[----:B------:R-:W-:Y:S02]  /*0ad0*/  @UP2 USHF.R.U32.HI UR6, URZ, UR7, UR11 ;  /* 0x000000073f062299 */ /* 0x000fe4000801160b */
[----:B------:R-:W-:Y:S02]  /*0ae0*/  UIADD3 UR27, UR14, 0x6f, URZ ;  /* 0x0000006f0e1b7890 */ /* 0x000fe4000fffe03f */
[----:B------:R-:W-:Y:S02]  /*0af0*/  UIADD3 UR7, UR12, UR6, URZ ;  /* 0x000000060c077290 */ /* 0x000fe4000fffe03f */
[----:B------:R-:W-:Y:S02]  /*0b00*/  UMOV UR26, URZ ;  /* 0x0000003f001a7c82 */ /* 0x000fe40008000000 */
[----:B------:R-:W-:Y:S02]  /*0b10*/  UMOV UR6, URZ ;  /* 0x0000003f00067c82 */ /* 0x000fe40008000000 */
[----:B------:R-:W-:-:S02]  /*0b20*/  UIMAD.WIDE UR26, UR27, -0x6db6db6d, UR26 ;  /* 0x924924931b1a78a5 */ /* 0x000fc4000f8e021a */
[----:B------:R-:W-:Y:S02]  /*0b30*/  UIMAD.WIDE UR6, UR7, -0x6db6db6d, UR6 ;  /* 0x92492493070678a5 */ /* 0x000fe4000f8e0206 */
[----:B------:R-:W-:-:S03]  /*0b40*/  UIADD3 UR6, -UR10, URZ, URZ ;  /* 0x0000003f0a067290 */ /* 0x000fc6000fffe13f */
[----:B------:R-:W-:Y:S02]  /*0b50*/  UMOV UR25, UR27 ;  /* 0x0000001b00197c82 */ /* 0x000fe40008000000 */
[----:B------:R-:W-:Y:S02]  /*0b60*/  UMOV UR11, UR7 ;  /* 0x00000007000b7c82 */ /* 0x000fe40008000000 */
[----:B------:R-:W-:Y:S02]  /*0b70*/  USHF.R.U32.HI UR13, URZ, 0x1f, UR25 ;  /* 0x0000001f3f0d7899 */ /* 0x000fe40008011619 */
[----:B------:R-:W-:Y:S02]  /*0b80*/  USHF.R.U32.HI UR7, URZ, 0x1f, UR11 ;  /* 0x0000001f3f077899 */ /* 0x000fe4000801160b */
[----:B------:R-:W-:Y:S02]  /*0b90*/  UISETP.LT.AND UP0, UPT, URZ, UR6, UPT ;  /* 0x000000063f00728c */ /* 0x000fe4000bf01270 */
[----:B------:R-:W-:-:S02]  /*0ba0*/  ULEA.HI.SX32 UR13, UR25, UR13, 0x1a ;  /* 0x0000000d190d7291 */ /* 0x000fc4000f8fd23f */
[----:B------:R-:W-:Y:S02]  /*0bb0*/  ULEA.HI.SX32 UR11, UR11, UR7, 0x1a ;  /* 0x000000070b0b7291 */ /* 0x000fe4000f8fd23f */
[----:B------:R-:W-:Y:S02]  /*0bc0*/  USEL UR7, URZ, UR6, !UP0 ;  /* 0x000000063f077287 */ /* 0x000fe4000c000000 */
[----:B------:R-:W-:Y:S02]  /*0bd0*/  UISETP.LT.AND UP1, UPT, UR13, UR11, UPT ;  /* 0x0000000b0d00728c */ /* 0x000fe4000bf21270 */
[----:B------:R-:W-:Y:S02]  /*0be0*/  USHF.R.U32.HI UR6, URZ, 0x4, UR7 ;  /* 0x000000043f067899 */ /* 0x000fe40008011607 */
[----:B------:R-:W-:-:S04]  /*0bf0*/  USEL UR11, UR13, UR11, UP1 ;  /* 0x0000000b0d0b7287 */ /* 0x000fc80008800000 */
[----:B------:R-:W-:Y:S01]  /*0c00*/  UIMAD UR11, UR11, 0x70, -UR10 ;  /* 0x000000700b0b78a4 */ /* 0x000fe2000f8e0a0a */
[----:B------:R-:W-:-:S03]  /*0c10*/  MOV R0, UR6 ;  /* 0x0000000600007c02 */ /* 0x000fc60008000f00 */
[----:B------:R-:W-:Y:S02]  /*0c20*/  UISETP.LT.AND UP0, UPT, UR11, UR4, UPT ;  /* 0x000000040b00728c */ /* 0x000fe4000bf01270 */
[----:B------:R-:W-:Y:S02]  /*0c30*/  IMAD.WIDE.U32 R2, R0, 0x24924925, RZ ;  /* 0x2492492500027825 */ /* 0x000fe400078e00ff */
[----:B------:R-:W-:Y:S02]  /*0c40*/  USEL UR6, UR11, UR4, UP0 ;  /* 0x000000040b067287 */ /* 0x000fe40008000000 */
[----:B------:R-:W2:Y:S02]  /*0c50*/  R2UR UR27, R3 ;  /* 0x00000000031b73c2 */ /* 0x000ea400000e0000 */
[----:B------:R-:W-:-:S06]  /*0c60*/  UISETP.GT.AND UP0, UPT, UR6, UR7, UPT ;  /* 0x000000070600728c */ /* 0x000fcc000bf04270 */
[----:B------:R1:W3:Y:S05]  /*0c70*/  R2UR UR26, R2 ;  /* 0x00000000021a73c2 */ /* 0x0002ea00000e0000 */
[----:B------:R-:W-:-:S03]  /*0c80*/  @UP0 UIADD3 UR7, UR6, 0x6f, URZ ;  /* 0x0000006f06070890 */ /* 0x000fc6000fffe03f */
[----:B------:R-:W-:Y:S02]  /*0c90*/  @UP0 UMOV UR6, URZ ;  /* 0x0000003f00060c82 */ /* 0x000fe40008000000 */
[----:B------:R-:W-:-:S04]  /*0ca0*/  @UP0 UIMAD.WIDE UR8, UR7, -0x6db6db6d, UR6 ;  /* 0x92492493070808a5 */ /* 0x000fc8000f8e0206 */
[----:B------:R-:W-:Y:S02]  /*0cb0*/  @UP0 USHF.R.U32.HI UR6, URZ, 0x1f, UR9 ;  /* 0x0000001f3f060899 */ /* 0x000fe40008011609 */
[----:B--2---:R-:W-:Y:S02]  /*0cc0*/  UMOV UR11, UR27 ;  /* 0x0000001b000b7c82 */ /* 0x004fe40008000000 */
[----:B------:R-:W-:Y:S02]  /*0cd0*/  @UP0 ULEA.HI.SX32 UR11, UR9, UR6, 0x1a ;  /* 0x00000006090b0291 */ /* 0x000fe4000f8fd23f */
[----:B------:R-:W-:Y:S02]  /*0ce0*/  UMOV UR7, UR27 ;  /* 0x0000001b00077c82 */ /* 0x000fe40008000000 */
[----:B------:R-:W-:-:S06]  /*0cf0*/  UISETP.GT.AND UP0, UPT, UR11, UR27, UPT ;  /* 0x0000001b0b00728c */ /* 0x000fcc000bf04270 */
[----:B------:R-:W-:-:S13]  /*0d00*/  PLOP3.LUT P0, PT, PT, PT, UP0, 0x80, 0x0 ;  /* 0x000000000000781c */ /* 0x000fda0003f0f008 */
[----:B-1-3--:R-:W-:Y:S05]  /*0d10*/  @!P0 BRA `(.L_x_684) ;  /* 0x0000762000008947 */ /* 0x00afea0003800000 */
        /* <DEDUP_REMOVED lines=9> */
[----:B------:R-:W-:-:S03]  /*0db0*/  ULDC.64 UR8, c[0x0][0x240] ;  /* 0x0000900000087ab9 */ /* 0x000fc60000000a00 */
[----:B------:R-:W-:Y:S01]  /*0dc0*/  LEA.HI R0, R28, R246, RZ, 0x3 ;  /* 0x000000f61c007211 */ /* 0x000fe200078f18ff */
[----:B------:R1:W2:Y:S01]  /*0dd0*/  @P5 LDG.E R17, [R2.64] ;  /* 0x0000001602115981 */ /* 0x0002a2000c1e1900 */
[----:B------:R-:W-:Y:S01]  /*0de0*/  UIADD3 UR6, UR11, -0x1, URZ ;  /* 0xffffffff0b067890 */ /* 0x000fe2000fffe03f */
[----:B------:R-:W-:Y:S01]  /*0df0*/  IMAD.MOV.U32 R148, RZ, RZ, c[0x0][0x238] ;  /* 0x00008e00ff947624 */ /* 0x000fe200078e00ff */
[----:B------:R-:W-:Y:S01]  /*0e00*/  SHF.R.S32.HI R8, RZ, 0x3, R0 ;  /* 0x00000003ff087819 */ /* 0x000fe20000011400 */
[----:B------:R-:W-:Y:S01]  /*0e10*/  UMOV UR5, 0x70 ;  /* 0x0000007000057882 */ /* 0x000fe20000000000 */
[----:B------:R-:W-:Y:S01]  /*0e20*/  LOP3.LUT R0, R0, 0x1ffffff8, RZ, 0xc0, !PT ;  /* 0x1ffffff800007812 */ /* 0x000fe200078ec0ff */
[----:B------:R-:W-:Y:S01]  /*0e30*/  ULDC.64 UR10, c[0x0][0x238] ;  /* 0x00008e00000a7ab9 */ /* 0x000fe20000000a00 */
        /* <DEDUP_REMOVED lines=9> */
[----:B------:R-:W-:Y:S01]  /*0ed0*/  IMAD.WIDE.U32 R12, R148, 0x20, RZ ;  /* 0x00000020940c7825 */ /* 0x000fe200078e00ff */
[----:B------:R-:W-:Y:S01]  /*0ee0*/  USEL UR28, UR21, URZ, !UP3 ;  /* 0x0000003f151c7287 */ /* 0x000fe2000d800000 */
[----:B------:R-:W-:Y:S01]  /*0ef0*/  LEA.HI R90, R28, R246, RZ, 0x6 ;  /* 0x000000f61c5a7211 */ /* 0x000fe200078f30ff */
[----:B------:R-:W-:Y:S01]  /*0f00*/  USEL UR25, UR10, URZ, !UP3 ;  /* 0x0000003f0a197287 */ /* 0x000fe2000d800000 */
[----:B------:R-:W-:Y:S01]  /*0f10*/  SHF.R.S32.HI R5, RZ, 0x1f, R4 ;  /* 0x0000001fff057819 */ /* 0x000fe20000011404 */
[----:B------:R-:W-:Y:S01]  /*0f20*/  ULDC.64 UR8, c[0x0][0x248] ;  /* 0x0000920000087ab9 */ /* 0x000fe20000000a00 */
[----:B------:R-:W-:Y:S01]  /*0f30*/  IMAD.U32 R6, RZ, RZ, UR26 ;  /* 0x0000001aff067e24 */ /* 0x000fe2000f8e00ff */
[----:B------:R-:W-:Y:S01]  /*0f40*/  UIMAD UR8, UR25, UR8, URZ ;  /* 0x00000008190872a4 */ /* 0x000fe2000f8e023f */
[----:B------:R-:W-:Y:S01]  /*0f50*/  IMAD.U32 R96, RZ, RZ, UR28 ;  /* 0x0000001cff607e24 */ /* 0x000fe2000f8e00ff */
[----:B-1----:R-:W-:Y:S01]  /*0f60*/  SHF.R.S32.HI R2, RZ, 0x1f, R10 ;  /* 0x0000001fff027819 */ /* 0x002fe2000001140a */
[----:B------:R-:W-:Y:S01]  /*0f70*/  UIMAD UR11, UR5, UR11, URZ ;  /* 0x0000000b050b72a4 */ /* 0x000fe2000f8e023f */
[----:B------:R-:W-:Y:S01]  /*0f80*/  IMAD.MOV.U32 R145, RZ, RZ, R6 ;  /* 0x000000ffff917224 */ /* 0x000fe200078e0006 */
[----:B------:R-:W-:Y:S01]  /*0f90*/  UIMAD UR8, UR28, UR9, UR8 ;  /* 0x000000091c0872a4 */ /* 0x000fe2000f8e0208 */
[----:B------:R-:W-:Y:S01]  /*0fa0*/  LEA.HI.X.SX32 R129, R8, R2, 0x1, P0 ;  /* 0x0000000208817211 */ /* 0x000fe200000f0eff */
[----:B------:R-:W-:Y:S01]  /*0fb0*/  IMAD.WIDE.U32 R2, R128, c[0x0][0x238], R4 ;  /* 0x00008e0080027a25 */ /* 0x000fe200078e0004 */
[----:B------:R-:W-:Y:S01]  /*0fc0*/  UIADD3 UR11, UR27, UR11, URZ ;  /* 0x0000000b1b0b7290 */ /* 0x000fe2000fffe03f */
[----:B------:R-:W-:-:S02]  /*0fd0*/  ISETP.GE.AND P6, PT, R4, c[0x0][0x1d4], PT ;  /* 0x0000750004007a0c */ /* 0x000fc40003fc6270 */
[----:B------:R-:W-:Y:S01]  /*0fe0*/  IMAD R0, R129, c[0x0][0x238], RZ ;  /* 0x00008e0081007a24 */ /* 0x000fe200078e02ff */
[----:B------:R-:W-:Y:S01]  /*0ff0*/  UIMAD UR9, UR11, UR6, URZ ;  /* 0x000000060b0972a4 */ /* 0x000fe2000f8e023f */
[----:B------:R-:W-:Y:S01]  /*1000*/  IMAD.U32 R7, RZ, RZ, UR27 ;  /* 0x0000001bff077e24 */ /* 0x000fe2000f8e00ff */
[----:B------:R-:W-:Y:S01]  /*1010*/  LEA.HI R22, R28, R246, RZ, 0x2 ;  /* 0x000000f61c167211 */ /* 0x000fe200078f10ff */
[----:B------:R-:W-:Y:S01]  /*1020*/  IMAD R0, R128, c[0x0][0x23c], R0 ;  /* 0x00008f0080007a24 */ /* 0x000fe200078e0200 */
[----:B------:R-:W-:Y:S01]  /*1030*/  IADD3 R146, R23, UR24, RZ ;  /* 0x0000001817927c10 */ /* 0x000fe2000fffe0ff */
[----:B------:R-:W-:Y:S01]  /*1040*/  IMAD.SHL.U32 R11, R29, 0x20, RZ ;  /* 0x000000201d0b7824 */ /* 0x000fe200078e00ff */
[----:B------:R-:W-:Y:S01]  /*1050*/  SHF.R.S32.HI R38, RZ, 0x2, R22 ;  /* 0x00000002ff267819 */ /* 0x000fe20000011416 */
[----:B------:R-:W-:Y:S01]  /*1060*/  IMAD.IADD R3, R3, 0x1, R0 ;  /* 0x0000000103037824 */ /* 0x000fe200078e0200 */
[----:B------:R-:W-:Y:S01]  /*1070*/  ULDC UR24, c[0x0][0x294] ;  /* 0x0000a50000187ab9 */ /* 0x000fe20000000800 */
[----:B------:R-:W-:Y:S01]  /*1080*/  IMAD.U32 R0, RZ, RZ, UR16 ;  /* 0x00000010ff007e24 */ /* 0x000fe2000f8e00ff */
[----:B------:R-:W-:Y:S01]  /*1090*/  IADD3 R157, R38, 0x40, RZ ;  /* 0x00000040269d7810 */ /* 0x000fe20007ffe0ff */
[----:B------:R-:W-:Y:S01]  /*10a0*/  IMAD.SHL.U32 R90, R90, 0x8, RZ ;  /* 0x000000085a5a7824 */ /* 0x000fe200078e00ff */
[----:B------:R-:W-:Y:S01]  /*10b0*/  IADD3 R158, R38, 0x20, RZ ;  /* 0x00000020269e7810 */ /* 0x000fe20007ffe0ff */
[----:B------:R-:W-:Y:S01]  /*10c0*/  IMAD.WIDE.U32 R2, R0, c[0x0][0x240], R2 ;  /* 0x0000900000027a25 */ /* 0x000fe200078e0002 */
[----:B------:R-:W-:Y:S01]  /*10d0*/  IADD3 R156, R38, 0x60, RZ ;  /* 0x00000060269c7810 */ /* 0x000fe20007ffe0ff */
[----:B------:R-:W-:Y:S01]  /*10e0*/  UIMAD UR24, UR5, UR24, URZ ;  /* 0x00000018051872a4 */ /* 0x000fe2000f8e023f */
[----:B------:R-:W-:Y:S01]  /*10f0*/  P2R R121, PR, RZ, 0x40 ;  /* 0x00000040ff797803 */ /* 0x000fe20000000000 */
[----:B------:R-:W-:Y:S01]  /*1100*/  IMAD.U32 R0, RZ, RZ, UR6 ;  /* 0x00000006ff007e24 */ /* 0x000fe2000f8e00ff */
[----:B------:R-:W-:Y:S01]  /*1110*/  IADD3 R3, R3, UR29, RZ ;  /* 0x0000001d03037c10 */ /* 0x000fe2000fffe0ff */
[----:B------:R-:W-:Y:S01]  /*1120*/  USHF.R.S32.HI UR29, URZ, 0x1f, UR6 ;  /* 0x0000001f3f1d7899 */ /* 0x000fe20008011406 */
[----:B------:R-:W-:-:S02]  /*1130*/  IMAD.MOV.U32 R153, RZ, RZ, 0x6 ;  /* 0x00000006ff997424 */ /* 0x000fc400078e00ff */
        /* <DEDUP_REMOVED lines=8> */
[----:B------:R-:W-:Y:S01]  /*11c0*/  IMAD.MOV.U32 R155, RZ, RZ, 0x5 ;  /* 0x00000005ff9b7424 */ /* 0x000fe200078e00ff */
[----:B------:R-:W-:Y:S01]  /*11d0*/  LOP3.LUT R0, R0, 0x1c0, RZ, 0xc0, !PT ;  /* 0x000001c000007812 */ /* 0x000fe200078ec0ff */
[----:B------:R-:W-:Y:S01]  /*11e0*/  IMAD.SHL.U32 R150, R148, 0x20, RZ ;  /* 0x0000002094967824 */ /* 0x000fe200078e00ff */
        /* <DEDUP_REMOVED lines=14> */
[----:B------:R-:W-:Y:S01]  /*12d0*/  IMAD.MOV.U32 R174, RZ, RZ, c[0x0][0x27c] ;  /* 0x00009f00ffae7624 */ /* 0x000fe200078e00ff */
[----:B------:R-:W-:Y:S01]  /*12e0*/  @P0 LEA R6, P2, R0, c[0x0][0x220], 0x1 ;  /* 0x0000880000060a11 */ /* 0x000fe200078408ff */
[----:B------:R-:W-:Y:S01]  /*12f0*/  IMAD.MOV.U32 R151, RZ, RZ, c[0x0][0x27c] ;  /* 0x00009f00ff977624 */ /* 0x000fe200078e00ff */
[----:B------:R-:W-:Y:S01]  /*1300*/  @P4 IADD3.X R11, R3, R13, R11, P3, !PT ;  /* 0x0000000d030b4210 */ /* 0x000fe20001ffe40b */
[----:B------:R-:W-:Y:S01]  /*1310*/  IMAD.WIDE.U32 R12, R12, c[0x0][0x260], R4 ;  /* 0x000098000c0c7a25 */ /* 0x000fe200078e0004 */
[----:B------:R-:W-:-:S02]  /*1320*/  LOP3.LUT R90, R9, 0xfffffe00, R90, 0xf8, !PT ;  /* 0xfffffe00095a7812 */ /* 0x000fc400078ef85a */
[----:B------:R-:W-:Y:S01]  /*1330*/  @P1 LEA R4, P3, R2, c[0x0][0x220], 0x1 ;  /* 0x0000880002041a11 */ /* 0x000fe200078608ff */
[----:B------:R-:W-:Y:S01]  /*1340*/  IMAD.SHL.U32 R151, R151, 0x2, RZ ;  /* 0x0000000297977824 */ /* 0x000fe200078e00ff */
[----:B------:R-:W-:Y:S01]  /*1350*/  @P0 LEA.HI.X R7, R0, c[0x0][0x224], R7, 0x1, P2 ;  /* 0x0000890000070a11 */ /* 0x000fe200010f0c07 */
[----:B------:R-:W-:Y:S01]  /*1360*/  IMAD.SHL.U32 R90, R90, 0x2, RZ ;  /* 0x000000025a5a7824 */ /* 0x000fe200078e00ff */
[----:B------:R-:W-:Y:S02]  /*1370*/  LOP3.LUT R0, R22, 0xfffffffc, RZ, 0xc0, !PT ;  /* 0xfffffffc16007812 */ /* 0x000fe400078ec0ff */
[----:B------:R-:W-:Y:S02]  /*1380*/  @P1 LEA.HI.X R5, R2, c[0x0][0x224], R3, 0x1, P3 ;  /* 0x0000890002051a11 */ /* 0x000fe400018f0c03 */
        /* <DEDUP_REMOVED lines=44> */
[C---:B---3--:R-:W-:Y:S01]  /*1650*/  IMAD.WIDE.U32 R6, R38.reuse, c[0x0][0x290], R36 ;  /* 0x0000a40026067a25 */ /* 0x048fe200078e0024 */
        /* <DEDUP_REMOVED lines=30> */
[----:B--2---:R1:W2:Y:S02]  /*1840*/  @P5 R2UR UR30, R17 ;  /* 0x00000000111e53c2 */ /* 0x0042a400000e0000 */
[----:B-1----:R-:W-:Y:S01]  /*1850*/  IMAD.IADD R17, R16, 0x1, R7 ;  /* 0x0000000110117824 */ /* 0x002fe200078e0207 */
[----:B--2---:R-:W-:Y:S01]  /*1860*/  @UP0 USHF.R.S32.HI UR39, URZ, 0x1f, UR30 ;  /* 0x0000001f3f270899 */ /* 0x004fe2000801141e */
[----:B------:R-:W-:Y:S01]  /*1870*/  IMAD.IADD R7, R20, 0x1, R8 ;  /* 0x0000000114077824 */ /* 0x000fe200078e0208 */
[----:B------:R-:W-:Y:S01]  /*1880*/  @UP0 UMOV UR38, UR30 ;  /* 0x0000001e00260c82 */ /* 0x000fe20008000000 */
[----:B------:R-:W-:Y:S01]  /*1890*/  IMAD.MOV.U32 R16, RZ, RZ, R6 ;  /* 0x000000ffff107224 */ /* 0x000fe200078e0006 */
[C---:B------:R-:W-:Y:S01]  /*18a0*/  @P3 LEA R6, P4, R148.reuse, R2, 0x6 ;  /* 0x0000000294063211 */ /* 0x040fe200078830ff */
[----:B------:R-:W-:Y:S01]  /*18b0*/  @!UP0 UMOV UR38, UR21 ;  /* 0x0000001500268c82 */ /* 0x000fe20008000000 */
[----:B----4-:R-:W-:Y:S01]  /*18c0*/  SHF.R.S32.HI R14, RZ, 0x1f, R7 ;  /* 0x0000001fff0e7819 */ /* 0x010fe20000011407 */
        /* <DEDUP_REMOVED lines=116> */
.L_x_731:
        /* <DEDUP_REMOVED lines=77> */
.L_x_689:
[----:B------:R-:W-:Y:S05]  /*24e0*/  BSYNC B0 ;  /* 0x0000000000007941 */ /* 0x000fea0003800000 */
.L_x_688:
        /* <DEDUP_REMOVED lines=39> */
.L_x_691:
[----:B------:R-:W-:Y:S05]  /*2760*/  BSYNC B0 ;  /* 0x0000000000007941 */ /* 0x000fea0003800000 */
.L_x_690:
        /* <DEDUP_REMOVED lines=40> */
.L_x_693:
[----:B------:R-:W-:Y:S05]  /*29f0*/  BSYNC B0 ;  /* 0x0000000000007941 */ /* 0x000fea0003800000 */
.L_x_692:
        /* <DEDUP_REMOVED lines=38> */
.L_x_695:
[----:B------:R-:W-:Y:S05]  /*2c60*/  BSYNC B0 ;  /* 0x0000000000007941 */ /* 0x000fea0003800000 */
.L_x_694:
        /* <DEDUP_REMOVED lines=74> */
.L_x_699:
[----:B------:R-:W-:Y:S05]  /*3110*/  BSYNC B0 ;  /* 0x0000000000007941 */ /* 0x000fea0003800000 */
.L_x_698:
        /* <DEDUP_REMOVED lines=57> */
.L_x_697:
[----:B------:R-:W-:Y:S05]  /*34b0*/  BSYNC B1 ;  /* 0x0000000000017941 */ /* 0x000fea0003800000 */
.L_x_696:
        /* <DEDUP_REMOVED lines=62> */
.L_x_703:
[----:B------:R-:W-:Y:S05]  /*38a0*/  BSYNC B0 ;  /* 0x0000000000007941 */ /* 0x000fea0003800000 */
.L_x_702:
        /* <DEDUP_REMOVED lines=57> */
.L_x_701:
[----:B------:R-:W-:Y:S05]  /*3c40*/  BSYNC B1 ;  /* 0x0000000000017941 */ /* 0x000fea0003800000 */
.L_x_700:
        /* <DEDUP_REMOVED lines=62> */
.L_x_707:
[----:B------:R-:W-:Y:S05]  /*4030*/  BSYNC B0 ;  /* 0x0000000000007941 */ /* 0x000fea0003800000 */
.L_x_706:
        /* <DEDUP_REMOVED lines=57> */
.L_x_705:
[----:B------:R-:W-:Y:S05]  /*43d0*/  BSYNC B1 ;  /* 0x0000000000017941 */ /* 0x000fea0003800000 */
.L_x_704:
        /* <DEDUP_REMOVED lines=61> */
.L_x_710:
[----:B------:R-:W-:Y:S05]  /*47b0*/  BSYNC B0 ;  /* 0x0000000000007941 */ /* 0x000fea0003800000 */
.L_x_709:
        /* <DEDUP_REMOVED lines=58> */
.L_x_687:
        /* <DEDUP_REMOVED lines=232> */
.L_x_712:
[----:B------:R-:W-:Y:S05]  /*59e0*/  BSYNC B0 ;  /* 0x0000000000007941 */ /* 0x000fea0003800000 */
.L_x_711:
        /* <DEDUP_REMOVED lines=118> */
.L_x_714:
[----:B------:R-:W-:Y:S05]  /*6150*/  BSYNC B0 ;  /* 0x0000000000007941 */ /* 0x000fea0003800000 */
.L_x_713:
        /* <DEDUP_REMOVED lines=118> */
.L_x_716:
[----:B------:R-:W-:Y:S05]  /*68c0*/  BSYNC B0 ;  /* 0x0000000000007941 */ /* 0x000fea0003800000 */
.L_x_715:
        /* <DEDUP_REMOVED lines=120> */
.L_x_686:
        /* <DEDUP_REMOVED lines=22> */
.L_x_718:
[----:B-123--:R-:W-:Y:S05]  /*71b0*/  BSYNC B0 ;  /* 0x0000000000007941 */ /* 0x00efea0003800000 */
.L_x_717:
        /* <DEDUP_REMOVED lines=17> */
.L_x_720:
[----:B------:R-:W-:Y:S05]  /*72d0*/  BSYNC B0 ;  /* 0x0000000000007941 */ /* 0x000fea0003800000 */
.L_x_719:
[----:B--2---:R2:W4:Y:S01]  /*72e0*/  SHFL.IDX PT, R5, R88, 0x2, 0x1c1f ;  /* 0x005c1f0058057f89 */ /* 0x00452200000e0000 */
[----:B------:R-:W-:Y:S01]  /*72f0*/  ISETP.GE.AND P0, PT, R12, 0x41, PT ;  /* 0x000000410c00780c */ /* 0x000fe20003f06270 */
[----:B------:R-:W-:Y:S02]  /*7300*/  BSSY B0, `(.L_x_721) ;  /* 0x000000f000007945 */ /* 0x000fe40003800000 */
[----:B------:R2:W1:Y:S10]  /*7310*/  SHFL.IDX PT, R4, R89, 0x2, 0x1c1f ;  /* 0x005c1f0059047f89 */ /* 0x00047400000e0000 */
[----:B------:R-:W-:-:S05]  /*7320*/  @!P0 BRA `(.L_x_722) ;  /* 0x000000c000008947 */ /* 0x000fca0003800000 */
[C---:B------:R-:W-:Y:S11]  /*7330*/  ISETP.GE.AND P1, PT, R20.reuse, c[0x0][0x1d4], PT ;  /* 0x0000750014007a0c */ /* 0x040ff60003f26270 */
[----:B------:R-:W-:Y:S02]  /*7340*/  @!UPT UIADD3 URZ, URZ, URZ, URZ ;  /* 0x0000003f3f3ff290 */ /* 0x000fe4000fffe03f */
[----:B------:R-:W5:Y:S01]  /*7350*/  @!P1 LDS.128 R8, [R91+0x5800] ;  /* 0x005800005b089984 */ /* 0x000f620000000c00 */
[CC--:B-1-3--:R-:W-:Y:S04]  /*7360*/  @!P1 LEA R2, P0, R20.reuse, R4.reuse, 0x1 ;  /* 0x0000000414029211 */ /* 0x0cafe800078008ff */
        /* <DEDUP_REMOVED lines=8> */
.L_x_722:
[----:B------:R-:W-:Y:S05]  /*73f0*/  BSYNC B0 ;  /* 0x0000000000007941 */ /* 0x000fea0003800000 */
.L_x_721:
[----:B-1--4-:R1:W4:Y:S01]  /*7400*/  SHFL.IDX PT, R5, R88, 0x3, 0x1c1f ;  /* 0x007c1f0058057f89 */ /* 0x01232200000e0000 */
[----:B------:R-:W-:Y:S03]  /*7410*/  ISETP.GE.AND P0, PT, R12, 0x61, PT ;  /* 0x000000610c00780c */ /* 0x000fe60003f06270 */
[----:B------:R1:W2:Y:S10]  /*7420*/  SHFL.IDX PT, R4, R89, 0x3, 0x1c1f ;  /* 0x007c1f0059047f89 */ /* 0x0002b400000e0000 */
[----:B------:R-:W-:-:S05]  /*7430*/  @!P0 BRA `(.L_x_708) ;  /* 0x000000c000008947 */ /* 0x000fca0003800000 */
[C---:B------:R-:W-:Y:S11]  /*7440*/  ISETP.GE.AND P1, PT, R20.reuse, c[0x0][0x1d4], PT ;  /* 0x0000750014007a0c */ /* 0x040ff60003f26270 */
[----:B------:R-:W-:Y:S02]  /*7450*/  @!UPT UIADD3 URZ, URZ, URZ, URZ ;  /* 0x0000003f3f3ff290 */ /* 0x000fe4000fffe03f */
[----:B------:R-:W5:Y:S01]  /*7460*/  @!P1 LDS.128 R8, [R91+0x6800] ;  /* 0x006800005b089984 */ /* 0x000f620000000c00 */
[CC--:B--23--:R-:W-:Y:S04]  /*7470*/  @!P1 LEA R2, P0, R20.reuse, R4.reuse, 0x1 ;  /* 0x0000000414029211 */ /* 0x0ccfe800078008ff */
[-C--:B----4-:R-:W-:Y:S02]  /*7480*/  @!P1 LEA.HI.X R3, R20, R5.reuse, R21, 0x1, P0 ;  /* 0x0000000514039211 */ /* 0x090fe400000f0c15 */
[----:B------:R-:W-:Y:S11]  /*7490*/  ISETP.GE.AND P0, PT, R94, c[0x0][0x1d4], PT ;  /* 0x000075005e007a0c */ /* 0x000ff60003f06270 */
[----:B------:R-:W-:Y:S02]  /*74a0*/  @!UPT UIADD3 URZ, URZ, URZ, URZ ;  /* 0x0000003f3f3ff290 */ /* 0x000fe4000fffe03f */
[C---:B------:R-:W-:Y:S04]  /*74b0*/  @!P0 LEA R4, P2, R83.reuse, R4, 0x1 ;  /* 0x0000000453048211 */ /* 0x040fe800078408ff */
[----:B------:R-:W-:Y:S01]  /*74c0*/  @!P0 LEA.HI.X R5, R83, R5, R93, 0x1, P2 ;  /* 0x0000000553058211 */ /* 0x000fe200010f0c5d */
[----:B-----5:R-:W-:Y:S04]  /*74d0*/  @!P1 ST.E.128 [R2.64], R8 ;  /* 0x0000000802009985 */ /* 0x020fe8000c101d16 */
[----:B------:R-:W2:Y:S04]  /*74e0*/  @!P0 LDS.128 R8, [R92+0x6800] ;  /* 0x006800005c088984 */ /* 0x000ea80000000c00 */
[----:B--2---:R2:W-:Y:S02]  /*74f0*/  @!P0 ST.E.128 [R4.64], R8 ;  /* 0x0000000804008985 */ /* 0x0045e4000c101d16 */
.L_x_708:
[----:B------:R-:W-:Y:S05]  /*7500*/  BSYNC B2 ;  /* 0x0000000000027941 */ /* 0x000fea0003800000 */
.L_x_685:
[----:B---3--:R-:W-:Y:S01]  /*7510*/  IMAD.U32 R2, RZ, RZ, UR6 ;  /* 0x00000006ff027e24 */ /* 0x008fe2000f8e00ff */
[----:B------:R-:W-:Y:S01]  /*7520*/  UIMAD UR5, UR6, -0x70, URZ ;  /* 0xffffff90060578a4 */ /* 0x000fe2000f8e023f */
[----:B------:R-:W-:Y:S02]  /*7530*/  BSSY B0, `(.L_x_723) ;  /* 0x0000085000007945 */ /* 0x000fe40003800000 */
[----:B------:R-:W-:Y:S03]  /*7540*/  IMAD.WIDE R2, R2, 0x70, R128 ;  /* 0x0000007002027825 */ /* 0x000fe600078e0280 */
[----:B--2-4-:R-:W-:Y:S01]  /*7550*/  IADD3 R4, R125, UR5, RZ ;  /* 0x000000057d047c10 */ /* 0x014fe2000fffe0ff */
        /* <DEDUP_REMOVED lines=8> */
[----:B------:R-:W-:Y:S03]  /*75e0*/  P2R R8, PR, RZ, 0x20 ;  /* 0x00000020ff087803 */ /* 0x000fe60000000000 */
        /* <DEDUP_REMOVED lines=89> */
[----:B------:R4:W-:Y:S08]  /*7b80*/  @P1 LDGSTS.E.BYPASS.LTC128B.128 [R90+0x2900], [R4.64], !P6 ;  /* 0x02900000045a1fae */ /* 0x0009f0000f101d56 */
[----:B------:R5:W-:Y:S08]  /*7b90*/  @P0 LDGSTS.E.BYPASS.LTC128B.128 [R90+0x3100], [R6.64], !P6 ;  /* 0x03100000065a0fae */ /* 0x000bf0000f101d56 */
[----:B------:R-:W0:Y:S01]  /*7ba0*/  LDGDEPBAR ;  /* 0x00000000000079af */ /* 0x000e220000000000 */
[C---:B----4-:R-:W-:Y:S02]  /*7bb0*/  IMAD R4, R100.reuse, c[0x0][0x20c], R2 ;  /* 0x0000830064047a24 */ /* 0x050fe400078e0202 */
[----:B------:R-:W-:Y:S04]  /*7bc0*/  IMAD.WIDE.U32 R2, R100, c[0x0][0x208], RZ ;  /* 0x0000820064027a25 */ /* 0x000fe800078e00ff */
[----:B------:R-:W-:Y:S02]  /*7bd0*/  IMAD.IADD R3, R3, 0x1, R4 ;  /* 0x0000000103037824 */ /* 0x000fe400078e0204 */
[----:B------:R-:W-:Y:S01]  /*7be0*/  IMAD R4, R118, c[0x0][0x218], RZ ;  /* 0x0000860076047a24 */ /* 0x000fe200078e02ff */
[----:B-----5:R-:W-:Y:S01]  /*7bf0*/  IADD3 R6, -R38, UR5, RZ ;  /* 0x0000000526067c10 */ /* 0x020fe2000fffe1ff */
[C---:B------:R-:W-:Y:S01]  /*7c00*/  IMAD.WIDE.U32 R2, R99.reuse, c[0x0][0x218], R2 ;  /* 0x0000860063027a25 */ /* 0x040fe200078e0002 */
[----:B------:R-:W-:Y:S04]  /*7c10*/  DEPBAR.LE SB0, 0x0 ;  /* 0x000080000000791a */ /* 0x000fe80000000000 */
[----:B------:R-:W-:Y:S01]  /*7c20*/  BAR.SYNC.DEFER_BLOCKING 0x0 ;  /* 0x0000000000007b1d */ /* 0x000fe20000010000 */
[----:B------:R-:W-:Y:S01]  /*7c30*/  IMAD R4, R99, c[0x0][0x21c], R4 ;  /* 0x0000870063047a24 */ /* 0x000fe200078e0204 */
[----:B------:R-:W-:Y:S04]  /*7c40*/  IADD3 R2, P0, R2, UR32, RZ ;  /* 0x0000002002027c10 */ /* 0x000fe8000ff1e0ff */
[----:B------:R-:W-:Y:S02]  /*7c50*/  IADD3.X R3, R3, UR29, R4, P0, !PT ;  /* 0x0000001d03037c10 */ /* 0x000fe400087fe404 */
[C---:B---3--:R-:W-:Y:S04]  /*7c60*/  LEA R12, P0, R2.reuse, c[0x0][0x1f8], 0x1 ;  /* 0x00007e00020c7a11 */ /* 0x048fe800078008ff */
[----:B------:R-:W-:Y:S01]  /*7c70*/  LEA.HI.X R7, R2, c[0x0][0x1fc], R3, 0x1, P0 ;  /* 0x00007f0002077a11 */ /* 0x000fe200000f0c03 */
[----:B------:R2:W3:Y:S01]  /*7c80*/  SHFL.IDX PT, R4, R12, RZ, 0x1c1f ;  /* 0x001c1fff0c047589 */ /* 0x0004e200000e0000 */
[----:B------:R-:W-:Y:S07]  /*7c90*/  ISETP.GE.AND P0, PT, R6, 0x1, PT ;  /* 0x000000010600780c */ /* 0x000fee0003f06270 */
[----:B------:R2:W4:Y:S06]  /*7ca0*/  SHFL.IDX PT, R5, R7, RZ, 0x1c1f ;  /* 0x001c1fff07057589 */ /* 0x00052c00000e0000 */
[----:B------:R-:W-:-:S05]  /*7cb0*/  @!P0 BRA `(.L_x_724) ;  /* 0x000000c000008947 */ /* 0x000fca0003800000 */
[C---:B------:R-:W-:Y:S11]  /*7cc0*/  ISETP.GE.AND P1, PT, R20.reuse, c[0x0][0x1d4], PT ;  /* 0x0000750014007a0c */ /* 0x040ff60003f26270 */
[----:B------:R-:W-:Y:S02]  /*7cd0*/  @!UPT UIADD3 URZ, URZ, URZ, URZ ;  /* 0x0000003f3f3ff290 */ /* 0x000fe4000fffe03f */
[----:B--2---:R-:W2:Y:S01]  /*7ce0*/  @!P1 LDS.128 R8, [R91] ;  /* 0x000000005b089984 */ /* 0x004ea20000000c00 */
[CC--:B---3--:R-:W-:Y:S04]  /*7cf0*/  @!P1 LEA R2, P0, R20.reuse, R4.reuse, 0x1 ;  /* 0x0000000414029211 */ /* 0x0c8fe800078008ff */
[-C--:B----4-:R-:W-:Y:S02]  /*7d00*/  @!P1 LEA.HI.X R3, R20, R5.reuse, R21, 0x1, P0 ;  /* 0x0000000514039211 */ /* 0x090fe400000f0c15 */
[----:B------:R-:W-:Y:S11]  /*7d10*/  ISETP.GE.AND P0, PT, R94, c[0x0][0x1d4], PT ;  /* 0x000075005e007a0c */ /* 0x000ff60003f06270 */
[----:B------:R-:W-:Y:S02]  /*7d20*/  @!UPT UIADD3 URZ, URZ, URZ, URZ ;  /* 0x0000003f3f3ff290 */ /* 0x000fe4000fffe03f */
[C---:B------:R-:W-:Y:S04]  /*7d30*/  @!P0 LEA R4, P2, R83.reuse, R4, 0x1 ;  /* 0x0000000453048211 */ /* 0x040fe800078408ff */
[----:B------:R-:W-:Y:S01]  /*7d40*/  @!P0 LEA.HI.X R5, R83, R5, R93, 0x1, P2 ;  /* 0x0000000553058211 */ /* 0x000fe200010f0c5d */
[----:B--2---:R-:W-:Y:S04]  /*7d50*/  @!P1 ST.E.128 [R2.64], R8 ;  /* 0x0000000802009985 */ /* 0x004fe8000c101d16 */
[----:B------:R-:W2:Y:S04]  /*7d60*/  @!P0 LDS.128 R8, [R92] ;  /* 0x000000005c088984 */ /* 0x000ea80000000c00 */
[----:B--2---:R2:W-:Y:S02]  /*7d70*/  @!P0 ST.E.128 [R4.64], R8 ;  /* 0x0000000804008985 */ /* 0x0045e4000c101d16 */
.L_x_724:
[----:B------:R-:W-:Y:S05]  /*7d80*/  BSYNC B0 ;  /* 0x0000000000007941 */ /* 0x000fea0003800000 */
.L_x_723:
[----:B--2-4-:R2:W4:Y:S01]  /*7d90*/  SHFL.IDX PT, R5, R7, 0x1, 0x1c1f ;  /* 0x003c1f0007057f89 */ /* 0x01452200000e0000 */
        /* <DEDUP_REMOVED lines=16> */
.L_x_726:
[----:B------:R-:W-:Y:S05]  /*7ea0*/  BSYNC B0 ;  /* 0x0000000000007941 */ /* 0x000fea0003800000 */
.L_x_725:
[----:B---34-:R3:W4:Y:S01]  /*7eb0*/  SHFL.IDX PT, R5, R7, 0x2, 0x1c1f ;  /* 0x005c1f0007057f89 */ /* 0x01872200000e0000 */
[----:B------:R-:W-:Y:S01]  /*7ec0*/  ISETP.GE.AND P0, PT, R6, 0x41, PT ;  /* 0x000000410600780c */ /* 0x000fe20003f06270 */
[----:B------:R-:W-:Y:S02]  /*7ed0*/  BSSY B0, `(.L_x_727) ;  /* 0x000000f000007945 */ /* 0x000fe40003800000 */
        /* <DEDUP_REMOVED lines=14> */
.L_x_728:
[----:B------:R-:W-:Y:S05]  /*7fc0*/  BSYNC B0 ;  /* 0x0000000000007941 */ /* 0x000fea0003800000 */
.L_x_727:
[----:B------:R2:W3:Y:S01]  /*7fd0*/  SHFL.IDX PT, R3, R7, 0x3, 0x1c1f ;  /* 0x007c1f0007037f89 */ /* 0x0004e200000e0000 */
[----:B------:R-:W-:Y:S01]  /*7fe0*/  ISETP.GE.AND P0, PT, R6, 0x61, PT ;  /* 0x000000610600780c */ /* 0x000fe20003f06270 */
[----:B------:R-:W-:Y:S02]  /*7ff0*/  BSSY B0, `(.L_x_729) ;  /* 0x000000f000007945 */ /* 0x000fe40003800000 */
[----:B------:R2:W4:Y:S10]  /*8000*/  SHFL.IDX PT, R2, R12, 0x3, 0x1c1f ;  /* 0x007c1f000c027f89 */ /* 0x00053400000e0000 */
[----:B------:R-:W-:-:S05]  /*8010*/  @!P0 BRA `(.L_x_730) ;  /* 0x000000c000008947 */ /* 0x000fca0003800000 */
[C---:B------:R-:W-:Y:S11]  /*8020*/  ISETP.GE.AND P1, PT, R20.reuse, c[0x0][0x1d4], PT ;  /* 0x0000750014007a0c */ /* 0x040ff60003f26270 */
[----:B------:R-:W-:Y:S02]  /*8030*/  @!UPT UIADD3 URZ, URZ, URZ, URZ ;  /* 0x0000003f3f3ff290 */ /* 0x000fe4000fffe03f */
[----:B-1----:R-:W1:Y:S01]  /*8040*/  @!P1 LDS.128 R8, [R91+0x3000] ;  /* 0x003000005b089984 */ /* 0x002e620000000c00 */
[CC--:B----4-:R-:W-:Y:S04]  /*8050*/  @!P1 LEA R4, P0, R20.reuse, R2.reuse, 0x1 ;  /* 0x0000000214049211 */ /* 0x0d0fe800078008ff */
[-C--:B---3--:R-:W-:Y:S02]  /*8060*/  @!P1 LEA.HI.X R5, R20, R3.reuse, R21, 0x1, P0 ;  /* 0x0000000314059211 */ /* 0x088fe400000f0c15 */
[----:B------:R-:W-:Y:S11]  /*8070*/  ISETP.GE.AND P0, PT, R94, c[0x0][0x1d4], PT ;  /* 0x000075005e007a0c */ /* 0x000ff60003f06270 */
[----:B------:R-:W-:Y:S02]  /*8080*/  @!UPT UIADD3 URZ, URZ, URZ, URZ ;  /* 0x0000003f3f3ff290 */ /* 0x000fe4000fffe03f */
[C---:B------:R-:W-:Y:S04]  /*8090*/  @!P0 LEA R2, P2, R83.reuse, R2, 0x1 ;  /* 0x0000000253028211 */ /* 0x040fe800078408ff */
[----:B------:R-:W-:Y:S01]  /*80a0*/  @!P0 LEA.HI.X R3, R83, R3, R93, 0x1, P2 ;  /* 0x0000000353038211 */ /* 0x000fe200010f0c5d */
[----:B-1----:R-:W-:Y:S04]  /*80b0*/  @!P1 ST.E.128 [R4.64], R8 ;  /* 0x0000000804009985 */ /* 0x002fe8000c101d16 */
[----:B--2---:R-:W1:Y:S04]  /*80c0*/  @!P0 LDS.128 R4, [R92+0x3000] ;  /* 0x003000005c048984 */ /* 0x004e680000000c00 */
[----:B-1----:R1:W-:Y:S02]  /*80d0*/  @!P0 ST.E.128 [R2.64], R4 ;  /* 0x0000000402008985 */ /* 0x0023e4000c101d16 */
.L_x_730:
[----:B------:R-:W-:Y:S05]  /*80e0*/  BSYNC B0 ;  /* 0x0000000000007941 */ /* 0x000fea0003800000 */
.L_x_729:
[----:B------:R-:W-:Y:S02]  /*80f0*/  UISETP.GT.AND UP0, UPT, UR6, UR7, UPT ;  /* 0x000000070600728c */ /* 0x000fe4000bf04270 */
[----:B------:R-:W-:Y:S04]  /*8100*/  UIADD3 UR6, UR6, -0x1, URZ ;  /* 0xffffffff06067890 */ /* 0x000fe8000fffe03f */
[----:B------:R-:W-:Y:S05]  /*8110*/  PLOP3.LUT P0, PT, PT, PT, UP0, 0x80, 0x0 ;  /* 0x000000000000781c */ /* 0x000fea0003f0f008 */
[----:B------:R-:W-:Y:S02]  /*8120*/  @UP0 USHF.R.S32.HI UR9, URZ, 0x1f, UR6 ;  /* 0x0000001f3f090899 */ /* 0x000fe40008011406 */
[----:B------:R-:W-:Y:S04]  /*8130*/  @UP0 UIMAD UR5, UR11, UR6, URZ ;  /* 0x000000060b0502a4 */ /* 0x000fe8000f8e023f */
[----:B------:R-:W-:Y:S02]  /*8140*/  @UP0 UIMAD UR5, UR9, UR26, UR5 ;  /* 0x0000001a090502a4 */ /* 0x000fe4000f8e0205 */
[----:B-1--4-:R-:W-:Y:S02]  /*8150*/  @P0 IMAD.MOV.U32 R2, RZ, RZ, R130 ;  /* 0x000000ffff020224 */ /* 0x012fe400078e0082 */
[----:B---3--:R-:W-:Y:S04]  /*8160*/  @P0 IMAD.MOV.U32 R3, RZ, RZ, R127 ;  /* 0x000000ffff030224 */ /* 0x008fe800078e007f */
[----:B------:R-:W-:Y:S05]  /*8170*/  @P0 IMAD.WIDE.U32 R2, R145, UR6, R2 ;  /* 0x0000000691020c25 */ /* 0x000fea000f8e0002 */
[C---:B--2---:R-:W-:Y:S02]  /*8180*/  @P0 LEA R12, P1, R2.reuse, c[0x0][0x220], 0x1 ;  /* 0x00008800020c0a11 */ /* 0x044fe400078208ff */
[----:B------:R-:W-:Y:S04]  /*8190*/  @P0 IADD3 R3, R3, UR5, RZ ;  /* 0x0000000503030c10 */ /* 0x000fe8000fffe0ff */
[----:B------:R-:W-:Y:S02]  /*81a0*/  @P0 LEA.HI.X R13, R2, c[0x0][0x224], R3, 0x1, P1 ;  /* 0x00008900020d0a11 */ /* 0x000fe400008f0c03 */
        /* <DEDUP_REMOVED lines=25> */
.L_x_684:
[----:B------:R-:W-:Y:S01]  /*8340*/  UIADD3 UR6, UR17, 0x7f, URZ ;  /* 0x0000007f11067890 */ /* 0x000fe2000fffe03f */
[----:B------:R-:W-:Y:S01]  /*8350*/  PLOP3.LUT P4, PT, PT, PT, PT, 0x80, 0x0 ;  /* 0x000000000000781c */ /* 0x000fe20003f8f070 */
[----:B------:R-:W-:Y:S01]  /*8360*/  ULDC.64 UR4, c[0x0][0x2c8] ;  /* 0x0000b20000047ab9 */ /* 0x000fe20000000a00 */
[----:B------:R-:W-:Y:S01]  /*8370*/  CS2R R178, SRZ ;  /* 0x0000000000b27805 */ /* 0x000fe2000001ff00 */
[----:B------:R-:W-:Y:S01]  /*8380*/  UIMAD.WIDE.U32 UR8, UR6, UR4, URZ ;  /* 0x00000004060872a5 */ /* 0x000fe2000f8e003f */
[----:B------:R-:W-:Y:S01]  /*8390*/  CS2R R176, SRZ ;  /* 0x0000000000b07805 */ /* 0x000fe2000001ff00 */
[----:B------:R-:W-:Y:S01]  /*83a0*/  CS2R R182, SRZ ;  /* 0x0000000000b67805 */ /* 0x000fe2000001ff00 */
[----:B------:R-:W-:Y:S01]  /*83b0*/  UMOV UR4, URZ ;  /* 0x0000003f00047c82 */ /* 0x000fe20008000000 */
[----:B------:R-:W-:Y:S01]  /*83c0*/  CS2R R180, SRZ ;  /* 0x0000000000b47805 */ /* 0x000fe2000001ff00 */
[----:B------:R-:W-:Y:S01]  /*83d0*/  @UP2 USHF.R.U32.HI UR6, URZ, UR5, UR9 ;  /* 0x000000053f062299 */ /* 0x000fe20008011609 */
[----:B-1----:R-:W-:Y:S01]  /*83e0*/  IMAD.MOV.U32 R15, RZ, RZ, RZ ;  /* 0x000000ffff0f7224 */ /* 0x002fe200078e00ff */
[----:B------:R-:W-:Y:S01]  /*83f0*/  MOV R11, RZ ;  /* 0x000000ff000b7202 */ /* 0x000fe20000000f00 */
[----:B------:R-:W-:Y:S01]  /*8400*/  IMAD.MOV.U32 R174, RZ, RZ, RZ ;  /* 0x000000ffffae7224 */ /* 0x000fe200078e00ff */
[----:B------:R-:W-:Y:S01]  /*8410*/  UIADD3 UR5, UR12, UR6, URZ ;  /* 0x000000060c057290 */ /* 0x000fe2000fffe03f */
[----:B------:R-:W-:Y:S01]  /*8420*/  IMAD.MOV.U32 R172, RZ, RZ, RZ ;  /* 0x000000ffffac7224 */ /* 0x000fe200078e00ff */
[----:B------:R-:W-:Y:S01]  /*8430*/  CS2R R16, SRZ ;  /* 0x0000000000107805 */ /* 0x000fe2000001ff00 */
[----:B------:R-:W-:Y:S01]  /*8440*/  MOV R170, RZ ;  /* 0x000000ff00aa7202 */ /* 0x000fe20000000f00 */
[----:B------:R-:W-:Y:S01]  /*8450*/  UIMAD.WIDE UR4, UR5, -0x6db6db6d, UR4 ;  /* 0x92492493050478a5 */ /* 0x000fe2000f8e0204 */
[----:B------:R-:W-:Y:S01]  /*8460*/  IMAD.MOV.U32 R168, RZ, RZ, RZ ;  /* 0x000000ffffa87224 */ /* 0x000fe200078e00ff */
[----:B------:R-:W-:Y:S01]  /*8470*/  CS2R R18, SRZ ;  /* 0x0000000000127805 */ /* 0x000fe2000001ff00 */
[----:B------:R-:W-:Y:S01]  /*8480*/  MOV R162, RZ ;  /* 0x000000ff00a27202 */ /* 0x000fe20000000f00 */
[----:B------:R-:W-:Y:S01]  /*8490*/  USHF.R.U32.HI UR4, URZ, 0x1f, UR5 ;  /* 0x0000001f3f047899 */ /* 0x000fe20008011605 */
[----:B------:R-:W-:Y:S01]  /*84a0*/  CS2R R12, SRZ ;  /* 0x00000000000c7805 */ /* 0x000fe2000001ff00 */
[----:B------:R-:W-:Y:S01]  /*84b0*/  IMAD.MOV.U32 R160, RZ, RZ, RZ ;  /* 0x000000ffffa07224 */ /* 0x000fe200078e00ff */
[----:B------:R-:W-:Y:S01]  /*84c0*/  MOV R166, RZ ;  /* 0x000000ff00a67202 */ /* 0x000fe20000000f00 */
[----:B------:R-:W-:Y:S01]  /*84d0*/  ULEA.HI.SX32 UR4, UR5, UR4, 0x1a ;  /* 0x0000000405047291 */ /* 0x000fe2000f8fd23f */
[----:B------:R-:W-:Y:S01]  /*84e0*/  IMAD.MOV.U32 R164, RZ, RZ, RZ ;  /* 0x000000ffffa47224 */ /* 0x000fe200078e00ff */
[----:B------:R-:W-:Y:S01]  /*84f0*/  CS2R R158, SRZ ;  /* 0x00000000009e7805 */ /* 0x000fe2000001ff00 */
[----:B-----5:R-:W-:Y:S01]  /*8500*/  CS2R R22, SRZ ;  /* 0x0000000000167805 */ /* 0x020fe2000001ff00 */
[----:B------:R-:W-:Y:S01]  /*8510*/  UISETP.LT.AND UP0, UPT, UR13, UR4, UPT ;  /* 0x000000040d00728c */ /* 0x000fe2000bf01270 */
[----:B------:R-:W-:Y:S01]  /*8520*/  MOV R156, RZ ;  /* 0x000000ff009c7202 */ /* 0x000fe20000000f00 */
[----:B------:R-:W-:Y:S01]  /*8530*/  IMAD.MOV.U32 R154, RZ, RZ, RZ ;  /* 0x000000ffff9a7224 */ /* 0x000fe200078e00ff */
[----:B------:R-:W-:Y:S01]  /*8540*/  CS2R R24, SRZ ;  /* 0x0000000000187805 */ /* 0x000fe2000001ff00 */
[----:B------:R-:W-:Y:S01]  /*8550*/  USEL UR13, UR13, UR4, UP0 ;  /* 0x000000040d0d7287 */ /* 0x000fe20008000000 */
[----:B------:R-:W-:Y:S01]  /*8560*/  MOV R152, RZ ;  /* 0x000000ff00987202 */ /* 0x000fe20000000f00 */
[----:B------:R-:W-:Y:S01]  /*8570*/  CS2R R146, SRZ ;  /* 0x0000000000927805 */ /* 0x000fe2000001ff00 */
[----:B------:R-:W-:Y:S01]  /*8580*/  IMAD.MOV.U32 R144, RZ, RZ, RZ ;  /* 0x000000ffff907224 */ /* 0x000fe200078e00ff */
[----:B------:R-:W-:Y:S01]  /*8590*/  UISETP.GE.AND UP0, UPT, UR13, 0x1, UPT ;  /* 0x000000010d00788c */ /* 0x000fe2000bf06270 */
[----:B------:R-:W-:Y:S01]  /*85a0*/  CS2R R20, SRZ ;  /* 0x0000000000147805 */ /* 0x000fe2000001ff00 */
[----:B------:R-:W-:Y:S01]  /*85b0*/  MOV R150, RZ ;  /* 0x000000ff00967202 */ /* 0x000fe20000000f00 */
[----:B------:R-:W-:Y:S01]  /*85c0*/  IMAD.MOV.U32 R148, RZ, RZ, RZ ;  /* 0x000000ffff947224 */ /* 0x000fe200078e00ff */
[----:B------:R-:W-:Y:S01]  /*85d0*/  CS2R R142, SRZ ;  /* 0x00000000008e7805 */ /* 0x000fe2000001ff00 */
[----:B------:R-:W-:Y:S01]  /*85e0*/  CS2R R28, SRZ ;  /* 0x00000000001c7805 */ /* 0x000fe2000001ff00 */
[----:B------:R-:W-:Y:S01]  /*85f0*/  PLOP3.LUT P0, PT, PT, PT, UP0, 0x80, 0x0 ;  /* 0x000000000000781c */ /* 0x000fe20003f0f008 */
[----:B------:R-:W-:Y:S01]  /*8600*/  IMAD.MOV.U32 R138, RZ, RZ, RZ ;  /* 0x000000ffff8a7224 */ /* 0x000fe200078e00ff */
[----:B------:R-:W-:Y:S01]  /*8610*/  MOV R140, RZ ;  /* 0x000000ff008c7202 */ /* 0x000fe20000000f00 */
        /* <DEDUP_REMOVED lines=24> */
[----:B------:R-:W-:Y:S01]  /*87a0*/  USHF.R.S32.HI UR6, URZ, 0x1f, UR19 ;  /* 0x0000001f3f067899 */ /* 0x000fe20008011413 */
[----:B------:R-:W-:Y:S01]  /*87b0*/  SHF.R.S32.HI R244, RZ, 0x1f, R246 ;  /* 0x0000001ffff47819 */ /* 0x000fe200000114f6 */
[----:B------:R-:W-:Y:S02]  /*87c0*/  ULDC.64 UR4, c[0x0][0x178] ;  /* 0x00005e0000047ab9 */ /* 0x000fe40000000a00 */
        /* <DEDUP_REMOVED lines=9> */
[----:B------:R-:W-:Y:S02]  /*8860*/  UISETP.NE.U32.AND UP0, UPT, URZ, UR6, UPT ;  /* 0x000000063f00728c */ /* 0x000fe4000bf05070 */
[----:B------:R-:W-:Y:S02]  /*8870*/  ULDC.64 UR4, c[0x0][0x1b8] ;  /* 0x00006e0000047ab9 */ /* 0x000fe40000000a00 */
[----:B------:R-:W-:Y:S02]  /*8880*/  UISETP.NE.AND.EX UP0, UPT, URZ, UR7, UPT, UP0 ;  /* 0x000000073f00728c */ /* 0x000fe4000bf05300 */
[----:B------:R-:W-:Y:S02]  /*8890*/  USHF.R.S32.HI UR7, URZ, 0x1f, UR21 ;  /* 0x0000001f3f077899 */ /* 0x000fe40008011415 */
[----:B------:R-:W-:Y:S02]  /*88a0*/  UIADD3 UR9, UR9, UR19, URZ ;  /* 0x0000001309097290 */ /* 0x000fe4000fffe03f */
[----:B------:R-:W-:-:S02]  /*88b0*/  UIMAD UR6, UR15, UR4, URZ ;  /* 0x000000040f0672a4 */ /* 0x000fc4000f8e023f */
[----:B------:R-:W-:Y:S02]  /*88c0*/  USEL UR7, UR7, URZ, !UP0 ;  /* 0x0000003f07077287 */ /* 0x000fe4000c000000 */
[----:B------:R-:W-:Y:S01]  /*88d0*/  UIMAD UR6, UR16, UR5, UR6 ;  /* 0x00000005100672a4 */ /* 0x000fe2000f8e0206 */
[----:B-1----:R-:W-:Y:S01]  /*88e0*/  LEA.HI R2, R244, R246, RZ, 0x3 ;  /* 0x000000f6f4027211 */ /* 0x002fe200078f18ff */
[----:B------:R-:W-:Y:S02]  /*88f0*/  UIMAD.WIDE.U32 UR10, UR16, UR4, UR8 ;  /* 0x00000004100a72a5 */ /* 0x000fe4000f8e0008 */
[----:B------:R-:W-:Y:S01]  /*8900*/  USEL UR8, UR21, URZ, !UP0 ;  /* 0x0000003f15087287 */ /* 0x000fe2000c000000 */
[----:B------:R-:W-:Y:S01]  /*8910*/  LOP3.LUT R0, R2, 0xfffffff8, RZ, 0xc0, !PT ;  /* 0xfffffff802007812 */ /* 0x000fe200078ec0ff */
[----:B------:R-:W-:Y:S01]  /*8920*/  ULDC.64 UR4, c[0x0][0x1c0] ;  /* 0x0000700000047ab9 */ /* 0x000fe20000000a00 */
[----:B------:R-:W-:Y:S01]  /*8930*/  SHF.R.S32.HI R77, RZ, 0x3, R2 ;  /* 0x00000003ff4d7819 */ /* 0x000fe20000011402 */
[----:B------:R-:W-:-:S02]  /*8940*/  UIMAD UR7, UR7, UR4, URZ ;  /* 0x00000004070772a4 */ /* 0x000fc4000f8e023f */
[----:B------:R-:W-:Y:S01]  /*8950*/  IMAD.IADD R6, R246, 0x1, -R0 ;  /* 0x00000001f6067824 */ /* 0x000fe200078e0a00 */
[----:B------:R-:W-:Y:S02]  /*8960*/  UIADD3 UR11, UR11, UR6, URZ ;  /* 0x000000060b0b7290 */ /* 0x000fe4000fffe03f */
[----:B------:R-:W-:Y:S01]  /*8970*/  UIMAD UR5, UR8, UR5, UR7 ;  /* 0x00000005080572a4 */ /* 0x000fe2000f8e0207 */
[C---:B------:R-:W-:Y:S01]  /*8980*/  IMAD R247, R6.reuse, 0x10, R77 ;  /* 0x0000001006f77824 */ /* 0x040fe200078e024d */
[----:B------:R-:W-:Y:S01]  /*8990*/  UIMAD.WIDE.U32 UR8, UR8, UR4, UR10 ;  /* 0x00000004080872a5 */ /* 0x000fe2000f8e000a */
[----:B------:R-:W-:Y:S02]  /*89a0*/  IMAD.SHL.U32 R6, R6, 0x8, RZ ;  /* 0x0000000806067824 */ /* 0x000fe400078e00ff */
[----:B------:R-:W-:Y:S01]  /*89b0*/  ULDC UR10, c[0x0][0x2c4] ;  /* 0x0000b100000a7ab9 */ /* 0x000fe20000000800 */
[----:B------:R-:W-:Y:S01]  /*89c0*/  IADD3 R4, R247, UR17, RZ ;  /* 0x00000011f7047c10 */ /* 0x000fe2000fffe0ff */
[----:B------:R-:W-:Y:S01]  /*89d0*/  UIADD3 UR5, UR9, UR5, URZ ;  /* 0x0000000509057290 */ /* 0x000fe2000fffe03f */
[----:B------:R-:W-:Y:S01]  /*89e0*/  IMAD.U32 R3, RZ, RZ, UR9 ;  /* 0x00000009ff037e24 */ /* 0x000fe2000f8e00ff */
[----:B------:R-:W-:Y:S01]  /*89f0*/  UIMAD UR10, UR20, UR10, URZ ;  /* 0x0000000a140a72a4 */ /* 0x000fe2000f8e023f */
[----:B------:R1:W-:Y:S01]  /*8a00*/  STL [R1+0x3c], R247 ;  /* 0x00003cf701007387 */ /* 0x0003e20000100800 */
[----:B------:R-:W-:Y:S01]  /*8a10*/  @P1 IMAD.HI.U32 R2, R4, c[0x0][0x2c8], RZ ;  /* 0x0000b20004021a27 */ /* 0x000fe200078e00ff */
[----:B------:R-:W-:-:S03]  /*8a20*/  ISETP.GE.AND P4, PT, R6, c[0x0][0x198], PT ;  /* 0x0000660006007a0c */ /* 0x000fc60003f86270 */
[----:B------:R-:W-:Y:S01]  /*8a30*/  IMAD.MOV.U32 R0, RZ, RZ, R4 ;  /* 0x000000ffff007224 */ /* 0x000fe200078e0004 */
[----:B------:R-:W-:Y:S01]  /*8a40*/  @P0 SHF.R.U32.HI R0, RZ, c[0x0][0x2cc], R2 ;  /* 0x0000b300ff000a19 */ /* 0x000fe20000011602 */
[----:B------:R-:W-:Y:S02]  /*8a50*/  IMAD.U32 R2, RZ, RZ, UR8 ;  /* 0x00000008ff027e24 */ /* 0x000fe4000f8e00ff */
[----:B------:R-:W-:Y:S01]  /*8a60*/  IMAD.U32 R3, RZ, RZ, UR5 ;  /* 0x00000005ff037e24 */ /* 0x000fe2000f8e00ff */
        /* <DEDUP_REMOVED lines=25> */
[----:B------:R-:W-:Y:S02]  /*8c00*/  LEA.HI R83, R2, R0, RZ, 0x3 ;  /* 0x0000000002537211 */ /* 0x000fe400078f18ff */
[----:B------:R-:W-:Y:S02]  /*8c10*/  IADD3 R5, R77, UR17, RZ ;  /* 0x000000114d057c10 */ /* 0x000fe4000fffe0ff */
[----:B------:R-:W-:Y:S02]  /*8c20*/  LOP3.LUT R2, R3, 0xfffffff8, RZ, 0xc0, !PT ;  /* 0xfffffff803027812 */ /* 0x000fe400078ec0ff */
[----:B------:R-:W-:-:S02]  /*8c30*/  LOP3.LUT R3, R83, 0xfffffff8, RZ, 0xc0, !PT ;  /* 0xfffffff853037812 */ /* 0x000fc400078ec0ff */
[----:B------:R-:W-:Y:S01]  /*8c40*/  ISETP.GE.AND P0, PT, R5, UR10, PT ;  /* 0x0000000a05007c0c */ /* 0x000fe2000bf06270 */
[----:B------:R-:W-:Y:S02]  /*8c50*/  IMAD.IADD R70, R246, 0x1, -R2 ;  /* 0x00000001f6467824 */ /* 0x000fe400078e0a02 */
[----:B------:R-:W-:Y:S02]  /*8c60*/  IMAD.IADD R82, R0, 0x1, -R3 ;  /* 0x0000000100527824 */ /* 0x000fe400078e0a03 */
[----:B------:R-:W-:Y:S02]  /*8c70*/  IMAD.SHL.U32 R71, R70, 0x8, RZ ;  /* 0x0000000846477824 */ /* 0x000fe400078e00ff */
[----:B------:R-:W-:Y:S02]  /*8c80*/  IMAD.MOV.U32 R2, RZ, RZ, 0x10 ;  /* 0x00000010ff027424 */ /* 0x000fe400078e00ff */
[----:B------:R-:W-:Y:S01]  /*8c90*/  IMAD.MOV.U32 R3, RZ, RZ, 0x20 ;  /* 0x00000020ff037424 */ /* 0x000fe200078e00ff */
        /* <DEDUP_REMOVED lines=15> */
.L_x_734:
[----:B-1-34-:R-:W-:Y:S05]  /*8d90*/  BSYNC B0 ;  /* 0x0000000000007941 */ /* 0x01afea0003800000 */
.L_x_733:
        /* <DEDUP_REMOVED lines=11> */
.L_x_736:
[----:B------:R-:W-:Y:S05]  /*8e50*/  BSYNC B0 ;  /* 0x0000000000007941 */ /* 0x000fea0003800000 */
.L_x_735:
        /* <DEDUP_REMOVED lines=11> */
.L_x_738:
[----:B------:R-:W-:Y:S05]  /*8f10*/  BSYNC B0 ;  /* 0x0000000000007941 */ /* 0x000fea0003800000 */
.L_x_737:
        /* <DEDUP_REMOVED lines=11> */
.L_x_740:
[----:B------:R-:W-:Y:S05]  /*8fd0*/  BSYNC B0 ;  /* 0x0000000000007941 */ /* 0x000fea0003800000 */
.L_x_739:
        /* <DEDUP_REMOVED lines=11> */
.L_x_742:
[----:B------:R-:W-:Y:S05]  /*9090*/  BSYNC B0 ;  /* 0x0000000000007941 */ /* 0x000fea0003800000 */
.L_x_741:
        /* <DEDUP_REMOVED lines=11> */
.L_x_744:
[----:B------:R-:W-:Y:S05]  /*9150*/  BSYNC B0 ;  /* 0x0000000000007941 */ /* 0x000fea0003800000 */
.L_x_743:
        /* <DEDUP_REMOVED lines=11> */
.L_x_746:
[----:B------:R-:W-:Y:S05]  /*9210*/  BSYNC B0 ;  /* 0x0000000000007941 */ /* 0x000fea0003800000 */
.L_x_745:
[----:B-123--:R-:W1:Y:S01]  /*9220*/  SHFL.IDX PT, R8, R8, 0x7, 0x181f ;  /* 0x00f81f0008087f89 */ /* 0x00ee6200000e0000 */
[----:B----4-:R-:W-:Y:S01]  /*9230*/  IADD3 R3, R5, 0x70, RZ ;  /* 0x0000007005037810 */ /* 0x010fe20007ffe0ff */
[----:B------:R-:W-:Y:S01]  /*9240*/  UMOV UR6, 0x70 ;  /* 0x0000007000067882 */ /* 0x000fe20000000000 */
[----:B------:R-:W-:Y:S01]  /*9250*/  IMAD.MOV.U32 R248, RZ, RZ, c[0x0][0x2b8] ;  /* 0x0000ae00fff87624 */ /* 0x000fe200078e00ff */
[----:B------:R-:W2:Y:S01]  /*9260*/  SHFL.IDX PT, R9, R9, 0x7, 0x181f ;  /* 0x00f81f0009097f89 */ /* 0x000ea200000e0000 */
[----:B------:R-:W-:Y:S01]  /*9270*/  ISETP.GE.AND P1, PT, R3, UR10, PT ;  /* 0x0000000a03007c0c */ /* 0x000fe2000bf26270 */
[----:B------:R-:W-:Y:S01]  /*9280*/  UIMAD UR6, UR13, UR6, -0x70 ;  /* 0xffffff900d0674a4 */ /* 0x000fe2000f8e0206 */
[----:B------:R-:W-:Y:S01]  /*9290*/  IMAD.MOV.U32 R98, RZ, RZ, RZ ;  /* 0x000000ffff627224 */ /* 0x000fe200078e00ff */
[----:B------:R-:W-:Y:S01]  /*92a0*/  ISETP.NE.AND P2, PT, R248, 0x1, PT ;  /* 0x00000001f800780c */ /* 0x000fe20003f45270 */
[----:B------:R-:W-:Y:S02]  /*92b0*/  USHF.R.S32.HI UR7, URZ, 0x1f, UR11 ;  /* 0x0000001f3f077899 */ /* 0x000fe4000801140b */
[----:B------:R-:W-:Y:S01]  /*92c0*/  ULDC.64 UR4, c[0x0][0x2b0] ;  /* 0x0000ac0000047ab9 */ /* 0x000fe20000000a00 */
[----:B------:R-:W-:Y:S01]  /*92d0*/  IADD3 R0, R247, UR6, RZ ;  /* 0x00000006f7007c10 */ /* 0x000fe2000fffe0ff */
[----:B------:R-:W-:-:S02]  /*92e0*/  UIMAD UR7, UR7, UR4, URZ ;  /* 0x00000004070772a4 */ /* 0x000fc4000f8e023f */
[----:B------:R-:W-:Y:S01]  /*92f0*/  UIMAD.WIDE.U32 UR8, UR11, UR4, URZ ;  /* 0x000000040b0872a5 */ /* 0x000fe2000f8e003f */
[C---:B------:R-:W-:Y:S01]  /*9300*/  ISETP.GE.AND P0, PT, R0.reuse, UR14, PT ;  /* 0x0000000e00007c0c */ /* 0x040fe2000bf06270 */
[----:B------:R-:W-:Y:S01]  /*9310*/  UIMAD UR7, UR11, UR5, UR7 ;  /* 0x000000050b0772a4 */ /* 0x000fe2000f8e0207 */
[----:B------:R-:W-:Y:S01]  /*9320*/  @!P1 IMAD.SHL.U32 R10, R69, 0x2, RZ ;  /* 0x00000002450a9824 */ /* 0x000fe200078e00ff */
[----:B------:R-:W-:Y:S01]  /*9330*/  IADD3 R5, R0, UR18, RZ ;  /* 0x0000001200057c10 */ /* 0x000fe2000fffe0ff */
[----:B------:R-:W-:Y:S01]  /*9340*/  ULDC.64 UR4, c[0x0][0x1e8] ;  /* 0x00007a0000047ab9 */ /* 0x000fe20000000a00 */
[----:B------:R-:W-:Y:S01]  /*9350*/  ISETP.GT.OR P0, PT, R247, 0x6f, P0 ;  /* 0x0000006ff700780c */ /* 0x000fe20000704670 */
[----:B------:R-:W-:Y:S01]  /*9360*/  UIADD3 UR7, UR9, UR7, URZ ;  /* 0x0000000709077290 */ /* 0x000fe2000fffe03f */
[----:B-1----:R-:W-:Y:S01]  /*9370*/  @!P1 LEA R8, P3, R71, R8, 0x1 ;  /* 0x0000000847089211 */ /* 0x002fe200078608ff */
[----:B------:R-:W-:-:S03]  /*9380*/  @P2 IMAD.HI.U32 R3, R5, c[0x0][0x2bc], RZ ;  /* 0x0000af0005032a27 */ /* 0x000fc600078e00ff */
[----:B--2---:R-:W-:Y:S01]  /*9390*/  @!P1 LEA.HI.X R9, R71, R9, R241, 0x1, P3 ;  /* 0x0000000947099211 */ /* 0x004fe200018f0cf1 */
[----:B------:R-:W-:Y:S01]  /*93a0*/  IMAD.MOV.U32 R0, RZ, RZ, R5 ;  /* 0x000000ffff007224 */ /* 0x000fe200078e0005 */
[----:B------:R-:W-:-:S03]  /*93b0*/  @P2 SHF.R.U32.HI R0, RZ, c[0x0][0x2c0], R3 ;  /* 0x0000b000ff002a19 */ /* 0x000fc60000011603 */
[----:B------:R-:W-:Y:S01]  /*93c0*/  @!PT LDS RZ, [RZ] ;  /* 0x00000000fffff984 */ /* 0x000fe20000000800 */
[----:B------:R1:W-:Y:S02]  /*93d0*/  @!P1 LDGSTS.E.BYPASS.LTC128B.128 [R10+0xa900], [R8.64], !P4 ;  /* 0x0a900000080a9fae */ /* 0x0003e4000e101d56 */
[C---:B------:R-:W-:Y:S02]  /*93e0*/  @!P0 IADD3 R3, P2, R0.reuse, UR8, RZ ;  /* 0x0000000800038c10 */ /* 0x040fe4000ff5e0ff */
[----:B------:R-:W0:Y:S02]  /*93f0*/  LDGDEPBAR ;  /* 0x00000000000079af */ /* 0x000e240000000000 */
[----:B------:R-:W-:Y:S02]  /*9400*/  @!P0 LEA.HI.X.SX32 R7, R0, UR7, 0x1, P2 ;  /* 0x0000000700078c11 */ /* 0x000fe400090f0eff */
[----:B------:R-:W-:-:S04]  /*9410*/  @!P0 LEA R6, P2, R3, c[0x0][0x2a0], 0x2 ;  /* 0x0000a80003068a11 */ /* 0x000fc800078410ff */
[----:B------:R-:W-:Y:S01]  /*9420*/  @!P0 LEA.HI.X R7, R3, c[0x0][0x2a4], R7, 0x2, P2 ;  /* 0x0000a90003078a11 */ /* 0x000fe200010f1407 */
[----:B------:R-:W-:Y:S06]  /*9430*/  BAR.SYNC.DEFER_BLOCKING 0x0 ;  /* 0x0000000000007b1d */ /* 0x000fec0000010000 */
[----:B------:R2:W3:Y:S01]  /*9440*/  @!P0 LDG.E R98, [R6.64] ;  /* 0x0000001606628981 */ /* 0x0004e2000c1e1900 */
[----:B------:R-:W-:Y:S01]  /*9450*/  IMAD.MOV R0, RZ, RZ, -R0 ;  /* 0x000000ffff007224 */ /* 0x000fe200078e0a00 */
[----:B------:R-:W-:Y:S01]  /*9460*/  UIMAD UR11, UR15, UR4, URZ ;  /* 0x000000040f0b72a4 */ /* 0x000fe2000f8e023f */
[----:B------:R-:W-:Y:S01]  /*9470*/  ISETP.GE.AND P5, PT, R71, c[0x0][0x1d4], PT ;  /* 0x0000750047007a0c */ /* 0x000fe20003fa6270 */
[----:B------:R-:W-:Y:S01]  /*9480*/  UIMAD.WIDE.U32 UR24, UR16, UR4, URZ ;  /* 0x00000004101872a5 */ /* 0x000fe2000f8e003f */
[----:B------:R-:W-:Y:S01]  /*9490*/  IMAD R99, R0, c[0x0][0x2b8], R5 ;  /* 0x0000ae0000637a24 */ /* 0x000fe200078e0205 */
[----:B------:R-:W-:Y:S01]  /*94a0*/  UIMAD UR11, UR16, UR5, UR11 ;  /* 0x00000005100b72a4 */ /* 0x000fe2000f8e020b */
[----:B-1----:R-:W-:Y:S01]  /*94b0*/  IMAD.U32 R10, RZ, RZ, UR16 ;  /* 0x00000010ff0a7e24 */ /* 0x002fe2000f8e00ff */
[----:B------:R-:W-:Y:S01]  /*94c0*/  UIADD3 UR12, UR13, -0x1, URZ ;  /* 0xffffffff0d0c7890 */ /* 0x000fe2000fffe03f */
[----:B------:R-:W-:Y:S01]  /*94d0*/  IMAD R8, R99, c[0x0][0x1e0], RZ ;  /* 0x0000780063087a24 */ /* 0x000fe200078e02ff */
[----:B------:R-:W-:Y:S01]  /*94e0*/  SHF.R.S32.HI R96, RZ, 0x1f, R99 ;  /* 0x0000001fff607819 */ /* 0x000fe20000011463 */
[----:B------:R-:W-:Y:S01]  /*94f0*/  UIADD3 UR11, UR25, UR11, URZ ;  /* 0x0000000b190b7290 */ /* 0x000fe2000fffe03f */
[----:B------:R-:W-:Y:S01]  /*9500*/  STL [R1+0x1c], R99 ;  /* 0x00001c6301007387 */ /* 0x000fe20000100800 */
[----:B------:R-:W-:Y:S01]  /*9510*/  UIMAD UR12, UR12, -0x70, UR14 ;  /* 0xffffff900c0c78a4 */ /* 0x000fe2000f8e020e */
[----:B------:R-:W-:Y:S01]  /*9520*/  LEA.HI R243, R244, R246, RZ, 0x5 ;  /* 0x000000f6f4f37211 */ /* 0x000fe200078f28ff */
[----:B------:R-:W-:Y:S01]  /*9530*/  IMAD R0, R96, c[0x0][0x1e0], RZ ;  /* 0x0000780060007a24 */ /* 0x000fe200078e02ff */
[----:B------:R-:W-:Y:S01]  /*9540*/  ULDC.64 UR4, c[0x0][0x210] ;  /* 0x0000840000047ab9 */ /* 0x000fe20000000a00 */
[----:B------:R-:W-:Y:S01]  /*9550*/  ISETP.GT.AND P6, PT, R247, 0x6f, PT ;  /* 0x0000006ff700780c */ /* 0x000fe20003fc4270 */
[----:B------:R-:W-:Y:S01]  /*9560*/  UIMAD UR15, UR15, UR4, URZ ;  /* 0x000000040f0f72a4 */ /* 0x000fe2000f8e023f */
[----:B------:R-:W-:Y:S01]  /*9570*/  IMAD R0, R99, c[0x0][0x1e4], R0 ;  /* 0x0000790063007a24 */ /* 0x000fe200078e0200 */
[----:B------:R-:W-:Y:S01]  /*9580*/  IADD3 R68, -R77, UR12, RZ ;  /* 0x0000000c4d447c10 */ /* 0x000fe2000fffe1ff */
[----:B------:R-:W-:Y:S01]  /*9590*/  UIMAD.WIDE.U32 UR26, UR16, UR4, URZ ;  /* 0x00000004101a72a5 */ /* 0x000fe2000f8e003f */
[----:B------:R-:W-:Y:S01]  /*95a0*/  SHF.R.S32.HI R245, RZ, 0x5, R243 ;  /* 0x00000005fff57819 */ /* 0x000fe200000114f3 */
[----:B------:R-:W-:Y:S01]  /*95b0*/  UIMAD UR15, UR16, UR5, UR15 ;  /* 0x00000005100f72a4 */ /* 0x000fe2000f8e020f */
[C---:B------:R-:W-:Y:S01]  /*95c0*/  ISETP.GE.AND P1, PT, R68.reuse, 0x1, PT ;  /* 0x000000014400780c */ /* 0x040fe20003f26270 */
[----:B--2---:R-:W-:Y:S01]  /*95d0*/  IMAD.WIDE.U32 R6, R99, c[0x0][0x1e0], RZ ;  /* 0x0000780063067a25 */ /* 0x004fe200078e00ff */
[C---:B------:R-:W-:Y:S01]  /*95e0*/  ISETP.GE.AND P3, PT, R68.reuse, 0x21, PT ;  /* 0x000000214400780c */ /* 0x040fe20003f66270 */
[----:B------:R-:W-:Y:S01]  /*95f0*/  UIADD3 UR15, UR27, UR15, URZ ;  /* 0x0000000f1b0f7290 */ /* 0x000fe2000fffe03f */
[----:B------:R-:W-:Y:S01]  /*9600*/  ISETP.GE.AND P4, PT, R68, 0x31, PT ;  /* 0x000000314400780c */ /* 0x000fe20003f86270 */
[----:B------:R-:W-:Y:S01]  /*9610*/  IMAD.IADD R7, R7, 0x1, R0 ;  /* 0x0000000107077824 */ /* 0x000fe200078e0200 */
[----:B---3--:R-:W-:-:S03]  /*9620*/  SHF.R.S32.HI R97, RZ, 0x1f, R98 ;  /* 0x0000001fff617819 */ /* 0x008fc60000011462 */
[----:B------:R-:W-:Y:S01]  /*9630*/  IMAD.WIDE.U32 R6, R98, c[0x0][0x1f0], R6 ;  /* 0x00007c0062067a25 */ /* 0x000fe200078e0006 */
[----:B------:R-:W-:Y:S03]  /*9640*/  STL [R1+0x18], R98 ;  /* 0x0000186201007387 */ /* 0x000fe60000100800 */
[----:B------:R-:W-:Y:S01]  /*9650*/  IMAD R3, R97, c[0x0][0x1f0], RZ ;  /* 0x00007c0061037a24 */ /* 0x000fe200078e02ff */
[----:B------:R-:W-:Y:S01]  /*9660*/  IADD3 R0, P0, R6, UR24, RZ ;  /* 0x0000001806007c10 */ /* 0x000fe2000ff1e0ff */
[C---:B------:R-:W-:Y:S02]  /*9670*/  IMAD R8, R98.reuse, c[0x0][0x1f0], R8 ;  /* 0x00007c0062087a24 */ /* 0x040fe400078e0208 */
[----:B------:R-:W-:Y:S02]  /*9680*/  IMAD R3, R98, c[0x0][0x1f4], R3 ;  /* 0x00007d0062037a24 */ /* 0x000fe400078e0203 */
[----:B------:R-:W-:-:S03]  /*9690*/  IMAD R8, R10, c[0x0][0x1e8], R8 ;  /* 0x00007a000a087a24 */ /* 0x000fc600078e0208 */
[----:B------:R-:W-:Y:S02]  /*96a0*/  IADD3.X R6, R7, UR11, R3, P0, !PT ;  /* 0x0000000b07067c10 */ /* 0x000fe400087fe403 */
[----:B------:R-:W-:-:S04]  /*96b0*/  LEA R3, P0, R0, c[0x0][0x1c8], 0x1 ;  /* 0x0000720000037a11 */ /* 0x000fc800078008ff */
[----:B------:R-:W-:Y:S01]  /*96c0*/  LEA.HI.X R0, R0, c[0x0][0x1cc], R6, 0x1, P0 ;  /* 0x0000730000007a11 */ /* 0x000fe200000f0c06 */
[----:B------:R-:W-:Y:S01]  /*96d0*/  SHFL.IDX PT, R9, R3, 0x1, 0x181f ;  /* 0x00381f0003097f89 */ /* 0x000fe200000e0000 */
[----:B------:R-:W-:-:S03]  /*96e0*/  ISETP.GE.AND P0, PT, R68, 0x11, PT ;  /* 0x000000114400780c */ /* 0x000fc60003f06270 */
[----:B------:R-:W1:Y:S04]  /*96f0*/  SHFL.IDX PT, R6, R3, RZ, 0x181f ;  /* 0x00181fff03067589 */ /* 0x000e6800000e0000 */
[----:B------:R-:W2:Y:S04]  /*9700*/  SHFL.IDX PT, R5, R0, RZ, 0x181f ;  /* 0x00181fff00057589 */ /* 0x000ea800000e0000 */
[----:B------:R-:W3:Y:S02]  /*9710*/  SHFL.IDX PT, R14, R3, 0x2, 0x181f ;  /* 0x00581f00030e7f89 */ /* 0x000ee400000e0000 */
[----:B------:R-:W-:-:S02]  /*9720*/  @P0 IMAD.SHL.U32 R10, R69, 0x2, RZ ;  /* 0x00000002450a0824 */ /* 0x000fc400078e00ff */
[----:B------:R-:W4:Y:S04]  /*9730*/  SHFL.IDX PT, R17, R0, 0x1, 0x181f ;  /* 0x00381f0000117f89 */ /* 0x000f2800000e0000 */
[----:B------:R-:W5:Y:S04]  /*9740*/  SHFL.IDX PT, R16, R0, 0x2, 0x181f ;  /* 0x00581f0000107f89 */ /* 0x000f6800000e0000 */
[----:B------:R-:W3:Y:S01]  /*9750*/  SHFL.IDX PT, R13, R3, 0x3, 0x181f ;  /* 0x00781f00030d7f89 */ /* 0x000ee200000e0000 */
[----:B-1----:R-:W-:-:S03]  /*9760*/  @P1 LEA R6, P2, R71, R6, 0x1 ;  /* 0x0000000647061211 */ /* 0x002fc600078408ff */
[----:B------:R-:W1:Y:S01]  /*9770*/  SHFL.IDX PT, R11, R0, 0x3, 0x181f ;  /* 0x00781f00000b7f89 */ /* 0x000e6200000e0000 */
[----:B--2---:R-:W-:Y:S01]  /*9780*/  @P1 LEA.HI.X R7, R71, R5, R241, 0x1, P2 ;  /* 0x0000000547071211 */ /* 0x004fe200010f0cf1 */
[C---:B------:R-:W-:Y:S02]  /*9790*/  @P1 IMAD.SHL.U32 R5, R69.reuse, 0x2, RZ ;  /* 0x0000000245051824 */ /* 0x040fe400078e00ff */
[----:B------:R-:W2:Y:S04]  /*97a0*/  SHFL.IDX PT, R12, R3, 0x4, 0x181f ;  /* 0x00981f00030c7f89 */ /* 0x000ea800000e0000 */
[----:B------:R1:W-:Y:S04]  /*97b0*/  @P1 LDGSTS.E.BYPASS.LTC128B.128 [R5+0x3900], [R6.64], !P5 ;  /* 0x0390000006051fae */ /* 0x0003e8000e901d56 */
[----:B------:R-:W2:Y:S04]  /*97c0*/  SHFL.IDX PT, R3, R3, 0x5, 0x181f ;  /* 0x00b81f0003037f89 */ /* 0x000ea800000e0000 */
[----:B------:R-:W2:Y:S01]  /*97d0*/  SHFL.IDX PT, R15, R0, 0x4, 0x181f ;  /* 0x00981f00000f7f89 */ /* 0x000ea200000e0000 */
[----:B-1----:R-:W-:Y:S01]  /*97e0*/  LEA R7, R8, c[0x0][0x1c8], 0x1 ;  /* 0x0000720008077a11 */ /* 0x002fe200078e08ff */
[----:B------:R-:W-:Y:S01]  /*97f0*/  @P3 IMAD.SHL.U32 R5, R69, 0x2, RZ ;  /* 0x0000000245053824 */ /* 0x000fe200078e00ff */
[----:B------:R-:W-:-:S02]  /*9800*/  @P0 LEA R8, P2, R71, R9, 0x1 ;  /* 0x0000000947080211 */ /* 0x000fc400078408ff */
[C---:B---3--:R-:W-:Y:S02]  /*9810*/  @P3 LEA R6, P1, R71.reuse, R14, 0x1 ;  /* 0x0000000e47063211 */ /* 0x048fe400078208ff */
[----:B------:R5:W-:Y:S01]  /*9820*/  SHFL.IDX PT, R14, R7, 0x6, 0x181f ;  /* 0x00d81f00070e7f89 */ /* 0x000be200000e0000 */
[----:B----4-:R-:W-:Y:S02]  /*9830*/  @P0 LEA.HI.X R9, R71, R17, R241, 0x1, P2 ;  /* 0x0000001147090211 */ /* 0x010fe400010f0cf1 */
[C---:B------:R-:W-:Y:S01]  /*9840*/  ISETP.GE.AND P2, PT, R68.reuse, 0x41, PT ;  /* 0x000000414400780c */ /* 0x040fe20003f46270 */
[----:B------:R-:W1:Y:S04]  /*9850*/  SHFL.IDX PT, R17, R0, 0x5, 0x181f ;  /* 0x00b81f0000117f89 */ /* 0x000e6800000e0000 */
[----:B------:R2:W-:Y:S01]  /*9860*/  @P0 LDGSTS.E.BYPASS.LTC128B.128 [R10+0x4100], [R8.64], !P5 ;  /* 0x04100000080a0fae */ /* 0x0005e2000e901d56 */
[----:B------:R-:W-:-:S02]  /*9870*/  ISETP.GE.AND P0, PT, R68, 0x61, PT ;  /* 0x000000614400780c */ /* 0x000fc40003f06270 */
[----:B-----5:R-:W-:Y:S02]  /*9880*/  @P3 LEA.HI.X R7, R71, R16, R241, 0x1, P1 ;  /* 0x0000001047073211 */ /* 0x020fe400008f0cf1 */
[----:B------:R3:W4:Y:S01]  /*9890*/  SHFL.IDX PT, R16, R0, 0x6, 0x181f ;  /* 0x00d81f0000107f89 */ /* 0x00072200000e0000 */
[----:B------:R-:W-:-:S03]  /*98a0*/  ISETP.GE.AND P1, PT, R68, 0x51, PT ;  /* 0x000000514400780c */ /* 0x000fc60003f26270 */
[----:B------:R5:W-:Y:S01]  /*98b0*/  @P3 LDGSTS.E.BYPASS.LTC128B.128 [R5+0x4900], [R6.64], !P5 ;  /* 0x0490000006053fae */ /* 0x000be2000e901d56 */
[----:B---3--:R-:W-:Y:S01]  /*98c0*/  @P4 IMAD.SHL.U32 R0, R69, 0x2, RZ ;  /* 0x0000000245004824 */ /* 0x008fe200078e00ff */
[----:B-----5:R-:W-:Y:S01]  /*98d0*/  @P4 LEA R6, P3, R71, R13, 0x1 ;  /* 0x0000000d47064211 */ /* 0x020fe200078608ff */
[----:B------:R-:W-:-:S03]  /*98e0*/  @P2 IMAD.SHL.U32 R5, R69, 0x2, RZ ;  /* 0x0000000245052824 */ /* 0x000fc600078e00ff */
[C---:B------:R-:W-:Y:S02]  /*98f0*/  @P4 LEA.HI.X R7, R71.reuse, R11, R241, 0x1, P3 ;  /* 0x0000000b47074211 */ /* 0x040fe400018f0cf1 */
[----:B--2---:R-:W-:-:S03]  /*9900*/  @P2 LEA R10, P3, R71, R12, 0x1 ;  /* 0x0000000c470a2211 */ /* 0x004fc600078608ff */
[----:B------:R2:W-:Y:S01]  /*9910*/  @P4 LDGSTS.E.BYPASS.LTC128B.128 [R0+0x5100], [R6.64], !P5 ;  /* 0x0510000006004fae */ /* 0x0005e2000e901d56 */
[----:B------:R-:W-:Y:S01]  /*9920*/  @P1 LEA R8, P4, R71, R3, 0x1 ;  /* 0x0000000347081211 */ /* 0x000fe200078808ff */
[----:B------:R-:W-:Y:S01]  /*9930*/  @P1 IMAD.SHL.U32 R3, R69, 0x2, RZ ;  /* 0x0000000245031824 */ /* 0x000fe200078e00ff */
[C-C-:B------:R-:W-:Y:S02]  /*9940*/  @P2 LEA.HI.X R11, R71.reuse, R15, R241.reuse, 0x1, P3 ;  /* 0x0000000f470b2211 */ /* 0x140fe400018f0cf1 */
[----:B-1----:R-:W-:-:S03]  /*9950*/  @P1 LEA.HI.X R9, R71, R17, R241, 0x1, P4 ;  /* 0x0000001147091211 */ /* 0x002fc600020f0cf1 */
[----:B------:R1:W-:Y:S04]  /*9960*/  @P2 LDGSTS.E.BYPASS.LTC128B.128 [R5+0x5900], [R10.64], !P5 ;  /* 0x059000000a052fae */ /* 0x0003e8000e901d56 */
[----:B------:R1:W-:Y:S01]  /*9970*/  @P1 LDGSTS.E.BYPASS.LTC128B.128 [R3+0x6100], [R8.64], !P5 ;  /* 0x0610000008031fae */ /* 0x0003e2000e901d56 */
[----:B--2---:R-:W-:Y:S01]  /*9980*/  @P0 LEA R6, P3, R71, R14, 0x1 ;  /* 0x0000000e47060211 */ /* 0x004fe200078608ff */
[----:B------:R-:W-:-:S03]  /*9990*/  @P0 IMAD.SHL.U32 R0, R69, 0x2, RZ ;  /* 0x0000000245000824 */ /* 0x000fc600078e00ff */
[----:B----4-:R-:W-:-:S05]  /*99a0*/  @P0 LEA.HI.X R7, R71, R16, R241, 0x1, P3 ;  /* 0x0000001047070211 */ /* 0x010fca00018f0cf1 */
[----:B------:R1:W-:Y:S01]  /*99b0*/  @P0 LDGSTS.E.BYPASS.LTC128B.128 [R0+0x6900], [R6.64], !P5 ;  /* 0x0690000006000fae */ /* 0x0003e2000e901d56 */
[----:B------:R-:W-:-:S03]  /*99c0*/  ISETP.LT.AND P0, PT, RZ, c[0x0][0x27c], PT ;  /* 0x00009f00ff007a0c */ /* 0x000fc60003f01270 */
[----:B------:R-:W0:Y:S10]  /*99d0*/  LDGDEPBAR ;  /* 0x00000000000079af */ /* 0x000e340000000000 */
[----:B------:R-:W-:Y:S05]  /*99e0*/  @P0 BRA `(.L_x_747) ;  /* 0x0000002000000947 */ /* 0x000fea0003800000 */
[----:B------:R-:W-:-:S04]  /*99f0*/  DEPBAR.LE SB0, 0x1 ;  /* 0x000080400000791a */ /* 0x000fc80000000000 */
[----:B------:R-:W-:Y:S05]  /*9a00*/  BRA `(.L_x_748) ;  /* 0x00004b8000007947 */ /* 0x000fea0003800000 */
.L_x_747:
[----:B------:R-:W-:Y:S01]  /*9a10*/  ULDC.U8 UR4, c[0x0][0x298] ;  /* 0x0000a60000047ab9 */ /* 0x000fe20000000000 */
[----:B-1----:R-:W-:Y:S01]  /*9a20*/  SHF.R.S32.HI R0, RZ, 0x1f, R149 ;  /* 0x0000001fff007819 */ /* 0x002fe20000011495 */
        /* <DEDUP_REMOVED lines=18> */
[----:B------:R-:W-:Y:S01]  /*9b50*/  PLOP3.LUT P1, PT, PT, PT, UP2, 0x80, 0x0 ;  /* 0x000000000000781c */ /* 0x000fe20003f2f028 */
[----:B------:R-:W-:Y:S01]  /*9b60*/  IMAD.MOV.U32 R8, RZ, RZ, R12 ;  /* 0x000000ffff087224 */ /* 0x000fe200078e000c */
[----:B------:R-:W-:Y:S01]  /*9b70*/  PLOP3.LUT P0, PT, PT, PT, UP2, 0x80, 0x0 ;  /* 0x000000000000781c */ /* 0x000fe20003f0f028 */
[----:B------:R-:W-:Y:S01]  /*9b80*/  BSSY B0, `(.L_x_750) ;  /* 0x000002f000007945 */ /* 0x000fe20003800000 */
[----:B------:R-:W-:Y:S01]  /*9b90*/  MOV R6, R10 ;  /* 0x0000000a00067202 */ /* 0x000fe20000000f00 */
[----:B------:R-:W-:Y:S01]  /*9ba0*/  IMAD.SHL.U32 R16, R14, 0x4, RZ ;  /* 0x000000040e107824 */ /* 0x000fe200078e00ff */
[----:B------:R-:W-:Y:S01]  /*9bb0*/  CS2R R36, SRZ ;  /* 0x0000000000247805 */ /* 0x000fe2000001ff00 */
[----:B------:R-:W-:Y:S01]  /*9bc0*/  CS2R R26, SRZ ;  /* 0x00000000001a7805 */ /* 0x000fe2000001ff00 */
[----:B------:R-:W-:Y:S01]  /*9bd0*/  CS2R R14, SRZ ;  /* 0x00000000000e7805 */ /* 0x000fe2000001ff00 */
[----:B------:R-:W-:Y:S01]  /*9be0*/  CS2R R28, SRZ ;  /* 0x00000000001c7805 */ /* 0x000fe2000001ff00 */
[----:B------:R-:W-:-:S03]  /*9bf0*/  CS2R R18, SRZ ;  /* 0x0000000000127805 */ /* 0x000fc6000001ff00 */
        /* <DEDUP_REMOVED lines=39> */
.L_x_751:
[----:B------:R-:W-:Y:S05]  /*9e70*/  BSYNC B0 ;  /* 0x0000000000007941 */ /* 0x000fea0003800000 */
.L_x_750:
        /* <DEDUP_REMOVED lines=45> */
.L_x_753:
[----:B----4-:R-:W-:Y:S05]  /*a150*/  BSYNC B0 ;  /* 0x0000000000007941 */ /* 0x010fea0003800000 */
.L_x_752:
        /* <DEDUP_REMOVED lines=47> */
.L_x_755:
[----:B--2---:R-:W-:Y:S05]  /*a450*/  BSYNC B0 ;  /* 0x0000000000007941 */ /* 0x004fea0003800000 */
.L_x_754:
        /* <DEDUP_REMOVED lines=45> */
.L_x_757:
[----:B----4-:R-:W-:Y:S05]  /*a730*/  BSYNC B0 ;  /* 0x0000000000007941 */ /* 0x010fea0003800000 */
.L_x_756:
        /* <DEDUP_REMOVED lines=32> */
[----:B------:R-:W-:Y:S02]  /*a940*/  @P1 IADD3 R3, R0, -0x20, RZ ;  /* 0xffffffe000031810 */ /* 0x000fe40007ffe0ff */
        /* <DEDUP_REMOVED lines=49> */
.L_x_761:
[----:B------:R-:W-:Y:S05]  /*ac60*/  BSYNC B0 ;  /* 0x0000000000007941 */ /* 0x000fea0003800000 */
.L_x_760:
        /* <DEDUP_REMOVED lines=45> */
.L_x_759:
[----:B------:R-:W-:Y:S05]  /*af40*/  BSYNC B1 ;  /* 0x0000000000017941 */ /* 0x000fea0003800000 */
.L_x_758:
        /* <DEDUP_REMOVED lines=49> */
.L_x_765:
[----:B------:R-:W-:Y:S05]  /*b260*/  BSYNC B0 ;  /* 0x0000000000007941 */ /* 0x000fea0003800000 */
.L_x_764:
        /* <DEDUP_REMOVED lines=45> */
.L_x_763:
[----:B------:R-:W-:Y:S05]  /*b540*/  BSYNC B1 ;  /* 0x0000000000017941 */ /* 0x000fea0003800000 */
.L_x_762:
        /* <DEDUP_REMOVED lines=49> */
.L_x_769:
[----:B------:R-:W-:Y:S05]  /*b860*/  BSYNC B0 ;  /* 0x0000000000007941 */ /* 0x000fea0003800000 */
.L_x_768:
        /* <DEDUP_REMOVED lines=45> */
.L_x_767:
[----:B------:R-:W-:Y:S05]  /*bb40*/  BSYNC B1 ;  /* 0x0000000000017941 */ /* 0x000fea0003800000 */
.L_x_766:
        /* <DEDUP_REMOVED lines=48> */
.L_x_772:
[----:B------:R-:W-:Y:S05]  /*be50*/  BSYNC B0 ;  /* 0x0000000000007941 */ /* 0x000fea0003800000 */
.L_x_771:
        /* <DEDUP_REMOVED lines=46> */
.L_x_749:
[----:B------:R-:W-:Y:S01]  /*c140*/  PLOP3.LUT P1, PT, PT, PT, UP2, 0x80, 0x0 ;  /* 0x000000000000781c */ /* 0x000fe20003f2f028 */
[----:B------:R-:W-:Y:S01]  /*c150*/  IMAD.MOV.U32 R8, RZ, RZ, R12 ;  /* 0x000000ffff087224 */ /* 0x000fe200078e000c */
[----:B------:R-:W-:Y:S01]  /*c160*/  PLOP3.LUT P0, PT, PT, PT, UP2, 0x80, 0x0 ;  /* 0x000000000000781c */ /* 0x000fe20003f0f028 */
[----:B------:R-:W-:Y:S01]  /*c170*/  IMAD.MOV.U32 R6, RZ, RZ, R10 ;  /* 0x000000ffff067224 */ /* 0x000fe200078e000a */
[----:B------:R-:W-:Y:S01]  /*c180*/  SHF.R.S32.HI R26, RZ, 0x1f, R25 ;  /* 0x0000001fff1a7819 */ /* 0x000fe20000011419 */
[----:B------:R-:W-:Y:S01]  /*c190*/  CS2R R22, SRZ ;  /* 0x0000000000167805 */ /* 0x000fe2000001ff00 */
[----:B------:R-:W-:-:S07]  /*c1a0*/  CS2R R20, SRZ ;  /* 0x0000000000147805 */ /* 0x000fce000001ff00 */
[----:B------:R-:W-:Y:S01]  /*c1b0*/  @P1 IMAD.HI.U32 R3, R0, c[0x0][0x2c8], RZ ;  /* 0x0000b20000031a27 */ /* 0x000fe200078e00ff */
[----:B------:R-:W-:-:S04]  /*c1c0*/  ISETP.GE.AND P1, PT, R25, c[0x0][0x27c], PT ;  /* 0x00009f0019007a0c */ /* 0x000fc80003f26270 */
        /* <DEDUP_REMOVED lines=69> */
.L_x_774:
[----:B-1-3--:R-:W-:Y:S05]  /*c620*/  BSYNC B0 ;  /* 0x0000000000007941 */ /* 0x00afea0003800000 */
.L_x_773:
        /* <DEDUP_REMOVED lines=73> */
.L_x_776:
[----:B-1-3--:R-:W-:Y:S05]  /*cac0*/  BSYNC B0 ;  /* 0x0000000000007941 */ /* 0x00afea0003800000 */
.L_x_775:
        /* <DEDUP_REMOVED lines=83> */
[----:B------:R-:W-:Y:S01]  /*d000*/  HADD2.F32 R0, -RZ, R59.H0_H0 ;  /* 0x2000003bff007230 */ /* 0x000fe20000004100 */
        /* <DEDUP_REMOVED lines=35> */
.L_x_778:
[----:B------:R-:W-:Y:S05]  /*d240*/  BSYNC B0 ;  /* 0x0000000000007941 */ /* 0x000fea0003800000 */
.L_x_777:
        /* <DEDUP_REMOVED lines=102> */
.L_x_780:
[----:B------:R-:W-:Y:S05]  /*d8b0*/  BSYNC B0 ;  /* 0x0000000000007941 */ /* 0x000fea0003800000 */
.L_x_779:
        /* <DEDUP_REMOVED lines=102> */
.L_x_782:
[----:B------:R-:W-:Y:S05]  /*df20*/  BSYNC B0 ;  /* 0x0000000000007941 */ /* 0x000fea0003800000 */
.L_x_781:
        /* <DEDUP_REMOVED lines=39> */
[--C-:B------:R-:W-:Y:S01]  /*e1a0*/  HADD2.F32 R8, -RZ, R13.reuse.H0_H0 ;  /* 0x2000000dff087230 */ /* 0x100fe20000004100 */
        /* <DEDUP_REMOVED lines=61> */
.L_x_770:
[----:B------:R-:W-:Y:S05]  /*e580*/  BSYNC B2 ;  /* 0x0000000000027941 */ /* 0x000fea0003800000 */
.L_x_748:
[----:B-1----:R-:W-:Y:S01]  /*e590*/  SHF.R.S32.HI R7, RZ, 0x4, R84 ;  /* 0x00000004ff077819 */ /* 0x002fe20000011454 */
[----:B------:R-:W-:Y:S01]  /*e5a0*/  IMAD.SHL.U32 R6, R70, 0x40, RZ ;  /* 0x0000004046067824 */ /* 0x000fe200078e00ff */
[----:B------:R-:W-:-:S04]  /*e5b0*/  DEPBAR.LE SB0, 0x0 ;  /* 0x000080000000791a */ /* 0x000fc80000000000 */
[----:B------:R-:W-:Y:S01]  /*e5c0*/  LEA.HI R0, R84, R7, RZ, 0x1 ;  /* 0x0000000754007211 */ /* 0x000fe200078f08ff */
[----:B------:R-:W-:Y:S01]  /*e5d0*/  IMAD.SHL.U32 R3, R82, 0x40, RZ ;  /* 0x0000004052037824 */ /* 0x000fe200078e00ff */
[----:B------:R-:W-:Y:S01]  /*e5e0*/  LOP3.LUT P0, RZ, R70, 0x2, RZ, 0xc0, !PT ;  /* 0x0000000246ff7812 */ /* 0x000fe2000780c0ff */
[----:B------:R-:W-:Y:S01]  /*e5f0*/  IMAD.SHL.U32 R5, R83, 0x40, RZ ;  /* 0x0000004053057824 */ /* 0x000fe200078e00ff */
[----:B------:R-:W-:Y:S01]  /*e600*/  LOP3.LUT R0, R0, 0xfffffffe, RZ, 0xc0, !PT ;  /* 0xfffffffe00007812 */ /* 0x000fe200078ec0ff */
[----:B------:R-:W-:Y:S01]  /*e610*/  IMAD.SHL.U32 R8, R77, 0x8, RZ ;  /* 0x000000084d087824 */ /* 0x000fe200078e00ff */
        /* <DEDUP_REMOVED lines=9> */
[----:B------:R-:W-:Y:S01]  /*e6b0*/  UISETP.GE.AND UP0, UPT, UR13, 0x2, UPT ;  /* 0x000000020d00788c */ /* 0x000fe2000bf06270 */
[----:B------:R-:W-:Y:S01]  /*e6c0*/  SHF.R.U32.HI R0, RZ, 0x3, R0 ;  /* 0x00000003ff007819 */ /* 0x000fe20000011600 */
[----:B------:R-:W-:Y:S01]  /*e6d0*/  STL [R1+0x8], R118 ;  /* 0x0000087601007387 */ /* 0x000fe20000100800 */
[----:B------:R-:W-:-:S02]  /*e6e0*/  LOP3.LUT R8, R3, 0x8, R6, 0xf8, !PT ;  /* 0x0000000803087812 */ /* 0x000fc400078ef806 */
[----:B------:R-:W-:Y:S01]  /*e6f0*/  SHF.R.U32.HI R6, RZ, 0x3, R3 ;  /* 0x00000003ff067819 */ /* 0x000fe20000011603 */
[----:B------:R-:W-:Y:S01]  /*e700*/  IMAD R3, R245, 0x400, R117 ;  /* 0x00000400f5037824 */ /* 0x000fe200078e0275 */
[----:B------:R-:W-:Y:S02]  /*e710*/  LOP3.LUT R0, R5, R0, RZ, 0x3c, !PT ;  /* 0x0000000005007212 */ /* 0x000fe400078e3cff */
[----:B------:R-:W-:-:S03]  /*e720*/  LOP3.LUT R116, R8, R6, RZ, 0x3c, !PT ;  /* 0x0000000608747212 */ /* 0x000fc600078e3cff */
[----:B------:R-:W-:Y:S02]  /*e730*/  IMAD R0, R7, 0x200, R0 ;  /* 0x0000020007007824 */ /* 0x000fe400078e0200 */
[----:B------:R-:W-:Y:S02]  /*e740*/  IMAD.IADD R3, R116, 0x1, R3 ;  /* 0x0000000174037824 */ /* 0x000fe400078e0203 */
[----:B------:R-:W-:Y:S01]  /*e750*/  IMAD.SHL.U32 R119, R0, 0x2, RZ ;  /* 0x0000000200777824 */ /* 0x000fe200078e00ff */
[----:B------:R-:W-:Y:S01]  /*e760*/  BAR.SYNC.DEFER_BLOCKING 0x0 ;  /* 0x0000000000007b1d */ /* 0x000fe20000010000 */
[----:B------:R-:W-:Y:S02]  /*e770*/  IMAD.SHL.U32 R230, R3, 0x2, RZ ;  /* 0x0000000203e67824 */ /* 0x000fe400078e00ff */
[----:B------:R-:W-:Y:S01]  /*e780*/  IMAD.WIDE.U32 R6, R99, c[0x0][0x208], RZ ;  /* 0x0000820063067a25 */ /* 0x000fe200078e00ff */
[C---:B------:R-:W-:Y:S02]  /*e790*/  IADD3 R0, R119.reuse, 0x3900, RZ ;  /* 0x0000390077007810 */ /* 0x040fe40007ffe0ff */
[----:B------:R-:W-:Y:S01]  /*e7a0*/  IADD3 R234, R119, 0x3920, RZ ;  /* 0x0000392077ea7810 */ /* 0x000fe20007ffe0ff */
[----:B------:R-:W-:Y:S01]  /*e7b0*/  IMAD R3, R97, c[0x0][0x218], RZ ;  /* 0x0000860061037a24 */ /* 0x000fe200078e02ff */
[----:B------:R-:W-:Y:S01]  /*e7c0*/  @P0 IADD3 R234, R0, -0x20, RZ ;  /* 0xffffffe000ea0810 */ /* 0x000fe20007ffe0ff */
[----:B------:R-:W-:-:S02]  /*e7d0*/  IMAD R0, R96, c[0x0][0x208], RZ ;  /* 0x0000820060007a24 */ /* 0x000fc400078e02ff */
[----:B------:R-:W-:Y:S01]  /*e7e0*/  IMAD R3, R98, c[0x0][0x21c], R3 ;  /* 0x0000870062037a24 */ /* 0x000fe200078e0203 */
[C---:B------:R-:W-:Y:S01]  /*e7f0*/  IADD3 R240, R234.reuse, 0x800, RZ ;  /* 0x00000800eaf07810 */ /* 0x040fe20007ffe0ff */
[----:B------:R-:W-:Y:S01]  /*e800*/  IMAD R0, R99, c[0x0][0x20c], R0 ;  /* 0x0000830063007a24 */ /* 0x000fe200078e0200 */
[----:B------:R-:W-:Y:S01]  /*e810*/  IADD3 R235, R234, 0x3000, RZ ;  /* 0x00003000eaeb7810 */ /* 0x000fe20007ffe0ff */
[----:B------:R-:W-:Y:S02]  /*e820*/  IMAD R233, R2, 0x2, R230 ;  /* 0x0000000202e97824 */ /* 0x000fe400078e02e6 */
[----:B------:R-:W-:Y:S02]  /*e830*/  IMAD.IADD R7, R7, 0x1, R0 ;  /* 0x0000000107077824 */ /* 0x000fe400078e0200 */
[----:B------:R-:W-:Y:S02]  /*e840*/  IMAD R231, R4, 0x2, R230 ;  /* 0x0000000204e77824 */ /* 0x000fe400078e02e6 */
[----:B------:R-:W-:Y:S01]  /*e850*/  IMAD.WIDE.U32 R6, R98, c[0x0][0x218], R6 ;  /* 0x0000860062067a25 */ /* 0x000fe200078e0006 */
[----:B------:R-:W-:Y:S03]  /*e860*/  LDSM.16.M88.4 R24, [R119+0x3900] ;  /* 0x003900007718783b */ /* 0x000fe60000000200 */
[----:B------:R-:W-:Y:S01]  /*e870*/  IMAD R232, R2, 0x2, R231 ;  /* 0x0000000202e87824 */ /* 0x000fe200078e02e7 */
[----:B------:R-:W-:Y:S01]  /*e880*/  IADD3 R0, P0, R6, UR26, RZ ;  /* 0x0000001a06007c10 */ /* 0x000fe2000ff1e0ff */
[----:B------:R-:W1:Y:S03]  /*e890*/  LDSM.16.M88.4 R8, [R230+0x9100] ;  /* 0x00910000e608783b */ /* 0x000e660000000200 */
[----:B------:R-:W-:Y:S01]  /*e8a0*/  IADD3.X R6, R7, UR15, R3, P0, !PT ;  /* 0x0000000f07067c10 */ /* 0x000fe200087fe403 */
[----:B------:R-:W2:Y:S01]  /*e8b0*/  LDSM.16.M88.4 R20, [R119+0x4100] ;  /* 0x004100007714783b */ /* 0x000ea20000000200 */
[----:B------:R-:W-:-:S03]  /*e8c0*/  LEA R3, P0, R0, c[0x0][0x1f8], 0x1 ;  /* 0x00007e0000037a11 */ /* 0x000fc600078008ff */
[----:B------:R-:W3:Y:S01]  /*e8d0*/  LDSM.16.M88.4 R16, [R119+0x4900] ;  /* 0x004900007710783b */ /* 0x000ee20000000200 */
[----:B------:R-:W-:Y:S02]  /*e8e0*/  LEA.HI.X R0, R0, c[0x0][0x1fc], R6, 0x1, P0 ;  /* 0x00007f0000007a11 */ /* 0x000fe400000f0c06 */
[----:B------:R-:W-:Y:S01]  /*e8f0*/  ISETP.GE.AND P0, PT, R71, c[0x0][0x1d4], PT ;  /* 0x0000750047007a0c */ /* 0x000fe20003f06270 */
[----:B------:R-:W-:Y:S03]  /*e900*/  LDSM.16.M88.4 R28, [R119+0x5100] ;  /* 0x00510000771c783b */ /* 0x000fe60000000200 */
[C---:B------:R-:W-:Y:S01]  /*e910*/  ISETP.LT.OR P4, PT, R68.reuse, 0x1, P0 ;  /* 0x000000014400780c */ /* 0x040fe20000781670 */
[----:B------:R-:W-:Y:S01]  /*e920*/  LDSM.16.M88.4 R32, [R119+0x5900] ;  /* 0x005900007720783b */ /* 0x000fe20000000200 */
[----:B------:R-:W-:-:S03]  /*e930*/  ISETP.LT.OR P3, PT, R68, 0x21, P0 ;  /* 0x000000214400780c */ /* 0x000fc60000761670 */
[----:B------:R-:W-:Y:S04]  /*e940*/  LDSM.16.M88.4 R36, [R119+0x6100] ;  /* 0x006100007724783b */ /* 0x000fe80000000200 */
[----:B------:R-:W-:Y:S04]  /*e950*/  LDSM.16.M88.4 R40, [R119+0x6900] ;  /* 0x006900007728783b */ /* 0x000fe80000000200 */
[----:B------:R-:W-:Y:S04]  /*e960*/  LDSM.16.M88.4 R12, [R230+0x7100] ;  /* 0x00710000e60c783b */ /* 0x000fe80000000200 */
[----:B------:R-:W-:Y:S04]  /*e970*/  SHFL.IDX PT, R5, R3, RZ, 0x181f ;  /* 0x00181fff03057589 */ /* 0x000fe800000e0000 */
[----:B------:R-:W4:Y:S01]  /*e980*/  SHFL.IDX PT, R6, R3, 0x1, 0x181f ;  /* 0x00381f0003067f89 */ /* 0x000f2200000e0000 */
[C---:B-1----:R-:W-:Y:S03]  /*e990*/  HMMA.16816.F32 R52, R8.reuse, R24, RZ ;  /* 0x000000180834723c */ /* 0x042fe600000018ff */
[----:B------:R-:W1:Y:S04]  /*e9a0*/  SHFL.IDX PT, R7, R0, 0x1, 0x181f ;  /* 0x00381f0000077f89 */ /* 0x000e6800000e0000 */
[----:B------:R-:W-:Y:S01]  /*e9b0*/  LDSM.16.M88.4 R80, [R234] ;  /* 0x00000000ea50783b */ /* 0x000fe20000000200 */
[C---:B--2---:R-:W-:Y:S03]  /*e9c0*/  HMMA.16816.F32 R56, R8.reuse, R20, RZ ;  /* 0x000000140838723c */ /* 0x044fe600000018ff */
[----:B------:R-:W-:Y:S04]  /*e9d0*/  LDSM.16.M88.4 R76, [R234+0x800] ;  /* 0x00080000ea4c783b */ /* 0x000fe80000000200 */
[----:B------:R-:W-:Y:S01]  /*e9e0*/  LDSM.16.M88.4 R48, [R234+0x1000] ;  /* 0x00100000ea30783b */ /* 0x000fe20000000200 */
[----:B---3--:R-:W-:Y:S03]  /*e9f0*/  HMMA.16816.F32 R60, R8, R16, RZ ;  /* 0x00000010083c723c */ /* 0x008fe600000018ff */
[----:B------:R-:W-:Y:S01]  /*ea00*/  LDSM.16.M88.4 R44, [R234+0x1800] ;  /* 0x00180000ea2c783b */ /* 0x000fe20000000200 */
[----:B----4-:R-:W-:-:S04]  /*ea10*/  IADD3 R6, P1, R6, R242, RZ ;  /* 0x000000f206067210 */ /* 0x010fc80007f3e0ff */
[----:B------:R-:W-:Y:S01]  /*ea20*/  HMMA.16816.F32 R64, R8, R28, RZ ;  /* 0x0000001c0840723c */ /* 0x000fe200000018ff */
[----:B-1----:R-:W-:-:S07]  /*ea30*/  IMAD.X R7, R7, 0x1, R241, P1 ;  /* 0x0000000107077824 */ /* 0x002fce00008e06f1 */
        /* <DEDUP_REMOVED lines=10> */
[----:B------:R-:W-:Y:S04]  /*eae0*/  SHFL.IDX PT, R9, R0, RZ, 0x181f ;  /* 0x00181fff00097589 */ /* 0x000fe800000e0000 */
[----:B------:R-:W1:Y:S03]  /*eaf0*/  SHFL.IDX PT, R8, R3, 0x2, 0x181f ;  /* 0x00581f0003087f89 */ /* 0x000e6600000e0000 */
[C---:B------:R-:W-:Y:S01]  /*eb00*/  HMMA.16816.F32 R188, R12.reuse, R24, RZ ;  /* 0x000000180cbc723c */ /* 0x040fe200000018ff */
[----:B------:R-:W2:Y:S07]  /*eb10*/  SHFL.IDX PT, R10, R0, 0x2, 0x181f ;  /* 0x00581f00000a7f89 */ /* 0x000eae00000e0000 */
[C---:B------:R-:W-:Y:S01]  /*eb20*/  HMMA.16816.F32 R176, R12.reuse, R26, RZ ;  /* 0x0000001a0cb0723c */ /* 0x040fe200000018ff */
[----:B------:R-:W-:Y:S07]  /*eb30*/  LDSM.16.M88.4 R24, [R234+0x3000] ;  /* 0x00300000ea18783b */ /* 0x000fee0000000200 */
[C---:B------:R-:W-:Y:S07]  /*eb40*/  HMMA.16816.F32 R192, R12.reuse, R20, RZ ;  /* 0x000000140cc0723c */ /* 0x040fee00000018ff */
[-C--:B-1----:R-:W-:Y:S01]  /*eb50*/  IADD3 R20, P1, R8, R242.reuse, RZ ;  /* 0x000000f208147210 */ /* 0x082fe20007f3e0ff */
[C---:B------:R-:W-:Y:S01]  /*eb60*/  HMMA.16816.F32 R172, R12.reuse, R22, RZ ;  /* 0x000000160cac723c */ /* 0x040fe200000018ff */
[----:B------:R-:W-:Y:S03]  /*eb70*/  SHFL.IDX PT, R22, R3, 0x5, 0x181f ;  /* 0x00b81f0003167f89 */ /* 0x000fe600000e0000 */
[--C-:B--2---:R-:W-:Y:S01]  /*eb80*/  IMAD.X R21, R10, 0x1, R241.reuse, P1 ;  /* 0x000000010a157824 */ /* 0x104fe200008e06f1 */
[----:B------:R-:W-:Y:S03]  /*eb90*/  SHFL.IDX PT, R23, R0, 0x5, 0x181f ;  /* 0x00b81f0000177f89 */ /* 0x000fe600000e0000 */
[C---:B------:R-:W-:Y:S08]  /*eba0*/  HMMA.16816.F32 R148, R12.reuse, R16, RZ ;  /* 0x000000100c94723c */ /* 0x040ff000000018ff */
        /* <DEDUP_REMOVED lines=8> */
[C---:B------:R-:W-:Y:S01]  /*ec30*/  HMMA.16816.F32 R136, R12.reuse, R36, RZ ;  /* 0x000000240c88723c */ /* 0x040fe200000018ff */
[----:B------:R-:W-:Y:S04]  /*ec40*/  SHFL.IDX PT, R36, R3, 0x4, 0x181f ;  /* 0x00981f0003247f89 */ /* 0x000fe800000e0000 */
[----:B------:R-:W-:Y:S03]  /*ec50*/  SHFL.IDX PT, R37, R0, 0x4, 0x181f ;  /* 0x00981f0000257f89 */ /* 0x000fe600000e0000 */
[C---:B------:R-:W-:Y:S08]  /*ec60*/  HMMA.16816.F32 R184, R12.reuse, R38, RZ ;  /* 0x000000260cb8723c */ /* 0x040ff000000018ff */
[C---:B------:R-:W-:Y:S08]  /*ec70*/  HMMA.16816.F32 R120, R12.reuse, R40, RZ ;  /* 0x000000280c78723c */ /* 0x040ff000000018ff */
[----:B------:R-:W-:Y:S01]  /*ec80*/  HMMA.16816.F32 R112, R12, R42, RZ ;  /* 0x0000002a0c70723c */ /* 0x000fe200000018ff */
[----:B------:R-:W2:Y:S04]  /*ec90*/  SHFL.IDX PT, R14, R3, 0x3, 0x181f ;  /* 0x00781f00030e7f89 */ /* 0x000ea800000e0000 */
[----:B------:R-:W3:Y:S02]  /*eca0*/  SHFL.IDX PT, R15, R0, 0x3, 0x181f ;  /* 0x00781f00000f7f89 */ /* 0x000ee400000e0000 */
[----:B------:R-:W-:Y:S01]  /*ecb0*/  IADD3 R12, P2, R5, R242, RZ ;  /* 0x000000f2050c7210 */ /* 0x000fe20007f5e0ff */
[C---:B-1----:R-:W-:Y:S01]  /*ecc0*/  HMMA.16816.F32 R40, R16.reuse, R24, R72 ;  /* 0x000000181028723c */ /* 0x042fe20000001848 */
[----:B------:R-:W1:Y:S03]  /*ecd0*/  SHFL.IDX PT, R3, R3, 0x6, 0x181f ;  /* 0x00d81f0003037f89 */ /* 0x000e6600000e0000 */
[----:B------:R-:W-:Y:S01]  /*ece0*/  IMAD.X R13, R9, 0x1, R241, P2 ;  /* 0x00000001090d7824 */ /* 0x000fe200010e06f1 */
[C---:B------:R-:W-:Y:S01]  /*ecf0*/  ISETP.LT.OR P2, PT, R68.reuse, 0x11, P0 ;  /* 0x000000114400780c */ /* 0x040fe20000741670 */
[----:B------:R-:W-:Y:S02]  /*ed00*/  LDSM.16.M88.4 R8, [R233+0x7100] ;  /* 0x00710000e908783b */ /* 0x000fe40000000200 */
[----:B------:R-:W-:Y:S02]  /*ed10*/  HMMA.16816.F32 R108, R16, R80, R52 ;  /* 0x00000050106c723c */ /* 0x000fe40000001834 */
[----:B------:R-:W-:Y:S01]  /*ed20*/  @!PT LDS RZ, [RZ] ;  /* 0x00000000fffff984 */ /* 0x000fe20000000800 */
[----:B------:R-:W-:Y:S01]  /*ed30*/  @!PT LDS RZ, [RZ] ;  /* 0x00000000fffff984 */ /* 0x000fe20000000800 */
[----:B------:R-:W-:Y:S01]  /*ed40*/  @!PT LDS RZ, [RZ] ;  /* 0x00000000fffff984 */ /* 0x000fe20000000800 */
[----:B------:R4:W-:Y:S01]  /*ed50*/  LDGSTS.E.BYPASS.LTC128B.128 [R118+0x100], [R12.64], !P4 ;  /* 0x001000000c767fae */ /* 0x0009e2000e101d56 */
[----:B------:R-:W-:-:S03]  /*ed60*/  ISETP.LT.OR P4, PT, R68, 0x41, P0 ;  /* 0x000000414400780c */ /* 0x000fc60000781670 */
[----:B------:R5:W1:Y:S02]  /*ed70*/  SHFL.IDX PT, R5, R0, 0x6, 0x181f ;  /* 0x00d81f0000057f89 */ /* 0x000a6400000e0000 */
[----:B------:R-:W-:Y:S01]  /*ed80*/  HMMA.16816.F32 R104, R16, R76, R56 ;  /* 0x0000004c1068723c */ /* 0x000fe20000001838 */
[----:B--2---:R-:W-:Y:S01]  /*ed90*/  IADD3 R14, P1, R14, R242, RZ ;  /* 0x000000f20e0e7210 */ /* 0x004fe20007f3e0ff */
[----:B------:R2:W-:Y:S01]  /*eda0*/  LDGSTS.E.BYPASS.LTC128B.128 [R118+0x900], [R6.64], !P2 ;  /* 0x0090000006767fae */ /* 0x0005e2000d101d56 */
[----:B------:R-:W-:-:S03]  /*edb0*/  ISETP.LT.OR P2, PT, R68, 0x31, P0 ;  /* 0x000000314400780c */ /* 0x000fc60000741670 */
[----:B---3--:R-:W-:Y:S01]  /*edc0*/  IMAD.X R15, R15, 0x1, R241, P1 ;  /* 0x000000010f0f7824 */ /* 0x008fe200008e06f1 */
[----:B------:R3:W-:Y:S01]  /*edd0*/  LDGSTS.E.BYPASS.LTC128B.128 [R118+0x1100], [R20.64], !P3 ;  /* 0x0110000014767fae */ /* 0x0007e2000d901d56 */
[----:B------:R-:W-:Y:S01]  /*ede0*/  ISETP.LT.OR P3, PT, R68, 0x51, P0 ;  /* 0x000000514400780c */ /* 0x000fe20000761670 */
[C---:B------:R-:W-:Y:S07]  /*edf0*/  HMMA.16816.F32 R100, R16.reuse, R48, R60 ;  /* 0x000000301064723c */ /* 0x040fee000000183c */
[----:B------:R1:W-:Y:S01]  /*ee00*/  LDGSTS.E.BYPASS.LTC128B.128 [R118+0x1900], [R14.64], !P2 ;  /* 0x019000000e767fae */ /* 0x0003e2000d101d56 */
[----:B------:R-:W-:Y:S01]  /*ee10*/  LOP3.LUT P2, RZ, R70, 0x4, RZ, 0xc0, !PT ;  /* 0x0000000446ff7812 */ /* 0x000fe2000784c0ff */
[----:B------:R-:W-:Y:S01]  /*ee20*/  HMMA.16816.F32 R96, R16, R44, R64 ;  /* 0x0000002c1060723c */ /* 0x000fe20000001840 */
[----:B-----5:R-:W-:-:S05]  /*ee30*/  IMAD.MOV.U32 R0, RZ, RZ, 0x40 ;  /* 0x00000040ff007424 */ /* 0x020fca00078e00ff */
[----:B------:R-:W-:Y:S02]  /*ee40*/  SEL R0, R0, 0xffffffc0, !P2 ;  /* 0xffffffc000007807 */ /* 0x000fe40005000000 */
[C---:B------:R-:W-:Y:S01]  /*ee50*/  HMMA.16816.F32 R224, R16.reuse, R78, R124 ;  /* 0x0000004e10e0723c */ /* 0x040fe2000000187c */
[-C--:B--2---:R-:W-:Y:S02]  /*ee60*/  IADD3 R6, P1, R36, R242.reuse, RZ ;  /* 0x000000f224067210 */ /* 0x084fe40007f3e0ff */
[----:B------:R-:W-:Y:S02]  /*ee70*/  IMAD.IADD R229, R119, 0x1, R0 ;  /* 0x0000000177e57824 */ /* 0x000fe400078e0200 */
[----:B------:R-:W-:Y:S01]  /*ee80*/  IMAD.IADD R228, R0, 0x1, R234 ;  /* 0x0000000100e47824 */ /* 0x000fe200078e02ea */
[----:B------:R-:W-:Y:S01]  /*ee90*/  LOP3.LUT R0, R116, R117, RZ, 0xfc, !PT ;  /* 0x0000007574007212 */ /* 0x000fe200078efcff */
[--C-:B------:R-:W-:Y:S01]  /*eea0*/  IMAD.X R7, R37, 0x1, R241.reuse, P1 ;  /* 0x0000000125077824 */ /* 0x100fe200008e06f1 */
[----:B----4-:R-:W-:Y:S01]  /*eeb0*/  IADD3 R12, P1, R22, R242, RZ ;  /* 0x000000f2160c7210 */ /* 0x010fe20007f3e0ff */
[----:B------:R-:W-:Y:S03]  /*eec0*/  HMMA.16816.F32 R36, R16, R82, R84 ;  /* 0x000000521024723c */ /* 0x000fe60000001854 */
[----:B------:R1:W-:Y:S01]  /*eed0*/  LDGSTS.E.BYPASS.LTC128B.128 [R118+0x2100], [R6.64], !P4 ;  /* 0x0210000006767fae */ /* 0x0003e2000e101d56 */
[----:B------:R-:W-:Y:S01]  /*eee0*/  IMAD.X R13, R23, 0x1, R241, P1 ;  /* 0x00000001170d7824 */ /* 0x000fe200008e06f1 */
[----:B------:R-:W-:-:S03]  /*eef0*/  ISETP.LT.OR P1, PT, R68, 0x61, P0 ;  /* 0x000000614400780c */ /* 0x000fc60000721670 */
[C---:B------:R-:W-:Y:S01]  /*ef00*/  HMMA.16816.F32 R88, R16.reuse, R32, R88 ;  /* 0x000000201058723c */ /* 0x040fe20000001858 */
[----:B------:R2:W-:Y:S07]  /*ef10*/  LDGSTS.E.BYPASS.LTC128B.128 [R118+0x2900], [R12.64], !P3 ;  /* 0x029000000c767fae */ /* 0x0005ee000d901d56 */
[C---:B------:R-:W-:Y:S08]  /*ef20*/  HMMA.16816.F32 R92, R16.reuse, R28, R92 ;  /* 0x0000001c105c723c */ /* 0x040ff0000000185c */
[----:B------:R-:W-:Y:S01]  /*ef30*/  HMMA.16816.F32 R124, R16, R50, R128 ;  /* 0x00000032107c723c */ /* 0x000fe20000001880 */
[----:B-1----:R-:W-:-:S07]  /*ef40*/  IADD3 R6, P0, R3, R242, RZ ;  /* 0x000000f203067210 */ /* 0x002fce0007f1e0ff */
[----:B------:R-:W-:Y:S01]  /*ef50*/  HMMA.16816.F32 R208, R16, R46, R132 ;  /* 0x0000002e10d0723c */ /* 0x000fe20000001884 */
[----:B------:R-:W-:Y:S01]  /*ef60*/  IMAD.X R7, R5, 0x1, R241, P0 ;  /* 0x0000000105077824 */ /* 0x000fe200000e06f1 */
[----:B------:R-:W-:-:S04]  /*ef70*/  PLOP3.LUT P0, PT, PT, PT, UP0, 0x80, 0x0 ;  /* 0x000000000000781c */ /* 0x000fc80003f0f008 */
[----:B------:R1:W-:Y:S02]  /*ef80*/  LDGSTS.E.BYPASS.LTC128B.128 [R118+0x3100], [R6.64], !P1 ;  /* 0x0310000006767fae */ /* 0x0003e4000c901d56 */
[C---:B------:R-:W-:Y:S02]  /*ef90*/  HMMA.16816.F32 R204, R16.reuse, R34, R152 ;  /* 0x0000002210cc723c */ /* 0x040fe40000001898 */
[----:B---3--:R-:W-:Y:S04]  /*efa0*/  LDSM.16.M88.4 R20, [R231+0x9100] ;  /* 0x00910000e714783b */ /* 0x008fe80000000200 */
[----:B------:R-:W-:Y:S02]  /*efb0*/  LDSM.16.M88.4 R72, [R229+0x3900] ;  /* 0x00390000e548783b */ /* 0x000fe40000000200 */
[C---:B------:R-:W-:Y:S02]  /*efc0*/  HMMA.16816.F32 R200, R16.reuse, R30, R156 ;  /* 0x0000001e10c8723c */ /* 0x040fe4000000189c */
[----:B------:R-:W3:Y:S04]  /*efd0*/  LDSM.16.M88.4 R84, [R229+0x6900] ;  /* 0x00690000e554783b */ /* 0x000ee80000000200 */
[----:B------:R-:W4:Y:S02]  /*efe0*/  LDSM.16.M88.4 R64, [R229+0x4900] ;  /* 0x00490000e540783b */ /* 0x000f240000000200 */
[----:B------:R-:W-:Y:S02]  /*eff0*/  HMMA.16816.F32 R180, R16, R26, R180 ;  /* 0x0000001a10b4723c */ /* 0x000fe400000018b4 */
[----:B------:R-:W5:Y:S04]  /*f000*/  LDSM.16.M88.4 R60, [R229+0x5100] ;  /* 0x00510000e53c783b */ /* 0x000f680000000200 */
[----:B------:R-:W1:Y:S02]  /*f010*/  LDSM.16.M88.4 R56, [R229+0x5900] ;  /* 0x00590000e538783b */ /* 0x000e640000000200 */
[C---:B------:R-:W-:Y:S02]  /*f020*/  HMMA.16816.F32 R188, R8.reuse, R80, R188 ;  /* 0x0000005008bc723c */ /* 0x040fe400000018bc */
[----:B------:R-:W1:Y:S04]  /*f030*/  LDSM.16.M88.4 R52, [R229+0x6100] ;  /* 0x00610000e534783b */ /* 0x000e680000000200 */
[----:B------:R-:W1:Y:S02]  /*f040*/  LDSM.16.M88.4 R68, [R229+0x4100] ;  /* 0x00410000e544783b */ /* 0x000e640000000200 */
[C---:B------:R-:W-:Y:S02]  /*f050*/  HMMA.16816.F32 R192, R8.reuse, R76, R192 ;  /* 0x0000004c08c0723c */ /* 0x040fe400000018c0 */
[----:B------:R-:W1:Y:S04]  /*f060*/  LDSM.16.M88.4 R16, [R231+0x7100] ;  /* 0x00710000e710783b */ /* 0x000e680000000200 */
[----:B--2---:R-:W-:Y:S02]  /*f070*/  LDSM.16.M88.4 R12, [R232+0x7100] ;  /* 0x00710000e80c783b */ /* 0x004fe40000000200 */
[C---:B------:R-:W-:Y:S02]  /*f080*/  HMMA.16816.F32 R196, R8.reuse, R48, R148 ;  /* 0x0000003008c4723c */ /* 0x040fe40000001894 */
[----:B------:R-:W0:Y:S06]  /*f090*/  LDGDEPBAR ;  /* 0x00000000000079af */ /* 0x000e2c0000000000 */
[C---:B------:R-:W-:Y:S08]  /*f0a0*/  HMMA.16816.F32 R80, R8.reuse, R82, R176 ;  /* 0x000000520850723c */ /* 0x040ff000000018b0 */
[C---:B------:R-:W-:Y:S08]  /*f0b0*/  HMMA.16816.F32 R76, R8.reuse, R78, R172 ;  /* 0x0000004e084c723c */ /* 0x040ff000000018ac */
[C---:B------:R-:W-:Y:S08]  /*f0c0*/  HMMA.16816.F32 R212, R8.reuse, R44, R144 ;  /* 0x0000002c08d4723c */ /* 0x040ff00000001890 */
[C---:B------:R-:W-:Y:S01]  /*f0d0*/  HMMA.16816.F32 R148, R8.reuse, R50, R164 ;  /* 0x000000320894723c */ /* 0x040fe200000018a4 */
[----:B------:R-:W-:Y:S07]  /*f0e0*/  LDSM.16.M88.4 R48, [R228] ;  /* 0x00000000e430783b */ /* 0x000fee0000000200 */
[C---:B------:R-:W-:Y:S01]  /*f0f0*/  HMMA.16816.F32 R156, R8.reuse, R46, R160 ;  /* 0x0000002e089c723c */ /* 0x040fe200000018a0 */
[----:B------:R-:W-:Y:S07]  /*f100*/  LDSM.16.M88.4 R44, [R228+0x800] ;  /* 0x00080000e42c783b */ /* 0x000fee0000000200 */
        /* <DEDUP_REMOVED lines=9> */
[----:B------:R-:W2:Y:S03]  /*f1a0*/  LDSM.16.M88.4 R24, [R228+0x3000] ;  /* 0x00300000e418783b */ /* 0x000ea60000000200 */
[C---:B---3--:R-:W-:Y:S01]  /*f1b0*/  HMMA.16816.F32 R136, R20.reuse, R84, R40 ;  /* 0x000000541488723c */ /* 0x048fe20000001828 */
[----:B------:R-:W3:Y:S07]  /*f1c0*/  LDSM.16.M88.4 R40, [R228+0x1000] ;  /* 0x00100000e428783b */ /* 0x000eee0000000200 */
[----:B------:R-:W-:Y:S01]  /*f1d0*/  HMMA.16816.F32 R132, R20, R74, R36 ;  /* 0x0000004a1484723c */ /* 0x000fe20000001824 */
[----:B------:R-:W2:Y:S01]  /*f1e0*/  LDSM.16.M88.4 R36, [R228+0x1800] ;  /* 0x00180000e424783b */ /* 0x000ea20000000200 */
[----:B------:R-:W-:-:S06]  /*f1f0*/  DEPBAR.LE SB0, 0x0 ;  /* 0x000080000000791a */ /* 0x000fcc0000000000 */
[C---:B----4-:R-:W-:Y:S08]  /*f200*/  HMMA.16816.F32 R160, R20.reuse, R64, R100 ;  /* 0x0000004014a0723c */ /* 0x050ff00000001864 */
[C---:B-----5:R-:W-:Y:S08]  /*f210*/  HMMA.16816.F32 R152, R20.reuse, R60, R96 ;  /* 0x0000003c1498723c */ /* 0x060ff00000001860 */
[C---:B-1----:R-:W-:Y:S08]  /*f220*/  HMMA.16816.F32 R144, R20.reuse, R56, R88 ;  /* 0x000000381490723c */ /* 0x042ff00000001858 */
        /* <DEDUP_REMOVED lines=21> */
[C---:B------:R-:W-:Y:S07]  /*f380*/  HMMA.16816.F32 R20, R16.reuse, R84, R236 ;  /* 0x000000541014723c */ /* 0x040fee00000018ec */
[C---:B------:R-:W-:Y:S01]  /*f390*/  IADD3 R239, R234.reuse, 0x1000, RZ ;  /* 0x00001000eaef7810 */ /* 0x040fe20007ffe0ff */
[----:B------:R-:W-:Y:S01]  /*f3a0*/  HMMA.16816.F32 R16, R16, R86, R176 ;  /* 0x000000561010723c */ /* 0x000fe200000018b0 */
[----:B------:R-:W-:-:S02]  /*f3b0*/  IADD3 R238, R234, 0x1800, RZ ;  /* 0x00001800eaee7810 */ /* 0x000fc40007ffe0ff */
[C---:B------:R-:W-:Y:S02]  /*f3c0*/  IADD3 R237, R234.reuse, 0x2000, RZ ;  /* 0x00002000eaed7810 */ /* 0x040fe40007ffe0ff */
[----:B------:R-:W-:-:S03]  /*f3d0*/  IADD3 R236, R234, 0x2800, RZ ;  /* 0x00002800eaec7810 */ /* 0x000fc60007ffe0ff */
[C---:B--2---:R-:W-:Y:S08]  /*f3e0*/  HMMA.16816.F32 R136, R8.reuse, R24, R136 ;  /* 0x000000180888723c */ /* 0x044ff00000001888 */
[----:B------:R-:W-:Y:S08]  /*f3f0*/  HMMA.16816.F32 R104, R8, R26, R104 ;  /* 0x0000001a0868723c */ /* 0x000ff00000001868 */
[----:B------:R-:W-:Y:S08]  /*f400*/  HMMA.16816.F32 R20, R12, R24, R20 ;  /* 0x000000180c14723c */ /* 0x000ff00000001814 */
[C---:B------:R-:W-:Y:S08]  /*f410*/  HMMA.16816.F32 R172, R8.reuse, R48, R172 ;  /* 0x0000003008ac723c */ /* 0x040ff000000018ac */
[C---:B------:R-:W-:Y:S08]  /*f420*/  HMMA.16816.F32 R132, R8.reuse, R50, R132 ;  /* 0x000000320884723c */ /* 0x040ff00000001884 */
[C---:B------:R-:W-:Y:S08]  /*f430*/  HMMA.16816.F32 R164, R8.reuse, R44, R164 ;  /* 0x0000002c08a4723c */ /* 0x040ff000000018a4 */
[C---:B------:R-:W-:Y:S08]  /*f440*/  HMMA.16816.F32 R128, R8.reuse, R46, R128 ;  /* 0x0000002e0880723c */ /* 0x040ff00000001880 */
[C---:B---3--:R-:W-:Y:S08]  /*f450*/  HMMA.16816.F32 R160, R8.reuse, R40, R160 ;  /* 0x0000002808a0723c */ /* 0x048ff000000018a0 */
        /* <DEDUP_REMOVED lines=87> */
.L_x_783:
        /* <DEDUP_REMOVED lines=8> */
[----:B------:R-:W-:Y:S01]  /*fa50*/  STL [R1+0x40], R119 ;  /* 0x0000407701007387 */ /* 0x000fe20000100800 */
[----:B------:R-:W-:Y:S01]  /*fa60*/  LOP3.LUT R6, R6, 0xfffffffc, RZ, 0xc0, !PT ;  /* 0xfffffffc06067812 */ /* 0x000fe200078ec0ff */
[----:B------:R-:W-:Y:S01]  /*fa70*/  FMUL.FTZ R39, R55, c[0x0][0x320] ;  /* 0x0000c80037277a20 */ /* 0x000fe20000410000 */
[----:B------:R-:W-:Y:S01]  /*fa80*/  PLOP3.LUT P0, PT, PT, PT, UP2, 0x80, 0x0 ;  /* 0x000000000000781c */ /* 0x000fe20003f0f028 */
[----:B------:R-:W-:Y:S01]  /*fa90*/  FMUL.FTZ R10, R175, c[0x0][0x320] ;  /* 0x0000c800af0a7a20 */ /* 0x000fe20000410000 */
[----:B------:R-:W-:Y:S01]  /*faa0*/  ULDC.64 UR4, c[0x0][0x2c8] ;  /* 0x0000b20000047ab9 */ /* 0x000fe20000000a00 */
[----:B------:R-:W-:Y:S01]  /*fab0*/  FMUL.FTZ R37, R54, c[0x0][0x320] ;  /* 0x0000c80036257a20 */ /* 0x000fe20000410000 */
[----:B------:R-:W0:Y:S01]  /*fac0*/  LDGDEPBAR ;  /* 0x00000000000079af */ /* 0x000e220000000000 */
[----:B------:R-:W-:-:S02]  /*fad0*/  FMUL.FTZ R38, R22, c[0x0][0x320] ;  /* 0x0000c80016267a20 */ /* 0x000fc40000410000 */
[----:B------:R-:W-:Y:S02]  /*fae0*/  FMUL.FTZ R42, R23, c[0x0][0x320] ;  /* 0x0000c800172a7a20 */ /* 0x000fe40000410000 */
[----:B-1----:R-:W-:Y:S02]  /*faf0*/  FMUL.FTZ R3, R92, c[0x0][0x320] ;  /* 0x0000c8005c037a20 */ /* 0x002fe40000410000 */
[----:B------:R-:W-:Y:S02]  /*fb00*/  FMUL.FTZ R23, R71, c[0x0][0x320] ;  /* 0x0000c80047177a20 */ /* 0x000fe40000410000 */
[----:B------:R1:W-:Y:S01]  /*fb10*/  MUFU.TANH R182, R3 ;  /* 0x0000000300b67308 */ /* 0x0003e20000002400 */
[----:B------:R-:W-:Y:S02]  /*fb20*/  FMUL.FTZ R36, R59, c[0x0][0x320] ;  /* 0x0000c8003b247a20 */ /* 0x000fe40000410000 */
[----:B------:R-:W-:Y:S02]  /*fb30*/  FMUL.FTZ R26, R26, c[0x0][0x320] ;  /* 0x0000c8001a1a7a20 */ /* 0x000fe40000410000 */
[----:B------:R-:W-:-:S02]  /*fb40*/  FMUL.FTZ R27, R27, c[0x0][0x320] ;  /* 0x0000c8001b1b7a20 */ /* 0x000fc40000410000 */
[----:B------:R-:W-:-:S04]  /*fb50*/  IMAD.SHL.U32 R224, R0, 0x2, RZ ;  /* 0x0000000200e07824 */ /* 0x000fc800078e00ff */
[--C-:B------:R-:W-:Y:S02]  /*fb60*/  IMAD R225, R4, 0x2, R224.reuse ;  /* 0x0000000204e17824 */ /* 0x100fe400078e02e0 */
[C---:B------:R-:W-:Y:S02]  /*fb70*/  IMAD R227, R2.reuse, 0x2, R224 ;  /* 0x0000000202e37824 */ /* 0x040fe400078e02e0 */
[----:B------:R-:W-:Y:S02]  /*fb80*/  IMAD R226, R2, 0x2, R225 ;  /* 0x0000000202e27824 */ /* 0x000fe400078e02e1 */
[----:B-1----:R-:W-:-:S04]  /*fb90*/  FMUL.FTZ R3, R93, c[0x0][0x320] ;  /* 0x0000c8005d037a20 */ /* 0x002fc80000410000 */
        /* <DEDUP_REMOVED lines=40> */
[----:B------:R1:W-:Y:S08]  /*fe20*/  MUFU.TANH R24, R10 ;  /* 0x0000000a00187308 */ /* 0x0003f00000002400 */
[----:B------:R2:W-:Y:S01]  /*fe30*/  MUFU.TANH R85, R3 ;  /* 0x0000000300557308 */ /* 0x0005e20000002400 */
[----:B-1----:R-:W-:-:S07]  /*fe40*/  FMUL.FTZ R10, R90, c[0x0][0x320] ;  /* 0x0000c8005a0a7a20 */ /* 0x002fce0000410000 */
[----:B------:R1:W-:Y:S01]  /*fe50*/  MUFU.TANH R19, R10 ;  /* 0x0000000a00137308 */ /* 0x0003e20000002400 */
[----:B--2---:R-:W-:-:S07]  /*fe60*/  FMUL.FTZ R3, R25, c[0x0][0x320] ;  /* 0x0000c80019037a20 */ /* 0x004fce0000410000 */
[----:B------:R2:W-:Y:S01]  /*fe70*/  MUFU.TANH R84, R3 ;  /* 0x0000000300547308 */ /* 0x0005e20000002400 */
[----:B-1----:R-:W-:-:S07]  /*fe80*/  FMUL.FTZ R10, R129, c[0x0][0x320] ;  /* 0x0000c800810a7a20 */ /* 0x002fce0000410000 */
[----:B------:R-:W-:Y:S01]  /*fe90*/  MUFU.TANH R10, R10 ;  /* 0x0000000a000a7308 */ /* 0x000fe20000002400 */
[----:B--2---:R-:W-:-:S07]  /*fea0*/  FMUL.FTZ R3, R100, c[0x0][0x320] ;  /* 0x0000c80064037a20 */ /* 0x004fce0000410000 */
[----:B------:R1:W2:Y:S02]  /*feb0*/  MUFU.TANH R20, R3 ;  /* 0x0000000300147308 */ /* 0x0002a40000002400 */
[----:B-1----:R-:W-:-:S06]  /*fec0*/  FMUL.FTZ R3, R101, c[0x0][0x320] ;  /* 0x0000c80065037a20 */ /* 0x002fcc0000410000 */
[----:B------:R1:W3:Y:S02]  /*fed0*/  MUFU.TANH R29, R3 ;  /* 0x00000003001d7308 */ /* 0x0002e40000002400 */
[----:B-1----:R-:W-:-:S06]  /*fee0*/  FMUL.FTZ R3, R96, c[0x0][0x320] ;  /* 0x0000c80060037a20 */ /* 0x002fcc0000410000 */
[----:B------:R1:W4:Y:S02]  /*fef0*/  MUFU.TANH R30, R3 ;  /* 0x00000003001e7308 */ /* 0x0003240000002400 */
[----:B-1----:R-:W-:-:S06]  /*ff00*/  FMUL.FTZ R3, R68, c[0x0][0x320] ;  /* 0x0000c80044037a20 */ /* 0x002fcc0000410000 */
[----:B------:R1:W1:Y:S02]  /*ff10*/  MUFU.TANH R32, R3 ;  /* 0x0000000300207308 */ /* 0x0002640000002400 */
        /* <DEDUP_REMOVED lines=99> */
[----:B------:R-:W-:Y:S08]  /*10550*/  MUFU.TANH R58, R9 ;  /* 0x00000009003a7308 */ /* 0x000ff00000002400 */
        /* <DEDUP_REMOVED lines=33> */
[----:B------:R-:W-:Y:S01]  /*10770*/  LOP3.LUT R8, R3, 0xffffffc, RZ, 0xc0, !PT ;  /* 0x0ffffffc03087812 */ /* 0x000fe200078ec0ff */
[----:B------:R-:W-:Y:S01]  /*10780*/  IMAD.IADD R3, R246, 0x1, -R6 ;  /* 0x00000001f6037824 */ /* 0x000fe200078e0a06 */
[----:B------:R-:W-:-:S03]  /*10790*/  LEA.HI R7, R7, R5, RZ, 0x2 ;  /* 0x0000000507077211 */ /* 0x000fc600078f10ff */
[----:B------:R-:W-:Y:S01]  /*107a0*/  IMAD.IADD R9, R245, 0x1, -R8 ;  /* 0x00000001f5097824 */ /* 0x000fe200078e0a08 */
[----:B------:R-:W-:Y:S02]  /*107b0*/  LEA.HI.SX32 R8, R7, UR17, 0x1e ;  /* 0x0000001107087c11 */ /* 0x000fe4000f8ff2ff */
[----:B------:R-:W-:-:S03]  /*107c0*/  LEA.HI R6, R3, R3, RZ, 0x1 ;  /* 0x0000000303067211 */ /* 0x000fc600078f08ff */
[----:B------:R-:W-:Y:S01]  /*107d0*/  IMAD R11, R9, 0x10, R8 ;  /* 0x00000010090b7824 */ /* 0x000fe200078e0208 */
[C---:B------:R-:W-:Y:S01]  /*107e0*/  LOP3.LUT R9, R6.reuse, 0x1ffffffe, RZ, 0xc0, !PT ;  /* 0x1ffffffe06097812 */ /* 0x040fe200078ec0ff */
[----:B------:R-:W-:-:S05]  /*107f0*/  IMAD.SHL.U32 R8, R6, 0x20, RZ ;  /* 0x0000002006087824 */ /* 0x000fca00078e00ff */
[----:B------:R-:W-:Y:S02]  /*10800*/  LOP3.LUT R6, R8, 0xffffffc0, RZ, 0xc0, !PT ;  /* 0xffffffc008067812 */ /* 0x000fe400078ec0ff */
[----:B------:R-:W-:Y:S01]  /*10810*/  IADD3 R8, R3, -R9, RZ ;  /* 0x8000000903087210 */ /* 0x000fe20007ffe0ff */
[----:B------:R-:W-:Y:S02]  /*10820*/  FMUL.FTZ R9, R130, c[0x0][0x320] ;  /* 0x0000c80082097a20 */ /* 0x000fe40000410000 */
[----:B------:R-:W-:Y:S02]  /*10830*/  IMAD.IADD R3, R6, 0x1, R11 ;  /* 0x0000000106037824 */ /* 0x000fe400078e020b */
[----:B------:R-:W-:Y:S02]  /*10840*/  FMUL.FTZ R6, R105, c[0x0][0x320] ;  /* 0x0000c80069067a20 */ /* 0x000fe40000410000 */
[----:B------:R-:W-:Y:S01]  /*10850*/  IMAD R12, R8, 0x8, R3 ;  /* 0x00000008080c7824 */ /* 0x000fe200078e0203 */
[----:B------:R-:W-:Y:S01]  /*10860*/  MUFU.TANH R9, R9 ;  /* 0x0000000900097308 */ /* 0x000fe20000002400 */
[----:B------:R-:W-:-:S02]  /*10870*/  FMUL.FTZ R3, R104, c[0x0][0x320] ;  /* 0x0000c80068037a20 */ /* 0x000fc40000410000 */
[----:B------:R-:W-:Y:S01]  /*10880*/  @P1 IMAD.HI.U32 R8, R12, c[0x0][0x2c8], RZ ;  /* 0x0000b2000c081a27 */ /* 0x000fe200078e00ff */
[----:B------:R-:W-:Y:S03]  /*10890*/  STL [R1+0x24], R12 ;  /* 0x0000240c01007387 */ /* 0x000fe60000100800 */
[----:B------:R-:W-:Y:S01]  /*108a0*/  FMUL.FTZ R11, R128, c[0x0][0x320] ;  /* 0x0000c800800b7a20 */ /* 0x000fe20000410000 */
[----:B------:R1:W-:Y:S08]  /*108b0*/  MUFU.TANH R18, R3 ;  /* 0x0000000300127308 */ /* 0x0003f00000002400 */
[----:B------:R2:W-:Y:S01]  /*108c0*/  MUFU.TANH R17, R6 ;  /* 0x0000000600117308 */ /* 0x0005e20000002400 */
[----:B-1----:R-:W-:Y:S01]  /*108d0*/  IMAD.MOV.U32 R3, RZ, RZ, R12 ;  /* 0x000000ffff037224 */ /* 0x002fe200078e000c */
[----:B------:R-:W-:-:S06]  /*108e0*/  @P0 SHF.R.U32.HI R3, RZ, c[0x0][0x2cc], R8 ;  /* 0x0000b300ff030a19 */ /* 0x000fcc0000011608 */
[----:B------:R-:W-:Y:S01]  /*108f0*/  MUFU.TANH R11, R11 ;  /* 0x0000000b000b7308 */ /* 0x000fe20000002400 */
[----:B------:R-:W1:Y:S01]  /*10900*/  SHFL.IDX PT, R12, R3, RZ, 0x1c1f ;  /* 0x001c1fff030c7589 */ /* 0x000e6200000e0000 */
[----:B--2---:R-:W-:-:S03]  /*10910*/  FMUL.FTZ R6, R106, c[0x0][0x320] ;  /* 0x0000c8006a067a20 */ /* 0x004fc60000410000 */
[----:B------:R-:W2:Y:S03]  /*10920*/  SHFL.IDX PT, R13, R3, 0x1, 0x1c1f ;  /* 0x003c1f00030d7f89 */ /* 0x000ea600000e0000 */
[----:B------:R1:W-:Y:S01]  /*10930*/  MUFU.TANH R55, R6 ;  /* 0x0000000600377308 */ /* 0x0003e20000002400 */
[----:B------:R-:W1:Y:S04]  /*10940*/  SHFL.IDX PT, R15, R3, 0x2, 0x1c1f ;  /* 0x005c1f00030f7f89 */ /* 0x000e6800000e0000 */
[----:B------:R1:W2:Y:S02]  /*10950*/  SHFL.IDX PT, R14, R3, 0x3, 0x1c1f ;  /* 0x007c1f00030e7f89 */ /* 0x0002a400000e0000 */
[----:B-1----:R-:W-:-:S05]  /*10960*/  LOP3.LUT R3, R7, 0x7ffffffc, RZ, 0xc0, !PT ;  /* 0x7ffffffc07037812 */ /* 0x002fca00078ec0ff */
[----:B------:R-:W-:Y:S01]  /*10970*/  IMAD.IADD R6, R5, 0x1, -R3 ;  /* 0x0000000105067824 */ /* 0x000fe200078e0a03 */
[----:B------:R-:W-:Y:S01]  /*10980*/  MOV R3, UR12 ;  /* 0x0000000c00037c02 */ /* 0x000fe20008000f00 */
[----:B------:R-:W-:Y:S02]  /*10990*/  FMUL.FTZ R5, R107, c[0x0][0x320] ;  /* 0x0000c8006b057a20 */ /* 0x000fe40000410000 */
[----:B------:R-:W-:Y:S02]  /*109a0*/  IMAD.SHL.U32 R74, R6, 0x2, RZ ;  /* 0x00000002064a7824 */ /* 0x000fe400078e00ff */
[----:B------:R1:W-:Y:S03]  /*109b0*/  MUFU.TANH R54, R5 ;  /* 0x0000000500367308 */ /* 0x0003e60000002400 */
[C---:B------:R-:W-:Y:S01]  /*109c0*/  IADD3 R3, -R74.reuse, 0x1, R3 ;  /* 0x000000014a037810 */ /* 0x040fe20007ffe103 */
[----:B------:R4:W-:Y:S01]  /*109d0*/  STL [R1+0x28], R74 ;  /* 0x0000284a01007387 */ /* 0x0009e20000100800 */
[----:B------:R-:W-:-:S02]  /*109e0*/  IADD3 R8, -R74, UR12, RZ ;  /* 0x0000000c4a087c10 */ /* 0x000fc4000fffe1ff */
[----:B------:R-:W-:-:S05]  /*109f0*/  IADD3 R3, R3, -UR20, RZ ;  /* 0x8000001403037c10 */ /* 0x000fca000fffe0ff */
[C---:B------:R-:W-:Y:S02]  /*10a00*/  IMAD.IADD R6, R3.reuse, 0x1, R12 ;  /* 0x0000000103067824 */ /* 0x040fe400078e020c */
[----:B--2---:R-:W-:Y:S01]  /*10a10*/  IMAD.IADD R7, R3, 0x1, R13 ;  /* 0x0000000103077824 */ /* 0x004fe200078e020d */
[----:B------:R-:W-:Y:S01]  /*10a20*/  MUFU.TANH R12, R39 ;  /* 0x00000027000c7308 */ /* 0x000fe20000002400 */
[----:B-1----:R-:W-:Y:S01]  /*10a30*/  FMUL.FTZ R5, R91, c[0x0][0x320] ;  /* 0x0000c8005b057a20 */ /* 0x002fe20000410000 */
[C---:B------:R-:W-:Y:S02]  /*10a40*/  IMNMX R6, R8.reuse, R6, PT ;  /* 0x0000000608067217 */ /* 0x040fe40003800200 */
[----:B------:R-:W-:Y:S02]  /*10a50*/  IMNMX R7, R8, R7, PT ;  /* 0x0000000708077217 */ /* 0x000fe40003800200 */
[C---:B------:R-:W-:Y:S02]  /*10a60*/  ISETP.GT.AND P0, PT, R6.reuse, RZ, PT ;  /* 0x000000ff0600720c */ /* 0x040fe40003f04270 */
[----:B------:R-:W-:Y:S01]  /*10a70*/  ISETP.GT.AND P1, PT, R6, 0x1, PT ;  /* 0x000000010600780c */ /* 0x000fe20003f24270 */
[----:B------:R1:W2:Y:S01]  /*10a80*/  MUFU.TANH R16, R5 ;  /* 0x0000000500107308 */ /* 0x0002a20000002400 */
[----:B------:R-:W-:-:S02]  /*10a90*/  FSEL R20, R20, -INF , P0 ;  /* 0xff80000014147808 */ /* 0x000fc40000000000 */
[----:B---3--:R-:W-:Y:S02]  /*10aa0*/  FSEL R29, R29, -INF , P1 ;  /* 0xff8000001d1d7808 */ /* 0x008fe40000800000 */
[C---:B------:R-:W-:Y:S02]  /*10ab0*/  ISETP.GT.AND P2, PT, R6.reuse, 0x8, PT ;  /* 0x000000080600780c */ /* 0x040fe40003f44270 */
[C---:B------:R-:W-:Y:S01]  /*10ac0*/  ISETP.GT.AND P3, PT, R6.reuse, 0x9, PT ;  /* 0x000000090600780c */ /* 0x040fe20003f64270 */
[----:B------:R-:W-:Y:S01]  /*10ad0*/  MUFU.TANH R13, R37 ;  /* 0x00000025000d7308 */ /* 0x000fe20000002400 */
[C---:B------:R-:W-:Y:S02]  /*10ae0*/  ISETP.GT.AND P0, PT, R6.reuse, 0x10, PT ;  /* 0x000000100600780c */ /* 0x040fe40003f04270 */
[----:B------:R-:W-:Y:S02]  /*10af0*/  ISETP.GT.AND P1, PT, R6, 0x11, PT ;  /* 0x000000110600780c */ /* 0x000fe40003f24270 */
[----:B----4-:R-:W-:-:S02]  /*10b00*/  FSEL R30, R30, -INF , P2 ;  /* 0xff8000001e1e7808 */ /* 0x010fc40001000000 */
[----:B------:R-:W-:Y:S01]  /*10b10*/  FSEL R31, R31, -INF , P3 ;  /* 0xff8000001f1f7808 */ /* 0x000fe20001800000 */
[----:B-1----:R-:W-:Y:S01]  /*10b20*/  IMAD.IADD R5, R3, 0x1, R15 ;  /* 0x0000000103057824 */ /* 0x002fe200078e020f */
[----:B------:R-:W-:Y:S02]  /*10b30*/  FSEL R93, R182, -INF , P0 ;  /* 0xff800000b65d7808 */ /* 0x000fe40000000000 */
[----:B------:R-:W-:Y:S02]  /*10b40*/  FSEL R94, R181, -INF , P1 ;  /* 0xff800000b55e7808 */ /* 0x000fe40000800000 */
[C---:B------:R-:W-:Y:S02]  /*10b50*/  ISETP.GT.AND P2, PT, R6.reuse, 0x18, PT ;  /* 0x000000180600780c */ /* 0x040fe40003f44270 */
[C---:B------:R-:W-:Y:S02]  /*10b60*/  ISETP.GT.AND P3, PT, R6.reuse, 0x19, PT ;  /* 0x000000190600780c */ /* 0x040fe40003f64270 */
[----:B------:R-:W-:-:S02]  /*10b70*/  ISETP.GT.AND P0, PT, R6, 0x20, PT ;  /* 0x000000200600780c */ /* 0x000fc40003f04270 */
[----:B------:R-:W-:Y:S02]  /*10b80*/  ISETP.GT.AND P1, PT, R6, 0x21, PT ;  /* 0x000000210600780c */ /* 0x000fe40003f24270 */
[----:B------:R-:W-:Y:S02]  /*10b90*/  FSEL R95, R180, -INF , P2 ;  /* 0xff800000b45f7808 */ /* 0x000fe40001000000 */
[----:B------:R-:W-:Y:S02]  /*10ba0*/  FSEL R96, R171, -INF , P3 ;  /* 0xff800000ab607808 */ /* 0x000fe40001800000 */
[----:B------:R-:W-:Y:S02]  /*10bb0*/  FSEL R131, R158, -INF , P0 ;  /* 0xff8000009e837808 */ /* 0x000fe40000000000 */
[----:B------:R-:W-:Y:S02]  /*10bc0*/  FSEL R139, R157, -INF , P1 ;  /* 0xff8000009d8b7808 */ /* 0x000fe40000800000 */
[----:B------:R-:W-:-:S02]  /*10bd0*/  ISETP.GT.AND P2, PT, R6, 0x28, PT ;  /* 0x000000280600780c */ /* 0x000fc40003f44270 */
[C---:B------:R-:W-:Y:S02]  /*10be0*/  ISETP.GT.AND P3, PT, R6.reuse, 0x29, PT ;  /* 0x000000290600780c */ /* 0x040fe40003f64270 */
[C---:B------:R-:W-:Y:S02]  /*10bf0*/  ISETP.GT.AND P0, PT, R6.reuse, 0x30, PT ;  /* 0x000000300600780c */ /* 0x040fe40003f04270 */
[----:B------:R-:W-:Y:S02]  /*10c00*/  ISETP.GT.AND P1, PT, R6, 0x31, PT ;  /* 0x000000310600780c */ /* 0x000fe40003f24270 */
[----:B------:R-:W-:Y:S02]  /*10c10*/  FSEL R140, R149, -INF , P2 ;  /* 0xff800000958c7808 */ /* 0x000fe40001000000 */
[----:B------:R-:W-:Y:S02]  /*10c20*/  FSEL R146, R148, -INF , P3 ;  /* 0xff80000094927808 */ /* 0x000fe40001800000 */
[----:B------:R-:W-:-:S02]  /*10c30*/  FSEL R151, R151, -INF , P0 ;  /* 0xff80000097977808 */ /* 0x000fc40000000000 */
[----:B------:R-:W-:Y:S02]  /*10c40*/  FSEL R153, R118, -INF , P1 ;  /* 0xff80000076997808 */ /* 0x000fe40000800000 */
[C---:B------:R-:W-:Y:S02]  /*10c50*/  ISETP.GT.AND P2, PT, R6.reuse, 0x38, PT ;  /* 0x000000380600780c */ /* 0x040fe40003f44270 */
[C---:B------:R-:W-:Y:S02]  /*10c60*/  ISETP.GT.AND P3, PT, R6.reuse, 0x39, PT ;  /* 0x000000390600780c */ /* 0x040fe40003f64270 */
[C---:B------:R-:W-:Y:S02]  /*10c70*/  ISETP.GT.AND P0, PT, R6.reuse, 0x40, PT ;  /* 0x000000400600780c */ /* 0x040fe40003f04270 */
[----:B------:R-:W-:Y:S02]  /*10c80*/  ISETP.GT.AND P1, PT, R6, 0x41, PT ;  /* 0x000000410600780c */ /* 0x000fe40003f24270 */
[----:B------:R-:W-:-:S02]  /*10c90*/  FSEL R155, R32, -INF , P2 ;  /* 0xff800000209b7808 */ /* 0x000fc40001000000 */
[----:B------:R-:W-:Y:S02]  /*10ca0*/  FSEL R159, R159, -INF , P3 ;  /* 0xff8000009f9f7808 */ /* 0x000fe40001800000 */
        /* <DEDUP_REMOVED lines=19> */
[----:B------:R-:W-:Y:S02]  /*10de0*/  ISETP.GT.AND P3, PT, R6, 0x69, PT ;  /* 0x000000690600780c */ /* 0x000fe40003f64270 */
[C---:B------:R-:W-:Y:S02]  /*10df0*/  ISETP.GT.AND P0, PT, R7.reuse, RZ, PT ;  /* 0x000000ff0700720c */ /* 0x040fe40003f04270 */
        /* <DEDUP_REMOVED lines=17> */
[----:B------:R-:W-:Y:S02]  /*10f10*/  IMNMX R5, R8, R5, PT ;  /* 0x0000000508057217 */ /* 0x000fe40003800200 */
[----:B------:R-:W-:Y:S02]  /*10f20*/  FSEL R118, R19, -INF , P2 ;  /* 0xff80000013767808 */ /* 0x000fe40001000000 */
[----:B--2---:R-:W-:-:S02]  /*10f30*/  FSEL R129, R16, -INF , P3 ;  /* 0xff80000010817808 */ /* 0x004fc40001800000 */
[----:B------:R-:W-:Y:S02]  /*10f40*/  FSEL R150, R150, -INF , P0 ;  /* 0xff80000096967808 */ /* 0x000fe40000000000 */
[----:B------:R-:W-:Y:S02]  /*10f50*/  FSEL R152, R80, -INF , P1 ;  /* 0xff80000050987808 */ /* 0x000fe40000800000 */
[C---:B------:R-:W-:Y:S02]  /*10f60*/  ISETP.GT.AND P2, PT, R5.reuse, RZ, PT ;  /* 0x000000ff0500720c */ /* 0x040fe40003f44270 */
[C---:B------:R-:W-:Y:S02]  /*10f70*/  ISETP.GT.AND P3, PT, R5.reuse, 0x1, PT ;  /* 0x000000010500780c */ /* 0x040fe40003f64270 */
[C---:B------:R-:W-:Y:S02]  /*10f80*/  ISETP.GT.AND P0, PT, R5.reuse, 0x8, PT ;  /* 0x000000080500780c */ /* 0x040fe40003f04270 */
[----:B------:R-:W-:-:S02]  /*10f90*/  ISETP.GT.AND P1, PT, R5, 0x9, PT ;  /* 0x000000090500780c */ /* 0x000fc40003f24270 */
[----:B------:R-:W-:Y:S02]  /*10fa0*/  FSEL R16, R53, -INF , P2 ;  /* 0xff80000035107808 */ /* 0x000fe40001000000 */
        /* <DEDUP_REMOVED lines=10> */
[----:B------:R-:W-:Y:S01]  /*11050*/  FSEL R80, R10, -INF , P1 ;  /* 0xff8000000a507808 */ /* 0x000fe20000800000 */
[----:B------:R-:W-:Y:S01]  /*11060*/  MUFU.TANH R11, R38 ;  /* 0x00000026000b7308 */ /* 0x000fe20000002400 */
        /* <DEDUP_REMOVED lines=36> */
[----:B------:R-:W-:-:S02]  /*112b0*/  FMNMX.FTZ R5, R20, R29, !PT ;  /* 0x0000001d14057209 */ /* 0x000fc40007810000 */
[----:B------:R-:W-:Y:S02]  /*112c0*/  FMNMX.FTZ R6, R16, R19, !PT ;  /* 0x0000001310067209 */ /* 0x000fe40007810000 */
[----:B------:R-:W-:Y:S02]  /*112d0*/  FMNMX.FTZ R5, R30, R5, !PT ;  /* 0x000000051e057209 */ /* 0x000fe40007810000 */
[----:B------:R-:W-:Y:S02]  /*112e0*/  IADD3 R3, R3, R14, RZ ;  /* 0x0000000e03037210 */ /* 0x000fe40007ffe0ff */
[----:B------:R-:W-:Y:S02]  /*112f0*/  FMNMX.FTZ R5, R31, R5, !PT ;  /* 0x000000051f057209 */ /* 0x000fe40007810000 */
[----:B------:R-:W-:Y:S02]  /*11300*/  FMNMX.FTZ R6, R21, R6, !PT ;  /* 0x0000000615067209 */ /* 0x000fe40007810000 */
[----:B------:R-:W-:-:S02]  /*11310*/  FMNMX.FTZ R5, R93, R5, !PT ;  /* 0x000000055d057209 */ /* 0x000fc40007810000 */
[----:B------:R-:W-:Y:S02]  /*11320*/  IMNMX R3, R8, R3, PT ;  /* 0x0000000308037217 */ /* 0x000fe40003800200 */
[----:B------:R-:W-:Y:S02]  /*11330*/  FMNMX.FTZ R5, R94, R5, !PT ;  /* 0x000000055e057209 */ /* 0x000fe40007810000 */
[----:B------:R-:W-:Y:S02]  /*11340*/  FMNMX.FTZ R6, R22, R6, !PT ;  /* 0x0000000616067209 */ /* 0x000fe40007810000 */
[----:B------:R-:W-:Y:S02]  /*11350*/  FMNMX.FTZ R5, R95, R5, !PT ;  /* 0x000000055f057209 */ /* 0x000fe40007810000 */
[----:B------:R-:W-:Y:S02]  /*11360*/  FSEL R187, R28, -INF , P2 ;  /* 0xff8000001cbb7808 */ /* 0x000fe40001000000 */
[----:B------:R-:W-:-:S02]  /*11370*/  FMNMX.FTZ R5, R96, R5, !PT ;  /* 0x0000000560057209 */ /* 0x000fc40007810000 */
[----:B------:R-:W-:Y:S02]  /*11380*/  FSEL R104, R25, -INF , P3 ;  /* 0xff80000019687808 */ /* 0x000fe40001800000 */
[----:B------:R-:W-:Y:S02]  /*11390*/  FMNMX.FTZ R5, R131, R5, !PT ;  /* 0x0000000583057209 */ /* 0x000fe40007810000 */
[----:B------:R-:W-:Y:S02]  /*113a0*/  ISETP.GT.AND P2, PT, R3, RZ, PT ;  /* 0x000000ff0300720c */ /* 0x000fe40003f44270 */
[----:B------:R-:W-:Y:S02]  /*113b0*/  FMNMX.FTZ R5, R139, R5, !PT ;  /* 0x000000058b057209 */ /* 0x000fe40007810000 */
[----:B------:R-:W-:Y:S02]  /*113c0*/  ISETP.GT.AND P3, PT, R3, 0x1, PT ;  /* 0x000000010300780c */ /* 0x000fe40003f64270 */
[----:B------:R-:W-:-:S02]  /*113d0*/  FMNMX.FTZ R5, R140, R5, !PT ;  /* 0x000000058c057209 */ /* 0x000fc40007810000 */
[----:B------:R-:W-:Y:S02]  /*113e0*/  FMNMX.FTZ R6, R40, R6, !PT ;  /* 0x0000000628067209 */ /* 0x000fe40007810000 */
[----:B------:R-:W-:Y:S02]  /*113f0*/  FMNMX.FTZ R5, R146, R5, !PT ;  /* 0x0000000592057209 */ /* 0x000fe40007810000 */
[----:B------:R-:W-:Y:S02]  /*11400*/  FSEL R186, R18, -INF , P0 ;  /* 0xff80000012ba7808 */ /* 0x000fe40000000000 */
[----:B------:R-:W-:Y:S02]  /*11410*/  FMNMX.FTZ R5, R151, R5, !PT ;  /* 0x0000000597057209 */ /* 0x000fe40007810000 */
[----:B------:R-:W-:Y:S02]  /*11420*/  ISETP.GT.AND P0, PT, R3, 0x8, PT ;  /* 0x000000080300780c */ /* 0x000fe40003f04270 */
[----:B------:R-:W-:-:S02]  /*11430*/  FSEL R14, R45, -INF , P2 ;  /* 0xff8000002d0e7808 */ /* 0x000fc40001000000 */
[----:B------:R-:W-:Y:S02]  /*11440*/  FSEL R15, R24, -INF , P3 ;  /* 0xff800000180f7808 */ /* 0x000fe40001800000 */
[----:B------:R-:W-:Y:S02]  /*11450*/  FMNMX.FTZ R5, R153, R5, !PT ;  /* 0x0000000599057209 */ /* 0x000fe40007810000 */
[----:B------:R-:W-:Y:S02]  /*11460*/  FMNMX.FTZ R6, R41, R6, !PT ;  /* 0x0000000629067209 */ /* 0x000fe40007810000 */
[----:B------:R-:W-:Y:S02]  /*11470*/  FSEL R119, R17, -INF , P1 ;  /* 0xff80000011777808 */ /* 0x000fe40000800000 */
        /* <DEDUP_REMOVED lines=70> */
[----:B------:R-:W-:Y:S01]  /*118e0*/  ISETP.GT.AND P4, PT, R3, 0x41, PT ;  /* 0x000000410300780c */ /* 0x000fe20003f84270 */
[----:B------:R-:W1:Y:S01]  /*118f0*/  SHFL.BFLY PT, R10, R5, 0x2, 0x1f ;  /* 0x0c401f00050a7f89 */ /* 0x000e6200000e0000 */
[----:B------:R-:W-:Y:S02]  /*11900*/  FSEL R162, R162, -INF , P3 ;  /* 0xff800000a2a27808 */ /* 0x000fe40001800000 */
[----:B------:R-:W-:Y:S02]  /*11910*/  FMNMX.FTZ R8, R145, R8, !PT ;  /* 0x0000000891087209 */ /* 0x000fe40007810000 */
[----:B------:R-:W-:-:S02]  /*11920*/  FMNMX.FTZ R6, R207, R6, !PT ;  /* 0x00000006cf067209 */ /* 0x000fc40007810000 */
[----:B------:R-:W-:Y:S02]  /*11930*/  ISETP.GT.AND P1, PT, R3, 0x48, PT ;  /* 0x000000480300780c */ /* 0x000fe40003f24270 */
[----:B------:R-:W-:Y:S02]  /*11940*/  FSEL R163, R163, -INF , P4 ;  /* 0xff800000a3a37808 */ /* 0x000fe40002000000 */
        /* <DEDUP_REMOVED lines=16> */
[----:B------:R-:W-:Y:S02]  /*11a50*/  ISETP.GT.AND P0, PT, R3, 0x59, PT ;  /* 0x000000590300780c */ /* 0x000fe40003f04270 */
[----:B------:R-:W-:Y:S02]  /*11a60*/  FMNMX.FTZ R9, R35, R9, !PT ;  /* 0x0000000923097209 */ /* 0x000fe40007810000 */
[----:B------:R-:W-:Y:S02]  /*11a70*/  FSEL R178, R178, -INF , P4 ;  /* 0xff800000b2b27808 */ /* 0x000fe40002000000 */
[----:B------:R-:W-:Y:S02]  /*11a80*/  FMNMX.FTZ R8, R176, R8, !PT ;  /* 0x00000008b0087209 */ /* 0x000fe40007810000 */
[----:B------:R-:W-:Y:S02]  /*11a90*/  FMNMX.FTZ R6, R104, R6, !PT ;  /* 0x0000000668067209 */ /* 0x000fe40007810000 */
[----:B------:R-:W-:-:S02]  /*11aa0*/  FSEL R179, R179, -INF , P0 ;  /* 0xff800000b3b37808 */ /* 0x000fc40000000000 */
[----:B------:R-:W-:Y:S02]  /*11ab0*/  FMNMX.FTZ R9, R97, R9, !PT ;  /* 0x0000000961097209 */ /* 0x000fe40007810000 */
[C---:B------:R-:W-:Y:S02]  /*11ac0*/  ISETP.GT.AND P2, PT, R3.reuse, 0x58, PT ;  /* 0x000000580300780c */ /* 0x040fe40003f44270 */
[C---:B------:R-:W-:Y:S02]  /*11ad0*/  ISETP.GT.AND P1, PT, R3.reuse, 0x60, PT ;  /* 0x000000600300780c */ /* 0x040fe40003f24270 */
[C---:B------:R-:W-:Y:S02]  /*11ae0*/  ISETP.GT.AND P4, PT, R3.reuse, 0x61, PT ;  /* 0x000000610300780c */ /* 0x040fe40003f84270 */
[C---:B------:R-:W-:Y:S02]  /*11af0*/  ISETP.GT.AND P3, PT, R3.reuse, 0x68, PT ;  /* 0x000000680300780c */ /* 0x040fe40003f64270 */
[----:B------:R-:W-:-:S02]  /*11b00*/  ISETP.GT.AND P0, PT, R3, 0x69, PT ;  /* 0x000000690300780c */ /* 0x000fc40003f04270 */
[----:B------:R-:W-:Y:S02]  /*11b10*/  FMNMX.FTZ R3, R178, R8, !PT ;  /* 0x00000008b2037209 */ /* 0x000fe40007810000 */
[----:B------:R-:W-:Y:S02]  /*11b20*/  FMNMX.FTZ R6, R186, R6, !PT ;  /* 0x00000006ba067209 */ /* 0x000fe40007810000 */
[----:B-1----:R-:W-:Y:S02]  /*11b30*/  FMNMX.FTZ R8, R10, R5, !PT ;  /* 0x000000050a087209 */ /* 0x002fe40007810000 */
[----:B------:R-:W-:Y:S01]  /*11b40*/  FMNMX.FTZ R5, R116, R9, !PT ;  /* 0x0000000974057209 */ /* 0x000fe20007810000 */
[----:B------:R1:W-:Y:S01]  /*11b50*/  MUFU.TANH R10, R36 ;  /* 0x00000024000a7308 */ /* 0x0003e20000002400 */
[----:B------:R-:W-:Y:S01]  /*11b60*/  FMNMX.FTZ R6, R119, R6, !PT ;  /* 0x0000000677067209 */ /* 0x000fe20007810000 */
[----:B------:R-:W-:Y:S01]  /*11b70*/  SHFL.BFLY PT, R73, R8, 0x1, 0x1f ;  /* 0x0c201f0008497f89 */ /* 0x000fe200000e0000 */
[----:B------:R-:W-:-:S02]  /*11b80*/  FSEL R177, R177, -INF , P2 ;  /* 0xff800000b1b17808 */ /* 0x000fc40001000000 */
[----:B------:R-:W-:Y:S01]  /*11b90*/  FMNMX.FTZ R5, R118, R5, !PT ;  /* 0x0000000576057209 */ /* 0x000fe20007810000 */
[----:B------:R-:W2:Y:S01]  /*11ba0*/  SHFL.BFLY PT, R71, R6, 0x2, 0x1f ;  /* 0x0c401f0006477f89 */ /* 0x000ea200000e0000 */
[----:B------:R-:W-:Y:S01]  /*11bb0*/  FMNMX.FTZ R3, R177, R3, !PT ;  /* 0x00000003b1037209 */ /* 0x000fe20007810000 */
[----:B------:R-:W3:Y:S01]  /*11bc0*/  MUFU.TANH R9, R23 ;  /* 0x0000001700097308 */ /* 0x000ee20000002400 */
[----:B------:R-:W-:Y:S02]  /*11bd0*/  FMNMX.FTZ R5, R129, R5, !PT ;  /* 0x0000000581057209 */ /* 0x000fe40007810000 */
[----:B------:R-:W-:Y:S02]  /*11be0*/  FSEL R250, R62, -INF , P1 ;  /* 0xff8000003efa7808 */ /* 0x000fe40000800000 */
[----:B------:R-:W-:Y:S02]  /*11bf0*/  FMNMX.FTZ R3, R179, R3, !PT ;  /* 0x00000003b3037209 */ /* 0x000fe40007810000 */
[----:B------:R-:W-:Y:S01]  /*11c00*/  ISETP.GT.AND P1, PT, R7, 0x28, PT ;  /* 0x000000280700780c */ /* 0x000fe20003f24270 */
[----:B-1----:R-:W-:Y:S01]  /*11c10*/  LDSM.16.MT88.4 R36, [R226+0x100] ;  /* 0x00010000e224783b */ /* 0x002fe20000004200 */
[----:B------:R-:W-:-:S02]  /*11c20*/  FMNMX.FTZ R5, R150, R5, !PT ;  /* 0x0000000596057209 */ /* 0x000fc40007810000 */
[----:B------:R-:W-:Y:S02]  /*11c30*/  FSEL R248, R58, -INF , P4 ;  /* 0xff8000003af87808 */ /* 0x000fe40002000000 */
[----:B------:R-:W-:Y:S02]  /*11c40*/  FMNMX.FTZ R3, R250, R3, !PT ;  /* 0x00000003fa037209 */ /* 0x000fe40007810000 */
[----:B------:R-:W-:Y:S02]  /*11c50*/  ISETP.GT.AND P2, PT, R7, 0x29, PT ;  /* 0x000000290700780c */ /* 0x000fe40003f44270 */
[----:B------:R-:W-:Y:S02]  /*11c60*/  FSEL R117, R184, -INF , P1 ;  /* 0xff800000b8757808 */ /* 0x000fe40000800000 */
[----:B------:R-:W-:Y:S02]  /*11c70*/  FMNMX.FTZ R5, R152, R5, !PT ;  /* 0x0000000598057209 */ /* 0x000fe40007810000 */
[----:B------:R-:W-:-:S02]  /*11c80*/  FSEL R197, R54, -INF , P0 ;  /* 0xff80000036c57808 */ /* 0x000fc40000000000 */
[----:B------:R-:W-:Y:S02]  /*11c90*/  FSEL R189, R55, -INF , P3 ;  /* 0xff80000037bd7808 */ /* 0x000fe40001800000 */
[----:B------:R-:W-:Y:S02]  /*11ca0*/  FMNMX.FTZ R3, R248, R3, !PT ;  /* 0x00000003f8037209 */ /* 0x000fe40007810000 */
[----:B------:R-:W-:Y:S02]  /*11cb0*/  ISETP.GT.AND P0, PT, R7, 0x30, PT ;  /* 0x000000300700780c */ /* 0x000fe40003f04270 */
        /* <DEDUP_REMOVED lines=10> */
[----:B--2---:R-:W-:Y:S02]  /*11d60*/  FMNMX.FTZ R71, R6, R71, !PT ;  /* 0x0000004706477209 */ /* 0x004fe40007810000 */
[C---:B------:R-:W-:Y:S01]  /*11d70*/  ISETP.GT.AND P1, PT, R7.reuse, 0x39, PT ;  /* 0x000000390700780c */ /* 0x040fe20003f24270 */
[----:B------:R-:W1:Y:S01]  /*11d80*/  SHFL.BFLY PT, R6, R3, 0x2, 0x1f ;  /* 0x0c401f0003067f89 */ /* 0x000e6200000e0000 */
[----:B------:R-:W-:Y:S02]  /*11d90*/  FSEL R148, R124, -INF , P0 ;  /* 0xff8000007c947808 */ /* 0x000fe40000000000 */
[----:B------:R-:W-:Y:S02]  /*11da0*/  FMNMX.FTZ R5, R144, R5, !PT ;  /* 0x0000000590057209 */ /* 0x000fe40007810000 */
[----:B------:R-:W-:-:S02]  /*11db0*/  ISETP.GT.AND P0, PT, R7, 0x40, PT ;  /* 0x000000400700780c */ /* 0x000fc40003f04270 */
[----:B---3--:R-:W-:Y:S02]  /*11dc0*/  FSEL R149, R9, -INF , P1 ;  /* 0xff80000009957808 */ /* 0x008fe40000800000 */
[----:B------:R-:W-:Y:S01]  /*11dd0*/  FMNMX.FTZ R5, R148, R5, !PT ;  /* 0x0000000594057209 */ /* 0x000fe20007810000 */
[----:B------:R-:W2:Y:S01]  /*11de0*/  SHFL.BFLY PT, R9, R71, 0x1, 0x1f ;  /* 0x0c201f0047097f89 */ /* 0x000ea200000e0000 */
[----:B------:R-:W-:Y:S02]  /*11df0*/  ISETP.GT.AND P1, PT, R7, 0x41, PT ;  /* 0x000000410700780c */ /* 0x000fe40003f24270 */
[----:B------:R-:W-:Y:S02]  /*11e00*/  FSEL R160, R160, -INF , P0 ;  /* 0xff800000a0a07808 */ /* 0x000fe40000000000 */
[----:B------:R-:W-:Y:S02]  /*11e10*/  FMNMX.FTZ R5, R149, R5, !PT ;  /* 0x0000000595057209 */ /* 0x000fe40007810000 */
[----:B------:R-:W-:-:S02]  /*11e20*/  ISETP.GT.AND P0, PT, R7, 0x48, PT ;  /* 0x000000480700780c */ /* 0x000fc40003f04270 */
[----:B------:R-:W-:Y:S02]  /*11e30*/  FSEL R161, R161, -INF , P1 ;  /* 0xff800000a1a17808 */ /* 0x000fe40000800000 */
[----:B------:R-:W-:Y:S02]  /*11e40*/  FMNMX.FTZ R5, R160, R5, !PT ;  /* 0x00000005a0057209 */ /* 0x000fe40007810000 */
        /* <DEDUP_REMOVED lines=9> */
[----:B-1----:R-:W-:-:S02]  /*11ee0*/  FMNMX.FTZ R3, R3, R6, !PT ;  /* 0x0000000603037209 */ /* 0x002fc40007810000 */
[----:B------:R-:W1:Y:S01]  /*11ef0*/  MUFU.TANH R6, R42 ;  /* 0x0000002a00067308 */ /* 0x000e620000002400 */
[C---:B------:R-:W-:Y:S02]  /*11f00*/  ISETP.GT.AND P0, PT, R7.reuse, 0x58, PT ;  /* 0x000000580700780c */ /* 0x040fe40003f04270 */
[----:B------:R-:W-:Y:S01]  /*11f10*/  FSEL R181, R10, -INF , P1 ;  /* 0xff8000000ab57808 */ /* 0x000fe20000800000 */
[----:B------:R-:W3:Y:S01]  /*11f20*/  SHFL.BFLY PT, R70, R3, 0x1, 0x1f ;  /* 0x0c201f0003467f89 */ /* 0x000ee200000e0000 */
[----:B------:R-:W-:Y:S02]  /*11f30*/  FMNMX.FTZ R5, R180, R5, !PT ;  /* 0x00000005b4057209 */ /* 0x000fe40007810000 */
[----:B------:R-:W-:Y:S01]  /*11f40*/  ISETP.GT.AND P2, PT, R7, 0x59, PT ;  /* 0x000000590700780c */ /* 0x000fe20003f44270 */
[----:B------:R-:W4:Y:S01]  /*11f50*/  MUFU.TANH R10, R26 ;  /* 0x0000001a000a7308 */ /* 0x000f220000002400 */
[----:B------:R-:W-:Y:S02]  /*11f60*/  FSEL R182, R13, -INF , P0 ;  /* 0xff8000000db67808 */ /* 0x000fe40000000000 */
[----:B------:R-:W-:-:S02]  /*11f70*/  FMNMX.FTZ R5, R181, R5, !PT ;  /* 0x00000005b5057209 */ /* 0x000fc40007810000 */
[----:B------:R-:W-:Y:S02]  /*11f80*/  FMNMX.FTZ R73, R8, R73, !PT ;  /* 0x0000004908497209 */ /* 0x000fe40007810000 */
[C---:B------:R-:W-:Y:S01]  /*11f90*/  ISETP.GT.AND P1, PT, R7.reuse, 0x60, PT ;  /* 0x000000600700780c */ /* 0x040fe20003f24270 */
[----:B------:R2:W2:Y:S01]  /*11fa0*/  MUFU.TANH R8, R27 ;  /* 0x0000001b00087308 */ /* 0x0004a20000002400 */
[----:B------:R-:W-:Y:S02]  /*11fb0*/  FSEL R183, R12, -INF , P2 ;  /* 0xff8000000cb77808 */ /* 0x000fe40001000000 */
[----:B------:R-:W-:Y:S02]  /*11fc0*/  FMNMX.FTZ R5, R182, R5, !PT ;  /* 0x00000005b6057209 */ /* 0x000fe40007810000 */
[----:B------:R-:W-:Y:S02]  /*11fd0*/  ISETP.GT.AND P0, PT, R7, 0x61, PT ;  /* 0x000000610700780c */ /* 0x000fe40003f04270 */
[----:B------:R-:W-:-:S02]  /*11fe0*/  FSEL R210, R11, -INF , P1 ;  /* 0xff8000000bd27808 */ /* 0x000fc40000800000 */
[----:B------:R-:W-:Y:S02]  /*11ff0*/  FMNMX.FTZ R5, R183, R5, !PT ;  /* 0x00000005b7057209 */ /* 0x000fe40007810000 */
[----:B-1----:R-:W-:Y:S01]  /*12000*/  FSEL R251, R6, -INF , P0 ;  /* 0xff80000006fb7808 */ /* 0x002fe20000000000 */
[----:B------:R-:W-:Y:S01]  /*12010*/  FMUL.FTZ R6, R73, c[0x0][0x2d0] ;  /* 0x0000b40049067a20 */ /* 0x000fe20000410000 */
[----:B------:R-:W-:Y:S02]  /*12020*/  ISETP.GT.AND P2, PT, R7, 0x68, PT ;  /* 0x000000680700780c */ /* 0x000fe40003f44270 */
[----:B------:R-:W-:Y:S01]  /*12030*/  FMNMX.FTZ R5, R210, R5, !PT ;  /* 0x00000005d2057209 */ /* 0x000fe20007810000 */
[----:B--2---:R-:W-:Y:S01]  /*12040*/  LDSM.16.MT88.4 R24, [R225+0x100] ;  /* 0x00010000e118783b */ /* 0x004fe20000004200 */
[----:B------:R-:W-:Y:S02]  /*12050*/  FSETP.NEU.FTZ.AND P0, PT, R73, -INF , PT ;  /* 0xff8000004900780b */ /* 0x000fe40003f1d000 */
[----:B------:R-:W-:-:S02]  /*12060*/  ISETP.GT.AND P1, PT, R7, 0x69, PT ;  /* 0x000000690700780c */ /* 0x000fc40003f24270 */
[----:B----4-:R-:W-:Y:S02]  /*12070*/  FSEL R249, R10, -INF , P2 ;  /* 0xff8000000af97808 */ /* 0x010fe40001000000 */
[----:B------:R-:W-:Y:S02]  /*12080*/  FMNMX.FTZ R7, R251, R5, !PT ;  /* 0x00000005fb077209 */ /* 0x000fe40007810000 */
[----:B------:R-:W-:Y:S02]  /*12090*/  FSEL R6, R6, RZ, P0 ;  /* 0x000000ff06067208 */ /* 0x000fe40000000000 */
[----:B------:R-:W-:Y:S02]  /*120a0*/  FSEL R243, R8, -INF , P1 ;  /* 0xff80000008f37808 */ /* 0x000fe40000800000 */
[----:B------:R-:W-:Y:S01]  /*120b0*/  FMNMX.FTZ R8, R249, R7, !PT ;  /* 0x00000007f9087209 */ /* 0x000fe20007810000 */
[----:B------:R-:W-:Y:S01]  /*120c0*/  FFMA.FTZ R7, R20, c[0x0][0x2d0], -R6 ;  /* 0x0000b40014077a23 */ /* 0x000fe20000010806 */
[----:B------:R-:W-:-:S02]  /*120d0*/  FMNMX.FTZ R71, R71, R9, !PT ;  /* 0x0000000947477209 */ /* 0x000fc40007810000 */
[----:B---3--:R-:W-:Y:S01]  /*120e0*/  FMNMX.FTZ R70, R70, R3, !PT ;  /* 0x0000000346467209 */ /* 0x008fe20007810000 */
[----:B------:R1:W-:Y:S01]  /*120f0*/  MUFU.EX2 R221, R7 ;  /* 0x0000000700dd7308 */ /* 0x0003e20000000800 */
[C---:B------:R-:W-:Y:S01]  /*12100*/  FSETP.NEU.FTZ.AND P0, PT, R71.reuse, -INF , PT ;  /* 0xff8000004700780b */ /* 0x040fe20003f1d000 */
[----:B------:R-:W-:-:S05]  /*12110*/  FMUL.FTZ R5, R71, c[0x0][0x2d0] ;  /* 0x0000b40047057a20 */ /* 0x000fca0000410000 */
[----:B------:R-:W-:Y:S02]  /*12120*/  FSEL R5, R5, RZ, P0 ;  /* 0x000000ff05057208 */ /* 0x000fe40000000000 */
[----:B------:R-:W-:-:S03]  /*12130*/  FSETP.NEU.FTZ.AND P0, PT, R70, -INF , PT ;  /* 0xff8000004600780b */ /* 0x000fc60003f1d000 */
[--C-:B------:R-:W-:Y:S01]  /*12140*/  FFMA.FTZ R3, R19, c[0x0][0x2d0], -R5.reuse ;  /* 0x0000b40013037a23 */ /* 0x100fe20000010805 */
[----:B-1----:R-:W-:Y:S01]  /*12150*/  FMNMX.FTZ R7, R243, R8, !PT ;  /* 0x00000008f3077209 */ /* 0x002fe20007810000 */
[----:B------:R-:W-:Y:S02]  /*12160*/  FFMA.FTZ R8, R16, c[0x0][0x2d0], -R5 ;  /* 0x0000b40010087a23 */ /* 0x000fe40000010805 */
[----:B------:R1:W-:Y:S02]  /*12170*/  MUFU.EX2 R202, R3 ;  /* 0x0000000300ca7308 */ /* 0x0003e40000000800 */
[----:B------:R-:W2:Y:S06]  /*12180*/  SHFL.BFLY PT, R9, R7, 0x2, 0x1f ;  /* 0x0c401f0007097f89 */ /* 0x000eac00000e0000 */
[----:B------:R3:W-:Y:S01]  /*12190*/  MUFU.EX2 R201, R8 ;  /* 0x0000000800c97308 */ /* 0x0007e20000000800 */
[----:B-1----:R-:W-:-:S05]  /*121a0*/  FMUL.FTZ R3, R70, c[0x0][0x2d0] ;  /* 0x0000b40046037a20 */ /* 0x002fca0000410000 */
[----:B------:R-:W-:Y:S01]  /*121b0*/  FSEL R3, R3, RZ, P0 ;  /* 0x000000ff03037208 */ /* 0x000fe20000000000 */
[----:B---3--:R-:W-:-:S04]  /*121c0*/  FFMA.FTZ R8, R21, c[0x0][0x2d0], -R5 ;  /* 0x0000b40015087a23 */ /* 0x008fc80000010805 */
[----:B------:R-:W-:Y:S01]  /*121d0*/  FFMA.FTZ R0, R15, c[0x0][0x2d0], -R3 ;  /* 0x0000b4000f007a23 */ /* 0x000fe20000010803 */
[----:B--2---:R-:W-:Y:S01]  /*121e0*/  FMNMX.FTZ R7, R7, R9, !PT ;  /* 0x0000000907077209 */ /* 0x004fe20007810000 */
[----:B------:R1:W-:Y:S08]  /*121f0*/  MUFU.EX2 R59, R8 ;  /* 0x00000008003b7308 */ /* 0x0003f00000000800 */
[----:B------:R2:W-:Y:S01]  /*12200*/  MUFU.EX2 R208, R0 ;  /* 0x0000000000d07308 */ /* 0x0005e20000000800 */
[----:B-1----:R-:W-:-:S02]  /*12210*/  FFMA.FTZ R8, R22, c[0x0][0x2d0], -R5 ;  /* 0x0000b40016087a23 */ /* 0x002fc40000010805 */
[----:B------:R-:W-:Y:S05]  /*12220*/  LDSM.16.MT88.4 R20, [R224+0x100] ;  /* 0x00010000e014783b */ /* 0x000fea0000004200 */
[----:B------:R1:W-:Y:S01]  /*12230*/  MUFU.EX2 R198, R8 ;  /* 0x0000000800c67308 */ /* 0x0003e20000000800 */
[--C-:B--2---:R-:W-:Y:S02]  /*12240*/  FFMA.FTZ R0, R17, c[0x0][0x2d0], -R3.reuse ;  /* 0x0000b40011007a23 */ /* 0x104fe40000010803 */
[----:B------:R-:W-:Y:S05]  /*12250*/  LDSM.16.MT88.4 R16, [R227+0x100] ;  /* 0x00010000e310783b */ /* 0x000fea0000004200 */
[----:B------:R2:W-:Y:S01]  /*12260*/  MUFU.EX2 R212, R0 ;  /* 0x0000000000d47308 */ /* 0x0005e20000000800 */
[----:B-1----:R-:W-:-:S07]  /*12270*/  FFMA.FTZ R8, R14, c[0x0][0x2d0], -R3 ;  /* 0x0000b4000e087a23 */ /* 0x002fce0000010803 */
[----:B------:R1:W3:Y:S01]  /*12280*/  MUFU.EX2 R205, R8 ;  /* 0x0000000800cd7308 */ /* 0x0002e20000000800 */
[----:B--2---:R-:W-:-:S07]  /*12290*/  FFMA.FTZ R0, R28, c[0x0][0x2d0], -R3 ;  /* 0x0000b4001c007a23 */ /* 0x004fce0000010803 */
[----:B------:R2:W4:Y:S01]  /*122a0*/  MUFU.EX2 R195, R0 ;  /* 0x0000000000c37308 */ /* 0x0005220000000800 */
[----:B-1----:R-:W1:Y:S01]  /*122b0*/  SHFL.BFLY PT, R8, R7, 0x1, 0x1f ;  /* 0x0c201f0007087f89 */ /* 0x002e6200000e0000 */
[----:B---3--:R-:W-:Y:S01]  /*122c0*/  F2FP.PACK_AB R9, R208, R205 ;  /* 0x000000cdd009723e */ /* 0x008fe200000000ff */
[----:B--2---:R-:W-:Y:S01]  /*122d0*/  FFMA.FTZ R0, R29, c[0x0][0x2d0], -R6 ;  /* 0x0000b4001d007a23 */ /* 0x004fe20000010806 */
[----:B----4-:R-:W-:-:S04]  /*122e0*/  F2FP.PACK_AB R11, R195, R212 ;  /* 0x000000d4c30b723e */ /* 0x010fc800000000ff */
[----:B------:R2:W3:Y:S01]  /*122f0*/  MUFU.EX2 R211, R0 ;  /* 0x0000000000d37308 */ /* 0x0004e20000000800 */
[----:B-1----:R-:W-:Y:S02]  /*12300*/  FMNMX.FTZ R72, R7, R8, !PT ;  /* 0x0000000807487209 */ /* 0x002fe40007810000 */
[----:B------:R-:W-:Y:S01]  /*12310*/  MOV R7, R59 ;  /* 0x0000003b00077202 */ /* 0x000fe20000000f00 */
[----:B--2---:R-:W-:Y:S01]  /*12320*/  FFMA.FTZ R0, R30, c[0x0][0x2d0], -R6 ;  /* 0x0000b4001e007a23 */ /* 0x004fe20000010806 */
[C---:B------:R-:W-:Y:S01]  /*12330*/  FSETP.NEU.FTZ.AND P0, PT, R72.reuse, -INF , PT ;  /* 0xff8000004800780b */ /* 0x040fe20003f1d000 */
[----:B------:R-:W-:Y:S01]  /*12340*/  FMUL.FTZ R2, R72, c[0x0][0x2d0] ;  /* 0x0000b40048027a20 */ /* 0x000fe20000410000 */
[----:B------:R-:W-:Y:S01]  /*12350*/  F2FP.PACK_AB R8, R202, R201 ;  /* 0x000000c9ca08723e */ /* 0x000fe200000000ff */
[----:B------:R1:W-:Y:S01]  /*12360*/  MUFU.EX2 R4, R0 ;  /* 0x0000000000047308 */ /* 0x0003e20000000800 */
[----:B------:R-:W-:Y:S02]  /*12370*/  F2FP.PACK_AB R10, R198, R7 ;  /* 0x00000007c60a723e */ /* 0x000fe400000000ff */
[----:B---3--:R-:W-:-:S05]  /*12380*/  F2FP.PACK_AB R12, R211, R221 ;  /* 0x000000ddd30c723e */ /* 0x008fca00000000ff */
        /* <DEDUP_REMOVED lines=13> */
[----:B-1----:R-:W-:-:S07]  /*12460*/  FFMA.FTZ R2, R33, c[0x0][0x2d0], -R0 ;  /* 0x0000b40021027a23 */ /* 0x002fce0000010800 */
[----:B------:R-:W-:Y:S01]  /*12470*/  HMMA.16816.F32 R48, R8, R26, RZ ;  /* 0x0000001a0830723c */ /* 0x000fe200000018ff */
        /* <DEDUP_REMOVED lines=14> */
[----:B------:R1:W3:Y:S02]  /*12560*/  MUFU.EX2 R204, R2 ;  /* 0x0000000200cc7308 */ /* 0x0002e40000000800 */
[C---:B------:R-:W-:Y:S08]  /*12570*/  HMMA.16816.F32 R84, R12.reuse, R16, RZ ;  /* 0x000000100c54723c */ /* 0x040ff000000018ff */
[----:B------:R-:W-:Y:S01]  /*12580*/  HMMA.16816.F32 R108, R12, R18, RZ ;  /* 0x000000120c6c723c */ /* 0x000fe200000018ff */
[----:B------:R-:W4:Y:S01]  /*12590*/  LDSM.16.MT88.4 R16, [R225+0x900] ;  /* 0x00090000e110783b */ /* 0x000f220000004200 */
[----:B-1----:R-:W-:-:S06]  /*125a0*/  FFMA.FTZ R2, R75, c[0x0][0x2d0], -R5 ;  /* 0x0000b4004b027a23 */ /* 0x002fcc0000010805 */
[----:B------:R-:W-:Y:S01]  /*125b0*/  HMMA.16816.F32 R40, R8, R38, RZ ;  /* 0x000000260828723c */ /* 0x000fe200000018ff */
[----:B------:R1:W-:Y:S06]  /*125c0*/  MUFU.EX2 R184, R2 ;  /* 0x0000000200b87308 */ /* 0x0003ec0000000800 */
[----:B---3--:R-:W-:Y:S01]  /*125d0*/  F2FP.PACK_AB R8, R204, R194 ;  /* 0x000000c2cc08723e */ /* 0x008fe200000000ff */
[----:B------:R-:W-:Y:S01]  /*125e0*/  HMMA.16816.F32 R120, R12, R26, RZ ;  /* 0x0000001a0c78723c */ /* 0x000fe200000018ff */
[----:B-1----:R-:W-:-:S07]  /*125f0*/  FFMA.FTZ R2, R80, c[0x0][0x2d0], -R5 ;  /* 0x0000b40050027a23 */ /* 0x002fce0000010805 */
[C---:B------:R-:W-:Y:S01]  /*12600*/  HMMA.16816.F32 R80, R12.reuse, R24, RZ ;  /* 0x000000180c50723c */ /* 0x040fe200000018ff */
[----:B------:R1:W3:Y:S07]  /*12610*/  MUFU.EX2 R75, R2 ;  /* 0x00000002004b7308 */ /* 0x0002ee0000000800 */
[----:B------:R-:W-:Y:S07]  /*12620*/  HMMA.16816.F32 R24, R12, R36, RZ ;  /* 0x000000240c18723c */ /* 0x000fee00000018ff */
[----:B------:R-:W-:Y:S01]  /*12630*/  MOV R37, R208 ;  /* 0x000000d000257202 */ /* 0x000fe20000000f00 */
[----:B-1----:R-:W-:Y:S01]  /*12640*/  FFMA.FTZ R2, R68, c[0x0][0x2d0], -R3 ;  /* 0x0000b40044027a23 */ /* 0x002fe20000010803 */
[----:B---3--:R-:W-:-:S03]  /*12650*/  F2FP.PACK_AB R10, R75, R184 ;  /* 0x000000b84b0a723e */ /* 0x008fc600000000ff */
[----:B------:R1:W-:Y:S02]  /*12660*/  MUFU.EX2 R185, R2 ;  /* 0x0000000200b97308 */ /* 0x0003e40000000800 */
[----:B-1----:R-:W-:-:S06]  /*12670*/  FFMA.FTZ R2, R69, c[0x0][0x2d0], -R3 ;  /* 0x0000b40045027a23 */ /* 0x002fcc0000010803 */
[----:B------:R1:W3:Y:S02]  /*12680*/  MUFU.EX2 R69, R2 ;  /* 0x0000000200457308 */ /* 0x0002e40000000800 */
[----:B-1----:R-:W-:Y:S01]  /*12690*/  FFMA.FTZ R2, R74, c[0x0][0x2d0], -R3 ;  /* 0x0000b4004a027a23 */ /* 0x002fe20000010803 */
[----:B---3--:R-:W-:Y:S01]  /*126a0*/  F2FP.PACK_AB R9, R69, R185 ;  /* 0x000000b94509723e */ /* 0x008fe200000000ff */
[----:B------:R-:W-:-:S04]  /*126b0*/  IMAD.MOV.U32 R74, RZ, RZ, R104 ;  /* 0x000000ffff4a7224 */ /* 0x000fc800078e0068 */
[----:B------:R1:W-:Y:S01]  /*126c0*/  MUFU.EX2 R206, R2 ;  /* 0x0000000200ce7308 */ /* 0x0003e20000000800 */
[----:B------:R-:W-:Y:S01]  /*126d0*/  HMMA.16816.F32 R104, R12, R38, RZ ;  /* 0x000000260c68723c */ /* 0x000fe200000018ff */
[----:B------:R-:W3:Y:S01]  /*126e0*/  LDSM.16.MT88.4 R12, [R224+0x1100] ;  /* 0x00110000e00c783b */ /* 0x000ee20000004200 */
[----:B-1----:R-:W-:-:S05]  /*126f0*/  FFMA.FTZ R2, R92, c[0x0][0x2d0], -R3 ;  /* 0x0000b4005c027a23 */ /* 0x002fca0000010803 */
[----:B------:R1:W1:Y:S02]  /*12700*/  MUFU.EX2 R68, R2 ;  /* 0x0000000200447308 */ /* 0x0002640000000800 */
[----:B-1----:R-:W-:Y:S01]  /*12710*/  FFMA.FTZ R2, R93, c[0x0][0x2d0], -R6 ;  /* 0x0000b4005d027a23 */ /* 0x002fe20000010806 */
[----:B------:R-:W-:-:S05]  /*12720*/  F2FP.PACK_AB R11, R68, R206 ;  /* 0x000000ce440b723e */ /* 0x000fca00000000ff */
[----:B------:R1:W-:Y:S02]  /*12730*/  MUFU.EX2 R247, R2 ;  /* 0x0000000200f77308 */ /* 0x0003e40000000800 */
[C---:B--2---:R-:W-:Y:S08]  /*12740*/  HMMA.16816.F32 R124, R8.reuse, R20, R76 ;  /* 0x00000014087c723c */ /* 0x044ff0000000184c */
[----:B------:R-:W-:Y:S01]  /*12750*/  HMMA.16816.F32 R76, R8, R22, R64 ;  /* 0x00000016084c723c */ /* 0x000fe20000001840 */
[----:B-1----:R-:W-:-:S04]  /*12760*/  FFMA.FTZ R2, R94, c[0x0][0x2d0], -R6 ;  /* 0x0000b4005e027a23 */ /* 0x002fc80000010806 */
[----:B------:R1:W2:Y:S03]  /*12770*/  MUFU.EX2 R246, R2 ;  /* 0x0000000200f67308 */ /* 0x0002a60000000800 */
[C---:B------:R-:W-:Y:S07]  /*12780*/  HMMA.16816.F32 R64, R8.reuse, R34, R56 ;  /* 0x000000220840723c */ /* 0x040fee0000001838 */
[----:B------:R-:W-:Y:S01]  /*12790*/  IMAD.MOV.U32 R59, RZ, RZ, R210 ;  /* 0x000000ffff3b7224 */ /* 0x000fe200078e00d2 */
        /* <DEDUP_REMOVED lines=11> */
[----:B--2---:R-:W-:-:S02]  /*12850*/  F2FP.PACK_AB R8, R246, R247 ;  /* 0x000000f7f608723e */ /* 0x004fc400000000ff */
[----:B----4-:R-:W-:Y:S01]  /*12860*/  F2FP.PACK_AB R10, R245, R223 ;  /* 0x000000dff50a723e */ /* 0x010fe200000000ff */
[----:B-1----:R-:W-:Y:S02]  /*12870*/  FFMA.FTZ R2, R116, c[0x0][0x2d0], -R0 ;  /* 0x0000b40074027a23 */ /* 0x002fe40000010800 */
[----:B------:R-:W-:Y:S02]  /*12880*/  IMAD.MOV.U32 R116, RZ, RZ, R214 ;  /* 0x000000ffff747224 */ /* 0x000fe400078e00d6 */
[----:B------:R1:W2:Y:S02]  /*12890*/  MUFU.EX2 R218, R2 ;  /* 0x0000000200da7308 */ /* 0x0002a40000000800 */
[----:B-1----:R-:W-:Y:S01]  /*128a0*/  FFMA.FTZ R2, R118, c[0x0][0x2d0], -R0 ;  /* 0x0000b40076027a23 */ /* 0x002fe20000010800 */
[----:B--2---:R-:W-:Y:S01]  /*128b0*/  F2FP.PACK_AB R9, R218, R215 ;  /* 0x000000d7da09723e */ /* 0x004fe200000000ff */
[----:B------:R-:W-:-:S04]  /*128c0*/  IMAD.MOV.U32 R118, RZ, RZ, R212 ;  /* 0x000000ffff767224 */ /* 0x000fc800078e00d4 */
        /* <DEDUP_REMOVED lines=8> */
[----:B-1----:R-:W-:-:S06]  /*12950*/  FFMA.FTZ R2, R130, c[0x0][0x2d0], -R5 ;  /* 0x0000b40082027a23 */ /* 0x002fcc0000010805 */
[----:B------:R-:W-:Y:S01]  /*12960*/  IMAD.MOV.U32 R104, RZ, RZ, R201 ;  /* 0x000000ffff687224 */ /* 0x000fe200078e00c9 */
[----:B------:R1:W-:Y:S01]  /*12970*/  MUFU.EX2 R212, R2 ;  /* 0x0000000200d47308 */ /* 0x0003e20000000800 */
[----:B------:R-:W-:Y:S01]  /*12980*/  HMMA.16816.F32 R40, R8, R22, R100 ;  /* 0x000000160828723c */ /* 0x000fe20000001864 */
[----:B------:R-:W2:Y:S01]  /*12990*/  LDSM.16.MT88.4 R20, [R227+0x1100] ;  /* 0x00110000e314783b */ /* 0x000ea20000004200 */
[----:B------:R-:W-:Y:S01]  /*129a0*/  IMAD.MOV.U32 R107, RZ, RZ, R190 ;  /* 0x000000ffff6b7224 */ /* 0x000fe200078e00be */
[----:B------:R-:W-:Y:S01]  /*129b0*/  MOV R105, R188 ;  /* 0x000000bc00697202 */ /* 0x000fe20000000f00 */
[----:B------:R-:W-:-:S04]  /*129c0*/  IMAD.MOV.U32 R106, RZ, RZ, R189 ;  /* 0x000000ffff6a7224 */ /* 0x000fc800078e00bd */
[----:B------:R-:W-:Y:S01]  /*129d0*/  HMMA.16816.F32 R52, R8, R32, R84 ;  /* 0x000000200834723c */ /* 0x000fe20000001854 */
[----:B-1----:R-:W-:-:S07]  /*129e0*/  FFMA.FTZ R2, R136, c[0x0][0x2d0], -R5 ;  /* 0x0000b40088027a23 */ /* 0x002fce0000010805 */
[----:B------:R-:W-:Y:S01]  /*129f0*/  HMMA.16816.F32 R80, R8, R16, R80 ;  /* 0x000000100850723c */ /* 0x000fe20000001850 */
[----:B------:R-:W-:Y:S01]  /*12a00*/  IMAD.MOV.U32 R136, RZ, RZ, R206 ;  /* 0x000000ffff887224 */ /* 0x000fe200078e00ce */
[----:B------:R1:W4:Y:S02]  /*12a10*/  MUFU.EX2 R214, R2 ;  /* 0x0000000200d67308 */ /* 0x0003240000000800 */
[----:B-1----:R-:W-:Y:S02]  /*12a20*/  FFMA.FTZ R2, R137, c[0x0][0x2d0], -R5 ;  /* 0x0000b40089027a23 */ /* 0x002fe40000010805 */
[----:B------:R-:W-:-:S04]  /*12a30*/  IMAD.MOV.U32 R137, RZ, RZ, R205 ;  /* 0x000000ffff897224 */ /* 0x000fc800078e00cd */
[----:B------:R1:W-:Y:S02]  /*12a40*/  MUFU.EX2 R210, R2 ;  /* 0x0000000200d27308 */ /* 0x0003e40000000800 */
[----:B-1----:R-:W-:Y:S02]  /*12a50*/  FFMA.FTZ R2, R138, c[0x0][0x2d0], -R5 ;  /* 0x0000b4008a027a23 */ /* 0x002fe40000010805 */
[----:B------:R-:W-:-:S04]  /*12a60*/  IMAD.MOV.U32 R138, RZ, RZ, R116 ;  /* 0x000000ffff8a7224 */ /* 0x000fc800078e0074 */
[----:B------:R1:W-:Y:S02]  /*12a70*/  MUFU.EX2 R208, R2 ;  /* 0x0000000200d07308 */ /* 0x0003e40000000800 */
[--C-:B-1----:R-:W-:Y:S02]  /*12a80*/  FFMA.FTZ R2, R128, c[0x0][0x2d0], -R3.reuse ;  /* 0x0000b40080027a23 */ /* 0x102fe40000010803 */
[----:B------:R-:W-:Y:S01]  /*12a90*/  HMMA.16816.F32 R128, R8, R28, R24 ;  /* 0x0000001c0880723c */ /* 0x000fe20000001818 */
[----:B------:R-:W1:Y:S03]  /*12aa0*/  LDSM.16.MT88.4 R24, [R225+0x1100] ;  /* 0x00110000e118783b */ /* 0x000e660000004200 */
[----:B------:R2:W-:Y:S02]  /*12ab0*/  MUFU.EX2 R206, R2 ;  /* 0x0000000200ce7308 */ /* 0x0005e40000000800 */
[----:B--2---:R-:W-:-:S02]  /*12ac0*/  FFMA.FTZ R2, R133, c[0x0][0x2d0], -R3 ;  /* 0x0000b40085027a23 */ /* 0x004fc40000010803 */
[----:B------:R-:W-:-:S04]  /*12ad0*/  IMAD.MOV.U32 R133, RZ, RZ, R204 ;  /* 0x000000ffff857224 */ /* 0x000fc800078e00cc */
[----:B------:R2:W1:Y:S02]  /*12ae0*/  MUFU.EX2 R205, R2 ;  /* 0x0000000200cd7308 */ /* 0x0004640000000800 */
[----:B--2---:R-:W-:Y:S02]  /*12af0*/  FFMA.FTZ R2, R134, c[0x0][0x2d0], -R3 ;  /* 0x0000b40086027a23 */ /* 0x004fe40000010803 */
[----:B------:R-:W-:-:S04]  /*12b00*/  IMAD.MOV.U32 R134, RZ, RZ, R37 ;  /* 0x000000ffff867224 */ /* 0x000fc800078e0025 */
[----:B------:R2:W-:Y:S01]  /*12b10*/  MUFU.EX2 R204, R2 ;  /* 0x0000000200cc7308 */ /* 0x0005e20000000800 */
[C---:B------:R-:W-:Y:S01]  /*12b20*/  HMMA.16816.F32 R36, R8.reuse, R34, R108 ;  /* 0x000000220824723c */ /* 0x040fe2000000186c */
[----:B------:R-:W3:Y:S06]  /*12b30*/  LDSM.16.MT88.4 R32, [R226+0x1100] ;  /* 0x00110000e220783b */ /* 0x000eec0000004200 */
[----:B------:R-:W-:Y:S01]  /*12b40*/  IMAD.MOV.U32 R109, RZ, RZ, R203 ;  /* 0x000000ffff6d7224 */ /* 0x000fe200078e00cb */
[----:B------:R-:W-:Y:S01]  /*12b50*/  MOV R110, R59 ;  /* 0x0000003b006e7202 */ /* 0x000fe20000000f00 */
[----:B------:R-:W-:Y:S01]  /*12b60*/  IMAD.MOV.U32 R111, RZ, RZ, R197 ;  /* 0x000000ffff6f7224 */ /* 0x000fe200078e00c5 */
[----:B------:R-:W-:Y:S01]  /*12b70*/  HMMA.16816.F32 R56, R8, R18, R120 ;  /* 0x000000120838723c */ /* 0x000fe20000001878 */
[----:B------:R-:W-:Y:S01]  /*12b80*/  IMAD.MOV.U32 R108, RZ, RZ, R4 ;  /* 0x000000ffff6c7224 */ /* 0x000fe200078e0004 */
[----:B------:R-:W-:Y:S01]  /*12b90*/  MOV R4, R192 ;  /* 0x000000c000047202 */ /* 0x000fe20000000f00 */
[----:B------:R-:W-:Y:S01]  /*12ba0*/  LDSM.16.MT88.4 R16, [R224+0x1900] ;  /* 0x00190000e010783b */ /* 0x000fe20000004200 */
[----:B--2---:R-:W-:-:S02]  /*12bb0*/  FFMA.FTZ R2, R135, c[0x0][0x2d0], -R3 ;  /* 0x0000b40087027a23 */ /* 0x004fc40000010803 */
[----:B------:R-:W-:Y:S01]  /*12bc0*/  IMAD.MOV.U32 R135, RZ, RZ, R202 ;  /* 0x000000ffff877224 */ /* 0x000fe200078e00ca */
[----:B------:R-:W-:Y:S01]  /*12bd0*/  MOV R122, R136 ;  /* 0x00000088007a7202 */ /* 0x000fe20000000f00 */
[----:B------:R2:W2:Y:S01]  /*12be0*/  MUFU.EX2 R203, R2 ;  /* 0x0000000200cb7308 */ /* 0x0004a20000000800 */
[----:B------:R-:W-:Y:S01]  /*12bf0*/  MOV R136, R68 ;  /* 0x0000004400887202 */ /* 0x000fe20000000f00 */
[----:B------:R-:W-:Y:S01]  /*12c00*/  IMAD.MOV.U32 R68, RZ, RZ, R193 ;  /* 0x000000ffff447224 */ /* 0x000fe200078e00c1 */
[----:B----4-:R-:W-:Y:S01]  /*12c10*/  F2FP.PACK_AB R8, R214, R212 ;  /* 0x000000d4d608723e */ /* 0x010fe200000000ff */
[----:B------:R-:W-:Y:S01]  /*12c20*/  IMAD.MOV.U32 R120, RZ, RZ, R191 ;  /* 0x000000ffff787224 */ /* 0x000fe200078e00bf */
[----:B-1----:R-:W-:Y:S01]  /*12c30*/  F2FP.PACK_AB R9, R205, R206 ;  /* 0x000000cecd09723e */ /* 0x002fe200000000ff */
[----:B------:R-:W-:Y:S01]  /*12c40*/  IMAD.MOV.U32 R121, RZ, RZ, R184 ;  /* 0x000000ffff797224 */ /* 0x000fe200078e00b8 */
[----:B------:R-:W-:Y:S01]  /*12c50*/  F2FP.PACK_AB R10, R208, R210 ;  /* 0x000000d2d00a723e */ /* 0x000fe200000000ff */
[----:B------:R-:W-:-:S02]  /*12c60*/  IMAD.MOV.U32 R123, RZ, RZ, R118 ;  /* 0x000000ffff7b7224 */ /* 0x000fc400078e0076 */
[----:B--2---:R-:W-:Y:S01]  /*12c70*/  FFMA.FTZ R2, R139, c[0x0][0x2d0], -R6 ;  /* 0x0000b4008b027a23 */ /* 0x004fe20000010806 */
[----:B------:R-:W-:Y:S01]  /*12c80*/  F2FP.PACK_AB R11, R203, R204 ;  /* 0x000000cccb0b723e */ /* 0x000fe200000000ff */
[----:B------:R-:W-:Y:S02]  /*12c90*/  IMAD.MOV.U32 R139, RZ, RZ, R196 ;  /* 0x000000ffff8b7224 */ /* 0x000fe400078e00c4 */
[----:B------:R1:W2:Y:S04]  /*12ca0*/  MUFU.EX2 R202, R2 ;  /* 0x0000000200ca7308 */ /* 0x0002a80000000800 */
[C---:B---3--:R-:W-:Y:S08]  /*12cb0*/  HMMA.16816.F32 R84, R8.reuse, R14, R76 ;  /* 0x0000000e0854723c */ /* 0x048ff0000000184c */
[----:B------:R-:W-:Y:S01]  /*12cc0*/  HMMA.16816.F32 R76, R8, R22, R64 ;  /* 0x00000016084c723c */ /* 0x000fe20000001840 */
[----:B-1----:R-:W-:-:S04]  /*12cd0*/  FFMA.FTZ R2, R140, c[0x0][0x2d0], -R6 ;  /* 0x0000b4008c027a23 */ /* 0x002fc80000010806 */
[----:B------:R1:W-:Y:S03]  /*12ce0*/  MUFU.EX2 R201, R2 ;  /* 0x0000000200c97308 */ /* 0x0003e60000000800 */
[C---:B------:R-:W-:Y:S08]  /*12cf0*/  HMMA.16816.F32 R64, R8.reuse, R26, R60 ;  /* 0x0000001a0840723c */ /* 0x040ff0000000183c */
[----:B------:R-:W-:Y:S01]  /*12d00*/  HMMA.16816.F32 R124, R8, R12, R124 ;  /* 0x0000000c087c723c */ /* 0x000fe2000000187c */
[----:B-1----:R-:W-:-:S07]  /*12d10*/  FFMA.FTZ R2, R146, c[0x0][0x2d0], -R6 ;  /* 0x0000b40092027a23 */ /* 0x002fce0000010806 */
[C---:B------:R-:W-:Y:S01]  /*12d20*/  HMMA.16816.F32 R112, R8.reuse, R20, R112 ;  /* 0x000000140870723c */ /* 0x040fe20000001870 */
[----:B------:R-:W-:Y:S02]  /*12d30*/  IMAD.MOV.U32 R146, RZ, RZ, R137 ;  /* 0x000000ffff927224 */ /* 0x000fe400078e0089 */
[----:B------:R-:W-:Y:S02]  /*12d40*/  IMAD.MOV.U32 R137, RZ, RZ, R75 ;  /* 0x000000ffff897224 */ /* 0x000fe400078e004b */
[----:B------:R-:W-:Y:S02]  /*12d50*/  IMAD.MOV.U32 R75, RZ, RZ, R200 ;  /* 0x000000ffff4b7224 */ /* 0x000fe400078e00c8 */
[----:B------:R1:W3:Y:S01]  /*12d60*/  MUFU.EX2 R200, R2 ;  /* 0x0000000200c87308 */ /* 0x0002e20000000800 */
[C---:B------:R-:W-:Y:S08]  /*12d70*/  HMMA.16816.F32 R96, R8.reuse, R24, R96 ;  /* 0x000000180860723c */ /* 0x040ff00000001860 */
[----:B------:R-:W-:Y:S01]  /*12d80*/  HMMA.16816.F32 R100, R8, R32, R92 ;  /* 0x000000200864723c */ /* 0x000fe2000000185c */
[----:B-1----:R-:W-:-:S07]  /*12d90*/  FFMA.FTZ R2, R151, c[0x0][0x2d0], -R6 ;  /* 0x0000b40097027a23 */ /* 0x002fce0000010806 */
[----:B------:R-:W-:Y:S01]  /*12da0*/  HMMA.16816.F32 R60, R8, R34, R44 ;  /* 0x00000022083c723c */ /* 0x000fe2000000182c */
[----:B------:R-:W-:Y:S02]  /*12db0*/  IMAD.MOV.U32 R151, RZ, RZ, R199 ;  /* 0x000000ffff977224 */ /* 0x000fe400078e00c7 */
[----:B------:R1:W-:Y:S04]  /*12dc0*/  MUFU.EX2 R199, R2 ;  /* 0x0000000200c77308 */ /* 0x0003e80000000800 */
[----:B--2---:R-:W-:Y:S02]  /*12dd0*/  F2FP.PACK_AB R8, R202, R219 ;  /* 0x000000dbca08723e */ /* 0x004fe400000000ff */
[----:B---3--:R-:W-:Y:S01]  /*12de0*/  F2FP.PACK_AB R10, R200, R201 ;  /* 0x000000c9c80a723e */ /* 0x008fe200000000ff */
[----:B-1----:R-:W-:-:S02]  /*12df0*/  FFMA.FTZ R2, R150, c[0x0][0x2d0], -R0 ;  /* 0x0000b40096027a23 */ /* 0x002fc40000010800 */
[----:B------:R-:W-:Y:S02]  /*12e00*/  IMAD.MOV.U32 R150, RZ, RZ, R198 ;  /* 0x000000ffff967224 */ /* 0x000fe400078e00c6 */
[----:B------:R1:W-:Y:S02]  /*12e10*/  MUFU.EX2 R198, R2 ;  /* 0x0000000200c67308 */ /* 0x0003e40000000800 */
[----:B-1----:R-:W-:Y:S01]  /*12e20*/  FFMA.FTZ R2, R152, c[0x0][0x2d0], -R0 ;  /* 0x0000b40098027a23 */ /* 0x002fe20000010800 */
[----:B------:R-:W-:-:S05]  /*12e30*/  MOV R152, R195 ;  /* 0x000000c300987202 */ /* 0x000fca0000000f00 */
[----:B------:R1:W2:Y:S02]  /*12e40*/  MUFU.EX2 R197, R2 ;  /* 0x0000000200c57308 */ /* 0x0002a40000000800 */
[----:B-1----:R-:W-:Y:S01]  /*12e50*/  FFMA.FTZ R2, R117, c[0x0][0x2d0], -R0 ;  /* 0x0000b40075027a23 */ /* 0x002fe20000010800 */
[----:B--2---:R-:W-:-:S05]  /*12e60*/  F2FP.PACK_AB R9, R197, R198 ;  /* 0x000000c6c509723e */ /* 0x004fca00000000ff */
        /* <DEDUP_REMOVED lines=8> */
[C---:B------:R-:W-:Y:S08]  /*12ef0*/  HMMA.16816.F32 R48, R8.reuse, R12, R48 ;  /* 0x0000000c0830723c */ /* 0x040ff00000001830 */
[----:B------:R-:W-:Y:S01]  /*12f00*/  HMMA.16816.F32 R44, R8, R14, R40 ;  /* 0x0000000e082c723c */ /* 0x000fe20000001828 */
[----:B------:R-:W-:Y:S01]  /*12f10*/  LDSM.16.MT88.4 R12, [R227+0x1900] ;  /* 0x00190000e30c783b */ /* 0x000fe20000004200 */
[----:B-1----:R-:W-:-:S02]  /*12f20*/  FFMA.FTZ R2, R155, c[0x0][0x2d0], -R6 ;  /* 0x0000b4009b027a23 */ /* 0x002fc40000010806 */
[----:B------:R-:W-:Y:S02]  /*12f30*/  IMAD.MOV.U32 R155, RZ, RZ, R187 ;  /* 0x000000ffff9b7224 */ /* 0x000fe400078e00bb */
[----:B------:R1:W-:Y:S02]  /*12f40*/  MUFU.EX2 R193, R2 ;  /* 0x0000000200c17308 */ /* 0x0003e40000000800 */
[C---:B------:R-:W-:Y:S08]  /*12f50*/  HMMA.16816.F32 R40, R8.reuse, R20, R52 ;  /* 0x000000140828723c */ /* 0x040ff00000001834 */
[----:B------:R-:W-:Y:S01]  /*12f60*/  HMMA.16816.F32 R36, R8, R22, R36 ;  /* 0x000000160824723c */ /* 0x000fe20000001824 */
[----:B------:R-:W-:Y:S01]  /*12f70*/  LDSM.16.MT88.4 R20, [R224+0x2100] ;  /* 0x00210000e014783b */ /* 0x000fe20000004200 */
[----:B-1----:R-:W-:-:S06]  /*12f80*/  FFMA.FTZ R2, R154, c[0x0][0x2d0], -R5 ;  /* 0x0000b4009a027a23 */ /* 0x002fcc0000010805 */
[C---:B------:R-:W-:Y:S01]  /*12f90*/  HMMA.16816.F32 R28, R8.reuse, R24, R80 ;  /* 0x00000018081c723c */ /* 0x040fe20000001850 */
[----:B------:R-:W-:Y:S01]  /*12fa0*/  IMAD.MOV.U32 R154, RZ, RZ, R186 ;  /* 0x000000ffff9a7224 */ /* 0x000fe200078e00ba */
[----:B------:R1:W-:Y:S06]  /*12fb0*/  MUFU.EX2 R192, R2 ;  /* 0x0000000200c07308 */ /* 0x0003ec0000000800 */
[C---:B------:R-:W-:Y:S01]  /*12fc0*/  HMMA.16816.F32 R56, R8.reuse, R26, R56 ;  /* 0x0000001a0838723c */ /* 0x040fe20000001838 */
[----:B------:R-:W-:Y:S07]  /*12fd0*/  LDSM.16.MT88.4 R24, [R225+0x1900] ;  /* 0x00190000e118783b */ /* 0x000fee0000004200 */
[----:B------:R-:W-:Y:S01]  /*12fe0*/  HMMA.16816.F32 R92, R8, R32, R128 ;  /* 0x00000020085c723c */ /* 0x000fe20000001880 */
[----:B-1----:R-:W-:-:S04]  /*12ff0*/  FFMA.FTZ R2, R156, c[0x0][0x2d0], -R5 ;  /* 0x0000b4009c027a23 */ /* 0x002fc80000010805 */
[----:B------:R1:W2:Y:S03]  /*13000*/  MUFU.EX2 R191, R2 ;  /* 0x0000000200bf7308 */ /* 0x0002a60000000800 */
[----:B------:R-:W-:Y:S01]  /*13010*/  HMMA.16816.F32 R88, R8, R34, R88 ;  /* 0x000000220858723c */ /* 0x000fe20000001858 */
[----:B------:R-:W3:Y:S01]  /*13020*/  LDSM.16.MT88.4 R32, [R226+0x1900] ;  /* 0x00190000e220783b */ /* 0x000ee20000004200 */
[----:B-1----:R-:W-:-:S05]  /*13030*/  FFMA.FTZ R2, R157, c[0x0][0x2d0], -R5 ;  /* 0x0000b4009d027a23 */ /* 0x002fca0000010805 */
[----:B--2---:R-:W-:Y:S01]  /*13040*/  F2FP.PACK_AB R8, R191, R192 ;  /* 0x000000c0bf08723e */ /* 0x004fe200000000ff */
        /* <DEDUP_REMOVED lines=16> */
[C---:B---3--:R-:W-:Y:S08]  /*13150*/  HMMA.16816.F32 R80, R8.reuse, R32, R100 ;  /* 0x000000200850723c */ /* 0x048ff00000001864 */
[----:B------:R-:W-:Y:S01]  /*13160*/  HMMA.16816.F32 R156, R8, R24, R96 ;  /* 0x00000018089c723c */ /* 0x000fe20000001860 */
[----:B-1----:R-:W-:-:S02]  /*13170*/  FFMA.FTZ R2, R165, c[0x0][0x2d0], -R6 ;  /* 0x0000b400a5027a23 */ /* 0x002fc40000010806 */
[----:B------:R-:W-:Y:S02]  /*13180*/  IMAD.MOV.U32 R165, RZ, RZ, R110 ;  /* 0x000000ffffa57224 */ /* 0x000fe400078e006e */
[----:B------:R1:W-:Y:S03]  /*13190*/  MUFU.EX2 R118, R2 ;  /* 0x0000000200767308 */ /* 0x0003e60000000800 */
[C---:B------:R-:W-:Y:S08]  /*131a0*/  HMMA.16816.F32 R128, R8.reuse, R18, R84 ;  /* 0x000000120880723c */ /* 0x040ff00000001854 */
[----:B------:R-:W-:Y:S01]  /*131b0*/  HMMA.16816.F32 R124, R8, R16, R124 ;  /* 0x00000010087c723c */ /* 0x000fe2000000187c */
[----:B-1----:R-:W-:-:S07]  /*131c0*/  FFMA.FTZ R2, R169, c[0x0][0x2d0], -R6 ;  /* 0x0000b400a9027a23 */ /* 0x002fce0000010806 */
[----:B------:R-:W-:Y:S01]  /*131d0*/  HMMA.16816.F32 R84, R8, R26, R64 ;  /* 0x0000001a0854723c */ /* 0x000fe20000001840 */
[----:B------:R-:W-:Y:S01]  /*131e0*/  IMAD.MOV.U32 R169, RZ, RZ, R120 ;  /* 0x000000ffffa97224 */ /* 0x000fe200078e0078 */
[----:B------:R1:W-:Y:S01]  /*131f0*/  MUFU.EX2 R117, R2 ;  /* 0x0000000200757308 */ /* 0x0003e20000000800 */
[----:B------:R-:W-:Y:S02]  /*13200*/  IMAD.MOV.U32 R120, RZ, RZ, R108 ;  /* 0x000000ffff787224 */ /* 0x000fe400078e006c */
[----:B-1----:R-:W-:Y:S02]  /*13210*/  FFMA.FTZ R2, R170, c[0x0][0x2d0], -R6 ;  /* 0x0000b400aa027a23 */ /* 0x002fe40000010806 */
[----:B------:R-:W-:-:S03]  /*13220*/  IMAD.MOV.U32 R170, RZ, RZ, R107 ;  /* 0x000000ffffaa7224 */ /* 0x000fc600078e006b */
[----:B------:R1:W-:Y:S02]  /*13230*/  MUFU.EX2 R116, R2 ;  /* 0x0000000200747308 */ /* 0x0003e40000000800 */
[----:B-1----:R-:W-:Y:S02]  /*13240*/  FFMA.FTZ R2, R141, c[0x0][0x2d0], -R0 ;  /* 0x0000b4008d027a23 */ /* 0x002fe40000010800 */
[----:B------:R-:W-:Y:S04]  /*13250*/  HMMA.16816.F32 R140, R8, R12, R112 ;  /* 0x0000000c088c723c */ /* 0x000fe80000001870 */
[----:B------:R1:W-:Y:S03]  /*13260*/  MUFU.EX2 R110, R2 ;  /* 0x00000002006e7308 */ /* 0x0003e60000000800 */
[----:B------:R-:W-:Y:S01]  /*13270*/  IMAD.MOV.U32 R112, RZ, RZ, R109 ;  /* 0x000000ffff707224 */ /* 0x000fe200078e006d */
[----:B------:R-:W-:Y:S01]  /*13280*/  MOV R115, R106 ;  /* 0x0000006a00737202 */ /* 0x000fe20000000f00 */
[----:B------:R-:W-:Y:S01]  /*13290*/  IMAD.MOV.U32 R114, RZ, RZ, R154 ;  /* 0x000000ffff727224 */ /* 0x000fe200078e009a */
[----:B------:R-:W-:Y:S01]  /*132a0*/  MOV R154, R153 ;  /* 0x00000099009a7202 */ /* 0x000fe20000000f00 */
[----:B------:R-:W-:-:S02]  /*132b0*/  IMAD.MOV.U32 R153, RZ, RZ, R152 ;  /* 0x000000ffff997224 */ /* 0x000fc400078e0098 */
[----:B------:R-:W-:Y:S02]  /*132c0*/  IMAD.MOV.U32 R152, RZ, RZ, R151 ;  /* 0x000000ffff987224 */ /* 0x000fe400078e0097 */
[----:B------:R-:W-:Y:S02]  /*132d0*/  IMAD.MOV.U32 R151, RZ, RZ, R104 ;  /* 0x000000ffff977224 */ /* 0x000fe400078e0068 */
[----:B------:R-:W-:Y:S02]  /*132e0*/  IMAD.MOV.U32 R113, RZ, RZ, R155 ;  /* 0x000000ffff717224 */ /* 0x000fe400078e009b */
[----:B-1----:R-:W-:Y:S02]  /*132f0*/  FFMA.FTZ R2, R144, c[0x0][0x2d0], -R0 ;  /* 0x0000b40090027a23 */ /* 0x002fe40000010800 */
[----:B------:R-:W-:Y:S02]  /*13300*/  IMAD.MOV.U32 R155, RZ, RZ, R132 ;  /* 0x000000ffff9b7224 */ /* 0x000fe400078e0084 */
[----:B------:R1:W2:Y:S01]  /*13310*/  MUFU.EX2 R109, R2 ;  /* 0x00000002006d7308 */ /* 0x0002a20000000800 */
[----:B------:R-:W-:Y:S01]  /*13320*/  IMAD.MOV.U32 R132, RZ, RZ, R150 ;  /* 0x000000ffff847224 */ /* 0x000fe200078e0096 */
[----:B------:R-:W-:-:S02]  /*13330*/  MOV R150, R146 ;  /* 0x0000009200967202 */ /* 0x000fc40000000f00 */
[C---:B------:R-:W-:Y:S08]  /*13340*/  HMMA.16816.F32 R144, R8.reuse, R14, R76 ;  /* 0x0000000e0890723c */ /* 0x040ff0000000184c */
[----:B------:R-:W-:Y:S01]  /*13350*/  HMMA.16816.F32 R76, R8, R34, R60 ;  /* 0x00000022084c723c */ /* 0x000fe2000000183c */
[----:B-1----:R-:W-:Y:S02]  /*13360*/  FFMA.FTZ R2, R148, c[0x0][0x2d0], -R0 ;  /* 0x0000b40094027a23 */ /* 0x002fe40000010800 */
[----:B------:R-:W-:-:S04]  /*13370*/  IMAD.MOV.U32 R148, RZ, RZ, R105 ;  /* 0x000000ffff947224 */ /* 0x000fc800078e0069 */
[----:B------:R-:W-:Y:S01]  /*13380*/  F2FP.PACK_AB R8, R195, R199 ;  /* 0x000000c7c308723e */ /* 0x000fe200000000ff */
[----:B------:R1:W-:Y:S01]  /*13390*/  MUFU.EX2 R108, R2 ;  /* 0x00000002006c7308 */ /* 0x0003e20000000800 */
[----:B--2---:R-:W-:Y:S02]  /*133a0*/  F2FP.PACK_AB R9, R109, R110 ;  /* 0x0000006e6d09723e */ /* 0x004fe400000000ff */
[----:B------:R-:W-:Y:S01]  /*133b0*/  F2FP.PACK_AB R10, R184, R193 ;  /* 0x000000c1b80a723e */ /* 0x000fe200000000ff */
[----:B-1----:R-:W-:Y:S02]  /*133c0*/  FFMA.FTZ R2, R149, c[0x0][0x2d0], -R0 ;  /* 0x0000b40095027a23 */ /* 0x002fe40000010800 */
[----:B------:R-:W-:Y:S01]  /*133d0*/  IMAD.MOV.U32 R149, RZ, RZ, R139 ;  /* 0x000000ffff957224 */ /* 0x000fe200078e008b */
[----:B------:R-:W-:Y:S01]  /*133e0*/  MOV R139, R111 ;  /* 0x0000006f008b7202 */ /* 0x000fe20000000f00 */
        /* <DEDUP_REMOVED lines=10> */
[----:B------:R-:W-:Y:S01]  /*13490*/  HMMA.16816.F32 R64, R8, R16, R48 ;  /* 0x000000100840723c */ /* 0x000fe20000001830 */
[----:B------:R-:W2:Y:S01]  /*134a0*/  LDSM.16.MT88.4 R16, [R227+0x2100] ;  /* 0x00210000e310783b */ /* 0x000ea20000004200 */
[----:B------:R-:W-:Y:S02]  /*134b0*/  IMAD.MOV.U32 R149, RZ, RZ, R112 ;  /* 0x000000ffff957224 */ /* 0x000fe400078e0070 */
[----:B------:R-:W-:Y:S02]  /*134c0*/  IMAD.MOV.U32 R112, RZ, RZ, R114 ;  /* 0x000000ffff707224 */ /* 0x000fe400078e0072 */
[----:B------:R-:W-:-:S02]  /*134d0*/  IMAD.MOV.U32 R114, RZ, RZ, R119 ;  /* 0x000000ffff727224 */ /* 0x000fc400078e0077 */
[----:B------:R-:W-:Y:S01]  /*134e0*/  HMMA.16816.F32 R48, R8, R14, R36 ;  /* 0x0000000e0830723c */ /* 0x000fe20000001824 */
[----:B------:R-:W-:Y:S01]  /*134f0*/  FFMA.FTZ R4, R4, c[0x0][0x2d0], -R6 ;  /* 0x0000b40004047a23 */ /* 0x000fe20000010806 */
[----:B------:R-:W-:Y:S01]  /*13500*/  UIMAD.WIDE.U32 UR24, UR17, UR4, URZ ;  /* 0x00000004111872a5 */ /* 0x000fe2000f8e003f */
[----:B------:R3:W5:Y:S01]  /*13510*/  LDL.LU R119, [R1+0x40] ;  /* 0x0000400001777983 */ /* 0x0007620000300800 */
[----:B-1----:R-:W-:-:S04]  /*13520*/  FFMA.FTZ R2, R172, c[0x0][0x2d0], -R5 ;  /* 0x0000b400ac027a23 */ /* 0x002fc80000010805 */
[C---:B------:R-:W-:Y:S01]  /*13530*/  HMMA.16816.F32 R52, R8.reuse, R12, R40 ;  /* 0x0000000c0834723c */ /* 0x040fe20000001828 */
[----:B------:R-:W1:Y:S01]  /*13540*/  LDSM.16.MT88.4 R12, [R225+0x2100] ;  /* 0x00210000e10c783b */ /* 0x000e620000004200 */
[----:B------:R4:W2:Y:S06]  /*13550*/  MUFU.EX2 R106, R2 ;  /* 0x00000002006a7308 */ /* 0x0008ac0000000800 */
[C---:B------:R-:W-:Y:S01]  /*13560*/  HMMA.16816.F32 R36, R8.reuse, R24, R28 ;  /* 0x000000180824723c */ /* 0x040fe2000000181c */
[----:B------:R-:W1:Y:S07]  /*13570*/  LDSM.16.MT88.4 R28, [R226+0x2100] ;  /* 0x00210000e21c783b */ /* 0x000e6e0000004200 */
[----:B------:R-:W-:Y:S01]  /*13580*/  HMMA.16816.F32 R32, R8, R34, R88 ;  /* 0x000000220820723c */ /* 0x000fe20000001858 */
[----:B----4-:R-:W-:-:S04]  /*13590*/  FFMA.FTZ R2, R174, c[0x0][0x2d0], -R5 ;  /* 0x0000b400ae027a23 */ /* 0x010fc80000010805 */
[----:B------:R4:W-:Y:S03]  /*135a0*/  MUFU.EX2 R104, R2 ;  /* 0x0000000200687308 */ /* 0x0009e60000000800 */
[----:B------:R-:W-:Y:S01]  /*135b0*/  HMMA.16816.F32 R40, R8, R26, R56 ;  /* 0x0000001a0828723c */ /* 0x000fe20000001838 */
[----:B------:R-:W1:Y:S06]  /*135c0*/  LDSM.16.MT88.4 R24, [R224+0x2900] ;  /* 0x00290000e018783b */ /* 0x000e6c0000004200 */
[----:B--2---:R-:W-:Y:S01]  /*135d0*/  F2FP.PACK_AB R8, R106, R105 ;  /* 0x000000696a08723e */ /* 0x004fe200000000ff */
[----:B----4-:R-:W-:-:S04]  /*135e0*/  FFMA.FTZ R2, R175, c[0x0][0x2d0], -R5 ;  /* 0x0000b400af027a23 */ /* 0x010fc80000010805 */
[----:B------:R2:W4:Y:S02]  /*135f0*/  MUFU.EX2 R103, R2 ;  /* 0x0000000200677308 */ /* 0x0005240000000800 */
[----:B--2---:R-:W-:Y:S01]  /*13600*/  FFMA.FTZ R2, R162, c[0x0][0x2d0], -R3 ;  /* 0x0000b400a2027a23 */ /* 0x004fe20000010803 */
[----:B----4-:R-:W-:-:S05]  /*13610*/  F2FP.PACK_AB R10, R103, R104 ;  /* 0x00000068670a723e */ /* 0x010fca00000000ff */
[----:B------:R2:W-:Y:S02]  /*13620*/  MUFU.EX2 R102, R2 ;  /* 0x0000000200667308 */ /* 0x0005e40000000800 */
[----:B--2---:R-:W-:-:S06]  /*13630*/  FFMA.FTZ R2, R163, c[0x0][0x2d0], -R3 ;  /* 0x0000b400a3027a23 */ /* 0x004fcc0000010803 */
        /* <DEDUP_REMOVED lines=9> */
[C---:B------:R-:W-:Y:S08]  /*136d0*/  HMMA.16816.F32 R124, R8.reuse, R20, R124 ;  /* 0x00000014087c723c */ /* 0x040ff0000000187c */
[----:B------:R-:W-:Y:S01]  /*136e0*/  HMMA.16816.F32 R128, R8, R22, R128 ;  /* 0x000000160880723c */ /* 0x000fe20000001880 */
[----:B--2---:R-:W-:-:S04]  /*136f0*/  FFMA.FTZ R2, R161, c[0x0][0x2d0], -R0 ;  /* 0x0000b400a1027a23 */ /* 0x004fc80000010800 */
[----:B------:R2:W4:Y:S03]  /*13700*/  MUFU.EX2 R97, R2 ;  /* 0x0000000200617308 */ /* 0x0005260000000800 */
[C---:B------:R-:W-:Y:S08]  /*13710*/  HMMA.16816.F32 R140, R8.reuse, R16, R140 ;  /* 0x00000010088c723c */ /* 0x040ff0000000188c */
[----:B------:R-:W-:Y:S01]  /*13720*/  HMMA.16816.F32 R144, R8, R18, R144 ;  /* 0x000000120890723c */ /* 0x000fe20000001890 */
[----:B--2---:R-:W-:-:S07]  /*13730*/  FFMA.FTZ R2, R164, c[0x0][0x2d0], -R0 ;  /* 0x0000b400a4027a23 */ /* 0x004fce0000010800 */
[C---:B-1----:R-:W-:Y:S01]  /*13740*/  HMMA.16816.F32 R156, R8.reuse, R12, R156 ;  /* 0x0000000c089c723c */ /* 0x042fe2000000189c */
[----:B------:R1:W-:Y:S07]  /*13750*/  MUFU.EX2 R96, R2 ;  /* 0x0000000200607308 */ /* 0x0003ee0000000800 */
[C---:B------:R-:W-:Y:S08]  /*13760*/  HMMA.16816.F32 R84, R8.reuse, R14, R84 ;  /* 0x0000000e0854723c */ /* 0x040ff00000001854 */
[----:B------:R-:W-:Y:S01]  /*13770*/  HMMA.16816.F32 R80, R8, R28, R80 ;  /* 0x0000001c0850723c */ /* 0x000fe20000001850 */
[----:B-1----:R-:W-:-:S04]  /*13780*/  FFMA.FTZ R2, R167, c[0x0][0x2d0], -R0 ;  /* 0x0000b400a7027a23 */ /* 0x002fc80000010800 */
        /* <DEDUP_REMOVED lines=12> */
[----:B------:R1:W4:Y:S02]  /*13850*/  MUFU.EX2 R93, R2 ;  /* 0x00000002005d7308 */ /* 0x0003240000000800 */
[C---:B------:R-:W-:Y:S08]  /*13860*/  HMMA.16816.F32 R52, R8.reuse, R16, R52 ;  /* 0x000000100834723c */ /* 0x040ff00000001834 */
[----:B------:R-:W-:Y:S01]  /*13870*/  HMMA.16816.F32 R48, R8, R18, R48 ;  /* 0x000000120830723c */ /* 0x000fe20000001830 */
[----:B------:R-:W2:Y:S01]  /*13880*/  LDSM.16.MT88.4 R16, [R225+0x2900] ;  /* 0x00290000e110783b */ /* 0x000ea20000004200 */
[----:B-1----:R-:W-:-:S06]  /*13890*/  FFMA.FTZ R2, R213, c[0x0][0x2d0], -R5 ;  /* 0x0000b400d5027a23 */ /* 0x002fcc0000010805 */
[C---:B------:R-:W-:Y:S01]  /*138a0*/  HMMA.16816.F32 R36, R8.reuse, R12, R36 ;  /* 0x0000000c0824723c */ /* 0x040fe20000001824 */
[----:B------:R1:W-:Y:S07]  /*138b0*/  MUFU.EX2 R92, R2 ;  /* 0x00000002005c7308 */ /* 0x0003ee0000000800 */
[C---:B------:R-:W-:Y:S01]  /*138c0*/  HMMA.16816.F32 R40, R8.reuse, R14, R40 ;  /* 0x0000000e0828723c */ /* 0x040fe20000001828 */
[----:B------:R-:W2:Y:S07]  /*138d0*/  LDSM.16.MT88.4 R12, [R226+0x2900] ;  /* 0x00290000e20c783b */ /* 0x000eae0000004200 */
        /* <DEDUP_REMOVED lines=12> */
[----:B-1----:R-:W-:Y:S02]  /*139a0*/  FFMA.FTZ R2, R173, c[0x0][0x2d0], -R6 ;  /* 0x0000b400ad027a23 */ /* 0x002fe40000010806 */
[----:B------:R-:W-:Y:S01]  /*139b0*/  IMAD.MOV.U32 R173, RZ, RZ, R148 ;  /* 0x000000ffffad7224 */ /* 0x000fe200078e0094 */
[----:B------:R-:W-:Y:S01]  /*139c0*/  MOV R148, R113 ;  /* 0x0000007100947202 */ /* 0x000fe20000000f00 */
[----:B------:R-:W-:Y:S02]  /*139d0*/  IMAD.MOV.U32 R113, RZ, RZ, R74 ;  /* 0x000000ffff717224 */ /* 0x000fe400078e004a */
[----:B------:R1:W-:Y:S02]  /*139e0*/  MUFU.EX2 R74, R2 ;  /* 0x00000002004a7308 */ /* 0x0003e40000000800 */
[----:B-1----:R-:W-:-:S02]  /*139f0*/  FFMA.FTZ R2, R171, c[0x0][0x2d0], -R6 ;  /* 0x0000b400ab027a23 */ /* 0x002fc40000010806 */
[----:B------:R-:W-:Y:S01]  /*13a00*/  IMAD.MOV.U32 R171, RZ, RZ, R173 ;  /* 0x000000ffffab7224 */ /* 0x000fe200078e00ad */
[----:B------:R-:W-:Y:S01]  /*13a10*/  MOV R173, R149 ;  /* 0x0000009500ad7202 */ /* 0x000fe20000000f00 */
[----:B------:R-:W-:Y:S02]  /*13a20*/  IMAD.MOV.U32 R149, RZ, RZ, R148 ;  /* 0x000000ffff957224 */ /* 0x000fe400078e0094 */
[----:B------:R-:W-:Y:S02]  /*13a30*/  IMAD.MOV.U32 R148, RZ, RZ, R112 ;  /* 0x000000ffff947224 */ /* 0x000fe400078e0070 */
[----:B------:R-:W-:Y:S02]  /*13a40*/  IMAD.MOV.U32 R112, RZ, RZ, R113 ;  /* 0x000000ffff707224 */ /* 0x000fe400078e0071 */
[----:B------:R-:W-:Y:S01]  /*13a50*/  IMAD.MOV.U32 R113, RZ, RZ, R114 ;  /* 0x000000ffff717224 */ /* 0x000fe200078e0072 */
[----:B------:R-:W-:Y:S01]  /*13a60*/  MOV R114, R139 ;  /* 0x0000008b00727202 */ /* 0x000fe20000000f00 */
[----:B------:R-:W-:-:S02]  /*13a70*/  IMAD.MOV.U32 R139, RZ, RZ, R69 ;  /* 0x000000ffff8b7224 */ /* 0x000fc400078e0045 */
[----:B------:R1:W1:Y:S02]  /*13a80*/  MUFU.EX2 R69, R2 ;  /* 0x0000000200457308 */ /* 0x0002640000000800 */
[----:B-1----:R-:W-:Y:S02]  /*13a90*/  FFMA.FTZ R2, R171, c[0x0][0x2d0], -R6 ;  /* 0x0000b400ab027a23 */ /* 0x002fe40000010806 */
[----:B------:R-:W-:Y:S02]  /*13aa0*/  IMAD.MOV.U32 R171, RZ, RZ, R173 ;  /* 0x000000ffffab7224 */ /* 0x000fe400078e00ad */
[----:B------:R-:W-:Y:S02]  /*13ab0*/  IMAD.MOV.U32 R173, RZ, RZ, R149 ;  /* 0x000000ffffad7224 */ /* 0x000fe400078e0095 */
[----:B------:R-:W-:Y:S01]  /*13ac0*/  IMAD.MOV.U32 R149, RZ, RZ, R112 ;  /* 0x000000ffff957224 */ /* 0x000fe200078e0070 */
[----:B------:R-:W-:Y:S01]  /*13ad0*/  MOV R112, R113 ;  /* 0x0000007100707202 */ /* 0x000fe20000000f00 */
[----:B------:R-:W-:-:S02]  /*13ae0*/  IMAD.MOV.U32 R113, RZ, RZ, R114 ;  /* 0x000000ffff717224 */ /* 0x000fc400078e0072 */
[----:B------:R-:W-:Y:S02]  /*13af0*/  IMAD.MOV.U32 R114, RZ, RZ, R115 ;  /* 0x000000ffff727224 */ /* 0x000fe400078e0073 */
[----:B------:R-:W-:Y:S02]  /*13b00*/  IMAD.MOV.U32 R115, RZ, RZ, R170 ;  /* 0x000000ffff737224 */ /* 0x000fe400078e00aa */
[----:B------:R-:W-:Y:S01]  /*13b10*/  IMAD.MOV.U32 R170, RZ, RZ, R169 ;  /* 0x000000ffffaa7224 */ /* 0x000fe200078e00a9 */
[----:B------:R-:W-:Y:S02]  /*13b20*/  MOV R169, R68 ;  /* 0x0000004400a97202 */ /* 0x000fe40000000f00 */
[----:B------:R1:W-:Y:S02]  /*13b30*/  MUFU.EX2 R68, R2 ;  /* 0x0000000200447308 */ /* 0x0003e40000000800 */
[----:B-1----:R-:W-:-:S06]  /*13b40*/  FFMA.FTZ R2, R171, c[0x0][0x2d0], -R6 ;  /* 0x0000b400ab027a23 */ /* 0x002fcc0000010806 */
[----:B------:R1:W-:Y:S02]  /*13b50*/  MUFU.EX2 R59, R2 ;  /* 0x00000002003b7308 */ /* 0x0003e40000000800 */
[----:B-1----:R-:W-:-:S06]  /*13b60*/  FFMA.FTZ R2, R180, c[0x0][0x2d0], -R0 ;  /* 0x0000b400b4027a23 */ /* 0x002fcc0000010800 */
[----:B------:R1:W-:Y:S02]  /*13b70*/  MUFU.EX2 R58, R2 ;  /* 0x00000002003a7308 */ /* 0x0003e40000000800 */
[----:B-1----:R-:W-:-:S06]  /*13b80*/  FFMA.FTZ R2, R181, c[0x0][0x2d0], -R0 ;  /* 0x0000b400b5027a23 */ /* 0x002fcc0000010800 */
[----:B------:R1:W1:Y:S02]  /*13b90*/  MUFU.EX2 R57, R2 ;  /* 0x0000000200397308 */ /* 0x0002640000000800 */
[----:B-1----:R-:W-:-:S06]  /*13ba0*/  FFMA.FTZ R2, R182, c[0x0][0x2d0], -R0 ;  /* 0x0000b400b6027a23 */ /* 0x002fcc0000010800 */
[----:B------:R1:W-:Y:S01]  /*13bb0*/  MUFU.EX2 R56, R2 ;  /* 0x0000000200387308 */ /* 0x0003e20000000800 */
[----:B----4-:R-:W-:Y:S02]  /*13bc0*/  F2FP.PACK_AB R8, R93, R94 ;  /* 0x0000005e5d08723e */ /* 0x010fe400000000ff */
[----:B------:R-:W-:Y:S01]  /*13bd0*/  F2FP.PACK_AB R9, R89, R90 ;  /* 0x0000005a5909723e */ /* 0x000fe200000000ff */
[----:B-1----:R-:W-:-:S04]  /*13be0*/  FFMA.FTZ R2, R183, c[0x0][0x2d0], -R0 ;  /* 0x0000b400b7027a23 */ /* 0x002fc80000010800 */
[----:B------:R1:W4:Y:S01]  /*13bf0*/  MUFU.EX2 R31, R2 ;  /* 0x00000002001f7308 */ /* 0x0003220000000800 */
[----:B------:R-:W-:Y:S02]  /*13c00*/  F2FP.PACK_AB R10, R91, R92 ;  /* 0x0000005c5b0a723e */ /* 0x000fe400000000ff */
[----:B------:R-:W-:Y:S01]  /*13c10*/  F2FP.PACK_AB R11, R88, R75 ;  /* 0x0000004b580b723e */ /* 0x000fe200000000ff */
[----:B-1----:R-:W-:-:S04]  /*13c20*/  FFMA.FTZ R2, R173, c[0x0][0x2d0], -R5 ;  /* 0x0000b400ad027a23 */ /* 0x002fc80000010805 */
[----:B------:R1:W-:Y:S02]  /*13c30*/  MUFU.EX2 R29, R2 ;  /* 0x00000002001d7308 */ /* 0x0003e40000000800 */
[C---:B------:R-:W-:Y:S08]  /*13c40*/  HMMA.16816.F32 R124, R8.reuse, R24, R124 ;  /* 0x00000018087c723c */ /* 0x040ff0000000187c */
[----:B------:R-:W-:Y:S01]  /*13c50*/  HMMA.16816.F32 R128, R8, R26, R128 ;  /* 0x0000001a0880723c */ /* 0x000fe20000001880 */
[----:B-1----:R-:W-:-:S07]  /*13c60*/  FFMA.FTZ R2, R149, c[0x0][0x2d0], -R5 ;  /* 0x0000b40095027a23 */ /* 0x002fce0000010805 */
[C---:B--2---:R-:W-:Y:S01]  /*13c70*/  HMMA.16816.F32 R140, R8.reuse, R20, R140 ;  /* 0x00000014088c723c */ /* 0x044fe2000000188c */
[----:B------:R1:W-:Y:S07]  /*13c80*/  MUFU.EX2 R30, R2 ;  /* 0x00000002001e7308 */ /* 0x0003ee0000000800 */
[C---:B------:R-:W-:Y:S08]  /*13c90*/  HMMA.16816.F32 R144, R8.reuse, R22, R144 ;  /* 0x000000160890723c */ /* 0x040ff00000001890 */
[----:B------:R-:W-:Y:S01]  /*13ca0*/  HMMA.16816.F32 R156, R8, R16, R156 ;  /* 0x00000010089c723c */ /* 0x000fe2000000189c */
[----:B-1----:R-:W-:-:S07]  /*13cb0*/  FFMA.FTZ R2, R148, c[0x0][0x2d0], -R5 ;  /* 0x0000b40094027a23 */ /* 0x002fce0000010805 */
[C---:B------:R-:W-:Y:S01]  /*13cc0*/  HMMA.16816.F32 R160, R8.reuse, R18, R84 ;  /* 0x0000001208a0723c */ /* 0x040fe20000001854 */
[----:B------:R1:W-:Y:S07]  /*13cd0*/  MUFU.EX2 R28, R2 ;  /* 0x00000002001c7308 */ /* 0x0003ee0000000800 */
[C---:B------:R-:W-:Y:S08]  /*13ce0*/  HMMA.16816.F32 R80, R8.reuse, R12, R80 ;  /* 0x0000000c0850723c */ /* 0x040ff00000001850 */
[----:B------:R-:W-:Y:S01]  /*13cf0*/  HMMA.16816.F32 R76, R8, R14, R76 ;  /* 0x0000000e084c723c */ /* 0x000fe2000000184c */
[----:B-1----:R-:W-:-:S06]  /*13d00*/  FFMA.FTZ R2, R112, c[0x0][0x2d0], -R5 ;  /* 0x0000b40070027a23 */ /* 0x002fcc0000010805 */
[----:B------:R-:W-:Y:S02]  /*13d10*/  F2FP.PACK_AB R8, R69, R74 ;  /* 0x0000004a4508723e */ /* 0x000fe400000000ff */
[----:B------:R-:W-:Y:S02]  /*13d20*/  F2FP.PACK_AB R9, R57, R58 ;  /* 0x0000003a3909723e */ /* 0x000fe400000000ff */
[----:B------:R-:W-:Y:S02]  /*13d30*/  F2FP.PACK_AB R10, R59, R68 ;  /* 0x000000443b0a723e */ /* 0x000fe400000000ff */
[----:B----4-:R-:W-:Y:S01]  /*13d40*/  F2FP.PACK_AB R11, R31, R56 ;  /* 0x000000381f0b723e */ /* 0x010fe200000000ff */
[----:B------:R-:W-:Y:S01]  /*13d50*/  IMAD.MOV.U32 R175, RZ, RZ, R113 ;  /* 0x000000ffffaf7224 */ /* 0x000fe200078e0071 */
[----:B------:R-:W-:-:S05]  /*13d60*/  MOV R113, R169 ;  /* 0x000000a900717202 */ /* 0x000fca0000000f00 */
[----:B------:R-:W-:Y:S01]  /*13d70*/  HMMA.16816.F32 R64, R8, R24, R64 ;  /* 0x000000180840723c */ /* 0x000fe20000001840 */
[----:B------:R1:W-:Y:S01]  /*13d80*/  MUFU.EX2 R25, R2 ;  /* 0x0000000200197308 */ /* 0x0003e20000000800 */
[----:B------:R-:W-:Y:S02]  /*13d90*/  IMAD.MOV.U32 R148, RZ, RZ, R115 ;  /* 0x000000ffff947224 */ /* 0x000fe400078e0073 */
[----:B------:R-:W-:Y:S02]  /*13da0*/  IMAD.MOV.U32 R149, RZ, RZ, R114 ;  /* 0x000000ffff957224 */ /* 0x000fe400078e0072 */
[----:B------:R-:W-:Y:S02]  /*13db0*/  IMAD.MOV.U32 R112, RZ, RZ, R170 ;  /* 0x000000ffff707224 */ /* 0x000fe400078e00aa */
[----:B------:R-:W-:Y:S02]  /*13dc0*/  IMAD.MOV.U32 R115, RZ, RZ, R154 ;  /* 0x000000ffff737224 */ /* 0x000fe400078e009a */
[----:B------:R-:W-:-:S02]  /*13dd0*/  IMAD.MOV.U32 R114, RZ, RZ, R165 ;  /* 0x000000ffff727224 */ /* 0x000fc400078e00a5 */
[----:B------:R-:W-:Y:S02]  /*13de0*/  IMAD.MOV.U32 R170, RZ, RZ, R155 ;  /* 0x000000ffffaa7224 */ /* 0x000fe400078e009b */
[----:B-1----:R-:W-:Y:S02]  /*13df0*/  FFMA.FTZ R2, R250, c[0x0][0x2d0], -R3 ;  /* 0x0000b400fa027a23 */ /* 0x002fe40000010803 */
[----:B------:R-:W-:Y:S02]  /*13e00*/  IMAD.MOV.U32 R154, RZ, RZ, R152 ;  /* 0x000000ffff9a7224 */ /* 0x000fe400078e0098 */
[----:B------:R1:W-:Y:S01]  /*13e10*/  MUFU.EX2 R24, R2 ;  /* 0x0000000200187308 */ /* 0x0003e20000000800 */
[----:B------:R-:W-:Y:S01]  /*13e20*/  IMAD.MOV.U32 R169, RZ, RZ, R153 ;  /* 0x000000ffffa97224 */ /* 0x000fe200078e0099 */
[----:B------:R-:W-:Y:S01]  /*13e30*/  HMMA.16816.F32 R48, R8, R22, R48 ;  /* 0x000000160830723c */ /* 0x000fe20000001830 */
[----:B------:R-:W-:Y:S01]  /*13e40*/  IMAD.MOV.U32 R155, RZ, RZ, R150 ;  /* 0x000000ffff9b7224 */ /* 0x000fe200078e0096 */
[----:B------:R-:W-:Y:S01]  /*13e50*/  MOV R150, R134 ;  /* 0x0000008600967202 */ /* 0x000fe20000000f00 */
[----:B------:R-:W-:-:S02]  /*13e60*/  IMAD.MOV.U32 R152, RZ, RZ, R135 ;  /* 0x000000ffff987224 */ /* 0x000fc400078e0087 */
[----:B------:R-:W-:Y:S02]  /*13e70*/  IMAD.MOV.U32 R153, RZ, RZ, R151 ;  /* 0x000000ffff997224 */ /* 0x000fe400078e0097 */
[----:B------:R-:W-:Y:S01]  /*13e80*/  IMAD.MOV.U32 R171, RZ, RZ, R113 ;  /* 0x000000ffffab7224 */ /* 0x000fe200078e0071 */
[----:B------:R-:W-:Y:S01]  /*13e90*/  MOV R173, R114 ;  /* 0x0000007200ad7202 */ /* 0x000fe20000000f00 */
[----:B------:R-:W-:Y:S02]  /*13ea0*/  IMAD.MOV.U32 R113, RZ, RZ, R170 ;  /* 0x000000ffff717224 */ /* 0x000fe400078e00aa */
[----:B-1----:R-:W-:Y:S01]  /*13eb0*/  FFMA.FTZ R2, R248, c[0x0][0x2d0], -R3 ;  /* 0x0000b400f8027a23 */ /* 0x002fe20000010803 */
[----:B------:R-:W-:Y:S01]  /*13ec0*/  MOV R170, R154 ;  /* 0x0000009a00aa7202 */ /* 0x000fe20000000f00 */
[----:B------:R-:W-:Y:S02]  /*13ed0*/  IMAD.MOV.U32 R151, RZ, RZ, R133 ;  /* 0x000000ffff977224 */ /* 0x000fe400078e0085 */
[----:B------:R1:W-:Y:S01]  /*13ee0*/  MUFU.EX2 R23, R2 ;  /* 0x0000000200177308 */ /* 0x0003e20000000800 */
[----:B------:R-:W-:-:S02]  /*13ef0*/  IMAD.MOV.U32 R114, RZ, RZ, R169 ;  /* 0x000000ffff727224 */ /* 0x000fc400078e00a9 */
[----:B------:R-:W-:Y:S02]  /*13f00*/  IMAD.MOV.U32 R154, RZ, RZ, R152 ;  /* 0x000000ffff9a7224 */ /* 0x000fe400078e0098 */
[----:B------:R-:W-:Y:S02]  /*13f10*/  IMAD.MOV.U32 R174, RZ, RZ, R148 ;  /* 0x000000ffffae7224 */ /* 0x000fe400078e0094 */
[----:B------:R-:W-:Y:S01]  /*13f20*/  IMAD.MOV.U32 R169, RZ, RZ, R153 ;  /* 0x000000ffffa97224 */ /* 0x000fe200078e0099 */
[----:B------:R-:W-:Y:S01]  /*13f30*/  HMMA.16816.F32 R52, R8, R20, R52 ;  /* 0x000000140834723c */ /* 0x000fe20000001834 */
[----:B------:R-:W-:Y:S02]  /*13f40*/  IMAD.MOV.U32 R153, RZ, RZ, R150 ;  /* 0x000000ffff997224 */ /* 0x000fe400078e0096 */
[----:B------:R-:W-:Y:S02]  /*13f50*/  IMAD.MOV.U32 R152, RZ, RZ, R151 ;  /* 0x000000ffff987224 */ /* 0x000fe400078e0097 */
[----:B-1----:R-:W-:-:S02]  /*13f60*/  FFMA.FTZ R2, R149, c[0x0][0x2d0], -R3 ;  /* 0x0000b40095027a23 */ /* 0x002fc40000010803 */
[----:B------:R-:W-:Y:S02]  /*13f70*/  FFMA.FTZ R3, R175, c[0x0][0x2d0], -R3 ;  /* 0x0000b400af037a23 */ /* 0x000fe40000010803 */
[----:B------:R-:W-:Y:S01]  /*13f80*/  IMAD.MOV.U32 R172, RZ, RZ, R112 ;  /* 0x000000ffffac7224 */ /* 0x000fe200078e0070 */
[----:B------:R-:W-:Y:S01]  /*13f90*/  MOV R165, R132 ;  /* 0x0000008400a57202 */ /* 0x000fe20000000f00 */
[----:B------:R1:W-:Y:S01]  /*13fa0*/  MUFU.EX2 R21, R3 ;  /* 0x0000000300157308 */ /* 0x0003e20000000800 */
[----:B------:R-:W-:Y:S01]  /*13fb0*/  IMAD.MOV.U32 R213, RZ, RZ, R170 ;  /* 0x000000ffffd57224 */ /* 0x000fe200078e00aa */
[----:B------:R-:W-:Y:S01]  /*13fc0*/  MOV R170, R154 ;  /* 0x0000009a00aa7202 */ /* 0x000fe20000000f00 */
[----:B------:R-:W-:Y:S01]  /*13fd0*/  IMAD.MOV.U32 R154, RZ, RZ, R153 ;  /* 0x000000ffff9a7224 */ /* 0x000fe200078e0099 */
[C---:B------:R-:W-:Y:S01]  /*13fe0*/  HMMA.16816.F32 R44, R8.reuse, R12, R44 ;  /* 0x0000000c082c723c */ /* 0x040fe2000000182c */
[----:B------:R-:W-:Y:S01]  /*13ff0*/  IMAD.MOV.U32 R153, RZ, RZ, R152 ;  /* 0x000000ffff997224 */ /* 0x000fe200078e0098 */
[----:B------:R-:W-:Y:S01]  /*14000*/  @UP2 UMOV UR19, UR25 ;  /* 0x0000001900132c82 */ /* 0x000fe20008000000 */
[----:B------:R-:W-:Y:S01]  /*14010*/  IMAD.MOV.U32 R152, RZ, RZ, R139 ;  /* 0x000000ffff987224 */ /* 0x000fe200078e008b */
[----:B------:R2:W-:Y:S01]  /*14020*/  MUFU.EX2 R22, R2 ;  /* 0x0000000200167308 */ /* 0x0005e20000000800 */
[----:B------:R-:W-:Y:S01]  /*14030*/  IMAD.MOV.U32 R139, RZ, RZ, R120 ;  /* 0x000000ffff8b7224 */ /* 0x000fe200078e0078 */
[----:B------:R-:W-:Y:S01]  /*14040*/  MOV R120, R7 ;  /* 0x0000000700787202 */ /* 0x000fe20000000f00 */
[----:B------:R-:W-:Y:S01]  /*14050*/  FFMA.FTZ R5, R173, c[0x0][0x2d0], -R0 ;  /* 0x0000b400ad057a23 */ /* 0x000fe20000010800 */
[----:B------:R-:W-:Y:S01]  /*14060*/  HMMA.16816.F32 R32, R8, R14, R32 ;  /* 0x0000000e0820723c */ /* 0x000fe20000001820 */
[----:B------:R-:W-:Y:S01]  /*14070*/  IMAD.MOV.U32 R112, RZ, RZ, R115 ;  /* 0x000000ffff707224 */ /* 0x000fe200078e0073 */
[----:B------:R-:W4:Y:S01]  /*14080*/  LDSM.16.MT88.4 R132, [R224+0x3100] ;  /* 0x00310000e084783b */ /* 0x000f220000004200 */
[----:B-1----:R-:W-:-:S02]  /*14090*/  FFMA.FTZ R3, R174, c[0x0][0x2d0], -R6 ;  /* 0x0000b400ae037a23 */ /* 0x002fc40000010806 */
[----:B------:R-:W-:Y:S01]  /*140a0*/  FFMA.FTZ R7, R249, c[0x0][0x2d0], -R0 ;  /* 0x0000b400f9077a23 */ /* 0x000fe20000010800 */
[----:B------:R-:W1:Y:S01]  /*140b0*/  LDSM.16.MT88.4 R148, [R227+0x3100] ;  /* 0x00310000e394783b */ /* 0x000e620000004200 */
[----:B------:R3:W1:Y:S01]  /*140c0*/  MUFU.EX2 R20, R3 ;  /* 0x0000000300147308 */ /* 0x0006620000000800 */
[----:B------:R-:W-:Y:S02]  /*140d0*/  FADD.FTZ R12, R221, R211 ;  /* 0x000000d3dd0c7221 */ /* 0x000fe40000010000 */
[----:B--2---:R-:W-:Y:S01]  /*140e0*/  FFMA.FTZ R2, R172, c[0x0][0x2d0], -R6 ;  /* 0x0000b400ac027a23 */ /* 0x004fe20000010806 */
[----:B------:R-:W-:Y:S01]  /*140f0*/  HMMA.16816.F32 R60, R8, R26, R60 ;  /* 0x0000001a083c723c */ /* 0x000fe2000000183c */
[----:B------:R-:W-:-:S03]  /*14100*/  IMAD.MOV.U32 R115, RZ, RZ, R165 ;  /* 0x000000ffff737224 */ /* 0x000fc600078e00a5 */
[----:B------:R2:W-:Y:S04]  /*14110*/  MUFU.EX2 R14, R4 ;  /* 0x00000004000e7308 */ /* 0x0005e80000000800 */
[----:B------:R-:W-:Y:S01]  /*14120*/  HMMA.16816.F32 R36, R8, R16, R36 ;  /* 0x000000100824723c */ /* 0x000fe20000001824 */
[----:B---3--:R-:W-:-:S03]  /*14130*/  FFMA.FTZ R3, R171, c[0x0][0x2d0], -R6 ;  /* 0x0000b400ab037a23 */ /* 0x008fc60000010806 */
[----:B------:R3:W-:Y:S01]  /*14140*/  MUFU.EX2 R15, R2 ;  /* 0x00000002000f7308 */ /* 0x0007e20000000800 */
[----:B------:R-:W-:-:S03]  /*14150*/  FFMA.FTZ R6, R251, c[0x0][0x2d0], -R0 ;  /* 0x0000b400fb067a23 */ /* 0x000fc60000010800 */
[----:B------:R-:W-:Y:S01]  /*14160*/  HMMA.16816.F32 R40, R8, R18, R40 ;  /* 0x000000120828723c */ /* 0x000fe20000001828 */
[----:B------:R-:W-:Y:S02]  /*14170*/  FFMA.FTZ R0, R243, c[0x0][0x2d0], -R0 ;  /* 0x0000b400f3007a23 */ /* 0x000fe40000010800 */
[----:B------:R-:W-:Y:S01]  /*14180*/  IMAD.MOV.U32 R207, RZ, RZ, R114 ;  /* 0x000000ffffcf7224 */ /* 0x000fe200078e0072 */
[----:B------:R1:W-:Y:S01]  /*14190*/  MUFU.EX2 R13, R3 ;  /* 0x00000003000d7308 */ /* 0x0003e20000000800 */
[----:B--2---:R-:W-:Y:S02]  /*141a0*/  FADD.FTZ R4, R244, R222 ;  /* 0x000000def4047221 */ /* 0x004fe40000010000 */
[----:B------:R-:W-:Y:S01]  /*141b0*/  IMAD.MOV.U32 R168, RZ, RZ, R113 ;  /* 0x000000ffffa87224 */ /* 0x000fe200078e0071 */
[----:B------:R-:W-:Y:S01]  /*141c0*/  @UP2 USHF.R.U32.HI UR17, URZ, UR5, UR19 ;  /* 0x000000053f112299 */ /* 0x000fe20008011613 */
[----:B------:R-:W-:Y:S01]  /*141d0*/  FADD.FTZ R4, R252, R4 ;  /* 0x00000004fc047221 */ /* 0x000fe20000010000 */
[----:B------:R-:W2:Y:S02]  /*141e0*/  LDSM.16.MT88.4 R164, [R225+0x3100] ;  /* 0x00310000e1a4783b */ /* 0x000ea40000004200 */
[----:B------:R4:W-:Y:S01]  /*141f0*/  MUFU.EX2 R11, R0 ;  /* 0x00000000000b7308 */ /* 0x0009e20000000800 */
[----:B---3--:R-:W-:-:S02]  /*14200*/  FADD.FTZ R2, R155, R154 ;  /* 0x0000009a9b027221 */ /* 0x008fc40000010000 */
[----:B------:R-:W-:Y:S01]  /*14210*/  IMAD.MOV.U32 R209, RZ, RZ, R115 ;  /* 0x000000ffffd17224 */ /* 0x000fe200078e0073 */
[----:B------:R-:W-:Y:S01]  /*14220*/  MOV R171, R112 ;  /* 0x0000007000ab7202 */ /* 0x000fe20000000f00 */
[----:B------:R-:W3:Y:S01]  /*14230*/  LDSM.16.MT88.4 R16, [R226+0x3100] ;  /* 0x00310000e210783b */ /* 0x000ee20000004200 */
[----:B-1----:R-:W-:Y:S02]  /*14240*/  FADD.FTZ R3, R169, R170 ;  /* 0x000000aaa9037221 */ /* 0x002fe40000010000 */
[----:B------:R1:W1:Y:S01]  /*14250*/  MUFU.EX2 R8, R5 ;  /* 0x0000000500087308 */ /* 0x0002620000000800 */
[----:B------:R-:W-:Y:S02]  /*14260*/  FADD.FTZ R2, R123, R2 ;  /* 0x000000027b027221 */ /* 0x000fe40000010000 */
[----:B------:R-:W-:Y:S02]  /*14270*/  FADD.FTZ R3, R120, R3 ;  /* 0x0000000378037221 */ /* 0x000fe40000010000 */
[----:B----4-:R-:W-:-:S02]  /*14280*/  FADD.FTZ R0, R139, R12 ;  /* 0x0000000c8b007221 */ /* 0x010fc40000010000 */
[----:B------:R-:W-:Y:S02]  /*14290*/  FADD.FTZ R3, R209, R3 ;  /* 0x00000003d1037221 */ /* 0x000fe40000010000 */
[----:B------:R-:W-:Y:S02]  /*142a0*/  FADD.FTZ R2, R207, R2 ;  /* 0x00000002cf027221 */ /* 0x000fe40000010000 */
[----:B-1----:R-:W-:Y:S02]  /*142b0*/  FADD.FTZ R5, R138, R0 ;  /* 0x000000008a057221 */ /* 0x002fe40000010000 */
[----:B------:R-:W-:Y:S02]  /*142c0*/  FADD.FTZ R0, R213, R4 ;  /* 0x00000004d5007221 */ /* 0x000fe40000010000 */
[----:B------:R-:W-:Y:S02]  /*142d0*/  FADD.FTZ R5, R247, R5 ;  /* 0x00000005f7057221 */ /* 0x000fe40000010000 */
[----:B------:R-:W-:-:S02]  /*142e0*/  FADD.FTZ R4, R215, R0 ;  /* 0x00000000d7047221 */ /* 0x000fc40000010000 */
[----:B------:R-:W-:Y:S02]  /*142f0*/  IMAD.MOV.U32 R170, RZ, RZ, R153 ;  /* 0x000000ffffaa7224 */ /* 0x000fe400078e0099 */
[----:B------:R-:W-:Y:S01]  /*14300*/  FADD.FTZ R3, R168, R3 ;  /* 0x00000003a8037221 */ /* 0x000fe20000010000 */
[----:B------:R1:W-:Y:S01]  /*14310*/  MUFU.EX2 R10, R7 ;  /* 0x00000007000a7308 */ /* 0x0003e20000000800 */
[----:B------:R-:W-:Y:S02]  /*14320*/  IMAD.MOV.U32 R169, RZ, RZ, R152 ;  /* 0x000000ffffa97224 */ /* 0x000fe400078e0098 */
[----:B------:R-:W-:Y:S02]  /*14330*/  FADD.FTZ R2, R171, R2 ;  /* 0x00000002ab027221 */ /* 0x000fe40000010000 */
[----:B------:R-:W-:Y:S01]  /*14340*/  FADD.FTZ R0, R246, R5 ;  /* 0x00000005f6007221 */ /* 0x000fe20000010000 */
[----:B------:R-:W-:Y:S01]  /*14350*/  MOV R113, R122 ;  /* 0x0000007a00717202 */ /* 0x000fe20000000f00 */
[----:B------:R-:W-:Y:S01]  /*14360*/  IMAD.MOV.U32 R112, RZ, RZ, R121 ;  /* 0x000000ffff707224 */ /* 0x000fe200078e0079 */
[----:B------:R4:W2:Y:S01]  /*14370*/  MUFU.EX2 R9, R6 ;  /* 0x0000000600097308 */ /* 0x0008a20000000800 */
[----:B------:R-:W-:-:S02]  /*14380*/  FADD.FTZ R5, R169, R2 ;  /* 0x00000002a9057221 */ /* 0x000fc40000010000 */
[----:B------:R-:W-:Y:S02]  /*14390*/  IMAD.MOV.U32 R114, RZ, RZ, R137 ;  /* 0x000000ffff727224 */ /* 0x000fe400078e0089 */
[----:B-1----:R-:W-:Y:S02]  /*143a0*/  FADD.FTZ R7, R218, R4 ;  /* 0x00000004da077221 */ /* 0x002fe40000010000 */
[----:B------:R-:W-:Y:S02]  /*143b0*/  FADD.FTZ R4, R223, R0 ;  /* 0x00000000df047221 */ /* 0x000fe40000010000 */
[----:B----4-:R-:W-:Y:S02]  /*143c0*/  FADD.FTZ R6, R170, R3 ;  /* 0x00000003aa067221 */ /* 0x010fe40000010000 */
        /* <DEDUP_REMOVED lines=67> */
[----:B------:R-:W-:Y:S01]  /*14800*/  UIADD3 UR5, UR17, UR14, -UR20 ;  /* 0x0000000e11057290 */ /* 0x000fe2000fffe814 */
[----:B------:R-:W-:-:S02]  /*14810*/  FADD.FTZ R5, R75, R5 ;  /* 0x000000054b057221 */ /* 0x000fc40000010000 */
[----:B------:R-:W-:Y:S01]  /*14820*/  FADD.FTZ R0, R59, R0 ;  /* 0x000000003b007221 */ /* 0x000fe20000010000 */
[----:B------:R-:W-:Y:S01]  /*14830*/  UMOV UR4, URZ ;  /* 0x0000003f00047c82 */ /* 0x000fe20008000000 */
[----:B------:R-:W-:Y:S02]  /*14840*/  FADD.FTZ R3, R31, R3 ;  /* 0x000000031f037221 */ /* 0x000fe40000010000 */
[----:B------:R-:W-:Y:S01]  /*14850*/  FADD.FTZ R4, R91, R4 ;  /* 0x000000045b047221 */ /* 0x000fe20000010000 */
[----:B------:R-:W-:Y:S01]  /*14860*/  UIMAD.WIDE UR4, UR5, -0x6db6db6d, UR4 ;  /* 0x92492493050478a5 */ /* 0x000fe2000f8e0204 */
[----:B------:R-:W-:Y:S02]  /*14870*/  FADD.FTZ R5, R88, R5 ;  /* 0x0000000558057221 */ /* 0x000fe40000010000 */
[----:B------:R-:W-:Y:S02]  /*14880*/  FADD.FTZ R2, R20, R0 ;  /* 0x0000000014027221 */ /* 0x000fe40000010000 */
[----:B------:R-:W-:-:S02]  /*14890*/  FADD.FTZ R0, R8, R3 ;  /* 0x0000000308007221 */ /* 0x000fc40000010000 */
[----:B------:R-:W-:Y:S01]  /*148a0*/  FADD.FTZ R4, R29, R4 ;  /* 0x000000041d047221 */ /* 0x000fe20000010000 */
[----:B------:R-:W-:Y:S01]  /*148b0*/  USHF.R.U32.HI UR6, URZ, 0x1f, UR5 ;  /* 0x0000001f3f067899 */ /* 0x000fe20008011605 */
[----:B------:R-:W-:Y:S02]  /*148c0*/  FADD.FTZ R5, R24, R5 ;  /* 0x0000000518057221 */ /* 0x000fe40000010000 */
[----:B------:R-:W-:Y:S02]  /*148d0*/  FADD.FTZ R3, R15, R2 ;  /* 0x000000020f037221 */ /* 0x000fe40000010000 */
[----:B--2---:R-:W-:Y:S02]  /*148e0*/  FADD.FTZ R2, R9, R0 ;  /* 0x0000000009027221 */ /* 0x004fe40000010000 */
[----:B------:R-:W-:Y:S01]  /*148f0*/  FADD.FTZ R0, R30, R4 ;  /* 0x000000041e007221 */ /* 0x000fe20000010000 */
[----:B------:R-:W-:Y:S01]  /*14900*/  ULEA.HI.SX32 UR6, UR5, UR6, 0x1a ;  /* 0x0000000605067291 */ /* 0x000fe2000f8fd23f */
[----:B------:R-:W-:-:S02]  /*14910*/  FADD.FTZ R5, R23, R5 ;  /* 0x0000000517057221 */ /* 0x000fc40000010000 */
[----:B------:R-:W-:Y:S02]  /*14920*/  FADD.FTZ R4, R14, R3 ;  /* 0x000000030e047221 */ /* 0x000fe40000010000 */
[----:B------:R-:W-:Y:S02]  /*14930*/  FADD.FTZ R3, R10, R2 ;  /* 0x000000020a037221 */ /* 0x000fe40000010000 */
[----:B------:R-:W-:Y:S01]  /*14940*/  FADD.FTZ R2, R28, R0 ;  /* 0x000000001c027221 */ /* 0x000fe20000010000 */
[----:B------:R-:W-:Y:S01]  /*14950*/  UISETP.LT.AND UP0, UPT, URZ, UR6, UPT ;  /* 0x000000063f00728c */ /* 0x000fe2000bf01270 */
[----:B------:R-:W-:Y:S02]  /*14960*/  FADD.FTZ R0, R22, R5 ;  /* 0x0000000516007221 */ /* 0x000fe40000010000 */
[----:B------:R-:W-:Y:S02]  /*14970*/  FADD.FTZ R4, R13, R4 ;  /* 0x000000040d047221 */ /* 0x000fe40000010000 */
[----:B------:R-:W-:Y:S01]  /*14980*/  FADD.FTZ R3, R11, R3 ;  /* 0x000000030b037221 */ /* 0x000fe20000010000 */
[----:B------:R-:W-:Y:S01]  /*14990*/  UIADD3 UR12, UR13, -0x2, URZ ;  /* 0xfffffffe0d0c7890 */ /* 0x000fe2000fffe03f */
[----:B------:R-:W-:Y:S01]  /*149a0*/  FADD.FTZ R0, R21, R0 ;  /* 0x0000000015007221 */ /* 0x000fe20000010000 */
[----:B------:R-:W-:Y:S01]  /*149b0*/  USEL UR6, URZ, UR6, !UP0 ;  /* 0x000000063f067287 */ /* 0x000fe2000c000000 */
[----:B------:R-:W-:Y:S01]  /*149c0*/  FADD.FTZ R2, R25, R2 ;  /* 0x0000000219027221 */ /* 0x000fe20000010000 */
[----:B------:R1:W-:Y:S02]  /*149d0*/  STL [R1+0x2c], R4 ;  /* 0x00002c0401007387 */ /* 0x0003e40000100800 */
[----:B------:R-:W-:-:S02]  /*149e0*/  UISETP.GE.AND UP0, UPT, UR12, UR6, UPT ;  /* 0x000000060c00728c */ /* 0x000fc4000bf06270 */
[----:B------:R1:W-:Y:S04]  /*149f0*/  STL [R1+0x30], R3 ;  /* 0x0000300301007387 */ /* 0x0003e80000100800 */
[----:B------:R1:W-:Y:S04]  /*14a00*/  STL [R1+0x34], R0 ;  /* 0x0000340001007387 */ /* 0x0003e80000100800 */
[----:B------:R1:W-:Y:S01]  /*14a10*/  STL [R1+0x38], R2 ;  /* 0x0000380201007387 */ /* 0x0003e20000100800 */
[----:B------:R-:W-:Y:S02]  /*14a20*/  PLOP3.LUT P0, PT, PT, PT, UP0, 0x80, 0x0 ;  /* 0x000000000000781c */ /* 0x000fe40003f0f008 */
        /* <DEDUP_REMOVED lines=17> */
[----:B---3--:R-:W-:Y:S08]  /*14b40*/  HMMA.16816.F32 R172, R176, R16, R80 ;  /* 0x00000010b0ac723c */ /* 0x008ff00000001850 */
[C---:B------:R-:W-:Y:S08]  /*14b50*/  HMMA.16816.F32 R132, R180.reuse, R134, R60 ;  /* 0x00000086b484723c */ /* 0x040ff0000000183c */
[C---:B------:R-:W-:Y:S08]  /*14b60*/  HMMA.16816.F32 R148, R180.reuse, R150, R48 ;  /* 0x00000096b494723c */ /* 0x040ff00000001830 */
[C---:B------:R-:W-:Y:S08]  /*14b70*/  HMMA.16816.F32 R164, R180.reuse, R166, R40 ;  /* 0x000000a6b4a4723c */ /* 0x040ff00000001828 */
[----:B------:R-:W-:Y:S08]  /*14b80*/  HMMA.16816.F32 R168, R180, R16, R44 ;  /* 0x00000010b4a8723c */ /* 0x000ff0000000182c */
[-C--:B------:R-:W-:Y:S08]  /*14b90*/  HMMA.16816.F32 R176, R176, R18.reuse, R76 ;  /* 0x00000012b0b0723c */ /* 0x080ff0000000184c */
[----:B------:R-:W-:Y:S01]  /*14ba0*/  HMMA.16816.F32 R180, R180, R18, R32 ;  /* 0x00000012b4b4723c */ /* 0x000fe20000001820 */
[----:B------:R-:W-:Y:S07]  /*14bb0*/  @!P0 BRA `(.L_x_784) ;  /* 0x0000659000008947 */ /* 0x000fee0003800000 */
[----:B-1----:R-:W2:Y:S01]  /*14bc0*/  LDL R115, [R1+0x24] ;  /* 0x0000240001737983 */ /* 0x002ea20000100800 */
[----:B------:R-:W-:Y:S01]  /*14bd0*/  PLOP3.LUT P1, PT, PT, PT, UP2, 0x80, 0x0 ;  /* 0x000000000000781c */ /* 0x000fe20003f2f028 */
[----:B------:R-:W-:Y:S01]  /*14be0*/  IMAD.MOV.U32 R116, RZ, RZ, R72 ;  /* 0x000000ffff747224 */ /* 0x000fe200078e0048 */
[----:B------:R-:W-:Y:S01]  /*14bf0*/  PLOP3.LUT P0, PT, PT, PT, UP2, 0x80, 0x0 ;  /* 0x000000000000781c */ /* 0x000fe20003f0f028 */
[----:B------:R-:W-:Y:S01]  /*14c00*/  IMAD.MOV.U32 R3, RZ, RZ, R73 ;  /* 0x000000ffff037224 */ /* 0x000fe200078e0049 */
[----:B------:R-:W-:Y:S01]  /*14c10*/  MOV R118, R70 ;  /* 0x0000004600767202 */ /* 0x000fe20000000f00 */
[----:B------:R-:W-:Y:S01]  /*14c20*/  IMAD.MOV.U32 R117, RZ, RZ, R71 ;  /* 0x000000ffff757224 */ /* 0x000fe200078e0047 */
[----:B------:R-:W-:-:S02]  /*14c30*/  ULDC UR5, c[0x0][0x210] ;  /* 0x0000840000057ab9 */ /* 0x000fc40000000800 */
[----:B------:R-:W-:Y:S02]  /*14c40*/  ULDC UR4, c[0x0][0x1e8] ;  /* 0x00007a0000047ab9 */ /* 0x000fe40000000800 */
[----:B------:R-:W-:Y:S02]  /*14c50*/  UIMAD UR5, UR16, UR5, URZ ;  /* 0x00000005100572a4 */ /* 0x000fe4000f8e023f */
[----:B------:R-:W-:Y:S01]  /*14c60*/  UIMAD UR4, UR16, UR4, URZ ;  /* 0x00000004100472a4 */ /* 0x000fe2000f8e023f */
[----:B--2---:R-:W-:-:S05]  /*14c70*/  @P1 IMAD.HI.U32 R0, R115, c[0x0][0x2c8], RZ ;  /* 0x0000b20073001a27 */ /* 0x004fca00078e00ff */
[----:B------:R-:W-:-:S05]  /*14c80*/  @P0 SHF.R.U32.HI R0, RZ, c[0x0][0x2cc], R0 ;  /* 0x0000b300ff000a19 */ /* 0x000fca0000011600 */
[----:B------:R1:W-:Y:S02]  /*14c90*/  @P0 STL [R1+0x20], R0 ;  /* 0x0000200001000387 */ /* 0x0003e40000100800 */
.L_x_787:
[----:B------:R-:W-:Y:S04]  /*14ca0*/  DEPBAR.LE SB0, 0x0 ;  /* 0x000080000000791a */ /* 0x000fe80000000000 */
[----:B------:R-:W-:Y:S01]  /*14cb0*/  BAR.SYNC.DEFER_BLOCKING 0x0 ;  /* 0x0000000000007b1d */ /* 0x000fe20000010000 */
[----:B------:R-:W-:Y:S05]  /*14cc0*/  ISETP.LE.AND P0, PT, RZ, UR12, PT ;  /* 0x0000000cff007c0c */ /* 0x000fea000bf03270 */
[----:B--2--5:R2:W3:Y:S04]  /*14cd0*/  LDSM.16.M88.4 R112, [R230+0x7100] ;  /* 0x00710000e670783b */ /* 0x0244e80000000200 */
[----:B------:R2:W4:Y:S04]  /*14ce0*/  LDSM.16.M88.4 R108, [R230+0x9100] ;  /* 0x00910000e66c783b */ /* 0x0005280000000200 */
[----:B-----5:R2:W1:Y:S04]  /*14cf0*/  LDSM.16.M88.4 R16, [R119+0x3900] ;  /* 0x003900007710783b */ /* 0x0204680000000200 */
        /* <DEDUP_REMOVED lines=17> */
[----:B------:R-:W4:Y:S04]  /*14e10*/  LDL R6, [R1+0x18] ;  /* 0x0000180001067983 */ /* 0x000f280000100800 */
[----:B------:R-:W5:Y:S01]  /*14e20*/  LDL R13, [R1+0x8] ;  /* 0x00000800010d7983 */ /* 0x000f620000100800 */
[----:B-1-3--:R-:W-:Y:S01]  /*14e30*/  SHF.R.S32.HI R0, RZ, 0x1f, R2 ;  /* 0x0000001fff007819 */ /* 0x00afe20000011402 */
[----:B------:R-:W-:Y:S04]  /*14e40*/  IMAD.WIDE.U32 R4, R2, c[0x0][0x208], RZ ;  /* 0x0000820002047a25 */ /* 0x000fe800078e00ff */
[----:B------:R-:W-:Y:S04]  /*14e50*/  IMAD R0, R0, c[0x0][0x208], RZ ;  /* 0x0000820000007a24 */ /* 0x000fe800078e02ff */
[----:B------:R-:W-:Y:S01]  /*14e60*/  IMAD R0, R2, c[0x0][0x20c], R0 ;  /* 0x0000830002007a24 */ /* 0x000fe200078e0200 */
[----:B----4-:R-:W-:Y:S03]  /*14e70*/  SHF.R.S32.HI R2, RZ, 0x1f, R6 ;  /* 0x0000001fff027819 */ /* 0x010fe60000011406 */
[----:B------:R-:W-:Y:S02]  /*14e80*/  IMAD.IADD R5, R5, 0x1, R0 ;  /* 0x0000000105057824 */ /* 0x000fe400078e0200 */
[----:B------:R-:W-:Y:S02]  /*14e90*/  IMAD R2, R2, c[0x0][0x218], RZ ;  /* 0x0000860002027a24 */ /* 0x000fe400078e02ff */
[----:B------:R-:W-:Y:S05]  /*14ea0*/  IMAD.WIDE.U32 R4, R6, c[0x0][0x218], R4 ;  /* 0x0000860006047a25 */ /* 0x000fea00078e0004 */
[----:B------:R-:W-:Y:S01]  /*14eb0*/  IADD3 R0, P1, R4, UR5, RZ ;  /* 0x0000000504007c10 */ /* 0x000fe2000ff3e0ff */
[----:B------:R-:W-:Y:S03]  /*14ec0*/  IMAD R4, R6, c[0x0][0x21c], R2 ;  /* 0x0000870006047a24 */ /* 0x000fe600078e0202 */
[C---:B------:R-:W-:Y:S02]  /*14ed0*/  LEA R2, P0, R0.reuse, c[0x0][0x1f8], 0x1 ;  /* 0x00007e0000027a11 */ /* 0x040fe400078008ff */
[----:B------:R-:W-:Y:S03]  /*14ee0*/  IADD3.X R4, R5, UR15, R4, P1, !PT ;  /* 0x0000000f05047c10 */ /* 0x000fe60008ffe404 */
[----:B------:R-:W1:Y:S01]  /*14ef0*/  SHFL.IDX PT, R6, R2, RZ, 0x181f ;  /* 0x00181fff02067589 */ /* 0x000e6200000e0000 */
[----:B------:R-:W-:Y:S03]  /*14f00*/  LEA.HI.X R0, R0, c[0x0][0x1fc], R4, 0x1, P0 ;  /* 0x00007f0000007a11 */ /* 0x000fe600000f0c04 */
[----:B------:R-:W3:Y:S04]  /*14f10*/  SHFL.IDX PT, R4, R2, 0x1, 0x181f ;  /* 0x00381f0002047f89 */ /* 0x000ee800000e0000 */
[----:B------:R-:W4:Y:S04]  /*14f20*/  SHFL.IDX PT, R5, R0, RZ, 0x181f ;  /* 0x00181fff00057589 */ /* 0x000f2800000e0000 */
[----:B------:R-:W2:Y:S04]  /*14f30*/  SHFL.IDX PT, R8, R0, 0x1, 0x181f ;  /* 0x00381f0000087f89 */ /* 0x000ea800000e0000 */
[----:B------:R-:W-:Y:S04]  /*14f40*/  SHFL.IDX PT, R11, R0, 0x2, 0x181f ;  /* 0x00581f00000b7f89 */ /* 0x000fe800000e0000 */
[----:B------:R-:W-:Y:S04]  /*14f50*/  SHFL.IDX PT, R22, R0, 0x3, 0x181f ;  /* 0x00781f0000167f89 */ /* 0x000fe800000e0000 */
[----:B------:R-:W-:Y:S01]  /*14f60*/  SHFL.IDX PT, R21, R0, 0x4, 0x181f ;  /* 0x00981f0000157f89 */ /* 0x000fe200000e0000 */
[-C--:B-1----:R-:W-:Y:S03]  /*14f70*/  IADD3 R6, P1, R6, R242.reuse, RZ ;  /* 0x000000f206067210 */ /* 0x082fe60007f3e0ff */
[----:B------:R-:W-:Y:S01]  /*14f80*/  SHFL.IDX PT, R20, R0, 0x5, 0x181f ;  /* 0x00b81f0000147f89 */ /* 0x000fe200000e0000 */
[-C--:B---3--:R-:W-:Y:S03]  /*14f90*/  IADD3 R4, P0, R4, R242.reuse, RZ ;  /* 0x000000f204047210 */ /* 0x088fe60007f1e0ff */
[----:B------:R5:W-:Y:S01]  /*14fa0*/  SHFL.IDX PT, R15, R0, 0x6, 0x181f ;  /* 0x00d81f00000f7f89 */ /* 0x000be200000e0000 */
[--C-:B----4-:R-:W-:Y:S03]  /*14fb0*/  IMAD.X R7, R5, 0x1, R241.reuse, P1 ;  /* 0x0000000105077824 */ /* 0x110fe600008e06f1 */
[----:B------:R-:W1:Y:S01]  /*14fc0*/  SHFL.IDX PT, R12, R2, 0x2, 0x181f ;  /* 0x00581f00020c7f89 */ /* 0x000e6200000e0000 */
[--C-:B--2---:R-:W-:Y:S03]  /*14fd0*/  IMAD.X R5, R8, 0x1, R241.reuse, P0 ;  /* 0x0000000108057824 */ /* 0x104fe600000e06f1 */
[----:B------:R-:W2:Y:S04]  /*14fe0*/  SHFL.IDX PT, R10, R2, 0x3, 0x181f ;  /* 0x00781f00020a7f89 */ /* 0x000ea800000e0000 */
[----:B------:R-:W3:Y:S04]  /*14ff0*/  SHFL.IDX PT, R9, R2, 0x4, 0x181f ;  /* 0x00981f0002097f89 */ /* 0x000ee800000e0000 */
[----:B------:R-:W4:Y:S04]  /*15000*/  SHFL.IDX PT, R14, R2, 0x5, 0x181f ;  /* 0x00b81f00020e7f89 */ /* 0x000f2800000e0000 */
[----:B------:R-:W4:Y:S01]  /*15010*/  SHFL.IDX PT, R2, R2, 0x6, 0x181f ;  /* 0x00d81f0002027f89 */ /* 0x000f2200000e0000 */
[----:B-----5:R-:W-:Y:S05]  /*15020*/  IADD3 R0, R13, 0x100, RZ ;  /* 0x000001000d007810 */ /* 0x020fea0007ffe0ff */
[----:B------:R4:W-:Y:S01]  /*15030*/  LDGSTS.E.BYPASS.LTC128B.128 [R0], [R6.64], !P5 ;  /* 0x0000000006007fae */ /* 0x0009e2000e901d56 */
[-C--:B-1----:R-:W-:Y:S03]  /*15040*/  IADD3 R12, P0, R12, R242.reuse, RZ ;  /* 0x000000f20c0c7210 */ /* 0x082fe60007f1e0ff */
[----:B------:R1:W-:Y:S01]  /*15050*/  LDGSTS.E.BYPASS.LTC128B.128 [R0+0x800], [R4.64], !P5 ;  /* 0x0080000004007fae */ /* 0x0003e2000e901d56 */
[-C--:B--2---:R-:W-:Y:S01]  /*15060*/  IADD3 R10, P3, R10, R242.reuse, RZ ;  /* 0x000000f20a0a7210 */ /* 0x084fe20007f7e0ff */
[--C-:B------:R-:W-:Y:S01]  /*15070*/  IMAD.X R13, R11, 0x1, R241.reuse, P0 ;  /* 0x000000010b0d7824 */ /* 0x100fe200000e06f1 */
[-C--:B---3--:R-:W-:Y:S03]  /*15080*/  IADD3 R8, P2, R9, R242.reuse, RZ ;  /* 0x000000f209087210 */ /* 0x088fe60007f5e0ff */
[--C-:B------:R-:W-:Y:S01]  /*15090*/  IMAD.X R11, R22, 0x1, R241.reuse, P3 ;  /* 0x00000001160b7824 */ /* 0x100fe200018e06f1 */
[----:B------:R2:W-:Y:S01]  /*150a0*/  LDGSTS.E.BYPASS.LTC128B.128 [R0+0x1000], [R12.64], !P5 ;  /* 0x010000000c007fae */ /* 0x0005e2000e901d56 */
[--C-:B------:R-:W-:Y:S03]  /*150b0*/  IMAD.X R9, R21, 0x1, R241.reuse, P2 ;  /* 0x0000000115097824 */ /* 0x100fe600010e06f1 */
[----:B------:R2:W-:Y:S04]  /*150c0*/  LDGSTS.E.BYPASS.LTC128B.128 [R0+0x1800], [R10.64], !P5 ;  /* 0x018000000a007fae */ /* 0x0005e8000e901d56 */
[----:B------:R2:W-:Y:S01]  /*150d0*/  LDGSTS.E.BYPASS.LTC128B.128 [R0+0x2000], [R8.64], !P5 ;  /* 0x0200000008007fae */ /* 0x0005e2000e901d56 */
[-C--:B----4-:R-:W-:Y:S02]  /*150e0*/  IADD3 R6, P1, R14, R242.reuse, RZ ;  /* 0x000000f20e067210 */ /* 0x090fe40007f3e0ff */
[----:B-1----:R-:W-:Y:S03]  /*150f0*/  IADD3 R4, P0, R2, R242, RZ ;  /* 0x000000f202047210 */ /* 0x002fe60007f1e0ff */
[--C-:B------:R-:W-:Y:S02]  /*15100*/  IMAD.X R7, R20, 0x1, R241.reuse, P1 ;  /* 0x0000000114077824 */ /* 0x100fe400008e06f1 */
[----:B------:R-:W-:Y:S03]  /*15110*/  IMAD.X R5, R15, 0x1, R241, P0 ;  /* 0x000000010f057824 */ /* 0x000fe600000e06f1 */
[----:B------:R2:W-:Y:S04]  /*15120*/  LDGSTS.E.BYPASS.LTC128B.128 [R0+0x2800], [R6.64], !P5 ;  /* 0x0280000006007fae */ /* 0x0005e8000e901d56 */
[----:B------:R2:W-:Y:S02]  /*15130*/  LDGSTS.E.BYPASS.LTC128B.128 [R0+0x3000], [R4.64], !P5 ;  /* 0x0300000004007fae */ /* 0x0005e4000e901d56 */
.L_x_785:
        /* <DEDUP_REMOVED lines=65> */
[----:B------:R-:W4:Y:S07]  /*15550*/  LDSM.16.M88.4 R196, [R229+0x4900] ;  /* 0x00490000e5c4783b */ /* 0x000f2e0000000200 */
[----:B------:R-:W-:Y:S01]  /*15560*/  HMMA.16816.F32 R112, R188, R222, R112 ;  /* 0x000000debc70723c */ /* 0x000fe20000001870 */
[----:B------:R-:W5:Y:S08]  /*15570*/  LDSM.16.M88.4 R188, [R229+0x5100] ;  /* 0x00510000e5bc783b */ /* 0x000f700000000200 */
[----:B------:R-:W-:Y:S01]  /*15580*/  LDSM.16.M88.4 R220, [R228] ;  /* 0x00000000e4dc783b */ /* 0x000fe20000000200 */
        /* <DEDUP_REMOVED lines=17> */
[----:B------:R-:W2:Y:S07]  /*156a0*/  LDSM.16.M88.4 R188, [R232+0x9100] ;  /* 0x00910000e8bc783b */ /* 0x000eae0000000200 */
        /* <DEDUP_REMOVED lines=41> */
[----:B------:R-:W-:Y:S01]  /*15940*/  MUFU.TANH R249, R12 ;  /* 0x0000000c00f97308 */ /* 0x000fe20000002400 */
[----:B--2---:R2:W-:Y:S09]  /*15950*/  STL [R1+0xc], R2 ;  /* 0x00000c0201007387 */ /* 0x0045f20000100800 */
[----:B------:R-:W-:Y:S01]  /*15960*/  MUFU.TANH R250, R13 ;  /* 0x0000000d00fa7308 */ /* 0x000fe20000002400 */
[----:B---3--:R-:W3:Y:S01]  /*15970*/  LDSM.16.M88.4 R8, [R228+0x1000] ;  /* 0x00100000e408783b */ /* 0x008ee20000000200 */
[-C--:B-1----:R-:W-:Y:S08]  /*15980*/  HMMA.16816.F32 R20, R216, R4.reuse, R20 ;  /* 0x00000004d814723c */ /* 0x082ff00000001814 */
[----:B------:R-:W-:Y:S01]  /*15990*/  MUFU.TANH R192, R16 ;  /* 0x0000001000c07308 */ /* 0x000fe20000002400 */
[----:B----4-:R1:W-:Y:S01]  /*159a0*/  STL [R1+0x10], R0 ;  /* 0x0000100001007387 */ /* 0x0103e20000100800 */
[C---:B------:R-:W-:Y:S08]  /*159b0*/  HMMA.16816.F32 R24, R188.reuse, R4, R24 ;  /* 0x00000004bc18723c */ /* 0x040ff00000001818 */
[----:B--2---:R-:W2:Y:S01]  /*159c0*/  MUFU.TANH R2, R14 ;  /* 0x0000000e00027308 */ /* 0x004ea20000002400 */
[-C--:B------:R-:W-:Y:S08]  /*159d0*/  HMMA.16816.F32 R28, R188, R6.reuse, R28 ;  /* 0x00000006bc1c723c */ /* 0x080ff0000000181c */
[C---:B------:R-:W-:Y:S01]  /*159e0*/  HMMA.16816.F32 R32, R216.reuse, R6, R32 ;  /* 0x00000006d820723c */ /* 0x040fe20000001820 */
[----:B------:R-:W-:Y:S01]  /*159f0*/  MUFU.TANH R187, R17 ;  /* 0x0000001100bb7308 */ /* 0x000fe20000002400 */
[----:B------:R-:W4:Y:S02]  /*15a00*/  LDSM.16.M88.4 R4, [R228+0x1800] ;  /* 0x00180000e404783b */ /* 0x000f240000000200 */
[----:B------:R-:W-:Y:S02]  /*15a10*/  FMUL.FTZ R20, R20, c[0x0][0x320] ;  /* 0x0000c80014147a20 */ /* 0x000fe40000410000 */
[----:B------:R-:W-:Y:S02]  /*15a20*/  FMUL.FTZ R21, R21, c[0x0][0x320] ;  /* 0x0000c80015157a20 */ /* 0x000fe40000410000 */
[----:B------:R-:W-:Y:S03]  /*15a30*/  FMUL.FTZ R24, R24, c[0x0][0x320] ;  /* 0x0000c80018187a20 */ /* 0x000fe60000410000 */
[----:B-1----:R-:W1:Y:S01]  /*15a40*/  MUFU.TANH R0, R15 ;  /* 0x0000000f00007308 */ /* 0x002e620000002400 */
[----:B------:R-:W-:Y:S02]  /*15a50*/  FMUL.FTZ R25, R25, c[0x0][0x320] ;  /* 0x0000c80019197a20 */ /* 0x000fe40000410000 */
[----:B------:R-:W-:Y:S01]  /*15a60*/  FMUL.FTZ R27, R27, c[0x0][0x320] ;  /* 0x0000c8001b1b7a20 */ /* 0x000fe20000410000 */
[----:B--2---:R-:W-:Y:S01]  /*15a70*/  STL [R1], R2 ;  /* 0x0000000201007387 */ /* 0x004fe20000100800 */
[-C--:B---3--:R-:W-:Y:S03]  /*15a80*/  HMMA.16816.F32 R36, R216, R8.reuse, R36 ;  /* 0x00000008d824723c */ /* 0x088fe60000001824 */
[----:B------:R-:W-:Y:S02]  /*15a90*/  FMUL.FTZ R28, R28, c[0x0][0x320] ;  /* 0x0000c8001c1c7a20 */ /* 0x000fe40000410000 */
[----:B------:R2:W3:Y:S01]  /*15aa0*/  MUFU.TANH R212, R18 ;  /* 0x0000001200d47308 */ /* 0x0004e20000002400 */
[----:B------:R-:W-:Y:S02]  /*15ab0*/  FMUL.FTZ R30, R30, c[0x0][0x320] ;  /* 0x0000c8001e1e7a20 */ /* 0x000fe40000410000 */
[C---:B------:R-:W-:Y:S04]  /*15ac0*/  HMMA.16816.F32 R40, R188.reuse, R8, R40 ;  /* 0x00000008bc28723c */ /* 0x040fe80000001828 */
[----:B------:R-:W-:Y:S02]  /*15ad0*/  FMUL.FTZ R32, R32, c[0x0][0x320] ;  /* 0x0000c80020207a20 */ /* 0x000fe40000410000 */
[----:B------:R-:W-:Y:S01]  /*15ae0*/  FMUL.FTZ R33, R33, c[0x0][0x320] ;  /* 0x0000c80021217a20 */ /* 0x000fe20000410000 */
[----:B------:R2:W2:Y:S01]  /*15af0*/  MUFU.TANH R211, R19 ;  /* 0x0000001300d37308 */ /* 0x0004a20000002400 */
[-C--:B------:R-:W-:Y:S01]  /*15b00*/  HMMA.16816.F32 R44, R188, R10.reuse, R44 ;  /* 0x0000000abc2c723c */ /* 0x080fe2000000182c */
[----:B-1----:R-:W-:Y:S03]  /*15b10*/  STL [R1+0x4], R0 ;  /* 0x0000040001007387 */ /* 0x002fe60000100800 */
[----:B------:R-:W-:Y:S02]  /*15b20*/  FMUL.FTZ R22, R22, c[0x0][0x320] ;  /* 0x0000c80016167a20 */ /* 0x000fe40000410000 */
[----:B------:R-:W-:Y:S02]  /*15b30*/  FMUL.FTZ R23, R23, c[0x0][0x320] ;  /* 0x0000c80017177a20 */ /* 0x000fe40000410000 */
[C---:B------:R-:W-:Y:S01]  /*15b40*/  HMMA.16816.F32 R48, R216.reuse, R10, R48 ;  /* 0x0000000ad830723c */ /* 0x040fe20000001830 */
[----:B------:R1:W1:Y:S01]  /*15b50*/  MUFU.TANH R184, R20 ;  /* 0x0000001400b87308 */ /* 0x0002620000002400 */
[----:B------:R-:W5:Y:S02]  /*15b60*/  LDSM.16.M88.4 R8, [R228+0x2000] ;  /* 0x00200000e408783b */ /* 0x000f640000000200 */
[----:B------:R-:W-:Y:S02]  /*15b70*/  FMUL.FTZ R36, R36, c[0x0][0x320] ;  /* 0x0000c80024247a20 */ /* 0x000fe40000410000 */
[----:B------:R-:W-:Y:S02]  /*15b80*/  FMUL.FTZ R37, R37, c[0x0][0x320] ;  /* 0x0000c80025257a20 */ /* 0x000fe40000410000 */
[-C--:B----4-:R-:W-:Y:S03]  /*15b90*/  HMMA.16816.F32 R52, R216, R4.reuse, R52 ;  /* 0x00000004d834723c */ /* 0x090fe60000001834 */
[----:B------:R-:W4:Y:S01]  /*15ba0*/  MUFU.TANH R21, R21 ;  /* 0x0000001500157308 */ /* 0x000f220000002400 */
        /* <DEDUP_REMOVED lines=11> */
[----:B------:R-:W1:Y:S03]  /*15c60*/  LDSM.16.M88.4 R4, [R228+0x2800] ;  /* 0x00280000e404783b */ /* 0x000e660000000200 */
[----:B------:R-:W-:Y:S02]  /*15c70*/  FMUL.FTZ R52, R52, c[0x0][0x320] ;  /* 0x0000c80034347a20 */ /* 0x000fe40000410000 */
[----:B------:R-:W-:Y:S02]  /*15c80*/  FMUL.FTZ R53, R53, c[0x0][0x320] ;  /* 0x0000c80035357a20 */ /* 0x000fe40000410000 */
[----:B------:R-:W-:Y:S01]  /*15c90*/  FMUL.FTZ R54, R54, c[0x0][0x320] ;  /* 0x0000c80036367a20 */ /* 0x000fe20000410000 */
[----:B------:R1:W1:Y:S01]  /*15ca0*/  MUFU.TANH R223, R24 ;  /* 0x0000001800df7308 */ /* 0x0002620000002400 */
[-C--:B-----5:R-:W-:Y:S03]  /*15cb0*/  HMMA.16816.F32 R68, R216, R8.reuse, R68 ;  /* 0x00000008d844723c */ /* 0x0a0fe60000001844 */
[----:B------:R-:W-:Y:S02]  /*15cc0*/  FMUL.FTZ R55, R55, c[0x0][0x320] ;  /* 0x0000c80037377a20 */ /* 0x000fe40000410000 */
[----:B------:R-:W-:Y:S02]  /*15cd0*/  FMUL.FTZ R57, R57, c[0x0][0x320] ;  /* 0x0000c80039397a20 */ /* 0x000fe40000410000 */
[----:B------:R-:W-:Y:S01]  /*15ce0*/  FMUL.FTZ R59, R59, c[0x0][0x320] ;  /* 0x0000c8003b3b7a20 */ /* 0x000fe20000410000 */
[C---:B------:R-:W-:Y:S01]  /*15cf0*/  HMMA.16816.F32 R72, R188.reuse, R8, R72 ;  /* 0x00000008bc48723c */ /* 0x040fe20000001848 */
[----:B------:R2:W2:Y:S03]  /*15d00*/  MUFU.TANH R222, R25 ;  /* 0x0000001900de7308 */ /* 0x0004a60000002400 */
[----:B------:R-:W-:Y:S02]  /*15d10*/  FMUL.FTZ R61, R61, c[0x0][0x320] ;  /* 0x0000c8003d3d7a20 */ /* 0x000fe40000410000 */
[----:B------:R-:W-:Y:S02]  /*15d20*/  FMUL.FTZ R64, R64, c[0x0][0x320] ;  /* 0x0000c80040407a20 */ /* 0x000fe40000410000 */
[-C--:B------:R-:W-:Y:S03]  /*15d30*/  HMMA.16816.F32 R76, R188, R10.reuse, R76 ;  /* 0x0000000abc4c723c */ /* 0x080fe6000000184c */
[----:B------:R2:W2:Y:S01]  /*15d40*/  MUFU.TANH R247, R26 ;  /* 0x0000001a00f77308 */ /* 0x0004a20000002400 */
[----:B------:R-:W-:Y:S02]  /*15d50*/  FMUL.FTZ R65, R65, c[0x0][0x320] ;  /* 0x0000c80041417a20 */ /* 0x000fe40000410000 */
[----:B------:R-:W-:Y:S02]  /*15d60*/  FMUL.FTZ R66, R66, c[0x0][0x320] ;  /* 0x0000c80042427a20 */ /* 0x000fe40000410000 */
[C---:B------:R-:W-:Y:S01]  /*15d70*/  HMMA.16816.F32 R80, R216.reuse, R10, R80 ;  /* 0x0000000ad850723c */ /* 0x040fe20000001850 */
[----:B------:R-:W5:Y:S01]  /*15d80*/  LDSM.16.M88.4 R8, [R228+0x3000] ;  /* 0x00300000e408783b */ /* 0x000f620000000200 */
[----:B------:R-:W-:Y:S04]  /*15d90*/  DEPBAR.LE SB0, 0x0 ;  /* 0x000080000000791a */ /* 0x000fe80000000000 */
[----:B------:R2:W2:Y:S01]  /*15da0*/  MUFU.TANH R248, R27 ;  /* 0x0000001b00f87308 */ /* 0x0004a20000002400 */
[----:B------:R-:W-:Y:S01]  /*15db0*/  FMUL.FTZ R67, R67, c[0x0][0x320] ;  /* 0x0000c80043437a20 */ /* 0x000fe20000410000 */
[-C--:B-1----:R-:W-:Y:S01]  /*15dc0*/  HMMA.16816.F32 R84, R216, R4.reuse, R84 ;  /* 0x00000004d854723c */ /* 0x082fe20000001854 */
        /* <DEDUP_REMOVED lines=89> */
[----:B------:R-:W-:Y:S03]  /*16360*/  FMUL.FTZ R111, R111, c[0x0][0x320] ;  /* 0x0000c8006f6f7a20 */ /* 0x000fe60000410000 */
        /* <DEDUP_REMOVED lines=77> */
[----:B------:R-:W3:Y:S04]  /*16840*/  LDL R0, [R1+0x8] ;  /* 0x0000080001007983 */ /* 0x000ee80000100800 */
[----:B------:R-:W-:Y:S01]  /*16850*/  ISETP.NE.AND P1, PT, R2, 0x1, PT ;  /* 0x000000010200780c */ /* 0x000fe20003f25270 */
[----:B------:R-:W-:Y:S02]  /*16860*/  IMAD.U32 R2, RZ, RZ, UR10 ;  /* 0x0000000aff027e24 */ /* 0x000fe4000f8e00ff */
[----:B---3--:R-:W-:Y:S03]  /*16870*/  IMAD.MOV.U32 R22, RZ, RZ, R0 ;  /* 0x000000ffff167224 */ /* 0x008fe600078e0000 */
[----:B--2---:R-:W-:Y:S07]  /*16880*/  IADD3 R2, R2, -0x70, R12 ;  /* 0xffffff9002027810 */ /* 0x004fee0007ffe00c */
        /* <DEDUP_REMOVED lines=11> */
[----:B------:R2:W3:Y:S02]  /*16940*/  @!P6 LDG.E R7, [R4.64] ;  /* 0x000000160407e981 */ /* 0x0004e4000c1e1900 */
[----:B------:R-:W-:Y:S04]  /*16950*/  IMAD R0, R0, c[0x0][0x1e0], RZ ;  /* 0x0000780000007a24 */ /* 0x000fe800078e02ff */
[C---:B------:R-:W-:Y:S02]  /*16960*/  IMAD R0, R8.reuse, c[0x0][0x1e4], R0 ;  /* 0x0000790008007a24 */ /* 0x040fe400078e0200 */
[----:B--2---:R-:W-:Y:S04]  /*16970*/  IMAD.WIDE.U32 R4, R8, c[0x0][0x1e0], RZ ;  /* 0x0000780008047a25 */ /* 0x004fe800078e00ff */
[----:B------:R-:W-:Y:S01]  /*16980*/  IMAD.IADD R5, R5, 0x1, R0 ;  /* 0x0000000105057824 */ /* 0x000fe200078e0200 */
[----:B---3--:R-:W-:Y:S01]  /*16990*/  STL [R1+0x18], R7 ;  /* 0x0000180701007387 */ /* 0x008fe20000100800 */
[----:B------:R-:W-:Y:S02]  /*169a0*/  SHF.R.S32.HI R2, RZ, 0x1f, R7 ;  /* 0x0000001fff027819 */ /* 0x000fe40000011407 */
        /* <DEDUP_REMOVED lines=9> */
[----:B------:R-:W3:Y:S04]  /*16a40*/  SHFL.IDX PT, R7, R0, RZ, 0x181f ;  /* 0x00181fff00077589 */ /* 0x000ee800000e0000 */
[----:B------:R-:W4:Y:S04]  /*16a50*/  SHFL.IDX PT, R4, R2, 0x1, 0x181f ;  /* 0x00381f0002047f89 */ /* 0x000f2800000e0000 */
[----:B------:R-:W5:Y:S04]  /*16a60*/  SHFL.IDX PT, R5, R0, 0x1, 0x181f ;  /* 0x00381f0000057f89 */ /* 0x000f6800000e0000 */
[----:B------:R-:W1:Y:S04]  /*16a70*/  SHFL.IDX PT, R10, R2, 0x3, 0x181f ;  /* 0x00781f00020a7f89 */ /* 0x000e6800000e0000 */
[----:B------:R-:W1:Y:S01]  /*16a80*/  SHFL.IDX PT, R9, R0, 0x2, 0x181f ;  /* 0x00581f0000097f89 */ /* 0x000e6200000e0000 */
[-C--:B--2---:R-:W-:Y:S03]  /*16a90*/  IADD3 R6, P1, R6, R242.reuse, RZ ;  /* 0x000000f206067210 */ /* 0x084fe60007f3e0ff */
[----:B------:R-:W2:Y:S04]  /*16aa0*/  SHFL.IDX PT, R8, R2, 0x4, 0x181f ;  /* 0x00981f0002087f89 */ /* 0x000ea800000e0000 */
[----:B------:R-:W2:Y:S01]  /*16ab0*/  SHFL.IDX PT, R11, R2, 0x5, 0x181f ;  /* 0x00b81f00020b7f89 */ /* 0x000ea200000e0000 */
[-C--:B---3--:R-:W-:Y:S03]  /*16ac0*/  IADD3.X R7, R7, R241.reuse, RZ, P1, !PT ;  /* 0x000000f107077210 */ /* 0x088fe60000ffe4ff */
[----:B------:R-:W3:Y:S01]  /*16ad0*/  SHFL.IDX PT, R16, R0, 0x3, 0x181f ;  /* 0x00781f0000107f89 */ /* 0x000ee200000e0000 */
[-C--:B----4-:R-:W-:Y:S03]  /*16ae0*/  IADD3 R4, P0, R4, R242.reuse, RZ ;  /* 0x000000f204047210 */ /* 0x090fe60007f1e0ff */
[----:B------:R4:W-:Y:S02]  /*16af0*/  LDGSTS.E.BYPASS.LTC128B.128 [R22+0x3900], [R6.64], !P5 ;  /* 0x0390000006167fae */ /* 0x0009e4000e901d56 */
[--C-:B-----5:R-:W-:Y:S01]  /*16b00*/  IMAD.X R5, R5, 0x1, R241.reuse, P0 ;  /* 0x0000000105057824 */ /* 0x120fe200000e06f1 */
[-C--:B------:R-:W-:Y:S01]  /*16b10*/  IADD3 R12, P0, R12, R242.reuse, RZ ;  /* 0x000000f20c0c7210 */ /* 0x080fe20007f1e0ff */
[----:B------:R-:W5:Y:S01]  /*16b20*/  SHFL.IDX PT, R15, R0, 0x4, 0x181f ;  /* 0x00981f00000f7f89 */ /* 0x000f6200000e0000 */
[-C--:B-1----:R-:W-:Y:S03]  /*16b30*/  IADD3 R10, P3, R10, R242.reuse, RZ ;  /* 0x000000f20a0a7210 */ /* 0x082fe60007f7e0ff */
[----:B------:R1:W-:Y:S01]  /*16b40*/  LDGSTS.E.BYPASS.LTC128B.128 [R22+0x4100], [R4.64], !P5 ;  /* 0x0410000004167fae */ /* 0x0003e2000e901d56 */
[--C-:B------:R-:W-:Y:S03]  /*16b50*/  IMAD.X R13, R9, 0x1, R241.reuse, P0 ;  /* 0x00000001090d7824 */ /* 0x100fe600000e06f1 */
[----:B------:R-:W1:Y:S01]  /*16b60*/  SHFL.IDX PT, R2, R2, 0x6, 0x181f ;  /* 0x00d81f0002027f89 */ /* 0x000e6200000e0000 */
[-C--:B--2---:R-:W-:Y:S03]  /*16b70*/  IADD3 R8, P2, R8, R242.reuse, RZ ;  /* 0x000000f208087210 */ /* 0x084fe60007f5e0ff */
[----:B------:R-:W2:Y:S04]  /*16b80*/  SHFL.IDX PT, R14, R0, 0x5, 0x181f ;  /* 0x00b81f00000e7f89 */ /* 0x000ea800000e0000 */
[----:B------:R-:W2:Y:S04]  /*16b90*/  SHFL.IDX PT, R0, R0, 0x6, 0x181f ;  /* 0x00d81f0000007f89 */ /* 0x000ea800000e0000 */
[----:B------:R2:W-:Y:S01]  /*16ba0*/  LDGSTS.E.BYPASS.LTC128B.128 [R22+0x4900], [R12.64], !P5 ;  /* 0x049000000c167fae */ /* 0x0005e2000e901d56 */
[-C--:B----4-:R-:W-:Y:S01]  /*16bb0*/  IADD3 R6, P1, R11, R242.reuse, RZ ;  /* 0x000000f20b067210 */ /* 0x090fe20007f3e0ff */
[--C-:B---3--:R-:W-:Y:S01]  /*16bc0*/  IMAD.X R11, R16, 0x1, R241.reuse, P3 ;  /* 0x00000001100b7824 */ /* 0x108fe200018e06f1 */
[----:B-----5:R-:W-:Y:S04]  /*16bd0*/  IADD3.X R9, R15, R241, RZ, P2, !PT ;  /* 0x000000f10f097210 */ /* 0x020fe800017fe4ff */
[----:B------:R3:W-:Y:S01]  /*16be0*/  LDGSTS.E.BYPASS.LTC128B.128 [R22+0x5100], [R10.64], !P5 ;  /* 0x051000000a167fae */ /* 0x0007e2000e901d56 */
[----:B-1----:R-:W-:Y:S03]  /*16bf0*/  IADD3 R4, P0, R2, R242, RZ ;  /* 0x000000f202047210 */ /* 0x002fe60007f1e0ff */
[----:B------:R3:W-:Y:S01]  /*16c00*/  LDGSTS.E.BYPASS.LTC128B.128 [R22+0x5900], [R8.64], !P5 ;  /* 0x0590000008167fae */ /* 0x0007e2000e901d56 */
[--C-:B--2---:R-:W-:Y:S02]  /*16c10*/  IMAD.X R7, R14, 0x1, R241.reuse, P1 ;  /* 0x000000010e077824 */ /* 0x104fe400008e06f1 */
[----:B------:R-:W-:Y:S03]  /*16c20*/  IMAD.X R5, R0, 0x1, R241, P0 ;  /* 0x0000000100057824 */ /* 0x000fe600000e06f1 */
[----:B------:R3:W-:Y:S04]  /*16c30*/  LDGSTS.E.BYPASS.LTC128B.128 [R22+0x6100], [R6.64], !P5 ;  /* 0x0610000006167fae */ /* 0x0007e8000e901d56 */
[----:B------:R3:W-:Y:S02]  /*16c40*/  LDGSTS.E.BYPASS.LTC128B.128 [R22+0x6900], [R4.64], !P5 ;  /* 0x0690000004167fae */ /* 0x0007e4000e901d56 */
.L_x_786:
[----:B--234-:R-:W2:Y:S01]  /*16c50*/  LDL.LU R6, [R1] ;  /* 0x0000000001067983 */ /* 0x01cea20000300800 */
[----:B------:R-:W-:Y:S01]  /*16c60*/  PLOP3.LUT P0, PT, PT, PT, UP2, 0x80, 0x0 ;  /* 0x000000000000781c */ /* 0x000fe20003f0f028 */
[----:B------:R-:W-:Y:S02]  /*16c70*/  UIMAD UR10, UR12, -0x70, URZ ;  /* 0xffffff900c0a78a4 */ /* 0x000fe4000f8e023f */
[----:B------:R-:W3:Y:S01]  /*16c80*/  LDL.LU R5, [R1+0x4] ;  /* 0x0000040001057983 */ /* 0x000ee20000300800 */
[----:B------:R-:W-:Y:S02]  /*16c90*/  UISETP.GT.AND UP0, UPT, UR12, UR6, UPT ;  /* 0x000000060c00728c */ /* 0x000fe4000bf04270 */
[----:B------:R-:W-:Y:S01]  /*16ca0*/  UIADD3 UR12, UR12, -0x1, URZ ;  /* 0xffffffff0c0c7890 */ /* 0x000fe2000fffe03f */
[----:B------:R-:W4:Y:S04]  /*16cb0*/  LDL.LU R4, [R1+0xc] ;  /* 0x00000c0001047983 */ /* 0x000f280000300800 */
[----:B------:R-:W4:Y:S04]  /*16cc0*/  LDL.LU R0, [R1+0x10] ;  /* 0x0000100001007983 */ /* 0x000f280000300800 */
        /* <DEDUP_REMOVED lines=13> */
[----:B---3--:R-:W-:Y:S02]  /*16da0*/  IMAD.MOV.U32 R8, RZ, RZ, R5 ;  /* 0x000000ffff087224 */ /* 0x008fe400078e0005 */
[----:B------:R-:W-:Y:S02]  /*16db0*/  IMAD.U32 R5, RZ, RZ, UR20 ;  /* 0x00000014ff057e24 */ /* 0x000fe4000f8e00ff */
[----:B----4-:R-:W-:Y:S02]  /*16dc0*/  IMAD.MOV.U32 R11, RZ, RZ, R4 ;  /* 0x000000ffff0b7224 */ /* 0x010fe400078e0004 */
[----:B------:R-:W-:Y:S02]  /*16dd0*/  IMAD.MOV.U32 R10, RZ, RZ, R0 ;  /* 0x000000ffff0a7224 */ /* 0x000fe400078e0000 */
[----:B------:R2:W3:Y:S02]  /*16de0*/  LDL R0, [R1+0x24] ;  /* 0x0000240001007983 */ /* 0x0004e40000100800 */
[----:B---3--:R-:W-:Y:S05]  /*16df0*/  @P0 IMAD.MOV.U32 R0, RZ, RZ, R2 ;  /* 0x000000ffff000224 */ /* 0x008fea00078e0002 */
[----:B------:R-:W-:Y:S08]  /*16e00*/  SHFL.IDX PT, R7, R0, 0x2, 0x1c1f ;  /* 0x005c1f0000077f89 */ /* 0x000ff000000e0000 */
[----:B------:R-:W3:Y:S08]  /*16e10*/  SHFL.IDX PT, R4, R0, RZ, 0x1c1f ;  /* 0x001c1fff00047589 */ /* 0x000ef000000e0000 */
[----:B------:R-:W4:Y:S08]  /*16e20*/  SHFL.IDX PT, R2, R0, 0x1, 0x1c1f ;  /* 0x003c1f0000027f89 */ /* 0x000f3000000e0000 */
[----:B------:R1:W2:Y:S02]  /*16e30*/  SHFL.IDX PT, R6, R0, 0x3, 0x1c1f ;  /* 0x007c1f0000067f89 */ /* 0x0002a400000e0000 */
[----:B-1----:R-:W-:Y:S05]  /*16e40*/  IMAD.U32 R0, RZ, RZ, UR10 ;  /* 0x0000000aff007e24 */ /* 0x002fea000f8e00ff */
[----:B------:R-:W-:Y:S01]  /*16e50*/  IADD3 R0, -R12, 0x1, R0 ;  /* 0x000000010c007810 */ /* 0x000fe20007ffe100 */
[----:B------:R-:W-:Y:S03]  /*16e60*/  IMAD.MOV.U32 R12, RZ, RZ, R10 ;  /* 0x000000ffff0c7224 */ /* 0x000fe600078e000a */
[----:B------:R-:W-:Y:S01]  /*16e70*/  IADD3 R5, -R5, UR14, R0 ;  /* 0x0000000e05057c10 */ /* 0x000fe2000fffe100 */
[----:B------:R-:W-:Y:S04]  /*16e80*/  IMAD.MOV.U32 R48, RZ, RZ, R12 ;  /* 0x000000ffff307224 */ /* 0x000fe800078e000c */
[C---:B---3--:R-:W-:Y:S02]  /*16e90*/  IMAD.IADD R4, R5.reuse, 0x1, R4 ;  /* 0x0000000105047824 */ /* 0x048fe400078e0204 */
[C---:B----4-:R-:W-:Y:S02]  /*16ea0*/  IMAD.IADD R2, R5.reuse, 0x1, R2 ;  /* 0x0000000105027824 */ /* 0x050fe400078e0202 */
[C---:B------:R-:W-:Y:S01]  /*16eb0*/  IMAD.IADD R0, R5.reuse, 0x1, R7 ;  /* 0x0000000105007824 */ /* 0x040fe200078e0207 */
[C---:B------:R-:W-:Y:S01]  /*16ec0*/  ISETP.GT.AND P0, PT, R4.reuse, RZ, PT ;  /* 0x000000ff0400720c */ /* 0x040fe20003f04270 */
[----:B--2---:R-:W-:Y:S01]  /*16ed0*/  IMAD.IADD R5, R5, 0x1, R6 ;  /* 0x0000000105057824 */ /* 0x004fe200078e0206 */
[----:B------:R-:W-:Y:S02]  /*16ee0*/  ISETP.GT.AND P1, PT, R4, 0x1, PT ;  /* 0x000000010400780c */ /* 0x000fe40003f24270 */
        /* <DEDUP_REMOVED lines=8> */
[C---:B------:R-:W-:Y:S02]  /*16f70*/  ISETP.GT.AND P0, PT, R4.reuse, 0x10, PT ;  /* 0x000000100400780c */ /* 0x040fe40003f04270 */
[C---:B------:R-:W-:Y:S02]  /*16f80*/  ISETP.GT.AND P1, PT, R4.reuse, 0x11, PT ;  /* 0x000000110400780c */ /* 0x040fe40003f24270 */
[----:B------:R-:W-:Y:S02]  /*16f90*/  FSEL R29, R187, -INF , P3 ;  /* 0xff800000bb1d7808 */ /* 0x000fe40001800000 */
[C---:B------:R-:W-:Y:S02]  /*16fa0*/  ISETP.GT.AND P2, PT, R4.reuse, 0x18, PT ;  /* 0x000000180400780c */ /* 0x040fe40003f44270 */
[----:B------:R-:W-:Y:S02]  /*16fb0*/  ISETP.GT.AND P3, PT, R4, 0x19, PT ;  /* 0x000000190400780c */ /* 0x000fe40003f64270 */
[----:B------:R-:W-:Y:S02]  /*16fc0*/  FSEL R38, R184, -INF , P0 ;  /* 0xff800000b8267808 */ /* 0x000fe40000000000 */
[----:B------:R-:W-:Y:S02]  /*16fd0*/  FSEL R40, R21, -INF , P1 ;  /* 0xff80000015287808 */ /* 0x000fe40000800000 */
[----:B------:R-:W-:Y:S02]  /*16fe0*/  FMNMX.FTZ R6, R29, R6, !PT ;  /* 0x000000061d067209 */ /* 0x000fe40007810000 */
        /* <DEDUP_REMOVED lines=9> */
[----:B------:R-:W-:Y:S02]  /*17080*/  FSEL R46, R46, -INF , P2 ;  /* 0xff8000002e2e7808 */ /* 0x000fe40001000000 */
[C---:B------:R-:W-:Y:S02]  /*17090*/  ISETP.GT.AND P2, PT, R4.reuse, 0x38, PT ;  /* 0x000000380400780c */ /* 0x040fe40003f44270 */
[----:B------:R-:W-:Y:S02]  /*170a0*/  FSEL R51, R49, -INF , P3 ;  /* 0xff80000031337808 */ /* 0x000fe40001800000 */
[C---:B------:R-:W-:Y:S02]  /*170b0*/  ISETP.GT.AND P3, PT, R4.reuse, 0x39, PT ;  /* 0x000000390400780c */ /* 0x040fe40003f64270 */
[C---:B------:R-:W-:Y:S02]  /*170c0*/  ISETP.GT.AND P0, PT, R4.reuse, 0x30, PT ;  /* 0x000000300400780c */ /* 0x040fe40003f04270 */
[----:B------:R-:W-:Y:S02]  /*170d0*/  ISETP.GT.AND P1, PT, R4, 0x31, PT ;  /* 0x000000310400780c */ /* 0x000fe40003f24270 */
[----:B------:R-:W-:Y:S02]  /*170e0*/  FSEL R93, R64, -INF , P2 ;  /* 0xff800000405d7808 */ /* 0x000fe40001000000 */
[----:B------:R-:W-:Y:S02]  /*170f0*/  FSEL R94, R65, -INF , P3 ;  /* 0xff800000415e7808 */ /* 0x000fe40001800000 */
[----:B------:R-:W-:Y:S02]  /*17100*/  FSEL R63, R17, -INF , P1 ;  /* 0xff800000113f7808 */ /* 0x000fe40000800000 */
[C---:B------:R-:W-:Y:S02]  /*17110*/  ISETP.GT.AND P1, PT, R4.reuse, 0x41, PT ;  /* 0x000000410400780c */ /* 0x040fe40003f24270 */
[C---:B------:R-:W-:Y:S02]  /*17120*/  ISETP.GT.AND P2, PT, R4.reuse, 0x48, PT ;  /* 0x000000480400780c */ /* 0x040fe40003f44270 */
[----:B------:R-:W-:Y:S02]  /*17130*/  ISETP.GT.AND P3, PT, R4, 0x49, PT ;  /* 0x000000490400780c */ /* 0x000fe40003f64270 */
        /* <DEDUP_REMOVED lines=11> */
[----:B------:R-:W-:Y:S02]  /*171f0*/  FMNMX.FTZ R6, R42, R6, !PT ;  /* 0x000000062a067209 */ /* 0x000fe40007810000 */
[----:B------:R-:W-:Y:S02]  /*17200*/  FSEL R84, R84, -INF , P0 ;  /* 0xff80000054547808 */ /* 0x000fe40000000000 */
[----:B------:R-:W-:Y:S02]  /*17210*/  FSEL R85, R85, -INF , P1 ;  /* 0xff80000055557808 */ /* 0x000fe40000800000 */
[----:B------:R-:W-:Y:S02]  /*17220*/  ISETP.GT.AND P1, PT, R4, 0x61, PT ;  /* 0x000000610400780c */ /* 0x000fe40003f24270 */
[----:B------:R-:W-:Y:S02]  /*17230*/  FSEL R218, R96, -INF , P2 ;  /* 0xff80000060da7808 */ /* 0x000fe40001000000 */
[C---:B------:R-:W-:Y:S02]  /*17240*/  ISETP.GT.AND P2, PT, R4.reuse, 0x68, PT ;  /* 0x000000680400780c */ /* 0x040fe40003f44270 */
[----:B------:R-:W-:Y:S02]  /*17250*/  FSEL R65, R97, -INF , P3 ;  /* 0xff80000061417808 */ /* 0x000fe40001800000 */
[C---:B------:R-:W-:Y:S02]  /*17260*/  ISETP.GT.AND P3, PT, R4.reuse, 0x69, PT ;  /* 0x000000690400780c */ /* 0x040fe40003f64270 */
        /* <DEDUP_REMOVED lines=16> */
[----:B------:R-:W-:Y:S02]  /*17370*/  FSEL R15, R100, -INF , P0 ;  /* 0xff800000640f7808 */ /* 0x000fe40000000000 */
[----:B------:R-:W-:Y:S02]  /*17380*/  FMNMX.FTZ R4, R94, R4, !PT ;  /* 0x000000045e047209 */ /* 0x000fe40007810000 */
[C---:B------:R-:W-:Y:S02]  /*17390*/  ISETP.GT.AND P0, PT, R2.reuse, RZ, PT ;  /* 0x000000ff0200720c */ /* 0x040fe40003f04270 */
        /* <DEDUP_REMOVED lines=11> */
[----:B------:R-:W-:Y:S02]  /*17450*/  ISETP.GT.AND P0, PT, R2, 0x10, PT ;  /* 0x000000100200780c */ /* 0x000fe40003f04270 */
[----:B------:R-:W-:Y:S02]  /*17460*/  FMNMX.FTZ R4, R218, R4, !PT ;  /* 0x00000004da047209 */ /* 0x000fe40007810000 */
[C---:B------:R-:W-:Y:S02]  /*17470*/  ISETP.GT.AND P1, PT, R2.reuse, 0x21, PT ;  /* 0x000000210200780c */ /* 0x040fe40003f24270 */
[----:B------:R-:W-:Y:S02]  /*17480*/  ISETP.GT.AND P4, PT, R2, 0x29, PT ;  /* 0x000000290200780c */ /* 0x000fe40003f84270 */
[----:B------:R-:W-:Y:S01]  /*17490*/  FSEL R92, R66, -INF , P3 ;  /* 0xff800000425c7808 */ /* 0x000fe20001800000 */
[----:B------:R-:W-:Y:S01]  /*174a0*/  IMAD.MOV.U32 R66, RZ, RZ, R15 ;  /* 0x000000ffff427224 */ /* 0x000fe200078e000f */
[----:B------:R-:W-:Y:S02]  /*174b0*/  ISETP.GT.AND P3, PT, R2, 0x48, PT ;  /* 0x000000480200780c */ /* 0x000fe40003f64270 */
[----:B------:R-:W-:Y:S02]  /*174c0*/  FMNMX.FTZ R4, R65, R4, !PT ;  /* 0x0000000441047209 */ /* 0x000fe40007810000 */
[----:B------:R-:W-:Y:S02]  /*174d0*/  FSEL R35, R208, -INF , P0 ;  /* 0xff800000d0237808 */ /* 0x000fe40000000000 */
[C---:B------:R-:W-:Y:S02]  /*174e0*/  ISETP.GT.AND P0, PT, R2.reuse, 0x20, PT ;  /* 0x000000200200780c */ /* 0x040fe40003f04270 */
[----:B------:R-:W-:Y:S02]  /*174f0*/  FSEL R41, R25, -INF , P1 ;  /* 0xff80000019297808 */ /* 0x000fe40000800000 */
[----:B------:R-:W-:Y:S02]  /*17500*/  ISETP.GT.AND P1, PT, R2, 0x31, PT ;  /* 0x000000310200780c */ /* 0x000fe40003f24270 */
[----:B------:R-:W-:Y:S02]  /*17510*/  FSEL R49, R24, -INF , P4 ;  /* 0xff80000018317808 */ /* 0x000fe40002000000 */
[----:B------:R-:W-:Y:S02]  /*17520*/  ISETP.GT.AND P4, PT, R2, 0x39, PT ;  /* 0x000000390200780c */ /* 0x000fe40003f84270 */
[----:B------:R-:W-:Y:S01]  /*17530*/  FSEL R189, R82, -INF , P3 ;  /* 0xff80000052bd7808 */ /* 0x000fe20001800000 */
[----:B------:R-:W-:Y:S01]  /*17540*/  IMAD.MOV.U32 R82, RZ, RZ, R31 ;  /* 0x000000ffff527224 */ /* 0x000fe200078e001f */
[----:B------:R-:W-:Y:S02]  /*17550*/  FMNMX.FTZ R4, R66, R4, !PT ;  /* 0x0000000442047209 */ /* 0x000fe40007810000 */
[----:B------:R-:W-:Y:S02]  /*17560*/  FSEL R39, R27, -INF , P0 ;  /* 0xff8000001b277808 */ /* 0x000fe40000000000 */
[----:B------:R-:W-:Y:S02]  /*17570*/  FSEL R89, R19, -INF , P1 ;  /* 0xff80000013597808 */ /* 0x000fe40000800000 */
[----:B------:R-:W-:Y:S02]  /*17580*/  ISETP.GT.AND P0, PT, R2, 0x30, PT ;  /* 0x000000300200780c */ /* 0x000fe40003f04270 */
[----:B------:R-:W-:Y:S02]  /*17590*/  FSEL R107, R67, -INF , P4 ;  /* 0xff800000436b7808 */ /* 0x000fe40002000000 */
[----:B------:R-:W-:Y:S02]  /*175a0*/  ISETP.GT.AND P1, PT, R0, 0x1, PT ;  /* 0x000000010000780c */ /* 0x000fe40003f24270 */
[----:B------:R-:W-:Y:S02]  /*175b0*/  ISETP.GT.AND P4, PT, R2, 0x41, PT ;  /* 0x000000410200780c */ /* 0x000fe40003f84270 */
[----:B------:R-:W-:Y:S02]  /*175c0*/  FSEL R81, R112, -INF , P2 ;  /* 0xff80000070517808 */ /* 0x000fe40001000000 */
[----:B------:R-:W-:Y:S02]  /*175d0*/  FMNMX.FTZ R4, R82, R4, !PT ;  /* 0x0000000452047209 */ /* 0x000fe40007810000 */
[----:B------:R-:W-:Y:S02]  /*175e0*/  FSEL R88, R20, -INF , P0 ;  /* 0xff80000014587808 */ /* 0x000fe40000000000 */
[C---:B------:R-:W-:Y:S02]  /*175f0*/  ISETP.GT.AND P2, PT, R2.reuse, 0x8, PT ;  /* 0x000000080200780c */ /* 0x040fe40003f44270 */
[----:B------:R-:W-:Y:S02]  /*17600*/  FSEL R16, R251, -INF , P1 ;  /* 0xff800000fb107808 */ /* 0x000fe40000800000 */
[----:B------:R-:W-:Y:S02]  /*17610*/  FSEL R184, R71, -INF , P4 ;  /* 0xff80000047b87808 */ /* 0x000fe40002000000 */
[----:B------:R-:W-:Y:S02]  /*17620*/  FMNMX.FTZ R6, R13, R116, !PT ;  /* 0x000000740d067209 */ /* 0x000fe40007810000 */
[C---:B------:R-:W-:Y:S02]  /*17630*/  ISETP.GT.AND P4, PT, R2.reuse, 0x49, PT ;  /* 0x000000490200780c */ /* 0x040fe40003f84270 */
[----:B------:R-:W-:Y:S02]  /*17640*/  ISETP.GT.AND P3, PT, R2, 0x50, PT ;  /* 0x000000500200780c */ /* 0x000fe40003f64270 */
[C---:B------:R-:W-:Y:S02]  /*17650*/  ISETP.GT.AND P0, PT, R0.reuse, RZ, PT ;  /* 0x000000ff0000720c */ /* 0x040fe40003f04270 */
[----:B------:R-:W-:Y:S02]  /*17660*/  ISETP.GT.AND P1, PT, R0, 0x10, PT ;  /* 0x000000100000780c */ /* 0x000fe40003f24270 */
[----:B------:R-:W-:Y:S02]  /*17670*/  FMNMX.FTZ R4, R81, R4, !PT ;  /* 0x0000000451047209 */ /* 0x000fe40007810000 */
[----:B------:R-:W-:Y:S02]  /*17680*/  FSEL R22, R212, -INF , P2 ;  /* 0xff800000d4167808 */ /* 0x000fe40001000000 */
[----:B------:R-:W-:Y:S02]  /*17690*/  FMNMX.FTZ R6, R21, R6, !PT ;  /* 0x0000000615067209 */ /* 0x000fe40007810000 */
[----:B------:R-:W-:Y:S02]  /*176a0*/  ISETP.GT.AND P2, PT, R2, 0x18, PT ;  /* 0x000000180200780c */ /* 0x000fe40003f44270 */
[----:B------:R-:W-:Y:S01]  /*176b0*/  FSEL R190, R83, -INF , P4 ;  /* 0xff80000053be7808 */ /* 0x000fe20002000000 */
[----:B------:R-:W-:Y:S01]  /*176c0*/  IMAD.MOV.U32 R83, RZ, RZ, R66 ;  /* 0x000000ffff537224 */ /* 0x000fe200078e0042 */
[----:B------:R-:W-:Y:S02]  /*176d0*/  FSEL R217, R86, -INF , P3 ;  /* 0xff80000056d97808 */ /* 0x000fe40001800000 */
[----:B------:R-:W-:Y:S02]  /*176e0*/  ISETP.GT.AND P4, PT, R2, 0x51, PT ;  /* 0x000000510200780c */ /* 0x000fe40003f84270 */
[----:B------:R-:W-:Y:S02]  /*176f0*/  FSEL R32, R223, -INF , P1 ;  /* 0xff800000df207808 */ /* 0x000fe40000800000 */
[----:B------:R-:W-:Y:S02]  /*17700*/  ISETP.GT.AND P1, PT, R5, 0x1, PT ;  /* 0x000000010500780c */ /* 0x000fe40003f24270 */
[----:B------:R-:W-:Y:S02]  /*17710*/  FSEL R12, R252, -INF , P0 ;  /* 0xff800000fc0c7808 */ /* 0x000fe40000000000 */
[C---:B------:R-:W-:Y:S02]  /*17720*/  ISETP.GT.AND P0, PT, R0.reuse, 0x8, PT ;  /* 0x000000080000780c */ /* 0x040fe40003f04270 */
[----:B------:R-:W-:Y:S02]  /*17730*/  ISETP.GT.AND P3, PT, R0, 0x18, PT ;  /* 0x000000180000780c */ /* 0x000fe40003f64270 */
[----:B------:R-:W-:Y:S02]  /*17740*/  FMNMX.FTZ R4, R80, R4, !PT ;  /* 0x0000000450047209 */ /* 0x000fe40007810000 */
[----:B------:R-:W-:Y:S02]  /*17750*/  FSEL R37, R30, -INF , P2 ;  /* 0xff8000001e257808 */ /* 0x000fe40001000000 */
[----:B------:R-:W-:Y:S01]  /*17760*/  FMNMX.FTZ R6, R22, R6, !PT ;  /* 0x0000000616067209 */ /* 0x000fe20007810000 */
[----:B------:R-:W1:Y:S01]  /*17770*/  SHFL.BFLY PT, R7, R4, 0x2, 0x1f ;  /* 0x0c401f0004077f89 */ /* 0x000e6200000e0000 */
[----:B------:R-:W-:Y:S02]  /*17780*/  FSEL R243, R87, -INF , P4 ;  /* 0xff80000057f37808 */ /* 0x000fe40002000000 */
[C---:B------:R-:W-:Y:S02]  /*17790*/  ISETP.GT.AND P2, PT, R2.reuse, 0x28, PT ;  /* 0x000000280200780c */ /* 0x040fe40003f44270 */
[----:B------:R-:W-:Y:S02]  /*177a0*/  ISETP.GT.AND P4, PT, R2, 0x59, PT ;  /* 0x000000590200780c */ /* 0x000fe40003f84270 */
[----:B------:R-:W-:Y:S02]  /*177b0*/  FSEL R18, R48, -INF , P1 ;  /* 0xff80000030127808 */ /* 0x000fe40000800000 */
[----:B------:R-:W-:Y:S01]  /*177c0*/  FSEL R15, R249, -INF , P0 ;  /* 0xff800000f90f7808 */ /* 0x000fe20000000000 */
[----:B------:R-:W-:Y:S01]  /*177d0*/  IMAD.MOV.U32 R249, RZ, RZ, R65 ;  /* 0x000000fffff97224 */ /* 0x000fe200078e0041 */
[----:B------:R-:W-:Y:S02]  /*177e0*/  ISETP.GT.AND P0, PT, R0, 0x11, PT ;  /* 0x000000110000780c */ /* 0x000fe40003f04270 */
[----:B------:R-:W-:Y:S02]  /*177f0*/  FSEL R31, R220, -INF , P3 ;  /* 0xff800000dc1f7808 */ /* 0x000fe40001800000 */
[----:B------:R-:W-:Y:S02]  /*17800*/  ISETP.GT.AND P3, PT, R2, 0x60, PT ;  /* 0x000000600200780c */ /* 0x000fe40003f64270 */
[----:B------:R-:W-:Y:S02]  /*17810*/  ISETP.GT.AND P1, PT, R0, 0x20, PT ;  /* 0x000000200000780c */ /* 0x000fe40003f24270 */
[----:B------:R-:W-:Y:S02]  /*17820*/  FSEL R47, R47, -INF , P2 ;  /* 0xff8000002f2f7808 */ /* 0x000fe40001000000 */
[----:B------:R-:W-:Y:S02]  /*17830*/  ISETP.GT.AND P2, PT, R2, 0x40, PT ;  /* 0x000000400200780c */ /* 0x000fe40003f44270 */
        /* <DEDUP_REMOVED lines=9> */
[----:B-1----:R-:W-:Y:S02]  /*178d0*/  FMNMX.FTZ R73, R7, R4, !PT ;  /* 0x0000000407497209 */ /* 0x002fe40007810000 */
        /* <DEDUP_REMOVED lines=8> */
[----:B------:R-:W-:Y:S02]  /*17960*/  FMNMX.FTZ R2, R39, R2, !PT ;  /* 0x0000000227027209 */ /* 0x000fe40007810000 */
[----:B------:R-:W-:Y:S02]  /*17970*/  FSEL R19, R250, -INF , P2 ;  /* 0xff800000fa137808 */ /* 0x000fe40001000000 */
[----:B------:R-:W-:Y:S02]  /*17980*/  FMNMX.FTZ R2, R41, R2, !PT ;  /* 0x0000000229027209 */ /* 0x000fe40007810000 */
[----:B------:R-:W-:Y:S02]  /*17990*/  FMNMX.FTZ R4, R15, R4, !PT ;  /* 0x000000040f047209 */ /* 0x000fe40007810000 */
[----:B------:R-:W-:Y:S02]  /*179a0*/  FMNMX.FTZ R2, R47, R2, !PT ;  /* 0x000000022f027209 */ /* 0x000fe40007810000 */
[----:B------:R-:W-:Y:S02]  /*179b0*/  ISETP.GT.AND P2, PT, R5, RZ, PT ;  /* 0x000000ff0500720c */ /* 0x000fe40003f44270 */
[----:B------:R-:W-:Y:S02]  /*179c0*/  FMNMX.FTZ R2, R49, R2, !PT ;  /* 0x0000000231027209 */ /* 0x000fe40007810000 */
[----:B------:R-:W-:Y:S02]  /*179d0*/  FMNMX.FTZ R4, R19, R4, !PT ;  /* 0x0000000413047209 */ /* 0x000fe40007810000 */
[----:B------:R-:W-:Y:S02]  /*179e0*/  FMNMX.FTZ R2, R88, R2, !PT ;  /* 0x0000000258027209 */ /* 0x000fe40007810000 */
[----:B------:R-:W-:Y:S02]  /*179f0*/  FSEL R11, R11, -INF , P2 ;  /* 0xff8000000b0b7808 */ /* 0x000fe40001000000 */
[----:B------:R-:W-:Y:S02]  /*17a00*/  FMNMX.FTZ R4, R32, R4, !PT ;  /* 0x0000000420047209 */ /* 0x000fe40007810000 */
[----:B------:R-:W-:Y:S02]  /*17a10*/  FMNMX.FTZ R2, R89, R2, !PT ;  /* 0x0000000259027209 */ /* 0x000fe40007810000 */
[----:B------:R-:W-:Y:S02]  /*17a20*/  FSEL R223, R98, -INF , P0 ;  /* 0xff80000062df7808 */ /* 0x000fe40000000000 */
[----:B------:R-:W-:Y:S02]  /*17a30*/  ISETP.GT.AND P0, PT, R5, 0x8, PT ;  /* 0x000000080500780c */ /* 0x000fe40003f04270 */
[----:B------:R-:W-:Y:S02]  /*17a40*/  FMNMX.FTZ R6, R11, R118, !PT ;  /* 0x000000760b067209 */ /* 0x000fe40007810000 */
[----:B------:R-:W-:Y:S02]  /*17a50*/  ISETP.GT.AND P2, PT, R0, 0x19, PT ;  /* 0x000000190000780c */ /* 0x000fe40003f44270 */
[----:B------:R-:W-:Y:S02]  /*17a60*/  FMNMX.FTZ R4, R30, R4, !PT ;  /* 0x000000041e047209 */ /* 0x000fe40007810000 */
[----:B------:R-:W-:Y:S02]  /*17a70*/  FMNMX.FTZ R2, R92, R2, !PT ;  /* 0x000000025c027209 */ /* 0x000fe40007810000 */
[----:B------:R-:W-:Y:S02]  /*17a80*/  FSEL R20, R9, -INF , P0 ;  /* 0xff80000009147808 */ /* 0x000fe40000000000 */
[----:B------:R-:W-:Y:S01]  /*17a90*/  FMNMX.FTZ R6, R18, R6, !PT ;  /* 0x0000000612067209 */ /* 0x000fe20007810000 */
[----:B------:R-:W-:Y:S01]  /*17aa0*/  SHFL.BFLY PT, R9, R73, 0x1, 0x1f ;  /* 0x0c201f0049097f89 */ /* 0x000fe200000e0000 */
        /* <DEDUP_REMOVED lines=8> */
[----:B------:R-:W-:Y:S02]  /*17b30*/  ISETP.GT.AND P0, PT, R5, 0x10, PT ;  /* 0x000000100500780c */ /* 0x000fe40003f04270 */
[----:B------:R-:W-:Y:S02]  /*17b40*/  FMNMX.FTZ R4, R33, R4, !PT ;  /* 0x0000000421047209 */ /* 0x000fe40007810000 */
[----:B------:R-:W-:Y:S02]  /*17b50*/  FMNMX.FTZ R2, R113, R2, !PT ;  /* 0x0000000271027209 */ /* 0x000fe40007810000 */
[----:B------:R-:W-:Y:S02]  /*17b60*/  FSEL R212, R103, -INF , P1 ;  /* 0xff80000067d47808 */ /* 0x000fe40000800000 */
[----:B------:R-:W-:Y:S02]  /*17b70*/  FSEL R28, R247, -INF , P0 ;  /* 0xff800000f71c7808 */ /* 0x000fe40000000000 */
[----:B------:R-:W-:Y:S02]  /*17b80*/  ISETP.GT.AND P2, PT, R5, 0x11, PT ;  /* 0x000000110500780c */ /* 0x000fe40003f44270 */
[----:B------:R-:W-:Y:S02]  /*17b90*/  FMNMX.FTZ R4, R48, R4, !PT ;  /* 0x0000000430047209 */ /* 0x000fe40007810000 */
[----:B------:R-:W-:Y:S02]  /*17ba0*/  ISETP.GT.AND P1, PT, R0, 0x28, PT ;  /* 0x000000280000780c */ /* 0x000fe40003f24270 */
[----:B------:R-:W-:Y:S02]  /*17bb0*/  FMNMX.FTZ R6, R17, R6, !PT ;  /* 0x0000000611067209 */ /* 0x000fe40007810000 */
[----:B------:R-:W-:Y:S02]  /*17bc0*/  FMNMX.FTZ R2, R184, R2, !PT ;  /* 0x00000002b8027209 */ /* 0x000fe40007810000 */
[----:B------:R-:W-:Y:S02]  /*17bd0*/  FSEL R58, R203, -INF , P1 ;  /* 0xff800000cb3a7808 */ /* 0x000fe40000800000 */
[----:B------:R-:W-:Y:S02]  /*17be0*/  ISETP.GT.AND P1, PT, R5, 0x18, PT ;  /* 0x000000180500780c */ /* 0x000fe40003f24270 */
[----:B------:R-:W-:Y:S02]  /*17bf0*/  FSEL R27, R248, -INF , P2 ;  /* 0xff800000f81b7808 */ /* 0x000fe40001000000 */
[----:B------:R-:W-:Y:S02]  /*17c00*/  ISETP.GT.AND P0, PT, R0, 0x29, PT ;  /* 0x000000290000780c */ /* 0x000fe40003f04270 */
[----:B------:R-:W-:Y:S02]  /*17c10*/  FMNMX.FTZ R4, R56, R4, !PT ;  /* 0x0000000438047209 */ /* 0x000fe40007810000 */
        /* <DEDUP_REMOVED lines=11> */
[----:B------:R-:W-:Y:S02]  /*17cd0*/  ISETP.GT.AND P1, PT, R5, 0x20, PT ;  /* 0x000000200500780c */ /* 0x000fe40003f24270 */
[----:B------:R-:W-:Y:S02]  /*17ce0*/  FSEL R97, R197, -INF , P2 ;  /* 0xff800000c5617808 */ /* 0x000fe40001000000 */
[----:B------:R-:W-:Y:S02]  /*17cf0*/  FSEL R24, R246, -INF , P0 ;  /* 0xff800000f6187808 */ /* 0x000fe40000000000 */
[----:B------:R-:W-:Y:S02]  /*17d00*/  FMNMX.FTZ R4, R60, R4, !PT ;  /* 0x000000043c047209 */ /* 0x000fe40007810000 */
[----:B------:R-:W-:Y:S02]  /*17d10*/  FMNMX.FTZ R6, R25, R6, !PT ;  /* 0x0000000619067209 */ /* 0x000fe40007810000 */
[----:B------:R-:W-:Y:S02]  /*17d20*/  FMNMX.FTZ R2, R217, R2, !PT ;  /* 0x00000002d9027209 */ /* 0x000fe40007810000 */
[----:B------:R-:W-:Y:S02]  /*17d30*/  FSEL R98, R50, -INF , P3 ;  /* 0xff80000032627808 */ /* 0x000fe40001800000 */
[----:B------:R-:W-:Y:S02]  /*17d40*/  FMNMX.FTZ R4, R97, R4, !PT ;  /* 0x0000000461047209 */ /* 0x000fe40007810000 */
[----:B------:R-:W-:Y:S02]  /*17d50*/  ISETP.GT.AND P0, PT, R5, 0x21, PT ;  /* 0x000000210500780c */ /* 0x000fe40003f04270 */
[----:B------:R-:W-:Y:S02]  /*17d60*/  FSEL R50, R213, -INF , P1 ;  /* 0xff800000d5327808 */ /* 0x000fe40000800000 */
[----:B------:R-:W-:Y:S02]  /*17d70*/  ISETP.GT.AND P2, PT, R0, 0x38, PT ;  /* 0x000000380000780c */ /* 0x000fe40003f44270 */
[----:B------:R-:W-:Y:S02]  /*17d80*/  FMNMX.FTZ R6, R24, R6, !PT ;  /* 0x0000000618067209 */ /* 0x000fe40007810000 */
[----:B------:R-:W-:Y:S02]  /*17d90*/  FMNMX.FTZ R2, R243, R2, !PT ;  /* 0x00000002f3027209 */ /* 0x000fe40007810000 */
[----:B------:R-:W-:Y:S02]  /*17da0*/  FMNMX.FTZ R4, R98, R4, !PT ;  /* 0x0000000462047209 */ /* 0x000fe40007810000 */
[----:B------:R-:W-:Y:S02]  /*17db0*/  ISETP.GT.AND P3, PT, R0, 0x39, PT ;  /* 0x000000390000780c */ /* 0x000fe40003f64270 */
[----:B------:R-:W-:Y:S02]  /*17dc0*/  ISETP.GT.AND P1, PT, R5, 0x28, PT ;  /* 0x000000280500780c */ /* 0x000fe40003f24270 */
[----:B------:R-:W-:Y:S02]  /*17dd0*/  FMNMX.FTZ R6, R50, R6, !PT ;  /* 0x0000000632067209 */ /* 0x000fe40007810000 */
[----:B------:R-:W-:Y:S02]  /*17de0*/  FSEL R105, R57, -INF , P2 ;  /* 0xff80000039697808 */ /* 0x000fe40001000000 */
[----:B------:R-:W-:Y:S02]  /*17df0*/  FSEL R57, R215, -INF , P0 ;  /* 0xff800000d7397808 */ /* 0x000fe40000000000 */
[----:B------:R-:W-:Y:S02]  /*17e00*/  FMNMX.FTZ R2, R223, R2, !PT ;  /* 0x00000002df027209 */ /* 0x000fe40007810000 */
[----:B------:R-:W-:Y:S02]  /*17e10*/  FSEL R106, R59, -INF , P3 ;  /* 0xff8000003b6a7808 */ /* 0x000fe40001800000 */
[----:B------:R-:W-:Y:S02]  /*17e20*/  ISETP.GT.AND P2, PT, R0, 0x40, PT ;  /* 0x000000400000780c */ /* 0x000fe40003f44270 */
[----:B------:R-:W-:Y:S02]  /*17e30*/  ISETP.GT.AND P0, PT, R5, 0x29, PT ;  /* 0x000000290500780c */ /* 0x000fe40003f04270 */
[----:B------:R-:W-:Y:S02]  /*17e40*/  FSEL R59, R209, -INF , P1 ;  /* 0xff800000d13b7808 */ /* 0x000fe40000800000 */
[----:B------:R-:W-:Y:S02]  /*17e50*/  FMNMX.FTZ R4, R105, R4, !PT ;  /* 0x0000000469047209 */ /* 0x000fe40007810000 */
[----:B------:R-:W-:Y:S02]  /*17e60*/  FMNMX.FTZ R6, R57, R6, !PT ;  /* 0x0000000639067209 */ /* 0x000fe40007810000 */
[----:B------:R-:W-:Y:S02]  /*17e70*/  FMNMX.FTZ R2, R244, R2, !PT ;  /* 0x00000002f4027209 */ /* 0x000fe40007810000 */
[----:B------:R-:W-:Y:S02]  /*17e80*/  FSEL R211, R115, -INF , P4 ;  /* 0xff80000073d37808 */ /* 0x000fe40002000000 */
[----:B------:R-:W-:Y:S02]  /*17e90*/  ISETP.GT.AND P1, PT, R5, 0x30, PT ;  /* 0x000000300500780c */ /* 0x000fe40003f24270 */
[----:B------:R-:W-:Y:S02]  /*17ea0*/  FSEL R115, R61, -INF , P2 ;  /* 0xff8000003d737808 */ /* 0x000fe40001000000 */
[----:B------:R-:W-:Y:S02]  /*17eb0*/  FMNMX.FTZ R4, R106, R4, !PT ;  /* 0x000000046a047209 */ /* 0x000fe40007810000 */
[----:B------:R-:W-:Y:S02]  /*17ec0*/  FSEL R61, R210, -INF , P0 ;  /* 0xff800000d23d7808 */ /* 0x000fe40000000000 */
[----:B------:R-:W-:Y:S02]  /*17ed0*/  FMNMX.FTZ R6, R59, R6, !PT ;  /* 0x000000063b067209 */ /* 0x000fe40007810000 */
[----:B------:R-:W-:Y:S02]  /*17ee0*/  ISETP.GT.AND P4, PT, R0, 0x41, PT ;  /* 0x000000410000780c */ /* 0x000fe40003f84270 */
[----:B------:R-:W-:Y:S02]  /*17ef0*/  FMNMX.FTZ R2, R222, R2, !PT ;  /* 0x00000002de027209 */ /* 0x000fe40007810000 */
[----:B------:R-:W-:Y:S02]  /*17f00*/  FSEL R99, R200, -INF , P1 ;  /* 0xff800000c8637808 */ /* 0x000fe40000800000 */
[----:B------:R-:W-:Y:S02]  /*17f10*/  FMNMX.FTZ R4, R115, R4, !PT ;  /* 0x0000000473047209 */ /* 0x000fe40007810000 */
[----:B------:R-:W-:Y:S02]  /*17f20*/  FMNMX.FTZ R6, R61, R6, !PT ;  /* 0x000000063d067209 */ /* 0x000fe40007810000 */
[----:B------:R-:W-:Y:S02]  /*17f30*/  ISETP.GT.AND P0, PT, R5, 0x31, PT ;  /* 0x000000310500780c */ /* 0x000fe40003f04270 */
[----:B------:R-:W-:Y:S02]  /*17f40*/  FSEL R186, R186, -INF , P4 ;  /* 0xff800000baba7808 */ /* 0x000fe40002000000 */
[C---:B------:R-:W-:Y:S02]  /*17f50*/  ISETP.GT.AND P3, PT, R0.reuse, 0x48, PT ;  /* 0x000000480000780c */ /* 0x040fe40003f64270 */
[----:B------:R-:W-:Y:S02]  /*17f60*/  ISETP.GT.AND P4, PT, R0, 0x49, PT ;  /* 0x000000490000780c */ /* 0x000fe40003f84270 */
[----:B------:R-:W-:Y:S02]  /*17f70*/  FMNMX.FTZ R2, R212, R2, !PT ;  /* 0x00000002d4027209 */ /* 0x000fe40007810000 */
[----:B------:R-:W-:Y:S02]  /*17f80*/  FMNMX.FTZ R7, R99, R6, !PT ;  /* 0x0000000663077209 */ /* 0x000fe40007810000 */
[----:B------:R-:W-:Y:S02]  /*17f90*/  FSEL R102, R201, -INF , P0 ;  /* 0xff800000c9667808 */ /* 0x000fe40000000000 */
[----:B------:R-:W-:Y:S02]  /*17fa0*/  ISETP.GT.AND P2, PT, R5, 0x38, PT ;  /* 0x000000380500780c */ /* 0x000fe40003f44270 */
[----:B------:R-:W-:Y:S02]  /*17fb0*/  FSEL R191, R185, -INF , P3 ;  /* 0xff800000b9bf7808 */ /* 0x000fe40001800000 */
[----:B------:R-:W-:Y:S02]  /*17fc0*/  FMNMX.FTZ R4, R186, R4, !PT ;  /* 0x00000004ba047209 */ /* 0x000fe40007810000 */
[C---:B------:R-:W-:Y:S02]  /*17fd0*/  ISETP.GT.AND P3, PT, R0.reuse, 0x50, PT ;  /* 0x000000500000780c */ /* 0x040fe40003f64270 */
[----:B------:R-:W-:Y:S02]  /*17fe0*/  FSEL R193, R193, -INF , P4 ;  /* 0xff800000c1c17808 */ /* 0x000fe40002000000 */
[----:B------:R-:W-:Y:S02]  /*17ff0*/  ISETP.GT.AND P4, PT, R0, 0x51, PT ;  /* 0x000000510000780c */ /* 0x000fe40003f84270 */
[----:B------:R-:W-:Y:S02]  /*18000*/  FMNMX.FTZ R2, R216, R2, !PT ;  /* 0x00000002d8027209 */ /* 0x000fe40007810000 */
[----:B------:R-:W-:Y:S02]  /*18010*/  ISETP.GT.AND P1, PT, R5, 0x39, PT ;  /* 0x000000390500780c */ /* 0x000fe40003f24270 */
[----:B------:R-:W-:Y:S02]  /*18020*/  FSEL R252, R72, -INF , P3 ;  /* 0xff80000048fc7808 */ /* 0x000fe40001800000 */
[----:B------:R-:W-:Y:S02]  /*18030*/  FSEL R247, R76, -INF , P4 ;  /* 0xff8000004cf77808 */ /* 0x000fe40002000000 */
[----:B------:R-:W-:Y:S02]  /*18040*/  FMNMX.FTZ R6, R191, R4, !PT ;  /* 0x00000004bf067209 */ /* 0x000fe40007810000 */
[----:B------:R-:W-:Y:S02]  /*18050*/  FMNMX.FTZ R4, R102, R7, !PT ;  /* 0x0000000766047209 */ /* 0x000fe40007810000 */
[----:B------:R-:W-:Y:S02]  /*18060*/  FSEL R103, R199, -INF , P2 ;  /* 0xff800000c7677808 */ /* 0x000fe40001000000 */
[----:B------:R-:W-:Y:S02]  /*18070*/  ISETP.GT.AND P2, PT, R5, 0x41, PT ;  /* 0x000000410500780c */ /* 0x000fe40003f44270 */
[C---:B------:R-:W-:Y:S02]  /*18080*/  ISETP.GT.AND P3, PT, R0.reuse, 0x58, PT ;  /* 0x000000580000780c */ /* 0x040fe40003f64270 */
[----:B------:R-:W-:Y:S02]  /*18090*/  ISETP.GT.AND P4, PT, R0, 0x59, PT ;  /* 0x000000590000780c */ /* 0x000fe40003f84270 */
[----:B------:R-:W-:Y:S02]  /*180a0*/  FMNMX.FTZ R2, R211, R2, !PT ;  /* 0x00000002d3027209 */ /* 0x000fe40007810000 */
[----:B------:R-:W-:Y:S02]  /*180b0*/  ISETP.GT.AND P0, PT, R5, 0x40, PT ;  /* 0x000000400500780c */ /* 0x000fe40003f04270 */
[----:B------:R-:W-:Y:S01]  /*180c0*/  FSEL R104, R202, -INF , P1 ;  /* 0xff800000ca687808 */ /* 0x000fe20000800000 */
[----:B------:R-:W1:Y:S01]  /*180d0*/  SHFL.BFLY PT, R8, R2, 0x2, 0x1f ;  /* 0x0c401f0002087f89 */ /* 0x000e6200000e0000 */
[----:B------:R-:W-:Y:S02]  /*180e0*/  ISETP.GT.AND P1, PT, R0, 0x60, PT ;  /* 0x000000600000780c */ /* 0x000fe40003f24270 */
[----:B------:R-:W-:Y:S02]  /*180f0*/  FSEL R202, R77, -INF , P3 ;  /* 0xff8000004dca7808 */ /* 0x000fe40001800000 */
[----:B------:R-:W-:Y:S02]  /*18100*/  FSEL R112, R198, -INF , P2 ;  /* 0xff800000c6707808 */ /* 0x000fe40001000000 */
[C---:B------:R-:W-:Y:S02]  /*18110*/  ISETP.GT.AND P2, PT, R0.reuse, 0x61, PT ;  /* 0x000000610000780c */ /* 0x040fe40003f44270 */
[----:B------:R-:W-:Y:S02]  /*18120*/  FSEL R199, R75, -INF , P4 ;  /* 0xff8000004bc77808 */ /* 0x000fe40002000000 */
[C---:B------:R-:W-:Y:S02]  /*18130*/  ISETP.GT.AND P3, PT, R0.reuse, 0x68, PT ;  /* 0x000000680000780c */ /* 0x040fe40003f64270 */
[----:B------:R-:W-:Y:S02]  /*18140*/  ISETP.GT.AND P4, PT, R0, 0x69, PT ;  /* 0x000000690000780c */ /* 0x000fe40003f84270 */
[----:B------:R-:W-:Y:S02]  /*18150*/  FMNMX.FTZ R0, R193, R6, !PT ;  /* 0x00000006c1007209 */ /* 0x000fe40007810000 */
[----:B------:R-:W-:Y:S02]  /*18160*/  FMNMX.FTZ R4, R103, R4, !PT ;  /* 0x0000000467047209 */ /* 0x000fe40007810000 */
[----:B------:R-:W-:Y:S02]  /*18170*/  FSEL R111, R196, -INF , P0 ;  /* 0xff800000c46f7808 */ /* 0x000fe40000000000 */
[----:B------:R-:W-:Y:S02]  /*18180*/  FMNMX.FTZ R0, R252, R0, !PT ;  /* 0x00000000fc007209 */ /* 0x000fe40007810000 */
[----:B------:R-:W-:Y:S02]  /*18190*/  FMNMX.FTZ R6, R104, R4, !PT ;  /* 0x0000000468067209 */ /* 0x000fe40007810000 */
[----:B------:R-:W-:Y:S02]  /*181a0*/  FMNMX.FTZ R4, R247, R0, !PT ;  /* 0x00000000f7047209 */ /* 0x000fe40007810000 */
[----:B------:R-:W-:Y:S02]  /*181b0*/  FMNMX.FTZ R0, R111, R6, !PT ;  /* 0x000000066f007209 */ /* 0x000fe40007810000 */
[----:B------:R-:W-:Y:S02]  /*181c0*/  ISETP.GT.AND P0, PT, R5, 0x48, PT ;  /* 0x000000480500780c */ /* 0x000fe40003f04270 */
[----:B------:R-:W-:Y:S02]  /*181d0*/  FMNMX.FTZ R0, R112, R0, !PT ;  /* 0x0000000070007209 */ /* 0x000fe40007810000 */
[----:B------:R-:W-:Y:S02]  /*181e0*/  FSEL R185, R195, -INF , P0 ;  /* 0xff800000c3b97808 */ /* 0x000fe40000000000 */
[----:B------:R-:W-:Y:S02]  /*181f0*/  ISETP.GT.AND P0, PT, R5, 0x49, PT ;  /* 0x000000490500780c */ /* 0x000fe40003f04270 */
[----:B------:R-:W-:Y:S02]  /*18200*/  FMNMX.FTZ R0, R185, R0, !PT ;  /* 0x00000000b9007209 */ /* 0x000fe40007810000 */
[----:B------:R-:W-:Y:S02]  /*18210*/  FSEL R114, R79, -INF , P0 ;  /* 0xff8000004f727808 */ /* 0x000fe40000000000 */
[C---:B------:R-:W-:Y:S02]  /*18220*/  ISETP.GT.AND P0, PT, R5.reuse, 0x50, PT ;  /* 0x000000500500780c */ /* 0x040fe40003f04270 */
[----:B------:R-:W-:Y:S02]  /*18230*/  FSEL R251, R52, -INF , P1 ;  /* 0xff80000034fb7808 */ /* 0x000fe40000800000 */
[----:B------:R-:W-:Y:S02]  /*18240*/  FMNMX.FTZ R0, R114, R0, !PT ;  /* 0x0000000072007209 */ /* 0x000fe40007810000 */
[----:B------:R-:W-:Y:S02]  /*18250*/  FSEL R206, R90, -INF , P0 ;  /* 0xff8000005ace7808 */ /* 0x000fe40000000000 */
[----:B------:R-:W-:Y:S02]  /*18260*/  ISETP.GT.AND P1, PT, R5, 0x51, PT ;  /* 0x000000510500780c */ /* 0x000fe40003f24270 */
[----:B------:R-:W-:Y:S02]  /*18270*/  FSEL R215, R108, -INF , P3 ;  /* 0xff8000006cd77808 */ /* 0x000fe40001800000 */
[----:B------:R-:W-:Y:S02]  /*18280*/  FSEL R108, R91, -INF , P1 ;  /* 0xff8000005b6c7808 */ /* 0x000fe40000800000 */
[C---:B------:R-:W-:Y:S02]  /*18290*/  ISETP.GT.AND P0, PT, R5.reuse, 0x58, PT ;  /* 0x000000580500780c */ /* 0x040fe40003f04270 */
[----:B------:R-:W-:Y:S02]  /*182a0*/  FMNMX.FTZ R0, R206, R0, !PT ;  /* 0x00000000ce007209 */ /* 0x000fe40007810000 */
[----:B-1----:R-:W-:Y:S02]  /*182b0*/  FMNMX.FTZ R2, R2, R8, !PT ;  /* 0x0000000802027209 */ /* 0x002fe40007810000 */
[----:B------:R-:W-:Y:S02]  /*182c0*/  FSEL R246, R78, -INF , P0 ;  /* 0xff8000004ef67808 */ /* 0x000fe40000000000 */
[C---:B------:R-:W-:Y:S01]  /*182d0*/  ISETP.GT.AND P3, PT, R5.reuse, 0x59, PT ;  /* 0x000000590500780c */ /* 0x040fe20003f64270 */
[----:B------:R-:W1:Y:S01]  /*182e0*/  SHFL.BFLY PT, R72, R2, 0x1, 0x1f ;  /* 0x0c201f0002487f89 */ /* 0x000e6200000e0000 */
[----:B------:R-:W-:Y:S02]  /*182f0*/  FMNMX.FTZ R0, R108, R0, !PT ;  /* 0x000000006c007209 */ /* 0x000fe40007810000 */
[----:B------:R-:W-:Y:S02]  /*18300*/  ISETP.GT.AND P0, PT, R5, 0x60, PT ;  /* 0x000000600500780c */ /* 0x000fe40003f04270 */
[----:B------:R-:W-:Y:S02]  /*18310*/  FSEL R221, R95, -INF , P3 ;  /* 0xff8000005fdd7808 */ /* 0x000fe40001800000 */
[----:B------:R-:W-:Y:S02]  /*18320*/  FMNMX.FTZ R0, R246, R0, !PT ;  /* 0x00000000f6007209 */ /* 0x000fe40007810000 */
[----:B------:R-:W-:Y:S02]  /*18330*/  FSEL R219, R55, -INF , P0 ;  /* 0xff80000037db7808 */ /* 0x000fe40000000000 */
[----:B------:R-:W-:Y:S02]  /*18340*/  ISETP.GT.AND P3, PT, R5, 0x61, PT ;  /* 0x000000610500780c */ /* 0x000fe40003f64270 */
[----:B------:R-:W-:Y:S02]  /*18350*/  FMNMX.FTZ R0, R221, R0, !PT ;  /* 0x00000000dd007209 */ /* 0x000fe40007810000 */
[----:B------:R-:W-:Y:S02]  /*18360*/  FSEL R214, R54, -INF , P3 ;  /* 0xff80000036d67808 */ /* 0x000fe40001800000 */
[----:B------:R-:W-:Y:S02]  /*18370*/  ISETP.GT.AND P1, PT, R5, 0x68, PT ;  /* 0x000000680500780c */ /* 0x000fe40003f24270 */
[----:B------:R-:W-:Y:S02]  /*18380*/  FMNMX.FTZ R4, R202, R4, !PT ;  /* 0x00000004ca047209 */ /* 0x000fe40007810000 */
[----:B------:R-:W-:Y:S02]  /*18390*/  FMNMX.FTZ R0, R219, R0, !PT ;  /* 0x00000000db007209 */ /* 0x000fe40007810000 */
[----:B------:R-:W-:Y:S02]  /*183a0*/  FMNMX.FTZ R4, R199, R4, !PT ;  /* 0x00000004c7047209 */ /* 0x000fe40007810000 */
[----:B------:R-:W-:Y:S02]  /*183b0*/  ISETP.GT.AND P0, PT, R5, 0x69, PT ;  /* 0x000000690500780c */ /* 0x000fe40003f04270 */
[----:B------:R-:W-:Y:S02]  /*183c0*/  FSEL R209, R110, -INF , P1 ;  /* 0xff8000006ed17808 */ /* 0x000fe40000800000 */
[----:B------:R-:W-:Y:S02]  /*183d0*/  FMNMX.FTZ R0, R214, R0, !PT ;  /* 0x00000000d6007209 */ /* 0x000fe40007810000 */
[----:B------:R-:W-:Y:S02]  /*183e0*/  FSEL R245, R53, -INF , P2 ;  /* 0xff80000035f57808 */ /* 0x000fe40001000000 */
[----:B------:R-:W-:Y:S01]  /*183f0*/  FSEL R74, R74, -INF , P0 ;  /* 0xff8000004a4a7808 */ /* 0x000fe20000000000 */
[----:B------:R-:W-:Y:S01]  /*18400*/  LDSM.16.MT88.4 R52, [R225+0x100] ;  /* 0x00010000e134783b */ /* 0x000fe20000004200 */
        /* <DEDUP_REMOVED lines=9> */
[----:B------:R-:W-:Y:S02]  /*184a0*/  FSETP.NEU.FTZ.AND P1, PT, R72, -INF , PT ;  /* 0xff8000004800780b */ /* 0x000fe40003f3d000 */
[----:B------:R-:W-:Y:S02]  /*184b0*/  FMNMX.FTZ R4, R208, R4, !PT ;  /* 0x00000004d0047209 */ /* 0x000fe40007810000 */
[----:B------:R-:W-:Y:S02]  /*184c0*/  FSEL R96, R96, RZ, P1 ;  /* 0x000000ff60607208 */ /* 0x000fe40000800000 */
[----:B------:R-:W-:Y:S01]  /*184d0*/  FMNMX.FTZ R73, R73, R9, !PT ;  /* 0x0000000949497209 */ /* 0x000fe20007810000 */
[----:B------:R-:W2:Y:S03]  /*184e0*/  SHFL.BFLY PT, R7, R4, 0x2, 0x1f ;  /* 0x0c401f0004077f89 */ /* 0x000ea600000e0000 */
[C---:B------:R-:W-:Y:S01]  /*184f0*/  FSETP.NEU.FTZ.AND P2, PT, R73.reuse, -INF , PT ;  /* 0xff8000004900780b */ /* 0x040fe20003f5d000 */
[----:B------:R-:W-:Y:S05]  /*18500*/  FMUL.FTZ R75, R73, c[0x0][0x2d0] ;  /* 0x0000b400494b7a20 */ /* 0x000fea0000410000 */
[----:B------:R-:W-:Y:S02]  /*18510*/  FSEL R75, R75, RZ, P2 ;  /* 0x000000ff4b4b7208 */ /* 0x000fe40001000000 */
[----:B-1----:R-:W-:Y:S01]  /*18520*/  FMNMX.FTZ R0, R0, R2, !PT ;  /* 0x0000000200007209 */ /* 0x002fe20007810000 */
[--C-:B------:R-:W-:Y:S02]  /*18530*/  FFMA.FTZ R2, R22, c[0x0][0x2d0], -R96.reuse ;  /* 0x0000b40016027a23 */ /* 0x100fe40000010860 */
[--C-:B------:R-:W-:Y:S02]  /*18540*/  FFMA.FTZ R5, R14, c[0x0][0x2d0], -R75.reuse ;  /* 0x0000b4000e057a23 */ /* 0x100fe4000001084b */
[----:B------:R1:W-:Y:S01]  /*18550*/  MUFU.EX2 R200, R2 ;  /* 0x0000000200c87308 */ /* 0x0003e20000000800 */
[--C-:B------:R-:W-:Y:S01]  /*18560*/  FFMA.FTZ R6, R10, c[0x0][0x2d0], -R75.reuse ;  /* 0x0000b4000a067a23 */ /* 0x100fe2000001084b */
[----:B--2---:R-:W-:Y:S01]  /*18570*/  FMNMX.FTZ R4, R4, R7, !PT ;  /* 0x0000000704047209 */ /* 0x004fe20007810000 */
[--C-:B------:R-:W-:Y:S07]  /*18580*/  FFMA.FTZ R7, R38, c[0x0][0x2d0], -R75.reuse ;  /* 0x0000b40026077a23 */ /* 0x100fee000001084b */
[----:B------:R2:W-:Y:S01]  /*18590*/  MUFU.EX2 R220, R6 ;  /* 0x0000000600dc7308 */ /* 0x0005e20000000800 */
[----:B------:R-:W3:Y:S09]  /*185a0*/  SHFL.BFLY PT, R71, R4, 0x1, 0x1f ;  /* 0x0c201f0004477f89 */ /* 0x000ef200000e0000 */
[----:B------:R4:W4:Y:S01]  /*185b0*/  MUFU.EX2 R250, R5 ;  /* 0x0000000500fa7308 */ /* 0x0009220000000800 */
[----:B-1----:R-:W1:Y:S09]  /*185c0*/  SHFL.BFLY PT, R2, R0, 0x1, 0x1f ;  /* 0x0c201f0000027f89 */ /* 0x002e7200000e0000 */
[----:B------:R-:W-:Y:S01]  /*185d0*/  MUFU.EX2 R232, R7 ;  /* 0x0000000700e87308 */ /* 0x000fe20000000800 */
[--C-:B--2---:R-:W-:Y:S01]  /*185e0*/  FFMA.FTZ R6, R40, c[0x0][0x2d0], -R75.reuse ;  /* 0x0000b40028067a23 */ /* 0x104fe2000001084b */
[----:B---3--:R-:W-:Y:S01]  /*185f0*/  FMNMX.FTZ R71, R4, R71, !PT ;  /* 0x0000004704477209 */ /* 0x008fe20007810000 */
[--C-:B------:R-:W-:Y:S03]  /*18600*/  FFMA.FTZ R4, R26, c[0x0][0x2d0], -R96.reuse ;  /* 0x0000b4001a047a23 */ /* 0x100fe60000010860 */
[C---:B------:R-:W-:Y:S04]  /*18610*/  FSETP.NEU.FTZ.AND P0, PT, R71.reuse, -INF , PT ;  /* 0xff8000004700780b */ /* 0x040fe80003f1d000 */
[----:B------:R-:W2:Y:S01]  /*18620*/  MUFU.EX2 R235, R4 ;  /* 0x0000000400eb7308 */ /* 0x000ea20000000800 */
[----:B------:R-:W-:Y:S02]  /*18630*/  FMUL.FTZ R100, R71, c[0x0][0x2d0] ;  /* 0x0000b40047647a20 */ /* 0x000fe40000410000 */
[--C-:B----4-:R-:W-:Y:S01]  /*18640*/  FFMA.FTZ R5, R23, c[0x0][0x2d0], -R75.reuse ;  /* 0x0000b40017057a23 */ /* 0x110fe2000001084b */
[----:B------:R-:W-:Y:S02]  /*18650*/  F2FP.PACK_AB R76, R250, R220 ;  /* 0x000000dcfa4c723e */ /* 0x000fe400000000ff */
[----:B------:R-:W-:Y:S02]  /*18660*/  FSEL R100, R100, RZ, P0 ;  /* 0x000000ff64647208 */ /* 0x000fe40000000000 */
[----:B-1----:R-:W-:Y:S02]  /*18670*/  FMNMX.FTZ R70, R2, R0, !PT ;  /* 0x0000000002467209 */ /* 0x002fe40007810000 */
[----:B------:R1:W-:Y:S01]  /*18680*/  MUFU.EX2 R228, R6 ;  /* 0x0000000600e47308 */ /* 0x0003e20000000800 */
[----:B------:R-:W-:Y:S02]  /*18690*/  FFMA.FTZ R2, R35, c[0x0][0x2d0], -R96 ;  /* 0x0000b40023027a23 */ /* 0x000fe40000010860 */
[--C-:B------:R-:W-:Y:S01]  /*186a0*/  FFMA.FTZ R0, R15, c[0x0][0x2d0], -R100.reuse ;  /* 0x0000b4000f007a23 */ /* 0x100fe20000010864 */
[C---:B------:R-:W-:Y:S01]  /*186b0*/  FSETP.NEU.FTZ.AND P3, PT, R70.reuse, -INF , PT ;  /* 0xff8000004600780b */ /* 0x040fe20003f7d000 */
[----:B------:R-:W-:Y:S05]  /*186c0*/  FMUL.FTZ R101, R70, c[0x0][0x2d0] ;  /* 0x0000b40046657a20 */ /* 0x000fea0000410000 */
[----:B------:R3:W-:Y:S01]  /*186d0*/  MUFU.EX2 R201, R0 ;  /* 0x0000000000c97308 */ /* 0x0007e20000000800 */
[----:B------:R-:W-:Y:S02]  /*186e0*/  FSEL R101, R101, RZ, P3 ;  /* 0x000000ff65657208 */ /* 0x000fe40001800000 */
[----:B--2---:R-:W-:Y:S01]  /*186f0*/  F2FP.PACK_AB R79, R235, R200 ;  /* 0x000000c8eb4f723e */ /* 0x004fe200000000ff */
[--C-:B------:R-:W-:Y:S06]  /*18700*/  FFMA.FTZ R4, R12, c[0x0][0x2d0], -R100.reuse ;  /* 0x0000b4000c047a23 */ /* 0x100fec0000010864 */
[----:B------:R2:W-:Y:S01]  /*18710*/  MUFU.EX2 R231, R2 ;  /* 0x0000000200e77308 */ /* 0x0005e20000000800 */
[----:B-1----:R-:W-:Y:S09]  /*18720*/  FFMA.FTZ R6, R44, c[0x0][0x2d0], -R75 ;  /* 0x0000b4002c067a23 */ /* 0x002ff2000001084b */
[----:B------:R1:W-:Y:S01]  /*18730*/  MUFU.EX2 R205, R4 ;  /* 0x0000000400cd7308 */ /* 0x0003e20000000800 */
[----:B---3--:R-:W-:Y:S09]  /*18740*/  FFMA.FTZ R0, R19, c[0x0][0x2d0], -R100 ;  /* 0x0000b40013007a23 */ /* 0x008ff20000010864 */
[----:B------:R3:W4:Y:S01]  /*18750*/  MUFU.EX2 R234, R0 ;  /* 0x0000000000ea7308 */ /* 0x0007220000000800 */
[----:B--2---:R-:W-:Y:S09]  /*18760*/  FFMA.FTZ R2, R41, c[0x0][0x2d0], -R96 ;  /* 0x0000b40029027a23 */ /* 0x004ff20000010860 */
[----:B------:R2:W-:Y:S01]  /*18770*/  MUFU.EX2 R35, R2 ;  /* 0x0000000200237308 */ /* 0x0005e20000000800 */
[----:B-1----:R-:W-:Y:S09]  /*18780*/  FFMA.FTZ R4, R16, c[0x0][0x2d0], -R100 ;  /* 0x0000b40010047a23 */ /* 0x002ff20000010864 */
[----:B------:R1:W-:Y:S01]  /*18790*/  MUFU.EX2 R68, R4 ;  /* 0x0000000400447308 */ /* 0x0003e20000000800 */
[----:B---3--:R-:W-:Y:S01]  /*187a0*/  FFMA.FTZ R0, R11, c[0x0][0x2d0], -R101 ;  /* 0x0000b4000b007a23 */ /* 0x008fe20000010865 */
[----:B----4-:R-:W-:Y:S08]  /*187b0*/  F2FP.PACK_AB R66, R234, R201 ;  /* 0x000000c9ea42723e */ /* 0x010ff000000000ff */
[----:B------:R3:W-:Y:S01]  /*187c0*/  MUFU.EX2 R204, R0 ;  /* 0x0000000000cc7308 */ /* 0x0007e20000000800 */
[----:B--2---:R-:W-:Y:S09]  /*187d0*/  FSEL R2, R72, RZ, P1 ;  /* 0x000000ff48027208 */ /* 0x004ff20000800000 */
[----:B------:R-:W-:Y:S01]  /*187e0*/  MUFU.EX2 R40, R6 ;  /* 0x0000000600287308 */ /* 0x000fe20000000800 */
[----:B-1----:R-:W-:Y:S09]  /*187f0*/  FFMA.FTZ R4, R43, c[0x0][0x2d0], -R75 ;  /* 0x0000b4002b047a23 */ /* 0x002ff2000001084b */
[----:B------:R1:W-:Y:S01]  /*18800*/  MUFU.EX2 R213, R5 ;  /* 0x0000000500d57308 */ /* 0x0003e20000000800 */
[----:B---3--:R-:W-:Y:S09]  /*18810*/  FFMA.FTZ R0, R18, c[0x0][0x2d0], -R101 ;  /* 0x0000b40012007a23 */ /* 0x008ff20000010865 */
[----:B------:R2:W3:Y:S10]  /*18820*/  MUFU.EX2 R197, R0 ;  /* 0x0000000000c57308 */ /* 0x0004f40000000800 */
[----:B------:R4:W-:Y:S01]  /*18830*/  MUFU.EX2 R196, R4 ;  /* 0x0000000400c47308 */ /* 0x0009e20000000800 */
[----:B-1----:R-:W-:Y:S09]  /*18840*/  FFMA.FTZ R5, R29, c[0x0][0x2d0], -R75 ;  /* 0x0000b4001d057a23 */ /* 0x002ff2000001084b */
[----:B------:R1:W-:Y:S01]  /*18850*/  MUFU.EX2 R64, R5 ;  /* 0x0000000500407308 */ /* 0x0003e20000000800 */
[--C-:B--2---:R-:W-:Y:S01]  /*18860*/  FFMA.FTZ R0, R20, c[0x0][0x2d0], -R101.reuse ;  /* 0x0000b40014007a23 */ /* 0x104fe20000010865 */
[----:B---3--:R-:W-:Y:S08]  /*18870*/  F2FP.PACK_AB R65, R197, R204 ;  /* 0x000000ccc541723e */ /* 0x008ff000000000ff */
[----:B------:R2:W-:Y:S01]  /*18880*/  MUFU.EX2 R67, R0 ;  /* 0x0000000000437308 */ /* 0x0005e20000000800 */
[--C-:B----4-:R-:W-:Y:S09]  /*18890*/  FFMA.FTZ R4, R39, c[0x0][0x2d0], -R96.reuse ;  /* 0x0000b40027047a23 */ /* 0x110ff20000010860 */
[----:B------:R-:W-:Y:S01]  /*188a0*/  MUFU.EX2 R86, R4 ;  /* 0x0000000400567308 */ /* 0x000fe20000000800 */
[--C-:B-1----:R-:W-:Y:S09]  /*188b0*/  FFMA.FTZ R5, R13, c[0x0][0x2d0], -R96.reuse ;  /* 0x0000b4000d057a23 */ /* 0x102ff20000010860 */
[----:B------:R1:W-:Y:S01]  /*188c0*/  MUFU.EX2 R207, R5 ;  /* 0x0000000500cf7308 */ /* 0x0003e20000000800 */
[----:B--2---:R-:W-:Y:S09]  /*188d0*/  FFMA.FTZ R0, R17, c[0x0][0x2d0], -R101 ;  /* 0x0000b40011007a23 */ /* 0x004ff20000010865 */
[----:B------:R2:W-:Y:S01]  /*188e0*/  MUFU.EX2 R233, R0 ;  /* 0x0000000000e97308 */ /* 0x0005e20000000800 */
[--C-:B-1----:R-:W-:Y:S02]  /*188f0*/  FFMA.FTZ R5, R21, c[0x0][0x2d0], -R96.reuse ;  /* 0x0000b40015057a23 */ /* 0x102fe40000010860 */
[----:B------:R-:W1:Y:S07]  /*18900*/  LDSM.16.MT88.4 R20, [R224+0x100] ;  /* 0x00010000e014783b */ /* 0x000e6e0000004200 */
[----:B------:R3:W4:Y:S01]  /*18910*/  MUFU.EX2 R210, R5 ;  /* 0x0000000500d27308 */ /* 0x0007220000000800 */
[--C-:B--2---:R-:W-:Y:S09]  /*18920*/  FFMA.FTZ R0, R34, c[0x0][0x2d0], -R96.reuse ;  /* 0x0000b40022007a23 */ /* 0x104ff20000010860 */
[----:B------:R2:W-:Y:S01]  /*18930*/  MUFU.EX2 R119, R0 ;  /* 0x0000000000777308 */ /* 0x0005e20000000800 */
[--C-:B---3--:R-:W-:Y:S01]  /*18940*/  FFMA.FTZ R5, R42, c[0x0][0x2d0], -R75.reuse ;  /* 0x0000b4002a057a23 */ /* 0x108fe2000001084b */
[----:B----4-:R-:W-:Y:S08]  /*18950*/  F2FP.PACK_AB R77, R210, R207 ;  /* 0x000000cfd24d723e */ /* 0x010ff000000000ff */
[----:B------:R3:W-:Y:S01]  /*18960*/  MUFU.EX2 R90, R5 ;  /* 0x00000005005a7308 */ /* 0x0007e20000000800 */
[--C-:B--2---:R-:W-:Y:S09]  /*18970*/  FFMA.FTZ R0, R37, c[0x0][0x2d0], -R96.reuse ;  /* 0x0000b40025007a23 */ /* 0x104ff20000010860 */
[----:B------:R2:W-:Y:S01]  /*18980*/  MUFU.EX2 R91, R0 ;  /* 0x00000000005b7308 */ /* 0x0005e20000000800 */
[----:B---3--:R-:W-:Y:S09]  /*18990*/  FFMA.FTZ R5, R45, c[0x0][0x2d0], -R75 ;  /* 0x0000b4002d057a23 */ /* 0x008ff2000001084b */
[----:B------:R-:W-:Y:S01]  /*189a0*/  MUFU.EX2 R87, R5 ;  /* 0x0000000500577308 */ /* 0x000fe20000000800 */
[----:B--2---:R-:W-:Y:S02]  /*189b0*/  FFMA.FTZ R0, R36, c[0x0][0x2d0], -R96 ;  /* 0x0000b40024007a23 */ /* 0x004fe40000010860 */
[----:B------:R-:W2:Y:S07]  /*189c0*/  LDSM.16.MT88.4 R36, [R227+0x100] ;  /* 0x00010000e324783b */ /* 0x000eae0000004200 */
[----:B------:R3:W-:Y:S02]  /*189d0*/  MUFU.EX2 R109, R0 ;  /* 0x00000000006d7308 */ /* 0x0007e40000000800 */
[--C-:B---3--:R-:W-:Y:S08]  /*189e0*/  FFMA.FTZ R0, R32, c[0x0][0x2d0], -R100.reuse ;  /* 0x0000b40020007a23 */ /* 0x108ff00000010864 */
[----:B------:R3:W-:Y:S02]  /*189f0*/  MUFU.EX2 R230, R0 ;  /* 0x0000000000e67308 */ /* 0x0007e40000000800 */
[--C-:B---3--:R-:W-:Y:S08]  /*18a00*/  FFMA.FTZ R0, R30, c[0x0][0x2d0], -R100.reuse ;  /* 0x0000b4001e007a23 */ /* 0x108ff00000010864 */
[----:B------:R3:W-:Y:S02]  /*18a10*/  MUFU.EX2 R203, R0 ;  /* 0x0000000000cb7308 */ /* 0x0007e40000000800 */
[--C-:B---3--:R-:W-:Y:S08]  /*18a20*/  FFMA.FTZ R0, R31, c[0x0][0x2d0], -R100.reuse ;  /* 0x0000b4001f007a23 */ /* 0x108ff00000010864 */
[----:B------:R3:W-:Y:S02]  /*18a30*/  MUFU.EX2 R195, R0 ;  /* 0x0000000000c37308 */ /* 0x0007e40000000800 */
[----:B---3--:R-:W-:Y:S08]  /*18a40*/  FFMA.FTZ R0, R33, c[0x0][0x2d0], -R100 ;  /* 0x0000b40021007a23 */ /* 0x008ff00000010864 */
        /* <DEDUP_REMOVED lines=9> */
[----:B---3--:R-:W-:Y:S05]  /*18ae0*/  FSEL R0, R73, RZ, P2 ;  /* 0x000000ff49007208 */ /* 0x008fea0001000000 */
[----:B------:R-:W-:Y:S04]  /*18af0*/  FADD.FTZ R0, -R0, R3 ;  /* 0x0000000300007221 */ /* 0x000fe80000010100 */
[----:B------:R-:W-:Y:S04]  /*18b00*/  FMUL.FTZ R0, R0, c[0x0][0x2d0] ;  /* 0x0000b40000007a20 */ /* 0x000fe80000410000 */
[----:B------:R3:W4:Y:S02]  /*18b10*/  MUFU.EX2 R69, R0 ;  /* 0x0000000000457308 */ /* 0x0007240000000800 */
[----:B---3--:R-:W-:Y:S01]  /*18b20*/  FADD.FTZ R0, -R2, R116 ;  /* 0x0000007402007221 */ /* 0x008fe20000010100 */
[----:B------:R-:W-:Y:S01]  /*18b30*/  FSEL R2, R71, RZ, P0 ;  /* 0x000000ff47027208 */ /* 0x000fe20000000000 */
[----:B------:R-:W-:Y:S01]  /*18b40*/  IMAD.MOV.U32 R116, RZ, RZ, R68 ;  /* 0x000000ffff747224 */ /* 0x000fe200078e0044 */
[----:B------:R-:W-:Y:S01]  /*18b50*/  PLOP3.LUT P0, PT, PT, PT, UP0, 0x80, 0x0 ;  /* 0x000000000000781c */ /* 0x000fe20003f0f008 */
[----:B------:R-:W-:Y:S02]  /*18b60*/  FMUL.FTZ R0, R0, c[0x0][0x2d0] ;  /* 0x0000b40000007a20 */ /* 0x000fe40000410000 */
[C---:B----4-:R-:W-:Y:S02]  /*18b70*/  FMUL.FTZ R4, R69.reuse, R120 ;  /* 0x0000007845047220 */ /* 0x050fe40000410000 */
[----:B------:R3:W4:Y:S01]  /*18b80*/  MUFU.EX2 R68, R0 ;  /* 0x0000000000447308 */ /* 0x0007220000000800 */
[C---:B------:R-:W-:Y:S02]  /*18b90*/  FMUL.FTZ R5, R69.reuse, R121 ;  /* 0x0000007945057220 */ /* 0x040fe40000410000 */
[----:B------:R-:W-:Y:S02]  /*18ba0*/  IMAD.MOV.U32 R120, RZ, RZ, R67 ;  /* 0x000000ffff787224 */ /* 0x000fe400078e0043 */
[C---:B------:R-:W-:Y:S02]  /*18bb0*/  FMUL.FTZ R16, R69.reuse, R132 ;  /* 0x0000008445107220 */ /* 0x040fe40000410000 */
[----:B------:R-:W-:Y:S01]  /*18bc0*/  FMUL.FTZ R17, R69, R133 ;  /* 0x0000008545117220 */ /* 0x000fe20000410000 */
[----:B------:R-:W-:Y:S01]  /*18bd0*/  F2FP.PACK_AB R67, R233, R120 ;  /* 0x00000078e943723e */ /* 0x000fe200000000ff */
[----:B------:R-:W-:Y:S02]  /*18be0*/  FMUL.FTZ R33, R69, R149 ;  /* 0x0000009545217220 */ /* 0x000fe40000410000 */
[----:B------:R-:W-:Y:S02]  /*18bf0*/  IMAD.MOV.U32 R132, RZ, RZ, R201 ;  /* 0x000000ffff847224 */ /* 0x000fe400078e00c9 */
[----:B------:R-:W-:Y:S02]  /*18c00*/  IMAD.MOV.U32 R133, RZ, RZ, R200 ;  /* 0x000000ffff857224 */ /* 0x000fe400078e00c8 */
[----:B---3--:R-:W-:Y:S01]  /*18c10*/  FADD.FTZ R0, -R2, R117 ;  /* 0x0000007502007221 */ /* 0x008fe20000010100 */
[----:B------:R-:W-:Y:S01]  /*18c20*/  FSEL R2, R70, RZ, P3 ;  /* 0x000000ff46027208 */ /* 0x000fe20001800000 */
[----:B----4-:R-:W-:Y:S02]  /*18c30*/  FMUL.FTZ R6, R68, R122 ;  /* 0x0000007a44067220 */ /* 0x010fe40000410000 */
[----:B------:R-:W-:Y:S02]  /*18c40*/  FMUL.FTZ R0, R0, c[0x0][0x2d0] ;  /* 0x0000b40000007a20 */ /* 0x000fe40000410000 */
[C---:B------:R-:W-:Y:S02]  /*18c50*/  FMUL.FTZ R7, R68.reuse, R123 ;  /* 0x0000007b44077220 */ /* 0x040fe40000410000 */
[----:B------:R3:W4:Y:S01]  /*18c60*/  MUFU.EX2 R3, R0 ;  /* 0x0000000000037308 */ /* 0x0007220000000800 */
[C---:B------:R-:W-:Y:S02]  /*18c70*/  FMUL.FTZ R18, R68.reuse, R134 ;  /* 0x0000008644127220 */ /* 0x040fe40000410000 */
[C---:B------:R-:W-:Y:S02]  /*18c80*/  FMUL.FTZ R19, R68.reuse, R135 ;  /* 0x0000008744137220 */ /* 0x040fe40000410000 */
[----:B------:R-:W-:Y:S02]  /*18c90*/  FMUL.FTZ R34, R68, R150 ;  /* 0x0000009644227220 */ /* 0x000fe40000410000 */
[----:B------:R-:W-:Y:S02]  /*18ca0*/  IMAD.MOV.U32 R134, RZ, RZ, R213 ;  /* 0x000000ffff867224 */ /* 0x000fe400078e00d5 */
[----:B------:R-:W-:Y:S02]  /*18cb0*/  IMAD.MOV.U32 R117, RZ, RZ, R199 ;  /* 0x000000ffff757224 */ /* 0x000fe400078e00c7 */
[----:B------:R-:W-:Y:S02]  /*18cc0*/  IMAD.MOV.U32 R135, RZ, RZ, R197 ;  /* 0x000000ffff877224 */ /* 0x000fe400078e00c5 */
[----:B---3--:R-:W-:Y:S02]  /*18cd0*/  FADD.FTZ R0, -R2, R118 ;  /* 0x0000007602007221 */ /* 0x008fe40000010100 */
[----:B------:R-:W-:Y:S02]  /*18ce0*/  FFMA.FTZ R2, R46, c[0x0][0x2d0], -R75 ;  /* 0x0000b4002e027a23 */ /* 0x000fe4000001084b */
[C---:B----4-:R-:W-:Y:S02]  /*18cf0*/  FMUL.FTZ R9, R3.reuse, R125 ;  /* 0x0000007d03097220 */ /* 0x050fe40000410000 */
[----:B------:R3:W4:Y:S01]  /*18d00*/  MUFU.EX2 R32, R2 ;  /* 0x0000000200207308 */ /* 0x0007220000000800 */
[----:B------:R-:W-:Y:S02]  /*18d10*/  FMUL.FTZ R0, R0, c[0x0][0x2d0] ;  /* 0x0000b40000007a20 */ /* 0x000fe40000410000 */
[C---:B------:R-:W-:Y:S02]  /*18d20*/  FMUL.FTZ R12, R3.reuse, R128 ;  /* 0x00000080030c7220 */ /* 0x040fe40000410000 */
[C---:B------:R-:W-:Y:S02]  /*18d30*/  FMUL.FTZ R29, R3.reuse, R145 ;  /* 0x00000091031d7220 */ /* 0x040fe40000410000 */
[C---:B------:R-:W-:Y:S02]  /*18d40*/  FMUL.FTZ R28, R3.reuse, R144 ;  /* 0x00000090031c7220 */ /* 0x040fe40000410000 */
[C---:B------:R-:W-:Y:S01]  /*18d50*/  FMUL.FTZ R8, R3.reuse, R124 ;  /* 0x0000007c03087220 */ /* 0x040fe20000410000 */
[----:B------:R-:W2:Y:S01]  /*18d60*/  MUFU.EX2 R0, R0 ;  /* 0x0000000000007308 */ /* 0x000ea20000000800 */
[----:B------:R-:W-:Y:S01]  /*18d70*/  IMAD.MOV.U32 R118, RZ, RZ, R64 ;  /* 0x000000ffff767224 */ /* 0x000fe200078e0040 */
[----:B------:R-:W-:Y:S01]  /*18d80*/  F2FP.PACK_AB R64, R116, R205 ;  /* 0x000000cd7440723e */ /* 0x000fe200000000ff */
[C---:B------:R-:W-:Y:S02]  /*18d90*/  FMUL.FTZ R13, R3.reuse, R129 ;  /* 0x00000081030d7220 */ /* 0x040fe40000410000 */
[C---:B------:R-:W-:Y:S01]  /*18da0*/  FMUL.FTZ R24, R3.reuse, R140 ;  /* 0x0000008c03187220 */ /* 0x040fe20000410000 */
[----:B------:R-:W-:Y:S01]  /*18db0*/  F2FP.PACK_AB R78, R118, R213 ;  /* 0x000000d5764e723e */ /* 0x000fe200000000ff */
[----:B------:R-:W-:Y:S02]  /*18dc0*/  IMAD.MOV.U32 R129, RZ, RZ, R86 ;  /* 0x000000ffff817224 */ /* 0x000fe400078e0056 */
[----:B------:R-:W-:Y:S02]  /*18dd0*/  IMAD.MOV.U32 R86, RZ, RZ, R83 ;  /* 0x000000ffff567224 */ /* 0x000fe400078e0053 */
[----:B------:R-:W-:Y:S02]  /*18de0*/  FMUL.FTZ R25, R3, R141 ;  /* 0x0000008d03197220 */ /* 0x000fe40000410000 */
[-C--:B-1----:R-:W-:Y:S01]  /*18df0*/  HMMA.16816.F32 R4, R76, R20.reuse, R4 ;  /* 0x000000144c04723c */ /* 0x082fe20000001804 */
[----:B---3--:R-:W-:Y:S02]  /*18e00*/  FFMA.FTZ R2, R51, c[0x0][0x2d0], -R75 ;  /* 0x0000b40033027a23 */ /* 0x008fe4000001084b */
[----:B----4-:R-:W-:Y:S02]  /*18e10*/  IMAD.MOV.U32 R121, RZ, RZ, R32 ;  /* 0x000000ffff797224 */ /* 0x010fe400078e0020 */
[----:B------:R1:W-:Y:S01]  /*18e20*/  MUFU.EX2 R125, R2 ;  /* 0x00000002007d7308 */ /* 0x0003e20000000800 */
[----:B------:R-:W-:Y:S02]  /*18e30*/  FMUL.FTZ R32, R69, R148 ;  /* 0x0000009445207220 */ /* 0x000fe40000410000 */
[----:B------:R-:W-:Y:S04]  /*18e40*/  IMAD.MOV.U32 R140, RZ, RZ, R40 ;  /* 0x000000ffff8c7224 */ /* 0x000fe800078e0028 */
[C---:B--2---:R-:W-:Y:S02]  /*18e50*/  FMUL.FTZ R11, R0.reuse, R127 ;  /* 0x0000007f000b7220 */ /* 0x044fe40000410000 */
[C---:B------:R-:W-:Y:S02]  /*18e60*/  FMUL.FTZ R14, R0.reuse, R130 ;  /* 0x00000082000e7220 */ /* 0x040fe40000410000 */
[C---:B------:R-:W-:Y:S02]  /*18e70*/  FMUL.FTZ R15, R0.reuse, R131 ;  /* 0x00000083000f7220 */ /* 0x040fe40000410000 */
[C---:B------:R-:W-:Y:S02]  /*18e80*/  FMUL.FTZ R10, R0.reuse, R126 ;  /* 0x0000007e000a7220 */ /* 0x040fe40000410000 */
[C---:B------:R-:W-:Y:S02]  /*18e90*/  FMUL.FTZ R26, R0.reuse, R142 ;  /* 0x0000008e001a7220 */ /* 0x040fe40000410000 */
[----:B------:R-:W-:Y:S02]  /*18ea0*/  IMAD.MOV.U32 R142, RZ, RZ, R95 ;  /* 0x000000ffff8e7224 */ /* 0x000fe400078e005f */
[----:B------:R-:W-:Y:S01]  /*18eb0*/  IMAD.MOV.U32 R141, RZ, RZ, R110 ;  /* 0x000000ffff8d7224 */ /* 0x000fe200078e006e */
[C---:B------:R-:W-:Y:S01]  /*18ec0*/  HMMA.16816.F32 R8, R64.reuse, R20, R8 ;  /* 0x000000144008723c */ /* 0x040fe20000001808 */
[----:B------:R-:W-:Y:S02]  /*18ed0*/  IMAD.MOV.U32 R126, RZ, RZ, R87 ;  /* 0x000000ffff7e7224 */ /* 0x000fe400078e0057 */
[----:B------:R-:W-:Y:S02]  /*18ee0*/  IMAD.MOV.U32 R87, RZ, RZ, R82 ;  /* 0x000000ffff577224 */ /* 0x000fe400078e0052 */
[----:B-1----:R-:W-:Y:S02]  /*18ef0*/  FFMA.FTZ R2, R47, c[0x0][0x2d0], -R96 ;  /* 0x0000b4002f027a23 */ /* 0x002fe40000010860 */
[C---:B------:R-:W-:Y:S01]  /*18f00*/  FMUL.FTZ R20, R69.reuse, R136 ;  /* 0x0000008845147220 */ /* 0x040fe20000410000 */
[-C--:B------:R-:W-:Y:S01]  /*18f10*/  HMMA.16816.F32 R12, R64, R22.reuse, R12 ;  /* 0x00000016400c723c */ /* 0x080fe2000000180c */
[----:B------:R1:W-:Y:S03]  /*18f20*/  MUFU.EX2 R122, R2 ;  /* 0x00000002007a7308 */ /* 0x0003e60000000800 */
[----:B------:R-:W-:Y:S02]  /*18f30*/  IMAD.MOV.U32 R136, RZ, RZ, R91 ;  /* 0x000000ffff887224 */ /* 0x000fe400078e005b */
[----:B------:R-:W-:Y:S02]  /*18f40*/  FMUL.FTZ R21, R69, R137 ;  /* 0x0000008945157220 */ /* 0x000fe40000410000 */
[C---:B------:R-:W-:Y:S01]  /*18f50*/  HMMA.16816.F32 R16, R76.reuse, R22, R16 ;  /* 0x000000164c10723c */ /* 0x040fe20000001810 */
[C---:B------:R-:W-:Y:S03]  /*18f60*/  FMUL.FTZ R27, R0.reuse, R143 ;  /* 0x0000008f001b7220 */ /* 0x040fe60000410000 */
[----:B------:R-:W-:Y:S02]  /*18f70*/  FMUL.FTZ R30, R0, R146 ;  /* 0x00000092001e7220 */ /* 0x000fe40000410000 */
[----:B------:R-:W-:Y:S02]  /*18f80*/  FMUL.FTZ R40, R3, R156 ;  /* 0x0000009c03287220 */ /* 0x000fe40000410000 */
[C---:B------:R-:W-:Y:S04]  /*18f90*/  FMUL.FTZ R22, R68.reuse, R138 ;  /* 0x0000008a44167220 */ /* 0x040fe80000410000 */
[----:B------:R-:W-:Y:S02]  /*18fa0*/  FMUL.FTZ R23, R68, R139 ;  /* 0x0000008b44177220 */ /* 0x000fe40000410000 */
[----:B------:R-:W-:Y:S02]  /*18fb0*/  IMAD.MOV.U32 R137, RZ, RZ, R90 ;  /* 0x000000ffff897224 */ /* 0x000fe400078e005a */
[----:B------:R-:W-:Y:S02]  /*18fc0*/  IMAD.MOV.U32 R138, RZ, RZ, R248 ;  /* 0x000000ffff8a7224 */ /* 0x000fe400078e00f8 */
[----:B-1----:R-:W-:Y:S01]  /*18fd0*/  FFMA.FTZ R2, R49, c[0x0][0x2d0], -R96 ;  /* 0x0000b40031027a23 */ /* 0x002fe20000010860 */
[-C--:B------:R-:W-:Y:S01]  /*18fe0*/  HMMA.16816.F32 R20, R76, R36.reuse, R20 ;  /* 0x000000244c14723c */ /* 0x080fe20000001814 */
[----:B------:R-:W-:Y:S02]  /*18ff0*/  IMAD.MOV.U32 R248, RZ, RZ, R80 ;  /* 0x000000fffff87224 */ /* 0x000fe400078e0050 */
[----:B------:R1:W-:Y:S01]  /*19000*/  MUFU.EX2 R127, R2 ;  /* 0x00000002007f7308 */ /* 0x0003e20000000800 */
[----:B------:R-:W-:Y:S02]  /*19010*/  IMAD.MOV.U32 R139, RZ, RZ, R203 ;  /* 0x000000ffff8b7224 */ /* 0x000fe400078e00cb */
[----:B------:R-:W-:Y:S02]  /*19020*/  IMAD.MOV.U32 R203, RZ, RZ, R81 ;  /* 0x000000ffffcb7224 */ /* 0x000fe400078e0051 */
[C---:B------:R-:W-:Y:S01]  /*19030*/  HMMA.16816.F32 R24, R64.reuse, R36, R24 ;  /* 0x000000244018723c */ /* 0x040fe20000001818 */
[----:B------:R-:W-:Y:S01]  /*19040*/  FMUL.FTZ R41, R3, R157 ;  /* 0x0000009d03297220 */ /* 0x000fe20000410000 */
[----:B------:R-:W2:Y:S02]  /*19050*/  LDSM.16.MT88.4 R80, [R226+0x100] ;  /* 0x00010000e250783b */ /* 0x000ea40000004200 */
[C---:B------:R-:W-:Y:S02]  /*19060*/  FMUL.FTZ R42, R0.reuse, R158 ;  /* 0x0000009e002a7220 */ /* 0x040fe40000410000 */
[----:B------:R-:W-:Y:S02]  /*19070*/  FMUL.FTZ R43, R0, R159 ;  /* 0x0000009f002b7220 */ /* 0x000fe40000410000 */
[C---:B------:R-:W-:Y:S04]  /*19080*/  FMUL.FTZ R36, R69.reuse, R152 ;  /* 0x0000009845247220 */ /* 0x040fe80000410000 */
[----:B------:R-:W-:Y:S02]  /*19090*/  FMUL.FTZ R37, R69, R153 ;  /* 0x0000009945257220 */ /* 0x000fe40000410000 */
[----:B------:R-:W-:Y:S02]  /*190a0*/  IMAD.MOV.U32 R150, RZ, RZ, R248 ;  /* 0x000000ffff967224 */ /* 0x000fe400078e00f8 */
[----:B------:R-:W-:Y:S02]  /*190b0*/  IMAD.MOV.U32 R110, RZ, RZ, R203 ;  /* 0x000000ffff6e7224 */ /* 0x000fe400078e00cb */
[----:B------:R-:W-:Y:S02]  /*190c0*/  IMAD.MOV.U32 R143, RZ, RZ, R109 ;  /* 0x000000ffff8f7224 */ /* 0x000fe400078e006d */
[----:B-1----:R-:W-:Y:S02]  /*190d0*/  FFMA.FTZ R2, R48, c[0x0][0x2d0], -R100 ;  /* 0x0000b40030027a23 */ /* 0x002fe40000010864 */
[----:B------:R-:W-:Y:S02]  /*190e0*/  IMAD.MOV.U32 R109, RZ, RZ, R202 ;  /* 0x000000ffff6d7224 */ /* 0x000fe400078e00ca */
[----:B------:R1:W-:Y:S01]  /*190f0*/  MUFU.EX2 R128, R2 ;  /* 0x0000000200807308 */ /* 0x0003e20000000800 */
[C---:B------:R-:W-:Y:S02]  /*19100*/  FMUL.FTZ R47, R0.reuse, R163 ;  /* 0x000000a3002f7220 */ /* 0x040fe40000410000 */
[----:B------:R-:W-:Y:S02]  /*19110*/  FMUL.FTZ R46, R0, R162 ;  /* 0x000000a2002e7220 */ /* 0x000fe40000410000 */
[C---:B------:R-:W-:Y:S02]  /*19120*/  FMUL.FTZ R44, R3.reuse, R160 ;  /* 0x000000a0032c7220 */ /* 0x040fe40000410000 */
[----:B------:R-:W-:Y:S02]  /*19130*/  FMUL.FTZ R45, R3, R161 ;  /* 0x000000a1032d7220 */ /* 0x000fe40000410000 */
[C---:B------:R-:W-:Y:S02]  /*19140*/  FMUL.FTZ R48, R69.reuse, R164 ;  /* 0x000000a445307220 */ /* 0x040fe40000410000 */
[----:B------:R-:W-:Y:S02]  /*19150*/  FMUL.FTZ R49, R69, R165 ;  /* 0x000000a545317220 */ /* 0x000fe40000410000 */
[----:B------:R-:W-:Y:S02]  /*19160*/  FMUL.FTZ R51, R68, R167 ;  /* 0x000000a744337220 */ /* 0x000fe40000410000 */
[----:B------:R-:W-:Y:S02]  /*19170*/  IMAD.MOV.U32 R165, RZ, RZ, R198 ;  /* 0x000000ffffa57224 */ /* 0x000fe400078e00c6 */
[----:B------:R-:W-:Y:S02]  /*19180*/  IMAD.MOV.U32 R167, RZ, RZ, R86 ;  /* 0x000000ffffa77224 */ /* 0x000fe400078e0056 */
[----:B------:R-:W-:Y:S02]  /*19190*/  IMAD.MOV.U32 R164, RZ, RZ, R195 ;  /* 0x000000ffffa47224 */ /* 0x000fe400078e00c3 */
[----:B------:R-:W-:Y:S02]  /*191a0*/  FFMA.FTZ R110, R110, c[0x0][0x2d0], -R75 ;  /* 0x0000b4006e6e7a23 */ /* 0x000fe4000001084b */
[----:B-1----:R-:W-:Y:S02]  /*191b0*/  FFMA.FTZ R2, R56, c[0x0][0x2d0], -R100 ;  /* 0x0000b40038027a23 */ /* 0x002fe40000010864 */
[----:B------:R-:W-:Y:S02]  /*191c0*/  FMUL.FTZ R56, R3, R172 ;  /* 0x000000ac03387220 */ /* 0x000fe40000410000 */
[----:B------:R-:W-:Y:S01]  /*191d0*/  MUFU.EX2 R110, R110 ;  /* 0x0000006e006e7308 */ /* 0x000fe20000000800 */
[----:B------:R-:W-:Y:S09]  /*191e0*/  IMAD.MOV.U32 R172, RZ, RZ, R218 ;  /* 0x000000ffffac7224 */ /* 0x000ff200078e00da */
[----:B------:R1:W3:Y:S02]  /*191f0*/  MUFU.EX2 R31, R2 ;  /* 0x00000002001f7308 */ /* 0x0002e40000000800 */
[----:B-1----:R-:W-:Y:S02]  /*19200*/  FFMA.FTZ R2, R50, c[0x0][0x2d0], -R101 ;  /* 0x0000b40032027a23 */ /* 0x002fe40000010865 */
[----:B---3--:R-:W-:Y:S06]  /*19210*/  IMAD.MOV.U32 R146, RZ, RZ, R31 ;  /* 0x000000ffff927224 */ /* 0x008fec00078e001f */
[----:B------:R1:W-:Y:S01]  /*19220*/  MUFU.EX2 R145, R2 ;  /* 0x0000000200917308 */ /* 0x0003e20000000800 */
[----:B------:R-:W-:Y:S02]  /*19230*/  FMUL.FTZ R31, R0, R147 ;  /* 0x00000093001f7220 */ /* 0x000fe40000410000 */
[----:B------:R-:W-:Y:S02]  /*19240*/  IMAD.MOV.U32 R147, RZ, RZ, R35 ;  /* 0x000000ffff937224 */ /* 0x000fe400078e0023 */
[C---:B------:R-:W-:Y:S02]  /*19250*/  FMUL.FTZ R35, R68.reuse, R151 ;  /* 0x0000009744237220 */ /* 0x040fe40000410000 */
[----:B------:R-:W-:Y:S01]  /*19260*/  IMAD.MOV.U32 R151, RZ, RZ, R87 ;  /* 0x000000ffff977224 */ /* 0x000fe200078e0057 */
[-C--:B------:R-:W-:Y:S01]  /*19270*/  HMMA.16816.F32 R28, R64, R38.reuse, R28 ;  /* 0x00000026401c723c */ /* 0x080fe2000000181c */
[C---:B------:R-:W-:Y:S02]  /*19280*/  FMUL.FTZ R50, R68.reuse, R166 ;  /* 0x000000a644327220 */ /* 0x040fe40000410000 */
[----:B------:R-:W-:Y:S05]  /*19290*/  IMAD.MOV.U32 R166, RZ, RZ, R196 ;  /* 0x000000ffffa67224 */ /* 0x000fea00078e00c4 */
[C---:B------:R-:W-:Y:S07]  /*192a0*/  HMMA.16816.F32 R32, R76.reuse, R38, R32 ;  /* 0x000000264c20723c */ /* 0x040fee0000001820 */
[C---:B------:R-:W-:Y:S02]  /*192b0*/  FMUL.FTZ R39, R68.reuse, R155 ;  /* 0x0000009b44277220 */ /* 0x040fe40000410000 */
[----:B-1----:R-:W-:Y:S03]  /*192c0*/  FFMA.FTZ R2, R57, c[0x0][0x2d0], -R101 ;  /* 0x0000b40039027a23 */ /* 0x002fe60000010865 */
[----:B------:R-:W-:Y:S01]  /*192d0*/  FMUL.FTZ R38, R68, R154 ;  /* 0x0000009a44267220 */ /* 0x000fe20000410000 */
[----:B------:R1:W-:Y:S01]  /*192e0*/  MUFU.EX2 R144, R2 ;  /* 0x0000000200907308 */ /* 0x0003e20000000800 */
[----:B------:R-:W-:Y:S02]  /*192f0*/  FMUL.FTZ R57, R3, R173 ;  /* 0x000000ad03397220 */ /* 0x000fe40000410000 */
[----:B------:R-:W-:Y:S03]  /*19300*/  IMAD.MOV.U32 R173, RZ, RZ, R85 ;  /* 0x000000ffffad7224 */ /* 0x000fe600078e0055 */
[-C--:B------:R-:W-:Y:S08]  /*19310*/  HMMA.16816.F32 R36, R76, R52.reuse, R36 ;  /* 0x000000344c24723c */ /* 0x080ff00000001824 */
[C---:B------:R-:W-:Y:S07]  /*19320*/  HMMA.16816.F32 R40, R64.reuse, R52, R40 ;  /* 0x000000344028723c */ /* 0x040fee0000001828 */
[C---:B------:R-:W-:Y:S01]  /*19330*/  FMUL.FTZ R52, R69.reuse, R168 ;  /* 0x000000a845347220 */ /* 0x040fe20000410000 */
[-C--:B------:R-:W-:Y:S01]  /*19340*/  HMMA.16816.F32 R44, R64, R54.reuse, R44 ;  /* 0x00000036402c723c */ /* 0x080fe2000000182c */
[----:B------:R-:W-:Y:S03]  /*19350*/  IMAD.MOV.U32 R168, RZ, RZ, R249 ;  /* 0x000000ffffa87224 */ /* 0x000fe600078e00f9 */
[----:B-1----:R-:W-:Y:S02]  /*19360*/  FFMA.FTZ R2, R58, c[0x0][0x2d0], -R100 ;  /* 0x0000b4003a027a23 */ /* 0x002fe40000010864 */
[----:B------:R-:W-:Y:S02]  /*19370*/  FMUL.FTZ R53, R69, R169 ;  /* 0x000000a945357220 */ /* 0x000fe40000410000 */
[C---:B------:R-:W-:Y:S01]  /*19380*/  HMMA.16816.F32 R48, R76.reuse, R54, R48 ;  /* 0x000000364c30723c */ /* 0x040fe20000001830 */
[----:B------:R1:W-:Y:S03]  /*19390*/  MUFU.EX2 R123, R2 ;  /* 0x00000002007b7308 */ /* 0x0003e60000000800 */
[----:B------:R-:W-:Y:S02]  /*193a0*/  FMUL.FTZ R58, R0, R174 ;  /* 0x000000ae003a7220 */ /* 0x000fe40000410000 */
[----:B------:R-:W-:Y:S02]  /*193b0*/  IMAD.MOV.U32 R169, RZ, RZ, R84 ;  /* 0x000000ffffa97224 */ /* 0x000fe400078e0054 */
[C---:B------:R-:W-:Y:S01]  /*193c0*/  FMUL.FTZ R54, R68.reuse, R170 ;  /* 0x000000aa44367220 */ /* 0x040fe20000410000 */
[----:B------:R-:W3:Y:S03]  /*193d0*/  LDSM.16.MT88.4 R84, [R224+0x900] ;  /* 0x00090000e054783b */ /* 0x000ee60000004200 */
[----:B------:R-:W-:Y:S07]  /*193e0*/  FMUL.FTZ R55, R68, R171 ;  /* 0x000000ab44377220 */ /* 0x000fee0000410000 */
[-C--:B--2---:R-:W-:Y:S01]  /*193f0*/  HMMA.16816.F32 R52, R76, R80.reuse, R52 ;  /* 0x000000504c34723c */ /* 0x084fe20000001834 */
[----:B-1----:R-:W-:Y:S02]  /*19400*/  FFMA.FTZ R2, R60, c[0x0][0x2d0], -R100 ;  /* 0x0000b4003c027a23 */ /* 0x002fe40000010864 */
[----:B------:R-:W-:Y:S02]  /*19410*/  FMUL.FTZ R60, R3, R176 ;  /* 0x000000b0033c7220 */ /* 0x000fe40000410000 */
[----:B------:R1:W-:Y:S02]  /*19420*/  MUFU.EX2 R130, R2 ;  /* 0x0000000200827308 */ /* 0x0003e40000000800 */
[--C-:B-1----:R-:W-:Y:S02]  /*19430*/  FFMA.FTZ R2, R59, c[0x0][0x2d0], -R101.reuse ;  /* 0x0000b4003b027a23 */ /* 0x102fe40000010865 */
[----:B------:R-:W-:Y:S06]  /*19440*/  FMUL.FTZ R59, R0, R175 ;  /* 0x000000af003b7220 */ /* 0x000fec0000410000 */
[----:B------:R1:W2:Y:S01]  /*19450*/  MUFU.EX2 R124, R2 ;  /* 0x00000002007c7308 */ /* 0x0002a20000000800 */
[C---:B------:R-:W-:Y:S07]  /*19460*/  HMMA.16816.F32 R56, R64.reuse, R80, R56 ;  /* 0x000000504038723c */ /* 0x040fee0000001838 */
[----:B------:R-:W-:Y:S02]  /*19470*/  F2FP.PACK_AB R80, R139, R230 ;  /* 0x000000e68b50723e */ /* 0x000fe400000000ff */
[----:B------:R-:W-:Y:S03]  /*19480*/  F2FP.PACK_AB R81, R138, R229 ;  /* 0x000000e58a51723e */ /* 0x000fe600000000ff */
[----:B-1----:R-:W-:Y:S02]  /*19490*/  FFMA.FTZ R2, R61, c[0x0][0x2d0], -R101 ;  /* 0x0000b4003d027a23 */ /* 0x002fe40000010865 */
[----:B------:R-:W-:Y:S02]  /*194a0*/  FMUL.FTZ R61, R3, R177 ;  /* 0x000000b1033d7220 */ /* 0x000fe40000410000 */
[----:B------:R1:W4:Y:S02]  /*194b0*/  MUFU.EX2 R131, R2 ;  /* 0x0000000200837308 */ /* 0x0003240000000800 */
[--C-:B-1----:R-:W-:Y:S02]  /*194c0*/  FFMA.FTZ R2, R62, c[0x0][0x2d0], -R75.reuse ;  /* 0x0000b4003e027a23 */ /* 0x102fe4000001084b */
[C---:B------:R-:W-:Y:S06]  /*194d0*/  FMUL.FTZ R62, R0.reuse, R178 ;  /* 0x000000b2003e7220 */ /* 0x040fec0000410000 */
[----:B------:R1:W1:Y:S02]  /*194e0*/  MUFU.EX2 R148, R2 ;  /* 0x0000000200947308 */ /* 0x0002640000000800 */
[--C-:B-1----:R-:W-:Y:S02]  /*194f0*/  FFMA.FTZ R2, R63, c[0x0][0x2d0], -R75.reuse ;  /* 0x0000b4003f027a23 */ /* 0x102fe4000001084b */
[----:B------:R-:W-:Y:S06]  /*19500*/  FMUL.FTZ R63, R0, R179 ;  /* 0x000000b3003f7220 */ /* 0x000fec0000410000 */
[----:B------:R1:W-:Y:S01]  /*19510*/  MUFU.EX2 R149, R2 ;  /* 0x0000000200957308 */ /* 0x0003e20000000800 */
[-C--:B------:R-:W-:Y:S07]  /*19520*/  HMMA.16816.F32 R60, R64, R82.reuse, R60 ;  /* 0x00000052403c723c */ /* 0x080fee000000183c */
[C---:B------:R-:W-:Y:S02]  /*19530*/  FMUL.FTZ R64, R69.reuse, R180 ;  /* 0x000000b445407220 */ /* 0x040fe40000410000 */
[----:B------:R-:W-:Y:S03]  /*19540*/  FMUL.FTZ R65, R69, R181 ;  /* 0x000000b545417220 */ /* 0x000fe60000410000 */
[C---:B------:R-:W-:Y:S02]  /*19550*/  FMUL.FTZ R66, R68.reuse, R182 ;  /* 0x000000b644427220 */ /* 0x040fe40000410000 */
[----:B------:R-:W-:Y:S02]  /*19560*/  FMUL.FTZ R67, R68, R183 ;  /* 0x000000b744437220 */ /* 0x000fe40000410000 */
[--C-:B-1----:R-:W-:Y:S05]  /*19570*/  FFMA.FTZ R2, R88, c[0x0][0x2d0], -R96.reuse ;  /* 0x0000b40058027a23 */ /* 0x102fea0000010860 */
        /* <DEDUP_REMOVED lines=8> */
[-C--:B---3--:R-:W-:Y:S01]  /*19600*/  HMMA.16816.F32 R4, R76, R84.reuse, R4 ;  /* 0x000000544c04723c */ /* 0x088fe20000001804 */
[--C-:B-1----:R-:W-:Y:S02]  /*19610*/  FFMA.FTZ R2, R89, c[0x0][0x2d0], -R96.reuse ;  /* 0x0000b40059027a23 */ /* 0x102fe40000010860 */
[----:B------:R-:W1:Y:S05]  /*19620*/  LDSM.16.MT88.4 R88, [R227+0x900] ;  /* 0x00090000e358783b */ /* 0x000e6a0000004200 */
[C---:B------:R-:W-:Y:S01]  /*19630*/  HMMA.16816.F32 R8, R80.reuse, R84, R8 ;  /* 0x000000545008723c */ /* 0x040fe20000001808 */
[----:B------:R3:W-:Y:S07]  /*19640*/  MUFU.EX2 R154, R2 ;  /* 0x00000002009a7308 */ /* 0x0007ee0000000800 */
[-C--:B------:R-:W-:Y:S08]  /*19650*/  HMMA.16816.F32 R12, R80, R86.reuse, R12 ;  /* 0x00000056500c723c */ /* 0x080ff0000000180c */
[C---:B------:R-:W-:Y:S01]  /*19660*/  HMMA.16816.F32 R16, R76.reuse, R86, R16 ;  /* 0x000000564c10723c */ /* 0x040fe20000001810 */
[----:B------:R-:W-:Y:S03]  /*19670*/  LDSM.16.MT88.4 R84, [R226+0x900] ;  /* 0x00090000e254783b */ /* 0x000fe60000004200 */
[--C-:B---3--:R-:W-:Y:S04]  /*19680*/  FFMA.FTZ R2, R93, c[0x0][0x2d0], -R75.reuse ;  /* 0x0000b4005d027a23 */ /* 0x108fe8000001084b */
[----:B------:R3:W-:Y:S01]  /*19690*/  MUFU.EX2 R249, R2 ;  /* 0x0000000200f97308 */ /* 0x0007e20000000800 */
[-C--:B-1----:R-:W-:Y:S08]  /*196a0*/  HMMA.16816.F32 R20, R76, R88.reuse, R20 ;  /* 0x000000584c14723c */ /* 0x082ff00000001814 */
[C---:B------:R-:W-:Y:S01]  /*196b0*/  HMMA.16816.F32 R24, R80.reuse, R88, R24 ;  /* 0x000000585018723c */ /* 0x040fe20000001818 */
[----:B---3--:R-:W-:Y:S07]  /*196c0*/  FFMA.FTZ R2, R94, c[0x0][0x2d0], -R75 ;  /* 0x0000b4005e027a23 */ /* 0x008fee000001084b */
[-C--:B------:R-:W-:Y:S01]  /*196d0*/  HMMA.16816.F32 R28, R80, R90.reuse, R28 ;  /* 0x0000005a501c723c */ /* 0x080fe2000000181c */
[----:B------:R-:W-:Y:S01]  /*196e0*/  FFMA.FTZ R88, R99, c[0x0][0x2d0], -R101 ;  /* 0x0000b40063587a23 */ /* 0x000fe20000010865 */
[----:B------:R1:W-:Y:S06]  /*196f0*/  MUFU.EX2 R248, R2 ;  /* 0x0000000200f87308 */ /* 0x0003ec0000000800 */
[C---:B------:R-:W-:Y:S04]  /*19700*/  HMMA.16816.F32 R32, R76.reuse, R90, R32 ;  /* 0x0000005a4c20723c */ /* 0x040fe80000001820 */
[----:B------:R3:W-:Y:S01]  /*19710*/  MUFU.EX2 R152, R88 ;  /* 0x0000005800987308 */ /* 0x0007e20000000800 */
[--C-:B-1----:R-:W-:Y:S02]  /*19720*/  FFMA.FTZ R2, R92, c[0x0][0x2d0], -R96.reuse ;  /* 0x0000b4005c027a23 */ /* 0x102fe40000010860 */
[----:B------:R-:W1:Y:S07]  /*19730*/  LDSM.16.MT88.4 R92, [R225+0x900] ;  /* 0x00090000e15c783b */ /* 0x000e6e0000004200 */
[----:B------:R2:W-:Y:S01]  /*19740*/  MUFU.EX2 R213, R2 ;  /* 0x0000000200d57308 */ /* 0x0005e20000000800 */
[----:B---3--:R-:W3:Y:S01]  /*19750*/  LDSM.16.MT88.4 R88, [R224+0x1100] ;  /* 0x00110000e058783b */ /* 0x008ee20000004200 */
[----:B--2---:R-:W-:Y:S02]  /*19760*/  FFMA.FTZ R2, R107, c[0x0][0x2d0], -R96 ;  /* 0x0000b4006b027a23 */ /* 0x004fe40000010860 */
[--C-:B------:R-:W-:Y:S06]  /*19770*/  FFMA.FTZ R107, R151, c[0x0][0x2d0], -R75.reuse ;  /* 0x0000b400976b7a23 */ /* 0x100fec000001084b */
[----:B------:R2:W-:Y:S01]  /*19780*/  MUFU.EX2 R218, R2 ;  /* 0x0000000200da7308 */ /* 0x0005e20000000800 */
[-C--:B-1----:R-:W-:Y:S08]  /*19790*/  HMMA.16816.F32 R36, R76, R92.reuse, R36 ;  /* 0x0000005c4c24723c */ /* 0x082ff00000001824 */
[C---:B------:R-:W-:Y:S01]  /*197a0*/  HMMA.16816.F32 R40, R80.reuse, R92, R40 ;  /* 0x0000005c5028723c */ /* 0x040fe20000001828 */
[--C-:B--2---:R-:W-:Y:S07]  /*197b0*/  FFMA.FTZ R2, R97, c[0x0][0x2d0], -R100.reuse ;  /* 0x0000b40061027a23 */ /* 0x104fee0000010864 */
[-C--:B------:R-:W-:Y:S01]  /*197c0*/  HMMA.16816.F32 R44, R80, R94.reuse, R44 ;  /* 0x0000005e502c723c */ /* 0x080fe2000000182c */
[----:B------:R-:W-:Y:S01]  /*197d0*/  FFMA.FTZ R97, R115, c[0x0][0x2d0], -R100 ;  /* 0x0000b40073617a23 */ /* 0x000fe20000010864 */
[----:B------:R1:W-:Y:S02]  /*197e0*/  MUFU.EX2 R153, R2 ;  /* 0x0000000200997308 */ /* 0x0003e40000000800 */
[----:B------:R-:W-:Y:S02]  /*197f0*/  FFMA.FTZ R115, R216, c[0x0][0x2d0], -R96 ;  /* 0x0000b400d8737a23 */ /* 0x000fe40000010860 */
[----:B------:R-:W-:Y:S02]  /*19800*/  IMAD.MOV.U32 R216, RZ, RZ, R124 ;  /* 0x000000ffffd87224 */ /* 0x000fe400078e007c */
[C---:B------:R-:W-:Y:S01]  /*19810*/  HMMA.16816.F32 R48, R76.reuse, R94, R48 ;  /* 0x0000005e4c30723c */ /* 0x040fe20000001830 */
[----:B------:R-:W2:Y:S03]  /*19820*/  LDSM.16.MT88.4 R92, [R227+0x1100] ;  /* 0x00110000e35c783b */ /* 0x000ea60000004200 */
[----:B------:R3:W-:Y:S04]  /*19830*/  MUFU.EX2 R161, R97 ;  /* 0x0000006100a17308 */ /* 0x0007e80000000800 */
[-C--:B------:R-:W-:Y:S08]  /*19840*/  HMMA.16816.F32 R52, R76, R84.reuse, R52 ;  /* 0x000000544c34723c */ /* 0x080ff00000001834 */
[C---:B------:R-:W-:Y:S01]  /*19850*/  HMMA.16816.F32 R56, R80.reuse, R84, R56 ;  /* 0x000000545038723c */ /* 0x040fe20000001838 */
[----:B-1----:R-:W-:Y:S07]  /*19860*/  FFMA.FTZ R2, R98, c[0x0][0x2d0], -R100 ;  /* 0x0000b40062027a23 */ /* 0x002fee0000010864 */
[-C--:B------:R-:W-:Y:S01]  /*19870*/  HMMA.16816.F32 R60, R80, R86.reuse, R60 ;  /* 0x00000056503c723c */ /* 0x080fe2000000183c */
[----:B------:R1:W-:Y:S03]  /*19880*/  MUFU.EX2 R159, R2 ;  /* 0x00000002009f7308 */ /* 0x0003e60000000800 */
[----:B---3--:R-:W-:Y:S03]  /*19890*/  FFMA.FTZ R97, R172, c[0x0][0x2d0], -R75 ;  /* 0x0000b400ac617a23 */ /* 0x008fe6000001084b */
[----:B------:R-:W-:Y:S01]  /*198a0*/  F2FP.PACK_AB R80, R146, R128 ;  /* 0x000000809250723e */ /* 0x000fe200000000ff */
[----:B------:R-:W-:Y:S01]  /*198b0*/  HMMA.16816.F32 R64, R76, R86, R64 ;  /* 0x000000564c40723c */ /* 0x000fe20000001840 */
[----:B------:R-:W-:Y:S01]  /*198c0*/  F2FP.PACK_AB R81, R144, R145 ;  /* 0x000000919051723e */ /* 0x000fe200000000ff */
[----:B------:R-:W3:Y:S02]  /*198d0*/  LDSM.16.MT88.4 R84, [R225+0x1100] ;  /* 0x00110000e154783b */ /* 0x000ee40000004200 */
[----:B------:R-:W-:Y:S02]  /*198e0*/  F2FP.PACK_AB R82, R130, R123 ;  /* 0x0000007b8252723e */ /* 0x000fe400000000ff */
[----:B----4-:R-:W-:Y:S02]  /*198f0*/  F2FP.PACK_AB R83, R131, R124 ;  /* 0x0000007c8353723e */ /* 0x010fe400000000ff */
[----:B------:R-:W-:Y:S04]  /*19900*/  F2FP.PACK_AB R76, R126, R140 ;  /* 0x0000008c7e4c723e */ /* 0x000fe800000000ff */
[----:B------:R-:W-:Y:S02]  /*19910*/  F2FP.PACK_AB R77, R147, R129 ;  /* 0x00000081934d723e */ /* 0x000fe400000000ff */
[----:B------:R-:W-:Y:S02]  /*19920*/  F2FP.PACK_AB R78, R125, R121 ;  /* 0x000000797d4e723e */ /* 0x000fe400000000ff */
[----:B------:R-:W-:Y:S01]  /*19930*/  F2FP.PACK_AB R79, R127, R122 ;  /* 0x0000007a7f4f723e */ /* 0x000fe200000000ff */
[----:B-1----:R-:W-:Y:S02]  /*19940*/  FFMA.FTZ R2, R102, c[0x0][0x2d0], -R101 ;  /* 0x0000b40066027a23 */ /* 0x002fe40000010865 */
[----:B------:R-:W-:Y:S02]  /*19950*/  FFMA.FTZ R102, R223, c[0x0][0x2d0], -R96 ;  /* 0x0000b400df667a23 */ /* 0x000fe40000010860 */
[----:B------:R1:W4:Y:S01]  /*19960*/  MUFU.EX2 R158, R2 ;  /* 0x00000002009e7308 */ /* 0x0003220000000800 */
[----:B------:R-:W-:Y:S01]  /*19970*/  IMAD.MOV.U32 R223, RZ, RZ, R131 ;  /* 0x000000ffffdf7224 */ /* 0x000fe200078e0083 */
[-C--:B------:R-:W-:Y:S08]  /*19980*/  HMMA.16816.F32 R4, R76, R88.reuse, R4 ;  /* 0x000000584c04723c */ /* 0x080ff00000001804 */
[C---:B------:R-:W-:Y:S08]  /*19990*/  HMMA.16816.F32 R8, R80.reuse, R88, R8 ;  /* 0x000000585008723c */ /* 0x040ff00000001808 */
[-C--:B------:R-:W-:Y:S01]  /*199a0*/  HMMA.16816.F32 R12, R80, R90.reuse, R12 ;  /* 0x0000005a500c723c */ /* 0x080fe2000000180c */
[--C-:B-1----:R-:W-:Y:S07]  /*199b0*/  FFMA.FTZ R2, R105, c[0x0][0x2d0], -R100.reuse ;  /* 0x0000b40069027a23 */ /* 0x102fee0000010864 */
[C---:B------:R-:W-:Y:S01]  /*199c0*/  HMMA.16816.F32 R16, R76.reuse, R90, R16 ;  /* 0x0000005a4c10723c */ /* 0x040fe20000001810 */
[----:B------:R-:W1:Y:S01]  /*199d0*/  LDSM.16.MT88.4 R88, [R226+0x1100] ;  /* 0x00110000e258783b */ /* 0x000e620000004200 */
[----:B------:R3:W-:Y:S02]  /*199e0*/  MUFU.EX2 R157, R2 ;  /* 0x00000002009d7308 */ /* 0x0007e40000000800 */
[----:B------:R-:W-:Y:S04]  /*199f0*/  FFMA.FTZ R105, R219, c[0x0][0x2d0], -R101 ;  /* 0x0000b400db697a23 */ /* 0x000fe80000010865 */
[-C--:B--2---:R-:W-:Y:S08]  /*19a00*/  HMMA.16816.F32 R20, R76, R92.reuse, R20 ;  /* 0x0000005c4c14723c */ /* 0x084ff00000001814 */
[C---:B------:R-:W-:Y:S08]  /*19a10*/  HMMA.16816.F32 R24, R80.reuse, R92, R24 ;  /* 0x0000005c5018723c */ /* 0x040ff00000001818 */
[-C--:B------:R-:W-:Y:S01]  /*19a20*/  HMMA.16816.F32 R28, R80, R94.reuse, R28 ;  /* 0x0000005e501c723c */ /* 0x080fe2000000181c */
[----:B---3--:R-:W-:Y:S03]  /*19a30*/  FFMA.FTZ R2, R106, c[0x0][0x2d0], -R100 ;  /* 0x0000b4006a027a23 */ /* 0x008fe60000010864 */
[--C-:B------:R-:W-:Y:S04]  /*19a40*/  FFMA.FTZ R106, R222, c[0x0][0x2d0], -R96.reuse ;  /* 0x0000b400de6a7a23 */ /* 0x100fe80000010860 */
[C---:B------:R-:W-:Y:S01]  /*19a50*/  HMMA.16816.F32 R32, R76.reuse, R94, R32 ;  /* 0x0000005e4c20723c */ /* 0x040fe20000001820 */
[----:B------:R2:W3:Y:S01]  /*19a60*/  MUFU.EX2 R203, R2 ;  /* 0x0000000200cb7308 */ /* 0x0004e20000000800 */
[----:B------:R-:W-:Y:S02]  /*19a70*/  LDSM.16.MT88.4 R92, [R227+0x1900] ;  /* 0x00190000e35c783b */ /* 0x000fe40000004200 */
[----:B------:R-:W-:Y:S04]  /*19a80*/  IMAD.MOV.U32 R222, RZ, RZ, R127 ;  /* 0x000000ffffde7224 */ /* 0x000fe800078e007f */
[-C--:B------:R-:W-:Y:S08]  /*19a90*/  HMMA.16816.F32 R36, R76, R84.reuse, R36 ;  /* 0x000000544c24723c */ /* 0x080ff00000001824 */
[C---:B------:R-:W-:Y:S08]  /*19aa0*/  HMMA.16816.F32 R40, R80.reuse, R84, R40 ;  /* 0x000000545028723c */ /* 0x040ff00000001828 */
[-C--:B------:R-:W-:Y:S01]  /*19ab0*/  HMMA.16816.F32 R44, R80, R86.reuse, R44 ;  /* 0x00000056502c723c */ /* 0x080fe2000000182c */
[----:B--2---:R-:W-:Y:S03]  /*19ac0*/  FFMA.FTZ R2, R103, c[0x0][0x2d0], -R101 ;  /* 0x0000b40067027a23 */ /* 0x004fe60000010865 */
[----:B------:R-:W-:Y:S01]  /*19ad0*/  FFMA.FTZ R103, R168, c[0x0][0x2d0], -R75 ;  /* 0x0000b400a8677a23 */ /* 0x000fe2000001084b */
[----:B------:R2:W-:Y:S03]  /*19ae0*/  MUFU.EX2 R156, R2 ;  /* 0x00000002009c7308 */ /* 0x0005e60000000800 */
[C---:B------:R-:W-:Y:S01]  /*19af0*/  HMMA.16816.F32 R48, R76.reuse, R86, R48 ;  /* 0x000000564c30723c */ /* 0x040fe20000001830 */
[----:B------:R-:W3:Y:S07]  /*19b00*/  LDSM.16.MT88.4 R84, [R224+0x1900] ;  /* 0x00190000e054783b */ /* 0x000eee0000004200 */
[-C--:B-1----:R-:W-:Y:S08]  /*19b10*/  HMMA.16816.F32 R52, R76, R88.reuse, R52 ;  /* 0x000000584c34723c */ /* 0x082ff00000001834 */
[C---:B------:R-:W-:Y:S01]  /*19b20*/  HMMA.16816.F32 R56, R80.reuse, R88, R56 ;  /* 0x000000585038723c */ /* 0x040fe20000001838 */
[----:B--2---:R-:W-:Y:S03]  /*19b30*/  FFMA.FTZ R2, R104, c[0x0][0x2d0], -R101 ;  /* 0x0000b40068027a23 */ /* 0x004fe60000010865 */
[--C-:B------:R-:W-:Y:S04]  /*19b40*/  FFMA.FTZ R104, R167, c[0x0][0x2d0], -R75.reuse ;  /* 0x0000b400a7687a23 */ /* 0x100fe8000001084b */
[-C--:B------:R-:W-:Y:S01]  /*19b50*/  HMMA.16816.F32 R60, R80, R90.reuse, R60 ;  /* 0x0000005a503c723c */ /* 0x080fe2000000183c */
[----:B------:R1:W2:Y:S06]  /*19b60*/  MUFU.EX2 R202, R2 ;  /* 0x0000000200ca7308 */ /* 0x0002ac0000000800 */
[----:B------:R-:W-:Y:S01]  /*19b70*/  FFMA.FTZ R80, R243, c[0x0][0x2d0], -R96 ;  /* 0x0000b400f3507a23 */ /* 0x000fe20000010860 */
[----:B------:R-:W-:Y:S01]  /*19b80*/  HMMA.16816.F32 R64, R76, R90, R64 ;  /* 0x0000005a4c40723c */ /* 0x000fe20000001840 */
[----:B------:R-:W-:Y:S01]  /*19b90*/  IMAD.MOV.U32 R243, RZ, RZ, R148 ;  /* 0x000000fffff37224 */ /* 0x000fe200078e0094 */
[----:B------:R-:W2:Y:S02]  /*19ba0*/  LDSM.16.MT88.4 R88, [R225+0x1900] ;  /* 0x00190000e158783b */ /* 0x000ea40000004200 */
[----:B------:R-:W-:Y:S01]  /*19bb0*/  IMAD.MOV.U32 R148, RZ, RZ, R134 ;  /* 0x000000ffff947224 */ /* 0x000fe200078e0086 */
[----:B----4-:R-:W-:Y:S01]  /*19bc0*/  F2FP.PACK_AB R81, R158, R152 ;  /* 0x000000989e51723e */ /* 0x010fe200000000ff */
[----:B------:R-:W-:Y:S01]  /*19bd0*/  IMAD.MOV.U32 R134, RZ, RZ, R132 ;  /* 0x000000ffff867224 */ /* 0x000fe200078e0084 */
[----:B------:R-:W-:Y:S01]  /*19be0*/  F2FP.PACK_AB R77, R154, R155 ;  /* 0x0000009b9a4d723e */ /* 0x000fe200000000ff */
[----:B------:R-:W-:Y:S01]  /*19bf0*/  IMAD.MOV.U32 R132, RZ, RZ, R118 ;  /* 0x000000ffff847224 */ /* 0x000fe200078e0076 */
[----:B------:R-:W-:Y:S01]  /*19c00*/  F2FP.PACK_AB R78, R248, R249 ;  /* 0x000000f9f84e723e */ /* 0x000fe200000000ff */
[----:B------:R-:W4:Y:S02]  /*19c10*/  LDL.LU R118, [R1+0x2c] ;  /* 0x00002c0001767983 */ /* 0x000f240000300800 */
[----:B------:R-:W-:Y:S02]  /*19c20*/  F2FP.PACK_AB R79, R218, R213 ;  /* 0x000000d5da4f723e */ /* 0x000fe400000000ff */
[----:B---3--:R-:W-:Y:S01]  /*19c30*/  F2FP.PACK_AB R82, R203, R157 ;  /* 0x0000009dcb52723e */ /* 0x008fe200000000ff */
[----:B-1----:R-:W-:Y:S01]  /*19c40*/  FFMA.FTZ R2, R187, c[0x0][0x2d0], -R75 ;  /* 0x0000b400bb027a23 */ /* 0x002fe2000001084b */
[----:B--2---:R-:W-:Y:S01]  /*19c50*/  F2FP.PACK_AB R83, R202, R156 ;  /* 0x0000009cca53723e */ /* 0x004fe200000000ff */
[----:B------:R1:W-:Y:S10]  /*19c60*/  MUFU.EX2 R187, R102 ;  /* 0x0000006600bb7308 */ /* 0x0003f40000000800 */
[----:B------:R2:W-:Y:S01]  /*19c70*/  MUFU.EX2 R163, R2 ;  /* 0x0000000200a37308 */ /* 0x0005e20000000800 */
[----:B-1----:R-:W-:Y:S02]  /*19c80*/  FFMA.FTZ R102, R245, c[0x0][0x2d0], -R100 ;  /* 0x0000b400f5667a23 */ /* 0x002fe40000010864 */
[----:B------:R-:W-:Y:S07]  /*19c90*/  IMAD.MOV.U32 R245, RZ, RZ, R129 ;  /* 0x000000fffff57224 */ /* 0x000fee00078e0081 */
[----:B------:R-:W-:Y:S01]  /*19ca0*/  MUFU.EX2 R102, R102 ;  /* 0x0000006600667308 */ /* 0x000fe20000000800 */
[--C-:B--2---:R-:W-:Y:S09]  /*19cb0*/  FFMA.FTZ R2, R188, c[0x0][0x2d0], -R75.reuse ;  /* 0x0000b400bc027a23 */ /* 0x104ff2000001084b */
[----:B------:R1:W-:Y:S10]  /*19cc0*/  MUFU.EX2 R201, R2 ;  /* 0x0000000200c97308 */ /* 0x0003f40000000800 */
[----:B------:R2:W-:Y:S01]  /*19cd0*/  MUFU.EX2 R188, R103 ;  /* 0x0000006700bc7308 */ /* 0x0005e20000000800 */
[----:B-1----:R-:W-:Y:S09]  /*19ce0*/  FFMA.FTZ R2, R113, c[0x0][0x2d0], -R96 ;  /* 0x0000b40071027a23 */ /* 0x002ff20000010860 */
[----:B------:R1:W-:Y:S01]  /*19cf0*/  MUFU.EX2 R162, R2 ;  /* 0x0000000200a27308 */ /* 0x0003e20000000800 */
[----:B--2---:R-:W-:Y:S02]  /*19d00*/  FFMA.FTZ R103, R251, c[0x0][0x2d0], -R100 ;  /* 0x0000b400fb677a23 */ /* 0x004fe40000010864 */
[----:B------:R-:W-:Y:S07]  /*19d10*/  IMAD.MOV.U32 R251, RZ, RZ, R128 ;  /* 0x000000fffffb7224 */ /* 0x000fee00078e0080 */
[----:B------:R-:W2:Y:S01]  /*19d20*/  MUFU.EX2 R103, R103 ;  /* 0x0000006700677308 */ /* 0x000ea20000000800 */
[--C-:B-1----:R-:W-:Y:S09]  /*19d30*/  FFMA.FTZ R2, R184, c[0x0][0x2d0], -R96.reuse ;  /* 0x0000b400b8027a23 */ /* 0x102ff20000010860 */
[----:B------:R1:W-:Y:S01]  /*19d40*/  MUFU.EX2 R200, R2 ;  /* 0x0000000200c87308 */ /* 0x0003e20000000800 */
[----:B--2---:R-:W-:Y:S01]  /*19d50*/  F2FP.PACK_AB R176, R102, R103 ;  /* 0x0000006766b0723e */ /* 0x004fe200000000ff */
[--C-:B-1----:R-:W-:Y:S08]  /*19d60*/  FFMA.FTZ R2, R192, c[0x0][0x2d0], -R75.reuse ;  /* 0x0000b400c0027a23 */ /* 0x102ff0000001084b */
[----:B------:R1:W-:Y:S02]  /*19d70*/  MUFU.EX2 R198, R2 ;  /* 0x0000000200c67308 */ /* 0x0003e40000000800 */
[----:B-1----:R-:W-:Y:S08]  /*19d80*/  FFMA.FTZ R2, R194, c[0x0][0x2d0], -R75 ;  /* 0x0000b400c2027a23 */ /* 0x002ff0000001084b */
[----:B------:R1:W-:Y:S02]  /*19d90*/  MUFU.EX2 R199, R2 ;  /* 0x0000000200c77308 */ /* 0x0003e40000000800 */
[--C-:B-1----:R-:W-:Y:S08]  /*19da0*/  FFMA.FTZ R2, R189, c[0x0][0x2d0], -R96.reuse ;  /* 0x0000b400bd027a23 */ /* 0x102ff00000010860 */
[----:B------:R-:W-:Y:S10]  /*19db0*/  MUFU.EX2 R189, R97 ;  /* 0x0000006100bd7308 */ /* 0x000ff40000000800 */
[----:B------:R1:W-:Y:S02]  /*19dc0*/  MUFU.EX2 R197, R2 ;  /* 0x0000000200c57308 */ /* 0x0003e40000000800 */
[----:B-1----:R-:W-:Y:S08]  /*19dd0*/  FFMA.FTZ R2, R190, c[0x0][0x2d0], -R96 ;  /* 0x0000b400be027a23 */ /* 0x002ff00000010860 */
[----:B------:R1:W-:Y:S10]  /*19de0*/  MUFU.EX2 R190, R80 ;  /* 0x0000005000be7308 */ /* 0x0003f40000000800 */
[----:B------:R2:W-:Y:S01]  /*19df0*/  MUFU.EX2 R196, R2 ;  /* 0x0000000200c47308 */ /* 0x0005e20000000800 */
[----:B-1----:R-:W-:Y:S01]  /*19e00*/  F2FP.PACK_AB R80, R159, R153 ;  /* 0x000000999f50723e */ /* 0x002fe200000000ff */
[----:B--2---:R-:W-:Y:S08]  /*19e10*/  FFMA.FTZ R2, R186, c[0x0][0x2d0], -R100 ;  /* 0x0000b400ba027a23 */ /* 0x004ff00000010864 */
[----:B------:R1:W-:Y:S02]  /*19e20*/  MUFU.EX2 R195, R2 ;  /* 0x0000000200c37308 */ /* 0x0003e40000000800 */
[----:B-1----:R-:W-:Y:S08]  /*19e30*/  FFMA.FTZ R2, R111, c[0x0][0x2d0], -R101 ;  /* 0x0000b4006f027a23 */ /* 0x002ff00000010865 */
[----:B------:R1:W-:Y:S01]  /*19e40*/  MUFU.EX2 R160, R2 ;  /* 0x0000000200a07308 */ /* 0x0003e20000000800 */
[----:B----4-:R-:W-:Y:S04]  /*19e50*/  FFMA.FTZ R69, R69, R118, R220 ;  /* 0x0000007645457223 */ /* 0x010fe800000100dc */
[----:B------:R-:W-:Y:S02]  /*19e60*/  FADD.FTZ R69, R250, R69 ;  /* 0x00000045fa457221 */ /* 0x000fe40000010000 */
[--C-:B-1----:R-:W-:Y:S02]  /*19e70*/  FFMA.FTZ R2, R112, c[0x0][0x2d0], -R101.reuse ;  /* 0x0000b40070027a23 */ /* 0x102fe40000010865 */
[----:B------:R-:W-:Y:S02]  /*19e80*/  FFMA.FTZ R112, R215, c[0x0][0x2d0], -R100 ;  /* 0x0000b400d7707a23 */ /* 0x000fe40000010864 */
[----:B------:R1:W2:Y:S01]  /*19e90*/  MUFU.EX2 R194, R2 ;  /* 0x0000000200c27308 */ /* 0x0002a20000000800 */
[----:B------:R-:W-:Y:S02]  /*19ea0*/  IMAD.MOV.U32 R215, RZ, RZ, R166 ;  /* 0x000000ffffd77224 */ /* 0x000fe400078e00a6 */
[--C-:B-1----:R-:W-:Y:S07]  /*19eb0*/  FFMA.FTZ R2, R191, c[0x0][0x2d0], -R100.reuse ;  /* 0x0000b400bf027a23 */ /* 0x102fee0000010864 */
[----:B------:R1:W-:Y:S02]  /*19ec0*/  MUFU.EX2 R192, R2 ;  /* 0x0000000200c07308 */ /* 0x0003e40000000800 */
[----:B-1----:R-:W-:Y:S08]  /*19ed0*/  FFMA.FTZ R2, R193, c[0x0][0x2d0], -R100 ;  /* 0x0000b400c1027a23 */ /* 0x002ff00000010864 */
[----:B------:R1:W3:Y:S02]  /*19ee0*/  MUFU.EX2 R193, R2 ;  /* 0x0000000200c17308 */ /* 0x0002e40000000800 */
[--C-:B-1----:R-:W-:Y:S08]  /*19ef0*/  FFMA.FTZ R2, R185, c[0x0][0x2d0], -R101.reuse ;  /* 0x0000b400b9027a23 */ /* 0x102ff00000010865 */
[----:B------:R1:W-:Y:S02]  /*19f00*/  MUFU.EX2 R171, R2 ;  /* 0x0000000200ab7308 */ /* 0x0003e40000000800 */
[----:B-1----:R-:W-:Y:S02]  /*19f10*/  FFMA.FTZ R2, R114, c[0x0][0x2d0], -R101 ;  /* 0x0000b40072027a23 */ /* 0x002fe40000010865 */
[----:B------:R-:W4:Y:S06]  /*19f20*/  LDL.LU R114, [R1+0x30] ;  /* 0x0000300001727983 */ /* 0x000f2c0000300800 */
[----:B------:R1:W1:Y:S01]  /*19f30*/  MUFU.EX2 R170, R2 ;  /* 0x0000000200aa7308 */ /* 0x0002620000000800 */
[----:B------:R-:W4:Y:S04]  /*19f40*/  LDL.LU R113, [R1+0x38] ;  /* 0x0000380001717983 */ /* 0x000f280000300800 */
[----:B------:R-:W4:Y:S01]  /*19f50*/  LDL.LU R111, [R1+0x34] ;  /* 0x00003400016f7983 */ /* 0x000f220000300800 */
[--C-:B-1----:R-:W-:Y:S04]  /*19f60*/  FFMA.FTZ R2, R169, c[0x0][0x2d0], -R75.reuse ;  /* 0x0000b400a9027a23 */ /* 0x102fe8000001084b */
[----:B------:R1:W-:Y:S02]  /*19f70*/  MUFU.EX2 R169, R2 ;  /* 0x0000000200a97308 */ /* 0x0003e40000000800 */
[--C-:B-1----:R-:W-:Y:S02]  /*19f80*/  FFMA.FTZ R2, R173, c[0x0][0x2d0], -R75.reuse ;  /* 0x0000b400ad027a23 */ /* 0x102fe4000001084b */
[----:B------:R-:W-:Y:S06]  /*19f90*/  FFMA.FTZ R75, R150, c[0x0][0x2d0], -R75 ;  /* 0x0000b400964b7a23 */ /* 0x000fec000001084b */
[----:B------:R1:W-:Y:S01]  /*19fa0*/  MUFU.EX2 R191, R2 ;  /* 0x0000000200bf7308 */ /* 0x0003e20000000800 */
[----:B------:R-:W-:Y:S02]  /*19fb0*/  IMAD.MOV.U32 R150, RZ, RZ, R109 ;  /* 0x000000ffff967224 */ /* 0x000fe400078e006d */
[--C-:B------:R-:W-:Y:S02]  /*19fc0*/  FFMA.FTZ R109, R212, c[0x0][0x2d0], -R96.reuse ;  /* 0x0000b400d46d7a23 */ /* 0x100fe40000010860 */
[----:B------:R-:W-:Y:S05]  /*19fd0*/  IMAD.MOV.U32 R212, RZ, RZ, R125 ;  /* 0x000000ffffd47224 */ /* 0x000fea00078e007d */
[----:B------:R-:W-:Y:S01]  /*19fe0*/  MUFU.EX2 R109, R109 ;  /* 0x0000006d006d7308 */ /* 0x000fe20000000800 */
[----:B-1----:R-:W-:Y:S02]  /*19ff0*/  FFMA.FTZ R2, R217, c[0x0][0x2d0], -R96 ;  /* 0x0000b400d9027a23 */ /* 0x002fe40000010860 */
[----:B------:R-:W-:Y:S07]  /*1a000*/  IMAD.MOV.U32 R217, RZ, RZ, R149 ;  /* 0x000000ffffd97224 */ /* 0x000fee00078e0095 */
[----:B------:R1:W-:Y:S01]  /*1a010*/  MUFU.EX2 R168, R2 ;  /* 0x0000000200a87308 */ /* 0x0003e20000000800 */
[----:B------:R-:W-:Y:S01]  /*1a020*/  IMAD.MOV.U32 R149, RZ, RZ, R135 ;  /* 0x000000ffff957224 */ /* 0x000fe200078e0087 */
[----:B------:R-:W-:Y:S01]  /*1a030*/  F2FP.PACK_AB R76, R217, R243 ;  /* 0x000000f3d94c723e */ /* 0x000fe200000000ff */
[----:B------:R-:W-:Y:S02]  /*1a040*/  IMAD.MOV.U32 R135, RZ, RZ, R133 ;  /* 0x000000ffff877224 */ /* 0x000fe400078e0085 */
[----:B------:R-:W-:Y:S02]  /*1a050*/  IMAD.MOV.U32 R133, RZ, RZ, R120 ;  /* 0x000000ffff857224 */ /* 0x000fe400078e0078 */
[--C-:B------:R-:W-:Y:S02]  /*1a060*/  FFMA.FTZ R120, R211, c[0x0][0x2d0], -R96.reuse ;  /* 0x0000b400d3787a23 */ /* 0x100fe40000010860 */
[-C--:B------:R-:W-:Y:S01]  /*1a070*/  HMMA.16816.F32 R4, R76, R84.reuse, R4 ;  /* 0x000000544c04723c */ /* 0x080fe20000001804 */
[----:B------:R-:W-:Y:S07]  /*1a080*/  IMAD.MOV.U32 R211, RZ, RZ, R123 ;  /* 0x000000ffffd37224 */ /* 0x000fee00078e007b */
[C---:B------:R-:W-:Y:S01]  /*1a090*/  HMMA.16816.F32 R8, R80.reuse, R84, R8 ;  /* 0x000000545008723c */ /* 0x040fe20000001808 */
[----:B-1----:R-:W-:Y:S07]  /*1a0a0*/  FFMA.FTZ R2, R244, c[0x0][0x2d0], -R96 ;  /* 0x0000b400f4027a23 */ /* 0x002fee0000010860 */
[-C--:B------:R-:W-:Y:S01]  /*1a0b0*/  HMMA.16816.F32 R12, R80, R86.reuse, R12 ;  /* 0x00000056500c723c */ /* 0x080fe2000000180c */
[----:B------:R-:W1:Y:S01]  /*1a0c0*/  LDSM.16.MT88.4 R96, [R226+0x1900] ;  /* 0x00190000e260783b */ /* 0x000e620000004200 */
[----:B------:R2:W-:Y:S02]  /*1a0d0*/  MUFU.EX2 R186, R2 ;  /* 0x0000000200ba7308 */ /* 0x0005e40000000800 */
[----:B------:R-:W-:Y:S04]  /*1a0e0*/  IMAD.MOV.U32 R244, RZ, RZ, R130 ;  /* 0x000000fffff47224 */ /* 0x000fe800078e0082 */
[C---:B------:R-:W-:Y:S01]  /*1a0f0*/  HMMA.16816.F32 R16, R76.reuse, R86, R16 ;  /* 0x000000564c10723c */ /* 0x040fe20000001810 */
[----:B------:R-:W1:Y:S07]  /*1a100*/  LDSM.16.MT88.4 R84, [R224+0x2100] ;  /* 0x00210000e054783b */ /* 0x000e6e0000004200 */
[-C--:B------:R-:W-:Y:S08]  /*1a110*/  HMMA.16816.F32 R20, R76, R92.reuse, R20 ;  /* 0x0000005c4c14723c */ /* 0x080ff00000001814 */
[C---:B------:R-:W-:Y:S01]  /*1a120*/  HMMA.16816.F32 R24, R80.reuse, R92, R24 ;  /* 0x0000005c5018723c */ /* 0x040fe20000001818 */
[----:B--2---:R-:W-:Y:S03]  /*1a130*/  FFMA.FTZ R2, R252, c[0x0][0x2d0], -R100 ;  /* 0x0000b400fc027a23 */ /* 0x004fe60000010864 */
[----:B------:R-:W-:Y:S04]  /*1a140*/  IMAD.MOV.U32 R252, RZ, RZ, R122 ;  /* 0x000000fffffc7224 */ /* 0x000fe800078e007a */
[-C--:B------:R-:W-:Y:S01]  /*1a150*/  HMMA.16816.F32 R28, R80, R94.reuse, R28 ;  /* 0x0000005e501c723c */ /* 0x080fe2000000181c */
[----:B------:R2:W-:Y:S07]  /*1a160*/  MUFU.EX2 R175, R2 ;  /* 0x0000000200af7308 */ /* 0x0005ee0000000800 */
[C---:B------:R-:W-:Y:S01]  /*1a170*/  HMMA.16816.F32 R32, R76.reuse, R94, R32 ;  /* 0x0000005e4c20723c */ /* 0x040fe20000001820 */
[----:B------:R-:W-:Y:S07]  /*1a180*/  LDSM.16.MT88.4 R92, [R225+0x2100] ;  /* 0x00210000e15c783b */ /* 0x000fee0000004200 */
[-C--:B------:R-:W-:Y:S08]  /*1a190*/  HMMA.16816.F32 R36, R76, R88.reuse, R36 ;  /* 0x000000584c24723c */ /* 0x080ff00000001824 */
[C---:B------:R-:W-:Y:S01]  /*1a1a0*/  HMMA.16816.F32 R40, R80.reuse, R88, R40 ;  /* 0x000000585028723c */ /* 0x040fe20000001828 */
[----:B--2---:R-:W-:Y:S03]  /*1a1b0*/  FFMA.FTZ R2, R247, c[0x0][0x2d0], -R100 ;  /* 0x0000b400f7027a23 */ /* 0x004fe60000010864 */
[----:B------:R-:W-:Y:S01]  /*1a1c0*/  IMAD.MOV.U32 R247, RZ, RZ, R121 ;  /* 0x000000fffff77224 */ /* 0x000fe200078e0079 */
[----:B------:R2:W-:Y:S03]  /*1a1d0*/  MUFU.EX2 R174, R2 ;  /* 0x0000000200ae7308 */ /* 0x0005e60000000800 */
[-C--:B------:R-:W-:Y:S08]  /*1a1e0*/  HMMA.16816.F32 R44, R80, R90.reuse, R44 ;  /* 0x0000005a502c723c */ /* 0x080ff0000000182c */
[C---:B------:R-:W-:Y:S01]  /*1a1f0*/  HMMA.16816.F32 R48, R76.reuse, R90, R48 ;  /* 0x0000005a4c30723c */ /* 0x040fe20000001830 */
[----:B------:R-:W4:Y:S07]  /*1a200*/  LDSM.16.MT88.4 R88, [R227+0x2100] ;  /* 0x00210000e358783b */ /* 0x000f2e0000004200 */
[-C--:B-1----:R-:W-:Y:S01]  /*1a210*/  HMMA.16816.F32 R52, R76, R96.reuse, R52 ;  /* 0x000000604c34723c */ /* 0x082fe20000001834 */
[--C-:B--2---:R-:W-:Y:S03]  /*1a220*/  FFMA.FTZ R2, R206, c[0x0][0x2d0], -R101.reuse ;  /* 0x0000b400ce027a23 */ /* 0x104fe60000010865 */
[----:B------:R-:W-:Y:S04]  /*1a230*/  IMAD.MOV.U32 R206, RZ, RZ, R126 ;  /* 0x000000ffffce7224 */ /* 0x000fe800078e007e */
[C---:B------:R-:W-:Y:S01]  /*1a240*/  HMMA.16816.F32 R56, R80.reuse, R96, R56 ;  /* 0x000000605038723c */ /* 0x040fe20000001838 */
[----:B------:R1:W-:Y:S07]  /*1a250*/  MUFU.EX2 R173, R2 ;  /* 0x0000000200ad7308 */ /* 0x0003ee0000000800 */
[-C--:B------:R-:W-:Y:S07]  /*1a260*/  HMMA.16816.F32 R60, R80, R98.reuse, R60 ;  /* 0x00000062503c723c */ /* 0x080fee000000183c */
[--C-:B------:R-:W-:Y:S01]  /*1a270*/  FFMA.FTZ R80, R221, c[0x0][0x2d0], -R101.reuse ;  /* 0x0000b400dd507a23 */ /* 0x100fe20000010865 */
[----:B------:R-:W-:Y:S01]  /*1a280*/  HMMA.16816.F32 R64, R76, R98, R64 ;  /* 0x000000624c40723c */ /* 0x000fe20000001840 */
[----:B------:R-:W-:Y:S01]  /*1a290*/  F2FP.PACK_AB R81, R194, R160 ;  /* 0x000000a0c251723e */ /* 0x000fe200000000ff */
[----:B------:R-:W2:Y:S02]  /*1a2a0*/  LDSM.16.MT88.4 R96, [R226+0x2100] ;  /* 0x00210000e260783b */ /* 0x000ea40000004200 */
[----:B---3--:R-:W-:Y:S02]  /*1a2b0*/  F2FP.PACK_AB R82, R193, R192 ;  /* 0x000000c0c152723e */ /* 0x008fe400000000ff */
[----:B------:R-:W-:Y:S02]  /*1a2c0*/  F2FP.PACK_AB R83, R170, R171 ;  /* 0x000000abaa53723e */ /* 0x000fe400000000ff */
[----:B------:R-:W-:Y:S01]  /*1a2d0*/  F2FP.PACK_AB R76, R201, R163 ;  /* 0x000000a3c94c723e */ /* 0x000fe200000000ff */
[--C-:B-1----:R-:W-:Y:S03]  /*1a2e0*/  FFMA.FTZ R2, R108, c[0x0][0x2d0], -R101.reuse ;  /* 0x0000b4006c027a23 */ /* 0x102fe60000010865 */
[----:B------:R-:W-:Y:S01]  /*1a2f0*/  F2FP.PACK_AB R77, R200, R162 ;  /* 0x000000a2c84d723e */ /* 0x000fe200000000ff */
[----:B------:R1:W-:Y:S01]  /*1a300*/  MUFU.EX2 R172, R2 ;  /* 0x0000000200ac7308 */ /* 0x0003e20000000800 */
[----:B------:R-:W-:Y:S01]  /*1a310*/  F2FP.PACK_AB R78, R199, R198 ;  /* 0x000000c6c74e723e */ /* 0x000fe200000000ff */
[----:B------:R-:W-:Y:S01]  /*1a320*/  FFMA.FTZ R108, R214, c[0x0][0x2d0], -R101 ;  /* 0x0000b400d66c7a23 */ /* 0x000fe20000010865 */
[----:B------:R-:W-:Y:S07]  /*1a330*/  F2FP.PACK_AB R79, R196, R197 ;  /* 0x000000c5c44f723e */ /* 0x000fee00000000ff */
[-C--:B------:R-:W-:Y:S01]  /*1a340*/  HMMA.16816.F32 R4, R76, R84.reuse, R4 ;  /* 0x000000544c04723c */ /* 0x080fe20000001804 */
[----:B-1----:R-:W-:Y:S02]  /*1a350*/  FFMA.FTZ R2, R150, c[0x0][0x2d0], -R100 ;  /* 0x0000b40096027a23 */ /* 0x002fe40000010864 */
[----:B------:R-:W-:Y:S02]  /*1a360*/  IMAD.MOV.U32 R150, RZ, RZ, R116 ;  /* 0x000000ffff967224 */ /* 0x000fe400078e0074 */
[----:B------:R1:W-:Y:S10]  /*1a370*/  MUFU.EX2 R116, R80 ;  /* 0x0000005000747308 */ /* 0x0003f40000000800 */
[----:B------:R3:W-:Y:S01]  /*1a380*/  MUFU.EX2 R185, R2 ;  /* 0x0000000200b97308 */ /* 0x0007e20000000800 */
[----:B-1----:R-:W-:Y:S07]  /*1a390*/  F2FP.PACK_AB R80, R195, R161 ;  /* 0x000000a1c350723e */ /* 0x002fee00000000ff */
[C---:B------:R-:W-:Y:S01]  /*1a3a0*/  HMMA.16816.F32 R8, R80.reuse, R84, R8 ;  /* 0x000000545008723c */ /* 0x040fe20000001808 */
[--C-:B---3--:R-:W-:Y:S02]  /*1a3b0*/  FFMA.FTZ R2, R117, c[0x0][0x2d0], -R100.reuse ;  /* 0x0000b40075027a23 */ /* 0x108fe40000010864 */
[----:B------:R-:W-:Y:S02]  /*1a3c0*/  FFMA.FTZ R100, R208, c[0x0][0x2d0], -R100 ;  /* 0x0000b400d0647a23 */ /* 0x000fe40000010864 */
[----:B------:R-:W-:Y:S03]  /*1a3d0*/  IMAD.MOV.U32 R208, RZ, RZ, R165 ;  /* 0x000000ffffd07224 */ /* 0x000fe600078e00a5 */
[-C--:B------:R-:W-:Y:S01]  /*1a3e0*/  HMMA.16816.F32 R12, R80, R86.reuse, R12 ;  /* 0x00000056500c723c */ /* 0x080fe2000000180c */
[----:B------:R1:W-:Y:S03]  /*1a3f0*/  MUFU.EX2 R184, R2 ;  /* 0x0000000200b87308 */ /* 0x0003e60000000800 */
[----:B----4-:R-:W-:Y:S02]  /*1a400*/  FFMA.FTZ R68, R68, R114, R207 ;  /* 0x0000007244447223 */ /* 0x010fe400000100cf */
[--C-:B------:R-:W-:Y:S02]  /*1a410*/  FFMA.FTZ R117, R209, c[0x0][0x2d0], -R101.reuse ;  /* 0x0000b400d1757a23 */ /* 0x100fe40000010865 */
[C---:B------:R-:W-:Y:S01]  /*1a420*/  HMMA.16816.F32 R16, R76.reuse, R86, R16 ;  /* 0x000000564c10723c */ /* 0x040fe20000001810 */
[----:B------:R-:W3:Y:S02]  /*1a430*/  LDSM.16.MT88.4 R84, [R224+0x2900] ;  /* 0x00290000e054783b */ /* 0x000ee40000004200 */
[----:B------:R-:W-:Y:S01]  /*1a440*/  MUFU.EX2 R100, R100 ;  /* 0x0000006400647308 */ /* 0x000fe20000000800 */
[----:B------:R-:W-:Y:S04]  /*1a450*/  FFMA.FTZ R0, R0, R111, R204 ;  /* 0x0000006f00007223 */ /* 0x000fe800000100cc */
[-C--:B------:R-:W-:Y:S01]  /*1a460*/  HMMA.16816.F32 R20, R76, R88.reuse, R20 ;  /* 0x000000584c14723c */ /* 0x080fe20000001814 */
[----:B------:R-:W-:Y:S04]  /*1a470*/  FADD.FTZ R0, R149, R0 ;  /* 0x0000000095007221 */ /* 0x000fe80000010000 */
[----:B------:R-:W-:Y:S03]  /*1a480*/  MUFU.EX2 R114, R104 ;  /* 0x0000006800727308 */ /* 0x000fe60000000800 */
[C---:B------:R-:W-:Y:S01]  /*1a490*/  HMMA.16816.F32 R24, R80.reuse, R88, R24 ;  /* 0x000000585018723c */ /* 0x040fe20000001818 */
[--C-:B-1----:R-:W-:Y:S03]  /*1a4a0*/  FFMA.FTZ R2, R246, c[0x0][0x2d0], -R101.reuse ;  /* 0x0000b400f6027a23 */ /* 0x102fe60000010865 */
[----:B------:R-:W-:Y:S02]  /*1a4b0*/  IMAD.MOV.U32 R246, RZ, RZ, R164 ;  /* 0x000000fffff67224 */ /* 0x000fe400078e00a4 */
[----:B------:R-:W-:Y:S01]  /*1a4c0*/  LDSM.16.MT88.4 R164, [R225+0x3100] ;  /* 0x00310000e1a4783b */ /* 0x000fe20000004200 */
[----:B------:R1:W-:Y:S01]  /*1a4d0*/  MUFU.EX2 R118, R2 ;  /* 0x0000000200767308 */ /* 0x0003e20000000800 */
[-C--:B------:R-:W-:Y:S01]  /*1a4e0*/  HMMA.16816.F32 R28, R80, R90.reuse, R28 ;  /* 0x0000005a501c723c */ /* 0x080fe2000000181c */
[----:B------:R-:W-:Y:S03]  /*1a4f0*/  FFMA.FTZ R101, R74, c[0x0][0x2d0], -R101 ;  /* 0x0000b4004a657a23 */ /* 0x000fe60000010865 */
[----:B------:R-:W-:Y:S02]  /*1a500*/  FFMA.FTZ R74, R3, R113, R205 ;  /* 0x00000071034a7223 */ /* 0x000fe400000100cd */
[----:B------:R-:W-:Y:S02]  /*1a510*/  FADD.FTZ R3, R210, R68 ;  /* 0x00000044d2037221 */ /* 0x000fe40000010000 */
[C---:B------:R-:W-:Y:S01]  /*1a520*/  HMMA.16816.F32 R32, R76.reuse, R90, R32 ;  /* 0x0000005a4c20723c */ /* 0x040fe20000001820 */
[----:B------:R-:W4:Y:S01]  /*1a530*/  LDSM.16.MT88.4 R88, [R227+0x2900] ;  /* 0x00290000e358783b */ /* 0x000f220000004200 */
[----:B------:R-:W-:Y:S02]  /*1a540*/  MUFU.EX2 R104, R120 ;  /* 0x0000007800687308 */ /* 0x000fe40000000800 */
[----:B------:R-:W-:Y:S02]  /*1a550*/  FADD.FTZ R3, R135, R3 ;  /* 0x0000000387037221 */ /* 0x000fe40000010000 */
[----:B------:R-:W-:Y:S02]  /*1a560*/  FADD.FTZ R68, R148, R69 ;  /* 0x0000004594447221 */ /* 0x000fe40000010000 */
[-C--:B------:R-:W-:Y:S04]  /*1a570*/  HMMA.16816.F32 R36, R76, R92.reuse, R36 ;  /* 0x0000005c4c24723c */ /* 0x080fe80000001824 */
[----:B------:R-:W2:Y:S01]  /*1a580*/  MUFU.EX2 R113, R107 ;  /* 0x0000006b00717308 */ /* 0x000ea20000000800 */
[----:B------:R-:W-:Y:S02]  /*1a590*/  FADD.FTZ R69, R132, R68 ;  /* 0x0000004484457221 */ /* 0x000fe40000010000 */
[----:B-1----:R-:W-:Y:S01]  /*1a5a0*/  FADD.FTZ R2, R150, R74 ;  /* 0x0000004a96027221 */ /* 0x002fe20000010000 */
[C---:B------:R-:W-:Y:S01]  /*1a5b0*/  HMMA.16816.F32 R40, R80.reuse, R92, R40 ;  /* 0x0000005c5028723c */ /* 0x040fe20000001828 */
[----:B------:R-:W-:Y:S03]  /*1a5c0*/  LDSM.16.MT88.4 R148, [R227+0x3100] ;  /* 0x00310000e394783b */ /* 0x000fe60000004200 */
[----:B------:R-:W-:Y:S02]  /*1a5d0*/  FADD.FTZ R74, R133, R0 ;  /* 0x00000000854a7221 */ /* 0x000fe40000010000 */
[----:B------:R1:W1:Y:S02]  /*1a5e0*/  MUFU.EX2 R107, R75 ;  /* 0x0000004b006b7308 */ /* 0x0002640000000800 */
[-C--:B------:R-:W-:Y:S01]  /*1a5f0*/  HMMA.16816.F32 R44, R80, R94.reuse, R44 ;  /* 0x0000005e502c723c */ /* 0x080fe2000000182c */
[----:B------:R-:W-:Y:S07]  /*1a600*/  FADD.FTZ R68, R233, R74 ;  /* 0x0000004ae9447221 */ /* 0x000fee0000010000 */
[C---:B------:R-:W-:Y:S01]  /*1a610*/  HMMA.16816.F32 R48, R76.reuse, R94, R48 ;  /* 0x0000005e4c30723c */ /* 0x040fe20000001830 */
[----:B------:R-:W3:Y:S01]  /*1a620*/  LDSM.16.MT88.4 R92, [R225+0x2900] ;  /* 0x00290000e15c783b */ /* 0x000ee20000004200 */
[----:B------:R-:W-:Y:S02]  /*1a630*/  MUFU.EX2 R101, R101 ;  /* 0x0000006500657308 */ /* 0x000fe40000000800 */
[----:B--2---:R-:W-:Y:S04]  /*1a640*/  F2FP.PACK_AB R180, R113, R114 ;  /* 0x0000007271b4723e */ /* 0x004fe800000000ff */
[-C--:B------:R-:W-:Y:S04]  /*1a650*/  HMMA.16816.F32 R52, R76, R96.reuse, R52 ;  /* 0x000000604c34723c */ /* 0x080fe80000001834 */
[----:B------:R-:W2:Y:S01]  /*1a660*/  MUFU.EX2 R111, R106 ;  /* 0x0000006a006f7308 */ /* 0x000ea20000000800 */
[----:B-1----:R-:W-:Y:S01]  /*1a670*/  FADD.FTZ R75, R134, R2 ;  /* 0x00000002864b7221 */ /* 0x002fe20000010000 */
[----:B------:R-:W-:Y:S02]  /*1a680*/  F2FP.PACK_AB R182, R107, R110 ;  /* 0x0000006e6bb6723e */ /* 0x000fe400000000ff */
[C---:B------:R-:W-:Y:S01]  /*1a690*/  HMMA.16816.F32 R56, R80.reuse, R96, R56 ;  /* 0x000000605038723c */ /* 0x040fe20000001838 */
[----:B------:R-:W-:Y:S01]  /*1a6a0*/  FADD.FTZ R2, R235, R3 ;  /* 0x00000003eb027221 */ /* 0x000fe20000010000 */
[----:B------:R-:W-:Y:S02]  /*1a6b0*/  LDSM.16.MT88.4 R132, [R224+0x3100] ;  /* 0x00310000e084783b */ /* 0x000fe40000004200 */
[----:B------:R-:W-:Y:S02]  /*1a6c0*/  FADD.FTZ R0, R234, R75 ;  /* 0x0000004bea007221 */ /* 0x000fe40000010000 */
[----:B------:R-:W-:Y:S01]  /*1a6d0*/  FADD.FTZ R3, R232, R69 ;  /* 0x00000045e8037221 */ /* 0x000fe20000010000 */
[----:B------:R-:W1:Y:S01]  /*1a6e0*/  MUFU.EX2 R106, R115 ;  /* 0x00000073006a7308 */ /* 0x000e620000000800 */
[-C--:B------:R-:W-:Y:S01]  /*1a6f0*/  HMMA.16816.F32 R60, R80, R98.reuse, R60 ;  /* 0x00000062503c723c */ /* 0x080fe2000000183c */
[----:B------:R-:W-:Y:S01]  /*1a700*/  FADD.FTZ R2, R231, R2 ;  /* 0x00000002e7027221 */ /* 0x000fe20000010000 */
[----:B------:R1:W5:Y:S02]  /*1a710*/  LDL.LU R235, [R1+0x60] ;  /* 0x0000600001eb7983 */ /* 0x0003640000300800 */
[----:B------:R-:W-:Y:S02]  /*1a720*/  FADD.FTZ R74, R230, R0 ;  /* 0x00000000e64a7221 */ /* 0x000fe40000010000 */
[----:B------:R1:W5:Y:S01]  /*1a730*/  LDL.LU R234, [R1+0x5c] ;  /* 0x00005c0001ea7983 */ /* 0x0003620000300800 */
[----:B------:R-:W-:Y:S01]  /*1a740*/  FADD.FTZ R69, R229, R68 ;  /* 0x00000044e5457221 */ /* 0x000fe20000010000 */
[----:B------:R-:W-:Y:S01]  /*1a750*/  HMMA.16816.F32 R64, R76, R98, R64 ;  /* 0x000000624c40723c */ /* 0x000fe20000001840 */
[----:B------:R-:W-:Y:S01]  /*1a760*/  FADD.FTZ R0, R228, R3 ;  /* 0x00000003e4007221 */ /* 0x000fe20000010000 */
[----:B------:R1:W5:Y:S02]  /*1a770*/  LDL.LU R233, [R1+0x58] ;  /* 0x0000580001e97983 */ /* 0x0003640000300800 */
[----:B------:R-:W-:Y:S01]  /*1a780*/  FADD.FTZ R68, R119, R2 ;  /* 0x0000000277447221 */ /* 0x000fe20000010000 */
[----:B------:R-:W-:Y:S01]  /*1a790*/  F2FP.PACK_AB R80, R174, R175 ;  /* 0x000000afae50723e */ /* 0x000fe200000000ff */
[----:B------:R4:W5:Y:S01]  /*1a7a0*/  LDL.LU R232, [R1+0x54] ;  /* 0x0000540001e87983 */ /* 0x0009620000300800 */
[----:B------:R-:W-:Y:S01]  /*1a7b0*/  F2FP.PACK_AB R76, R191, R169 ;  /* 0x000000a9bf4c723e */ /* 0x000fe200000000ff */
[----:B------:R-:W-:Y:S01]  /*1a7c0*/  FADD.FTZ R3, R139, R74 ;  /* 0x0000004a8b037221 */ /* 0x000fe20000010000 */
[----:B------:R-:W-:Y:S01]  /*1a7d0*/  F2FP.PACK_AB R77, R190, R168 ;  /* 0x000000a8be4d723e */ /* 0x000fe200000000ff */
[----:B------:R4:W5:Y:S02]  /*1a7e0*/  LDL.LU R231, [R1+0x50] ;  /* 0x0000500001e77983 */ /* 0x0009640000300800 */
[----:B------:R-:W-:Y:S01]  /*1a7f0*/  F2FP.PACK_AB R78, R188, R189 ;  /* 0x000000bdbc4e723e */ /* 0x000fe200000000ff */
[----:B------:R-:W-:Y:S01]  /*1a800*/  FADD.FTZ R3, R246, R3 ;  /* 0x00000003f6037221 */ /* 0x000fe20000010000 */
[----:B------:R4:W5:Y:S01]  /*1a810*/  LDL.LU R230, [R1+0x4c] ;  /* 0x00004c0001e67983 */ /* 0x0009620000300800 */
[----:B------:R-:W-:Y:S01]  /*1a820*/  F2FP.PACK_AB R79, R186, R187 ;  /* 0x000000bbba4f723e */ /* 0x000fe200000000ff */
[----:B------:R-:W-:Y:S01]  /*1a830*/  FADD.FTZ R2, R138, R69 ;  /* 0x000000458a027221 */ /* 0x000fe20000010000 */
[----:B------:R-:W-:Y:S01]  /*1a840*/  F2FP.PACK_AB R81, R172, R173 ;  /* 0x000000adac51723e */ /* 0x000fe200000000ff */
[----:B------:R4:W5:Y:S01]  /*1a850*/  LDL.LU R229, [R1+0x48] ;  /* 0x0000480001e57983 */ /* 0x0009620000300800 */
[----:B------:R-:W-:Y:S01]  /*1a860*/  F2FP.PACK_AB R82, R184, R185 ;  /* 0x000000b9b852723e */ /* 0x000fe200000000ff */
[----:B------:R-:W-:Y:S01]  /*1a870*/  FADD.FTZ R2, R208, R2 ;  /* 0x00000002d0027221 */ /* 0x000fe20000010000 */
[----:B------:R-:W-:Y:S01]  /*1a880*/  F2FP.PACK_AB R83, R116, R118 ;  /* 0x000000767453723e */ /* 0x000fe200000000ff */
[-C--:B---3--:R-:W-:Y:S01]  /*1a890*/  HMMA.16816.F32 R4, R76, R84.reuse, R4 ;  /* 0x000000544c04723c */ /* 0x088fe20000001804 */
[----:B------:R3:W5:Y:S01]  /*1a8a0*/  LDL.LU R228, [R1+0x44] ;  /* 0x0000440001e47983 */ /* 0x0007620000300800 */
[----:B--2---:R-:W-:Y:S01]  /*1a8b0*/  F2FP.PACK_AB R181, R109, R111 ;  /* 0x0000006f6db5723e */ /* 0x004fe200000000ff */
[----:B------:R-:W-:Y:S01]  /*1a8c0*/  FADD.FTZ R0, R137, R0 ;  /* 0x0000000089007221 */ /* 0x000fe20000010000 */
[----:B-1----:R-:W-:Y:S01]  /*1a8d0*/  F2FP.PACK_AB R183, R104, R106 ;  /* 0x0000006a68b7723e */ /* 0x002fe200000000ff */
[----:B------:R3:W5:Y:S02]  /*1a8e0*/  LDL.LU R119, [R1+0x40] ;  /* 0x0000400001777983 */ /* 0x0007640000300800 */
[----:B------:R-:W-:Y:S01]  /*1a8f0*/  FADD.FTZ R0, R215, R0 ;  /* 0x00000000d7007221 */ /* 0x000fe20000010000 */
[C---:B------:R-:W-:Y:S01]  /*1a900*/  HMMA.16816.F32 R8, R80.reuse, R84, R8 ;  /* 0x000000545008723c */ /* 0x040fe20000001808 */
[----:B------:R-:W1:Y:S01]  /*1a910*/  LDSM.16.MT88.4 R96, [R226+0x2900] ;  /* 0x00290000e260783b */ /* 0x000e620000004200 */
[----:B------:R-:W2:Y:S06]  /*1a920*/  MUFU.EX2 R85, R112 ;  /* 0x0000007000557308 */ /* 0x000eac0000000800 */
[-C--:B------:R-:W-:Y:S04]  /*1a930*/  HMMA.16816.F32 R12, R80, R86.reuse, R12 ;  /* 0x00000056500c723c */ /* 0x080fe8000000180c */
[----:B------:R-:W3:Y:S04]  /*1a940*/  MUFU.EX2 R84, R117 ;  /* 0x0000007500547308 */ /* 0x000ee80000000800 */
[C---:B------:R-:W-:Y:S06]  /*1a950*/  HMMA.16816.F32 R16, R76.reuse, R86, R16 ;  /* 0x000000564c10723c */ /* 0x040fec0000001810 */
[----:B------:R-:W-:Y:S02]  /*1a960*/  MUFU.EX2 R87, R105 ;  /* 0x0000006900577308 */ /* 0x000fe40000000800 */
[-C--:B----4-:R-:W-:Y:S01]  /*1a970*/  HMMA.16816.F32 R20, R76, R88.reuse, R20 ;  /* 0x000000584c14723c */ /* 0x090fe20000001814 */
[----:B--2---:R-:W-:Y:S07]  /*1a980*/  F2FP.PACK_AB R178, R100, R85 ;  /* 0x0000005564b2723e */ /* 0x004fee00000000ff */
[C---:B------:R-:W-:Y:S01]  /*1a990*/  HMMA.16816.F32 R24, R80.reuse, R88, R24 ;  /* 0x000000585018723c */ /* 0x040fe20000001818 */
[----:B------:R-:W2:Y:S03]  /*1a9a0*/  MUFU.EX2 R86, R108 ;  /* 0x0000006c00567308 */ /* 0x000ea60000000800 */
[----:B---3--:R-:W-:Y:S01]  /*1a9b0*/  F2FP.PACK_AB R179, R101, R84 ;  /* 0x0000005465b3723e */ /* 0x008fe200000000ff */
[----:B------:R-:W-:Y:S03]  /*1a9c0*/  IMAD.MOV.U32 R117, RZ, RZ, R71 ;  /* 0x000000ffff757224 */ /* 0x000fe600078e0047 */
[-C--:B------:R-:W-:Y:S08]  /*1a9d0*/  HMMA.16816.F32 R28, R80, R90.reuse, R28 ;  /* 0x0000005a501c723c */ /* 0x080ff0000000181c */
[C---:B------:R-:W-:Y:S08]  /*1a9e0*/  HMMA.16816.F32 R32, R76.reuse, R90, R32 ;  /* 0x0000005a4c20723c */ /* 0x040ff00000001820 */
[-C--:B------:R-:W-:Y:S01]  /*1a9f0*/  HMMA.16816.F32 R36, R76, R92.reuse, R36 ;  /* 0x0000005c4c24723c */ /* 0x080fe20000001824 */
[----:B--2---:R-:W-:Y:S07]  /*1aa00*/  F2FP.PACK_AB R177, R86, R87 ;  /* 0x0000005756b1723e */ /* 0x004fee00000000ff */
[C---:B------:R-:W-:Y:S08]  /*1aa10*/  HMMA.16816.F32 R40, R80.reuse, R92, R40 ;  /* 0x0000005c5028723c */ /* 0x040ff00000001828 */
[-C--:B------:R-:W-:Y:S08]  /*1aa20*/  HMMA.16816.F32 R44, R80, R94.reuse, R44 ;  /* 0x0000005e502c723c */ /* 0x080ff0000000182c */
[C---:B------:R-:W-:Y:S08]  /*1aa30*/  HMMA.16816.F32 R48, R76.reuse, R94, R48 ;  /* 0x0000005e4c30723c */ /* 0x040ff00000001830 */
[-C--:B-1----:R-:W-:Y:S08]  /*1aa40*/  HMMA.16816.F32 R52, R76, R96.reuse, R52 ;  /* 0x000000604c34723c */ /* 0x082ff00000001834 */
        /* <DEDUP_REMOVED lines=24> */
[----:B------:R-:W-:Y:S02]  /*1abd0*/  FADD.FTZ R11, R216, R4 ;  /* 0x00000004d80b7221 */ /* 0x000fe40000010000 */
[----:B------:R-:W1:Y:S01]  /*1abe0*/  LDSM.16.MT88.4 R4, [R226+0x3100] ;  /* 0x00310000e204783b */ /* 0x000e620000004200 */
        /* <DEDUP_REMOVED lines=86> */
.L_x_784:
[----:B-1----:R-:W-:-:S13]  /*1b150*/  ISETP.LE.AND P0, PT, RZ, UR12, PT ;  /* 0x0000000cff007c0c */ /* 0x002fda000bf03270 */
[----:B------:R-:W-:Y:S05]  /*1b160*/  @!P0 BRA `(.L_x_788) ;  /* 0x000058e000008947 */ /* 0x000fea0003800000 */
[----:B--2---:R-:W2:Y:S01]  /*1b170*/  LDL R0, [R1+0x8] ;  /* 0x0000080001007983 */ /* 0x004ea20000100800 */
[----:B------:R-:W-:Y:S01]  /*1b180*/  IMAD.MOV.U32 R3, RZ, RZ, R72 ;  /* 0x000000ffff037224 */ /* 0x000fe200078e0048 */
[----:B------:R-:W-:Y:S01]  /*1b190*/  MOV R117, R70 ;  /* 0x0000004600757202 */ /* 0x000fe20000000f00 */
[----:B------:R-:W-:Y:S01]  /*1b1a0*/  IMAD.MOV.U32 R2, RZ, RZ, R73 ;  /* 0x000000ffff027224 */ /* 0x000fe200078e0049 */
[----:B------:R-:W-:Y:S01]  /*1b1b0*/  MOV R116, R71 ;  /* 0x0000004700747202 */ /* 0x000fe20000000f00 */
[----:B------:R-:W-:Y:S02]  /*1b1c0*/  ULDC UR5, c[0x0][0x210] ;  /* 0x0000840000057ab9 */ /* 0x000fe40000000800 */
[----:B------:R-:W-:Y:S02]  /*1b1d0*/  ULDC UR4, c[0x0][0x1e8] ;  /* 0x00007a0000047ab9 */ /* 0x000fe40000000800 */
[----:B------:R-:W-:Y:S02]  /*1b1e0*/  UIMAD UR5, UR16, UR5, URZ ;  /* 0x00000005100572a4 */ /* 0x000fe4000f8e023f */
[----:B------:R-:W-:Y:S01]  /*1b1f0*/  UIMAD UR4, UR16, UR4, URZ ;  /* 0x00000004100472a4 */ /* 0x000fe2000f8e023f */
[----:B--2---:R-:W-:Y:S01]  /*1b200*/  IADD3 R252, R0, 0x100, RZ ;  /* 0x0000010000fc7810 */ /* 0x004fe20007ffe0ff */
[----:B------:R-:W-:Y:S05]  /*1b210*/  BRA `(.L_x_789) ;  /* 0x0000045000007947 */ /* 0x000fea0003800000 */
.L_x_791:
[----:B------:R-:W2:Y:S01]  /*1b220*/  LDL R5, [R1+0x3c] ;  /* 0x00003c0001057983 */ /* 0x000ea20000100800 */
[----:B------:R-:W-:Y:S01]  /*1b230*/  IMAD.MOV.U32 R4, RZ, RZ, c[0x0][0x2b8] ;  /* 0x0000ae00ff047624 */ /* 0x000fe200078e00ff */
[----:B------:R-:W-:Y:S01]  /*1b240*/  UIMAD UR6, UR12, 0x70, UR18 ;  /* 0x000000700c0678a4 */ /* 0x000fe2000f8e0212 */
[----:B------:R-:W-:Y:S01]  /*1b250*/  IMAD.MOV.U32 R8, RZ, RZ, RZ ;  /* 0x000000ffff087224 */ /* 0x000fe200078e00ff */
[----:B------:R-:W3:Y:S02]  /*1b260*/  LDL R67, [R1+0x8] ;  /* 0x0000080001437983 */ /* 0x000ee40000100800 */
        /* <DEDUP_REMOVED lines=12> */
[C---:B------:R-:W-:Y:S01]  /*1b330*/  IMAD.WIDE.U32 R4, R9.reuse, c[0x0][0x1e0], RZ ;  /* 0x0000780009047a25 */ /* 0x040fe200078e00ff */
[----:B------:R-:W-:Y:S01]  /*1b340*/  STL [R1+0x1c], R9 ;  /* 0x00001c0901007387 */ /* 0x000fe20000100800 */
[----:B------:R-:W-:Y:S03]  /*1b350*/  SHF.R.S32.HI R0, RZ, 0x1f, R9 ;  /* 0x0000001fff007819 */ /* 0x000fe60000011409 */
[----:B------:R-:W2:Y:S02]  /*1b360*/  @!P6 LDG.E R8, [R6.64] ;  /* 0x000000160608e981 */ /* 0x000ea4000c1e1900 */
[----:B------:R-:W-:Y:S04]  /*1b370*/  IMAD R0, R0, c[0x0][0x1e0], RZ ;  /* 0x0000780000007a24 */ /* 0x000fe800078e02ff */
[----:B------:R-:W-:Y:S04]  /*1b380*/  IMAD R0, R9, c[0x0][0x1e4], R0 ;  /* 0x0000790009007a24 */ /* 0x000fe800078e0200 */
[----:B------:R-:W-:Y:S01]  /*1b390*/  IMAD.IADD R5, R5, 0x1, R0 ;  /* 0x0000000105057824 */ /* 0x000fe200078e0200 */
[----:B--2---:R-:W-:Y:S01]  /*1b3a0*/  STL [R1+0x18], R8 ;  /* 0x0000180801007387 */ /* 0x004fe20000100800 */
[----:B------:R-:W-:Y:S02]  /*1b3b0*/  SHF.R.S32.HI R6, RZ, 0x1f, R8 ;  /* 0x0000001fff067819 */ /* 0x000fe40000011408 */
[----:B------:R-:W-:Y:S04]  /*1b3c0*/  IMAD.WIDE.U32 R4, R8, c[0x0][0x1f0], R4 ;  /* 0x00007c0008047a25 */ /* 0x000fe800078e0004 */
        /* <DEDUP_REMOVED lines=17> */
[-C--:B--2---:R-:W-:Y:S03]  /*1b4e0*/  IADD3.X R7, R7, R241.reuse, RZ, P1, !PT ;  /* 0x000000f107077210 */ /* 0x084fe60000ffe4ff */
        /* <DEDUP_REMOVED lines=16> */
[----:B----4-:R-:W-:Y:S01]  /*1b5f0*/  IADD3.X R9, R17, R241, RZ, P2, !PT ;  /* 0x000000f111097210 */ /* 0x010fe200017fe4ff */
[--C-:B-----5:R-:W-:Y:S04]  /*1b600*/  IMAD.X R7, R16, 0x1, R241.reuse, P1 ;  /* 0x0000000110077824 */ /* 0x120fe800008e06f1 */
[----:B------:R2:W-:Y:S04]  /*1b610*/  LDGSTS.E.BYPASS.LTC128B.128 [R67+0x5900], [R8.64], !P5 ;  /* 0x0590000008437fae */ /* 0x0005e8000e901d56 */
[----:B------:R2:W-:Y:S01]  /*1b620*/  LDGSTS.E.BYPASS.LTC128B.128 [R67+0x6100], [R6.64], !P5 ;  /* 0x0610000006437fae */ /* 0x0005e2000e901d56 */
[----:B-1----:R-:W-:Y:S05]  /*1b630*/  IADD3 R4, P0, R15, R242, RZ ;  /* 0x000000f20f047210 */ /* 0x002fea0007f1e0ff */
[----:B------:R-:W-:Y:S05]  /*1b640*/  IMAD.X R5, R0, 0x1, R241, P0 ;  /* 0x0000000100057824 */ /* 0x000fea00000e06f1 */
[----:B------:R2:W-:Y:S01]  /*1b650*/  LDGSTS.E.BYPASS.LTC128B.128 [R67+0x6900], [R4.64], !P5 ;  /* 0x0690000004437fae */ /* 0x0005e2000e901d56 */
[----:B------:R-:W-:-:S05]  /*1b660*/  BRA `(.L_x_790) ;  /* 0x00001b0000007947 */ /* 0x000fca0003800000 */
.L_x_789:
        /* <DEDUP_REMOVED lines=43> */
[----:B---3--:R-:W-:Y:S03]  /*1b920*/  SHF.R.S32.HI R0, RZ, 0x1f, R70 ;  /* 0x0000001fff007819 */ /* 0x008fe60000011446 */
[----:B------:R-:W-:Y:S02]  /*1b930*/  MOV R64, R68 ;  /* 0x0000004400407202 */ /* 0x000fe40000000f00 */
[----:B------:R-:W-:Y:S03]  /*1b940*/  IMAD R0, R0, c[0x0][0x218], RZ ;  /* 0x0000860000007a24 */ /* 0x000fe600078e02ff */
[C---:B------:R-:W-:Y:S02]  /*1b950*/  IMAD.WIDE.U32 R72, R70.reuse, c[0x0][0x218], R64 ;  /* 0x0000860046487a25 */ /* 0x040fe400078e0040 */
[C---:B------:R-:W-:Y:S02]  /*1b960*/  HMMA.16816.F32 R64, R112.reuse, R66, RZ ;  /* 0x000000427040723c */ /* 0x040fe400000018ff */
[----:B------:R-:W-:Y:S01]  /*1b970*/  IMAD R74, R70, c[0x0][0x21c], R0 ;  /* 0x00008700464a7a24 */ /* 0x000fe200078e0200 */
[----:B------:R-:W-:Y:S04]  /*1b980*/  IADD3 R0, P0, R72, UR5, RZ ;  /* 0x0000000548007c10 */ /* 0x000fe8000ff1e0ff */
[----:B------:R-:W-:Y:S01]  /*1b990*/  IADD3.X R72, R73, UR15, R74, P0, !PT ;  /* 0x0000000f49487c10 */ /* 0x000fe200087fe44a */
[-C--:B------:R-:W-:Y:S01]  /*1b9a0*/  HMMA.16816.F32 R68, R112, R80.reuse, RZ ;  /* 0x000000507044723c */ /* 0x080fe200000018ff */
[C---:B------:R-:W-:Y:S04]  /*1b9b0*/  LEA R100, P0, R0.reuse, c[0x0][0x1f8], 0x1 ;  /* 0x00007e0000647a11 */ /* 0x040fe800078008ff */
[----:B------:R-:W-:Y:S01]  /*1b9c0*/  LEA.HI.X R0, R0, c[0x0][0x1fc], R72, 0x1, P0 ;  /* 0x00007f0000007a11 */ /* 0x000fe200000f0c48 */
[----:B------:R-:W1:Y:S02]  /*1b9d0*/  SHFL.IDX PT, R94, R100, RZ, 0x181f ;  /* 0x00181fff645e7589 */ /* 0x000e6400000e0000 */
[C---:B------:R-:W-:Y:S06]  /*1b9e0*/  HMMA.16816.F32 R72, R108.reuse, R80, RZ ;  /* 0x000000506c48723c */ /* 0x040fec00000018ff */
[----:B------:R-:W2:Y:S02]  /*1b9f0*/  SHFL.IDX PT, R88, R0, RZ, 0x181f ;  /* 0x00181fff00587589 */ /* 0x000ea400000e0000 */
[-C--:B------:R-:W-:Y:S06]  /*1ba00*/  HMMA.16816.F32 R76, R108, R82.reuse, RZ ;  /* 0x000000526c4c723c */ /* 0x080fec00000018ff */
[----:B------:R-:W3:Y:S02]  /*1ba10*/  SHFL.IDX PT, R92, R100, 0x1, 0x181f ;  /* 0x00381f00645c7f89 */ /* 0x000ee400000e0000 */
[C---:B------:R-:W-:Y:S04]  /*1ba20*/  HMMA.16816.F32 R80, R112.reuse, R82, RZ ;  /* 0x000000527050723c */ /* 0x040fe800000018ff */
[-C--:B-1----:R-:W-:Y:S02]  /*1ba30*/  IADD3 R94, P0, R94, R242.reuse, RZ ;  /* 0x000000f25e5e7210 */ /* 0x082fe40007f1e0ff */
[----:B------:R-:W1:Y:S02]  /*1ba40*/  SHFL.IDX PT, R93, R0, 0x1, 0x181f ;  /* 0x00381f00005d7f89 */ /* 0x000e6400000e0000 */
[-C--:B------:R-:W-:Y:S01]  /*1ba50*/  HMMA.16816.F32 R84, R112, R96.reuse, RZ ;  /* 0x000000607054723c */ /* 0x080fe200000018ff */
[-C--:B--2---:R-:W-:Y:S05]  /*1ba60*/  IADD3.X R95, R88, R241.reuse, RZ, P0, !PT ;  /* 0x000000f1585f7210 */ /* 0x084fea00007fe4ff */
[----:B------:R-:W2:Y:S02]  /*1ba70*/  SHFL.IDX PT, R102, R100, 0x2, 0x181f ;  /* 0x00581f0064667f89 */ /* 0x000ea400000e0000 */
[C---:B------:R-:W-:Y:S04]  /*1ba80*/  HMMA.16816.F32 R88, R108.reuse, R96, RZ ;  /* 0x000000606c58723c */ /* 0x040fe800000018ff */
[-C--:B---3--:R-:W-:Y:S02]  /*1ba90*/  IADD3 R92, P1, R92, R242.reuse, RZ ;  /* 0x000000f25c5c7210 */ /* 0x088fe40007f3e0ff */
[----:B------:R3:W-:Y:S02]  /*1baa0*/  LDGSTS.E.BYPASS.LTC128B.128 [R252], [R94.64], !P5 ;  /* 0x000000005efc7fae */ /* 0x0007e4000e901d56 */
[-C--:B-1----:R-:W-:Y:S06]  /*1bab0*/  IADD3.X R93, R93, R241.reuse, RZ, P1, !PT ;  /* 0x000000f15d5d7210 */ /* 0x082fec0000ffe4ff */
        /* <DEDUP_REMOVED lines=363> */
.L_x_790:
        /* <DEDUP_REMOVED lines=910> */
.L_x_788:
[----:B--2---:R-:W2:Y:S04]  /*20a50*/  LDL.LU R0, [R1+0x2c] ;  /* 0x00002c0001007983 */ /* 0x004ea80000300800 */
        /* <DEDUP_REMOVED lines=119> */
.L_x_732:
        /* <DEDUP_REMOVED lines=76> */
[----:B------:R1:W-:Y:S01]  /*21690*/  STS [R3+0x2480], R130 ;  /* 0x0024808203007388 */ /* 0x0003e20000000800 */
[----:B------:R-:W-:-:S02]  /*216a0*/  PLOP3.LUT P0, PT, PT, PT, UP1, 0x80, 0x0 ;  /* 0x000000000000781c */ /* 0x000fc40003f0f018 */
[----:B------:R-:W-:-:S05]  /*216b0*/  SEL R6, R6, 0xffffffe0, !P1 ;  /* 0xffffffe006067807 */ /* 0x000fca0004800000 */
[----:B------:R-:W-:-:S05]  /*216c0*/  IMAD.IADD R4, R0, 0x1, R6 ;  /* 0x0000000100047824 */ /* 0x000fca00078e0206 */
[----:B------:R-:W-:Y:S01]  /*216d0*/  STS [R4+0x80], R30 ;  /* 0x0000801e04007388 */ /* 0x000fe20000000800 */
[----:B--2---:R-:W-:-:S03]  /*216e0*/  IMAD.IADD R0, R6, 0x1, R3 ;  /* 0x0000000106007824 */ /* 0x004fc600078e0203 */
        /* <DEDUP_REMOVED lines=53> */
.L_x_793:
        /* <DEDUP_REMOVED lines=17> */
[----:B------:R-:W-:Y:S01]  /*21b50*/  UIMAD UR11, UR16, UR11, UR4 ;  /* 0x0000000b100b72a4 */ /* 0x000fe2000f8e0204 */
[----:B------:R-:W-:Y:S01]  /*21b60*/  SHF.R.S32.HI R2, RZ, 0x1f, R5 ;  /* 0x0000001fff027819 */ /* 0x000fe20000011405 */
[----:B------:R-:W-:Y:S01]  /*21b70*/  USHF.R.S32.HI UR9, URZ, 0x1f, UR21 ;  /* 0x0000001f3f097899 */ /* 0x000fe20008011415 */
[----:B------:R-:W-:Y:S01]  /*21b80*/  LEA.HI R0, R0, R34, RZ, 0x2 ;  /* 0x0000002200007211 */ /* 0x000fe200078f10ff */
[----:B------:R-:W-:Y:S01]  /*21b90*/  ULDC.64 UR4, c[0x0][0x3a0] ;  /* 0x0000e80000047ab9 */ /* 0x000fe20000000a00 */
[----:B------:R-:W-:Y:S01]  /*21ba0*/  LEA.HI R2, R2, R5, RZ, 0x2 ;  /* 0x0000000502027211 */ /* 0x000fe200078f10ff */
[----:B------:R-:W-:Y:S01]  /*21bb0*/  UIMAD UR13, UR7, UR4, URZ ;  /* 0x00000004070d72a4 */ /* 0x000fe2000f8e023f */
[----:B------:R-:W-:Y:S01]  /*21bc0*/  LOP3.LUT R0, R0, 0xffffffc, RZ, 0xc0, !PT ;  /* 0x0ffffffc00007812 */ /* 0x000fe200078ec0ff */
[----:B------:R-:W-:Y:S01]  /*21bd0*/  UMOV UR14, UR6 ;  /* 0x00000006000e7c82 */ /* 0x000fe20008000000 */
[----:B------:R-:W-:Y:S01]  /*21be0*/  SHF.R.S32.HI R2, RZ, 0x2, R2 ;  /* 0x00000002ff027819 */ /* 0x000fe20000011402 */
[----:B------:R-:W-:Y:S01]  /*21bf0*/  UMOV UR15, UR7 ;  /* 0x00000007000f7c82 */ /* 0x000fe20008000000 */
[----:B------:R-:W-:Y:S01]  /*21c00*/  LEA.HI R21, R41, R40, RZ, 0x6 ;  /* 0x0000002829157211 */ /* 0x000fe200078f30ff */
[----:B------:R-:W-:Y:S01]  /*21c10*/  IMAD.IADD R0, R34, 0x1, -R0 ;  /* 0x0000000122007824 */ /* 0x000fe200078e0a00 */
[----:B------:R-:W-:-:S02]  /*21c20*/  USEL UR9, UR9, URZ, !UP1 ;  /* 0x0000003f09097287 */ /* 0x000fc4000c800000 */
[----:B------:R-:W-:Y:S01]  /*21c30*/  UIMAD.WIDE.U32 UR14, UR16, UR10, UR14 ;  /* 0x0000000a100e72a5 */ /* 0x000fe2000f8e000e */
        /* <DEDUP_REMOVED lines=50> */
[----:B------:R-:W-:-:S03]  /*21f60*/  SHF.R.S32.HI R53, RZ, 0x1f, R0 ;  /* 0x0000001fff357819 */ /* 0x000fc60000011400 */
        /* <DEDUP_REMOVED lines=9> */
[C---:B------:R-:W-:Y:S01]  /*22000*/  IMAD R5, R7.reuse, c[0x0][0x3e4], R6 ;  /* 0x0000f90007057a24 */ /* 0x040fe200078e0206 */
[----:B------:R-:W-:Y:S01]  /*22010*/  SHFL.IDX PT, R14, R9, 0x1, 0x1c1f ;  /* 0x003c1f00090e7f89 */ /* 0x000fe200000e0000 */
[----:B------:R-:W-:Y:S01]  /*22020*/  IMAD.WIDE.U32 R6, R7, c[0x0][0x3e0], R2 ;  /* 0x0000f80007067a25 */ /* 0x000fe200078e0002 */
[----:B------:R-:W-:Y:S02]  /*22030*/  LEA.HI.X R3, R4, c[0x0][0x454], R8, 0x2, P0 ;  /* 0x0001150004037a11 */ /* 0x000fe400000f1408 */
[----:B------:R-:W-:Y:S01]  /*22040*/  SHF.R.S32.HI R10, RZ, 0x1f, R18 ;  /* 0x0000001fff0a7819 */ /* 0x000fe20000011412 */
[----:B-----5:R-:W-:Y:S02]  /*22050*/  IMAD R2, R12, c[0x0][0x4e8], RZ ;  /* 0x00013a000c027a24 */ /* 0x020fe400078e02ff */
[----:B------:R-:W1:Y:S01]  /*22060*/  SHFL.IDX PT, R17, R3, RZ, 0x1c1f ;  /* 0x001c1fff03117589 */ /* 0x000e6200000e0000 */
[----:B------:R-:W-:Y:S02]  /*22070*/  IMAD.MOV.U32 R4, RZ, RZ, R6 ;  /* 0x000000ffff047224 */ /* 0x000fe400078e0006 */
[----:B------:R-:W-:Y:S01]  /*22080*/  IMAD R8, R22, 0x80, R11 ;  /* 0x0000008016087824 */ /* 0x000fe200078e020b */
[----:B------:R-:W2:Y:S01]  /*22090*/  SHFL.IDX PT, R15, R3, 0x1, 0x1c1f ;  /* 0x003c1f00030f7f89 */ /* 0x000ea200000e0000 */
[----:B------:R-:W-:-:S02]  /*220a0*/  IMAD R6, R10, c[0x0][0x3d8], RZ ;  /* 0x0000f6000a067a24 */ /* 0x000fc400078e02ff */
[----:B------:R-:W-:Y:S01]  /*220b0*/  IMAD.IADD R5, R7, 0x1, R5 ;  /* 0x0000000107057824 */ /* 0x000fe200078e0205 */
[----:B------:R-:W-:Y:S01]  /*220c0*/  SHFL.IDX PT, R12, R9, 0x2, 0x1c1f ;  /* 0x005c1f00090c7f89 */ /* 0x000fe200000e0000 */
[----:B------:R-:W-:Y:S01]  /*220d0*/  IADD3 R7, R8, 0x8, RZ ;  /* 0x0000000808077810 */ /* 0x000fe20007ffe0ff */
[----:B------:R-:W-:Y:S01]  /*220e0*/  IMAD R6, R18, c[0x0][0x3dc], R6 ;  /* 0x0000f70012067a24 */ /* 0x000fe200078e0206 */
[-C--:B------:R-:W-:Y:S01]  /*220f0*/  ISETP.GE.OR P5, PT, R8, R2.reuse, P1 ;  /* 0x000000020800720c */ /* 0x080fe20000fa6670 */
[----:B------:R-:W3:Y:S01]  /*22100*/  SHFL.IDX PT, R13, R3, 0x2, 0x1c1f ;  /* 0x005c1f00030d7f89 */ /* 0x000ee200000e0000 */
[----:B------:R-:W-:Y:S01]  /*22110*/  IMAD.WIDE.U32 R4, R18, c[0x0][0x3d8], R4 ;  /* 0x0000f60012047a25 */ /* 0x000fe200078e0004 */
[----:B------:R-:W-:Y:S02]  /*22120*/  ISETP.GE.OR P4, PT, R7, R2, P1 ;  /* 0x000000020700720c */ /* 0x000fe40000f86670 */
[----:B------:R-:W-:Y:S01]  /*22130*/  SHFL.IDX PT, R10, R9, 0x3, 0x1c1f ;  /* 0x007c1f00090a7f89 */ /* 0x000fe200000e0000 */
[----:B------:R-:W-:Y:S01]  /*22140*/  IMAD.IADD R6, R5, 0x1, R6 ;  /* 0x0000000105067824 */ /* 0x000fe200078e0206 */
[C---:B------:R-:W-:Y:S01]  /*22150*/  LEA R5, P2, R4.reuse, c[0x0][0x380], 0x1 ;  /* 0x0000e00004057a11 */ /* 0x040fe200078408ff */
[----:B------:R-:W-:Y:S01]  /*22160*/  IMAD.SHL.U32 R7, R21, 0x8, RZ ;  /* 0x0000000815077824 */ /* 0x000fe200078e00ff */
[----:B------:R4:W3:Y:S02]  /*22170*/  SHFL.IDX PT, R11, R3, 0x3, 0x1c1f ;  /* 0x007c1f00030b7f89 */ /* 0x0008e400000e0000 */
[----:B------:R-:W-:-:S02]  /*22180*/  LEA.HI.X R4, R4, c[0x0][0x384], R6, 0x1, P2 ;  /* 0x0000e10004047a11 */ /* 0x000fc400010f0c06 */
[----:B------:R-:W-:Y:S01]  /*22190*/  LOP3.LUT R7, R20, 0x7ffffe00, R7, 0xf8, !PT ;  /* 0x7ffffe0014077812 */ /* 0x000fe200078ef807 */
[----:B-1----:R-:W-:Y:S04]  /*221a0*/  @!P5 ST.E [R16.64], R36 ;  /* 0x000000241000d985 */ /* 0x002fe8000c101916 */
[----:B--2---:R-:W-:Y:S01]  /*221b0*/  @!P4 ST.E [R14.64], R37 ;  /* 0x000000250e00c985 */ /* 0x004fe2000c101916 */
[----:B------:R-:W-:-:S03]  /*221c0*/  IMAD.SHL.U32 R6, R7, 0x2, RZ ;  /* 0x0000000207067824 */ /* 0x000fc600078e00ff */
[----:B------:R-:W-:Y:S04]  /*221d0*/  SHFL.IDX PT, R9, R4, RZ, 0x181f ;  /* 0x00181fff04097589 */ /* 0x000fe800000e0000 */
[----:B------:R-:W-:Y:S04]  /*221e0*/  SHFL.IDX PT, R14, R5, 0x2, 0x181f ;  /* 0x00581f00050e7f89 */ /* 0x000fe800000e0000 */
[----:B------:R-:W-:Y:S01]  /*221f0*/  SHFL.IDX PT, R44, R4, 0x2, 0x181f ;  /* 0x00581f00042c7f89 */ /* 0x000fe200000e0000 */
[C---:B----4-:R-:W-:Y:S02]  /*22200*/  IADD3 R3, R8.reuse, 0x40, RZ ;  /* 0x0000004008037810 */ /* 0x050fe40007ffe0ff */
[----:B------:R-:W-:Y:S01]  /*22210*/  IADD3 R8, R8, 0x48, RZ ;  /* 0x0000004808087810 */ /* 0x000fe20007ffe0ff */
[----:B------:R-:W-:Y:S01]  /*22220*/  SHFL.IDX PT, R15, R5, 0x3, 0x181f ;  /* 0x00781f00050f7f89 */ /* 0x000fe200000e0000 */
        /* <DEDUP_REMOVED lines=69> */
.L_x_792:
        /* <DEDUP_REMOVED lines=31> */
.L_x_794:
        /* <DEDUP_REMOVED lines=43> */
.L_x_796:
[----:B------:R-:W-:Y:S05]  /*22b20*/  BSYNC B0 ;  /* 0x0000000000007941 */ /* 0x000fea0003800000 */
.L_x_795:
        /* <DEDUP_REMOVED lines=109> */
.L_x_797:
        /* <DEDUP_REMOVED lines=16> */
.L_x_1606:


//--------------------- .text._ZN7cutlass13device_kernelIN5flash19enable_sm80_to_sm89INS1_16FlashAttnFwdSm80INS1_25CollectiveMainloopFwdSm80ILi4ELi1ELb0EN4cute5tupleIJNS5_1CILi128EEENS7_ILi112EEENS7_ILi64EEEEEELi64ENS_6half_tEfNS_4arch4Sm80ELb0ELb0ELb0ELb0ELb1ELb0ELb1ELb0EEENS1_21CollectiveEpilogueFwdINS6_IJS8_SA_S9_EEENS6_IJNS7_ILi1EEESI_SI_EEESC_SE_Li128ELb0ELb1ELb0ELb0EEENS1_19SingleTileSchedulerILb0ELb0ELb1ELi128EEEEEEEEEvNT_6ParamsE --------------------------
	.section	.text._ZN7cutlass13device_kernelIN5flash19enable_sm80_to_sm89INS1_16FlashAttnFwdSm80INS1_25CollectiveMainloopFwdSm80ILi4ELi1ELb0EN4cute5tupleIJNS5_1CILi128EEENS7_ILi112EEENS7_ILi64EEEEEELi64ENS_6half_tEfNS_4arch4Sm80ELb0ELb0ELb0ELb0ELb1ELb0ELb1ELb0EEENS1_21CollectiveEpilogueFwdINS6_IJS8_SA_S9_EEENS6_IJNS7_ILi1EEESI_SI_EEESC_SE_Li128ELb0ELb1ELb0ELb0EEENS1_19SingleTileSchedulerILb0ELb0ELb1ELi128EEEEEEEEEvNT_6ParamsE,"ax",@progbits
	.sectioninfo	@"SHI_REGISTERS=255"
	.align	128
.text._ZN7cutlass13device_kernelIN5flash19enable_sm80_to_sm89INS1_16FlashAttnFwdSm80INS1_25CollectiveMainloopFwdSm80ILi4ELi1ELb0EN4cute5tupleIJNS5_1CILi128EEENS7_ILi112EEENS7_ILi64EEEEEELi64ENS_6half_tEfNS_4arch4Sm80ELb0ELb0ELb0ELb0ELb1ELb0ELb1ELb0EEENS1_21CollectiveEpilogueFwdINS6_IJS8_SA_S9_EEENS6_IJNS7_ILi1EEESI_SI_EEESC_SE_Li128ELb0ELb1ELb0ELb0EEENS1_19SingleTileSchedulerILb0ELb0ELb1ELi128EEEEEEEEEvNT_6ParamsE:
        .type           _ZN7cutlass13device_kernelIN5flash19enable_sm80_to_sm89INS1_16FlashAttnFwdSm80INS1_25CollectiveMainloopFwdSm80ILi4ELi1ELb0EN4cute5tupleIJNS5_1CILi128EEENS7_ILi112EEENS7_ILi64EEEEEELi64ENS_6half_tEfNS_4arch4Sm80ELb0ELb0ELb0ELb0ELb1ELb0ELb1ELb0EEENS1_21CollectiveEpilogueFwdINS6_IJS8_SA_S9_EEENS6_IJNS7_ILi1EEESI_SI_EEESC_SE_Li128ELb0ELb1ELb0ELb0EEENS1_19SingleTileSchedulerILb0ELb0ELb1ELi128EEEEEEEEEvNT_6ParamsE,@function
        .size           _ZN7cutlass13device_kernelIN5flash19enable_sm80_to_sm89INS1_16FlashAttnFwdSm80INS1_25CollectiveMainloopFwdSm80ILi4ELi1ELb0EN4cute5tupleIJNS5_1CILi128EEENS7_ILi112EEENS7_ILi64EEEEEELi64ENS_6half_tEfNS_4arch4Sm80ELb0ELb0ELb0ELb0ELb1ELb0ELb1ELb0EEENS1_21CollectiveEpilogueFwdINS6_IJS8_SA_S9_EEENS6_IJNS7_ILi1EEESI_SI_EEESC_SE_Li128ELb0ELb1ELb0ELb0EEENS1_19SingleTileSchedulerILb0ELb0ELb1ELi128EEEEEEEEEvNT_6ParamsE,(.L_x_1607 - _ZN7cutlass13device_kernelIN5flash19enable_sm80_to_sm89INS1_16FlashAttnFwdSm80INS1_25CollectiveMainloopFwdSm80ILi4ELi1ELb0EN4cute5tupleIJNS5_1CILi128EEENS7_ILi112EEENS7_ILi64EEEEEELi64ENS_6half_tEfNS_4arch4Sm80ELb0ELb0ELb0ELb0ELb1ELb0ELb1ELb0EEENS1_21CollectiveEpilogueFwdINS6_IJS8_SA_S9_EEENS6_IJNS7_ILi1EEESI_SI_EEESC_SE_Li128ELb0ELb1ELb0ELb0EEENS1_19SingleTileSchedulerILb0ELb0ELb1ELi128EEEEEEEEEvNT_6ParamsE)
        .other          _ZN7cutlass13device_kernelIN5flash19enable_sm80_to_sm89INS1_16FlashAttnFwdSm80INS1_25CollectiveMainloopFwdSm80ILi4ELi1ELb0EN4cute5tupleIJNS5_1CILi128EEENS7_ILi112EEENS7_ILi64EEEEEELi64ENS_6half_tEfNS_4arch4Sm80ELb0ELb0ELb0ELb0ELb1ELb0ELb1ELb0EEENS1_21CollectiveEpilogueFwdINS6_IJS8_SA_S9_EEENS6_IJNS7_ILi1EEESI_SI_EEESC_SE_Li128ELb0ELb1ELb0ELb0EEENS1_19SingleTileSchedulerILb0ELb0ELb1ELi128EEEEEEEEEvNT_6ParamsE,@"STO_CUDA_ENTRY STV_DEFAULT"
_ZN7cutlass13device_kernelIN5flash19enable_sm80_to_sm89INS1_16FlashAttnFwdSm80INS1_25CollectiveMainloopFwdSm80ILi4ELi1ELb0EN4cute5tupleIJNS5_1CILi128EEENS7_ILi112EEENS7_ILi64EEEEEELi64ENS_6half_tEfNS_4arch4Sm80ELb0ELb0ELb0ELb0ELb1ELb0ELb1ELb0EEENS1_21CollectiveEpilogueFwdINS6_IJS8_SA_S9_EEENS6_IJNS7_ILi1EEESI_SI_EEESC_SE_Li128ELb0ELb1ELb0ELb0EEENS1_19SingleTileSchedulerILb0ELb0ELb1ELi128EEEEEEEEEvNT_6ParamsE:
        /* <DEDUP_REMOVED lines=128> */
[C---:B-1----:R-:W-:Y:S02]  /*0800*/  IADD3 R12, R13.reuse, 0x40, RZ ;  /* 0x000000400d0c7810 */ /* 0x042fe40007ffe0ff */
[----:B--2---:R-:W-:Y:S01]  /*0810*/  @!P3 LEA R2, P6, R76, R4, 0x1 ;  /* 0x000000044c02b211 */ /* 0x004fe200078c08ff */
        /* <DEDUP_REMOVED lines=17> */
[----:B----4-:R-:W-:Y:S01]  /*0930*/  @!P4 LEA R2, P1, R76, R9, 0x1 ;  /* 0x000000094c02c211 */ /* 0x010fe200078208ff */
        /* <DEDUP_REMOVED lines=9> */
[----:B------:R-:W-:Y:S01]  /*09d0*/  @!P6 IMAD.SHL.U32 R8, R132, 0x2, RZ ;  /* 0x000000028408e824 */ /* 0x000fe200078e00ff */
        /* <DEDUP_REMOVED lines=42> */
[----:B------:R-:W-:Y:S01]  /*0c80*/  ULDC.64 UR4, c[0x0][0x210] ;  /* 0x0000840000047ab9 */ /* 0x000fe20000000a00 */
[----:B------:R-:W-:Y:S01]  /*0c90*/  IADD3 R31, -R16, UR18, RZ ;  /* 0x00000012101f7c10 */ /* 0x000fe2000fffe1ff */
[----:B------:R-:W-:Y:S01]  /*0ca0*/  UIMAD UR6, UR6, UR4, URZ ;  /* 0x00000004060672a4 */ /* 0x000fe2000f8e023f */
[----:B------:R-:W-:Y:S01]  /*0cb0*/  SHF.R.S32.HI R9, RZ, 0x4, R10 ;  /* 0x00000004ff097819 */ /* 0x000fe2000001140a */
[----:B------:R-:W-:Y:S01]  /*0cc0*/  IMAD R0, R24, c[0x0][0x1e0], RZ ;  /* 0x0000780018007a24 */ /* 0x000fe200078e02ff */
[C---:B------:R-:W-:Y:S01]  /*0cd0*/  ISETP.GE.AND P5, PT, R31.reuse, 0x1, PT ;  /* 0x000000011f00780c */ /* 0x040fe20003fa6270 */
[----:B------:R-:W-:Y:S01]  /*0ce0*/  UIMAD.WIDE.U32 UR22, UR7, UR4, URZ ;  /* 0x00000004071672a5 */ /* 0x000fe2000f8e003f */
[----:B------:R-:W-:Y:S01]  /*0cf0*/  ISETP.GE.AND P4, PT, R31, 0x11, PT ;  /* 0x000000111f00780c */ /* 0x000fe20003f86270 */
[----:B------:R-:W-:Y:S01]  /*0d00*/  IMAD R0, R249, c[0x0][0x1e4], R0 ;  /* 0x00007900f9007a24 */ /* 0x000fe200078e0200 */
[----:B------:R-:W-:Y:S01]  /*0d10*/  ISETP.GE.AND P6, PT, R31, 0x41, PT ;  /* 0x000000411f00780c */ /* 0x000fe20003fc6270 */
        /* <DEDUP_REMOVED lines=26> */
[C---:B--2---:R-:W-:Y:S02]  /*0ec0*/  @P5 LEA.HI.X R5, R76.reuse, R5, R133, 0x1, P2 ;  /* 0x000000054c055211 */ /* 0x044fe400010f0c85 */
[----:B------:R-:W-:Y:S01]  /*0ed0*/  ISETP.GE.AND P2, PT, R31, 0x31, PT ;  /* 0x000000311f00780c */ /* 0x000fe20003f46270 */
[----:B------:R-:W-:Y:S01]  /*0ee0*/  SHFL.IDX PT, R18, R6, 0x5, 0x181f ;  /* 0x00b81f0006127f89 */ /* 0x000fe200000e0000 */
[----:B---3--:R-:W-:-:S03]  /*0ef0*/  @P4 LEA R2, P1, R76, R2, 0x1 ;  /* 0x000000024c024211 */ /* 0x008fc600078208ff */
[----:B------:R1:W-:Y:S01]  /*0f00*/  @P5 LDGSTS.E.BYPASS.LTC128B.128 [R0+0x3900], [R4.64], !P3 ;  /* 0x0390000004005fae */ /* 0x0003e2000d901d4c */
[----:B----4-:R-:W-:Y:S02]  /*0f10*/  @P4 LEA.HI.X R3, R76, R8, R133, 0x1, P1 ;  /* 0x000000084c034211 */ /* 0x010fe400008f0c85 */
[C---:B------:R-:W-:Y:S01]  /*0f20*/  ISETP.GE.AND P1, PT, R31.reuse, 0x21, PT ;  /* 0x000000211f00780c */ /* 0x040fe20003f26270 */
        /* <DEDUP_REMOVED lines=21> */
[C---:B-1----:R-:W-:Y:S01]  /*1080*/  @P2 IMAD.SHL.U32 R7, R132.reuse, 0x2, RZ ;  /* 0x0000000284072824 */ /* 0x042fe200078e00ff */
[----:B------:R-:W-:Y:S01]  /*1090*/  LOP3.LUT R4, R9, 0x8, R4, 0xf8, !PT ;  /* 0x0000000809047812 */ /* 0x000fe200078ef804 */
[----:B--2---:R-:W-:-:S05]  /*10a0*/  @P1 IMAD.SHL.U32 R0, R132, 0x2, RZ ;  /* 0x0000000284001824 */ /* 0x004fca00078e00ff */
[----:B------:R3:W-:Y:S02]  /*10b0*/  @P1 LDGSTS.E.BYPASS.LTC128B.128 [R0+0x4900], [R2.64], !P3 ;  /* 0x0490000002001fae */ /* 0x0007e4000d901d4c */
[----:B---3--:R-:W-:Y:S02]  /*10c0*/  @P2 LEA R2, P1, R76, R5, 0x1 ;  /* 0x000000054c022211 */ /* 0x008fe400078208ff */
[----:B------:R-:W-:Y:S01]  /*10d0*/  SHF.R.U32.HI R0, RZ, 0x3, R9 ;  /* 0x00000003ff007819 */ /* 0x000fe20000011609 */
[----:B------:R-:W-:Y:S01]  /*10e0*/  @P6 IMAD.SHL.U32 R9, R132, 0x2, RZ ;  /* 0x0000000284096824 */ /* 0x000fe200078e00ff */
        /* <DEDUP_REMOVED lines=131> */
.L_x_798:
[C---:B-1234-:R-:W-:Y:S01]  /*1920*/  HMMA.16816.F32 R32, R8.reuse, R60, RZ ;  /* 0x0000003c0820723c */ /* 0x05efe200000018ff */
[----:B------:R-:W-:Y:S01]  /*1930*/  IMAD.MOV.U32 R0, RZ, RZ, 0x40 ;  /* 0x00000040ff007424 */ /* 0x000fe200078e00ff */
[----:B------:R-:W-:Y:S01]  /*1940*/  LOP3.LUT P2, RZ, R30, 0x4, RZ, 0xc0, !PT ;  /* 0x000000041eff7812 */ /* 0x000fe2000784c0ff */
[----:B------:R-:W-:Y:S01]  /*1950*/  IMAD R235, R4, 0x2, R234 ;  /* 0x0000000204eb7824 */ /* 0x000fe200078e02ea */
[----:B------:R-:W0:Y:S01]  /*1960*/  LDGDEPBAR ;  /* 0x00000000000079af */ /* 0x000e220000000000 */
[----:B------:R-:W-:Y:S01]  /*1970*/  UISETP.GE.AND UP0, UPT, UR10, 0x71, UPT ;  /* 0x000000710a00788c */ /* 0x000fe2000bf06270 */
[----:B------:R-:W-:Y:S01]  /*1980*/  SEL R0, R0, 0xffffffc0, !P2 ;  /* 0xffffffc000007807 */ /* 0x000fe20005000000 */
[----:B------:R-:W-:Y:S01]  /*1990*/  IMAD R236, R3, 0x2, R235 ;  /* 0x0000000203ec7824 */ /* 0x000fe200078e02eb */
[----:B------:R-:W-:Y:S02]  /*19a0*/  HMMA.16816.F32 R24, R8, R56, RZ ;  /* 0x000000380818723c */ /* 0x000fe400000018ff */
[----:B------:R-:W-:-:S02]  /*19b0*/  IADD3 R233, R135, R0, RZ ;  /* 0x0000000087e97210 */ /* 0x000fc40007ffe0ff */
[----:B------:R-:W-:Y:S01]  /*19c0*/  IADD3 R232, R238, R0, RZ ;  /* 0x00000000eee87210 */ /* 0x000fe20007ffe0ff */
[----:B------:R-:W-:Y:S01]  /*19d0*/  IMAD.IADD R0, R79, 0x1, R78 ;  /* 0x000000014f007824 */ /* 0x000fe200078e024e */
[----:B------:R-:W-:Y:S02]  /*19e0*/  PLOP3.LUT P2, PT, PT, PT, UP0, 0x80, 0x0 ;  /* 0x000000000000781c */ /* 0x000fe40003f4f008 */
[C---:B------:R-:W-:Y:S01]  /*19f0*/  HMMA.16816.F32 R36, R8.reuse, R64, RZ ;  /* 0x000000400824723c */ /* 0x040fe200000018ff */
[----:B------:R-:W-:Y:S07]  /*1a00*/  LDSM.16.M88.4 R28, [R232+0x2800] ;  /* 0x00280000e81c783b */ /* 0x000fee0000000200 */
[C---:B------:R-:W-:Y:S08]  /*1a10*/  HMMA.16816.F32 R68, R8.reuse, R52, RZ ;  /* 0x000000340844723c */ /* 0x040ff000000018ff */
[C---:B------:R-:W-:Y:S08]  /*1a20*/  HMMA.16816.F32 R72, R8.reuse, R48, RZ ;  /* 0x000000300848723c */ /* 0x040ff000000018ff */
[----:B------:R-:W-:Y:S08]  /*1a30*/  HMMA.16816.F32 R80, R8, R44, RZ ;  /* 0x0000002c0850723c */ /* 0x000ff000000018ff */
[-C--:B------:R-:W-:Y:S08]  /*1a40*/  HMMA.16816.F32 R164, R12, R40.reuse, RZ ;  /* 0x000000280ca4723c */ /* 0x080ff000000018ff */
[C---:B------:R-:W-:Y:S08]  /*1a50*/  HMMA.16816.F32 R84, R8.reuse, R40, RZ ;  /* 0x000000280854723c */ /* 0x040ff000000018ff */
[C---:B------:R-:W-:Y:S08]  /*1a60*/  HMMA.16816.F32 R100, R8.reuse, R66, RZ ;  /* 0x000000420864723c */ /* 0x040ff000000018ff */
[C---:B------:R-:W-:Y:S08]  /*1a70*/  HMMA.16816.F32 R96, R8.reuse, R62, RZ ;  /* 0x0000003e0860723c */ /* 0x040ff000000018ff */
[C---:B------:R-:W-:Y:S08]  /*1a80*/  HMMA.16816.F32 R92, R8.reuse, R58, RZ ;  /* 0x0000003a085c723c */ /* 0x040ff000000018ff */
[C---:B------:R-:W-:Y:S08]  /*1a90*/  HMMA.16816.F32 R136, R8.reuse, R54, RZ ;  /* 0x000000360888723c */ /* 0x040ff000000018ff */
[C---:B------:R-:W-:Y:S08]  /*1aa0*/  HMMA.16816.F32 R184, R8.reuse, R50, RZ ;  /* 0x0000003208b8723c */ /* 0x040ff000000018ff */
[C---:B------:R-:W-:Y:S08]  /*1ab0*/  HMMA.16816.F32 R200, R8.reuse, R46, RZ ;  /* 0x0000002e08c8723c */ /* 0x040ff000000018ff */
[----:B------:R-:W-:Y:S08]  /*1ac0*/  HMMA.16816.F32 R196, R8, R42, RZ ;  /* 0x0000002a08c4723c */ /* 0x000ff000000018ff */
[C---:B------:R-:W-:Y:S08]  /*1ad0*/  HMMA.16816.F32 R168, R12.reuse, R44, RZ ;  /* 0x0000002c0ca8723c */ /* 0x040ff000000018ff */
[----:B------:R-:W-:Y:S08]  /*1ae0*/  HMMA.16816.F32 R140, R12, R46, RZ ;  /* 0x0000002e0c8c723c */ /* 0x000ff000000018ff */
[----:B------:R-:W-:Y:S08]  /*1af0*/  HMMA.16816.F32 R44, R16, R124, R32 ;  /* 0x0000007c102c723c */ /* 0x000ff00000001820 */
[C---:B------:R-:W-:Y:S08]  /*1b00*/  HMMA.16816.F32 R192, R12.reuse, R64, RZ ;  /* 0x000000400cc0723c */ /* 0x040ff000000018ff */
[C---:B------:R-:W-:Y:S08]  /*1b10*/  HMMA.16816.F32 R188, R12.reuse, R60, RZ ;  /* 0x0000003c0cbc723c */ /* 0x040ff000000018ff */
[C---:B------:R-:W-:Y:S08]  /*1b20*/  HMMA.16816.F32 R180, R12.reuse, R56, RZ ;  /* 0x000000380cb4723c */ /* 0x040ff000000018ff */
[C---:B------:R-:W-:Y:S08]  /*1b30*/  HMMA.16816.F32 R176, R12.reuse, R52, RZ ;  /* 0x000000340cb0723c */ /* 0x040ff000000018ff */
[C---:B------:R-:W-:Y:S08]  /*1b40*/  HMMA.16816.F32 R172, R12.reuse, R48, RZ ;  /* 0x000000300cac723c */ /* 0x040ff000000018ff */
[C---:B------:R-:W-:Y:S01]  /*1b50*/  HMMA.16816.F32 R160, R12.reuse, R66, RZ ;  /* 0x000000420ca0723c */ /* 0x040fe200000018ff */
[----:B------:R-:W-:Y:S07]  /*1b60*/  LDSM.16.M88.4 R64, [R233+0x4900] ;  /* 0x00490000e940783b */ /* 0x000fee0000000200 */
[C---:B------:R-:W-:Y:S01]  /*1b70*/  HMMA.16816.F32 R156, R12.reuse, R62, RZ ;  /* 0x0000003e0c9c723c */ /* 0x040fe200000018ff */
[----:B------:R-:W-:Y:S07]  /*1b80*/  LDSM.16.M88.4 R60, [R233+0x5100] ;  /* 0x00510000e93c783b */ /* 0x000fee0000000200 */
[C---:B------:R-:W-:Y:S01]  /*1b90*/  HMMA.16816.F32 R152, R12.reuse, R58, RZ ;  /* 0x0000003a0c98723c */ /* 0x040fe200000018ff */
[----:B------:R-:W-:Y:S07]  /*1ba0*/  LDSM.16.M88.4 R56, [R233+0x5900] ;  /* 0x00590000e938783b */ /* 0x000fee0000000200 */
[C---:B------:R-:W-:Y:S01]  /*1bb0*/  HMMA.16816.F32 R148, R12.reuse, R54, RZ ;  /* 0x000000360c94723c */ /* 0x040fe200000018ff */
[----:B------:R-:W-:Y:S07]  /*1bc0*/  LDSM.16.M88.4 R52, [R233+0x6100] ;  /* 0x00610000e934783b */ /* 0x000fee0000000200 */
[C---:B------:R-:W-:Y:S08]  /*1bd0*/  HMMA.16816.F32 R144, R12.reuse, R50, RZ ;  /* 0x000000320c90723c */ /* 0x040ff000000018ff */
[----:B------:R-:W-:Y:S08]  /*1be0*/  HMMA.16816.F32 R88, R12, R42, RZ ;  /* 0x0000002a0c58723c */ /* 0x000ff000000018ff */
[C---:B------:R-:W-:Y:S01]  /*1bf0*/  HMMA.16816.F32 R32, R16.reuse, R120, R24 ;  /* 0x000000781020723c */ /* 0x040fe20000001818 */
[----:B------:R-:W1:Y:S07]  /*1c00*/  LDSM.16.M88.4 R24, [R235+0x9100] ;  /* 0x00910000eb18783b */ /* 0x000e6e0000000200 */
[C---:B------:R-:W-:Y:S08]  /*1c10*/  HMMA.16816.F32 R48, R16.reuse, R128, R36 ;  /* 0x000000801030723c */ /* 0x040ff00000001824 */
[C---:B------:R-:W-:Y:S01]  /*1c20*/  HMMA.16816.F32 R12, R16.reuse, R116, R68 ;  /* 0x00000074100c723c */ /* 0x040fe20000001844 */
[----:B------:R-:W-:Y:S07]  /*1c30*/  LDSM.16.M88.4 R68, [R233+0x4100] ;  /* 0x00410000e944783b */ /* 0x000fee0000000200 */
[C---:B------:R-:W-:Y:S01]  /*1c40*/  HMMA.16816.F32 R8, R16.reuse, R112, R72 ;  /* 0x000000701008723c */ /* 0x040fe20000001848 */
[----:B------:R-:W2:Y:S07]  /*1c50*/  LDSM.16.M88.4 R72, [R233+0x3900] ;  /* 0x00390000e948783b */ /* 0x000eae0000000200 */
[----:B------:R-:W-:Y:S01]  /*1c60*/  HMMA.16816.F32 R36, R16, R108, R80 ;  /* 0x0000006c1024723c */ /* 0x000fe20000001850 */
[----:B------:R-:W3:Y:S07]  /*1c70*/  LDSM.16.M88.4 R80, [R233+0x6900] ;  /* 0x00690000e950783b */ /* 0x000eee0000000200 */
[-C--:B------:R-:W-:Y:S08]  /*1c80*/  HMMA.16816.F32 R164, R20, R104.reuse, R164 ;  /* 0x0000006814a4723c */ /* 0x080ff000000018a4 */
[C---:B------:R-:W-:Y:S08]  /*1c90*/  HMMA.16816.F32 R40, R16.reuse, R104, R84 ;  /* 0x000000681028723c */ /* 0x040ff00000001854 */
[C---:B------:R-:W-:Y:S08]  /*1ca0*/  HMMA.16816.F32 R204, R16.reuse, R130, R100 ;  /* 0x0000008210cc723c */ /* 0x040ff00000001864 */
[----:B------:R-:W-:Y:S01]  /*1cb0*/  HMMA.16816.F32 R208, R16, R126, R96 ;  /* 0x0000007e10d0723c */ /* 0x000fe20000001860 */
[----:B------:R-:W-:Y:S01]  /*1cc0*/  IMAD.MOV.U32 R7, RZ, RZ, R164 ;  /* 0x000000ffff077224 */ /* 0x000fe200078e00a4 */
[----:B------:R-:W-:Y:S01]  /*1cd0*/  MOV R6, R165 ;  /* 0x000000a500067202 */ /* 0x000fe20000000f00 */
[----:B------:R-:W-:Y:S01]  /*1ce0*/  IMAD.MOV.U32 R5, RZ, RZ, R166 ;  /* 0x000000ffff057224 */ /* 0x000fe200078e00a6 */
[----:B------:R-:W-:-:S04]  /*1cf0*/  MOV R2, R167 ;  /* 0x000000a700027202 */ /* 0x000fc80000000f00 */
[C---:B------:R-:W-:Y:S08]  /*1d00*/  HMMA.16816.F32 R220, R16.reuse, R122, R92 ;  /* 0x0000007a10dc723c */ /* 0x040ff0000000185c */
[C---:B------:R-:W-:Y:S08]  /*1d10*/  HMMA.16816.F32 R216, R16.reuse, R118, R136 ;  /* 0x0000007610d8723c */ /* 0x040ff00000001888 */
[C---:B------:R-:W-:Y:S08]  /*1d20*/  HMMA.16816.F32 R212, R16.reuse, R114, R184 ;  /* 0x0000007210d4723c */ /* 0x040ff000000018b8 */
[C---:B------:R-:W-:Y:S08]  /*1d30*/  HMMA.16816.F32 R200, R16.reuse, R110, R200 ;  /* 0x0000006e10c8723c */ /* 0x040ff000000018c8 */
[----:B------:R-:W-:Y:S01]  /*1d40*/  HMMA.16816.F32 R196, R16, R106, R196 ;  /* 0x0000006a10c4723c */ /* 0x000fe200000018c4 */
[----:B------:R-:W4:Y:S07]  /*1d50*/  LDSM.16.M88.4 R16, [R235+0x7100] ;  /* 0x00710000eb10783b */ /* 0x000f2e0000000200 */
        /* <DEDUP_REMOVED lines=14> */
[C---:B-1----:R-:W-:Y:S01]  /*1e40*/  HMMA.16816.F32 R148, R24.reuse, R56, R8 ;  /* 0x000000381894723c */ /* 0x042fe20000001808 */
[----:B------:R-:W-:Y:S07]  /*1e50*/  LDSM.16.M88.4 R8, [R236+0x9100] ;  /* 0x00910000ec08783b */ /* 0x000fee0000000200 */
[C---:B------:R-:W-:Y:S01]  /*1e60*/  HMMA.16816.F32 R144, R24.reuse, R52, R36 ;  /* 0x000000341890723c */ /* 0x040fe20000001824 */
[----:B------:R-:W1:Y:S07]  /*1e70*/  LDSM.16.M88.4 R36, [R232+0x1800] ;  /* 0x00180000e824783b */ /* 0x000e6e0000000200 */
[C---:B--2---:R-:W-:Y:S01]  /*1e80*/  HMMA.16816.F32 R168, R24.reuse, R72, R48 ;  /* 0x0000004818a8723c */ /* 0x044fe20000001830 */
[----:B------:R-:W2:Y:S07]  /*1e90*/  LDSM.16.M88.4 R48, [R232] ;  /* 0x00000000e830783b */ /* 0x000eae0000000200 */
[C---:B------:R-:W-:Y:S01]  /*1ea0*/  HMMA.16816.F32 R160, R24.reuse, R68, R44 ;  /* 0x0000004418a0723c */ /* 0x040fe2000000182c */
[----:B------:R-:W5:Y:S07]  /*1eb0*/  LDSM.16.M88.4 R44, [R232+0x800] ;  /* 0x00080000e82c783b */ /* 0x000f6e0000000200 */
[C---:B------:R-:W-:Y:S01]  /*1ec0*/  HMMA.16816.F32 R152, R24.reuse, R60, R12 ;  /* 0x0000003c1898723c */ /* 0x040fe2000000180c */
[----:B------:R-:W1:Y:S07]  /*1ed0*/  LDSM.16.M88.4 R12, [R236+0x7100] ;  /* 0x00710000ec0c783b */ /* 0x000e6e0000000200 */
[C---:B------:R-:W-:Y:S01]  /*1ee0*/  HMMA.16816.F32 R156, R24.reuse, R64, R32 ;  /* 0x00000040189c723c */ /* 0x040fe20000001820 */
[----:B------:R-:W-:Y:S07]  /*1ef0*/  LDSM.16.M88.4 R32, [R232+0x2000] ;  /* 0x00200000e820783b */ /* 0x000fee0000000200 */
[----:B---3--:R-:W-:Y:S01]  /*1f00*/  HMMA.16816.F32 R112, R24, R80, R40 ;  /* 0x000000501870723c */ /* 0x008fe20000001828 */
[----:B------:R-:W3:Y:S01]  /*1f10*/  LDSM.16.M88.4 R40, [R232+0x1000] ;  /* 0x00100000e828783b */ /* 0x000ee20000000200 */
[----:B------:R-:W-:-:S06]  /*1f20*/  DEPBAR.LE SB0, 0x0 ;  /* 0x000080000000791a */ /* 0x000fcc0000000000 */
[C---:B------:R-:W-:Y:S07]  /*1f30*/  HMMA.16816.F32 R140, R24.reuse, R74, R204 ;  /* 0x0000004a188c723c */ /* 0x040fee00000018cc */
[----:B------:R-:W-:Y:S01]  /*1f40*/  IMAD.MOV.U32 R204, RZ, RZ, R7 ;  /* 0x000000ffffcc7224 */ /* 0x000fe200078e0007 */
[----:B------:R-:W-:Y:S01]  /*1f50*/  MOV R205, R6 ;  /* 0x0000000600cd7202 */ /* 0x000fe20000000f00 */
[----:B------:R-:W-:Y:S01]  /*1f60*/  IMAD.MOV.U32 R206, RZ, RZ, R5 ;  /* 0x000000ffffce7224 */ /* 0x000fe200078e0005 */
[----:B------:R-:W-:Y:S01]  /*1f70*/  MOV R207, R2 ;  /* 0x0000000200cf7202 */ /* 0x000fe20000000f00 */
[----:B------:R-:W-:Y:S08]  /*1f80*/  HMMA.16816.F32 R136, R24, R70, R208 ;  /* 0x000000461888723c */ /* 0x000ff000000018d0 */
[C---:B----4-:R-:W-:Y:S08]  /*1f90*/  HMMA.16816.F32 R104, R16.reuse, R72, R192 ;  /* 0x000000481068723c */ /* 0x050ff000000018c0 */
        /* <DEDUP_REMOVED lines=18> */
[C---:B-1----:R-:W-:Y:S08]  /*20c0*/  HMMA.16816.F32 R172, R8.reuse, R36, R152 ;  /* 0x0000002408ac723c */ /* 0x042ff00000001898 */
[C---:B--2---:R-:W-:Y:S08]  /*20d0*/  HMMA.16816.F32 R168, R8.reuse, R48, R168 ;  /* 0x0000003008a8723c */ /* 0x044ff000000018a8 */
[C---:B------:R-:W-:Y:S08]  /*20e0*/  HMMA.16816.F32 R140, R8.reuse, R50, R140 ;  /* 0x00000032088c723c */ /* 0x040ff0000000188c */
[C---:B-----5:R-:W-:Y:S08]  /*20f0*/  HMMA.16816.F32 R160, R8.reuse, R44, R160 ;  /* 0x0000002c08a0723c */ /* 0x060ff000000018a0 */
[C---:B------:R-:W-:Y:S08]  /*2100*/  HMMA.16816.F32 R136, R8.reuse, R46, R136 ;  /* 0x0000002e0888723c */ /* 0x040ff00000001888 */
[----:B------:R-:W-:Y:S08]  /*2110*/  HMMA.16816.F32 R152, R8, R38, R124 ;  /* 0x000000260898723c */ /* 0x000ff0000000187c */
[C---:B------:R-:W-:Y:S08]  /*2120*/  HMMA.16816.F32 R104, R12.reuse, R48, R104 ;  /* 0x000000300c68723c */ /* 0x040ff00000001868 */
[C---:B------:R-:W-:Y:S08]  /*2130*/  HMMA.16816.F32 R100, R12.reuse, R50, R100 ;  /* 0x000000320c64723c */ /* 0x040ff00000001864 */
[C---:B------:R-:W-:Y:S08]  /*2140*/  HMMA.16816.F32 R96, R12.reuse, R44, R96 ;  /* 0x0000002c0c60723c */ /* 0x040ff00000001860 */
[C---:B------:R-:W-:Y:S08]  /*2150*/  HMMA.16816.F32 R72, R12.reuse, R36, R72 ;  /* 0x000000240c48723c */ /* 0x040ff00000001848 */
[----:B------:R-:W-:Y:S08]  /*2160*/  HMMA.16816.F32 R68, R12, R38, R68 ;  /* 0x000000260c44723c */ /* 0x000ff00000001844 */
        /* <DEDUP_REMOVED lines=19> */
[----:B------:R-:W-:Y:S02]  /*22a0*/  IMAD.U32 R2, RZ, RZ, UR11 ;  /* 0x0000000bff027e24 */ /* 0x000fe4000f8e00ff */
        /* <DEDUP_REMOVED lines=28> */
[----:B------:R-:W-:Y:S04]  /*2470*/  SHFL.IDX PT, R10, R2, RZ, 0x181f ;  /* 0x00181fff020a7589 */ /* 0x000fe800000e0000 */
[----:B------:R-:W2:Y:S04]  /*2480*/  SHFL.IDX PT, R8, R5, 0x2, 0x181f ;  /* 0x00581f0005087f89 */ /* 0x000ea800000e0000 */
[----:B------:R-:W3:Y:S04]  /*2490*/  SHFL.IDX PT, R9, R5, 0x3, 0x181f ;  /* 0x00781f0005097f89 */ /* 0x000ee800000e0000 */
[----:B------:R-:W4:Y:S04]  /*24a0*/  SHFL.IDX PT, R13, R2, 0x1, 0x181f ;  /* 0x00381f00020d7f89 */ /* 0x000f2800000e0000 */
[----:B------:R-:W5:Y:S04]  /*24b0*/  SHFL.IDX PT, R15, R2, 0x2, 0x181f ;  /* 0x00581f00020f7f89 */ /* 0x000f6800000e0000 */
[----:B------:R-:W-:Y:S04]  /*24c0*/  SHFL.IDX PT, R22, R2, 0x3, 0x181f ;  /* 0x00781f0002167f89 */ /* 0x000fe800000e0000 */
[----:B------:R-:W1:Y:S04]  /*24d0*/  SHFL.IDX PT, R11, R5, 0x4, 0x181f ;  /* 0x00981f00050b7f89 */ /* 0x000e6800000e0000 */
        /* <DEDUP_REMOVED lines=9> */
[-C--:B------:R-:W-:Y:S01]  /*2570*/  IADD3 R14, P5, R8, R2.reuse, RZ ;  /* 0x00000002080e7210 */ /* 0x080fe20007fbe0ff */
[--C-:B------:R-:W-:Y:S01]  /*2580*/  IMAD.X R19, R10, 0x1, R5.reuse, P4 ;  /* 0x000000010a137824 */ /* 0x100fe200020e0605 */
[-C--:B---3--:R-:W-:Y:S02]  /*2590*/  IADD3 R12, P4, R9, R2.reuse, RZ ;  /* 0x00000002090c7210 */ /* 0x088fe40007f9e0ff */
[----:B----4-:R-:W-:Y:S01]  /*25a0*/  IADD3.X R17, R13, R5, RZ, P6, !PT ;  /* 0x000000050d117210 */ /* 0x010fe200037fe4ff */
[--C-:B-----5:R-:W-:Y:S01]  /*25b0*/  IMAD.X R15, R15, 0x1, R5.reuse, P5 ;  /* 0x000000010f0f7824 */ /* 0x120fe200028e0605 */
[-C--:B------:R-:W-:Y:S01]  /*25c0*/  IADD3 R10, P6, R11, R2.reuse, RZ ;  /* 0x000000020b0a7210 */ /* 0x080fe20007fde0ff */
        /* <DEDUP_REMOVED lines=14> */
.L_x_799:
[----:B-1----:R-:W-:Y:S01]  /*26b0*/  SHF.R.S32.HI R2, RZ, 0x1f, R77 ;  /* 0x0000001fff027819 */ /* 0x002fe2000001144d */
[----:B------:R-:W-:Y:S01]  /*26c0*/  STL [R1+0x3c], R239 ;  /* 0x00003cef01007387 */ /* 0x000fe20000100800 */
[----:B------:R-:W-:-:S02]  /*26d0*/  IMAD.SHL.U32 R228, R0, 0x2, RZ ;  /* 0x0000000200e47824 */ /* 0x000fc400078e00ff */
[----:B------:R-:W-:Y:S01]  /*26e0*/  LEA.HI R5, R2, R77, RZ, 0x2 ;  /* 0x0000004d02057211 */ /* 0x000fe200078f10ff */
[----:B------:R-:W-:Y:S01]  /*26f0*/  STL [R1+0x38], R238 ;  /* 0x000038ee01007387 */ /* 0x000fe20000100800 */
[----:B------:R-:W-:Y:S01]  /*2700*/  IMAD R231, R3, 0x2, R228 ;  /* 0x0000000203e77824 */ /* 0x000fe200078e02e4 */
[----:B------:R-:W-:Y:S02]  /*2710*/  LEA R229, R4, R228, 0x1 ;  /* 0x000000e404e57211 */ /* 0x000fe400078e08ff */
[----:B------:R-:W-:Y:S01]  /*2720*/  STL [R1+0x34], R237 ;  /* 0x000034ed01007387 */ /* 0x000fe20000100800 */
[----:B------:R-:W-:Y:S02]  /*2730*/  LOP3.LUT R2, R5, 0x7ffffffc, RZ, 0xc0, !PT ;  /* 0x7ffffffc05027812 */ /* 0x000fe400078ec0ff */
[----:B------:R-:W-:Y:S01]  /*2740*/  IMAD R230, R3, 0x2, R229 ;  /* 0x0000000203e67824 */ /* 0x000fe200078e02e5 */
[----:B------:R-:W-:Y:S02]  /*2750*/  STL [R1+0x30], R236 ;  /* 0x000030ec01007387 */ /* 0x000fe40000100800 */
[----:B------:R-:W-:-:S02]  /*2760*/  IMAD.IADD R2, R77, 0x1, -R2 ;  /* 0x000000014d027824 */ /* 0x000fc400078e0a02 */
[----:B------:R-:W-:Y:S04]  /*2770*/  STL [R1+0x2c], R235 ;  /* 0x00002ceb01007387 */ /* 0x000fe80000100800 */
[----:B------:R-:W-:Y:S04]  /*2780*/  STL [R1+0x28], R234 ;  /* 0x000028ea01007387 */ /* 0x000fe80000100800 */
[----:B------:R-:W-:Y:S04]  /*2790*/  STL [R1+0x24], R233 ;  /* 0x000024e901007387 */ /* 0x000fe80000100800 */
[----:B------:R-:W-:Y:S04]  /*27a0*/  STL [R1+0x20], R232 ;  /* 0x000020e801007387 */ /* 0x000fe80000100800 */
[----:B------:R-:W-:Y:S04]  /*27b0*/  STL [R1+0x1c], R135 ;  /* 0x00001c8701007387 */ /* 0x000fe80000100800 */
[----:B------:R-:W-:Y:S04]  /*27c0*/  STL [R1+0x18], R76 ;  /* 0x0000184c01007387 */ /* 0x000fe80000100800 */
[----:B------:R1:W-:Y:S04]  /*27d0*/  STL [R1+0x14], R5 ;  /* 0x0000140501007387 */ /* 0x0003e80000100800 */
[----:B------:R-:W-:Y:S04]  /*27e0*/  LDSM.16.MT88.4 R20, [R228+0x100] ;  /* 0x00010000e414783b */ /* 0x000fe80000004200 */
[----:B------:R-:W-:Y:S04]  /*27f0*/  LDSM.16.MT88.4 R24, [R229+0x100] ;  /* 0x00010000e518783b */ /* 0x000fe80000004200 */
[----:B------:R-:W0:Y:S01]  /*2800*/  LDGDEPBAR ;  /* 0x00000000000079af */ /* 0x000e220000000000 */
[----:B-1----:R-:W-:-:S04]  /*2810*/  IMAD.MOV.U32 R5, RZ, RZ, -0x2 ;  /* 0xfffffffeff057424 */ /* 0x002fc800078e00ff */
        /* <DEDUP_REMOVED lines=9> */
[----:B------:R-:W-:Y:S02]  /*28b0*/  FSEL R32, R106, -INF , P4 ;  /* 0xff8000006a207808 */ /* 0x000fe40002000000 */
[----:B------:R-:W-:Y:S02]  /*28c0*/  ISETP.GT.AND P4, PT, R2, 0x9, PT ;  /* 0x000000090200780c */ /* 0x000fe40003f84270 */
[----:B------:R-:W-:Y:S02]  /*28d0*/  FSEL R30, R100, -INF , P5 ;  /* 0xff800000641e7808 */ /* 0x000fe40002800000 */
[----:B------:R-:W-:-:S02]  /*28e0*/  FMNMX.FTZ R5, R10, R29, !PT ;  /* 0x0000001d0a057209 */ /* 0x000fc40007810000 */
[----:B------:R-:W-:Y:S02]  /*28f0*/  FSEL R17, R142, -INF , P5 ;  /* 0xff8000008e117808 */ /* 0x000fe40002800000 */
[----:B------:R-:W-:Y:S02]  /*2900*/  FSEL R13, R140, -INF , P5 ;  /* 0xff8000008c0d7808 */ /* 0x000fe40002800000 */
[----:B------:R-:W-:Y:S02]  /*2910*/  FSEL R34, R102, -INF , P5 ;  /* 0xff80000066227808 */ /* 0x000fe40002800000 */
[----:B------:R-:W-:Y:S02]  /*2920*/  FSEL R16, R171, -INF , P6 ;  /* 0xff800000ab107808 */ /* 0x000fe40003000000 */
[----:B------:R-:W-:Y:S02]  /*2930*/  FSEL R33, R107, -INF , P6 ;  /* 0xff8000006b217808 */ /* 0x000fe40003000000 */
[----:B------:R-:W-:-:S02]  /*2940*/  ISETP.GT.AND P5, PT, R2, 0x11, PT ;  /* 0x000000110200780c */ /* 0x000fc40003fa4270 */
[----:B------:R-:W-:Y:S02]  /*2950*/  FMNMX.FTZ R6, R11, R12, !PT ;  /* 0x0000000c0b067209 */ /* 0x000fe40007810000 */
[----:B------:R-:W-:Y:S02]  /*2960*/  ISETP.GT.AND P6, PT, R2, 0x10, PT ;  /* 0x000000100200780c */ /* 0x000fe40003fc4270 */
[----:B------:R-:W-:Y:S02]  /*2970*/  FSEL R31, R101, -INF , P4 ;  /* 0xff800000651f7808 */ /* 0x000fe40002000000 */
[----:B------:R-:W-:Y:S02]  /*2980*/  FMNMX.FTZ R5, R30, R5, !PT ;  /* 0x000000051e057209 */ /* 0x000fe40007810000 */
[----:B------:R-:W-:Y:S02]  /*2990*/  FSEL R14, R141, -INF , P4 ;  /* 0xff8000008d0e7808 */ /* 0x000fe40002000000 */
[----:B------:R-:W-:-:S02]  /*29a0*/  FSEL R92, R163, -INF , P5 ;  /* 0xff800000a35c7808 */ /* 0x000fc40002800000 */
[----:B------:R-:W-:Y:S02]  /*29b0*/  FSEL R41, R161, -INF , P5 ;  /* 0xff800000a1297808 */ /* 0x000fe40002800000 */
[----:B------:R-:W-:Y:S02]  /*29c0*/  FSEL R120, R99, -INF , P5 ;  /* 0xff80000063787808 */ /* 0x000fe40002800000 */
[----:B------:R-:W-:Y:S02]  /*29d0*/  FSEL R100, R97, -INF , P5 ;  /* 0xff80000061647808 */ /* 0x000fe40002800000 */
[----:B------:R-:W-:Y:S02]  /*29e0*/  FMNMX.FTZ R6, R13, R6, !PT ;  /* 0x000000060d067209 */ /* 0x000fe40007810000 */
[----:B------:R-:W-:Y:S02]  /*29f0*/  FSEL R35, R103, -INF , P4 ;  /* 0xff80000067237808 */ /* 0x000fe40002000000 */
[----:B------:R-:W-:-:S02]  /*2a00*/  FSEL R95, R96, -INF , P6 ;  /* 0xff800000605f7808 */ /* 0x000fc40003000000 */
[----:B------:R-:W-:Y:S02]  /*2a10*/  ISETP.GT.AND P5, PT, R2, 0x20, PT ;  /* 0x000000200200780c */ /* 0x000fe40003fa4270 */
[----:B------:R-:W-:Y:S02]  /*2a20*/  FMNMX.FTZ R5, R31, R5, !PT ;  /* 0x000000051f057209 */ /* 0x000fe40007810000 */
[----:B------:R-:W-:Y:S02]  /*2a30*/  FSEL R28, R143, -INF , P4 ;  /* 0xff8000008f1c7808 */ /* 0x000fe40002000000 */
[----:B------:R-:W-:Y:S02]  /*2a40*/  FSEL R79, R162, -INF , P6 ;  /* 0xff800000a24f7808 */ /* 0x000fe40003000000 */
[----:B------:R-:W-:Y:S02]  /*2a50*/  FSEL R40, R160, -INF , P6 ;  /* 0xff800000a0287808 */ /* 0x000fe40003000000 */
[----:B------:R-:W-:-:S02]  /*2a60*/  FSEL R103, R98, -INF , P6 ;  /* 0xff80000062677808 */ /* 0x000fc40003000000 */
[C---:B------:R-:W-:Y:S02]  /*2a70*/  ISETP.GT.AND P4, PT, R2.reuse, 0x18, PT ;  /* 0x000000180200780c */ /* 0x040fe40003f84270 */
[----:B------:R-:W-:Y:S02]  /*2a80*/  ISETP.GT.AND P6, PT, R2, 0x19, PT ;  /* 0x000000190200780c */ /* 0x000fe40003fc4270 */
[----:B------:R-:W-:Y:S02]  /*2a90*/  FMNMX.FTZ R6, R14, R6, !PT ;  /* 0x000000060e067209 */ /* 0x000fe40007810000 */
[----:B------:R-:W-:Y:S02]  /*2aa0*/  FSEL R124, R156, -INF , P5 ;  /* 0xff8000009c7c7808 */ /* 0x000fe40002800000 */
        /* <DEDUP_REMOVED lines=14> */
[----:B------:R-:W-:Y:S02]  /*2b90*/  ISETP.GT.AND P6, PT, R2, 0x28, PT ;  /* 0x000000280200780c */ /* 0x000fe40003fc4270 */
        /* <DEDUP_REMOVED lines=11> */
[C---:B------:R-:W-:Y:S02]  /*2c50*/  ISETP.GT.AND P5, PT, R2.reuse, 0x38, PT ;  /* 0x000000380200780c */ /* 0x040fe40003fa4270 */
[----:B------:R-:W-:Y:S02]  /*2c60*/  FMNMX.FTZ R6, R41, R6, !PT ;  /* 0x0000000629067209 */ /* 0x000fe40007810000 */
        /* <DEDUP_REMOVED lines=16> */
[----:B------:R-:W-:Y:S02]  /*2d70*/  FSEL R167, R74, -INF , P4 ;  /* 0xff8000004aa77808 */ /* 0x000fe40002000000 */
[----:B------:R-:W-:Y:S02]  /*2d80*/  FSEL R143, R72, -INF , P4 ;  /* 0xff800000488f7808 */ /* 0x000fe40002000000 */
[----:B------:R-:W-:Y:S02]  /*2d90*/  ISETP.GT.AND P6, PT, R2, 0x40, PT ;  /* 0x000000400200780c */ /* 0x000fe40003fc4270 */
[----:B------:R-:W-:Y:S02]  /*2da0*/  FSEL R168, R70, -INF , P5 ;  /* 0xff80000046a87808 */ /* 0x000fe40002800000 */
[----:B------:R-:W-:Y:S02]  /*2db0*/  FSEL R152, R68, -INF , P5 ;  /* 0xff80000044987808 */ /* 0x000fe40002800000 */
        /* <DEDUP_REMOVED lines=28> */
[----:B------:R-:W-:Y:S02]  /*2f80*/  FMNMX.FTZ R6, R125, R6, !PT ;  /* 0x000000067d067209 */ /* 0x000fe40007810000 */
[C---:B------:R-:W-:Y:S02]  /*2f90*/  ISETP.GT.AND P4, PT, R2.reuse, 0x51, PT ;  /* 0x000000510200780c */ /* 0x040fe40003f84270 */
[----:B------:R-:W-:-:S02]  /*2fa0*/  ISETP.GT.AND P5, PT, R2, 0x58, PT ;  /* 0x000000580200780c */ /* 0x000fc40003fa4270 */
[----:B------:R-:W-:Y:S02]  /*2fb0*/  FMNMX.FTZ R5, R140, R5, !PT ;  /* 0x000000058c057209 */ /* 0x000fe40007810000 */
[----:B------:R-:W-:Y:S02]  /*2fc0*/  FMNMX.FTZ R7, R79, R7, !PT ;  /* 0x000000074f077209 */ /* 0x000fe40007810000 */
[----:B------:R-:W-:Y:S02]  /*2fd0*/  FSEL R171, R148, -INF , P6 ;  /* 0xff80000094ab7808 */ /* 0x000fe40003000000 */
        /* <DEDUP_REMOVED lines=77> */
[----:B------:R-:W-:Y:S02]  /*34b0*/  FSEL R145, R113, -INF , P4 ;  /* 0xff80000071917808 */ /* 0x000fe40002000000 */
        /* <DEDUP_REMOVED lines=15> */
[----:B------:R-:W-:Y:S01]  /*35b0*/  FMNMX.FTZ R6, R220, R6, !PT ;  /* 0x00000006dc067209 */ /* 0x000fe20007810000 */
[----:B------:R-:W1:Y:S01]  /*35c0*/  SHFL.BFLY PT, R7, R133, 0x2, 0x1f ;  /* 0x0c401f0085077f89 */ /* 0x000e6200000e0000 */
[----:B------:R-:W-:Y:S02]  /*35d0*/  FMNMX.FTZ R131, R237, R2, !PT ;  /* 0x00000002ed837209 */ /* 0x000fe40007810000 */
[----:B------:R-:W-:Y:S02]  /*35e0*/  FMNMX.FTZ R5, R158, R5, !PT ;  /* 0x000000059e057209 */ /* 0x000fe40007810000 */
[----:B------:R-:W-:Y:S02]  /*35f0*/  FMNMX.FTZ R2, R218, R6, !PT ;  /* 0x00000006da027209 */ /* 0x000fe40007810000 */
        /* <DEDUP_REMOVED lines=11> */
[----:B------:R-:W-:Y:S02]  /*36b0*/  FMNMX.FTZ R2, R222, R2, !PT ;  /* 0x00000002de027209 */ /* 0x000fe40007810000 */
[----:B------:R-:W-:Y:S02]  /*36c0*/  FMNMX.FTZ R5, R170, R5, !PT ;  /* 0x00000005aa057209 */ /* 0x000fe40007810000 */
[----:B------:R-:W-:Y:S02]  /*36d0*/  FMNMX.FTZ R2, R234, R2, !PT ;  /* 0x00000002ea027209 */ /* 0x000fe40007810000 */
[----:B------:R-:W-:-:S02]  /*36e0*/  FMNMX.FTZ R5, R184, R5, !PT ;  /* 0x00000005b8057209 */ /* 0x000fc40007810000 */
[----:B-1----:R-:W-:Y:S02]  /*36f0*/  FMNMX.FTZ R133, R133, R7, !PT ;  /* 0x0000000785857209 */ /* 0x002fe40007810000 */
[----:B--2---:R-:W-:Y:S02]  /*3700*/  FMNMX.FTZ R131, R131, R6, !PT ;  /* 0x0000000683837209 */ /* 0x004fe40007810000 */
        /* <DEDUP_REMOVED lines=8> */
[----:B------:R-:W-:Y:S01]  /*3790*/  FSEL R226, R51, -INF , P5 ;  /* 0xff80000033e27808 */ /* 0x000fe20002800000 */
[----:B------:R-:W-:Y:S01]  /*37a0*/  LDSM.16.MT88.4 R36, [R230+0x100] ;  /* 0x00010000e624783b */ /* 0x000fe20000004200 */
[----:B------:R-:W-:-:S04]  /*37b0*/  FMNMX.FTZ R5, R202, R5, !PT ;  /* 0x00000005ca057209 */ /* 0x000fc80007810000 */
        /* <DEDUP_REMOVED lines=23> */
[----:B------:R1:W4:Y:S01]  /*3930*/  MUFU.EX2 R18, R9 ;  /* 0x0000000900127308 */ /* 0x0003220000000800 */
[----:B---3--:R-:W-:-:S07]  /*3940*/  FFMA.FTZ R5, R11, c[0x0][0x2d0], -R6 ;  /* 0x0000b4000b057a23 */ /* 0x008fce0000010806 */
[----:B------:R3:W-:Y:S01]  /*3950*/  MUFU.EX2 R144, R5 ;  /* 0x0000000500907308 */ /* 0x0007e20000000800 */
[----:B--2---:R-:W-:Y:S01]  /*3960*/  FMNMX.FTZ R8, R8, R10, !PT ;  /* 0x0000000a08087209 */ /* 0x004fe20007810000 */
[----:B-1----:R-:W-:Y:S02]  /*3970*/  FFMA.FTZ R9, R14, c[0x0][0x2d0], -R6 ;  /* 0x0000b4000e097a23 */ /* 0x002fe40000010806 */
[----:B----4-:R-:W-:-:S04]  /*3980*/  IMAD.MOV.U32 R4, RZ, RZ, R18 ;  /* 0x000000ffff047224 */ /* 0x010fc800078e0012 */
        /* <DEDUP_REMOVED lines=25> */
[----:B------:R-:W-:Y:S01]  /*3b20*/  HMMA.16816.F32 R64, R8, R22, RZ ;  /* 0x000000160840723c */ /* 0x000fe200000018ff */
[----:B-1----:R-:W-:Y:S01]  /*3b30*/  FFMA.FTZ R0, R30, c[0x0][0x2d0], -R7 ;  /* 0x0000b4001e007a23 */ /* 0x002fe20000010807 */
[----:B---3--:R-:W-:-:S03]  /*3b40*/  F2FP.PACK_AB R12, R211, R223 ;  /* 0x000000dfd30c723e */ /* 0x008fc600000000ff */
[----:B------:R1:W-:Y:S03]  /*3b50*/  MUFU.EX2 R235, R0 ;  /* 0x0000000000eb7308 */ /* 0x0003e60000000800 */
[C---:B--2---:R-:W-:Y:S08]  /*3b60*/  HMMA.16816.F32 R60, R8.reuse, R16, RZ ;  /* 0x00000010083c723c */ /* 0x044ff000000018ff */
        /* <DEDUP_REMOVED lines=27> */
[C---:B------:R-:W-:Y:S08]  /*3d20*/  HMMA.16816.F32 R80, R12.reuse, R16, RZ ;  /* 0x000000100c50723c */ /* 0x040ff000000018ff */
[----:B------:R-:W-:Y:S01]  /*3d30*/  HMMA.16816.F32 R108, R12, R18, RZ ;  /* 0x000000120c6c723c */ /* 0x000fe200000018ff */
[----:B------:R-:W3:Y:S01]  /*3d40*/  LDSM.16.MT88.4 R16, [R229+0x900] ;  /* 0x00090000e510783b */ /* 0x000ee20000004200 */
[----:B-1----:R-:W-:-:S06]  /*3d50*/  FFMA.FTZ R3, R77, c[0x0][0x2d0], -R6 ;  /* 0x0000b4004d037a23 */ /* 0x002fcc0000010806 */
[----:B------:R-:W-:Y:S01]  /*3d60*/  HMMA.16816.F32 R40, R8, R38, RZ ;  /* 0x000000260828723c */ /* 0x000fe200000018ff */
[----:B------:R-:W-:Y:S01]  /*3d70*/  IMAD.MOV.U32 R77, RZ, RZ, R73 ;  /* 0x000000ffff4d7224 */ /* 0x000fe200078e0049 */
[----:B------:R1:W-:Y:S06]  /*3d80*/  MUFU.EX2 R236, R3 ;  /* 0x0000000300ec7308 */ /* 0x0003ec0000000800 */
[C---:B------:R-:W-:Y:S08]  /*3d90*/  HMMA.16816.F32 R116, R12.reuse, R26, RZ ;  /* 0x0000001a0c74723c */ /* 0x040ff000000018ff */
[----:B------:R-:W-:Y:S01]  /*3da0*/  HMMA.16816.F32 R104, R12, R38, RZ ;  /* 0x000000260c68723c */ /* 0x000fe200000018ff */
[----:B-1----:R-:W-:Y:S01]  /*3db0*/  FFMA.FTZ R3, R78, c[0x0][0x2d0], -R6 ;  /* 0x0000b4004e037a23 */ /* 0x002fe20000010806 */
[----:B------:R-:W-:-:S03]  /*3dc0*/  MOV R78, R197 ;  /* 0x000000c5004e7202 */ /* 0x000fc60000000f00 */
[----:B------:R1:W4:Y:S02]  /*3dd0*/  MUFU.EX2 R172, R3 ;  /* 0x0000000300ac7308 */ /* 0x0003240000000800 */
[----:B-1----:R-:W-:Y:S01]  /*3de0*/  FFMA.FTZ R3, R79, c[0x0][0x2d0], -R5 ;  /* 0x0000b4004f037a23 */ /* 0x002fe20000010805 */
[----:B----4-:R-:W-:Y:S01]  /*3df0*/  F2FP.PACK_AB R10, R172, R236 ;  /* 0x000000ecac0a723e */ /* 0x010fe200000000ff */
[----:B------:R-:W-:-:S04]  /*3e00*/  IMAD.MOV.U32 R79, RZ, RZ, R72 ;  /* 0x000000ffff4f7224 */ /* 0x000fc800078e0048 */
[----:B------:R1:W-:Y:S01]  /*3e10*/  MUFU.EX2 R88, R3 ;  /* 0x0000000300587308 */ /* 0x0003e20000000800 */
[----:B------:R-:W-:Y:S01]  /*3e20*/  HMMA.16816.F32 R72, R12, R24, RZ ;  /* 0x000000180c48723c */ /* 0x000fe200000018ff */
[----:B------:R-:W-:-:S07]  /*3e30*/  F2FP.PACK_AB R8, R198, R79 ;  /* 0x0000004fc608723e */ /* 0x000fce00000000ff */
[----:B------:R-:W-:Y:S01]  /*3e40*/  HMMA.16816.F32 R24, R12, R36, RZ ;  /* 0x000000240c18723c */ /* 0x000fe200000018ff */
[----:B------:R-:W-:Y:S01]  /*3e50*/  LDSM.16.MT88.4 R12, [R228+0x1100] ;  /* 0x00110000e40c783b */ /* 0x000fe20000004200 */
[----:B-1----:R-:W-:-:S04]  /*3e60*/  FFMA.FTZ R3, R92, c[0x0][0x2d0], -R5 ;  /* 0x0000b4005c037a23 */ /* 0x002fc80000010805 */
        /* <DEDUP_REMOVED lines=9> */
[C---:B--2---:R-:W-:Y:S08]  /*3f00*/  HMMA.16816.F32 R136, R8.reuse, R20, R68 ;  /* 0x000000140888723c */ /* 0x044ff00000001844 */
[----:B------:R-:W-:Y:S01]  /*3f10*/  HMMA.16816.F32 R112, R8, R32, R60 ;  /* 0x000000200870723c */ /* 0x000fe2000000183c */
[----:B-1----:R-:W-:-:S04]  /*3f20*/  FFMA.FTZ R3, R100, c[0x0][0x2d0], -R7 ;  /* 0x0000b40064037a23 */ /* 0x002fc80000010807 */
[----:B------:R1:W2:Y:S03]  /*3f30*/  MUFU.EX2 R246, R3 ;  /* 0x0000000300f67308 */ /* 0x0002a60000000800 */
[C---:B------:R-:W-:Y:S08]  /*3f40*/  HMMA.16816.F32 R92, R8.reuse, R28, R44 ;  /* 0x0000001c085c723c */ /* 0x040ff0000000182c */
[----:B------:R-:W-:Y:S01]  /*3f50*/  HMMA.16816.F32 R68, R8, R34, R56 ;  /* 0x000000220844723c */ /* 0x000fe20000001838 */
[----:B-1----:R-:W-:-:S07]  /*3f60*/  FFMA.FTZ R3, R101, c[0x0][0x2d0], -R7 ;  /* 0x0000b40065037a23 */ /* 0x002fce0000010807 */
[C---:B---3--:R-:W-:Y:S01]  /*3f70*/  HMMA.16816.F32 R60, R8.reuse, R18, R48 ;  /* 0x00000012083c723c */ /* 0x048fe20000001830 */
[----:B------:R1:W-:Y:S07]  /*3f80*/  MUFU.EX2 R225, R3 ;  /* 0x0000000300e17308 */ /* 0x0003ee0000000800 */
[----:B------:R-:W-:Y:S01]  /*3f90*/  HMMA.16816.F32 R44, R8, R30, R40 ;  /* 0x0000001e082c723c */ /* 0x000fe20000001828 */
[----:B-1----:R-:W-:-:S04]  /*3fa0*/  FFMA.FTZ R3, R102, c[0x0][0x2d0], -R7 ;  /* 0x0000b40066037a23 */ /* 0x002fc80000010807 */
[----:B------:R1:W3:Y:S02]  /*3fb0*/  MUFU.EX2 R245, R3 ;  /* 0x0000000300f57308 */ /* 0x0002e40000000800 */
[--C-:B-1----:R-:W-:Y:S02]  /*3fc0*/  FFMA.FTZ R3, R103, c[0x0][0x2d0], -R0.reuse ;  /* 0x0000b40067037a23 */ /* 0x102fe40000010800 */
[----:B------:R-:W-:Y:S04]  /*3fd0*/  HMMA.16816.F32 R100, R8, R16, R52 ;  /* 0x000000100864723c */ /* 0x000fe80000001834 */
[----:B------:R1:W-:Y:S02]  /*3fe0*/  MUFU.EX2 R213, R3 ;  /* 0x0000000300d57308 */ /* 0x0003e40000000800 */
[----:B-1----:R-:W-:-:S02]  /*3ff0*/  FFMA.FTZ R3, R120, c[0x0][0x2d0], -R0 ;  /* 0x0000b40078037a23 */ /* 0x002fc40000010800 */
[----:B------:R-:W-:-:S04]  /*4000*/  IMAD.MOV.U32 R120, RZ, RZ, R88 ;  /* 0x000000ffff787224 */ /* 0x000fc800078e0058 */
[----:B------:R1:W4:Y:S01]  /*4010*/  MUFU.EX2 R215, R3 ;  /* 0x0000000300d77308 */ /* 0x0003220000000800 */
[----:B------:R-:W-:Y:S07]  /*4020*/  HMMA.16816.F32 R88, R8, R22, R64 ;  /* 0x000000160858723c */ /* 0x000fee0000001840 */
[----:B--2---:R-:W-:Y:S02]  /*4030*/  F2FP.PACK_AB R8, R246, R247 ;  /* 0x000000f7f608723e */ /* 0x004fe400000000ff */
[----:B---3--:R-:W-:Y:S01]  /*4040*/  F2FP.PACK_AB R10, R245, R225 ;  /* 0x000000e1f50a723e */ /* 0x008fe200000000ff */
[----:B-1----:R-:W-:Y:S01]  /*4050*/  FFMA.FTZ R3, R121, c[0x0][0x2d0], -R0 ;  /* 0x0000b40079037a23 */ /* 0x002fe20000010800 */
[----:B------:R-:W-:-:S02]  /*4060*/  MOV R121, R201 ;  /* 0x000000c900797202 */ /* 0x000fc40000000f00 */
[----:B----4-:R-:W-:Y:S01]  /*4070*/  F2FP.PACK_AB R9, R215, R213 ;  /* 0x000000d5d709723e */ /* 0x010fe200000000ff */
[----:B------:R1:W-:Y:S02]  /*4080*/  MUFU.EX2 R216, R3 ;  /* 0x0000000300d87308 */ /* 0x0003e40000000800 */
[----:B-1----:R-:W-:Y:S02]  /*4090*/  FFMA.FTZ R3, R122, c[0x0][0x2d0], -R0 ;  /* 0x0000b4007a037a23 */ /* 0x002fe40000010800 */
[----:B------:R-:W-:-:S04]  /*40a0*/  IMAD.MOV.U32 R122, RZ, RZ, R4 ;  /* 0x000000ffff7a7224 */ /* 0x000fc800078e0004 */
[----:B------:R1:W2:Y:S01]  /*40b0*/  MUFU.EX2 R214, R3 ;  /* 0x0000000300d67308 */ /* 0x0002a20000000800 */
[----:B------:R-:W-:Y:S02]  /*40c0*/  IMAD.MOV.U32 R4, RZ, RZ, R200 ;  /* 0x000000ffff047224 */ /* 0x000fe400078e00c8 */
[----:B-1----:R-:W-:Y:S01]  /*40d0*/  FFMA.FTZ R3, R123, c[0x0][0x2d0], -R7 ;  /* 0x0000b4007b037a23 */ /* 0x002fe20000010807 */
[----:B--2---:R-:W-:Y:S01]  /*40e0*/  F2FP.PACK_AB R11, R214, R216 ;  /* 0x000000d8d60b723e */ /* 0x004fe200000000ff */
[----:B------:R-:W-:-:S03]  /*40f0*/  IMAD.MOV.U32 R123, RZ, RZ, R77 ;  /* 0x000000ffff7b7224 */ /* 0x000fc600078e004d */
[----:B------:R1:W-:Y:S01]  /*4100*/  MUFU.EX2 R250, R3 ;  /* 0x0000000300fa7308 */ /* 0x0003e20000000800 */
[----:B------:R-:W-:Y:S02]  /*4110*/  IMAD.MOV.U32 R77, RZ, RZ, R194 ;  /* 0x000000ffff4d7224 */ /* 0x000fe400078e00c2 */
[C---:B------:R-:W-:Y:S07]  /*4120*/  HMMA.16816.F32 R56, R8.reuse, R18, R116 ;  /* 0x000000120838723c */ /* 0x040fee0000001874 */
[----:B------:R-:W-:Y:S01]  /*4130*/  IMAD.MOV.U32 R116, RZ, RZ, R79 ;  /* 0x000000ffff747224 */ /* 0x000fe200078e004f */
[----:B------:R-:W-:Y:S01]  /*4140*/  HMMA.16816.F32 R36, R8, R34, R108 ;  /* 0x000000220824723c */ /* 0x000fe2000000186c */
[----:B------:R-:W-:-:S02]  /*4150*/  IMAD.MOV.U32 R79, RZ, RZ, R199 ;  /* 0x000000ffff4f7224 */ /* 0x000fc400078e00c7 */
[----:B------:R-:W-:Y:S02]  /*4160*/  IMAD.MOV.U32 R117, RZ, RZ, R120 ;  /* 0x000000ffff757224 */ /* 0x000fe400078e0078 */
[----:B-1----:R-:W-:Y:S01]  /*4170*/  FFMA.FTZ R3, R124, c[0x0][0x2d0], -R6 ;  /* 0x0000b4007c037a23 */ /* 0x002fe20000010806 */
[----:B------:R-:W-:Y:S01]  /*4180*/  MOV R124, R78 ;  /* 0x0000004e007c7202 */ /* 0x000fe20000000f00 */
[----:B------:R-:W-:Y:S01]  /*4190*/  IMAD.MOV.U32 R110, RZ, RZ, R196 ;  /* 0x000000ffff6e7224 */ /* 0x000fe200078e00c4 */
[----:B------:R-:W-:Y:S01]  /*41a0*/  HMMA.16816.F32 R48, R8, R20, R84 ;  /* 0x000000140830723c */ /* 0x000fe20000001854 */
[----:B------:R1:W-:Y:S01]  /*41b0*/  MUFU.EX2 R252, R3 ;  /* 0x0000000300fc7308 */ /* 0x0003e20000000800 */
[----:B------:R-:W-:Y:S01]  /*41c0*/  IMAD.MOV.U32 R78, RZ, RZ, R195 ;  /* 0x000000ffff4e7224 */ /* 0x000fe200078e00c3 */
[----:B------:R-:W-:Y:S01]  /*41d0*/  MOV R109, R193 ;  /* 0x000000c1006d7202 */ /* 0x000fe20000000f00 */
[----:B------:R-:W-:Y:S02]  /*41e0*/  IMAD.MOV.U32 R108, RZ, RZ, R192 ;  /* 0x000000ffff6c7224 */ /* 0x000fe400078e00c0 */
[----:B------:R-:W-:-:S02]  /*41f0*/  IMAD.MOV.U32 R120, RZ, RZ, R191 ;  /* 0x000000ffff787224 */ /* 0x000fc400078e00bf */
[C---:B------:R-:W-:Y:S01]  /*4200*/  HMMA.16816.F32 R40, R8.reuse, R22, R96 ;  /* 0x000000160828723c */ /* 0x040fe20000001860 */
[----:B------:R-:W2:Y:S01]  /*4210*/  LDSM.16.MT88.4 R20, [R231+0x1100] ;  /* 0x00110000e714783b */ /* 0x000ea20000004200 */
[----:B------:R-:W-:Y:S02]  /*4220*/  IMAD.MOV.U32 R111, RZ, RZ, R189 ;  /* 0x000000ffff6f7224 */ /* 0x000fe400078e00bd */
[----:B------:R-:W-:Y:S02]  /*4230*/  IMAD.MOV.U32 R118, RZ, RZ, R188 ;  /* 0x000000ffff767224 */ /* 0x000fe400078e00bc */
[----:B------:R-:W-:Y:S02]  /*4240*/  IMAD.MOV.U32 R119, RZ, RZ, R110 ;  /* 0x000000ffff777224 */ /* 0x000fe400078e006e */
[----:B------:R-:W-:Y:S01]  /*4250*/  HMMA.16816.F32 R84, R8, R28, R24 ;  /* 0x0000001c0854723c */ /* 0x000fe20000001818 */
[----:B-1----:R-:W-:Y:S01]  /*4260*/  FFMA.FTZ R3, R125, c[0x0][0x2d0], -R6 ;  /* 0x0000b4007d037a23 */ /* 0x002fe20000010806 */
[----:B------:R-:W1:Y:S01]  /*4270*/  LDSM.16.MT88.4 R24, [R229+0x1100] ;  /* 0x00110000e518783b */ /* 0x000e620000004200 */
[----:B------:R-:W-:-:S02]  /*4280*/  IMAD.MOV.U32 R125, RZ, RZ, R205 ;  /* 0x000000ffff7d7224 */ /* 0x000fc400078e00cd */
[----:B------:R3:W4:Y:S03]  /*4290*/  MUFU.EX2 R212, R3 ;  /* 0x0000000300d47308 */ /* 0x0007260000000800 */
[C---:B------:R-:W-:Y:S01]  /*42a0*/  HMMA.16816.F32 R52, R8.reuse, R32, R80 ;  /* 0x000000200834723c */ /* 0x040fe20000001850 */
[----:B------:R-:W1:Y:S07]  /*42b0*/  LDSM.16.MT88.4 R32, [R230+0x1100] ;  /* 0x00110000e620783b */ /* 0x000e6e0000004200 */
[----:B------:R-:W-:Y:S01]  /*42c0*/  HMMA.16816.F32 R72, R8, R16, R72 ;  /* 0x000000100848723c */ /* 0x000fe20000001848 */
[----:B---3--:R-:W-:Y:S01]  /*42d0*/  FFMA.FTZ R3, R126, c[0x0][0x2d0], -R6 ;  /* 0x0000b4007e037a23 */ /* 0x008fe20000010806 */
[----:B------:R-:W-:-:S05]  /*42e0*/  MOV R126, R204 ;  /* 0x000000cc007e7202 */ /* 0x000fca0000000f00 */
[----:B------:R-:W-:Y:S01]  /*42f0*/  IMAD.MOV.U32 R17, RZ, RZ, R190 ;  /* 0x000000ffff117224 */ /* 0x000fe200078e00be */
[----:B------:R-:W-:Y:S01]  /*4300*/  HMMA.16816.F32 R64, R8, R30, R104 ;  /* 0x0000001e0840723c */ /* 0x000fe20000001868 */
[----:B------:R3:W-:Y:S06]  /*4310*/  MUFU.EX2 R210, R3 ;  /* 0x0000000300d27308 */ /* 0x0007ec0000000800 */
[----:B----4-:R-:W-:Y:S01]  /*4320*/  F2FP.PACK_AB R8, R212, R252 ;  /* 0x000000fcd408723e */ /* 0x010fe200000000ff */
[----:B---3--:R-:W-:Y:S02]  /*4330*/  FFMA.FTZ R3, R127, c[0x0][0x2d0], -R6 ;  /* 0x0000b4007f037a23 */ /* 0x008fe40000010806 */
[----:B------:R-:W-:-:S02]  /*4340*/  IMAD.MOV.U32 R127, RZ, RZ, R203 ;  /* 0x000000ffff7f7224 */ /* 0x000fc400078e00cb */
[----:B------:R3:W4:Y:S02]  /*4350*/  MUFU.EX2 R209, R3 ;  /* 0x0000000300d17308 */ /* 0x0007240000000800 */
[----:B---3--:R-:W-:Y:S01]  /*4360*/  FFMA.FTZ R3, R128, c[0x0][0x2d0], -R5 ;  /* 0x0000b40080037a23 */ /* 0x008fe20000010805 */
[----:B----4-:R-:W-:Y:S01]  /*4370*/  F2FP.PACK_AB R10, R209, R210 ;  /* 0x000000d2d10a723e */ /* 0x010fe200000000ff */
[----:B------:R-:W-:-:S04]  /*4380*/  IMAD.MOV.U32 R128, RZ, RZ, R202 ;  /* 0x000000ffff807224 */ /* 0x000fc800078e00ca */
[----:B------:R3:W-:Y:S02]  /*4390*/  MUFU.EX2 R251, R3 ;  /* 0x0000000300fb7308 */ /* 0x0007e40000000800 */
[----:B---3--:R-:W-:Y:S02]  /*43a0*/  FFMA.FTZ R3, R129, c[0x0][0x2d0], -R5 ;  /* 0x0000b40081037a23 */ /* 0x008fe40000010805 */
[----:B------:R-:W-:-:S04]  /*43b0*/  IMAD.MOV.U32 R129, RZ, RZ, R198 ;  /* 0x000000ffff817224 */ /* 0x000fc800078e00c6 */
[----:B------:R3:W4:Y:S01]  /*43c0*/  MUFU.EX2 R205, R3 ;  /* 0x0000000300cd7308 */ /* 0x0007220000000800 */
[----:B------:R-:W-:Y:S02]  /*43d0*/  IMAD.MOV.U32 R110, RZ, RZ, R129 ;  /* 0x000000ffff6e7224 */ /* 0x000fe400078e0081 */
[--C-:B---3--:R-:W-:Y:S01]  /*43e0*/  FFMA.FTZ R3, R130, c[0x0][0x2d0], -R5.reuse ;  /* 0x0000b40082037a23 */ /* 0x108fe20000010805 */
[----:B------:R-:W-:Y:S02]  /*43f0*/  MOV R130, R197 ;  /* 0x000000c500827202 */ /* 0x000fe40000000f00 */
[----:B----4-:R-:W-:Y:S02]  /*4400*/  F2FP.PACK_AB R9, R205, R251 ;  /* 0x000000fbcd09723e */ /* 0x010fe400000000ff */
[----:B------:R3:W-:Y:S02]  /*4410*/  MUFU.EX2 R204, R3 ;  /* 0x0000000300cc7308 */ /* 0x0007e40000000800 */
[----:B---3--:R-:W-:-:S06]  /*4420*/  FFMA.FTZ R3, R134, c[0x0][0x2d0], -R5 ;  /* 0x0000b40086037a23 */ /* 0x008fcc0000010805 */
[----:B------:R3:W4:Y:S02]  /*4430*/  MUFU.EX2 R203, R3 ;  /* 0x0000000300cb7308 */ /* 0x0007240000000800 */
[----:B---3--:R-:W-:Y:S01]  /*4440*/  FFMA.FTZ R3, R141, c[0x0][0x2d0], -R7 ;  /* 0x0000b4008d037a23 */ /* 0x008fe20000010807 */
[----:B----4-:R-:W-:Y:S01]  /*4450*/  F2FP.PACK_AB R11, R203, R204 ;  /* 0x000000cccb0b723e */ /* 0x010fe200000000ff */
[----:B------:R-:W-:-:S04]  /*4460*/  IMAD.MOV.U32 R141, RZ, RZ, R173 ;  /* 0x000000ffff8d7224 */ /* 0x000fc800078e00ad */
[----:B------:R3:W4:Y:S02]  /*4470*/  MUFU.EX2 R202, R3 ;  /* 0x0000000300ca7308 */ /* 0x0007240000000800 */
[C---:B--2---:R-:W-:Y:S08]  /*4480*/  HMMA.16816.F32 R80, R8.reuse, R22, R68 ;  /* 0x000000160850723c */ /* 0x044ff00000001844 */
[----:B-1----:R-:W-:Y:S01]  /*4490*/  HMMA.16816.F32 R68, R8, R26, R60 ;  /* 0x0000001a0844723c */ /* 0x002fe2000000183c */
[----:B---3--:R-:W-:-:S02]  /*44a0*/  FFMA.FTZ R3, R140, c[0x0][0x2d0], -R7 ;  /* 0x0000b4008c037a23 */ /* 0x008fc40000010807 */
[----:B------:R-:W-:Y:S02]  /*44b0*/  IMAD.MOV.U32 R140, RZ, RZ, R146 ;  /* 0x000000ffff8c7224 */ /* 0x000fe400078e0092 */
[----:B------:R1:W-:Y:S03]  /*44c0*/  MUFU.EX2 R201, R3 ;  /* 0x0000000300c97308 */ /* 0x0003e60000000800 */
[C---:B------:R-:W-:Y:S08]  /*44d0*/  HMMA.16816.F32 R136, R8.reuse, R12, R136 ;  /* 0x0000000c0888723c */ /* 0x040ff00000001888 */
[----:B------:R-:W-:Y:S01]  /*44e0*/  HMMA.16816.F32 R112, R8, R20, R112 ;  /* 0x000000140870723c */ /* 0x000fe20000001870 */
[----:B-1----:R-:W-:-:S07]  /*44f0*/  FFMA.FTZ R3, R142, c[0x0][0x2d0], -R7 ;  /* 0x0000b4008e037a23 */ /* 0x002fce0000010807 */
[C---:B------:R-:W-:Y:S01]  /*4500*/  HMMA.16816.F32 R100, R8.reuse, R24, R100 ;  /* 0x000000180864723c */ /* 0x040fe20000001864 */
[----:B------:R-:W-:Y:S01]  /*4510*/  MOV R142, R147 ;  /* 0x00000093008e7202 */ /* 0x000fe20000000f00 */
[----:B------:R1:W2:Y:S06]  /*4520*/  MUFU.EX2 R200, R3 ;  /* 0x0000000300c87308 */ /* 0x0002ac0000000800 */
[C---:B------:R-:W-:Y:S08]  /*4530*/  HMMA.16816.F32 R96, R8.reuse, R32, R92 ;  /* 0x000000200860723c */ /* 0x040ff0000000185c */
[----:B------:R-:W-:Y:S01]  /*4540*/  HMMA.16816.F32 R88, R8, R14, R88 ;  /* 0x0000000e0858723c */ /* 0x000fe20000001858 */
[----:B-1----:R-:W-:-:S02]  /*4550*/  FFMA.FTZ R3, R143, c[0x0][0x2d0], -R7 ;  /* 0x0000b4008f037a23 */ /* 0x002fc40000010807 */
[----:B------:R-:W-:Y:S02]  /*4560*/  IMAD.MOV.U32 R143, RZ, RZ, R144 ;  /* 0x000000ffff8f7224 */ /* 0x000fe400078e0090 */
[----:B------:R1:W-:Y:S03]  /*4570*/  MUFU.EX2 R199, R3 ;  /* 0x0000000300c77308 */ /* 0x0003e60000000800 */
[----:B------:R-:W-:Y:S07]  /*4580*/  HMMA.16816.F32 R60, R8, R34, R44 ;  /* 0x00000022083c723c */ /* 0x000fee000000182c */
[----:B----4-:R-:W-:-:S02]  /*4590*/  F2FP.PACK_AB R8, R202, R250 ;  /* 0x000000faca08723e */ /* 0x010fc400000000ff */
        /* <DEDUP_REMOVED lines=21> */
[----:B------:R-:W3:Y:S01]  /*46f0*/  LDSM.16.MT88.4 R20, [R229+0x1900] ;  /* 0x00190000e514783b */ /* 0x000ee20000004200 */
[----:B-1----:R-:W-:-:S06]  /*4700*/  FFMA.FTZ R3, R161, c[0x0][0x2d0], -R6 ;  /* 0x0000b400a1037a23 */ /* 0x002fcc0000010806 */
[C---:B------:R-:W-:Y:S01]  /*4710*/  HMMA.16816.F32 R28, R8.reuse, R24, R72 ;  /* 0x00000018081c723c */ /* 0x040fe20000001848 */
[----:B------:R1:W-:Y:S07]  /*4720*/  MUFU.EX2 R192, R3 ;  /* 0x0000000300c07308 */ /* 0x0003ee0000000800 */
[C---:B------:R-:W-:Y:S01]  /*4730*/  HMMA.16816.F32 R56, R8.reuse, R26, R56 ;  /* 0x0000001a0838723c */ /* 0x040fe20000001838 */
[----:B------:R-:W-:Y:S07]  /*4740*/  LDSM.16.MT88.4 R24, [R230+0x1900] ;  /* 0x00190000e618783b */ /* 0x000fee0000004200 */
[----:B------:R-:W-:Y:S01]  /*4750*/  HMMA.16816.F32 R92, R8, R32, R84 ;  /* 0x00000020085c723c */ /* 0x000fe20000001854 */
[----:B-1----:R-:W-:-:S04]  /*4760*/  FFMA.FTZ R3, R162, c[0x0][0x2d0], -R6 ;  /* 0x0000b400a2037a23 */ /* 0x002fc80000010806 */
[----:B------:R1:W4:Y:S03]  /*4770*/  MUFU.EX2 R191, R3 ;  /* 0x0000000300bf7308 */ /* 0x0003260000000800 */
[----:B------:R-:W-:Y:S01]  /*4780*/  HMMA.16816.F32 R72, R8, R34, R64 ;  /* 0x000000220848723c */ /* 0x000fe20000001840 */
[----:B-1----:R-:W-:-:S06]  /*4790*/  FFMA.FTZ R3, R154, c[0x0][0x2d0], -R6 ;  /* 0x0000b4009a037a23 */ /* 0x002fcc0000010806 */
[----:B----4-:R-:W-:Y:S01]  /*47a0*/  F2FP.PACK_AB R8, R191, R192 ;  /* 0x000000c0bf08723e */ /* 0x010fe200000000ff */
[----:B------:R-:W-:Y:S01]  /*47b0*/  IMAD.MOV.U32 R154, RZ, RZ, R77 ;  /* 0x000000ffff9a7224 */ /* 0x000fe200078e004d */
[----:B------:R1:W-:Y:S02]  /*47c0*/  MUFU.EX2 R190, R3 ;  /* 0x0000000300be7308 */ /* 0x0003e40000000800 */
[----:B-1----:R-:W-:Y:S01]  /*47d0*/  FFMA.FTZ R3, R153, c[0x0][0x2d0], -R6 ;  /* 0x0000b40099037a23 */ /* 0x002fe20000010806 */
[----:B------:R-:W-:Y:S02]  /*47e0*/  MOV R153, R17 ;  /* 0x0000001100997202 */ /* 0x000fe40000000f00 */
[----:B------:R-:W1:Y:S03]  /*47f0*/  LDSM.16.MT88.4 R16, [R228+0x1900] ;  /* 0x00190000e410783b */ /* 0x000e660000004200 */
[----:B------:R4:W2:Y:S02]  /*4800*/  MUFU.EX2 R189, R3 ;  /* 0x0000000300bd7308 */ /* 0x0008a40000000800 */
[----:B----4-:R-:W-:Y:S01]  /*4810*/  FFMA.FTZ R3, R163, c[0x0][0x2d0], -R5 ;  /* 0x0000b400a3037a23 */ /* 0x010fe20000010805 */
[----:B--2---:R-:W-:-:S05]  /*4820*/  F2FP.PACK_AB R10, R189, R190 ;  /* 0x000000bebd0a723e */ /* 0x004fca00000000ff */
[----:B------:R2:W-:Y:S02]  /*4830*/  MUFU.EX2 R188, R3 ;  /* 0x0000000300bc7308 */ /* 0x0005e40000000800 */
[----:B--2---:R-:W-:Y:S01]  /*4840*/  FFMA.FTZ R3, R165, c[0x0][0x2d0], -R5 ;  /* 0x0000b400a5037a23 */ /* 0x004fe20000010805 */
[----:B------:R-:W-:Y:S02]  /*4850*/  MOV R165, R109 ;  /* 0x0000006d00a57202 */ /* 0x000fe40000000f00 */
[----:B------:R-:W-:-:S03]  /*4860*/  MOV R109, R128 ;  /* 0x00000080006d7202 */ /* 0x000fc60000000f00 */
[----:B------:R2:W4:Y:S02]  /*4870*/  MUFU.EX2 R134, R3 ;  /* 0x0000000300867308 */ /* 0x0005240000000800 */
[----:B--2---:R-:W-:Y:S01]  /*4880*/  FFMA.FTZ R3, R164, c[0x0][0x2d0], -R5 ;  /* 0x0000b400a4037a23 */ /* 0x004fe20000010805 */
[----:B----4-:R-:W-:Y:S01]  /*4890*/  F2FP.PACK_AB R9, R134, R188 ;  /* 0x000000bc8609723e */ /* 0x010fe200000000ff */
[----:B------:R-:W-:-:S04]  /*48a0*/  IMAD.MOV.U32 R164, RZ, RZ, R108 ;  /* 0x000000ffffa47224 */ /* 0x000fc800078e006c */
[----:B------:R2:W-:Y:S01]  /*48b0*/  MUFU.EX2 R129, R3 ;  /* 0x0000000300817308 */ /* 0x0005e20000000800 */
[----:B------:R-:W-:Y:S02]  /*48c0*/  IMAD.MOV.U32 R108, RZ, RZ, R130 ;  /* 0x000000ffff6c7224 */ /* 0x000fe400078e0082 */
[----:B--2---:R-:W-:Y:S02]  /*48d0*/  FFMA.FTZ R3, R155, c[0x0][0x2d0], -R5 ;  /* 0x0000b4009b037a23 */ /* 0x004fe40000010805 */
[----:B------:R-:W-:-:S03]  /*48e0*/  IMAD.MOV.U32 R155, RZ, RZ, R111 ;  /* 0x000000ffff9b7224 */ /* 0x000fc600078e006f */
[----:B------:R2:W4:Y:S02]  /*48f0*/  MUFU.EX2 R130, R3 ;  /* 0x0000000300827308 */ /* 0x0005240000000800 */
[----:B--2---:R-:W-:Y:S01]  /*4900*/  FFMA.FTZ R3, R166, c[0x0][0x2d0], -R7 ;  /* 0x0000b400a6037a23 */ /* 0x004fe20000010807 */
[----:B----4-:R-:W-:Y:S01]  /*4910*/  F2FP.PACK_AB R11, R130, R129 ;  /* 0x00000081820b723e */ /* 0x010fe200000000ff */
[----:B------:R-:W-:-:S04]  /*4920*/  IMAD.MOV.U32 R166, RZ, RZ, R145 ;  /* 0x000000ffffa67224 */ /* 0x000fc800078e0091 */
[----:B------:R2:W4:Y:S02]  /*4930*/  MUFU.EX2 R128, R3 ;  /* 0x0000000300807308 */ /* 0x0005240000000800 */
[C---:B------:R-:W-:Y:S07]  /*4940*/  HMMA.16816.F32 R156, R8.reuse, R12, R112 ;  /* 0x0000000c089c723c */ /* 0x040fee0000001870 */
[----:B------:R-:W-:Y:S01]  /*4950*/  MOV R114, R175 ;  /* 0x000000af00727202 */ /* 0x000fe20000000f00 */
[----:B------:R-:W-:Y:S01]  /*4960*/  IMAD.MOV.U32 R113, RZ, RZ, R174 ;  /* 0x000000ffff717224 */ /* 0x000fe200078e00ae */
[----:B------:R-:W-:Y:S01]  /*4970*/  HMMA.16816.F32 R160, R8, R14, R80 ;  /* 0x0000000e08a0723c */ /* 0x000fe20000001850 */
[----:B------:R-:W-:Y:S01]  /*4980*/  MOV R115, R79 ;  /* 0x0000004f00737202 */ /* 0x000fe20000000f00 */
[----:B--2---:R-:W-:-:S02]  /*4990*/  FFMA.FTZ R3, R148, c[0x0][0x2d0], -R7 ;  /* 0x0000b40094037a23 */ /* 0x004fc40000010807 */
[----:B------:R-:W-:Y:S02]  /*49a0*/  IMAD.MOV.U32 R148, RZ, RZ, R118 ;  /* 0x000000ffff947224 */ /* 0x000fe400078e0076 */
[----:B------:R2:W-:Y:S01]  /*49b0*/  MUFU.EX2 R111, R3 ;  /* 0x00000003006f7308 */ /* 0x0005e20000000800 */
[----:B------:R-:W-:Y:S01]  /*49c0*/  IMAD.MOV.U32 R118, RZ, RZ, R110 ;  /* 0x000000ffff767224 */ /* 0x000fe200078e006e */
[C---:B---3--:R-:W-:Y:S08]  /*49d0*/  HMMA.16816.F32 R84, R8.reuse, R22, R68 ;  /* 0x000000160854723c */ /* 0x048ff00000001844 */
[----:B-1----:R-:W-:Y:S01]  /*49e0*/  HMMA.16816.F32 R136, R8, R16, R136 ;  /* 0x000000100888723c */ /* 0x002fe20000001888 */
[----:B--2---:R-:W-:-:S02]  /*49f0*/  FFMA.FTZ R3, R150, c[0x0][0x2d0], -R7 ;  /* 0x0000b40096037a23 */ /* 0x004fc40000010807 */
[----:B------:R-:W-:Y:S01]  /*4a00*/  IMAD.MOV.U32 R150, RZ, RZ, R119 ;  /* 0x000000ffff967224 */ /* 0x000fe200078e0077 */
[----:B------:R-:W-:Y:S01]  /*4a10*/  MOV R119, R108 ;  /* 0x0000006c00777202 */ /* 0x000fe20000000f00 */
[----:B------:R1:W-:Y:S03]  /*4a20*/  MUFU.EX2 R110, R3 ;  /* 0x00000003006e7308 */ /* 0x0003e60000000800 */
[C---:B------:R-:W-:Y:S08]  /*4a30*/  HMMA.16816.F32 R88, R8.reuse, R18, R88 ;  /* 0x000000120858723c */ /* 0x040ff00000001858 */
[----:B------:R-:W-:Y:S01]  /*4a40*/  HMMA.16816.F32 R80, R8, R24, R96 ;  /* 0x000000180850723c */ /* 0x000fe20000001860 */
[----:B-1----:R-:W-:-:S07]  /*4a50*/  FFMA.FTZ R3, R149, c[0x0][0x2d0], -R7 ;  /* 0x0000b40095037a23 */ /* 0x002fce0000010807 */
[----:B------:R-:W-:Y:S01]  /*4a60*/  HMMA.16816.F32 R68, R8, R26, R60 ;  /* 0x0000001a0844723c */ /* 0x000fe2000000183c */
[----:B------:R-:W-:Y:S02]  /*4a70*/  IMAD.MOV.U32 R149, RZ, RZ, R109 ;  /* 0x000000ffff957224 */ /* 0x000fe400078e006d */
[----:B------:R1:W-:Y:S02]  /*4a80*/  MUFU.EX2 R109, R3 ;  /* 0x00000003006d7308 */ /* 0x0003e40000000800 */
[----:B-1----:R-:W-:Y:S02]  /*4a90*/  FFMA.FTZ R3, R167, c[0x0][0x2d0], -R0 ;  /* 0x0000b400a7037a23 */ /* 0x002fe40000010800 */
[----:B------:R-:W-:-:S04]  /*4aa0*/  IMAD.MOV.U32 R167, RZ, RZ, R124 ;  /* 0x000000ffffa77224 */ /* 0x000fc800078e007c */
[----:B------:R1:W-:Y:S01]  /*4ab0*/  MUFU.EX2 R107, R3 ;  /* 0x00000003006b7308 */ /* 0x0003e20000000800 */
[----:B------:R-:W-:Y:S02]  /*4ac0*/  IMAD.MOV.U32 R124, RZ, RZ, R172 ;  /* 0x000000ffff7c7224 */ /* 0x000fe400078e00ac */
[----:B------:R-:W-:Y:S07]  /*4ad0*/  HMMA.16816.F32 R172, R8, R20, R100 ;  /* 0x0000001408ac723c */ /* 0x000fee0000001864 */
[----:B------:R-:W-:-:S02]  /*4ae0*/  F2FP.PACK_AB R8, R195, R199 ;  /* 0x000000c7c308723e */ /* 0x000fc400000000ff */
[----:B----4-:R-:W-:Y:S01]  /*4af0*/  F2FP.PACK_AB R10, R128, R193 ;  /* 0x000000c1800a723e */ /* 0x010fe200000000ff */
[----:B-1----:R-:W-:-:S04]  /*4b00*/  FFMA.FTZ R3, R169, c[0x0][0x2d0], -R0 ;  /* 0x0000b400a9037a23 */ /* 0x002fc80000010800 */
        /* <DEDUP_REMOVED lines=12> */
[----:B-1----:R-:W-:-:S04]  /*4bd0*/  FFMA.FTZ R3, R171, c[0x0][0x2d0], -R6 ;  /* 0x0000b400ab037a23 */ /* 0x002fc80000010806 */
[----:B------:R1:W-:Y:S02]  /*4be0*/  MUFU.EX2 R102, R3 ;  /* 0x0000000300667308 */ /* 0x0003e40000000800 */
[C---:B------:R-:W-:Y:S08]  /*4bf0*/  HMMA.16816.F32 R44, R8.reuse, R24, R92 ;  /* 0x00000018082c723c */ /* 0x040ff0000000185c */
[----:B------:R-:W-:Y:S01]  /*4c00*/  HMMA.16816.F32 R52, R8, R12, R40 ;  /* 0x0000000c0834723c */ /* 0x000fe20000001828 */
[----:B-1----:R-:W-:-:S07]  /*4c10*/  FFMA.FTZ R3, R177, c[0x0][0x2d0], -R6 ;  /* 0x0000b400b1037a23 */ /* 0x002fce0000010806 */
[C---:B------:R-:W-:Y:S01]  /*4c20*/  HMMA.16816.F32 R48, R8.reuse, R14, R36 ;  /* 0x0000000e0830723c */ /* 0x040fe20000001824 */
[----:B------:R-:W1:Y:S01]  /*4c30*/  LDSM.16.MT88.4 R12, [R231+0x2100] ;  /* 0x00210000e70c783b */ /* 0x000e620000004200 */
[----:B------:R3:W4:Y:S06]  /*4c40*/  MUFU.EX2 R103, R3 ;  /* 0x0000000300677308 */ /* 0x00072c0000000800 */
[C---:B------:R-:W-:Y:S01]  /*4c50*/  HMMA.16816.F32 R32, R8.reuse, R20, R28 ;  /* 0x000000140820723c */ /* 0x040fe2000000181c */
[----:B------:R-:W-:Y:S07]  /*4c60*/  LDSM.16.MT88.4 R28, [R230+0x2100] ;  /* 0x00210000e61c783b */ /* 0x000fee0000004200 */
[----:B------:R-:W-:Y:S01]  /*4c70*/  HMMA.16816.F32 R36, R8, R22, R56 ;  /* 0x000000160824723c */ /* 0x000fe20000001838 */
[----:B------:R-:W1:Y:S01]  /*4c80*/  LDSM.16.MT88.4 R20, [R229+0x2100] ;  /* 0x00210000e514783b */ /* 0x000e620000004200 */
        /* <DEDUP_REMOVED lines=20> */
[C---:B--2---:R-:W-:Y:S08]  /*4dd0*/  HMMA.16816.F32 R144, R8.reuse, R18, R88 ;  /* 0x000000120890723c */ /* 0x044ff00000001858 */
[----:B------:R-:W-:Y:S01]  /*4de0*/  HMMA.16816.F32 R136, R8, R16, R136 ;  /* 0x000000100888723c */ /* 0x000fe20000001888 */
[----:B---3--:R-:W-:-:S02]  /*4df0*/  FFMA.FTZ R3, R183, c[0x0][0x2d0], -R0 ;  /* 0x0000b400b7037a23 */ /* 0x008fc40000010800 */
[----:B------:R-:W-:Y:S01]  /*4e00*/  FFMA.FTZ R4, R4, c[0x0][0x2d0], -R7 ;  /* 0x0000b40004047a23 */ /* 0x000fe20000010807 */
[----:B------:R-:W-:Y:S01]  /*4e10*/  LDSM.16.MT88.4 R180, [R229+0x3100] ;  /* 0x00310000e5b4783b */ /* 0x000fe20000004200 */
[----:B------:R2:W3:Y:S03]  /*4e20*/  MUFU.EX2 R94, R3 ;  /* 0x00000003005e7308 */ /* 0x0004e60000000800 */
[C---:B-1----:R-:W-:Y:S08]  /*4e30*/  HMMA.16816.F32 R156, R8.reuse, R12, R156 ;  /* 0x0000000c089c723c */ /* 0x042ff0000000189c */
[----:B------:R-:W-:Y:S01]  /*4e40*/  HMMA.16816.F32 R160, R8, R14, R160 ;  /* 0x0000000e08a0723c */ /* 0x000fe200000018a0 */
[----:B--2---:R-:W-:-:S07]  /*4e50*/  FFMA.FTZ R3, R185, c[0x0][0x2d0], -R0 ;  /* 0x0000b400b9037a23 */ /* 0x004fce0000010800 */
[C---:B------:R-:W-:Y:S01]  /*4e60*/  HMMA.16816.F32 R172, R8.reuse, R20, R172 ;  /* 0x0000001408ac723c */ /* 0x040fe200000018ac */
[----:B------:R1:W-:Y:S07]  /*4e70*/  MUFU.EX2 R93, R3 ;  /* 0x00000003005d7308 */ /* 0x0003ee0000000800 */
[C---:B------:R-:W-:Y:S08]  /*4e80*/  HMMA.16816.F32 R84, R8.reuse, R22, R84 ;  /* 0x000000160854723c */ /* 0x040ff00000001854 */
[----:B------:R-:W-:Y:S01]  /*4e90*/  HMMA.16816.F32 R80, R8, R28, R80 ;  /* 0x0000001c0850723c */ /* 0x000fe20000001850 */
[----:B-1----:R-:W-:-:S04]  /*4ea0*/  FFMA.FTZ R3, R186, c[0x0][0x2d0], -R0 ;  /* 0x0000b400ba037a23 */ /* 0x002fc80000010800 */
[----:B------:R1:W2:Y:S03]  /*4eb0*/  MUFU.EX2 R92, R3 ;  /* 0x00000003005c7308 */ /* 0x0002a60000000800 */
[----:B------:R-:W-:Y:S07]  /*4ec0*/  HMMA.16816.F32 R68, R8, R30, R68 ;  /* 0x0000001e0844723c */ /* 0x000fee0000001844 */
[----:B------:R-:W-:-:S02]  /*4ed0*/  F2FP.PACK_AB R8, R110, R111 ;  /* 0x0000006f6e08723e */ /* 0x000fc400000000ff */
[----:B---3--:R-:W-:Y:S02]  /*4ee0*/  F2FP.PACK_AB R9, R94, R95 ;  /* 0x0000005f5e09723e */ /* 0x008fe400000000ff */
[----:B------:R-:W-:Y:S01]  /*4ef0*/  F2FP.PACK_AB R10, R108, R109 ;  /* 0x0000006d6c0a723e */ /* 0x000fe200000000ff */
[----:B-1----:R-:W-:Y:S01]  /*4f00*/  FFMA.FTZ R3, R187, c[0x0][0x2d0], -R6 ;  /* 0x0000b400bb037a23 */ /* 0x002fe20000010806 */
[----:B--2---:R-:W-:-:S03]  /*4f10*/  F2FP.PACK_AB R11, R92, R93 ;  /* 0x0000005d5c0b723e */ /* 0x004fc600000000ff */
[----:B------:R1:W-:Y:S04]  /*4f20*/  MUFU.EX2 R91, R3 ;  /* 0x00000003005b7308 */ /* 0x0003e80000000800 */
        /* <DEDUP_REMOVED lines=15> */
[----:B------:R1:W-:Y:S03]  /*5020*/  MUFU.EX2 R88, R3 ;  /* 0x0000000300587308 */ /* 0x0003e60000000800 */
[----:B------:R-:W-:Y:S01]  /*5030*/  HMMA.16816.F32 R44, R8, R28, R44 ;  /* 0x0000001c082c723c */ /* 0x000fe2000000182c */
[----:B-1----:R-:W-:-:S04]  /*5040*/  FFMA.FTZ R3, R217, c[0x0][0x2d0], -R5 ;  /* 0x0000b400d9037a23 */ /* 0x002fc80000010805 */
[----:B------:R1:W-:Y:S02]  /*5050*/  MUFU.EX2 R79, R3 ;  /* 0x00000003004f7308 */ /* 0x0003e40000000800 */
[----:B-1----:R-:W-:-:S06]  /*5060*/  FFMA.FTZ R3, R220, c[0x0][0x2d0], -R5 ;  /* 0x0000b400dc037a23 */ /* 0x002fcc0000010805 */
[----:B------:R1:W4:Y:S02]  /*5070*/  MUFU.EX2 R78, R3 ;  /* 0x00000003004e7308 */ /* 0x0003240000000800 */
        /* <DEDUP_REMOVED lines=8> */
[----:B------:R-:W-:Y:S01]  /*5100*/  IMAD.MOV.U32 R167, RZ, RZ, R149 ;  /* 0x000000ffffa77224 */ /* 0x000fe200078e0095 */
[----:B------:R1:W-:Y:S01]  /*5110*/  MUFU.EX2 R74, R3 ;  /* 0x00000003004a7308 */ /* 0x0003e20000000800 */
[----:B------:R-:W-:Y:S01]  /*5120*/  IMAD.MOV.U32 R149, RZ, RZ, R150 ;  /* 0x000000ffff957224 */ /* 0x000fe200078e0096 */
[----:B------:R-:W-:Y:S01]  /*5130*/  MOV R150, R148 ;  /* 0x0000009400967202 */ /* 0x000fe20000000f00 */
[----:B------:R-:W-:-:S02]  /*5140*/  IMAD.MOV.U32 R148, RZ, RZ, R153 ;  /* 0x000000ffff947224 */ /* 0x000fc400078e0099 */
[----:B------:R-:W-:Y:S02]  /*5150*/  IMAD.MOV.U32 R153, RZ, RZ, R127 ;  /* 0x000000ffff997224 */ /* 0x000fe400078e007f */
[----:B------:R-:W-:Y:S01]  /*5160*/  IMAD.MOV.U32 R127, RZ, RZ, R126 ;  /* 0x000000ffff7f7224 */ /* 0x000fe200078e007e */
[----:B--2---:R-:W-:Y:S02]  /*5170*/  F2FP.PACK_AB R8, R90, R91 ;  /* 0x0000005b5a08723e */ /* 0x004fe400000000ff */
[----:B----4-:R-:W-:Y:S02]  /*5180*/  F2FP.PACK_AB R9, R78, R79 ;  /* 0x0000004f4e09723e */ /* 0x010fe400000000ff */
[----:B------:R-:W-:Y:S02]  /*5190*/  F2FP.PACK_AB R10, R88, R89 ;  /* 0x00000059580a723e */ /* 0x000fe400000000ff */
[----:B------:R-:W-:Y:S01]  /*51a0*/  F2FP.PACK_AB R11, R77, R75 ;  /* 0x0000004b4d0b723e */ /* 0x000fe200000000ff */
[----:B-1----:R-:W-:Y:S01]  /*51b0*/  FFMA.FTZ R3, R113, c[0x0][0x2d0], -R7 ;  /* 0x0000b40071037a23 */ /* 0x002fe20000010807 */
[----:B------:R-:W-:Y:S01]  /*51c0*/  MOV R126, R125 ;  /* 0x0000007d007e7202 */ /* 0x000fe20000000f00 */
[----:B------:R-:W-:-:S02]  /*51d0*/  IMAD.MOV.U32 R113, RZ, RZ, R114 ;  /* 0x000000ffff717224 */ /* 0x000fc400078e0072 */
[----:B------:R-:W-:Y:S01]  /*51e0*/  IMAD.MOV.U32 R114, RZ, RZ, R115 ;  /* 0x000000ffff727224 */ /* 0x000fe200078e0073 */
[----:B------:R-:W-:Y:S01]  /*51f0*/  MOV R115, R167 ;  /* 0x000000a700737202 */ /* 0x000fe20000000f00 */
[----:B------:R-:W-:Y:S01]  /*5200*/  IMAD.MOV.U32 R167, RZ, RZ, R149 ;  /* 0x000000ffffa77224 */ /* 0x000fe200078e0095 */
[----:B------:R1:W2:Y:S01]  /*5210*/  MUFU.EX2 R73, R3 ;  /* 0x0000000300497308 */ /* 0x0002a20000000800 */
[----:B------:R-:W-:Y:S02]  /*5220*/  IMAD.MOV.U32 R149, RZ, RZ, R150 ;  /* 0x000000ffff957224 */ /* 0x000fe400078e0096 */
[----:B------:R-:W-:Y:S01]  /*5230*/  IMAD.MOV.U32 R150, RZ, RZ, R148 ;  /* 0x000000ffff967224 */ /* 0x000fe200078e0094 */
[----:B------:R-:W-:Y:S01]  /*5240*/  MOV R148, R127 ;  /* 0x0000007f00947202 */ /* 0x000fe20000000f00 */
[----:B------:R-:W-:Y:S01]  /*5250*/  HMMA.16816.F32 R136, R8, R24, R136 ;  /* 0x000000180888723c */ /* 0x000fe20000001888 */
[----:B------:R-:W-:Y:S02]  /*5260*/  IMAD.MOV.U32 R125, RZ, RZ, R239 ;  /* 0x000000ffff7d7224 */ /* 0x000fe400078e00ef */
[----:B-1----:R-:W-:-:S05]  /*5270*/  FFMA.FTZ R3, R113, c[0x0][0x2d0], -R7 ;  /* 0x0000b40071037a23 */ /* 0x002fca0000010807 */
[C---:B------:R-:W-:Y:S01]  /*5280*/  HMMA.16816.F32 R144, R8.reuse, R26, R144 ;  /* 0x0000001a0890723c */ /* 0x040fe20000001890 */
[----:B------:R-:W-:Y:S01]  /*5290*/  IMAD.MOV.U32 R113, RZ, RZ, R114 ;  /* 0x000000ffff717224 */ /* 0x000fe200078e0072 */
[----:B------:R1:W5:Y:S01]  /*52a0*/  LDL.LU R239, [R1+0x3c] ;  /* 0x00003c0001ef7983 */ /* 0x0003620000300800 */
[----:B------:R-:W-:Y:S02]  /*52b0*/  IMAD.MOV.U32 R114, RZ, RZ, R115 ;  /* 0x000000ffff727224 */ /* 0x000fe400078e0073 */
[----:B------:R-:W-:Y:S01]  /*52c0*/  IMAD.MOV.U32 R115, RZ, RZ, R167 ;  /* 0x000000ffff737224 */ /* 0x000fe200078e00a7 */
[----:B------:R-:W-:Y:S01]  /*52d0*/  MOV R167, R149 ;  /* 0x0000009500a77202 */ /* 0x000fe20000000f00 */
[----:B------:R-:W-:Y:S01]  /*52e0*/  IMAD.MOV.U32 R149, RZ, RZ, R150 ;  /* 0x000000ffff957224 */ /* 0x000fe200078e0096 */
[----:B------:R4:W-:Y:S01]  /*52f0*/  MUFU.EX2 R72, R3 ;  /* 0x0000000300487308 */ /* 0x0009e20000000800 */
[----:B------:R-:W-:Y:S02]  /*5300*/  IMAD.MOV.U32 R150, RZ, RZ, R148 ;  /* 0x000000ffff967224 */ /* 0x000fe400078e0094 */
[----:B------:R-:W-:Y:S01]  /*5310*/  IMAD.MOV.U32 R148, RZ, RZ, R166 ;  /* 0x000000ffff947224 */ /* 0x000fe200078e00a6 */
[----:B------:R-:W-:Y:S01]  /*5320*/  MOV R166, R140 ;  /* 0x0000008c00a67202 */ /* 0x000fe20000000f00 */
[----:B------:R-:W-:Y:S01]  /*5330*/  IMAD.MOV.U32 R140, RZ, RZ, R141 ;  /* 0x000000ffff8c7224 */ /* 0x000fe200078e008d */
[----:B---3--:R-:W-:Y:S01]  /*5340*/  HMMA.16816.F32 R156, R8, R20, R156 ;  /* 0x00000014089c723c */ /* 0x008fe2000000189c */
[----:B------:R-:W-:-:S02]  /*5350*/  IMAD.MOV.U32 R127, RZ, RZ, R126 ;  /* 0x000000ffff7f7224 */ /* 0x000fc400078e007e */
[----:B----4-:R-:W-:Y:S02]  /*5360*/  FFMA.FTZ R3, R113, c[0x0][0x2d0], -R7 ;  /* 0x0000b40071037a23 */ /* 0x010fe40000010807 */
[----:B------:R-:W-:Y:S01]  /*5370*/  IMAD.MOV.U32 R113, RZ, RZ, R114 ;  /* 0x000000ffff717224 */ /* 0x000fe200078e0072 */
[----:B------:R-:W-:Y:S01]  /*5380*/  MOV R114, R115 ;  /* 0x0000007300727202 */ /* 0x000fe20000000f00 */
[----:B------:R-:W-:Y:S01]  /*5390*/  IMAD.MOV.U32 R115, RZ, RZ, R167 ;  /* 0x000000ffff737224 */ /* 0x000fe200078e00a7 */
[----:B------:R3:W-:Y:S01]  /*53a0*/  MUFU.EX2 R59, R3 ;  /* 0x00000003003b7308 */ /* 0x0007e20000000800 */
[----:B------:R-:W-:Y:S02]  /*53b0*/  IMAD.MOV.U32 R167, RZ, RZ, R149 ;  /* 0x000000ffffa77224 */ /* 0x000fe400078e0095 */
[----:B------:R-:W-:Y:S01]  /*53c0*/  IMAD.MOV.U32 R149, RZ, RZ, R150 ;  /* 0x000000ffff957224 */ /* 0x000fe200078e0096 */
[----:B------:R-:W-:Y:S01]  /*53d0*/  MOV R150, R148 ;  /* 0x0000009400967202 */ /* 0x000fe20000000f00 */
[----:B------:R-:W-:-:S02]  /*53e0*/  IMAD.MOV.U32 R148, RZ, RZ, R166 ;  /* 0x000000ffff947224 */ /* 0x000fc400078e00a6 */
[----:B------:R-:W-:Y:S01]  /*53f0*/  IMAD.MOV.U32 R141, RZ, RZ, R237 ;  /* 0x000000ffff8d7224 */ /* 0x000fe200078e00ed */
[----:B------:R-:W-:Y:S01]  /*5400*/  HMMA.16816.F32 R160, R8, R22, R160 ;  /* 0x0000001608a0723c */ /* 0x000fe200000018a0 */
[----:B------:R-:W-:Y:S02]  /*5410*/  IMAD.MOV.U32 R126, RZ, RZ, R125 ;  /* 0x000000ffff7e7224 */ /* 0x000fe400078e007d */
[----:B---3--:R-:W-:Y:S02]  /*5420*/  FFMA.FTZ R3, R113, c[0x0][0x2d0], -R0 ;  /* 0x0000b40071037a23 */ /* 0x008fe40000010800 */
[----:B------:R-:W-:Y:S02]  /*5430*/  IMAD.MOV.U32 R113, RZ, RZ, R114 ;  /* 0x000000ffff717224 */ /* 0x000fe400078e0072 */
[----:B------:R-:W-:Y:S01]  /*5440*/  IMAD.MOV.U32 R114, RZ, RZ, R115 ;  /* 0x000000ffff727224 */ /* 0x000fe200078e0073 */
[----:B------:R3:W-:Y:S01]  /*5450*/  MUFU.EX2 R58, R3 ;  /* 0x00000003003a7308 */ /* 0x0007e20000000800 */
[----:B------:R-:W-:Y:S01]  /*5460*/  IMAD.MOV.U32 R115, RZ, RZ, R167 ;  /* 0x000000ffff737224 */ /* 0x000fe200078e00a7 */
[----:B------:R-:W-:Y:S01]  /*5470*/  MOV R167, R149 ;  /* 0x0000009500a77202 */ /* 0x000fe20000000f00 */
[----:B------:R-:W-:-:S02]  /*5480*/  IMAD.MOV.U32 R149, RZ, RZ, R150 ;  /* 0x000000ffff957224 */ /* 0x000fc400078e0096 */
[----:B------:R-:W-:Y:S02]  /*5490*/  IMAD.MOV.U32 R150, RZ, RZ, R148 ;  /* 0x000000ffff967224 */ /* 0x000fe400078e0094 */
[----:B------:R-:W-:Y:S02]  /*54a0*/  IMAD.MOV.U32 R166, RZ, RZ, R141 ;  /* 0x000000ffffa67224 */ /* 0x000fe400078e008d */
[----:B------:R-:W-:Y:S01]  /*54b0*/  IMAD.MOV.U32 R141, RZ, RZ, R121 ;  /* 0x000000ffff8d7224 */ /* 0x000fe200078e0079 */
[----:B------:R-:W-:Y:S01]  /*54c0*/  HMMA.16816.F32 R172, R8, R16, R172 ;  /* 0x0000001008ac723c */ /* 0x000fe200000018ac */
[----:B------:R-:W-:Y:S02]  /*54d0*/  IMAD.MOV.U32 R125, RZ, RZ, R124 ;  /* 0x000000ffff7d7224 */ /* 0x000fe400078e007c */
[----:B---3--:R-:W-:Y:S02]  /*54e0*/  FFMA.FTZ R3, R113, c[0x0][0x2d0], -R0 ;  /* 0x0000b40071037a23 */ /* 0x008fe40000010800 */
[----:B------:R-:W-:-:S03]  /*54f0*/  IMAD.MOV.U32 R148, RZ, RZ, R166 ;  /* 0x000000ffff947224 */ /* 0x000fc600078e00a6 */
[----:B------:R-:W-:Y:S01]  /*5500*/  HMMA.16816.F32 R176, R8, R18, R84 ;  /* 0x0000001208b0723c */ /* 0x000fe20000001854 */
[----:B------:R-:W-:-:S07]  /*5510*/  IMAD.MOV.U32 R113, RZ, RZ, R114 ;  /* 0x000000ffff717224 */ /* 0x000fce00078e0072 */
[C---:B------:R-:W-:Y:S01]  /*5520*/  HMMA.16816.F32 R80, R8.reuse, R12, R80 ;  /* 0x0000000c0850723c */ /* 0x040fe20000001850 */
[----:B------:R-:W-:Y:S01]  /*5530*/  IMAD.MOV.U32 R114, RZ, RZ, R115 ;  /* 0x000000ffff727224 */ /* 0x000fe200078e0073 */
[----:B------:R-:W-:Y:S01]  /*5540*/  MOV R115, R167 ;  /* 0x000000a700737202 */ /* 0x000fe20000000f00 */
[----:B------:R-:W-:Y:S01]  /*5550*/  IMAD.MOV.U32 R167, RZ, RZ, R149 ;  /* 0x000000ffffa77224 */ /* 0x000fe200078e0095 */
[----:B------:R3:W4:Y:S01]  /*5560*/  MUFU.EX2 R57, R3 ;  /* 0x0000000300397308 */ /* 0x0007220000000800 */
[----:B------:R-:W-:Y:S01]  /*5570*/  IMAD.MOV.U32 R149, RZ, RZ, R150 ;  /* 0x000000ffff957224 */ /* 0x000fe200078e0096 */
[----:B------:R-:W-:Y:S01]  /*5580*/  MOV R166, R141 ;  /* 0x0000008d00a67202 */ /* 0x000fe20000000f00 */
[----:B------:R-:W-:Y:S01]  /*5590*/  IMAD.MOV.U32 R150, RZ, RZ, R148 ;  /* 0x000000ffff967224 */ /* 0x000fe200078e0094 */
[----:B------:R-:W-:Y:S01]  /*55a0*/  HMMA.16816.F32 R68, R8, R14, R68 ;  /* 0x0000000e0844723c */ /* 0x000fe20000001844 */
[----:B------:R-:W-:Y:S02]  /*55b0*/  MOV R121, R236 ;  /* 0x000000ec00797202 */ /* 0x000fe40000000f00 */
[----:B------:R-:W-:Y:S01]  /*55c0*/  MOV R124, R238 ;  /* 0x000000ee007c7202 */ /* 0x000fe20000000f00 */
[----:B---3--:R-:W-:Y:S01]  /*55d0*/  FFMA.FTZ R3, R113, c[0x0][0x2d0], -R0 ;  /* 0x0000b40071037a23 */ /* 0x008fe20000010800 */
[----:B------:R-:W-:Y:S01]  /*55e0*/  MOV R148, R166 ;  /* 0x000000a600947202 */ /* 0x000fe20000000f00 */
[----:B------:R-:W-:Y:S01]  /*55f0*/  IMAD.MOV.U32 R113, RZ, RZ, R114 ;  /* 0x000000ffff717224 */ /* 0x000fe200078e0072 */
[----:B--2---:R-:W-:Y:S01]  /*5600*/  F2FP.PACK_AB R8, R73, R74 ;  /* 0x0000004a4908723e */ /* 0x004fe200000000ff */
[----:B------:R-:W-:Y:S01]  /*5610*/  IMAD.MOV.U32 R114, RZ, RZ, R115 ;  /* 0x000000ffff727224 */ /* 0x000fe200078e0073 */
[----:B------:R-:W-:Y:S01]  /*5620*/  MOV R115, R167 ;  /* 0x000000a700737202 */ /* 0x000fe20000000f00 */
[----:B------:R2:W-:Y:S01]  /*5630*/  MUFU.EX2 R56, R3 ;  /* 0x0000000300387308 */ /* 0x0005e20000000800 */
[----:B------:R-:W-:Y:S01]  /*5640*/  IMAD.MOV.U32 R167, RZ, RZ, R149 ;  /* 0x000000ffffa77224 */ /* 0x000fe200078e0095 */
[----:B----4-:R-:W-:Y:S01]  /*5650*/  F2FP.PACK_AB R9, R57, R58 ;  /* 0x0000003a3909723e */ /* 0x010fe200000000ff */
[----:B------:R-:W-:Y:S01]  /*5660*/  IMAD.MOV.U32 R149, RZ, RZ, R150 ;  /* 0x000000ffff957224 */ /* 0x000fe200078e0096 */
[----:B------:R-:W-:Y:S01]  /*5670*/  F2FP.PACK_AB R10, R59, R72 ;  /* 0x000000483b0a723e */ /* 0x000fe200000000ff */
[----:B------:R-:W-:Y:S01]  /*5680*/  IMAD.MOV.U32 R166, RZ, RZ, R234 ;  /* 0x000000ffffa67224 */ /* 0x000fe200078e00ea */
[----:B------:R1:W5:Y:S01]  /*5690*/  LDL.LU R238, [R1+0x38] ;  /* 0x0000380001ee7983 */ /* 0x0003620000300800 */
[----:B--2---:R-:W-:Y:S01]  /*56a0*/  FFMA.FTZ R3, R113, c[0x0][0x2d0], -R0 ;  /* 0x0000b40071037a23 */ /* 0x004fe20000010800 */
[----:B------:R-:W-:Y:S01]  /*56b0*/  MOV R113, R114 ;  /* 0x0000007200717202 */ /* 0x000fe20000000f00 */
[----:B------:R-:W-:Y:S01]  /*56c0*/  IMAD.MOV.U32 R114, RZ, RZ, R115 ;  /* 0x000000ffff727224 */ /* 0x000fe200078e0073 */
[----:B------:R1:W5:Y:S01]  /*56d0*/  LDL.LU R237, [R1+0x34] ;  /* 0x0000340001ed7983 */ /* 0x0003620000300800 */
[----:B------:R2:W3:Y:S01]  /*56e0*/  MUFU.EX2 R31, R3 ;  /* 0x00000003001f7308 */ /* 0x0004e20000000800 */
[----:B------:R-:W-:-:S02]  /*56f0*/  IMAD.MOV.U32 R115, RZ, RZ, R167 ;  /* 0x000000ffff737224 */ /* 0x000fc400078e00a7 */
[----:B------:R-:W-:Y:S01]  /*5700*/  IMAD.MOV.U32 R167, RZ, RZ, R149 ;  /* 0x000000ffffa77224 */ /* 0x000fe200078e0095 */
[----:B------:R1:W5:Y:S01]  /*5710*/  LDL.LU R236, [R1+0x30] ;  /* 0x0000300001ec7983 */ /* 0x0003620000300800 */
[----:B------:R-:W-:Y:S01]  /*5720*/  IMAD.MOV.U32 R150, RZ, RZ, R148 ;  /* 0x000000ffff967224 */ /* 0x000fe200078e0094 */
[----:B------:R-:W-:Y:S01]  /*5730*/  MOV R148, R166 ;  /* 0x000000a600947202 */ /* 0x000fe20000000f00 */
[----:B------:R-:W-:Y:S02]  /*5740*/  IMAD.MOV.U32 R141, RZ, RZ, R235 ;  /* 0x000000ffff8d7224 */ /* 0x000fe400078e00eb */
[----:B--2---:R-:W-:Y:S01]  /*5750*/  FFMA.FTZ R3, R113, c[0x0][0x2d0], -R6 ;  /* 0x0000b40071037a23 */ /* 0x004fe20000010806 */
[----:B------:R-:W-:Y:S01]  /*5760*/  MOV R149, R150 ;  /* 0x0000009600957202 */ /* 0x000fe20000000f00 */
[----:B------:R-:W-:Y:S01]  /*5770*/  IMAD.MOV.U32 R113, RZ, RZ, R114 ;  /* 0x000000ffff717224 */ /* 0x000fe200078e0072 */
[----:B------:R-:W-:Y:S01]  /*5780*/  MOV R114, R115 ;  /* 0x0000007300727202 */ /* 0x000fe20000000f00 */
[----:B------:R2:W-:Y:S01]  /*5790*/  MUFU.EX2 R29, R3 ;  /* 0x00000003001d7308 */ /* 0x0005e20000000800 */
[----:B------:R-:W-:Y:S01]  /*57a0*/  IMAD.MOV.U32 R115, RZ, RZ, R167 ;  /* 0x000000ffff737224 */ /* 0x000fe200078e00a7 */
[----:B---3--:R-:W-:Y:S01]  /*57b0*/  F2FP.PACK_AB R11, R31, R56 ;  /* 0x000000381f0b723e */ /* 0x008fe200000000ff */
[----:B------:R-:W-:Y:S01]  /*57c0*/  IMAD.MOV.U32 R166, RZ, RZ, R155 ;  /* 0x000000ffffa67224 */ /* 0x000fe200078e009b */
[----:B------:R1:W5:Y:S01]  /*57d0*/  LDL.LU R235, [R1+0x2c] ;  /* 0x00002c0001eb7983 */ /* 0x0003620000300800 */
[----:B------:R-:W-:-:S02]  /*57e0*/  IMAD.MOV.U32 R155, RZ, RZ, R120 ;  /* 0x000000ffff9b7224 */ /* 0x000fc400078e0078 */
[----:B------:R-:W-:Y:S01]  /*57f0*/  IMAD.MOV.U32 R150, RZ, RZ, R148 ;  /* 0x000000ffff967224 */ /* 0x000fe200078e0094 */
[----:B------:R1:W5:Y:S01]  /*5800*/  LDL.LU R234, [R1+0x28] ;  /* 0x0000280001ea7983 */ /* 0x0003620000300800 */
[----:B------:R-:W-:Y:S02]  /*5810*/  IMAD.MOV.U32 R167, RZ, RZ, R149 ;  /* 0x000000ffffa77224 */ /* 0x000fe400078e0095 */
[----:B--2---:R-:W-:Y:S02]  /*5820*/  FFMA.FTZ R3, R113, c[0x0][0x2d0], -R6 ;  /* 0x0000b40071037a23 */ /* 0x004fe40000010806 */
[----:B------:R-:W-:Y:S01]  /*5830*/  IMAD.MOV.U32 R113, RZ, RZ, R114 ;  /* 0x000000ffff717224 */ /* 0x000fe200078e0072 */
[----:B------:R-:W-:Y:S01]  /*5840*/  MOV R114, R115 ;  /* 0x0000007300727202 */ /* 0x000fe20000000f00 */
[----:B------:R2:W3:Y:S01]  /*5850*/  MUFU.EX2 R30, R3 ;  /* 0x00000003001e7308 */ /* 0x0004e20000000800 */
[----:B------:R-:W-:Y:S02]  /*5860*/  IMAD.MOV.U32 R148, RZ, RZ, R166 ;  /* 0x000000ffff947224 */ /* 0x000fe400078e00a6 */
[----:B------:R-:W-:Y:S01]  /*5870*/  IMAD.MOV.U32 R166, RZ, RZ, R155 ;  /* 0x000000ffffa67224 */ /* 0x000fe200078e009b */
[----:B------:R-:W-:Y:S01]  /*5880*/  MOV R155, R164 ;  /* 0x000000a4009b7202 */ /* 0x000fe20000000f00 */
[----:B------:R-:W-:-:S02]  /*5890*/  IMAD.MOV.U32 R164, RZ, RZ, R165 ;  /* 0x000000ffffa47224 */ /* 0x000fc400078e00a5 */
[----:B------:R-:W-:Y:S01]  /*58a0*/  IMAD.MOV.U32 R115, RZ, RZ, R167 ;  /* 0x000000ffff737224 */ /* 0x000fe200078e00a7 */
[C---:B------:R-:W-:Y:S01]  /*58b0*/  HMMA.16816.F32 R60, R8.reuse, R26, R60 ;  /* 0x0000001a083c723c */ /* 0x040fe2000000183c */
[----:B------:R-:W-:Y:S02]  /*58c0*/  IMAD.MOV.U32 R165, RZ, RZ, R232 ;  /* 0x000000ffffa57224 */ /* 0x000fe400078e00e8 */
[----:B------:R-:W-:Y:S02]  /*58d0*/  IMAD.MOV.U32 R120, RZ, RZ, R233 ;  /* 0x000000ffff787224 */ /* 0x000fe400078e00e9 */
[----:B------:R-:W-:Y:S02]  /*58e0*/  IMAD.MOV.U32 R149, RZ, RZ, R150 ;  /* 0x000000ffff957224 */ /* 0x000fe400078e0096 */
[----:B--2---:R-:W-:Y:S01]  /*58f0*/  FFMA.FTZ R3, R113, c[0x0][0x2d0], -R6 ;  /* 0x0000b40071037a23 */ /* 0x004fe20000010806 */
[----:B------:R-:W-:Y:S01]  /*5900*/  HMMA.16816.F32 R64, R8, R24, R64 ;  /* 0x000000180840723c */ /* 0x000fe20000001840 */
[----:B------:R1:W5:Y:S02]  /*5910*/  LDL.LU R233, [R1+0x24] ;  /* 0x0000240001e97983 */ /* 0x0003640000300800 */
[----:B------:R2:W-:Y:S01]  /*5920*/  MUFU.EX2 R28, R3 ;  /* 0x00000003001c7308 */ /* 0x0005e20000000800 */
[----:B------:R-:W-:Y:S01]  /*5930*/  MOV R150, R148 ;  /* 0x0000009400967202 */ /* 0x000fe20000000f00 */
[----:B------:R-:W-:Y:S01]  /*5940*/  IMAD.MOV.U32 R148, RZ, RZ, R166 ;  /* 0x000000ffff947224 */ /* 0x000fe200078e00a6 */
[----:B------:R1:W5:Y:S01]  /*5950*/  LDL.LU R232, [R1+0x20] ;  /* 0x0000200001e87983 */ /* 0x0003620000300800 */
[----:B------:R-:W-:-:S02]  /*5960*/  IMAD.MOV.U32 R166, RZ, RZ, R155 ;  /* 0x000000ffffa67224 */ /* 0x000fc400078e009b */
[----:B------:R-:W-:Y:S01]  /*5970*/  IMAD.MOV.U32 R155, RZ, RZ, R164 ;  /* 0x000000ffff9b7224 */ /* 0x000fe200078e00a4 */
[----:B------:R-:W-:Y:S01]  /*5980*/  MOV R164, R165 ;  /* 0x000000a500a47202 */ /* 0x000fe20000000f00 */
[----:B------:R-:W-:Y:S02]  /*5990*/  IMAD.MOV.U32 R167, RZ, RZ, R149 ;  /* 0x000000ffffa77224 */ /* 0x000fe400078e0095 */
[----:B------:R-:W-:Y:S02]  /*59a0*/  IMAD.MOV.U32 R165, RZ, RZ, R153 ;  /* 0x000000ffffa57224 */ /* 0x000fe400078e0099 */
[----:B--2---:R-:W-:Y:S02]  /*59b0*/  FFMA.FTZ R3, R114, c[0x0][0x2d0], -R6 ;  /* 0x0000b40072037a23 */ /* 0x004fe40000010806 */
[----:B------:R-:W-:Y:S02]  /*59c0*/  IMAD.MOV.U32 R149, RZ, RZ, R150 ;  /* 0x000000ffff957224 */ /* 0x000fe400078e0096 */
[----:B------:R2:W-:Y:S01]  /*59d0*/  MUFU.EX2 R26, R3 ;  /* 0x00000003001a7308 */ /* 0x0005e20000000800 */
[----:B------:R-:W-:Y:S01]  /*59e0*/  MOV R150, R148 ;  /* 0x0000009400967202 */ /* 0x000fe20000000f00 */
[----:B------:R-:W-:-:S02]  /*59f0*/  IMAD.MOV.U32 R153, RZ, RZ, R135 ;  /* 0x000000ffff997224 */ /* 0x000fc400078e0087 */
[----:B------:R-:W-:Y:S01]  /*5a00*/  IMAD.MOV.U32 R148, RZ, RZ, R166 ;  /* 0x000000ffff947224 */ /* 0x000fe200078e00a6 */
[----:B------:R-:W-:Y:S01]  /*5a10*/  HMMA.16816.F32 R48, R8, R22, R48 ;  /* 0x000000160830723c */ /* 0x000fe20000001830 */
[----:B------:R-:W-:Y:S01]  /*5a20*/  IMAD.MOV.U32 R166, RZ, RZ, R155 ;  /* 0x000000ffffa67224 */ /* 0x000fe200078e009b */
[----:B------:R1:W5:Y:S01]  /*5a30*/  LDL.LU R135, [R1+0x1c] ;  /* 0x00001c0001877983 */ /* 0x0003620000300800 */
[----:B------:R-:W-:Y:S01]  /*5a40*/  IMAD.MOV.U32 R155, RZ, RZ, R164 ;  /* 0x000000ffff9b7224 */ /* 0x000fe200078e00a4 */
[----:B------:R-:W-:Y:S01]  /*5a50*/  MOV R164, R165 ;  /* 0x000000a500a47202 */ /* 0x000fe20000000f00 */
[----:B------:R-:W-:Y:S02]  /*5a60*/  IMAD.MOV.U32 R165, RZ, RZ, R153 ;  /* 0x000000ffffa57224 */ /* 0x000fe400078e0099 */
[----:B--2---:R-:W-:Y:S02]  /*5a70*/  FFMA.FTZ R3, R115, c[0x0][0x2d0], -R5 ;  /* 0x0000b40073037a23 */ /* 0x004fe40000010805 */
[----:B------:R-:W-:-:S02]  /*5a80*/  IMAD.MOV.U32 R170, RZ, RZ, R167 ;  /* 0x000000ffffaa7224 */ /* 0x000fc400078e00a7 */
[----:B------:R2:W-:Y:S01]  /*5a90*/  MUFU.EX2 R25, R3 ;  /* 0x0000000300197308 */ /* 0x0005e20000000800 */
[----:B------:R-:W-:Y:S01]  /*5aa0*/  IMAD.MOV.U32 R114, RZ, RZ, R155 ;  /* 0x000000ffff727224 */ /* 0x000fe200078e009b */
[----:B------:R-:W-:Y:S01]  /*5ab0*/  MOV R155, R165 ;  /* 0x000000a5009b7202 */ /* 0x000fe20000000f00 */
[----:B------:R-:W-:Y:S02]  /*5ac0*/  IMAD.MOV.U32 R153, RZ, RZ, R154 ;  /* 0x000000ffff997224 */ /* 0x000fe400078e009a */
[----:B------:R-:W-:Y:S02]  /*5ad0*/  IMAD.MOV.U32 R169, RZ, RZ, R150 ;  /* 0x000000ffffa97224 */ /* 0x000fe400078e0096 */
[----:B------:R-:W-:Y:S01]  /*5ae0*/  IMAD.MOV.U32 R154, RZ, RZ, R152 ;  /* 0x000000ffff9a7224 */ /* 0x000fe200078e0098 */
[----:B------:R-:W-:Y:S01]  /*5af0*/  MOV R152, R76 ;  /* 0x0000004c00987202 */ /* 0x000fe20000000f00 */
[----:B--2---:R-:W-:Y:S01]  /*5b00*/  FFMA.FTZ R3, R219, c[0x0][0x2d0], -R5 ;  /* 0x0000b400db037a23 */ /* 0x004fe20000010805 */
[----:B------:R-:W-:Y:S01]  /*5b10*/  HMMA.16816.F32 R52, R8, R20, R52 ;  /* 0x000000140834723c */ /* 0x000fe20000001834 */
[----:B------:R-:W-:-:S02]  /*5b20*/  IMAD.MOV.U32 R113, RZ, RZ, R166 ;  /* 0x000000ffff717224 */ /* 0x000fc400078e00a6 */
[----:B------:R-:W-:Y:S01]  /*5b30*/  IMAD.MOV.U32 R168, RZ, RZ, R149 ;  /* 0x000000ffffa87224 */ /* 0x000fe200078e0095 */
[----:B------:R2:W4:Y:S01]  /*5b40*/  MUFU.EX2 R24, R3 ;  /* 0x0000000300187308 */ /* 0x0005220000000800 */
[----:B------:R-:W-:Y:S01]  /*5b50*/  IMAD.MOV.U32 R115, RZ, RZ, R164 ;  /* 0x000000ffff737224 */ /* 0x000fe200078e00a4 */
[----:B------:R-:W-:Y:S01]  /*5b60*/  MOV R112, R148 ;  /* 0x0000009400707202 */ /* 0x000fe20000000f00 */
[----:B------:R-:W-:Y:S01]  /*5b70*/  IMAD.MOV.U32 R207, RZ, RZ, R155 ;  /* 0x000000ffffcf7224 */ /* 0x000fe200078e009b */
[C---:B------:R-:W-:Y:S01]  /*5b80*/  HMMA.16816.F32 R44, R8.reuse, R12, R44 ;  /* 0x0000000c082c723c */ /* 0x040fe2000000182c */
[----:B------:R-:W-:Y:S01]  /*5b90*/  IMAD.MOV.U32 R208, RZ, RZ, R154 ;  /* 0x000000ffffd07224 */ /* 0x000fe200078e009a */
[----:B------:R-:W-:Y:S01]  /*5ba0*/  MOV R154, R152 ;  /* 0x00000098009a7202 */ /* 0x000fe20000000f00 */
[--C-:B------:R-:W-:Y:S01]  /*5bb0*/  FFMA.FTZ R6, R114, c[0x0][0x2d0], -R0.reuse ;  /* 0x0000b40072067a23 */ /* 0x100fe20000010800 */
[----:B------:R1:W-:Y:S01]  /*5bc0*/  MUFU.EX2 R21, R4 ;  /* 0x0000000400157308 */ /* 0x0003e20000000800 */
[----:B------:R-:W-:Y:S01]  /*5bd0*/  IMAD.MOV.U32 R206, RZ, RZ, R153 ;  /* 0x000000ffffce7224 */ /* 0x000fe200078e0099 */
[----:B------:R-:W4:Y:S02]  /*5be0*/  LDSM.16.MT88.4 R148, [R228+0x3100] ;  /* 0x00310000e494783b */ /* 0x000f240000004200 */
[C---:B------:R-:W-:Y:S02]  /*5bf0*/  HMMA.16816.F32 R40, R8.reuse, R14, R40 ;  /* 0x0000000e0828723c */ /* 0x040fe40000001828 */
[----:B------:R4:W5:Y:S01]  /*5c00*/  LDL.LU R76, [R1+0x18] ;  /* 0x00001800014c7983 */ /* 0x0009620000300800 */
[----:B------:R-:W-:Y:S01]  /*5c10*/  FFMA.FTZ R12, R115, c[0x0][0x2d0], -R0 ;  /* 0x0000b400730c7a23 */ /* 0x000fe20000010800 */
[----:B------:R-:W-:Y:S01]  /*5c20*/  MOV R152, R141 ;  /* 0x0000008d00987202 */ /* 0x000fe20000000f00 */
[----:B--2---:R-:W-:Y:S01]  /*5c30*/  FFMA.FTZ R3, R222, c[0x0][0x2d0], -R5 ;  /* 0x0000b400de037a23 */ /* 0x004fe20000010805 */
[----:B------:R-:W-:Y:S01]  /*5c40*/  MOV R141, R120 ;  /* 0x00000078008d7202 */ /* 0x000fe20000000f00 */
[----:B------:R-:W-:Y:S01]  /*5c50*/  IMAD.MOV.U32 R155, RZ, RZ, R143 ;  /* 0x000000ffff9b7224 */ /* 0x000fe200078e008f */
[C---:B------:R-:W-:Y:S01]  /*5c60*/  HMMA.16816.F32 R32, R8.reuse, R16, R32 ;  /* 0x000000100820723c */ /* 0x040fe20000001820 */
[----:B------:R2:W-:Y:S01]  /*5c70*/  MUFU.EX2 R23, R3 ;  /* 0x0000000300177308 */ /* 0x0005e20000000800 */
[----:B------:R-:W-:Y:S01]  /*5c80*/  IMAD.MOV.U32 R115, RZ, RZ, R142 ;  /* 0x000000ffff737224 */ /* 0x000fe200078e008e */
[----:B------:R-:W-:Y:S01]  /*5c90*/  MOV R114, R125 ;  /* 0x0000007d00727202 */ /* 0x000fe20000000f00 */
[----:B-1----:R-:W-:Y:S01]  /*5ca0*/  FFMA.FTZ R4, R113, c[0x0][0x2d0], -R0 ;  /* 0x0000b40071047a23 */ /* 0x002fe20000010800 */
[----:B------:R-:W1:Y:S01]  /*5cb0*/  LDSM.16.MT88.4 R164, [R231+0x3100] ;  /* 0x00310000e7a4783b */ /* 0x000e620000004200 */
[----:B------:R-:W-:Y:S01]  /*5cc0*/  IMAD.MOV.U32 R153, RZ, RZ, R140 ;  /* 0x000000ffff997224 */ /* 0x000fe200078e008c */
[----:B---3--:R-:W-:Y:S01]  /*5cd0*/  F2FP.PACK_AB R184, R30, R29 ;  /* 0x0000001d1eb8723e */ /* 0x008fe200000000ff */
[----:B------:R-:W-:Y:S01]  /*5ce0*/  FFMA.FTZ R0, R226, c[0x0][0x2d0], -R0 ;  /* 0x0000b400e2007a23 */ /* 0x000fe20000010800 */
[----:B------:R-:W-:Y:S01]  /*5cf0*/  HMMA.16816.F32 R36, R8, R18, R36 ;  /* 0x000000120824723c */ /* 0x000fe20000001824 */
[----:B------:R-:W-:Y:S01]  /*5d00*/  FADD.FTZ R13, R223, R211 ;  /* 0x000000d3df0d7221 */ /* 0x000fe20000010000 */
[----:B------:R3:W-:Y:S01]  /*5d10*/  MUFU.EX2 R9, R4 ;  /* 0x0000000400097308 */ /* 0x0007e20000000800 */
[----:B------:R-:W-:Y:S01]  /*5d20*/  IMAD.MOV.U32 R143, RZ, RZ, R123 ;  /* 0x000000ffff8f7224 */ /* 0x000fe200078e007b */
[----:B------:R-:W1:Y:S01]  /*5d30*/  LDSM.16.MT88.4 R16, [R230+0x3100] ;  /* 0x00310000e610783b */ /* 0x000e620000004200 */
[----:B------:R-:W-:Y:S01]  /*5d40*/  IMAD.MOV.U32 R142, RZ, RZ, R122 ;  /* 0x000000ffff8e7224 */ /* 0x000fe200078e007a */
[----:B----4-:R-:W-:Y:S01]  /*5d50*/  F2FP.PACK_AB R185, R24, R25 ;  /* 0x0000001918b9723e */ /* 0x010fe200000000ff */
[----:B------:R-:W-:Y:S01]  /*5d60*/  IMAD.MOV.U32 R140, RZ, RZ, R121 ;  /* 0x000000ffff8c7224 */ /* 0x000fe200078e0079 */
[----:B------:R-:W-:Y:S01]  /*5d70*/  F2FP.PACK_AB R186, R26, R28 ;  /* 0x0000001c1aba723e */ /* 0x000fe200000000ff */
[----:B--2---:R-:W-:Y:S01]  /*5d80*/  FFMA.FTZ R3, R170, c[0x0][0x2d0], -R5 ;  /* 0x0000b400aa037a23 */ /* 0x004fe20000010805 */
[----:B------:R-:W-:Y:S01]  /*5d90*/  MUFU.EX2 R11, R12 ;  /* 0x0000000c000b7308 */ /* 0x000fe20000000800 */
[----:B------:R-:W-:-:S02]  /*5da0*/  FFMA.FTZ R5, R169, c[0x0][0x2d0], -R7 ;  /* 0x0000b400a9057a23 */ /* 0x000fc40000010807 */
[----:B------:R-:W-:-:S05]  /*5db0*/  IMAD.MOV.U32 R113, RZ, RZ, R141 ;  /* 0x000000ffff717224 */ /* 0x000fca00078e008d */
[----:B------:R2:W4:Y:S01]  /*5dc0*/  MUFU.EX2 R22, R3 ;  /* 0x0000000300167308 */ /* 0x0005220000000800 */
[----:B---3--:R-:W-:Y:S02]  /*5dd0*/  FADD.FTZ R4, R155, R115 ;  /* 0x000000739b047221 */ /* 0x008fe40000010000 */
[----:B------:R-:W-:Y:S02]  /*5de0*/  IMAD.MOV.U32 R115, RZ, RZ, R124 ;  /* 0x000000ffff737224 */ /* 0x000fe400078e007c */
[----:B------:R-:W-:-:S03]  /*5df0*/  FADD.FTZ R4, R142, R4 ;  /* 0x000000048e047221 */ /* 0x000fc60000010000 */
[----:B------:R3:W-:Y:S01]  /*5e00*/  MUFU.EX2 R15, R5 ;  /* 0x00000005000f7308 */ /* 0x0007e20000000800 */
[----:B--2---:R-:W-:-:S07]  /*5e10*/  FFMA.FTZ R3, R168, c[0x0][0x2d0], -R7 ;  /* 0x0000b400a8037a23 */ /* 0x004fce0000010807 */
[----:B------:R2:W-:Y:S01]  /*5e20*/  MUFU.EX2 R12, R0 ;  /* 0x00000000000c7308 */ /* 0x0005e20000000800 */
[----:B------:R-:W-:Y:S01]  /*5e30*/  FFMA.FTZ R7, R112, c[0x0][0x2d0], -R7 ;  /* 0x0000b40070077a23 */ /* 0x000fe20000010807 */
[----:B----4-:R-:W-:Y:S01]  /*5e40*/  F2FP.PACK_AB R187, R22, R23 ;  /* 0x0000001716bb723e */ /* 0x010fe200000000ff */
[----:B------:R-:W-:Y:S02]  /*5e50*/  IMAD.MOV.U32 R112, RZ, RZ, R140 ;  /* 0x000000ffff707224 */ /* 0x000fe400078e008c */
[----:B---3--:R-:W-:-:S03]  /*5e60*/  FADD.FTZ R5, R227, R224 ;  /* 0x000000e0e3057221 */ /* 0x008fc60000010000 */
[----:B------:R3:W4:Y:S01]  /*5e70*/  MUFU.EX2 R20, R3 ;  /* 0x0000000300147308 */ /* 0x0007220000000800 */
[C---:B------:R-:W-:Y:S07]  /*5e80*/  HMMA.16816.F32 R136, R184.reuse, R148, R136 ;  /* 0x00000094b888723c */ /* 0x040fee0000001888 */
[----:B------:R1:W1:Y:S01]  /*5e90*/  MUFU.EX2 R10, R6 ;  /* 0x00000006000a7308 */ /* 0x0002620000000800 */
[----:B--2---:R-:W-:Y:S01]  /*5ea0*/  FADD.FTZ R0, R152, R13 ;  /* 0x0000000d98007221 */ /* 0x004fe20000010000 */
[----:B------:R-:W-:Y:S01]  /*5eb0*/  HMMA.16816.F32 R144, R184, R150, R144 ;  /* 0x00000096b890723c */ /* 0x000fe20000001890 */
[----:B---3--:R-:W-:-:S05]  /*5ec0*/  FADD.FTZ R3, R154, R153 ;  /* 0x000000999a037221 */ /* 0x008fca0000010000 */
[----:B------:R2:W3:Y:S01]  /*5ed0*/  MUFU.EX2 R14, R7 ;  /* 0x00000007000e7308 */ /* 0x0004e20000000800 */
[----:B----4-:R-:W-:Y:S01]  /*5ee0*/  F2FP.PACK_AB R124, R20, R21 ;  /* 0x00000015147c723e */ /* 0x010fe200000000ff */
[----:B-1----:R-:W-:Y:S01]  /*5ef0*/  HMMA.16816.F32 R156, R184, R164, R156 ;  /* 0x000000a4b89c723c */ /* 0x002fe2000000189c */
[----:B------:R-:W-:Y:S01]  /*5f00*/  FADD.FTZ R6, R143, R5 ;  /* 0x000000058f067221 */ /* 0x000fe20000010000 */
[----:B------:R-:W-:Y:S01]  /*5f10*/  F2FP.PACK_AB R125, R10, R9 ;  /* 0x000000090a7d723e */ /* 0x000fe200000000ff */
[----:B------:R-:W-:Y:S01]  /*5f20*/  FADD.FTZ R5, R127, R3 ;  /* 0x000000037f057221 */ /* 0x000fe20000010000 */
[----:B------:R-:W-:Y:S01]  /*5f30*/  F2FP.PACK_AB R127, R12, R11 ;  /* 0x0000000b0c7f723e */ /* 0x000fe200000000ff */
[----:B------:R-:W-:-:S03]  /*5f40*/  FADD.FTZ R3, R206, R4 ;  /* 0x00000004ce037221 */ /* 0x000fc60000010000 */
[C---:B------:R-:W-:Y:S01]  /*5f50*/  HMMA.16816.F32 R160, R184.reuse, R166, R160 ;  /* 0x000000a6b8a0723c */ /* 0x040fe200000018a0 */
[----:B------:R-:W-:Y:S02]  /*5f60*/  FADD.FTZ R5, R207, R5 ;  /* 0x00000005cf057221 */ /* 0x000fe40000010000 */
[----:B------:R-:W-:Y:S02]  /*5f70*/  FADD.FTZ R4, R116, R3 ;  /* 0x0000000374047221 */ /* 0x000fe40000010000 */
[----:B--2---:R-:W-:Y:S01]  /*5f80*/  FADD.FTZ R7, R126, R0 ;  /* 0x000000007e077221 */ /* 0x004fe20000010000 */
[----:B---3--:R-:W-:Y:S01]  /*5f90*/  F2FP.PACK_AB R126, R14, R15 ;  /* 0x0000000f0e7e723e */ /* 0x008fe200000000ff */
[----:B------:R-:W-:Y:S01]  /*5fa0*/  FADD.FTZ R0, R208, R6 ;  /* 0x00000006d0007221 */ /* 0x000fe20000010000 */
[----:B------:R-:W-:Y:S01]  /*5fb0*/  HMMA.16816.F32 R172, R184, R180, R172 ;  /* 0x000000b4b8ac723c */ /* 0x000fe200000018ac */
[----:B------:R-:W-:Y:S02]  /*5fc0*/  FADD.FTZ R7, R247, R7 ;  /* 0x00000007f7077221 */ /* 0x000fe40000010000 */
[----:B------:R-:W-:-:S02]  /*5fd0*/  FADD.FTZ R6, R213, R0 ;  /* 0x00000000d5067221 */ /* 0x000fc40000010000 */
[----:B------:R-:W-:Y:S02]  /*5fe0*/  FADD.FTZ R3, R117, R5 ;  /* 0x0000000575037221 */ /* 0x000fe40000010000 */
        /* <DEDUP_REMOVED lines=46> */
[-C--:B------:R-:W-:Y:S01]  /*62d0*/  HMMA.16816.F32 R184, R184, R18.reuse, R68 ;  /* 0x00000012b8b8723c */ /* 0x080fe20000001844 */
        /* <DEDUP_REMOVED lines=36> */
[----:B------:R-:W-:Y:S01]  /*6520*/  FADD.FTZ R252, R90, R252 ;  /* 0x000000fc5afc7221 */ /* 0x000fe20000010000 */
[----:B------:R1:W-:Y:S01]  /*6530*/  STL [R1], R0 ;  /* 0x0000000001007387 */ /* 0x0003e20000100800 */
        /* <DEDUP_REMOVED lines=19> */
[----:B------:R-:W-:Y:S05]  /*6670*/  @!P2 BRA `(.L_x_800) ;  /* 0x000043200000a947 */ /* 0x000fea0003800000 */
[----:B-1---5:R-:W-:Y:S01]  /*6680*/  SHF.R.S32.HI R115, RZ, 0x1f, R76 ;  /* 0x0000001fff737819 */ /* 0x022fe2000001144c */
[----:B------:R-:W-:Y:S01]  /*6690*/  IMAD.MOV.U32 R3, RZ, RZ, R132 ;  /* 0x000000ffff037224 */ /* 0x000fe200078e0084 */
[----:B------:R-:W-:Y:S01]  /*66a0*/  MOV R0, R133 ;  /* 0x0000008500007202 */ /* 0x000fe20000000f00 */
[----:B------:R-:W-:Y:S01]  /*66b0*/  IMAD.MOV.U32 R134, RZ, RZ, R2 ;  /* 0x000000ffff867224 */ /* 0x000fe200078e0002 */
[----:B------:R-:W-:Y:S01]  /*66c0*/  MOV R128, R131 ;  /* 0x0000008300807202 */ /* 0x000fe20000000f00 */
[C---:B------:R-:W-:Y:S01]  /*66d0*/  IMAD.SHL.U32 R246, R76.reuse, 0x2, RZ ;  /* 0x000000024cf67824 */ /* 0x040fe200078e00ff */
[----:B------:R-:W-:Y:S01]  /*66e0*/  SHF.L.U64.HI R247, R76, 0x1, R115 ;  /* 0x000000014cf77819 */ /* 0x000fe20000010273 */
[----:B------:R-:W-:-:S03]  /*66f0*/  UIADD3 UR9, UR9, -0x2, URZ ;  /* 0xfffffffe09097890 */ /* 0x000fc6000fffe03f */
[----:B------:R-:W2:Y:S02]  /*6700*/  LDL R115, [R1+0x8] ;  /* 0x0000080001737983 */ /* 0x000ea40000100800 */
[----:B--2---:R-:W-:Y:S01]  /*6710*/  SHF.L.U32 R245, R115, 0x1, RZ ;  /* 0x0000000173f57819 */ /* 0x004fe200000006ff */
[----:B------:R-:W-:Y:S06]  /*6720*/  BRA `(.L_x_801) ;  /* 0x0000040000007947 */ /* 0x000fec0003800000 */
.L_x_803:
[----:B------:R-:W2:Y:S01]  /*6730*/  LDL R130, [R1+0x4] ;  /* 0x0000040001827983 */ /* 0x000ea20000100800 */
[----:B------:R-:W-:Y:S01]  /*6740*/  UIMAD UR4, UR9, 0x70, UR11 ;  /* 0x00000070090478a4 */ /* 0x000fe2000f8e020b */
[----:B------:R-:W-:Y:S05]  /*6750*/  IMAD.MOV.U32 R248, RZ, RZ, RZ ;  /* 0x000000fffff87224 */ /* 0x000fea00078e00ff */
[----:B------:R-:W-:Y:S05]  /*6760*/  IMAD.U32 R129, RZ, RZ, UR4 ;  /* 0x00000004ff817e24 */ /* 0x000fea000f8e00ff */
[----:B--2---:R-:W-:Y:S05]  /*6770*/  IADD3 R129, R129, -0x70, R130 ;  /* 0xffffff9081817810 */ /* 0x004fea0007ffe082 */
        /* <DEDUP_REMOVED lines=59> */
.L_x_801:
[----:B------:R-:W-:Y:S04]  /*6b30*/  DEPBAR.LE SB0, 0x0 ;  /* 0x000080000000791a */ /* 0x000fe80000000000 */
[----:B------:R-:W-:Y:S01]  /*6b40*/  BAR.SYNC.DEFER_BLOCKING 0x0 ;  /* 0x0000000000007b1d */ /* 0x000fe20000010000 */
[C---:B------:R-:W-:Y:S01]  /*6b50*/  IMAD.WIDE.U32 R52, R249.reuse, c[0x0][0x208], RZ ;  /* 0x00008200f9347a25 */ /* 0x040fe200078e00ff */
[----:B------:R-:W-:Y:S01]  /*6b60*/  SHF.R.S32.HI R2, RZ, 0x1f, R249 ;  /* 0x0000001fff027819 */ /* 0x000fe200000114f9 */
[----:B------:R-:W-:Y:S04]  /*6b70*/  UISETP.GE.AND UP0, UPT, UR9, 0x1, UPT ;  /* 0x000000010900788c */ /* 0x000fe8000bf06270 */
[----:B------:R-:W-:Y:S04]  /*6b80*/  IMAD R2, R2, c[0x0][0x208], RZ ;  /* 0x0000820002027a24 */ /* 0x000fe800078e02ff */
[----:B------:R-:W-:Y:S04]  /*6b90*/  IMAD R2, R249, c[0x0][0x20c], R2 ;  /* 0x00008300f9027a24 */ /* 0x000fe800078e0202 */
[----:B------:R-:W-:Y:S01]  /*6ba0*/  IMAD.IADD R53, R53, 0x1, R2 ;  /* 0x0000000135357824 */ /* 0x000fe200078e0202 */
[----:B------:R-:W-:Y:S03]  /*6bb0*/  SHF.R.S32.HI R2, RZ, 0x1f, R248 ;  /* 0x0000001fff027819 */ /* 0x000fe600000114f8 */
[----:B------:R-:W-:Y:S04]  /*6bc0*/  IMAD.WIDE.U32 R60, R248, c[0x0][0x218], R52 ;  /* 0x00008600f83c7a25 */ /* 0x000fe800078e0034 */
[----:B------:R-:W-:Y:S01]  /*6bd0*/  IMAD R2, R2, c[0x0][0x218], RZ ;  /* 0x0000860002027a24 */ /* 0x000fe200078e02ff */
[----:B------:R-:W-:Y:S01]  /*6be0*/  LDSM.16.M88.4 R112, [R234+0x7100] ;  /* 0x00710000ea70783b */ /* 0x000fe20000000200 */
[----:B------:R-:W-:Y:S02]  /*6bf0*/  IADD3 R84, P2, R60, UR22, RZ ;  /* 0x000000163c547c10 */ /* 0x000fe4000ff5e0ff */
[----:B------:R-:W-:Y:S03]  /*6c00*/  IMAD R2, R248, c[0x0][0x21c], R2 ;  /* 0x00008700f8027a24 */ /* 0x000fe600078e0202 */
[----:B------:R-:W1:Y:S06]  /*6c10*/  LDSM.16.M88.4 R16, [R135+0x3900] ;  /* 0x003900008710783b */ /* 0x000e6c0000000200 */
[----:B------:R-:W2:Y:S06]  /*6c20*/  LDSM.16.M88.4 R108, [R234+0x9100] ;  /* 0x00910000ea6c783b */ /* 0x000eac0000000200 */
[----:B------:R-:W3:Y:S06]  /*6c30*/  LDSM.16.M88.4 R32, [R135+0x4100] ;  /* 0x004100008720783b */ /* 0x000eec0000000200 */
[----:B------:R-:W4:Y:S06]  /*6c40*/  LDSM.16.M88.4 R48, [R135+0x4900] ;  /* 0x004900008730783b */ /* 0x000f2c0000000200 */
[----:B------:R-:W5:Y:S06]  /*6c50*/  LDSM.16.M88.4 R64, [R135+0x5100] ;  /* 0x005100008740783b */ /* 0x000f6c0000000200 */
[----:B------:R-:W3:Y:S06]  /*6c60*/  LDSM.16.M88.4 R80, [R135+0x5900] ;  /* 0x005900008750783b */ /* 0x000eec0000000200 */
[----:B------:R-:W-:Y:S01]  /*6c70*/  LDSM.16.M88.4 R96, [R135+0x6100] ;  /* 0x006100008760783b */ /* 0x000fe20000000200 */
[-C--:B-1----:R-:W-:Y:S05]  /*6c80*/  HMMA.16816.F32 R4, R112, R16.reuse, RZ ;  /* 0x000000107004723c */ /* 0x082fea00000018ff */
[----:B------:R-:W-:Y:S03]  /*6c90*/  LDSM.16.M88.4 R188, [R135+0x6900] ;  /* 0x0069000087bc783b */ /* 0x000fe60000000200 */
[C---:B--2---:R-:W-:Y:S03]  /*6ca0*/  HMMA.16816.F32 R8, R108.reuse, R16, RZ ;  /* 0x000000106c08723c */ /* 0x044fe600000018ff */
[----:B------:R-:W-:Y:S06]  /*6cb0*/  LDSM.16.M88.4 R192, [R237+0x7100] ;  /* 0x00710000edc0783b */ /* 0x000fec0000000200 */
[----:B------:R-:W-:Y:S01]  /*6cc0*/  LDSM.16.M88.4 R196, [R238] ;  /* 0x00000000eec4783b */ /* 0x000fe20000000200 */
[-C--:B------:R-:W-:Y:S05]  /*6cd0*/  HMMA.16816.F32 R12, R108, R18.reuse, RZ ;  /* 0x000000126c0c723c */ /* 0x080fea00000018ff */
[----:B------:R-:W-:Y:S03]  /*6ce0*/  LDSM.16.M88.4 R200, [R237+0x9100] ;  /* 0x00910000edc8783b */ /* 0x000fe60000000200 */
[C---:B------:R-:W-:Y:S03]  /*6cf0*/  HMMA.16816.F32 R16, R112.reuse, R18, RZ ;  /* 0x000000127010723c */ /* 0x040fe600000018ff */
[----:B------:R-:W-:Y:S05]  /*6d00*/  LDSM.16.M88.4 R204, [R244] ;  /* 0x00000000f4cc783b */ /* 0x000fea0000000200 */
[-C--:B---3--:R-:W-:Y:S01]  /*6d10*/  HMMA.16816.F32 R20, R112, R32.reuse, RZ ;  /* 0x000000207014723c */ /* 0x088fe200000018ff */
[----:B------:R-:W-:Y:S06]  /*6d20*/  LDSM.16.M88.4 R208, [R243] ;  /* 0x00000000f3d0783b */ /* 0x000fec0000000200 */
[----:B------:R-:W-:Y:S01]  /*6d30*/  LDSM.16.M88.4 R212, [R242] ;  /* 0x00000000f2d4783b */ /* 0x000fe20000000200 */
[C---:B------:R-:W-:Y:S05]  /*6d40*/  HMMA.16816.F32 R24, R108.reuse, R32, RZ ;  /* 0x000000206c18723c */ /* 0x040fea00000018ff */
[----:B------:R-:W-:Y:S03]  /*6d50*/  LDSM.16.M88.4 R216, [R241] ;  /* 0x00000000f1d8783b */ /* 0x000fe60000000200 */
[-C--:B------:R-:W-:Y:S03]  /*6d60*/  HMMA.16816.F32 R28, R108, R34.reuse, RZ ;  /* 0x000000226c1c723c */ /* 0x080fe600000018ff */
[----:B------:R-:W-:Y:S05]  /*6d70*/  LDSM.16.M88.4 R220, [R240] ;  /* 0x00000000f0dc783b */ /* 0x000fea0000000200 */
[C---:B------:R-:W-:Y:S01]  /*6d80*/  HMMA.16816.F32 R32, R112.reuse, R34, RZ ;  /* 0x000000227020723c */ /* 0x040fe200000018ff */
[----:B------:R-:W-:Y:S07]  /*6d90*/  LDSM.16.M88.4 R224, [R239] ;  /* 0x00000000efe0783b */ /* 0x000fee0000000200 */
[-C--:B----4-:R-:W-:Y:S08]  /*6da0*/  HMMA.16816.F32 R36, R112, R48.reuse, RZ ;  /* 0x000000307024723c */ /* 0x090ff000000018ff */
[C---:B------:R-:W-:Y:S08]  /*6db0*/  HMMA.16816.F32 R40, R108.reuse, R48, RZ ;  /* 0x000000306c28723c */ /* 0x040ff000000018ff */
[-C--:B------:R-:W-:Y:S08]  /*6dc0*/  HMMA.16816.F32 R44, R108, R50.reuse, RZ ;  /* 0x000000326c2c723c */ /* 0x080ff000000018ff */
[C---:B------:R-:W-:Y:S08]  /*6dd0*/  HMMA.16816.F32 R48, R112.reuse, R50, RZ ;  /* 0x000000327030723c */ /* 0x040ff000000018ff */
[-C--:B-----5:R-:W-:Y:S08]  /*6de0*/  HMMA.16816.F32 R52, R112, R64.reuse, RZ ;  /* 0x000000407034723c */ /* 0x0a0ff000000018ff */
[C---:B------:R-:W-:Y:S07]  /*6df0*/  HMMA.16816.F32 R56, R108.reuse, R64, RZ ;  /* 0x000000406c38723c */ /* 0x040fee00000018ff */
[----:B------:R-:W-:Y:S02]  /*6e00*/  IADD3.X R64, R61, UR5, R2, P2, !PT ;  /* 0x000000053d407c10 */ /* 0x000fe400097fe402 */
[-C--:B------:R-:W-:Y:S03]  /*6e10*/  HMMA.16816.F32 R60, R108, R66.reuse, RZ ;  /* 0x000000426c3c723c */ /* 0x080fe600000018ff */
[C---:B------:R-:W-:Y:S04]  /*6e20*/  LEA R2, P2, R84.reuse, c[0x0][0x1f8], 0x1 ;  /* 0x00007e0054027a11 */ /* 0x040fe800078408ff */
[----:B------:R-:W-:Y:S01]  /*6e30*/  LEA.HI.X R84, R84, c[0x0][0x1fc], R64, 0x1, P2 ;  /* 0x00007f0054547a11 */ /* 0x000fe200010f0c40 */
[----:B------:R-:W1:Y:S01]  /*6e40*/  SHFL.IDX PT, R86, R2, RZ, 0x181f ;  /* 0x00181fff02567589 */ /* 0x000e6200000e0000 */
[C---:B------:R-:W-:Y:S05]  /*6e50*/  HMMA.16816.F32 R64, R112.reuse, R66, RZ ;  /* 0x000000427040723c */ /* 0x040fea00000018ff */
[----:B------:R-:W2:Y:S03]  /*6e60*/  SHFL.IDX PT, R85, R84, RZ, 0x181f ;  /* 0x00181fff54557589 */ /* 0x000ea600000e0000 */
[-C--:B------:R-:W-:Y:S03]  /*6e70*/  HMMA.16816.F32 R68, R112, R80.reuse, RZ ;  /* 0x000000507044723c */ /* 0x080fe600000018ff */
[----:B------:R-:W3:Y:S05]  /*6e80*/  SHFL.IDX PT, R88, R2, 0x1, 0x181f ;  /* 0x00381f0002587f89 */ /* 0x000eea00000e0000 */
[C---:B------:R-:W-:Y:S01]  /*6e90*/  HMMA.16816.F32 R72, R108.reuse, R80, RZ ;  /* 0x000000506c48723c */ /* 0x040fe200000018ff */
[----:B------:R-:W4:Y:S03]  /*6ea0*/  SHFL.IDX PT, R89, R84, 0x1, 0x181f ;  /* 0x00381f0054597f89 */ /* 0x000f2600000e0000 */
[-C--:B-1----:R-:W-:Y:S04]  /*6eb0*/  IADD3 R86, P2, R86, R246.reuse, RZ ;  /* 0x000000f656567210 */ /* 0x082fe80007f5e0ff */
[-C--:B------:R-:W-:Y:S01]  /*6ec0*/  HMMA.16816.F32 R76, R108, R82.reuse, RZ ;  /* 0x000000526c4c723c */ /* 0x080fe200000018ff */
[----:B------:R-:W1:Y:S03]  /*6ed0*/  SHFL.IDX PT, R94, R2, 0x2, 0x181f ;  /* 0x00581f00025e7f89 */ /* 0x000e6600000e0000 */
[--C-:B--2---:R-:W-:Y:S03]  /*6ee0*/  IMAD.X R87, R85, 0x1, R247.reuse, P2 ;  /* 0x0000000155577824 */ /* 0x104fe600010e06f7 */
[----:B------:R-:W2:Y:S01]  /*6ef0*/  SHFL.IDX PT, R92, R2, 0x3, 0x181f ;  /* 0x00781f00025c7f89 */ /* 0x000ea200000e0000 */
[C---:B------:R-:W-:Y:S04]  /*6f00*/  HMMA.16816.F32 R80, R112.reuse, R82, RZ ;  /* 0x000000527050723c */ /* 0x040fe800000018ff */
[-C--:B---3--:R-:W-:Y:S01]  /*6f10*/  IADD3 R88, P5, R88, R246.reuse, RZ ;  /* 0x000000f658587210 */ /* 0x088fe20007fbe0ff */
[----:B------:R3:W-:Y:S04]  /*6f20*/  LDGSTS.E.BYPASS.LTC128B.128 [R245+0x100], [R86.64], !P3 ;  /* 0x0010000056f57fae */ /* 0x0007e8000d901d4c */
[--C-:B----4-:R-:W-:Y:S02]  /*6f30*/  IMAD.X R89, R89, 0x1, R247.reuse, P5 ;  /* 0x0000000159597824 */ /* 0x110fe400028e06f7 */
[----:B------:R-:W4:Y:S06]  /*6f40*/  SHFL.IDX PT, R91, R84, 0x2, 0x181f ;  /* 0x00581f00545b7f89 */ /* 0x000f2c00000e0000 */
[----:B------:R-:W5:Y:S01]  /*6f50*/  SHFL.IDX PT, R90, R84, 0x3, 0x181f ;  /* 0x00781f00545a7f89 */ /* 0x000f6200000e0000 */
[-C--:B-1----:R-:W-:Y:S05]  /*6f60*/  IADD3 R94, P4, R94, R246.reuse, RZ ;  /* 0x000000f65e5e7210 */ /* 0x082fea0007f9e0ff */
[----:B------:R-:W-:Y:S01]  /*6f70*/  SHFL.IDX PT, R104, R84, 0x4, 0x181f ;  /* 0x00981f0054687f89 */ /* 0x000fe200000e0000 */
[-C--:B--2---:R-:W-:Y:S05]  /*6f80*/  IADD3 R92, P2, R92, R246.reuse, RZ ;  /* 0x000000f65c5c7210 */ /* 0x084fea0007f5e0ff */
[----:B------:R-:W-:Y:S06]  /*6f90*/  SHFL.IDX PT, R103, R84, 0x5, 0x181f ;  /* 0x00b81f0054677f89 */ /* 0x000fec00000e0000 */
[----:B------:R3:W-:Y:S01]  /*6fa0*/  SHFL.IDX PT, R101, R84, 0x6, 0x181f ;  /* 0x00d81f0054657f89 */ /* 0x0007e200000e0000 */
[--C-:B----4-:R-:W-:Y:S05]  /*6fb0*/  IMAD.X R95, R91, 0x1, R247.reuse, P4 ;  /* 0x000000015b5f7824 */ /* 0x110fea00020e06f7 */
[----:B------:R1:W-:Y:S01]  /*6fc0*/  LDGSTS.E.BYPASS.LTC128B.128 [R245+0x900], [R88.64], !P3 ;  /* 0x0090000058f57fae */ /* 0x0003e2000d901d4c */
[--C-:B-----5:R-:W-:Y:S05]  /*6fd0*/  IMAD.X R93, R90, 0x1, R247.reuse, P2 ;  /* 0x000000015a5d7824 */ /* 0x120fea00010e06f7 */
[----:B------:R-:W2:Y:S06]  /*6fe0*/  SHFL.IDX PT, R100, R2, 0x4, 0x181f ;  /* 0x00981f0002647f89 */ /* 0x000eac00000e0000 */
[----:B------:R-:W4:Y:S01]  /*6ff0*/  SHFL.IDX PT, R102, R2, 0x5, 0x181f ;  /* 0x00b81f0002667f89 */ /* 0x000f2200000e0000 */
[-C--:B---3--:R-:W-:Y:S05]  /*7000*/  HMMA.16816.F32 R84, R112, R96.reuse, RZ ;  /* 0x000000607054723c */ /* 0x088fea00000018ff */
[----:B------:R-:W3:Y:S06]  /*7010*/  SHFL.IDX PT, R2, R2, 0x6, 0x181f ;  /* 0x00d81f0002027f89 */ /* 0x000eec00000e0000 */
[----:B------:R5:W-:Y:S01]  /*7020*/  LDGSTS.E.BYPASS.LTC128B.128 [R245+0x1100], [R94.64], !P3 ;  /* 0x011000005ef57fae */ /* 0x000be2000d901d4c */
[C---:B-1----:R-:W-:Y:S05]  /*7030*/  HMMA.16816.F32 R88, R108.reuse, R96, RZ ;  /* 0x000000606c58723c */ /* 0x042fea00000018ff */
[----:B------:R5:W-:Y:S02]  /*7040*/  LDGSTS.E.BYPASS.LTC128B.128 [R245+0x1900], [R92.64], !P3 ;  /* 0x019000005cf57fae */ /* 0x000be4000d901d4c */
[-C--:B--2---:R-:W-:Y:S02]  /*7050*/  IADD3 R96, P5, R100, R246.reuse, RZ ;  /* 0x000000f664607210 */ /* 0x084fe40007fbe0ff */
[-C--:B----4-:R-:W-:Y:S03]  /*7060*/  IADD3 R102, P4, R102, R246.reuse, RZ ;  /* 0x000000f666667210 */ /* 0x090fe60007f9e0ff */
[--C-:B------:R-:W-:Y:S02]  /*7070*/  IMAD.X R97, R104, 0x1, R247.reuse, P5 ;  /* 0x0000000168617824 */ /* 0x100fe400028e06f7 */
[--C-:B------:R-:W-:Y:S01]  /*7080*/  IMAD.X R103, R103, 0x1, R247.reuse, P4 ;  /* 0x0000000167677824 */ /* 0x100fe200020e06f7 */
[----:B---3--:R-:W-:Y:S02]  /*7090*/  IADD3 R100, P2, R2, R246, RZ ;  /* 0x000000f602647210 */ /* 0x008fe40007f5e0ff */
[----:B------:R1:W-:Y:S03]  /*70a0*/  LDGSTS.E.BYPASS.LTC128B.128 [R245+0x2100], [R96.64], !P3 ;  /* 0x0210000060f57fae */ /* 0x0003e6000d901d4c */
[----:B------:R-:W-:Y:S01]  /*70b0*/  IMAD.X R101, R101, 0x1, R247, P2 ;  /* 0x0000000165657824 */ /* 0x000fe200010e06f7 */
[----:B------:R-:W-:Y:S02]  /*70c0*/  PLOP3.LUT P2, PT, PT, PT, UP0, 0x80, 0x0 ;  /* 0x000000000000781c */ /* 0x000fe40003f4f008 */
[----:B------:R2:W-:Y:S06]  /*70d0*/  LDGSTS.E.BYPASS.LTC128B.128 [R245+0x2900], [R102.64], !P3 ;  /* 0x0290000066f57fae */ /* 0x0005ec000d901d4c */
[----:B------:R2:W-:Y:S01]  /*70e0*/  LDGSTS.E.BYPASS.LTC128B.128 [R245+0x3100], [R100.64], !P3 ;  /* 0x0310000064f57fae */ /* 0x0005e2000d901d4c */
[-C--:B-----5:R-:W-:Y:S05]  /*70f0*/  HMMA.16816.F32 R92, R108, R98.reuse, RZ ;  /* 0x000000626c5c723c */ /* 0x0a0fea00000018ff */
[----:B------:R-:W0:Y:S03]  /*7100*/  LDGDEPBAR ;  /* 0x00000000000079af */ /* 0x000e260000000000 */
[C---:B-1----:R-:W-:Y:S08]  /*7110*/  HMMA.16816.F32 R96, R112.reuse, R98, RZ ;  /* 0x000000627060723c */ /* 0x042ff000000018ff */
        /* <DEDUP_REMOVED lines=38> */
[----:B------:R-:W5:Y:S07]  /*7380*/  LDSM.16.M88.4 R200, [R233+0x5100] ;  /* 0x00510000e9c8783b */ /* 0x000f6e0000000200 */
        /* <DEDUP_REMOVED lines=11> */
[----:B------:R-:W-:Y:S07]  /*7440*/  LDSM.16.M88.4 R208, [R232] ;  /* 0x00000000e8d0783b */ /* 0x000fee0000000200 */
[-C--:B----4-:R-:W-:Y:S08]  /*7450*/  HMMA.16816.F32 R36, R188, R212.reuse, R36 ;  /* 0x000000d4bc24723c */ /* 0x090ff00000001824 */
[C---:B------:R-:W-:Y:S08]  /*7460*/  HMMA.16816.F32 R40, R204.reuse, R212, R40 ;  /* 0x000000d4cc28723c */ /* 0x040ff00000001828 */
[-C--:B------:R-:W-:Y:S08]  /*7470*/  HMMA.16816.F32 R44, R204, R214.reuse, R44 ;  /* 0x000000d6cc2c723c */ /* 0x080ff0000000182c */
[C---:B------:R-:W-:Y:S01]  /*7480*/  HMMA.16816.F32 R48, R188.reuse, R214, R48 ;  /* 0x000000d6bc30723c */ /* 0x040fe20000001830 */
[----:B------:R-:W-:Y:S07]  /*7490*/  LDSM.16.M88.4 R212, [R236+0x9100] ;  /* 0x00910000ecd4783b */ /* 0x000fee0000000200 */
[-C--:B-----5:R-:W-:Y:S08]  /*74a0*/  HMMA.16816.F32 R52, R188, R200.reuse, R52 ;  /* 0x000000c8bc34723c */ /* 0x0a0ff00000001834 */
        /* <DEDUP_REMOVED lines=14> */
[-C--:B-1----:R-:W-:Y:S08]  /*7590*/  HMMA.16816.F32 R100, R188, R196.reuse, R100 ;  /* 0x000000c4bc64723c */ /* 0x082ff00000001864 */
[C---:B------:R-:W-:Y:S08]  /*75a0*/  HMMA.16816.F32 R104, R204.reuse, R196, R104 ;  /* 0x000000c4cc68723c */ /* 0x040ff00000001868 */
[-C--:B------:R-:W-:Y:S01]  /*75b0*/  HMMA.16816.F32 R108, R204, R198.reuse, R108 ;  /* 0x000000c6cc6c723c */ /* 0x080fe2000000186c */
[----:B------:R-:W1:Y:S07]  /*75c0*/  LDSM.16.M88.4 R204, [R232+0x2000] ;  /* 0x00200000e8cc783b */ /* 0x000e6e0000000200 */
[----:B------:R-:W-:Y:S01]  /*75d0*/  HMMA.16816.F32 R112, R188, R198, R112 ;  /* 0x000000c6bc70723c */ /* 0x000fe20000001870 */
[----:B------:R-:W5:Y:S06]  /*75e0*/  LDSM.16.M88.4 R188, [R232+0x2800] ;  /* 0x00280000e8bc783b */ /* 0x000f6c0000000200 */
[----:B------:R-:W1:Y:S01]  /*75f0*/  LDSM.16.M88.4 R196, [R232+0x3000] ;  /* 0x00300000e8c4783b */ /* 0x000e620000000200 */
[-C--:B--2---:R-:W-:Y:S01]  /*7600*/  HMMA.16816.F32 R4, R200, R208.reuse, R4 ;  /* 0x000000d0c804723c */ /* 0x084fe20000001804 */
[----:B------:R-:W-:Y:S04]  /*7610*/  DEPBAR.LE SB0, 0x0 ;  /* 0x000080000000791a */ /* 0x000fe80000000000 */
[----:B------:R-:W-:Y:S03]  /*7620*/  BAR.SYNC.DEFER_BLOCKING 0x0 ;  /* 0x0000000000007b1d */ /* 0x000fe60000010000 */
[C---:B------:R-:W-:Y:S08]  /*7630*/  HMMA.16816.F32 R8, R212.reuse, R208, R8 ;  /* 0x000000d0d408723c */ /* 0x040ff00000001808 */
[-C--:B------:R-:W-:Y:S08]  /*7640*/  HMMA.16816.F32 R12, R212, R210.reuse, R12 ;  /* 0x000000d2d40c723c */ /* 0x080ff0000000180c */
[C---:B------:R-:W-:Y:S08]  /*7650*/  HMMA.16816.F32 R16, R200.reuse, R210, R16 ;  /* 0x000000d2c810723c */ /* 0x040ff00000001810 */
[-C--:B---3--:R-:W-:Y:S08]  /*7660*/  HMMA.16816.F32 R20, R200, R216.reuse, R20 ;  /* 0x000000d8c814723c */ /* 0x088ff00000001814 */
[C---:B------:R-:W-:Y:S08]  /*7670*/  HMMA.16816.F32 R24, R212.reuse, R216, R24 ;  /* 0x000000d8d418723c */ /* 0x040ff00000001818 */
[-C--:B------:R-:W-:Y:S08]  /*7680*/  HMMA.16816.F32 R28, R212, R218.reuse, R28 ;  /* 0x000000dad41c723c */ /* 0x080ff0000000181c */
[C---:B------:R-:W-:Y:S08]  /*7690*/  HMMA.16816.F32 R32, R200.reuse, R218, R32 ;  /* 0x000000dac820723c */ /* 0x040ff00000001820 */
[-C--:B------:R-:W-:Y:S08]  /*76a0*/  HMMA.16816.F32 R36, R200, R220.reuse, R36 ;  /* 0x000000dcc824723c */ /* 0x080ff00000001824 */
[C---:B------:R-:W-:Y:S08]  /*76b0*/  HMMA.16816.F32 R40, R212.reuse, R220, R40 ;  /* 0x000000dcd428723c */ /* 0x040ff00000001828 */
[-C--:B------:R-:W-:Y:S08]  /*76c0*/  HMMA.16816.F32 R44, R212, R222.reuse, R44 ;  /* 0x000000ded42c723c */ /* 0x080ff0000000182c */
[C---:B------:R-:W-:Y:S08]  /*76d0*/  HMMA.16816.F32 R48, R200.reuse, R222, R48 ;  /* 0x000000dec830723c */ /* 0x040ff00000001830 */
[-C--:B----4-:R-:W-:Y:S08]  /*76e0*/  HMMA.16816.F32 R52, R200, R192.reuse, R52 ;  /* 0x000000c0c834723c */ /* 0x090ff00000001834 */
[C---:B------:R-:W-:Y:S08]  /*76f0*/  HMMA.16816.F32 R56, R212.reuse, R192, R56 ;  /* 0x000000c0d438723c */ /* 0x040ff00000001838 */
[-C--:B------:R-:W-:Y:S08]  /*7700*/  HMMA.16816.F32 R60, R212, R194.reuse, R60 ;  /* 0x000000c2d43c723c */ /* 0x080ff0000000183c */
[C---:B------:R-:W-:Y:S08]  /*7710*/  HMMA.16816.F32 R64, R200.reuse, R194, R64 ;  /* 0x000000c2c840723c */ /* 0x040ff00000001840 */
[-C--:B-1----:R-:W-:Y:S08]  /*7720*/  HMMA.16816.F32 R68, R200, R204.reuse, R68 ;  /* 0x000000ccc844723c */ /* 0x082ff00000001844 */
        /* <DEDUP_REMOVED lines=10> */
[----:B------:R-:W-:Y:S01]  /*77d0*/  HMMA.16816.F32 R112, R200, R198, R112 ;  /* 0x000000c6c870723c */ /* 0x000fe20000001870 */
[----:B------:R-:W-:-:S07]  /*77e0*/  @P2 BRA `(.L_x_803) ;  /* 0xffffef4000002947 */ /* 0x000fce000383ffff */
.L_x_802:
[----:B--2---:R-:W-:Y:S01]  /*77f0*/  FMNMX.FTZ R133, R4, R0, !PT ;  /* 0x0000000004857209 */ /* 0x004fe20007810000 */
        /* <DEDUP_REMOVED lines=105> */
[----:B--2---:R-:W-:Y:S01]  /*7e90*/  FMNMX.FTZ R2, R2, R132, !PT ;  /* 0x0000008402027209 */ /* 0x004fe20007810000 */
[----:B------:R-:W1:Y:S01]  /*7ea0*/  SHFL.BFLY PT, R188, R133, 0x1, 0x1f ;  /* 0x0c201f0085bc7f89 */ /* 0x000e6200000e0000 */
[----:B------:R-:W-:Y:S02]  /*7eb0*/  FMNMX.FTZ R130, R79, R130, !PT ;  /* 0x000000824f827209 */ /* 0x000fe40007810000 */
[----:B------:R-:W-:Y:S02]  /*7ec0*/  FMNMX.FTZ R129, R108, R129, !PT ;  /* 0x000000816c817209 */ /* 0x000fe40007810000 */
[----:B------:R-:W-:Y:S02]  /*7ed0*/  FMNMX.FTZ R130, R90, R130, !PT ;  /* 0x000000825a827209 */ /* 0x000fe40007810000 */
[----:B------:R-:W-:Y:S01]  /*7ee0*/  FMNMX.FTZ R129, R109, R129, !PT ;  /* 0x000000816d817209 */ /* 0x000fe20007810000 */
[----:B------:R-:W2:Y:S01]  /*7ef0*/  SHFL.BFLY PT, R132, R2, 0x1, 0x1f ;  /* 0x0c201f0002847f89 */ /* 0x000ea200000e0000 */
[----:B------:R-:W-:Y:S02]  /*7f00*/  FMNMX.FTZ R130, R91, R130, !PT ;  /* 0x000000825b827209 */ /* 0x000fe40007810000 */
[----:B------:R-:W-:Y:S01]  /*7f10*/  ISETP.LT.AND P2, PT, RZ, UR9, PT ;  /* 0x00000009ff007c0c */ /* 0x000fe2000bf41270 */
[----:B------:R-:W-:Y:S01]  /*7f20*/  UIADD3 UR9, UR9, -0x1, URZ ;  /* 0xffffffff09097890 */ /* 0x000fe2000fffe03f */
[----:B------:R-:W-:Y:S03]  /*7f30*/  FMNMX.FTZ R130, R94, R130, !PT ;  /* 0x000000825e827209 */ /* 0x000fe60007810000 */
[----:B------:R-:W3:Y:S01]  /*7f40*/  SHFL.BFLY PT, R131, R129, 0x2, 0x1f ;  /* 0x0c401f0081837f89 */ /* 0x000ee200000e0000 */
[----:B------:R-:W-:Y:S04]  /*7f50*/  FMNMX.FTZ R130, R95, R130, !PT ;  /* 0x000000825f827209 */ /* 0x000fe80007810000 */
[----:B------:R-:W-:Y:S02]  /*7f60*/  FMNMX.FTZ R130, R106, R130, !PT ;  /* 0x000000826a827209 */ /* 0x000fe40007810000 */
[----:B-1----:R-:W-:Y:S05]  /*7f70*/  FMNMX.FTZ R133, R133, R188, !PT ;  /* 0x000000bc85857209 */ /* 0x002fea0007810000 */
[C---:B------:R-:W-:Y:S02]  /*7f80*/  FMUL.FTZ R188, R133.reuse, c[0x0][0x2d0] ;  /* 0x0000b40085bc7a20 */ /* 0x040fe40000410000 */
[----:B------:R-:W-:Y:S01]  /*7f90*/  FADD.FTZ R0, -R133, R0 ;  /* 0x0000000085007221 */ /* 0x000fe20000010100 */
[----:B--2---:R-:W-:Y:S01]  /*7fa0*/  FMNMX.FTZ R132, R2, R132, !PT ;  /* 0x0000008402847209 */ /* 0x004fe20007810000 */
[--C-:B------:R-:W-:Y:S02]  /*7fb0*/  FFMA.FTZ R20, R20, c[0x0][0x2d0], -R188.reuse ;  /* 0x0000b40014147a23 */ /* 0x100fe400000108bc */
[--C-:B------:R-:W-:Y:S02]  /*7fc0*/  FFMA.FTZ R21, R21, c[0x0][0x2d0], -R188.reuse ;  /* 0x0000b40015157a23 */ /* 0x100fe400000108bc */
[----:B------:R-:W-:Y:S01]  /*7fd0*/  MUFU.EX2 R202, R20 ;  /* 0x0000001400ca7308 */ /* 0x000fe20000000800 */
[--C-:B------:R-:W-:Y:S02]  /*7fe0*/  FFMA.FTZ R36, R36, c[0x0][0x2d0], -R188.reuse ;  /* 0x0000b40024247a23 */ /* 0x100fe400000108bc */
[--C-:B------:R-:W-:Y:S01]  /*7ff0*/  FFMA.FTZ R37, R37, c[0x0][0x2d0], -R188.reuse ;  /* 0x0000b40025257a23 */ /* 0x100fe200000108bc */
[----:B---3--:R-:W-:Y:S01]  /*8000*/  FMNMX.FTZ R129, R129, R131, !PT ;  /* 0x0000008381817209 */ /* 0x008fe20007810000 */
[--C-:B------:R-:W-:Y:S02]  /*8010*/  FFMA.FTZ R64, R64, c[0x0][0x2d0], -R188.reuse ;  /* 0x0000b40040407a23 */ /* 0x100fe400000108bc */
[--C-:B------:R-:W-:Y:S02]  /*8020*/  FFMA.FTZ R65, R65, c[0x0][0x2d0], -R188.reuse ;  /* 0x0000b40041417a23 */ /* 0x100fe400000108bc */
[--C-:B------:R-:W-:Y:S01]  /*8030*/  FFMA.FTZ R68, R68, c[0x0][0x2d0], -R188.reuse ;  /* 0x0000b40044447a23 */ /* 0x100fe200000108bc */
[----:B------:R-:W-:Y:S01]  /*8040*/  MUFU.EX2 R196, R21 ;  /* 0x0000001500c47308 */ /* 0x000fe20000000800 */
[--C-:B------:R-:W-:Y:S01]  /*8050*/  FFMA.FTZ R69, R69, c[0x0][0x2d0], -R188.reuse ;  /* 0x0000b40045457a23 */ /* 0x100fe200000108bc */
[----:B------:R-:W1:Y:S01]  /*8060*/  SHFL.BFLY PT, R131, R129, 0x1, 0x1f ;  /* 0x0c201f0081837f89 */ /* 0x000e6200000e0000 */
[----:B------:R-:W-:Y:S02]  /*8070*/  FMUL.FTZ R189, R132, c[0x0][0x2d0] ;  /* 0x0000b40084bd7a20 */ /* 0x000fe40000410000 */
        /* <DEDUP_REMOVED lines=12> */
[--C-:B------:R-:W-:Y:S01]  /*8140*/  FFMA.FTZ R18, R18, c[0x0][0x2d0], -R189.reuse ;  /* 0x0000b40012127a23 */ /* 0x100fe200000108bd */
[----:B-1----:R-:W-:Y:S01]  /*8150*/  FMNMX.FTZ R131, R129, R131, !PT ;  /* 0x0000008381837209 */ /* 0x002fe20007810000 */
[--C-:B------:R-:W-:Y:S02]  /*8160*/  FFMA.FTZ R19, R19, c[0x0][0x2d0], -R189.reuse ;  /* 0x0000b40013137a23 */ /* 0x100fe400000108bd */
[--C-:B------:R-:W-:Y:S01]  /*8170*/  FFMA.FTZ R34, R34, c[0x0][0x2d0], -R189.reuse ;  /* 0x0000b40022227a23 */ /* 0x100fe200000108bd */
[----:B------:R1:W-:Y:S01]  /*8180*/  MUFU.EX2 R197, R23 ;  /* 0x0000001700c57308 */ /* 0x0003e20000000800 */
[----:B------:R-:W-:Y:S01]  /*8190*/  FMUL.FTZ R2, R0, c[0x0][0x2d0] ;  /* 0x0000b40000027a20 */ /* 0x000fe20000410000 */
[----:B------:R-:W-:Y:S01]  /*81a0*/  FMNMX.FTZ R0, R107, R130, !PT ;  /* 0x000000826b007209 */ /* 0x000fe20007810000 */
[--C-:B------:R-:W-:Y:S02]  /*81b0*/  FFMA.FTZ R35, R35, c[0x0][0x2d0], -R189.reuse ;  /* 0x0000b40023237a23 */ /* 0x100fe400000108bd */
[--C-:B------:R-:W-:Y:S01]  /*81c0*/  FFMA.FTZ R83, R83, c[0x0][0x2d0], -R189.reuse ;  /* 0x0000b40053537a23 */ /* 0x100fe200000108bd */
[----:B------:R-:W-:Y:S01]  /*81d0*/  FMNMX.FTZ R0, R110, R0, !PT ;  /* 0x000000006e007209 */ /* 0x000fe20007810000 */
[--C-:B------:R-:W-:Y:S02]  /*81e0*/  FFMA.FTZ R4, R4, c[0x0][0x2d0], -R188.reuse ;  /* 0x0000b40004047a23 */ /* 0x100fe400000108bc */
[--C-:B------:R-:W-:Y:S01]  /*81f0*/  FFMA.FTZ R5, R5, c[0x0][0x2d0], -R188.reuse ;  /* 0x0000b40005057a23 */ /* 0x100fe200000108bc */
[----:B------:R2:W3:Y:S01]  /*8200*/  MUFU.EX2 R130, R2 ;  /* 0x0000000200827308 */ /* 0x0004e20000000800 */
[----:B------:R-:W-:Y:S01]  /*8210*/  FMNMX.FTZ R0, R111, R0, !PT ;  /* 0x000000006f007209 */ /* 0x000fe20007810000 */
[--C-:B------:R-:W-:Y:S02]  /*8220*/  FFMA.FTZ R6, R6, c[0x0][0x2d0], -R189.reuse ;  /* 0x0000b40006067a23 */ /* 0x100fe400000108bd */
[--C-:B------:R-:W-:Y:S02]  /*8230*/  FFMA.FTZ R7, R7, c[0x0][0x2d0], -R189.reuse ;  /* 0x0000b40007077a23 */ /* 0x100fe400000108bd */
[--C-:B------:R-:W-:Y:S02]  /*8240*/  FFMA.FTZ R32, R32, c[0x0][0x2d0], -R188.reuse ;  /* 0x0000b40020207a23 */ /* 0x100fe400000108bc */
[--C-:B------:R-:W-:Y:S02]  /*8250*/  FFMA.FTZ R33, R33, c[0x0][0x2d0], -R188.reuse ;  /* 0x0000b40021217a23 */ /* 0x100fe400000108bc */
[----:B------:R4:W-:Y:S01]  /*8260*/  MUFU.EX2 R207, R4 ;  /* 0x0000000400cf7308 */ /* 0x0009e20000000800 */
[--C-:B------:R-:W-:Y:S02]  /*8270*/  FFMA.FTZ R50, R50, c[0x0][0x2d0], -R189.reuse ;  /* 0x0000b40032327a23 */ /* 0x100fe400000108bd */
[--C-:B------:R-:W-:Y:S01]  /*8280*/  FFMA.FTZ R48, R48, c[0x0][0x2d0], -R188.reuse ;  /* 0x0000b40030307a23 */ /* 0x100fe200000108bc */
[----:B-1----:R-:W-:Y:S01]  /*8290*/  LDSM.16.MT88.4 R20, [R228+0x100] ;  /* 0x00010000e414783b */ /* 0x002fe20000004200 */
[--C-:B------:R-:W-:Y:S02]  /*82a0*/  FFMA.FTZ R49, R49, c[0x0][0x2d0], -R188.reuse ;  /* 0x0000b40031317a23 */ /* 0x100fe400000108bc */
[--C-:B------:R-:W-:Y:S02]  /*82b0*/  FFMA.FTZ R51, R51, c[0x0][0x2d0], -R189.reuse ;  /* 0x0000b40033337a23 */ /* 0x100fe400000108bd */
[--C-:B------:R-:W-:Y:S01]  /*82c0*/  FFMA.FTZ R52, R52, c[0x0][0x2d0], -R188.reuse ;  /* 0x0000b40034347a23 */ /* 0x100fe200000108bc */
[----:B------:R-:W1:Y:S01]  /*82d0*/  MUFU.EX2 R208, R5 ;  /* 0x0000000500d07308 */ /* 0x000e620000000800 */
[--C-:B------:R-:W-:Y:S02]  /*82e0*/  FFMA.FTZ R53, R53, c[0x0][0x2d0], -R188.reuse ;  /* 0x0000b40035357a23 */ /* 0x100fe400000108bc */
[----:B------:R-:W-:Y:S02]  /*82f0*/  FFMA.FTZ R54, R54, c[0x0][0x2d0], -R189 ;  /* 0x0000b40036367a23 */ /* 0x000fe400000108bd */
[----:B--2---:R-:W-:Y:S02]  /*8300*/  FADD.FTZ R2, -R132, R3 ;  /* 0x0000000384027221 */ /* 0x004fe40000010100 */
[----:B---3--:R-:W-:Y:S01]  /*8310*/  FMUL.FTZ R16, R130, R148 ;  /* 0x0000009482107220 */ /* 0x008fe20000410000 */
[----:B------:R-:W2:Y:S01]  /*8320*/  SHFL.BFLY PT, R3, R0, 0x2, 0x1f ;  /* 0x0c401f0000037f89 */ /* 0x000ea200000e0000 */
[----:B------:R-:W-:Y:S01]  /*8330*/  FMUL.FTZ R2, R2, c[0x0][0x2d0] ;  /* 0x0000b40002027a20 */ /* 0x000fe20000410000 */
[----:B------:R3:W-:Y:S01]  /*8340*/  MUFU.EX2 R223, R17 ;  /* 0x0000001100df7308 */ /* 0x0007e20000000800 */
[C---:B------:R-:W-:Y:S02]  /*8350*/  FMUL.FTZ R116, R130.reuse, R116 ;  /* 0x0000007482747220 */ /* 0x040fe40000410000 */
[C---:B------:R-:W-:Y:S02]  /*8360*/  FMUL.FTZ R117, R130.reuse, R117 ;  /* 0x0000007582757220 */ /* 0x040fe40000410000 */
[C---:B------:R-:W-:Y:S02]  /*8370*/  FMUL.FTZ R124, R130.reuse, R124 ;  /* 0x0000007c827c7220 */ /* 0x040fe40000410000 */
[C---:B------:R-:W-:Y:S02]  /*8380*/  FMUL.FTZ R125, R130.reuse, R125 ;  /* 0x0000007d827d7220 */ /* 0x040fe40000410000 */
[----:B----4-:R-:W-:Y:S01]  /*8390*/  FMUL.FTZ R4, R130, R140 ;  /* 0x0000008c82047220 */ /* 0x010fe20000410000 */
[----:B------:R4:W4:Y:S01]  /*83a0*/  MUFU.EX2 R129, R2 ;  /* 0x0000000200817308 */ /* 0x0009220000000800 */
[--C-:B------:R-:W-:Y:S02]  /*83b0*/  FFMA.FTZ R55, R55, c[0x0][0x2d0], -R189.reuse ;  /* 0x0000b40037377a23 */ /* 0x100fe400000108bd */
[--C-:B------:R-:W-:Y:S01]  /*83c0*/  FFMA.FTZ R80, R80, c[0x0][0x2d0], -R188.reuse ;  /* 0x0000b40050507a23 */ /* 0x100fe200000108bc */
[----:B-1----:R-:W-:Y:S01]  /*83d0*/  F2FP.PACK_AB R140, R208, R207 ;  /* 0x000000cfd08c723e */ /* 0x002fe200000000ff */
[----:B------:R-:W-:Y:S02]  /*83e0*/  FMUL.FTZ R5, R130, R141 ;  /* 0x0000008d82057220 */ /* 0x000fe40000410000 */
[--C-:B------:R-:W-:Y:S02]  /*83f0*/  FFMA.FTZ R81, R81, c[0x0][0x2d0], -R188.reuse ;  /* 0x0000b40051517a23 */ /* 0x100fe400000108bc */
[--C-:B------:R-:W-:Y:S01]  /*8400*/  FFMA.FTZ R82, R82, c[0x0][0x2d0], -R189.reuse ;  /* 0x0000b40052527a23 */ /* 0x100fe200000108bd */
[----:B------:R1:W-:Y:S01]  /*8410*/  MUFU.EX2 R204, R6 ;  /* 0x0000000600cc7308 */ /* 0x0003e20000000800 */
[--C-:B------:R-:W-:Y:S01]  /*8420*/  FFMA.FTZ R84, R84, c[0x0][0x2d0], -R188.reuse ;  /* 0x0000b40054547a23 */ /* 0x100fe200000108bc */
[----:B--2---:R-:W-:Y:S01]  /*8430*/  FMNMX.FTZ R0, R0, R3, !PT ;  /* 0x0000000300007209 */ /* 0x004fe20007810000 */
[--C-:B------:R-:W-:Y:S02]  /*8440*/  FFMA.FTZ R85, R85, c[0x0][0x2d0], -R188.reuse ;  /* 0x0000b40055557a23 */ /* 0x100fe400000108bc */
[----:B---3--:R-:W-:Y:S02]  /*8450*/  FMUL.FTZ R17, R130, R149 ;  /* 0x0000009582117220 */ /* 0x008fe40000410000 */
[--C-:B------:R-:W-:Y:S02]  /*8460*/  FFMA.FTZ R86, R86, c[0x0][0x2d0], -R189.reuse ;  /* 0x0000b40056567a23 */ /* 0x100fe400000108bd */
[--C-:B------:R-:W-:Y:S01]  /*8470*/  FFMA.FTZ R96, R96, c[0x0][0x2d0], -R188.reuse ;  /* 0x0000b40060607a23 */ /* 0x100fe200000108bc */
[----:B------:R-:W2:Y:S01]  /*8480*/  MUFU.EX2 R209, R7 ;  /* 0x0000000700d17308 */ /* 0x000ea20000000800 */
[----:B------:R-:W-:Y:S02]  /*8490*/  FFMA.FTZ R97, R97, c[0x0][0x2d0], -R188 ;  /* 0x0000b40061617a23 */ /* 0x000fe400000108bc */
[--C-:B------:R-:W-:Y:S02]  /*84a0*/  FFMA.FTZ R87, R87, c[0x0][0x2d0], -R189.reuse ;  /* 0x0000b40057577a23 */ /* 0x100fe400000108bd */
[----:B----4-:R-:W-:Y:S02]  /*84b0*/  FADD.FTZ R2, -R131, R128 ;  /* 0x0000008083027221 */ /* 0x010fe40000010100 */
[C---:B------:R-:W-:Y:S02]  /*84c0*/  FMUL.FTZ R118, R129.reuse, R118 ;  /* 0x0000007681767220 */ /* 0x040fe40000410000 */
[----:B------:R-:W-:Y:S01]  /*84d0*/  FMUL.FTZ R2, R2, c[0x0][0x2d0] ;  /* 0x0000b40002027a20 */ /* 0x000fe20000410000 */
[----:B------:R3:W-:Y:S01]  /*84e0*/  MUFU.EX2 R218, R18 ;  /* 0x0000001200da7308 */ /* 0x0007e20000000800 */
[C---:B------:R-:W-:Y:S02]  /*84f0*/  FMUL.FTZ R119, R129.reuse, R119 ;  /* 0x0000007781777220 */ /* 0x040fe40000410000 */
[C---:B------:R-:W-:Y:S02]  /*8500*/  FMUL.FTZ R126, R129.reuse, R126 ;  /* 0x0000007e817e7220 */ /* 0x040fe40000410000 */
[----:B-1----:R-:W-:Y:S01]  /*8510*/  FMUL.FTZ R6, R129, R142 ;  /* 0x0000008e81067220 */ /* 0x002fe20000410000 */
[----:B------:R-:W-:Y:S01]  /*8520*/  F2FP.PACK_AB R142, R223, R221 ;  /* 0x000000dddf8e723e */ /* 0x000fe200000000ff */
[----:B------:R-:W-:Y:S02]  /*8530*/  FMUL.FTZ R127, R129, R127 ;  /* 0x0000007f817f7220 */ /* 0x000fe40000410000 */
[--C-:B------:R-:W-:Y:S01]  /*8540*/  FFMA.FTZ R98, R98, c[0x0][0x2d0], -R189.reuse ;  /* 0x0000b40062627a23 */ /* 0x100fe200000108bd */
[----:B------:R1:W4:Y:S01]  /*8550*/  MUFU.EX2 R128, R2 ;  /* 0x0000000200807308 */ /* 0x0003220000000800 */
[--C-:B------:R-:W-:Y:S02]  /*8560*/  FFMA.FTZ R99, R99, c[0x0][0x2d0], -R189.reuse ;  /* 0x0000b40063637a23 */ /* 0x100fe400000108bd */
[--C-:B------:R-:W-:Y:S01]  /*8570*/  FFMA.FTZ R100, R100, c[0x0][0x2d0], -R188.reuse ;  /* 0x0000b40064647a23 */ /* 0x100fe200000108bc */
[----:B--2---:R-:W-:Y:S01]  /*8580*/  F2FP.PACK_AB R141, R209, R204 ;  /* 0x000000ccd18d723e */ /* 0x004fe200000000ff */
[----:B------:R-:W-:Y:S02]  /*8590*/  FMUL.FTZ R7, R129, R143 ;  /* 0x0000008f81077220 */ /* 0x000fe40000410000 */
[--C-:B------:R-:W-:Y:S02]  /*85a0*/  FFMA.FTZ R101, R101, c[0x0][0x2d0], -R188.reuse ;  /* 0x0000b40065657a23 */ /* 0x100fe400000108bc */
[--C-:B------:R-:W-:Y:S01]  /*85b0*/  FFMA.FTZ R112, R112, c[0x0][0x2d0], -R188.reuse ;  /* 0x0000b40070707a23 */ /* 0x100fe200000108bc */
[----:B------:R2:W2:Y:S01]  /*85c0*/  MUFU.EX2 R225, R19 ;  /* 0x0000001300e17308 */ /* 0x0004a20000000800 */
[----:B------:R-:W-:Y:S02]  /*85d0*/  FFMA.FTZ R188, R113, c[0x0][0x2d0], -R188 ;  /* 0x0000b40071bc7a23 */ /* 0x000fe400000108bc */
[--C-:B------:R-:W-:Y:S02]  /*85e0*/  FFMA.FTZ R102, R102, c[0x0][0x2d0], -R189.reuse ;  /* 0x0000b40066667a23 */ /* 0x100fe400000108bd */
[----:B---3--:R-:W-:Y:S02]  /*85f0*/  FMUL.FTZ R18, R129, R150 ;  /* 0x0000009681127220 */ /* 0x008fe40000410000 */
[--C-:B------:R-:W-:Y:S02]  /*8600*/  FFMA.FTZ R103, R103, c[0x0][0x2d0], -R189.reuse ;  /* 0x0000b40067677a23 */ /* 0x100fe400000108bd */
[--C-:B------:R-:W-:Y:S01]  /*8610*/  FFMA.FTZ R114, R114, c[0x0][0x2d0], -R189.reuse ;  /* 0x0000b40072727a23 */ /* 0x100fe200000108bd */
[----:B------:R-:W-:Y:S01]  /*8620*/  MUFU.EX2 R192, R34 ;  /* 0x0000002200c07308 */ /* 0x000fe20000000800 */
[----:B------:R-:W-:Y:S01]  /*8630*/  FFMA.FTZ R189, R115, c[0x0][0x2d0], -R189 ;  /* 0x0000b40073bd7a23 */ /* 0x000fe200000108bd */
[----:B-1----:R-:W1:Y:S01]  /*8640*/  SHFL.BFLY PT, R2, R0, 0x1, 0x1f ;  /* 0x0c201f0000027f89 */ /* 0x002e6200000e0000 */
[C---:B----4-:R-:W-:Y:S02]  /*8650*/  FMUL.FTZ R120, R128.reuse, R120 ;  /* 0x0000007880787220 */ /* 0x050fe40000410000 */
[----:B------:R-:W-:Y:S05]  /*8660*/  FMUL.FTZ R121, R128, R121 ;  /* 0x0000007980797220 */ /* 0x000fea0000410000 */
[----:B------:R-:W-:Y:S01]  /*8670*/  MUFU.EX2 R226, R35 ;  /* 0x0000002300e27308 */ /* 0x000fe20000000800 */
[----:B--2---:R-:W-:Y:S01]  /*8680*/  FMUL.FTZ R19, R129, R151 ;  /* 0x0000009781137220 */ /* 0x004fe20000410000 */
[----:B------:R-:W-:Y:S01]  /*8690*/  F2FP.PACK_AB R143, R225, R218 ;  /* 0x000000dae18f723e */ /* 0x000fe200000000ff */
[----:B------:R-:W-:Y:S07]  /*86a0*/  LDSM.16.MT88.4 R148, [R230+0x100] ;  /* 0x00010000e694783b */ /* 0x000fee0000004200 */
[----:B------:R-:W-:Y:S01]  /*86b0*/  MUFU.EX2 R195, R36 ;  /* 0x0000002400c37308 */ /* 0x000fe20000000800 */
[-C--:B------:R-:W-:Y:S05]  /*86c0*/  HMMA.16816.F32 R4, R140, R20.reuse, R4 ;  /* 0x000000148c04723c */ /* 0x080fea0000001804 */
[----:B-1----:R-:W-:Y:S04]  /*86d0*/  FMNMX.FTZ R2, R0, R2, !PT ;  /* 0x0000000200027209 */ /* 0x002fe80007810000 */
[----:B------:R-:W-:Y:S03]  /*86e0*/  MUFU.EX2 R34, R37 ;  /* 0x0000002500227308 */ /* 0x000fe60000000800 */
[C---:B------:R-:W-:Y:S02]  /*86f0*/  FADD.FTZ R0, -R2.reuse, R134 ;  /* 0x0000008602007221 */ /* 0x040fe40000010100 */
[----:B------:R-:W-:Y:S02]  /*8700*/  FMUL.FTZ R134, R131, c[0x0][0x2d0] ;  /* 0x0000b40083867a20 */ /* 0x000fe40000410000 */
[----:B------:R-:W-:Y:S03]  /*8710*/  FMUL.FTZ R3, R2, c[0x0][0x2d0] ;  /* 0x0000b40002037a20 */ /* 0x000fe60000410000 */
[----:B------:R-:W-:Y:S01]  /*8720*/  MUFU.EX2 R194, R38 ;  /* 0x0000002600c27308 */ /* 0x000fe20000000800 */
[----:B------:R-:W-:Y:S02]  /*8730*/  FMUL.FTZ R0, R0, c[0x0][0x2d0] ;  /* 0x0000b40000007a20 */ /* 0x000fe40000410000 */
        /* <DEDUP_REMOVED lines=10> */
[----:B------:R-:W2:Y:S01]  /*87e0*/  MUFU.EX2 R0, R0 ;  /* 0x0000000000007308 */ /* 0x000ea20000000800 */
[--C-:B------:R-:W-:Y:S02]  /*87f0*/  FFMA.FTZ R57, R57, c[0x0][0x2d0], -R134.reuse ;  /* 0x0000b40039397a23 */ /* 0x100fe40000010886 */
[--C-:B------:R-:W-:Y:S02]  /*8800*/  FFMA.FTZ R58, R58, c[0x0][0x2d0], -R3.reuse ;  /* 0x0000b4003a3a7a23 */ /* 0x100fe40000010803 */
[--C-:B------:R-:W-:Y:S02]  /*8810*/  FFMA.FTZ R59, R59, c[0x0][0x2d0], -R3.reuse ;  /* 0x0000b4003b3b7a23 */ /* 0x100fe40000010803 */
[--C-:B------:R-:W-:Y:S02]  /*8820*/  FFMA.FTZ R60, R60, c[0x0][0x2d0], -R134.reuse ;  /* 0x0000b4003c3c7a23 */ /* 0x100fe40000010886 */
[--C-:B------:R-:W-:Y:S01]  /*8830*/  FFMA.FTZ R61, R61, c[0x0][0x2d0], -R134.reuse ;  /* 0x0000b4003d3d7a23 */ /* 0x100fe20000010886 */
[----:B------:R3:W-:Y:S01]  /*8840*/  MUFU.EX2 R203, R8 ;  /* 0x0000000800cb7308 */ /* 0x0007e20000000800 */
[--C-:B------:R-:W-:Y:S02]  /*8850*/  FFMA.FTZ R62, R62, c[0x0][0x2d0], -R3.reuse ;  /* 0x0000b4003e3e7a23 */ /* 0x100fe40000010803 */
[--C-:B------:R-:W-:Y:S01]  /*8860*/  FFMA.FTZ R63, R63, c[0x0][0x2d0], -R3.reuse ;  /* 0x0000b4003f3f7a23 */ /* 0x100fe20000010803 */
[----:B-1----:R-:W1:Y:S01]  /*8870*/  LDSM.16.MT88.4 R36, [R231+0x100] ;  /* 0x00010000e724783b */ /* 0x002e620000004200 */
[--C-:B------:R-:W-:Y:S02]  /*8880*/  FFMA.FTZ R72, R72, c[0x0][0x2d0], -R134.reuse ;  /* 0x0000b40048487a23 */ /* 0x100fe40000010886 */
[--C-:B------:R-:W-:Y:S02]  /*8890*/  FFMA.FTZ R73, R73, c[0x0][0x2d0], -R134.reuse ;  /* 0x0000b40049497a23 */ /* 0x100fe40000010886 */
[--C-:B------:R-:W-:Y:S01]  /*88a0*/  FFMA.FTZ R74, R74, c[0x0][0x2d0], -R3.reuse ;  /* 0x0000b4004a4a7a23 */ /* 0x100fe20000010803 */
[----:B------:R-:W4:Y:S01]  /*88b0*/  MUFU.EX2 R205, R9 ;  /* 0x0000000900cd7308 */ /* 0x000f220000000800 */
[--C-:B------:R-:W-:Y:S02]  /*88c0*/  FFMA.FTZ R75, R75, c[0x0][0x2d0], -R3.reuse ;  /* 0x0000b4004b4b7a23 */ /* 0x100fe40000010803 */
[--C-:B------:R-:W-:Y:S02]  /*88d0*/  FFMA.FTZ R76, R76, c[0x0][0x2d0], -R134.reuse ;  /* 0x0000b4004c4c7a23 */ /* 0x100fe40000010886 */
[--C-:B------:R-:W-:Y:S02]  /*88e0*/  FFMA.FTZ R77, R77, c[0x0][0x2d0], -R134.reuse ;  /* 0x0000b4004d4d7a23 */ /* 0x100fe40000010886 */
[--C-:B------:R-:W-:Y:S02]  /*88f0*/  FFMA.FTZ R78, R78, c[0x0][0x2d0], -R3.reuse ;  /* 0x0000b4004e4e7a23 */ /* 0x100fe40000010803 */
[--C-:B------:R-:W-:Y:S01]  /*8900*/  FFMA.FTZ R79, R79, c[0x0][0x2d0], -R3.reuse ;  /* 0x0000b4004f4f7a23 */ /* 0x100fe20000010803 */
[----:B------:R1:W-:Y:S01]  /*8910*/  MUFU.EX2 R217, R12 ;  /* 0x0000000c00d97308 */ /* 0x0003e20000000800 */
[C---:B--2---:R-:W-:Y:S02]  /*8920*/  FMUL.FTZ R122, R0.reuse, R122 ;  /* 0x0000007a007a7220 */ /* 0x044fe40000410000 */
[----:B------:R-:W-:Y:S02]  /*8930*/  FMUL.FTZ R123, R0, R123 ;  /* 0x0000007b007b7220 */ /* 0x000fe40000410000 */
[----:B---3--:R-:W-:Y:S02]  /*8940*/  FMUL.FTZ R8, R128, R136 ;  /* 0x0000008880087220 */ /* 0x008fe40000410000 */
[--C-:B------:R-:W-:Y:S02]  /*8950*/  FFMA.FTZ R24, R24, c[0x0][0x2d0], -R134.reuse ;  /* 0x0000b40018187a23 */ /* 0x100fe40000010886 */
[--C-:B------:R-:W-:Y:S01]  /*8960*/  FFMA.FTZ R25, R25, c[0x0][0x2d0], -R134.reuse ;  /* 0x0000b40019197a23 */ /* 0x100fe20000010886 */
[----:B------:R2:W3:Y:S01]  /*8970*/  MUFU.EX2 R220, R13 ;  /* 0x0000000d00dc7308 */ /* 0x0004e20000000800 */
[--C-:B------:R-:W-:Y:S02]  /*8980*/  FFMA.FTZ R26, R26, c[0x0][0x2d0], -R3.reuse ;  /* 0x0000b4001a1a7a23 */ /* 0x100fe40000010803 */
[--C-:B------:R-:W-:Y:S01]  /*8990*/  FFMA.FTZ R28, R28, c[0x0][0x2d0], -R134.reuse ;  /* 0x0000b4001c1c7a23 */ /* 0x100fe20000010886 */
[----:B----4-:R-:W-:Y:S01]  /*89a0*/  F2FP.PACK_AB R136, R205, R203 ;  /* 0x000000cbcd88723e */ /* 0x010fe200000000ff */
[----:B------:R-:W-:Y:S02]  /*89b0*/  FMUL.FTZ R9, R128, R137 ;  /* 0x0000008980097220 */ /* 0x000fe40000410000 */
[--C-:B------:R-:W-:Y:S02]  /*89c0*/  FFMA.FTZ R30, R30, c[0x0][0x2d0], -R3.reuse ;  /* 0x0000b4001e1e7a23 */ /* 0x100fe40000010803 */
[--C-:B------:R-:W-:Y:S01]  /*89d0*/  FFMA.FTZ R41, R41, c[0x0][0x2d0], -R134.reuse ;  /* 0x0000b40029297a23 */ /* 0x100fe20000010886 */
[----:B------:R4:W-:Y:S01]  /*89e0*/  MUFU.EX2 R201, R10 ;  /* 0x0000000a00c97308 */ /* 0x0009e20000000800 */
[--C-:B------:R-:W-:Y:S02]  /*89f0*/  FFMA.FTZ R42, R42, c[0x0][0x2d0], -R3.reuse ;  /* 0x0000b4002a2a7a23 */ /* 0x100fe40000010803 */
[--C-:B------:R-:W-:Y:S02]  /*8a00*/  FFMA.FTZ R40, R40, c[0x0][0x2d0], -R134.reuse ;  /* 0x0000b40028287a23 */ /* 0x100fe40000010886 */
[----:B-1----:R-:W-:Y:S02]  /*8a10*/  FMUL.FTZ R12, R128, R144 ;  /* 0x00000090800c7220 */ /* 0x002fe40000410000 */
[--C-:B------:R-:W-:Y:S02]  /*8a20*/  FFMA.FTZ R43, R43, c[0x0][0x2d0], -R3.reuse ;  /* 0x0000b4002b2b7a23 */ /* 0x100fe40000010803 */
[--C-:B------:R-:W-:Y:S01]  /*8a30*/  FFMA.FTZ R44, R44, c[0x0][0x2d0], -R134.reuse ;  /* 0x0000b4002c2c7a23 */ /* 0x100fe20000010886 */
[----:B------:R-:W1:Y:S01]  /*8a40*/  MUFU.EX2 R214, R11 ;  /* 0x0000000b00d67308 */ /* 0x000e620000000800 */
[--C-:B------:R-:W-:Y:S02]  /*8a50*/  FFMA.FTZ R27, R27, c[0x0][0x2d0], -R3.reuse ;  /* 0x0000b4001b1b7a23 */ /* 0x100fe40000010803 */
[--C-:B------:R-:W-:Y:S02]  /*8a60*/  FFMA.FTZ R29, R29, c[0x0][0x2d0], -R134.reuse ;  /* 0x0000b4001d1d7a23 */ /* 0x100fe40000010886 */
[----:B--2---:R-:W-:Y:S02]  /*8a70*/  FMUL.FTZ R13, R128, R145 ;  /* 0x00000091800d7220 */ /* 0x004fe40000410000 */
[--C-:B------:R-:W-:Y:S02]  /*8a80*/  FFMA.FTZ R31, R31, c[0x0][0x2d0], -R3.reuse ;  /* 0x0000b4001f1f7a23 */ /* 0x100fe40000010803 */
[--C-:B------:R-:W-:Y:S01]  /*8a90*/  FFMA.FTZ R45, R45, c[0x0][0x2d0], -R134.reuse ;  /* 0x0000b4002d2d7a23 */ /* 0x100fe20000010886 */
[----:B------:R2:W-:Y:S01]  /*8aa0*/  MUFU.EX2 R135, R15 ;  /* 0x0000000f00877308 */ /* 0x0005e20000000800 */
[--C-:B------:R-:W-:Y:S02]  /*8ab0*/  FFMA.FTZ R46, R46, c[0x0][0x2d0], -R3.reuse ;  /* 0x0000b4002e2e7a23 */ /* 0x100fe40000010803 */
[--C-:B------:R-:W-:Y:S02]  /*8ac0*/  FFMA.FTZ R47, R47, c[0x0][0x2d0], -R3.reuse ;  /* 0x0000b4002f2f7a23 */ /* 0x100fe40000010803 */
[----:B----4-:R-:W-:Y:S01]  /*8ad0*/  FMUL.FTZ R10, R0, R138 ;  /* 0x0000008a000a7220 */ /* 0x010fe20000410000 */
[----:B---3--:R-:W-:Y:S01]  /*8ae0*/  F2FP.PACK_AB R138, R220, R217 ;  /* 0x000000d9dc8a723e */ /* 0x008fe200000000ff */
[--C-:B------:R-:W-:Y:S02]  /*8af0*/  FFMA.FTZ R88, R88, c[0x0][0x2d0], -R134.reuse ;  /* 0x0000b40058587a23 */ /* 0x100fe40000010886 */
[--C-:B------:R-:W-:Y:S01]  /*8b00*/  FFMA.FTZ R89, R89, c[0x0][0x2d0], -R134.reuse ;  /* 0x0000b40059597a23 */ /* 0x100fe20000010886 */
[----:B------:R-:W3:Y:S01]  /*8b10*/  MUFU.EX2 R216, R14 ;  /* 0x0000000e00d87308 */ /* 0x000ee20000000800 */
[--C-:B------:R-:W-:Y:S02]  /*8b20*/  FFMA.FTZ R92, R92, c[0x0][0x2d0], -R134.reuse ;  /* 0x0000b4005c5c7a23 */ /* 0x100fe40000010886 */
[--C-:B------:R-:W-:Y:S01]  /*8b30*/  FFMA.FTZ R93, R93, c[0x0][0x2d0], -R134.reuse ;  /* 0x0000b4005d5d7a23 */ /* 0x100fe20000010886 */
[----:B-1----:R-:W-:Y:S01]  /*8b40*/  F2FP.PACK_AB R137, R214, R201 ;  /* 0x000000c9d689723e */ /* 0x002fe200000000ff */
[----:B------:R-:W-:Y:S02]  /*8b50*/  FMUL.FTZ R11, R0, R139 ;  /* 0x0000008b000b7220 */ /* 0x000fe40000410000 */
[--C-:B------:R-:W-:Y:S02]  /*8b60*/  FFMA.FTZ R90, R90, c[0x0][0x2d0], -R3.reuse ;  /* 0x0000b4005a5a7a23 */ /* 0x100fe40000010803 */
[--C-:B------:R-:W-:Y:S01]  /*8b70*/  FFMA.FTZ R91, R91, c[0x0][0x2d0], -R3.reuse ;  /* 0x0000b4005b5b7a23 */ /* 0x100fe20000010803 */
[----:B------:R1:W-:Y:S01]  /*8b80*/  MUFU.EX2 R199, R24 ;  /* 0x0000001800c77308 */ /* 0x0003e20000000800 */
[--C-:B------:R-:W-:Y:S02]  /*8b90*/  FFMA.FTZ R94, R94, c[0x0][0x2d0], -R3.reuse ;  /* 0x0000b4005e5e7a23 */ /* 0x100fe40000010803 */
[--C-:B------:R-:W-:Y:S02]  /*8ba0*/  FFMA.FTZ R95, R95, c[0x0][0x2d0], -R3.reuse ;  /* 0x0000b4005f5f7a23 */ /* 0x100fe40000010803 */
[----:B--2---:R-:W-:Y:S02]  /*8bb0*/  FMUL.FTZ R15, R0, R147 ;  /* 0x00000093000f7220 */ /* 0x004fe40000410000 */
[--C-:B------:R-:W-:Y:S02]  /*8bc0*/  FFMA.FTZ R106, R106, c[0x0][0x2d0], -R3.reuse ;  /* 0x0000b4006a6a7a23 */ /* 0x100fe40000010803 */
[--C-:B------:R-:W-:Y:S01]  /*8bd0*/  FFMA.FTZ R107, R107, c[0x0][0x2d0], -R3.reuse ;  /* 0x0000b4006b6b7a23 */ /* 0x100fe20000010803 */
[----:B------:R2:W-:Y:S01]  /*8be0*/  MUFU.EX2 R206, R25 ;  /* 0x0000001900ce7308 */ /* 0x0005e20000000800 */
[--C-:B------:R-:W-:Y:S02]  /*8bf0*/  FFMA.FTZ R110, R110, c[0x0][0x2d0], -R3.reuse ;  /* 0x0000b4006e6e7a23 */ /* 0x100fe40000010803 */
[----:B------:R-:W-:Y:S01]  /*8c00*/  FFMA.FTZ R3, R111, c[0x0][0x2d0], -R3 ;  /* 0x0000b4006f037a23 */ /* 0x000fe20000010803 */
[----:B---3--:R-:W-:Y:S01]  /*8c10*/  F2FP.PACK_AB R139, R135, R216 ;  /* 0x000000d8878b723e */ /* 0x008fe200000000ff */
[----:B------:R-:W-:Y:S02]  /*8c20*/  FMUL.FTZ R14, R0, R146 ;  /* 0x00000092000e7220 */ /* 0x000fe40000410000 */
[----:B------:R-:W3:Y:S01]  /*8c30*/  LDSM.16.MT88.4 R144, [R229+0x100] ;  /* 0x00010000e590783b */ /* 0x000ee20000004200 */
[--C-:B------:R-:W-:Y:S02]  /*8c40*/  FFMA.FTZ R104, R104, c[0x0][0x2d0], -R134.reuse ;  /* 0x0000b40068687a23 */ /* 0x100fe40000010886 */
[----:B------:R4:W-:Y:S01]  /*8c50*/  MUFU.EX2 R198, R26 ;  /* 0x0000001a00c67308 */ /* 0x0009e20000000800 */
[C---:B------:R-:W-:Y:S04]  /*8c60*/  HMMA.16816.F32 R8, R136.reuse, R20, R8 ;  /* 0x000000148808723c */ /* 0x040fe80000001808 */
[----:B-1----:R-:W-:Y:S02]  /*8c70*/  FMUL.FTZ R24, R128, R156 ;  /* 0x0000009c80187220 */ /* 0x002fe40000410000 */
[--C-:B------:R-:W-:Y:S02]  /*8c80*/  FFMA.FTZ R105, R105, c[0x0][0x2d0], -R134.reuse ;  /* 0x0000b40069697a23 */ /* 0x100fe40000010886 */
[-C--:B------:R-:W-:Y:S01]  /*8c90*/  HMMA.16816.F32 R12, R136, R22.reuse, R12 ;  /* 0x00000016880c723c */ /* 0x080fe2000000180c */
[----:B------:R-:W1:Y:S03]  /*8ca0*/  MUFU.EX2 R219, R27 ;  /* 0x0000001b00db7308 */ /* 0x000e660000000800 */
[C---:B------:R-:W-:Y:S02]  /*8cb0*/  FMUL.FTZ R20, R130.reuse, R152 ;  /* 0x0000009882147220 */ /* 0x040fe40000410000 */
[----:B------:R-:W-:Y:S02]  /*8cc0*/  FMUL.FTZ R21, R130, R153 ;  /* 0x0000009982157220 */ /* 0x000fe40000410000 */
[C---:B------:R-:W-:Y:S03]  /*8cd0*/  HMMA.16816.F32 R16, R140.reuse, R22, R16 ;  /* 0x000000168c10723c */ /* 0x040fe60000001810 */
[----:B------:R3:W-:Y:S01]  /*8ce0*/  MUFU.EX2 R191, R28 ;  /* 0x0000001c00bf7308 */ /* 0x0007e20000000800 */
[----:B--2---:R-:W-:Y:S02]  /*8cf0*/  FMUL.FTZ R25, R128, R157 ;  /* 0x0000009d80197220 */ /* 0x004fe40000410000 */
[--C-:B------:R-:W-:Y:S02]  /*8d00*/  FFMA.FTZ R108, R108, c[0x0][0x2d0], -R134.reuse ;  /* 0x0000b4006c6c7a23 */ /* 0x100fe40000010886 */
[C---:B------:R-:W-:Y:S04]  /*8d10*/  FMUL.FTZ R22, R129.reuse, R154 ;  /* 0x0000009a81167220 */ /* 0x040fe80000410000 */
[----:B------:R-:W-:Y:S01]  /*8d20*/  FMUL.FTZ R23, R129, R155 ;  /* 0x0000009b81177220 */ /* 0x000fe20000410000 */
[----:B------:R2:W-:Y:S01]  /*8d30*/  MUFU.EX2 R190, R30 ;  /* 0x0000001e00be7308 */ /* 0x0005e20000000800 */
[C---:B----4-:R-:W-:Y:S01]  /*8d40*/  FMUL.FTZ R26, R0.reuse, R158 ;  /* 0x0000009e001a7220 */ /* 0x050fe20000410000 */
[----:B------:R-:W-:Y:S01]  /*8d50*/  MOV R158, R226 ;  /* 0x000000e2009e7202 */ /* 0x000fe20000000f00 */
[----:B------:R-:W-:Y:S01]  /*8d60*/  FFMA.FTZ R134, R109, c[0x0][0x2d0], -R134 ;  /* 0x0000b4006d867a23 */ /* 0x000fe20000010886 */
[----:B-1----:R-:W-:Y:S01]  /*8d70*/  MOV R153, R219 ;  /* 0x000000db00997202 */ /* 0x002fe20000000f00 */
[----:B------:R-:W-:Y:S01]  /*8d80*/  FMUL.FTZ R27, R0, R159 ;  /* 0x0000009f001b7220 */ /* 0x000fe20000410000 */
[-C--:B------:R-:W-:Y:S04]  /*8d90*/  HMMA.16816.F32 R20, R140, R36.reuse, R20 ;  /* 0x000000248c14723c */ /* 0x080fe80000001814 */
[----:B------:R-:W1:Y:S04]  /*8da0*/  MUFU.EX2 R222, R32 ;  /* 0x0000002000de7308 */ /* 0x000e680000000800 */
[C---:B------:R-:W-:Y:S04]  /*8db0*/  HMMA.16816.F32 R24, R136.reuse, R36, R24 ;  /* 0x000000248818723c */ /* 0x040fe80000001818 */
[----:B---3--:R-:W-:Y:S02]  /*8dc0*/  FMUL.FTZ R28, R128, R160 ;  /* 0x000000a0801c7220 */ /* 0x008fe40000410000 */
[----:B------:R-:W3:Y:S01]  /*8dd0*/  MUFU.EX2 R227, R29 ;  /* 0x0000001d00e37308 */ /* 0x000ee20000000800 */
[C---:B------:R-:W-:Y:S02]  /*8de0*/  FMUL.FTZ R36, R130.reuse, R168 ;  /* 0x000000a882247220 */ /* 0x040fe40000410000 */
[----:B------:R-:W-:Y:S03]  /*8df0*/  FMUL.FTZ R37, R130, R169 ;  /* 0x000000a982257220 */ /* 0x000fe60000410000 */
[C---:B--2---:R-:W-:Y:S01]  /*8e00*/  FMUL.FTZ R30, R0.reuse, R162 ;  /* 0x000000a2001e7220 */ /* 0x044fe20000410000 */
[----:B------:R-:W-:Y:S01]  /*8e10*/  MOV R162, R34 ;  /* 0x0000002200a27202 */ /* 0x000fe20000000f00 */
[C---:B------:R-:W-:Y:S01]  /*8e20*/  FMUL.FTZ R34, R129.reuse, R166 ;  /* 0x000000a681227220 */ /* 0x040fe20000410000 */
[----:B------:R-:W-:Y:S01]  /*8e30*/  MOV R166, R199 ;  /* 0x000000c700a67202 */ /* 0x000fe20000000f00 */
[----:B------:R2:W4:Y:S01]  /*8e40*/  MUFU.EX2 R32, R31 ;  /* 0x0000001f00207308 */ /* 0x0005220000000800 */
[----:B-1----:R-:W-:Y:S09]  /*8e50*/  MOV R152, R222 ;  /* 0x000000de00987202 */ /* 0x002ff20000000f00 */
[----:B------:R-:W1:Y:S01]  /*8e60*/  MUFU.EX2 R29, R41 ;  /* 0x00000029001d7308 */ /* 0x000e620000000800 */
[----:B---3--:R-:W-:Y:S09]  /*8e70*/  MOV R157, R227 ;  /* 0x000000e3009d7202 */ /* 0x008ff20000000f00 */
[----:B------:R-:W3:Y:S01]  /*8e80*/  MUFU.EX2 R224, R33 ;  /* 0x0000002100e07308 */ /* 0x000ee20000000800 */
[----:B--2---:R-:W-:Y:S01]  /*8e90*/  FMUL.FTZ R31, R0, R163 ;  /* 0x000000a3001f7220 */ /* 0x004fe20000410000 */
[----:B----4-:R-:W-:Y:S01]  /*8ea0*/  MOV R156, R32 ;  /* 0x00000020009c7202 */ /* 0x010fe20000000f00 */
[----:B------:R-:W-:Y:S01]  /*8eb0*/  FMUL.FTZ R32, R130, R164 ;  /* 0x000000a482207220 */ /* 0x000fe20000410000 */
[----:B------:R-:W-:Y:S06]  /*8ec0*/  MOV R164, R202 ;  /* 0x000000ca00a47202 */ /* 0x000fec0000000f00 */
[----:B------:R-:W2:Y:S01]  /*8ed0*/  MUFU.EX2 R33, R42 ;  /* 0x0000002a00217308 */ /* 0x000ea20000000800 */
[----:B-1----:R-:W-:Y:S01]  /*8ee0*/  MOV R160, R29 ;  /* 0x0000001d00a07202 */ /* 0x002fe20000000f00 */
[C---:B------:R-:W-:Y:S01]  /*8ef0*/  FMUL.FTZ R29, R128.reuse, R161 ;  /* 0x000000a1801d7220 */ /* 0x040fe20000410000 */
[----:B------:R-:W-:Y:S01]  /*8f00*/  MOV R161, R35 ;  /* 0x0000002300a17202 */ /* 0x000fe20000000f00 */
[C---:B------:R-:W-:Y:S01]  /*8f10*/  FMUL.FTZ R35, R129.reuse, R167 ;  /* 0x000000a781237220 */ /* 0x040fe20000410000 */
[----:B------:R-:W-:Y:S01]  /*8f20*/  MOV R167, R198 ;  /* 0x000000c600a77202 */ /* 0x000fe20000000f00 */
[----:B------:R-:W-:Y:S04]  /*8f30*/  FMUL.FTZ R41, R128, R173 ;  /* 0x000000ad80297220 */ /* 0x000fe80000410000 */
[----:B------:R1:W-:Y:S01]  /*8f40*/  MUFU.EX2 R193, R40 ;  /* 0x0000002800c17308 */ /* 0x0003e20000000800 */
[-C--:B------:R-:W-:Y:S03]  /*8f50*/  HMMA.16816.F32 R28, R136, R38.reuse, R28 ;  /* 0x00000026881c723c */ /* 0x080fe6000000181c */
[----:B---3--:R-:W-:Y:S06]  /*8f60*/  MOV R159, R224 ;  /* 0x000000e0009f7202 */ /* 0x008fec0000000f00 */
[----:B------:R3:W-:Y:S03]  /*8f70*/  MUFU.EX2 R212, R43 ;  /* 0x0000002b00d47308 */ /* 0x0007e60000000800 */
[----:B--2---:R-:W-:Y:S01]  /*8f80*/  MOV R163, R33 ;  /* 0x0000002100a37202 */ /* 0x004fe20000000f00 */
[----:B------:R-:W-:Y:S01]  /*8f90*/  FMUL.FTZ R33, R130, R165 ;  /* 0x000000a582217220 */ /* 0x000fe20000410000 */
[----:B------:R-:W-:Y:S01]  /*8fa0*/  MOV R165, R200 ;  /* 0x000000c800a57202 */ /* 0x000fe20000000f00 */
[----:B------:R-:W-:Y:S04]  /*8fb0*/  FMUL.FTZ R42, R0, R174 ;  /* 0x000000ae002a7220 */ /* 0x000fe80000410000 */
[----:B------:R2:W-:Y:S01]  /*8fc0*/  MUFU.EX2 R226, R44 ;  /* 0x0000002c00e27308 */ /* 0x0005e20000000800 */
[C---:B------:R-:W-:Y:S04]  /*8fd0*/  HMMA.16816.F32 R32, R140.reuse, R38, R32 ;  /* 0x000000268c20723c */ /* 0x040fe80000001820 */
[----:B-1----:R-:W-:Y:S03]  /*8fe0*/  FMUL.FTZ R40, R128, R172 ;  /* 0x000000ac80287220 */ /* 0x002fe60000410000 */
[C---:B------:R-:W-:Y:S02]  /*8ff0*/  FMUL.FTZ R38, R129.reuse, R170 ;  /* 0x000000aa81267220 */ /* 0x040fe40000410000 */
[----:B------:R1:W-:Y:S03]  /*9000*/  MUFU.EX2 R227, R45 ;  /* 0x0000002d00e37308 */ /* 0x0003e60000000800 */
[C---:B------:R-:W-:Y:S02]  /*9010*/  FMUL.FTZ R39, R129.reuse, R171 ;  /* 0x000000ab81277220 */ /* 0x040fe40000410000 */
[----:B---3--:R-:W-:Y:S05]  /*9020*/  FMUL.FTZ R43, R0, R175 ;  /* 0x000000af002b7220 */ /* 0x008fea0000410000 */
[-C--:B------:R-:W-:Y:S01]  /*9030*/  HMMA.16816.F32 R36, R140, R144.reuse, R36 ;  /* 0x000000908c24723c */ /* 0x080fe20000001824 */
[----:B------:R3:W-:Y:S02]  /*9040*/  MUFU.EX2 R222, R46 ;  /* 0x0000002e00de7308 */ /* 0x0007e40000000800 */
[C---:B--2---:R-:W-:Y:S05]  /*9050*/  FMUL.FTZ R44, R128.reuse, R176 ;  /* 0x000000b0802c7220 */ /* 0x044fea0000410000 */
[C---:B------:R-:W-:Y:S03]  /*9060*/  HMMA.16816.F32 R40, R136.reuse, R144, R40 ;  /* 0x000000908828723c */ /* 0x040fe60000001828 */
[----:B------:R2:W-:Y:S01]  /*9070*/  MUFU.EX2 R224, R47 ;  /* 0x0000002f00e07308 */ /* 0x0005e20000000800 */
[----:B-1----:R-:W-:Y:S09]  /*9080*/  FMUL.FTZ R45, R128, R177 ;  /* 0x000000b1802d7220 */ /* 0x002ff20000410000 */
[----:B------:R-:W1:Y:S01]  /*9090*/  MUFU.EX2 R215, R50 ;  /* 0x0000003200d77308 */ /* 0x000e620000000800 */
[C---:B---3--:R-:W-:Y:S09]  /*90a0*/  FMUL.FTZ R46, R0.reuse, R178 ;  /* 0x000000b2002e7220 */ /* 0x048ff20000410000 */
[----:B------:R3:W4:Y:S01]  /*90b0*/  MUFU.EX2 R213, R48 ;  /* 0x0000003000d57308 */ /* 0x0007220000000800 */
[----:B--2---:R-:W-:Y:S09]  /*90c0*/  FMUL.FTZ R47, R0, R179 ;  /* 0x000000b3002f7220 */ /* 0x004ff20000410000 */
[----:B------:R2:W2:Y:S01]  /*90d0*/  MUFU.EX2 R211, R49 ;  /* 0x0000003100d37308 */ /* 0x0004a20000000800 */
[-C--:B------:R-:W-:Y:S03]  /*90e0*/  HMMA.16816.F32 R44, R136, R146.reuse, R44 ;  /* 0x00000092882c723c */ /* 0x080fe6000000182c */
[----:B-1----:R-:W-:Y:S01]  /*90f0*/  MOV R154, R215 ;  /* 0x000000d7009a7202 */ /* 0x002fe20000000f00 */
[C---:B------:R-:W-:Y:S03]  /*9100*/  FMUL.FTZ R50, R129.reuse, R182 ;  /* 0x000000b681327220 */ /* 0x040fe60000410000 */
[----:B------:R-:W-:Y:S02]  /*9110*/  MOV R109, R154 ;  /* 0x0000009a006d7202 */ /* 0x000fe40000000f00 */
[----:B------:R1:W1:Y:S03]  /*9120*/  MUFU.EX2 R210, R51 ;  /* 0x0000003300d27308 */ /* 0x0002660000000800 */
[C---:B---3--:R-:W-:Y:S01]  /*9130*/  FMUL.FTZ R48, R130.reuse, R180 ;  /* 0x000000b482307220 */ /* 0x048fe20000410000 */
[----:B------:R-:W-:Y:S02]  /*9140*/  MOV R180, R212 ;  /* 0x000000d400b47202 */ /* 0x000fe40000000f00 */
[----:B----4-:R-:W-:Y:S04]  /*9150*/  MOV R155, R213 ;  /* 0x000000d5009b7202 */ /* 0x010fe80000000f00 */
[----:B------:R3:W-:Y:S01]  /*9160*/  MUFU.EX2 R219, R52 ;  /* 0x0000003400db7308 */ /* 0x0007e20000000800 */
[----:B------:R-:W-:Y:S01]  /*9170*/  MOV R111, R155 ;  /* 0x0000009b006f7202 */ /* 0x000fe20000000f00 */
[C---:B--2---:R-:W-:Y:S01]  /*9180*/  FMUL.FTZ R49, R130.reuse, R181 ;  /* 0x000000b582317220 */ /* 0x044fe20000410000 */
[----:B------:R-:W-:Y:S01]  /*9190*/  MOV R181, R211 ;  /* 0x000000d300b57202 */ /* 0x000fe20000000f00 */
[----:B------:R-:W-:Y:S01]  /*91a0*/  FFMA.FTZ R130, R130, R250, R207 ;  /* 0x000000fa82827223 */ /* 0x000fe200000100cf */
[----:B------:R-:W-:Y:S02]  /*91b0*/  MOV R207, R180 ;  /* 0x000000b400cf7202 */ /* 0x000fe40000000f00 */
[----:B------:R-:W-:Y:S03]  /*91c0*/  MOV R115, R181 ;  /* 0x000000b500737202 */ /* 0x000fe60000000f00 */
[----:B------:R2:W-:Y:S01]  /*91d0*/  MUFU.EX2 R171, R53 ;  /* 0x0000003500ab7308 */ /* 0x0005e20000000800 */
[----:B------:R-:W-:Y:S02]  /*91e0*/  FADD.FTZ R130, R208, R130 ;  /* 0x00000082d0827221 */ /* 0x000fe40000010000 */
[----:B-1----:R-:W-:Y:S01]  /*91f0*/  FMUL.FTZ R51, R129, R183 ;  /* 0x000000b781337220 */ /* 0x002fe20000410000 */
[----:B------:R-:W-:Y:S02]  /*9200*/  MOV R183, R206 ;  /* 0x000000ce00b77202 */ /* 0x000fe40000000f00 */
[----:B------:R-:W-:Y:S04]  /*9210*/  MOV R182, R210 ;  /* 0x000000d200b67202 */ /* 0x000fe80000000f00 */
[----:B------:R1:W-:Y:S01]  /*9220*/  MUFU.EX2 R170, R54 ;  /* 0x0000003600aa7308 */ /* 0x0003e20000000800 */
[C---:B------:R-:W-:Y:S01]  /*9230*/  HMMA.16816.F32 R48, R140.reuse, R146, R48 ;  /* 0x000000928c30723c */ /* 0x040fe20000001830 */
[----:B------:R-:W4:Y:S03]  /*9240*/  LDSM.16.MT88.4 R144, [R228+0x900] ;  /* 0x00090000e490783b */ /* 0x000f260000004200 */
[----:B------:R-:W-:Y:S01]  /*9250*/  MOV R113, R182 ;  /* 0x000000b600717202 */ /* 0x000fe20000000f00 */
[C---:B---3--:R-:W-:Y:S01]  /*9260*/  FMUL.FTZ R52, R128.reuse, R184 ;  /* 0x000000b880347220 */ /* 0x048fe20000410000 */
[----:B------:R-:W-:Y:S02]  /*9270*/  MOV R184, R197 ;  /* 0x000000c500b87202 */ /* 0x000fe40000000f00 */
[-C--:B------:R-:W-:Y:S01]  /*9280*/  HMMA.16816.F32 R116, R140, R148.reuse, R116 ;  /* 0x000000948c74723c */ /* 0x080fe20000001874 */
[----:B------:R3:W-:Y:S03]  /*9290*/  MUFU.EX2 R215, R55 ;  /* 0x0000003700d77308 */ /* 0x0007e60000000800 */
[C---:B--2---:R-:W-:Y:S01]  /*92a0*/  FMUL.FTZ R53, R128.reuse, R185 ;  /* 0x000000b980357220 */ /* 0x044fe20000410000 */
[----:B------:R-:W-:Y:S01]  /*92b0*/  MOV R185, R196 ;  /* 0x000000c400b97202 */ /* 0x000fe20000000f00 */
[----:B------:R-:W-:Y:S02]  /*92c0*/  FFMA.FTZ R128, R128, R252, R203 ;  /* 0x000000fc80807223 */ /* 0x000fe400000100cb */
[C---:B------:R-:W-:Y:S03]  /*92d0*/  HMMA.16816.F32 R120, R136.reuse, R148, R120 ;  /* 0x000000948878723c */ /* 0x040fe60000001878 */
[----:B------:R-:W-:Y:S01]  /*92e0*/  MUFU.EX2 R212, R64 ;  /* 0x0000004000d47308 */ /* 0x000fe20000000800 */
[----:B------:R-:W-:Y:S02]  /*92f0*/  FADD.FTZ R128, R205, R128 ;  /* 0x00000080cd807221 */ /* 0x000fe40000010000 */
[C---:B-1----:R-:W-:Y:S01]  /*9300*/  FMUL.FTZ R54, R0.reuse, R186 ;  /* 0x000000ba00367220 */ /* 0x042fe20000410000 */
[----:B------:R-:W-:Y:S05]  /*9310*/  MOV R186, R195 ;  /* 0x000000c300ba7202 */ /* 0x000fea0000000f00 */
[----:B------:R-:W-:Y:S01]  /*9320*/  MOV R203, R186 ;  /* 0x000000ba00cb7202 */ /* 0x000fe20000000f00 */
[----:B------:R-:W-:Y:S01]  /*9330*/  MUFU.EX2 R213, R65 ;  /* 0x0000004100d57308 */ /* 0x000fe20000000800 */
[C---:B---3--:R-:W-:Y:S01]  /*9340*/  FMUL.FTZ R55, R0.reuse, R187 ;  /* 0x000000bb00377220 */ /* 0x048fe20000410000 */
[----:B------:R-:W-:Y:S01]  /*9350*/  MOV R187, R194 ;  /* 0x000000c200bb7202 */ /* 0x000fe20000000f00 */
[----:B------:R-:W-:Y:S07]  /*9360*/  FFMA.FTZ R0, R0, R251, R201 ;  /* 0x000000fb00007223 */ /* 0x000fee00000100c9 */
[----:B------:R-:W-:Y:S01]  /*9370*/  MUFU.EX2 R210, R66 ;  /* 0x0000004200d27308 */ /* 0x000fe20000000800 */
[-C--:B------:R-:W-:Y:S03]  /*9380*/  HMMA.16816.F32 R52, R136, R150.reuse, R52 ;  /* 0x000000968834723c */ /* 0x080fe60000001834 */
[----:B------:R-:W-:Y:S04]  /*9390*/  FADD.FTZ R0, R214, R0 ;  /* 0x00000000d6007221 */ /* 0x000fe80000010000 */
[----:B------:R-:W-:Y:S01]  /*93a0*/  F2FP.PACK_AB R136, R185, R164 ;  /* 0x000000a4b988723e */ /* 0x000fe200000000ff */
[----:B------:R-:W-:Y:S01]  /*93b0*/  HMMA.16816.F32 R124, R140, R150, R124 ;  /* 0x000000968c7c723c */ /* 0x000fe2000000187c */
[----:B------:R-:W1:Y:S01]  /*93c0*/  LDSM.16.MT88.4 R148, [R231+0x900] ;  /* 0x00090000e794783b */ /* 0x000e620000004200 */
[----:B------:R2:W-:Y:S02]  /*93d0*/  MUFU.EX2 R211, R67 ;  /* 0x0000004300d37308 */ /* 0x0005e40000000800 */
[----:B------:R-:W-:Y:S01]  /*93e0*/  F2FP.PACK_AB R137, R184, R165 ;  /* 0x000000a5b889723e */ /* 0x000fe200000000ff */
[----:B------:R-:W-:Y:S01]  /*93f0*/  FADD.FTZ R0, R216, R0 ;  /* 0x00000000d8007221 */ /* 0x000fe20000010000 */
[----:B------:R-:W-:Y:S02]  /*9400*/  F2FP.PACK_AB R138, R159, R152 ;  /* 0x000000989f8a723e */ /* 0x000fe400000000ff */
[----:B------:R-:W-:Y:S01]  /*9410*/  F2FP.PACK_AB R139, R158, R192 ;  /* 0x000000c09e8b723e */ /* 0x000fe200000000ff */
[----:B------:R-:W-:Y:S03]  /*9420*/  FADD.FTZ R0, R135, R0 ;  /* 0x0000000087007221 */ /* 0x000fe60000010000 */
[----:B------:R-:W-:Y:S01]  /*9430*/  F2FP.PACK_AB R140, R183, R166 ;  /* 0x000000a6b78c723e */ /* 0x000fe200000000ff */
[----:B------:R-:W-:Y:S01]  /*9440*/  MUFU.EX2 R169, R56 ;  /* 0x0000003800a97308 */ /* 0x000fe20000000800 */
[----:B------:R-:W-:Y:S01]  /*9450*/  F2FP.PACK_AB R141, R153, R167 ;  /* 0x000000a7998d723e */ /* 0x000fe200000000ff */
[-C--:B----4-:R-:W-:Y:S05]  /*9460*/  HMMA.16816.F32 R4, R136, R144.reuse, R4 ;  /* 0x000000908804723c */ /* 0x090fea0000001804 */
[----:B------:R-:W-:Y:S02]  /*9470*/  F2FP.PACK_AB R142, R157, R191 ;  /* 0x000000bf9d8e723e */ /* 0x000fe400000000ff */
[-C--:B------:R-:W-:Y:S01]  /*9480*/  F2FP.PACK_AB R143, R156, R190.reuse ;  /* 0x000000be9c8f723e */ /* 0x080fe200000000ff */
[----:B------:R-:W3:Y:S01]  /*9490*/  MUFU.EX2 R175, R57 ;  /* 0x0000003900af7308 */ /* 0x000ee20000000800 */
[----:B--2---:R-:W2:Y:S05]  /*94a0*/  LDSM.16.MT88.4 R64, [R229+0x900] ;  /* 0x00090000e540783b */ /* 0x004eaa0000004200 */
[C---:B------:R-:W-:Y:S04]  /*94b0*/  HMMA.16816.F32 R8, R140.reuse, R144, R8 ;  /* 0x000000908c08723c */ /* 0x040fe80000001808 */
[----:B------:R-:W-:Y:S03]  /*94c0*/  MUFU.EX2 R168, R58 ;  /* 0x0000003a00a87308 */ /* 0x000fe60000000800 */
[----:B------:R-:W-:Y:S01]  /*94d0*/  MOV R145, R193 ;  /* 0x000000c100917202 */ /* 0x000fe20000000f00 */
[-C--:B------:R-:W-:Y:S04]  /*94e0*/  HMMA.16816.F32 R12, R140, R146.reuse, R12 ;  /* 0x000000928c0c723c */ /* 0x080fe8000000180c */
[----:B------:R-:W-:Y:S02]  /*94f0*/  MOV R144, R190 ;  /* 0x000000be00907202 */ /* 0x000fe40000000f00 */
[----:B------:R4:W2:Y:S01]  /*9500*/  MUFU.EX2 R174, R59 ;  /* 0x0000003b00ae7308 */ /* 0x0008a20000000800 */
[----:B------:R-:W-:Y:S01]  /*9510*/  MOV R250, R145 ;  /* 0x0000009100fa7202 */ /* 0x000fe20000000f00 */
[C---:B------:R-:W-:Y:S04]  /*9520*/  HMMA.16816.F32 R16, R136.reuse, R146, R16 ;  /* 0x000000928810723c */ /* 0x040fe80000001810 */
[----:B------:R-:W-:Y:S03]  /*9530*/  MOV R252, R144 ;  /* 0x0000009000fc7202 */ /* 0x000fe60000000f00 */
[----:B------:R-:W-:Y:S01]  /*9540*/  MOV R146, R192 ;  /* 0x000000c000927202 */ /* 0x000fe20000000f00 */
[-C--:B-1----:R-:W-:Y:S01]  /*9550*/  HMMA.16816.F32 R20, R136, R148.reuse, R20 ;  /* 0x000000948814723c */ /* 0x082fe20000001814 */
[----:B------:R-:W-:Y:S03]  /*9560*/  MUFU.EX2 R173, R60 ;  /* 0x0000003c00ad7308 */ /* 0x000fe60000000800 */
[----:B------:R-:W-:Y:S02]  /*9570*/  MOV R147, R191 ;  /* 0x000000bf00937202 */ /* 0x000fe40000000f00 */
[----:B------:R-:W-:Y:S02]  /*9580*/  MOV R251, R146 ;  /* 0x0000009200fb7202 */ /* 0x000fe40000000f00 */
[C---:B------:R-:W-:Y:S01]  /*9590*/  HMMA.16816.F32 R24, R140.reuse, R148, R24 ;  /* 0x000000948c18723c */ /* 0x040fe20000001818 */
[----:B------:R-:W3:Y:S02]  /*95a0*/  LDL.LU R149, [R1] ;  /* 0x0000000001957983 */ /* 0x000ee40000300800 */
[----:B------:R-:W1:Y:S01]  /*95b0*/  MUFU.EX2 R206, R61 ;  /* 0x0000003d00ce7308 */ /* 0x000e620000000800 */
[----:B------:R-:W-:Y:S01]  /*95c0*/  MOV R201, R147 ;  /* 0x0000009300c97202 */ /* 0x000fe20000000f00 */
[----:B------:R1:W5:Y:S03]  /*95d0*/  LDL.LU R135, [R1+0x18] ;  /* 0x0000180001877983 */ /* 0x0003660000300800 */
[-C--:B------:R-:W-:Y:S01]  /*95e0*/  HMMA.16816.F32 R28, R140, R150.reuse, R28 ;  /* 0x000000968c1c723c */ /* 0x080fe2000000181c */
[----:B----4-:R-:W4:Y:S04]  /*95f0*/  LDSM.16.MT88.4 R56, [R230+0x900] ;  /* 0x00090000e638783b */ /* 0x010f280000004200 */
[----:B------:R-:W-:Y:S03]  /*9600*/  MUFU.EX2 R172, R62 ;  /* 0x0000003e00ac7308 */ /* 0x000fe60000000800 */
[C---:B------:R-:W-:Y:S07]  /*9610*/  HMMA.16816.F32 R32, R136.reuse, R150, R32 ;  /* 0x000000968820723c */ /* 0x040fee0000001820 */
[----:B------:R1:W1:Y:S01]  /*9620*/  MUFU.EX2 R179, R63 ;  /* 0x0000003f00b37308 */ /* 0x0002620000000800 */
[-C--:B--2---:R-:W-:Y:S08]  /*9630*/  HMMA.16816.F32 R36, R136, R64.reuse, R36 ;  /* 0x000000408824723c */ /* 0x084ff00000001824 */
[C---:B------:R-:W-:Y:S01]  /*9640*/  HMMA.16816.F32 R40, R140.reuse, R64, R40 ;  /* 0x000000408c28723c */ /* 0x040fe20000001828 */
[----:B------:R-:W-:Y:S06]  /*9650*/  MUFU.EX2 R178, R68 ;  /* 0x0000004400b27308 */ /* 0x000fec0000000800 */
[----:B------:R-:W-:Y:S01]  /*9660*/  F2FP.PACK_AB R64, R160, R145 ;  /* 0x00000091a040723e */ /* 0x000fe200000000ff */
[-C--:B------:R-:W-:Y:S03]  /*9670*/  HMMA.16816.F32 R44, R140, R66.reuse, R44 ;  /* 0x000000428c2c723c */ /* 0x080fe6000000182c */
[----:B------:R-:W-:Y:S01]  /*9680*/  MUFU.EX2 R202, R69 ;  /* 0x0000004500ca7308 */ /* 0x000fe20000000800 */
[----:B------:R-:W-:Y:S01]  /*9690*/  F2FP.PACK_AB R65, R180, R163 ;  /* 0x000000a3b441723e */ /* 0x000fe200000000ff */
[----:B-1----:R-:W1:Y:S03]  /*96a0*/  LDSM.16.MT88.4 R60, [R228+0x1100] ;  /* 0x00110000e43c783b */ /* 0x002e660000004200 */
[C---:B------:R-:W-:Y:S05]  /*96b0*/  HMMA.16816.F32 R48, R136.reuse, R66, R48 ;  /* 0x000000428830723c */ /* 0x040fea0000001830 */
[----:B------:R-:W-:Y:S02]  /*96c0*/  MUFU.EX2 R177, R70 ;  /* 0x0000004600b17308 */ /* 0x000fe40000000800 */
[----:B------:R-:W-:Y:S01]  /*96d0*/  F2FP.PACK_AB R66, R227, R226 ;  /* 0x000000e2e342723e */ /* 0x000fe200000000ff */
[-C--:B----4-:R-:W-:Y:S04]  /*96e0*/  HMMA.16816.F32 R116, R136, R56.reuse, R116 ;  /* 0x000000388874723c */ /* 0x090fe80000001874 */
[----:B------:R-:W-:Y:S03]  /*96f0*/  F2FP.PACK_AB R67, R224, R222 ;  /* 0x000000dee043723e */ /* 0x000fe600000000ff */
[----:B------:R2:W-:Y:S01]  /*9700*/  MUFU.EX2 R200, R71 ;  /* 0x0000004700c87308 */ /* 0x0005e20000000800 */
[C---:B------:R-:W-:Y:S07]  /*9710*/  HMMA.16816.F32 R120, R140.reuse, R56, R120 ;  /* 0x000000388c78723c */ /* 0x040fee0000001878 */
[----:B------:R-:W-:Y:S01]  /*9720*/  F2FP.PACK_AB R56, R162, R186 ;  /* 0x000000baa238723e */ /* 0x000fe200000000ff */
[-C--:B------:R-:W-:Y:S01]  /*9730*/  HMMA.16816.F32 R52, R140, R58.reuse, R52 ;  /* 0x0000003a8c34723c */ /* 0x080fe20000001834 */
[----:B------:R-:W-:Y:S03]  /*9740*/  MUFU.EX2 R176, R72 ;  /* 0x0000004800b07308 */ /* 0x000fe60000000800 */
[----:B------:R-:W-:Y:S03]  /*9750*/  F2FP.PACK_AB R57, R161, R187 ;  /* 0x000000bba139723e */ /* 0x000fe600000000ff */
[----:B------:R-:W-:Y:S01]  /*9760*/  MOV R143, R167 ;  /* 0x000000a7008f7202 */ /* 0x000fe20000000f00 */
[----:B------:R-:W-:Y:S01]  /*9770*/  HMMA.16816.F32 R124, R136, R58, R124 ;  /* 0x0000003a887c723c */ /* 0x000fe2000000187c */
[----:B------:R-:W-:Y:S02]  /*9780*/  LDSM.16.MT88.4 R136, [R229+0x1100] ;  /* 0x00110000e588783b */ /* 0x000fe40000004200 */
[----:B------:R-:W4:Y:S01]  /*9790*/  MUFU.EX2 R195, R73 ;  /* 0x0000004900c37308 */ /* 0x000f220000000800 */
[----:B------:R-:W-:Y:S01]  /*97a0*/  MOV R142, R166 ;  /* 0x000000a6008e7202 */ /* 0x000fe20000000f00 */
[----:B------:R-:W-:Y:S01]  /*97b0*/  FADD.FTZ R0, R143, R0 ;  /* 0x000000008f007221 */ /* 0x000fe20000010000 */
[----:B------:R-:W-:Y:S02]  /*97c0*/  MOV R141, R165 ;  /* 0x000000a5008d7202 */ /* 0x000fe40000000f00 */
[----:B------:R-:W-:Y:S01]  /*97d0*/  F2FP.PACK_AB R58, R181, R155 ;  /* 0x0000009bb53a723e */ /* 0x000fe200000000ff */
[----:B--2---:R-:W2:Y:S03]  /*97e0*/  LDSM.16.MT88.4 R68, [R231+0x1100] ;  /* 0x00110000e744783b */ /* 0x004ea60000004200 */
[----:B------:R-:W-:Y:S01]  /*97f0*/  F2FP.PACK_AB R59, R182, R154 ;  /* 0x0000009ab63b723e */ /* 0x000fe200000000ff */
[----:B------:R-:W-:Y:S01]  /*9800*/  MUFU.EX2 R194, R74 ;  /* 0x0000004a00c27308 */ /* 0x000fe20000000800 */
[----:B------:R-:W-:Y:S01]  /*9810*/  MOV R140, R164 ;  /* 0x000000a4008c7202 */ /* 0x000fe20000000f00 */
[----:B------:R-:W-:Y:S02]  /*9820*/  FADD.FTZ R0, R153, R0 ;  /* 0x0000000099007221 */ /* 0x000fe40000010000 */
[----:B------:R-:W-:Y:S02]  /*9830*/  LDSM.16.MT88.4 R164, [R231+0x3100] ;  /* 0x00310000e7a4783b */ /* 0x000fe40000004200 */
[-C--:B-1----:R-:W-:Y:S04]  /*9840*/  HMMA.16816.F32 R4, R56, R60.reuse, R4 ;  /* 0x0000003c3804723c */ /* 0x082fe80000001804 */
[----:B------:R1:W1:Y:S01]  /*9850*/  MUFU.EX2 R193, R75 ;  /* 0x0000004b00c17308 */ /* 0x0002620000000800 */
[----:B------:R-:W-:Y:S03]  /*9860*/  FADD.FTZ R0, R252, R0 ;  /* 0x00000000fc007221 */ /* 0x000fe60000010000 */
[C---:B------:R-:W-:Y:S06]  /*9870*/  HMMA.16816.F32 R8, R64.reuse, R60, R8 ;  /* 0x0000003c4008723c */ /* 0x040fec0000001808 */
[----:B------:R-:W-:Y:S02]  /*9880*/  MUFU.EX2 R192, R76 ;  /* 0x0000004c00c07308 */ /* 0x000fe40000000800 */
[-C--:B------:R-:W-:Y:S08]  /*9890*/  HMMA.16816.F32 R12, R64, R62.reuse, R12 ;  /* 0x0000003e400c723c */ /* 0x080ff0000000180c */
[C---:B------:R-:W-:Y:S01]  /*98a0*/  HMMA.16816.F32 R16, R56.reuse, R62, R16 ;  /* 0x0000003e3810723c */ /* 0x040fe20000001810 */
[----:B------:R-:W4:Y:S01]  /*98b0*/  LDSM.16.MT88.4 R60, [R230+0x1100] ;  /* 0x00110000e63c783b */ /* 0x000f220000004200 */
[----:B------:R-:W3:Y:S06]  /*98c0*/  MUFU.EX2 R191, R77 ;  /* 0x0000004d00bf7308 */ /* 0x000eec0000000800 */
[-C--:B--2---:R-:W-:Y:S01]  /*98d0*/  HMMA.16816.F32 R20, R56, R68.reuse, R20 ;  /* 0x000000443814723c */ /* 0x084fe20000001814 */
[----:B-1----:R-:W-:Y:S03]  /*98e0*/  LDSM.16.MT88.4 R72, [R229+0x1900] ;  /* 0x00190000e548783b */ /* 0x002fe60000004200 */
[----:B------:R-:W-:Y:S04]  /*98f0*/  MUFU.EX2 R190, R78 ;  /* 0x0000004e00be7308 */ /* 0x000fe80000000800 */
[C---:B------:R-:W-:Y:S06]  /*9900*/  HMMA.16816.F32 R24, R64.reuse, R68, R24 ;  /* 0x000000444018723c */ /* 0x040fec0000001818 */
[----:B------:R-:W-:Y:S02]  /*9910*/  MUFU.EX2 R196, R83 ;  /* 0x0000005300c47308 */ /* 0x000fe40000000800 */
[-C--:B------:R-:W-:Y:S08]  /*9920*/  HMMA.16816.F32 R28, R64, R70.reuse, R28 ;  /* 0x00000046401c723c */ /* 0x080ff0000000181c */
[C---:B------:R-:W-:Y:S01]  /*9930*/  HMMA.16816.F32 R32, R56.reuse, R70, R32 ;  /* 0x000000463820723c */ /* 0x040fe20000001820 */
[----:B------:R-:W1:Y:S01]  /*9940*/  LDSM.16.MT88.4 R68, [R228+0x1900] ;  /* 0x00190000e444783b */ /* 0x000e620000004200 */
[----:B------:R2:W-:Y:S06]  /*9950*/  MUFU.EX2 R83, R79 ;  /* 0x0000004f00537308 */ /* 0x0005ec0000000800 */
[-C--:B------:R-:W-:Y:S04]  /*9960*/  HMMA.16816.F32 R36, R56, R136.reuse, R36 ;  /* 0x000000883824723c */ /* 0x080fe80000001824 */
[----:B------:R-:W-:Y:S04]  /*9970*/  MUFU.EX2 R189, R189 ;  /* 0x000000bd00bd7308 */ /* 0x000fe80000000800 */
[C---:B------:R-:W-:Y:S06]  /*9980*/  HMMA.16816.F32 R40, R64.reuse, R136, R40 ;  /* 0x000000884028723c */ /* 0x040fec0000001828 */
[----:B------:R-:W-:Y:S02]  /*9990*/  MUFU.EX2 R199, R80 ;  /* 0x0000005000c77308 */ /* 0x000fe40000000800 */
[-C--:B------:R-:W-:Y:S01]  /*99a0*/  HMMA.16816.F32 R44, R64, R138.reuse, R44 ;  /* 0x0000008a402c723c */ /* 0x080fe2000000182c */
[----:B--2---:R-:W-:Y:S07]  /*99b0*/  LDSM.16.MT88.4 R76, [R230+0x1900] ;  /* 0x00190000e64c783b */ /* 0x004fee0000004200 */
[C---:B------:R-:W-:Y:S01]  /*99c0*/  HMMA.16816.F32 R48, R56.reuse, R138, R48 ;  /* 0x0000008a3830723c */ /* 0x040fe20000001830 */
[----:B------:R-:W2:Y:S07]  /*99d0*/  MUFU.EX2 R198, R81 ;  /* 0x0000005100c67308 */ /* 0x000eae0000000800 */
[-C--:B----4-:R-:W-:Y:S03]  /*99e0*/  HMMA.16816.F32 R116, R56, R60.reuse, R116 ;  /* 0x0000003c3874723c */ /* 0x090fe60000001874 */
[----:B------:R-:W4:Y:S05]  /*99f0*/  MUFU.EX2 R197, R82 ;  /* 0x0000005200c57308 */ /* 0x000f2a0000000800 */
[C---:B------:R-:W-:Y:S05]  /*9a00*/  HMMA.16816.F32 R120, R64.reuse, R60, R120 ;  /* 0x0000003c4078723c */ /* 0x040fea0000001878 */
[----:B------:R-:W-:Y:S02]  /*9a10*/  MUFU.EX2 R114, R114 ;  /* 0x0000007200727308 */ /* 0x000fe40000000800 */
[----:B---3--:R-:W-:Y:S01]  /*9a20*/  F2FP.PACK_AB R60, R175, R169 ;  /* 0x000000a9af3c723e */ /* 0x008fe200000000ff */
[-C--:B------:R-:W-:Y:S01]  /*9a30*/  HMMA.16816.F32 R52, R64, R62.reuse, R52 ;  /* 0x0000003e4034723c */ /* 0x080fe20000001834 */
[----:B------:R-:W3:Y:S03]  /*9a40*/  LDSM.16.MT88.4 R64, [R231+0x1900] ;  /* 0x00190000e740783b */ /* 0x000ee60000004200 */
[----:B------:R-:W-:Y:S03]  /*9a50*/  F2FP.PACK_AB R61, R174, R168 ;  /* 0x000000a8ae3d723e */ /* 0x000fe600000000ff */
[----:B------:R-:W-:Y:S01]  /*9a60*/  MUFU.EX2 R107, R107 ;  /* 0x0000006b006b7308 */ /* 0x000fe20000000800 */
[----:B------:R-:W-:Y:S07]  /*9a70*/  HMMA.16816.F32 R124, R56, R62, R124 ;  /* 0x0000003e387c723c */ /* 0x000fee000000187c */
[----:B------:R-:W-:Y:S02]  /*9a80*/  F2FP.PACK_AB R56, R171, R219 ;  /* 0x000000dbab38723e */ /* 0x000fe400000000ff */
[----:B------:R-:W-:Y:S01]  /*9a90*/  F2FP.PACK_AB R57, R215, R170 ;  /* 0x000000aad739723e */ /* 0x000fe200000000ff */
[----:B------:R-:W-:Y:S02]  /*9aa0*/  MUFU.EX2 R110, R110 ;  /* 0x0000006e006e7308 */ /* 0x000fe40000000800 */
[----:B------:R-:W-:Y:S02]  /*9ab0*/  F2FP.PACK_AB R58, R213, R212 ;  /* 0x000000d4d53a723e */ /* 0x000fe400000000ff */
[----:B------:R-:W-:Y:S02]  /*9ac0*/  F2FP.PACK_AB R59, R211, R210 ;  /* 0x000000d2d33b723e */ /* 0x000fe400000000ff */
[----:B------:R-:W-:Y:S02]  /*9ad0*/  F2FP.PACK_AB R62, R206, R173 ;  /* 0x000000adce3e723e */ /* 0x000fe400000000ff */
[----:B------:R-:W-:Y:S02]  /*9ae0*/  F2FP.PACK_AB R63, R179, R172 ;  /* 0x000000acb33f723e */ /* 0x000fe400000000ff */
[----:B------:R-:W-:Y:S01]  /*9af0*/  MUFU.EX2 R88, R88 ;  /* 0x0000005800587308 */ /* 0x000fe20000000800 */
[-C--:B-1----:R-:W-:Y:S08]  /*9b00*/  HMMA.16816.F32 R4, R56, R68.reuse, R4 ;  /* 0x000000443804723c */ /* 0x082ff00000001804 */
[C---:B------:R-:W-:Y:S01]  /*9b10*/  HMMA.16816.F32 R8, R60.reuse, R68, R8 ;  /* 0x000000443c08723c */ /* 0x040fe20000001808 */
[----:B------:R-:W-:Y:S07]  /*9b20*/  MUFU.EX2 R89, R89 ;  /* 0x0000005900597308 */ /* 0x000fee0000000800 */
[-C--:B------:R-:W-:Y:S03]  /*9b30*/  HMMA.16816.F32 R12, R60, R70.reuse, R12 ;  /* 0x000000463c0c723c */ /* 0x080fe6000000180c */
[----:B------:R-:W-:Y:S05]  /*9b40*/  MUFU.EX2 R90, R90 ;  /* 0x0000005a005a7308 */ /* 0x000fea0000000800 */
[C---:B------:R-:W-:Y:S01]  /*9b50*/  HMMA.16816.F32 R16, R56.reuse, R70, R16 ;  /* 0x000000463810723c */ /* 0x040fe20000001810 */
[----:B------:R-:W-:Y:S04]  /*9b60*/  LDSM.16.MT88.4 R68, [R231+0x2100] ;  /* 0x00210000e744783b */ /* 0x000fe80000004200 */
[----:B------:R-:W-:Y:S03]  /*9b70*/  MUFU.EX2 R91, R91 ;  /* 0x0000005b005b7308 */ /* 0x000fe60000000800 */
[-C--:B---3--:R-:W-:Y:S07]  /*9b80*/  HMMA.16816.F32 R20, R56, R64.reuse, R20 ;  /* 0x000000403814723c */ /* 0x088fee0000001814 */
[----:B------:R-:W-:Y:S01]  /*9b90*/  MUFU.EX2 R92, R92 ;  /* 0x0000005c005c7308 */ /* 0x000fe20000000800 */
[C---:B------:R-:W-:Y:S08]  /*9ba0*/  HMMA.16816.F32 R24, R60.reuse, R64, R24 ;  /* 0x000000403c18723c */ /* 0x040ff00000001818 */
[-C--:B------:R-:W-:Y:S01]  /*9bb0*/  HMMA.16816.F32 R28, R60, R66.reuse, R28 ;  /* 0x000000423c1c723c */ /* 0x080fe2000000181c */
[----:B------:R-:W-:Y:S07]  /*9bc0*/  MUFU.EX2 R93, R93 ;  /* 0x0000005d005d7308 */ /* 0x000fee0000000800 */
[C---:B------:R-:W-:Y:S01]  /*9bd0*/  HMMA.16816.F32 R32, R56.reuse, R66, R32 ;  /* 0x000000423820723c */ /* 0x040fe20000001820 */
[----:B------:R-:W1:Y:S02]  /*9be0*/  LDSM.16.MT88.4 R64, [R228+0x2100] ;  /* 0x00210000e440783b */ /* 0x000e640000004200 */
[----:B------:R-:W-:Y:S01]  /*9bf0*/  MUFU.EX2 R94, R94 ;  /* 0x0000005e005e7308 */ /* 0x000fe20000000800 */
[----:B------:R-:W-:Y:S01]  /*9c00*/  FFMA.FTZ R129, R129, R149, R204 ;  /* 0x0000009581817223 */ /* 0x000fe200000100cc */
[----:B------:R-:W-:Y:S03]  /*9c10*/  MOV R204, R187 ;  /* 0x000000bb00cc7202 */ /* 0x000fe60000000f00 */
[-C--:B------:R-:W-:Y:S01]  /*9c20*/  HMMA.16816.F32 R36, R56, R72.reuse, R36 ;  /* 0x000000483824723c */ /* 0x080fe20000001824 */
[----:B------:R-:W-:Y:S03]  /*9c30*/  LDSM.16.MT88.4 R148, [R228+0x3100] ;  /* 0x00310000e494783b */ /* 0x000fe60000004200 */
[----:B------:R-:W-:Y:S01]  /*9c40*/  FADD.FTZ R129, R209, R129 ;  /* 0x00000081d1817221 */ /* 0x000fe20000010000 */
[----:B------:R-:W-:Y:S03]  /*9c50*/  MUFU.EX2 R95, R95 ;  /* 0x0000005f005f7308 */ /* 0x000fe60000000800 */
[C---:B------:R-:W-:Y:S07]  /*9c60*/  HMMA.16816.F32 R40, R60.reuse, R72, R40 ;  /* 0x000000483c28723c */ /* 0x040fee0000001828 */
[----:B------:R-:W-:Y:S01]  /*9c70*/  MUFU.EX2 R103, R103 ;  /* 0x0000006700677308 */ /* 0x000fe20000000800 */
[-C--:B------:R-:W-:Y:S08]  /*9c80*/  HMMA.16816.F32 R44, R60, R74.reuse, R44 ;  /* 0x0000004a3c2c723c */ /* 0x080ff0000000182c */
[C---:B------:R-:W-:Y:S01]  /*9c90*/  HMMA.16816.F32 R48, R56.reuse, R74, R48 ;  /* 0x0000004a3830723c */ /* 0x040fe20000001830 */
[----:B------:R-:W3:Y:S01]  /*9ca0*/  LDSM.16.MT88.4 R72, [R229+0x2100] ;  /* 0x00210000e548783b */ /* 0x000ee20000004200 */
[----:B------:R-:W-:Y:S06]  /*9cb0*/  MUFU.EX2 R104, R104 ;  /* 0x0000006800687308 */ /* 0x000fec0000000800 */
[-C--:B------:R-:W-:Y:S04]  /*9cc0*/  HMMA.16816.F32 R116, R56, R76.reuse, R116 ;  /* 0x0000004c3874723c */ /* 0x080fe80000001874 */
[----:B------:R-:W-:Y:S04]  /*9cd0*/  MUFU.EX2 R105, R105 ;  /* 0x0000006900697308 */ /* 0x000fe80000000800 */
[C---:B------:R-:W-:Y:S06]  /*9ce0*/  HMMA.16816.F32 R120, R60.reuse, R76, R120 ;  /* 0x0000004c3c78723c */ /* 0x040fec0000001878 */
[----:B------:R-:W-:Y:S02]  /*9cf0*/  MUFU.EX2 R106, R106 ;  /* 0x0000006a006a7308 */ /* 0x000fe40000000800 */
[-C--:B------:R-:W-:Y:S07]  /*9d00*/  HMMA.16816.F32 R52, R60, R78.reuse, R52 ;  /* 0x0000004e3c34723c */ /* 0x080fee0000001834 */
[----:B------:R-:W-:Y:S01]  /*9d10*/  F2FP.PACK_AB R60, R195, R176 ;  /* 0x000000b0c33c723e */ /* 0x000fe200000000ff */
[----:B------:R-:W-:Y:S01]  /*9d20*/  HMMA.16816.F32 R124, R56, R78, R124 ;  /* 0x0000004e387c723c */ /* 0x000fe2000000187c */
[----:B------:R-:W3:Y:S01]  /*9d30*/  LDSM.16.MT88.4 R76, [R230+0x2100] ;  /* 0x00210000e64c783b */ /* 0x000ee20000004200 */
[----:B------:R-:W-:Y:S02]  /*9d40*/  MUFU.EX2 R108, R108 ;  /* 0x0000006c006c7308 */ /* 0x000fe40000000800 */
[----:B------:R-:W-:Y:S02]  /*9d50*/  F2FP.PACK_AB R61, R193, R194 ;  /* 0x000000c2c13d723e */ /* 0x000fe400000000ff */
[----:B------:R-:W-:Y:S02]  /*9d60*/  F2FP.PACK_AB R62, R191, R192 ;  /* 0x000000c0bf3e723e */ /* 0x000fe400000000ff */
[----:B------:R-:W-:Y:S04]  /*9d70*/  F2FP.PACK_AB R56, R202, R178 ;  /* 0x000000b2ca38723e */ /* 0x000fe800000000ff */
[----:B------:R-:W-:Y:S01]  /*9d80*/  F2FP.PACK_AB R57, R200, R177 ;  /* 0x000000b1c839723e */ /* 0x000fe200000000ff */
[----:B------:R-:W3:Y:S01]  /*9d90*/  MUFU.EX2 R134, R134 ;  /* 0x0000008600867308 */ /* 0x000ee20000000800 */
[----:B--2---:R-:W-:Y:S02]  /*9da0*/  F2FP.PACK_AB R58, R198, R199 ;  /* 0x000000c7c63a723e */ /* 0x004fe400000000ff */
[----:B----4-:R-:W-:Y:S02]  /*9db0*/  F2FP.PACK_AB R59, R196, R197 ;  /* 0x000000c5c43b723e */ /* 0x010fe400000000ff */
[----:B------:R-:W-:Y:S05]  /*9dc0*/  F2FP.PACK_AB R63, R83, R190 ;  /* 0x000000be533f723e */ /* 0x000fea00000000ff */
[-C--:B-1----:R-:W-:Y:S01]  /*9dd0*/  HMMA.16816.F32 R4, R56, R64.reuse, R4 ;  /* 0x000000403804723c */ /* 0x082fe20000001804 */
[----:B------:R-:W-:Y:S07]  /*9de0*/  MUFU.EX2 R84, R84 ;  /* 0x0000005400547308 */ /* 0x000fee0000000800 */
[C---:B------:R-:W-:Y:S03]  /*9df0*/  HMMA.16816.F32 R8, R60.reuse, R64, R8 ;  /* 0x000000403c08723c */ /* 0x040fe60000001808 */
[----:B------:R-:W1:Y:S01]  /*9e00*/  MUFU.EX2 R85, R85 ;  /* 0x0000005500557308 */ /* 0x000e620000000800 */
[----:B---3--:R-:W-:Y:S04]  /*9e10*/  F2FP.PACK_AB R186, R134, R108 ;  /* 0x0000006c86ba723e */ /* 0x008fe800000000ff */
[-C--:B------:R-:W-:Y:S05]  /*9e20*/  HMMA.16816.F32 R12, R60, R66.reuse, R12 ;  /* 0x000000423c0c723c */ /* 0x080fea000000180c */
[----:B------:R-:W-:Y:S03]  /*9e30*/  MUFU.EX2 R86, R86 ;  /* 0x0000005600567308 */ /* 0x000fe60000000800 */
[C---:B------:R-:W-:Y:S01]  /*9e40*/  HMMA.16816.F32 R16, R56.reuse, R66, R16 ;  /* 0x000000423810723c */ /* 0x040fe20000001810 */
[----:B------:R-:W2:Y:S06]  /*9e50*/  LDSM.16.MT88.4 R64, [R228+0x2900] ;  /* 0x00290000e440783b */ /* 0x000eac0000004200 */
[----:B------:R-:W3:Y:S01]  /*9e60*/  MUFU.EX2 R87, R87 ;  /* 0x0000005700577308 */ /* 0x000ee20000000800 */
[-C--:B------:R-:W-:Y:S08]  /*9e70*/  HMMA.16816.F32 R20, R56, R68.reuse, R20 ;  /* 0x000000443814723c */ /* 0x080ff00000001814 */
[C---:B------:R-:W-:Y:S01]  /*9e80*/  HMMA.16816.F32 R24, R60.reuse, R68, R24 ;  /* 0x000000443c18723c */ /* 0x040fe20000001818 */
[----:B------:R-:W-:Y:S07]  /*9e90*/  MUFU.EX2 R96, R96 ;  /* 0x0000006000607308 */ /* 0x000fee0000000800 */
[-C--:B------:R-:W-:Y:S03]  /*9ea0*/  HMMA.16816.F32 R28, R60, R70.reuse, R28 ;  /* 0x000000463c1c723c */ /* 0x080fe6000000181c */
[----:B------:R-:W4:Y:S05]  /*9eb0*/  MUFU.EX2 R97, R97 ;  /* 0x0000006100617308 */ /* 0x000f2a0000000800 */
[C---:B------:R-:W-:Y:S01]  /*9ec0*/  HMMA.16816.F32 R32, R56.reuse, R70, R32 ;  /* 0x000000463820723c */ /* 0x040fe20000001820 */
[----:B------:R-:W1:Y:S04]  /*9ed0*/  LDSM.16.MT88.4 R68, [R231+0x2900] ;  /* 0x00290000e744783b */ /* 0x000e680000004200 */
[----:B------:R-:W-:Y:S03]  /*9ee0*/  MUFU.EX2 R98, R98 ;  /* 0x0000006200627308 */ /* 0x000fe60000000800 */
[-C--:B------:R-:W-:Y:S07]  /*9ef0*/  HMMA.16816.F32 R36, R56, R72.reuse, R36 ;  /* 0x000000483824723c */ /* 0x080fee0000001824 */
[----:B------:R-:W1:Y:S01]  /*9f00*/  MUFU.EX2 R99, R99 ;  /* 0x0000006300637308 */ /* 0x000e620000000800 */
[C---:B------:R-:W-:Y:S08]  /*9f10*/  HMMA.16816.F32 R40, R60.reuse, R72, R40 ;  /* 0x000000483c28723c */ /* 0x040ff00000001828 */
[-C--:B------:R-:W-:Y:S01]  /*9f20*/  HMMA.16816.F32 R44, R60, R74.reuse, R44 ;  /* 0x0000004a3c2c723c */ /* 0x080fe2000000182c */
[----:B------:R-:W-:Y:S07]  /*9f30*/  MUFU.EX2 R100, R100 ;  /* 0x0000006400647308 */ /* 0x000fee0000000800 */
[C---:B------:R-:W-:Y:S01]  /*9f40*/  HMMA.16816.F32 R48, R56.reuse, R74, R48 ;  /* 0x0000004a3830723c */ /* 0x040fe20000001830 */
[----:B------:R-:W2:Y:S02]  /*9f50*/  LDSM.16.MT88.4 R72, [R229+0x2900] ;  /* 0x00290000e548783b */ /* 0x000ea40000004200 */
[----:B------:R-:W-:Y:S05]  /*9f60*/  MUFU.EX2 R101, R101 ;  /* 0x0000006500657308 */ /* 0x000fea0000000800 */
[-C--:B------:R-:W-:Y:S05]  /*9f70*/  HMMA.16816.F32 R116, R56, R76.reuse, R116 ;  /* 0x0000004c3874723c */ /* 0x080fea0000001874 */
[----:B------:R-:W-:Y:S03]  /*9f80*/  MUFU.EX2 R102, R102 ;  /* 0x0000006600667308 */ /* 0x000fe60000000800 */
[C---:B------:R-:W-:Y:S07]  /*9f90*/  HMMA.16816.F32 R120, R60.reuse, R76, R120 ;  /* 0x0000004c3c78723c */ /* 0x040fee0000001878 */
[----:B------:R-:W-:Y:S01]  /*9fa0*/  MUFU.EX2 R112, R112 ;  /* 0x0000007000707308 */ /* 0x000fe20000000800 */
[-C--:B------:R-:W-:Y:S07]  /*9fb0*/  HMMA.16816.F32 R52, R60, R78.reuse, R52 ;  /* 0x0000004e3c34723c */ /* 0x080fee0000001834 */
[----:B------:R-:W-:Y:S01]  /*9fc0*/  F2FP.PACK_AB R63, R95, R94 ;  /* 0x0000005e5f3f723e */ /* 0x000fe200000000ff */
[----:B------:R-:W-:Y:S01]  /*9fd0*/  HMMA.16816.F32 R124, R56, R78, R124 ;  /* 0x0000004e387c723c */ /* 0x000fe2000000187c */
[----:B------:R-:W2:Y:S01]  /*9fe0*/  LDSM.16.MT88.4 R76, [R230+0x2900] ;  /* 0x00290000e64c783b */ /* 0x000ea20000004200 */
[----:B------:R-:W-:Y:S02]  /*9ff0*/  MUFU.EX2 R188, R188 ;  /* 0x000000bc00bc7308 */ /* 0x000fe40000000800 */
[----:B------:R-:W-:Y:S02]  /*a000*/  FADD.FTZ R60, R221, R130 ;  /* 0x00000082dd3c7221 */ /* 0x000fe40000010000 */
[----:B------:R-:W-:Y:S01]  /*a010*/  FADD.FTZ R62, R218, R129 ;  /* 0x00000081da3e7221 */ /* 0x000fe20000010000 */
[----:B-1----:R-:W-:Y:S01]  /*a020*/  F2FP.PACK_AB R56, R85, R84 ;  /* 0x000000545538723e */ /* 0x002fe200000000ff */
[----:B------:R-:W-:Y:S01]  /*a030*/  FADD.FTZ R61, R217, R128 ;  /* 0x00000080d93d7221 */ /* 0x000fe20000010000 */
[----:B---3--:R-:W-:Y:S03]  /*a040*/  F2FP.PACK_AB R57, R87, R86 ;  /* 0x000000565739723e */ /* 0x008fe600000000ff */
[----:B----4-:R-:W-:Y:S01]  /*a050*/  F2FP.PACK_AB R58, R97, R96 ;  /* 0x00000060613a723e */ /* 0x010fe200000000ff */
[----:B------:R-:W-:Y:S01]  /*a060*/  FADD.FTZ R80, R220, R61 ;  /* 0x0000003ddc507221 */ /* 0x000fe20000010000 */
[----:B------:R-:W-:Y:S01]  /*a070*/  F2FP.PACK_AB R59, R99, R98 ;  /* 0x00000062633b723e */ /* 0x000fe200000000ff */
[----:B------:R-:W-:Y:S01]  /*a080*/  FADD.FTZ R82, R223, R60 ;  /* 0x0000003cdf527221 */ /* 0x000fe20000010000 */
[----:B------:R-:W-:Y:S01]  /*a090*/  F2FP.PACK_AB R60, R89, R88 ;  /* 0x00000058593c723e */ /* 0x000fe200000000ff */
[----:B------:R-:W-:Y:S01]  /*a0a0*/  FADD.FTZ R81, R225, R62 ;  /* 0x0000003ee1517221 */ /* 0x000fe20000010000 */
[----:B------:R-:W-:Y:S02]  /*a0b0*/  F2FP.PACK_AB R61, R91, R90 ;  /* 0x0000005a5b3d723e */ /* 0x000fe400000000ff */
[----:B------:R-:W-:Y:S01]  /*a0c0*/  F2FP.PACK_AB R62, R93, R92 ;  /* 0x0000005c5d3e723e */ /* 0x000fe200000000ff */
[-C--:B--2---:R-:W-:Y:S03]  /*a0d0*/  HMMA.16816.F32 R4, R56, R64.reuse, R4 ;  /* 0x000000403804723c */ /* 0x084fe60000001804 */
[----:B------:R-:W-:Y:S05]  /*a0e0*/  MOV R128, R131 ;  /* 0x0000008300807202 */ /* 0x000fea0000000f00 */
[C---:B------:R-:W-:Y:S01]  /*a0f0*/  HMMA.16816.F32 R8, R60.reuse, R64, R8 ;  /* 0x000000403c08723c */ /* 0x040fe20000001808 */
[----:B------:R1:W2:Y:S07]  /*a100*/  MUFU.EX2 R64, R3 ;  /* 0x0000000300407308 */ /* 0x0002ae0000000800 */
[-C--:B------:R-:W-:Y:S08]  /*a110*/  HMMA.16816.F32 R12, R60, R66.reuse, R12 ;  /* 0x000000423c0c723c */ /* 0x080ff0000000180c */
[C---:B------:R-:W-:Y:S08]  /*a120*/  HMMA.16816.F32 R16, R56.reuse, R66, R16 ;  /* 0x000000423810723c */ /* 0x040ff00000001810 */
[-C--:B------:R-:W-:Y:S04]  /*a130*/  HMMA.16816.F32 R20, R56, R68.reuse, R20 ;  /* 0x000000443814723c */ /* 0x080fe80000001814 */
[----:B-1----:R-:W-:Y:S01]  /*a140*/  FADD.FTZ R3, R142, R80 ;  /* 0x000000508e037221 */ /* 0x002fe20000010000 */
[----:B--2---:R-:W-:Y:S03]  /*a150*/  F2FP.PACK_AB R187, R64, R110 ;  /* 0x0000006e40bb723e */ /* 0x004fe600000000ff */
[C---:B------:R-:W-:Y:S04]  /*a160*/  HMMA.16816.F32 R24, R60.reuse, R68, R24 ;  /* 0x000000443c18723c */ /* 0x040fe80000001818 */
[----:B------:R-:W-:Y:S02]  /*a170*/  FADD.FTZ R3, R183, R3 ;  /* 0x00000003b7037221 */ /* 0x000fe40000010000 */
[----:B------:R-:W1:Y:S02]  /*a180*/  LDSM.16.MT88.4 R180, [R229+0x3100] ;  /* 0x00310000e5b4783b */ /* 0x000e640000004200 */
[-C--:B------:R-:W-:Y:S04]  /*a190*/  HMMA.16816.F32 R28, R60, R70.reuse, R28 ;  /* 0x000000463c1c723c */ /* 0x080fe8000000181c */
[----:B------:R-:W-:Y:S04]  /*a1a0*/  FADD.FTZ R3, R201, R3 ;  /* 0x00000003c9037221 */ /* 0x000fe80000010000 */
[C---:B------:R-:W-:Y:S08]  /*a1b0*/  HMMA.16816.F32 R32, R56.reuse, R70, R32 ;  /* 0x000000463820723c */ /* 0x040ff00000001820 */
[-C--:B------:R-:W-:Y:S08]  /*a1c0*/  HMMA.16816.F32 R36, R56, R72.reuse, R36 ;  /* 0x000000483824723c */ /* 0x080ff00000001824 */
[C---:B------:R-:W-:Y:S08]  /*a1d0*/  HMMA.16816.F32 R40, R60.reuse, R72, R40 ;  /* 0x000000483c28723c */ /* 0x040ff00000001828 */
[-C--:B------:R-:W-:Y:S08]  /*a1e0*/  HMMA.16816.F32 R44, R60, R74.reuse, R44 ;  /* 0x0000004a3c2c723c */ /* 0x080ff0000000182c */
[C---:B------:R-:W-:Y:S08]  /*a1f0*/  HMMA.16816.F32 R48, R56.reuse, R74, R48 ;  /* 0x0000004a3830723c */ /* 0x040ff00000001830 */
[-C--:B------:R-:W-:Y:S08]  /*a200*/  HMMA.16816.F32 R116, R56, R76.reuse, R116 ;  /* 0x0000004c3874723c */ /* 0x080ff00000001874 */
[C---:B------:R-:W-:Y:S08]  /*a210*/  HMMA.16816.F32 R120, R60.reuse, R76, R120 ;  /* 0x0000004c3c78723c */ /* 0x040ff00000001878 */
[-C--:B------:R-:W-:Y:S07]  /*a220*/  HMMA.16816.F32 R52, R60, R78.reuse, R52 ;  /* 0x0000004e3c34723c */ /* 0x080fee0000001834 */
[----:B------:R-:W-:Y:S01]  /*a230*/  FADD.FTZ R61, R140, R82 ;  /* 0x000000528c3d7221 */ /* 0x000fe20000010000 */
[----:B------:R-:W-:Y:S04]  /*a240*/  HMMA.16816.F32 R124, R56, R78, R124 ;  /* 0x0000004e387c723c */ /* 0x000fe8000000187c */
[----:B------:R-:W-:Y:S02]  /*a250*/  FADD.FTZ R60, R141, R81 ;  /* 0x000000518d3c7221 */ /* 0x000fe40000010000 */
[----:B------:R-:W-:Y:S01]  /*a260*/  FADD.FTZ R61, R185, R61 ;  /* 0x0000003db93d7221 */ /* 0x000fe20000010000 */
[----:B------:R-:W-:Y:S01]  /*a270*/  F2FP.PACK_AB R185, R107, R106 ;  /* 0x0000006a6bb9723e */ /* 0x000fe200000000ff */
[----:B------:R-:W-:Y:S01]  /*a280*/  FADD.FTZ R60, R184, R60 ;  /* 0x0000003cb83c7221 */ /* 0x000fe20000010000 */
[----:B------:R-:W-:Y:S03]  /*a290*/  F2FP.PACK_AB R184, R105, R104 ;  /* 0x0000006869b8723e */ /* 0x000fe600000000ff */
[----:B------:R-:W-:Y:S02]  /*a2a0*/  F2FP.PACK_AB R56, R101, R100 ;  /* 0x000000646538723e */ /* 0x000fe400000000ff */
[----:B------:R-:W-:Y:S02]  /*a2b0*/  F2FP.PACK_AB R57, R103, R102 ;  /* 0x000000666739723e */ /* 0x000fe400000000ff */
[----:B------:R-:W-:Y:S02]  /*a2c0*/  F2FP.PACK_AB R58, R188, R112 ;  /* 0x00000070bc3a723e */ /* 0x000fe400000000ff */
[----:B------:R-:W-:Y:S07]  /*a2d0*/  F2FP.PACK_AB R59, R189, R114 ;  /* 0x00000072bd3b723e */ /* 0x000fee00000000ff */
[-C--:B------:R-:W-:Y:S07]  /*a2e0*/  HMMA.16816.F32 R140, R56, R148.reuse, R4 ;  /* 0x00000094388c723c */ /* 0x080fee0000001804 */
        /* <DEDUP_REMOVED lines=60> */
[-C--:B--2---:R-:W-:Y:S03]  /*a6b0*/  HMMA.16816.F32 R116, R56, R4.reuse, R116 ;  /* 0x000000043874723c */ /* 0x084fe60000001874 */
        /* <DEDUP_REMOVED lines=40> */
[----:B------:R-:W-:Y:S01]  /*a940*/  MOV R134, R2 ;  /* 0x0000000200867202 */ /* 0x000fe20000000f00 */
[----:B------:R1:W-:Y:S01]  /*a950*/  STL [R1], R4 ;  /* 0x0000000401007387 */ /* 0x0003e20000100800 */
[----:B------:R-:W-:Y:S01]  /*a960*/  MOV R3, R132 ;  /* 0x0000008400037202 */ /* 0x000fe20000000f00 */
[----:B------:R-:W-:Y:S01]  /*a970*/  FADD.FTZ R251, R64, R0 ;  /* 0x0000000040fb7221 */ /* 0x000fe20000010000 */
[----:B------:R-:W-:Y:S01]  /*a980*/  MOV R0, R133 ;  /* 0x0000008500007202 */ /* 0x000fe20000000f00 */
[----:B-1---5:R-:W-:-:S05]  /*a990*/  @P2 BRA `(.L_x_801) ;  /* 0xffffc19000002947 */ /* 0x022fca000383ffff */
.L_x_800:
[----:B-1----:R-:W2:Y:S04]  /*a9a0*/  LDL.LU R4, [R1] ;  /* 0x0000000001047983 */ /* 0x002ea80000300800 */
[----:B------:R-:W1:Y:S04]  /*a9b0*/  SHFL.BFLY PT, R16, R250, 0x2, 0x1f ;  /* 0x0c401f00fa107f89 */ /* 0x000e6800000e0000 */
[----:B------:R-:W3:Y:S04]  /*a9c0*/  SHFL.BFLY PT, R10, R252, 0x2, 0x1f ;  /* 0x0c401f00fc0a7f89 */ /* 0x000ee800000e0000 */
[----:B------:R-:W4:Y:S04]  /*a9d0*/  SHFL.BFLY PT, R15, R251, 0x2, 0x1f ;  /* 0x0c401f00fb0f7f89 */ /* 0x000f2800000e0000 */
[----:B------:R-:W4:Y:S01]  /*a9e0*/  S2R R8, SR_TID.X ;  /* 0x0000000000087919 */ /* 0x000f220000002100 */
[----:B------:R-:W-:Y:S01]  /*a9f0*/  IMAD.MOV.U32 R57, RZ, RZ, c[0x0][0x4e8] ;  /* 0x00013a00ff397624 */ /* 0x000fe200078e00ff */
[----:B------:R-:W4:Y:S01]  /*aa00*/  S2UR UR7, SR_CTAID.Y ;  /* 0x00000000000779c3 */ /* 0x000f220000002600 */
[----:B------:R-:W-:Y:S01]  /*aa10*/  ULDC.64 UR4, c[0x0][0x490] ;  /* 0x0001240000047ab9 */ /* 0x000fe20000000a00 */
[----:B------:R-:W2:Y:S02]  /*aa20*/  LDL.LU R9, [R1+0x10] ;  /* 0x0000100001097983 */ /* 0x000ea40000300800 */
[----:B------:R-:W-:-:S02]  /*aa30*/  ISETP.NE.AND P0, PT, R57, 0x1, PT ;  /* 0x000000013900780c */ /* 0x000fc40003f05270 */
[----:B------:R-:W2:Y:S01]  /*aa40*/  LDL.LU R58, [R1+0x14] ;  /* 0x00001400013a7983 */ /* 0x000ea20000300800 */
[----:B-1----:R-:W-:-:S03]  /*aa50*/  FADD.FTZ R16, R16, R250 ;  /* 0x000000fa10107221 */ /* 0x002fc60000010000 */
[----:B------:R-:W2:Y:S01]  /*aa60*/  LDL.LU R59, [R1+0x8] ;  /* 0x00000800013b7983 */ /* 0x000ea20000300800 */
[----:B---3--:R-:W-:-:S03]  /*aa70*/  FADD.FTZ R10, R10, R252 ;  /* 0x000000fc0a0a7221 */ /* 0x008fc60000010000 */
[----:B------:R-:W1:Y:S01]  /*aa80*/  SHFL.BFLY PT, R5, R16, 0x1, 0x1f ;  /* 0x0c201f0010057f89 */ /* 0x000e6200000e0000 */
[----:B----4-:R-:W-:-:S03]  /*aa90*/  FADD.FTZ R15, R15, R251 ;  /* 0x000000fb0f0f7221 */ /* 0x010fc60000010000 */
[----:B------:R-:W3:Y:S01]  /*aaa0*/  SHFL.BFLY PT, R3, R10, 0x1, 0x1f ;  /* 0x0c201f000a037f89 */ /* 0x000ee200000e0000 */
[----:B------:R-:W-:-:S04]  /*aab0*/  SHF.R.S32.HI R54, RZ, 0x1f, R8 ;  /* 0x0000001fff367819 */ /* 0x000fc80000011408 */
[-C--:B------:R-:W-:Y:S01]  /*aac0*/  LEA.HI R22, R54, R8.reuse, RZ, 0x5 ;  /* 0x0000000836167211 */ /* 0x080fe200078f28ff */
[----:B-1----:R-:W-:Y:S01]  /*aad0*/  FADD.FTZ R16, R16, R5 ;  /* 0x0000000510107221 */ /* 0x002fe20000010000 */
[CC--:B------:R-:W-:Y:S02]  /*aae0*/  LEA.HI R5, R54.reuse, R8.reuse, RZ, 0x2 ;  /* 0x0000000836057211 */ /* 0x0c0fe400078f10ff */
[----:B------:R-:W-:Y:S01]  /*aaf0*/  LEA.HI R54, R54, R8, RZ, 0x3 ;  /* 0x0000000836367211 */ /* 0x000fe200078f18ff */
[----:B---3--:R-:W-:Y:S01]  /*ab00*/  FADD.FTZ R10, R10, R3 ;  /* 0x000000030a0a7221 */ /* 0x008fe20000010000 */
[----:B------:R-:W-:Y:S01]  /*ab10*/  FSETP.NE.FTZ.AND P4, PT, R16, RZ, PT ;  /* 0x000000ff1000720b */ /* 0x000fe20003f95000 */
[----:B------:R-:W-:Y:S01]  /*ab20*/  USHF.R.S32.HI UR6, URZ, 0x1f, UR7 ;  /* 0x0000001f3f067899 */ /* 0x000fe20008011407 */
[----:B------:R-:W-:Y:S02]  /*ab30*/  LOP3.LUT R7, R54, 0xfffffff8, RZ, 0xc0, !PT ;  /* 0xfffffff836077812 */ /* 0x000fe400078ec0ff */
[----:B------:R-:W-:-:S02]  /*ab40*/  FSETP.NE.FTZ.AND P2, PT, R10, RZ, PT ;  /* 0x000000ff0a00720b */ /* 0x000fc40003f55000 */
[----:B------:R-:W-:Y:S01]  /*ab50*/  LOP3.LUT R17, R5, 0xfffffffc, RZ, 0xc0, !PT ;  /* 0xfffffffc05117812 */ /* 0x000fe200078ec0ff */
[----:B------:R-:W-:Y:S01]  /*ab60*/  UIMAD UR8, UR6, UR4, URZ ;  /* 0x00000004060872a4 */ /* 0x000fe2000f8e023f */
[----:B------:R-:W-:Y:S02]  /*ab70*/  IMAD.IADD R55, R8, 0x1, -R7 ;  /* 0x0000000108377824 */ /* 0x000fe400078e0a07 */
[----:B------:R-:W-:Y:S01]  /*ab80*/  IADD3 R17, -R17, R8, RZ ;  /* 0x0000000811117210 */ /* 0x000fe20007ffe1ff */
        /* <DEDUP_REMOVED lines=10> */
[----:B------:R-:W-:-:S05]  /*ac30*/  MOV R7, UR11 ;  /* 0x0000000b00077c02 */ /* 0x000fca0008000f00 */
[----:B------:R-:W-:Y:S01]  /*ac40*/  IMAD.U32 R7, RZ, RZ, UR5 ;  /* 0x00000005ff077e24 */ /* 0x000fe2000f8e00ff */
[----:B------:R-:W1:Y:S04]  /*ac50*/  S2R R56, SR_CTAID.X ;  /* 0x0000000000387919 */ /* 0x000e680000002500 */
[----:B--2---:R-:W2:Y:S01]  /*ac60*/  SHFL.BFLY PT, R13, R4, 0x2, 0x1f ;  /* 0x0c401f00040d7f89 */ /* 0x004ea200000e0000 */
[----:B------:R-:W-:Y:S01]  /*ac70*/  @P0 IMAD.HI.U32 R3, R9, c[0x0][0x4ec], RZ ;  /* 0x00013b0009030a27 */ /* 0x000fe200078e00ff */
[----:B------:R-:W-:-:S03]  /*ac80*/  MOV R25, R9 ;  /* 0x0000000900197202 */ /* 0x000fc60000000f00 */
[----:B--2---:R-:W-:Y:S01]  /*ac90*/  FADD.FTZ R13, R13, R4 ;  /* 0x000000040d0d7221 */ /* 0x004fe20000010000 */
[----:B------:R-:W-:Y:S01]  /*aca0*/  @P0 SHF.R.U32.HI R25, RZ, c[0x0][0x4f0], R3 ;  /* 0x00013c00ff190a19 */ /* 0x000fe20000011603 */
[----:B------:R-:W2:Y:S04]  /*acb0*/  SHFL.BFLY PT, R4, R15, 0x1, 0x1f ;  /* 0x0c201f000f047f89 */ /* 0x000ea800000e0000 */
[----:B------:R-:W3:Y:S01]  /*acc0*/  SHFL.BFLY PT, R0, R13, 0x1, 0x1f ;  /* 0x0c201f000d007f89 */ /* 0x000ee200000e0000 */
[----:B------:R-:W-:-:S04]  /*acd0*/  IMAD.MOV R6, RZ, RZ, -R25 ;  /* 0x000000ffff067224 */ /* 0x000fc800078e0a19 */
[----:B------:R-:W-:Y:S02]  /*ace0*/  IMAD R49, R6, c[0x0][0x4e8], R9 ;  /* 0x00013a0006317a24 */ /* 0x000fe400078e0209 */
[----:B--2---:R-:W-:Y:S01]  /*acf0*/  FADD.FTZ R15, R15, R4 ;  /* 0x000000040f0f7221 */ /* 0x004fe20000010000 */
[----:B------:R-:W-:Y:S01]  /*ad00*/  LOP3.LUT R4, R22, 0xffffffe0, RZ, 0xc0, !PT ;  /* 0xffffffe016047812 */ /* 0x000fe200078ec0ff */
[----:B---3--:R-:W-:-:S04]  /*ad10*/  FADD.FTZ R13, R13, R0 ;  /* 0x000000000d0d7221 */ /* 0x008fc80000010000 */
[----:B------:R-:W-:Y:S02]  /*ad20*/  IMAD.IADD R3, R8, 0x1, -R4 ;  /* 0x0000000108037824 */ /* 0x000fe400078e0a04 */
[----:B------:R-:W-:Y:S01]  /*ad30*/  IMAD.MOV.U32 R0, RZ, RZ, RZ ;  /* 0x000000ffff007224 */ /* 0x000fe200078e00ff */
[----:B------:R-:W-:Y:S01]  /*ad40*/  FSETP.NE.FTZ.AND P3, PT, R13, RZ, PT ;  /* 0x000000ff0d00720b */ /* 0x000fe20003f75000 */
[----:B------:R-:W-:Y:S01]  /*ad50*/  IMAD.MOV.U32 R4, RZ, RZ, RZ ;  /* 0x000000ffff047224 */ /* 0x000fe200078e00ff */
[----:B------:R-:W-:Y:S02]  /*ad60*/  LOP3.LUT P6, RZ, R3, 0x3, RZ, 0xc0, !PT ;  /* 0x0000000303ff7812 */ /* 0x000fe400078cc0ff */
[----:B------:R-:W-:Y:S01]  /*ad70*/  MOV R3, RZ ;  /* 0x000000ff00037202 */ /* 0x000fe20000000f00 */
[----:B------:R-:W2:Y:S01]  /*ad80*/  @P4 MUFU.RCP R0, R16 ;  /* 0x0000001000004308 */ /* 0x000ea20000001000 */
[----:B------:R-:W-:-:S07]  /*ad90*/  FSETP.NE.FTZ.AND P1, PT, R15, RZ, PT ;  /* 0x000000ff0f00720b */ /* 0x000fce0003f35000 */
[----:B------:R-:W3:Y:S01]  /*ada0*/  @P2 MUFU.RCP R3, R10 ;  /* 0x0000000a00032308 */ /* 0x000ee20000001000 */
[----:B------:R-:W-:-:S07]  /*adb0*/  SHF.R.S32.HI R8, RZ, 0x2, R5 ;  /* 0x00000002ff087819 */ /* 0x000fce0000011405 */
[----:B------:R-:W4:Y:S01]  /*adc0*/  @P3 MUFU.RCP R4, R13 ;  /* 0x0000000d00043308 */ /* 0x000f220000001000 */
[C---:B--2---:R-:W-:Y:S02]  /*add0*/  FMUL.FTZ R141, R0.reuse, R141 ;  /* 0x0000008d008d7220 */ /* 0x044fe40000410000 */
        /* <DEDUP_REMOVED lines=33> */
[----:B------:R-:W2:Y:S03]  /*aff0*/  @P1 MUFU.RCP R0, R15 ;  /* 0x0000000f00001308 */ /* 0x000ea60000001000 */
[----:B------:R-:W-:Y:S01]  /*b000*/  LEA.HI R3, R3, R8, RZ, 0x3 ;  /* 0x0000000803037211 */ /* 0x000fe200078f18ff */
[----:B------:R-:W-:-:S04]  /*b010*/  IMAD.U32 R6, RZ, RZ, UR10 ;  /* 0x0000000aff067e24 */ /* 0x000fc8000f8e00ff */
[----:B------:R-:W3:Y:S01]  /*b020*/  @P1 MUFU.LG2 R15, R15 ;  /* 0x0000000f000f1308 */ /* 0x000ee20000000c00 */
[----:B------:R-:W-:Y:S01]  /*b030*/  LOP3.LUT R3, R3, 0xfffffff8, RZ, 0xc0, !PT ;  /* 0xfffffff803037812 */ /* 0x000fe200078ec0ff */
[C---:B----4-:R-:W-:Y:S02]  /*b040*/  FMUL.FTZ R143, R4.reuse, R143 ;  /* 0x0000008f048f7220 */ /* 0x050fe40000410000 */
        /* <DEDUP_REMOVED lines=20> */
[----:B------:R-:W4:Y:S01]  /*b190*/  @P3 MUFU.LG2 R13, R13 ;  /* 0x0000000d000d3308 */ /* 0x000f220000000c00 */
[C---:B--2---:R-:W-:Y:S01]  /*b1a0*/  FMUL.FTZ R139, R0.reuse, R139 ;  /* 0x0000008b008b7220 */ /* 0x044fe20000410000 */
        /* <DEDUP_REMOVED lines=17> */
[----:B------:R-:W2:Y:S01]  /*b2c0*/  @P2 MUFU.LG2 R10, R10 ;  /* 0x0000000a000a2308 */ /* 0x000ea20000000c00 */
[----:B------:R-:W-:Y:S02]  /*b2d0*/  @P2 IMAD.MOV.U32 R0, RZ, RZ, 0x3f317218 ;  /* 0x3f317218ff002424 */ /* 0x000fe400078e00ff */
[----:B------:R-:W-:Y:S02]  /*b2e0*/  IMAD.U32 R5, RZ, RZ, UR15 ;  /* 0x0000000fff057e24 */ /* 0x000fe4000f8e00ff */
[----:B------:R-:W-:Y:S02]  /*b2f0*/  @P4 FMUL.FTZ R14, R4, c[0x0][0x2d0] ;  /* 0x0000b400040e4a20 */ /* 0x000fe40000410000 */
[----:B------:R-:W-:Y:S02]  /*b300*/  @P3 FMUL.FTZ R5, R3, c[0x0][0x2d0] ;  /* 0x0000b40003053a20 */ /* 0x000fe40000410000 */
[----:B---3--:R-:W-:-:S02]  /*b310*/  @P1 FMUL.FTZ R4, R15, 0.69314718246459960938 ;  /* 0x3f3172180f041820 */ /* 0x008fc40000410000 */
[----:B------:R-:W-:Y:S01]  /*b320*/  @P2 FMUL.FTZ R3, R0, c[0x0][0x2d0] ;  /* 0x0000b40000032a20 */ /* 0x000fe20000410000 */
[----:B------:R-:W3:Y:S01]  /*b330*/  S2R R15, SR_CTAID.Z ;  /* 0x00000000000f7919 */ /* 0x000ee20000002700 */
[----:B------:R-:W-:-:S04]  /*b340*/  @P1 FMUL.FTZ R0, R11, c[0x0][0x2d0] ;  /* 0x0000b4000b001a20 */ /* 0x000fc80000410000 */
[----:B------:R-:W-:Y:S01]  /*b350*/  @P1 FFMA.FTZ R53, R0, R2, R4 ;  /* 0x0000000200351223 */ /* 0x000fe20000010004 */
[----:B------:R-:W-:Y:S01]  /*b360*/  SHF.R.S32.HI R0, RZ, 0x5, R22 ;  /* 0x00000005ff007819 */ /* 0x000fe20000011416 */
[----:B----4-:R-:W-:-:S03]  /*b370*/  @P3 FMUL.FTZ R13, R13, 0.69314718246459960938 ;  /* 0x3f3172180d0d3820 */ /* 0x010fc60000410000 */
[----:B------:R-:W-:Y:S01]  /*b380*/  SHF.R.S32.HI R2, RZ, 0x1f, R0 ;  /* 0x0000001fff027819 */ /* 0x000fe20000011400 */
[----:B--2---:R-:W-:Y:S02]  /*b390*/  @P2 FMUL.FTZ R10, R10, 0.69314718246459960938 ;  /* 0x3f3172180a0a2820 */ /* 0x004fe40000410000 */
[----:B------:R-:W-:Y:S01]  /*b3a0*/  @P3 FFMA.FTZ R51, R5, R132, R13 ;  /* 0x0000008405333223 */ /* 0x000fe2000001000d */
[----:B------:R-:W-:Y:S02]  /*b3b0*/  LEA.HI R2, R2, R0, RZ, 0x2 ;  /* 0x0000000002027211 */ /* 0x000fe400078f10ff */
[----:B------:R-:W-:Y:S01]  /*b3c0*/  LEA.HI R5, R17, R17, RZ, 0x1 ;  /* 0x0000001111057211 */ /* 0x000fe200078f08ff */
[----:B------:R-:W-:Y:S01]  /*b3d0*/  @P2 FFMA.FTZ R50, R3, R131, R10 ;  /* 0x0000008303322223 */ /* 0x000fe2000001000a */
[----:B------:R-:W-:Y:S02]  /*b3e0*/  LOP3.LUT R3, R2, 0xffffffc, RZ, 0xc0, !PT ;  /* 0x0ffffffc02037812 */ /* 0x000fe400078ec0ff */
[----:B------:R-:W-:-:S03]  /*b3f0*/  LOP3.LUT R2, R5, 0x1ffffffe, RZ, 0xc0, !PT ;  /* 0x1ffffffe05027812 */ /* 0x000fc600078ec0ff */
[----:B------:R-:W-:Y:S01]  /*b400*/  IMAD.IADD R13, R0, 0x1, -R3 ;  /* 0x00000001000d7824 */ /* 0x000fe200078e0a03 */
[----:B------:R-:W-:Y:S01]  /*b410*/  IADD3 R11, R17, -R2, RZ ;  /* 0x80000002110b7210 */ /* 0x000fe20007ffe0ff */
[----:B---3--:R-:W-:Y:S01]  /*b420*/  IMAD.WIDE.U32 R2, R15, c[0x0][0x3f0], R6 ;  /* 0x0000fc000f027a25 */ /* 0x008fe200078e0006 */
[----:B------:R-:W-:Y:S02]  /*b430*/  SHF.R.S32.HI R7, RZ, 0x2, R58 ;  /* 0x00000002ff077819 */ /* 0x000fe4000001143a */
[----:B------:R-:W2:Y:S01]  /*b440*/  LDL R58, [R1+0xc] ;  /* 0x00000c00013a7983 */ /* 0x000ea20000100800 */
[----:B------:R-:W3:Y:S01]  /*b450*/  @P4 MUFU.LG2 R16, R16 ;  /* 0x0000001000104308 */ /* 0x000ee20000000c00 */
[----:B------:R-:W-:Y:S01]  /*b460*/  IMAD.MOV.U32 R52, RZ, RZ, -0x800000 ;  /* 0xff800000ff347424 */ /* 0x000fe200078e00ff */
[----:B------:R-:W-:Y:S02]  /*b470*/  SHF.R.S32.HI R4, RZ, 0x1f, R15 ;  /* 0x0000001fff047819 */ /* 0x000fe4000001140f */
[----:B------:R-:W-:-:S03]  /*b480*/  LOP3.LUT R6, R12, 0x1, RZ, 0xc0, !PT ;  /* 0x000000010c067812 */ /* 0x000fc600078ec0ff */
[----:B------:R-:W-:Y:S02]  /*b490*/  IMAD R48, R4, c[0x0][0x498], RZ ;  /* 0x0001260004307a24 */ /* 0x000fe400078e02ff */
[----:B---3--:R-:W-:-:S04]  /*b4a0*/  @P4 FMUL.FTZ R16, R16, 0.69314718246459960938 ;  /* 0x3f31721810104820 */ /* 0x008fc80000410000 */
[----:B------:R-:W-:Y:S02]  /*b4b0*/  @P4 FFMA.FTZ R52, R14, R133, R16 ;  /* 0x000000850e344223 */ /* 0x000fe40000010010 */
[----:B------:R-:W-:Y:S02]  /*b4c0*/  IMAD R14, R0, 0x200, R17 ;  /* 0x00000200000e7824 */ /* 0x000fe400078e0211 */
[----:B------:R-:W-:Y:S02]  /*b4d0*/  IMAD.SHL.U32 R0, R5, 0x20, RZ ;  /* 0x0000002005007824 */ /* 0x000fe400078e00ff */
[----:B------:R-:W-:Y:S02]  /*b4e0*/  IMAD R10, R4, c[0x0][0x3f0], RZ ;  /* 0x0000fc00040a7a24 */ /* 0x000fe400078e02ff */
[----:B------:R-:W-:Y:S01]  /*b4f0*/  IMAD.SHL.U32 R4, R12, 0x40, RZ ;  /* 0x000000400c047824 */ /* 0x000fe200078e00ff */
[----:B------:R-:W-:Y:S02]  /*b500*/  LOP3.LUT R5, R0, 0xffffffc0, RZ, 0xc0, !PT ;  /* 0xffffffc000057812 */ /* 0x000fe400078ec0ff */
[----:B------:R-:W-:-:S02]  /*b510*/  R2P PR, R12, 0x6 ;  /* 0x000000060c007804 */ /* 0x000fc40000000000 */
        /* <DEDUP_REMOVED lines=8> */
[----:B-1----:R-:W-:Y:S01]  /*b5a0*/  IMAD R0, R56, 0x80, R0 ;  /* 0x0000008038007824 */ /* 0x002fe200078e0200 */
        /* <DEDUP_REMOVED lines=38> */
[----:B------:R-:W-:Y:S01]  /*b810*/  BAR.SYNC.DEFER_BLOCKING 0x1, 0x80 ;  /* 0x0042000000007b1d */ /* 0x000fe20000010000 */
[----:B------:R-:W-:Y:S01]  /*b820*/  IMAD.MOV.U32 R16, RZ, RZ, 0x20 ;  /* 0x00000020ff107424 */ /* 0x000fe200078e00ff */
[----:B------:R-:W-:Y:S01]  /*b830*/  F2FP.PACK_AB R19, R143, R19 ;  /* 0x000000138f13723e */ /* 0x000fe200000000ff */
[----:B------:R-:W-:Y:S01]  /*b840*/  IMAD.WIDE.U32 R2, R49, c[0x0][0x3d8], R2 ;  /* 0x0000f60031027a25 */ /* 0x000fe200078e0002 */
[----:B------:R-:W-:Y:S02]  /*b850*/  F2FP.PACK_AB R21, R149, R21 ;  /* 0x000000159515723e */ /* 0x000fe400000000ff */
[----:B------:R-:W-:-:S02]  /*b860*/  IADD3 R6, R0, R15, RZ ;  /* 0x0000000f00067210 */ /* 0x000fc40007ffe0ff */
[----:B------:R-:W-:Y:S02]  /*b870*/  F2FP.PACK_AB R20, R151, R20 ;  /* 0x000000149714723e */ /* 0x000fe400000000ff */
[----:B------:R-:W-:Y:S02]  /*b880*/  IADD3.X R9, R7, R17, R48, P0, !PT ;  /* 0x0000001107097210 */ /* 0x000fe400007fe430 */
[----:B------:R-:W-:Y:S02]  /*b890*/  F2FP.PACK_AB R23, R137, R23 ;  /* 0x000000178917723e */ /* 0x000fe400000000ff */
[----:B------:R-:W-:Y:S02]  /*b8a0*/  F2FP.PACK_AB R24, R139, R24 ;  /* 0x000000188b18723e */ /* 0x000fe400000000ff */
[----:B------:R-:W-:Y:S02]  /*b8b0*/  SHF.R.S32.HI R7, RZ, 0x1f, R4 ;  /* 0x0000001fff077819 */ /* 0x000fe40000011404 */
[----:B------:R-:W-:-:S02]  /*b8c0*/  F2FP.PACK_AB R26, R145, R26 ;  /* 0x0000001a911a723e */ /* 0x000fc400000000ff */
[----:B------:R-:W-:Y:S02]  /*b8d0*/  F2FP.PACK_AB R27, R147, R27 ;  /* 0x0000001b931b723e */ /* 0x000fe400000000ff */
[----:B------:R-:W-:Y:S01]  /*b8e0*/  SEL R16, R16, 0xffffffe0, !P1 ;  /* 0xffffffe010107807 */ /* 0x000fe20004800000 */
[----:B------:R-:W-:Y:S01]  /*b8f0*/  STS [R0+0x80], R18 ;  /* 0x0000801200007388 */ /* 0x000fe20000000800 */
[----:B------:R-:W-:-:S03]  /*b900*/  IADD3 R3, R3, R11, RZ ;  /* 0x0000000b03037210 */ /* 0x000fc60007ffe0ff */
[----:B------:R-:W-:Y:S01]  /*b910*/  STS [R0+0x480], R19 ;  /* 0x0004801300007388 */ /* 0x000fe20000000800 */
[----:B------:R-:W-:-:S03]  /*b920*/  IMAD R7, R7, c[0x0][0x488], RZ ;  /* 0x0001220007077a24 */ /* 0x000fc600078e02ff */
        /* <DEDUP_REMOVED lines=149> */
.L_x_804:
        /* <DEDUP_REMOVED lines=16> */
.L_x_1607:


//--------------------- .text._ZN7cutlass13device_kernelIN5flash19enable_sm80_to_sm89INS1_16FlashAttnFwdSm80INS1_25CollectiveMainloopFwdSm80ILi4ELi1ELb0EN4cute5tupleIJNS5_1CILi128EEENS7_ILi112EEENS7_ILi64EEEEEELi64ENS_6half_tEfNS_4arch4Sm80ELb0ELb0ELb0ELb1ELb1ELb0ELb1ELb0EEENS1_21CollectiveEpilogueFwdINS6_IJS8_SA_S9_EEENS6_IJNS7_ILi1EEESI_SI_EEESC_SE_Li128ELb1ELb1ELb0ELb0EEENS1_19SingleTileSchedulerILb1ELb0ELb1ELi128EEEEEEEEEvNT_6ParamsE --------------------------
	.section	.text._ZN7cutlass13device_kernelIN5flash19enable_sm80_to_sm89INS1_16FlashAttnFwdSm80INS1_25CollectiveMainloopFwdSm80ILi4ELi1ELb0EN4cute5tupleIJNS5_1CILi128EEENS7_ILi112EEENS7_ILi64EEEEEELi64ENS_6half_tEfNS_4arch4Sm80ELb0ELb0ELb0ELb1ELb1ELb0ELb1ELb0EEENS1_21CollectiveEpilogueFwdINS6_IJS8_SA_S9_EEENS6_IJNS7_ILi1EEESI_SI_EEESC_SE_Li128ELb1ELb1ELb0ELb0EEENS1_19SingleTileSchedulerILb1ELb0ELb1ELi128EEEEEEEEEvNT_6ParamsE,"ax",@progbits
	.sectioninfo	@"SHI_REGISTERS=255"
	.align	128
.text._ZN7cutlass13device_kernelIN5flash19enable_sm80_to_sm89INS1_16FlashAttnFwdSm80INS1_25CollectiveMainloopFwdSm80ILi4ELi1ELb0EN4cute5tupleIJNS5_1CILi128EEENS7_ILi112EEENS7_ILi64EEEEEELi64ENS_6half_tEfNS_4arch4Sm80ELb0ELb0ELb0ELb1ELb1ELb0ELb1ELb0EEENS1_21CollectiveEpilogueFwdINS6_IJS8_SA_S9_EEENS6_IJNS7_ILi1EEESI_SI_EEESC_SE_Li128ELb1ELb1ELb0ELb0EEENS1_19SingleTileSchedulerILb1ELb0ELb1ELi128EEEEEEEEEvNT_6ParamsE:
        .type           _ZN7cutlass13device_kernelIN5flash19enable_sm80_to_sm89INS1_16FlashAttnFwdSm80INS1_25CollectiveMainloopFwdSm80ILi4ELi1ELb0EN4cute5tupleIJNS5_1CILi128EEENS7_ILi112EEENS7_ILi64EEEEEELi64ENS_6half_tEfNS_4arch4Sm80ELb0ELb0ELb0ELb1ELb1ELb0ELb1ELb0EEENS1_21CollectiveEpilogueFwdINS6_IJS8_SA_S9_EEENS6_IJNS7_ILi1EEESI_SI_EEESC_SE_Li128ELb1ELb1ELb0ELb0EEENS1_19SingleTileSchedulerILb1ELb0ELb1ELi128EEEEEEEEEvNT_6ParamsE,@function
        .size           _ZN7cutlass13device_kernelIN5flash19enable_sm80_to_sm89INS1_16FlashAttnFwdSm80INS1_25CollectiveMainloopFwdSm80ILi4ELi1ELb0EN4cute5tupleIJNS5_1CILi128EEENS7_ILi112EEENS7_ILi64EEEEEELi64ENS_6half_tEfNS_4arch4Sm80ELb0ELb0ELb0ELb1ELb1ELb0ELb1ELb0EEENS1_21CollectiveEpilogueFwdINS6_IJS8_SA_S9_EEENS6_IJNS7_ILi1EEESI_SI_EEESC_SE_Li128ELb1ELb1ELb0ELb0EEENS1_19SingleTileSchedulerILb1ELb0ELb1ELi128EEEEEEEEEvNT_6ParamsE,(.L_x_1608 - _ZN7cutlass13device_kernelIN5flash19enable_sm80_to_sm89INS1_16FlashAttnFwdSm80INS1_25CollectiveMainloopFwdSm80ILi4ELi1ELb0EN4cute5tupleIJNS5_1CILi128EEENS7_ILi112EEENS7_ILi64EEEEEELi64ENS_6half_tEfNS_4arch4Sm80ELb0ELb0ELb0ELb1ELb1ELb0ELb1ELb0EEENS1_21CollectiveEpilogueFwdINS6_IJS8_SA_S9_EEENS6_IJNS7_ILi1EEESI_SI_EEESC_SE_Li128ELb1ELb1ELb0ELb0EEENS1_19SingleTileSchedulerILb1ELb0ELb1ELi128EEEEEEEEEvNT_6ParamsE)
        .other          _ZN7cutlass13device_kernelIN5flash19enable_sm80_to_sm89INS1_16FlashAttnFwdSm80INS1_25CollectiveMainloopFwdSm80ILi4ELi1ELb0EN4cute5tupleIJNS5_1CILi128EEENS7_ILi112EEENS7_ILi64EEEEEELi64ENS_6half_tEfNS_4arch4Sm80ELb0ELb0ELb0ELb1ELb1ELb0ELb1ELb0EEENS1_21CollectiveEpilogueFwdINS6_IJS8_SA_S9_EEENS6_IJNS7_ILi1EEESI_SI_EEESC_SE_Li128ELb1ELb1ELb0ELb0EEENS1_19SingleTileSchedulerILb1ELb0ELb1ELi128EEEEEEEEEvNT_6ParamsE,@"STO_CUDA_ENTRY STV_DEFAULT"
_ZN7cutlass13device_kernelIN5flash19enable_sm80_to_sm89INS1_16FlashAttnFwdSm80INS1_25CollectiveMainloopFwdSm80ILi4ELi1ELb0EN4cute5tupleIJNS5_1CILi128EEENS7_ILi112EEENS7_ILi64EEEEEELi64ENS_6half_tEfNS_4arch4Sm80ELb0ELb0ELb0ELb1ELb1ELb0ELb1ELb0EEENS1_21CollectiveEpilogueFwdINS6_IJS8_SA_S9_EEENS6_IJNS7_ILi1EEESI_SI_EEESC_SE_Li128ELb1ELb1ELb0ELb0EEENS1_19SingleTileSchedulerILb1ELb0ELb1ELi128EEEEEEEEEvNT_6ParamsE:
        /* <DEDUP_REMOVED lines=21> */
.L_x_806:
        /* <DEDUP_REMOVED lines=13> */
.L_x_808:
[----:B------:R-:W-:Y:S02]  /*0220*/  ULDC UR6, c[0x0][0x54c] ;  /* 0x0001530000067ab9 */ /* 0x000fe40000000800 */
.L_x_807:
[----:B------:R-:W-:Y:S02]  /*0230*/  ULDC UR4, c[0x0][0x548] ;  /* 0x0001520000047ab9 */ /* 0x000fe40000000800 */
[----:B------:R-:W-:-:S02]  /*0240*/  USHF.L.U32 UR5, UR5, 0x7, URZ ;  /* 0x0000000705057899 */ /* 0x000fc4000800063f */
[----:B------:R-:W-:-:S04]  /*0250*/  UIMAD UR4, UR6, UR4, URZ ;  /* 0x00000004060472a4 */ /* 0x000fc8000f8e023f */
[----:B------:R-:W-:-:S04]  /*0260*/  UISETP.GE.AND UP0, UPT, UR5, UR4, UPT ;  /* 0x000000040500728c */ /* 0x000fc8000bf06270 */
[----:B------:R-:W-:Y:S01]  /*0270*/  USEL UR11, UR11, 0xffffffff, !UP0 ;  /* 0xffffffff0b0b7887 */ /* 0x000fe2000c000000 */
[----:B------:R-:W-:Y:S05]  /*0280*/  BRA `(.L_x_809) ;  /* 0x000001b000007947 */ /* 0x000fea0003800000 */
.L_x_805:
        /* <DEDUP_REMOVED lines=8> */
.L_x_810:
        /* <DEDUP_REMOVED lines=13> */
.L_x_812:
[----:B------:R-:W-:Y:S02]  /*03e0*/  ULDC UR6, c[0x0][0x54c] ;  /* 0x0001530000067ab9 */ /* 0x000fe40000000800 */
.L_x_811:
[----:B------:R-:W-:Y:S02]  /*03f0*/  ULDC UR4, c[0x0][0x548] ;  /* 0x0001520000047ab9 */ /* 0x000fe40000000800 */
[----:B------:R-:W-:-:S02]  /*0400*/  USHF.L.U32 UR5, UR5, 0x7, URZ ;  /* 0x0000000705057899 */ /* 0x000fc4000800063f */
[----:B------:R-:W-:-:S04]  /*0410*/  UIMAD UR4, UR6, UR4, URZ ;  /* 0x00000004060472a4 */ /* 0x000fc8000f8e023f */
[----:B------:R-:W-:-:S04]  /*0420*/  UISETP.GE.AND UP0, UPT, UR5, UR4, UPT ;  /* 0x000000040500728c */ /* 0x000fc8000bf06270 */
[----:B------:R-:W-:-:S06]  /*0430*/  USEL UR11, UR11, 0xffffffff, !UP0 ;  /* 0xffffffff0b0b7887 */ /* 0x000fcc000c000000 */
.L_x_809:
        /* <DEDUP_REMOVED lines=44> */
.L_x_813:
        /* <DEDUP_REMOVED lines=10> */
.L_x_814:
        /* <DEDUP_REMOVED lines=12> */
.L_x_815:
        /* <DEDUP_REMOVED lines=151> */
.L_x_818:
[----:B--2---:R-:W-:Y:S05]  /*11d0*/  BSYNC B0 ;  /* 0x0000000000007941 */ /* 0x004fea0003800000 */
.L_x_817:
        /* <DEDUP_REMOVED lines=11> */
.L_x_820:
[----:B------:R-:W-:Y:S05]  /*1290*/  BSYNC B0 ;  /* 0x0000000000007941 */ /* 0x000fea0003800000 */
.L_x_819:
        /* <DEDUP_REMOVED lines=11> */
.L_x_822:
[----:B------:R-:W-:Y:S05]  /*1350*/  BSYNC B0 ;  /* 0x0000000000007941 */ /* 0x000fea0003800000 */
.L_x_821:
        /* <DEDUP_REMOVED lines=11> */
.L_x_824:
[----:B------:R-:W-:Y:S05]  /*1410*/  BSYNC B0 ;  /* 0x0000000000007941 */ /* 0x000fea0003800000 */
.L_x_823:
        /* <DEDUP_REMOVED lines=11> */
.L_x_826:
[----:B------:R-:W-:Y:S05]  /*14d0*/  BSYNC B0 ;  /* 0x0000000000007941 */ /* 0x000fea0003800000 */
.L_x_825:
        /* <DEDUP_REMOVED lines=11> */
.L_x_828:
[----:B------:R-:W-:Y:S05]  /*1590*/  BSYNC B0 ;  /* 0x0000000000007941 */ /* 0x000fea0003800000 */
.L_x_827:
        /* <DEDUP_REMOVED lines=11> */
.L_x_830:
[----:B------:R-:W-:Y:S05]  /*1650*/  BSYNC B0 ;  /* 0x0000000000007941 */ /* 0x000fea0003800000 */
.L_x_829:
[----:B-12---:R-:W1:Y:S01]  /*1660*/  SHFL.IDX PT, R9, R9, 0x7, 0x181f ;  /* 0x00f81f0009097f89 */ /* 0x006e6200000e0000 */
[----:B------:R-:W-:Y:S01]  /*1670*/  UMOV UR14, 0x70 ;  /* 0x00000070000e7882 */ /* 0x000fe20000000000 */
[----:B----4-:R-:W-:Y:S01]  /*1680*/  IMAD.MOV.U32 R0, RZ, RZ, c[0x0][0x2b8] ;  /* 0x0000ae00ff007624 */ /* 0x010fe200078e00ff */
[----:B------:R-:W-:Y:S01]  /*1690*/  UIMAD UR14, UR6, UR14, -0x70 ;  /* 0xffffff90060e74a4 */ /* 0x000fe2000f8e020e */
[----:B------:R2:W4:Y:S01]  /*16a0*/  SHFL.IDX PT, R11, R5, 0x7, 0x181f ;  /* 0x00f81f00050b7f89 */ /* 0x00052200000e0000 */
[----:B------:R-:W-:Y:S01]  /*16b0*/  IMAD.SHL.U32 R248, R10, 0x2, RZ ;  /* 0x000000020af87824 */ /* 0x000fe200078e00ff */
[----:B------:R-:W-:Y:S01]  /*16c0*/  USHF.R.S32.HI UR15, URZ, 0x1f, UR18 ;  /* 0x0000001f3f0f7899 */ /* 0x000fe20008011412 */
[----:B------:R-:W-:Y:S01]  /*16d0*/  ISETP.NE.AND P5, PT, R0, 0x1, PT ;  /* 0x000000010000780c */ /* 0x000fe20003fa5270 */
[----:B------:R-:W-:Y:S01]  /*16e0*/  ULDC.64 UR4, c[0x0][0x2b0] ;  /* 0x0000ac0000047ab9 */ /* 0x000fe20000000a00 */
[----:B------:R-:W-:Y:S01]  /*16f0*/  IADD3 R0, R225, UR14, RZ ;  /* 0x0000000ee1007c10 */ /* 0x000fe2000fffe0ff */
[----:B------:R-:W-:Y:S01]  /*1700*/  UIMAD UR15, UR15, UR4, URZ ;  /* 0x000000040f0f72a4 */ /* 0x000fe2000f8e023f */
[----:B------:R-:W-:Y:S01]  /*1710*/  IMAD.MOV.U32 R247, RZ, RZ, RZ ;  /* 0x000000fffff77224 */ /* 0x000fe200078e00ff */
[----:B------:R-:W-:Y:S01]  /*1720*/  UIMAD.WIDE.U32 UR16, UR18, UR4, URZ ;  /* 0x00000004121072a5 */ /* 0x000fe2000f8e003f */
[C---:B------:R-:W-:Y:S01]  /*1730*/  ISETP.GE.AND P4, PT, R0.reuse, UR7, PT ;  /* 0x0000000700007c0c */ /* 0x040fe2000bf86270 */
[----:B------:R-:W-:Y:S01]  /*1740*/  UIMAD UR15, UR18, UR5, UR15 ;  /* 0x00000005120f72a4 */ /* 0x000fe2000f8e020f */
[----:B------:R-:W-:-:S02]  /*1750*/  IADD3 R2, R0, UR10, RZ ;  /* 0x0000000a00027c10 */ /* 0x000fc4000fffe0ff */
[----:B------:R-:W-:Y:S01]  /*1760*/  ISETP.GT.OR P4, PT, R225, 0x6f, P4 ;  /* 0x0000006fe100780c */ /* 0x000fe20002784670 */
[----:B------:R-:W-:Y:S02]  /*1770*/  UIADD3 UR15, UR17, UR15, URZ ;  /* 0x0000000f110f7290 */ /* 0x000fe4000fffe03f */
[----:B------:R-:W-:Y:S01]  /*1780*/  IMAD.MOV.U32 R0, RZ, RZ, R2 ;  /* 0x000000ffff007224 */ /* 0x000fe200078e0002 */
        /* <DEDUP_REMOVED lines=16> */
[----:B------:R-:W-:Y:S01]  /*1890*/  IMAD.MOV R0, RZ, RZ, -R0 ;  /* 0x000000ffff007224 */ /* 0x000fe200078e0a00 */
[----:B------:R-:W-:Y:S01]  /*18a0*/  UIMAD UR18, UR8, UR4, URZ ;  /* 0x00000004081272a4 */ /* 0x000fe2000f8e023f */
[----:B------:R-:W-:Y:S01]  /*18b0*/  IMAD.U32 R10, RZ, RZ, UR9 ;  /* 0x00000009ff0a7e24 */ /* 0x000fe2000f8e00ff */
[----:B------:R-:W-:Y:S01]  /*18c0*/  UIMAD.WIDE.U32 UR20, UR9, UR4, URZ ;  /* 0x00000004091472a5 */ /* 0x000fe2000f8e003f */
[----:B------:R-:W-:Y:S01]  /*18d0*/  IMAD R249, R0, c[0x0][0x2b8], R2 ;  /* 0x0000ae0000f97a24 */ /* 0x000fe200078e0202 */
[----:B------:R-:W-:Y:S01]  /*18e0*/  UIMAD UR5, UR9, UR5, UR18 ;  /* 0x00000005090572a4 */ /* 0x000fe2000f8e0212 */
[C---:B------:R-:W-:Y:S01]  /*18f0*/  ISETP.GE.AND P6, PT, R24.reuse, c[0x0][0x1d4], PT ;  /* 0x0000750018007a0c */ /* 0x040fe20003fc6270 */
[----:B------:R-:W-:Y:S01]  /*1900*/  UIADD3 UR18, UR6, -0x1, URZ ;  /* 0xffffffff06127890 */ /* 0x000fe2000fffe03f */
[----:B------:R-:W-:Y:S01]  /*1910*/  IMAD R5, R249, c[0x0][0x1e0], RZ ;  /* 0x00007800f9057a24 */ /* 0x000fe200078e02ff */
[----:B------:R-:W-:Y:S01]  /*1920*/  SHF.R.S32.HI R25, RZ, 0x1f, R249 ;  /* 0x0000001fff197819 */ /* 0x000fe200000114f9 */
[----:B------:R-:W-:Y:S01]  /*1930*/  UIADD3 UR19, UR21, UR5, URZ ;  /* 0x0000000515137290 */ /* 0x000fe2000fffe03f */
[----:B------:R-:W-:Y:S01]  /*1940*/  LEA.HI R138, R21, R224, RZ, 0x5 ;  /* 0x000000e0158a7211 */ /* 0x000fe200078f28ff */
[----:B------:R-:W-:Y:S01]  /*1950*/  UIMAD UR18, UR18, -0x70, UR7 ;  /* 0xffffff90121278a4 */ /* 0x000fe2000f8e0207 */
[----:B------:R-:W-:Y:S01]  /*1960*/  IMAD.SHL.U32 R246, R24, 0x2, RZ ;  /* 0x0000000218f67824 */ /* 0x000fe200078e00ff */
[----:B------:R-:W-:Y:S01]  /*1970*/  ULDC.64 UR4, c[0x0][0x210] ;  /* 0x0000840000047ab9 */ /* 0x000fe20000000a00 */
[----:B------:R-:W-:Y:S01]  /*1980*/  IMAD R0, R25, c[0x0][0x1e0], RZ ;  /* 0x0000780019007a24 */ /* 0x000fe200078e02ff */
[----:B------:R-:W-:Y:S01]  /*1990*/  UIMAD UR8, UR8, UR4, URZ ;  /* 0x00000004080872a4 */ /* 0x000fe2000f8e023f */
[----:B------:R-:W-:Y:S01]  /*19a0*/  IADD3 R250, R248, 0x100, RZ ;  /* 0x00000100f8fa7810 */ /* 0x000fe20007ffe0ff */
[----:B------:R-:W-:Y:S01]  /*19b0*/  UIMAD.WIDE.U32 UR22, UR9, UR4, URZ ;  /* 0x00000004091672a5 */ /* 0x000fe2000f8e003f */
[----:B------:R-:W-:Y:S01]  /*19c0*/  IMAD R0, R249, c[0x0][0x1e4], R0 ;  /* 0x00007900f9007a24 */ /* 0x000fe200078e0200 */
[----:B------:R-:W-:Y:S01]  /*19d0*/  IADD3 R27, -R16, UR18, RZ ;  /* 0x00000012101b7c10 */ /* 0x000fe2000fffe1ff */
[----:B------:R-:W-:-:S02]  /*19e0*/  UIMAD UR5, UR9, UR5, UR8 ;  /* 0x00000005090572a4 */ /* 0x000fc4000f8e0208 */
[----:B------:R-:W-:Y:S01]  /*19f0*/  UISETP.GE.AND UP0, UPT, UR7, 0x71, UPT ;  /* 0x000000710700788c */ /* 0x000fe2000bf06270 */
[----:B--2---:R-:W-:Y:S01]  /*1a00*/  IMAD.WIDE.U32 R6, R249, c[0x0][0x1e0], RZ ;  /* 0x00007800f9067a25 */ /* 0x004fe200078e00ff */
[C---:B------:R-:W-:Y:S01]  /*1a10*/  ISETP.GE.AND P1, PT, R27.reuse, 0x1, PT ;  /* 0x000000011b00780c */ /* 0x040fe20003f26270 */
[----:B------:R-:W-:Y:S01]  /*1a20*/  UIADD3 UR5, UR23, UR5, URZ ;  /* 0x0000000517057290 */ /* 0x000fe2000fffe03f */
[----:B------:R-:W-:Y:S01]  /*1a30*/  ISETP.GE.AND P3, PT, R27, 0x11, PT ;  /* 0x000000111b00780c */ /* 0x000fe20003f66270 */
[----:B------:R-:W-:Y:S01]  /*1a40*/  IMAD.IADD R7, R7, 0x1, R0 ;  /* 0x0000000107077824 */ /* 0x000fe200078e0200 */
[----:B------:R-:W-:Y:S02]  /*1a50*/  ISETP.GE.AND P2, PT, R27, 0x21, PT ;  /* 0x000000211b00780c */ /* 0x000fe40003f46270 */
        /* <DEDUP_REMOVED lines=21> */
[----:B------:R-:W2:Y:S04]  /*1bb0*/  SHFL.IDX PT, R10, R2, 0x4, 0x181f ;  /* 0x00981f00020a7f89 */ /* 0x000ea800000e0000 */
[----:B------:R1:W-:Y:S01]  /*1bc0*/  @P1 LDGSTS.E.BYPASS.LTC128B.128 [R248+0x3900], [R6.64], !P6 ;  /* 0x0390000006f81fae */ /* 0x0003e2000f101d4c */
[----:B------:R-:W-:-:S03]  /*1bd0*/  ISETP.GE.AND P1, PT, R27, 0x31, PT ;  /* 0x000000311b00780c */ /* 0x000fc60003f26270 */
[----:B------:R-:W-:Y:S04]  /*1be0*/  SHFL.IDX PT, R15, R5, 0x6, 0x181f ;  /* 0x00d81f00050f7f89 */ /* 0x000fe800000e0000 */
[----:B------:R-:W2:Y:S04]  /*1bf0*/  SHFL.IDX PT, R2, R2, 0x5, 0x181f ;  /* 0x00b81f0002027f89 */ /* 0x000ea800000e0000 */
[----:B------:R-:W2:Y:S04]  /*1c00*/  SHFL.IDX PT, R5, R0, 0x4, 0x181f ;  /* 0x00981f0000057f89 */ /* 0x000ea800000e0000 */
[----:B------:R-:W-:Y:S01]  /*1c10*/  SHFL.IDX PT, R13, R0, 0x6, 0x181f ;  /* 0x00d81f00000d7f89 */ /* 0x000fe200000e0000 */
[----:B-1----:R-:W-:-:S02]  /*1c20*/  @P3 LEA R6, P4, R24, R8, 0x1 ;  /* 0x0000000818063211 */ /* 0x002fc400078808ff */
[C---:B---3--:R-:W-:Y:S02]  /*1c30*/  @P2 LEA R8, P0, R24.reuse, R9, 0x1 ;  /* 0x0000000918082211 */ /* 0x048fe400078008ff */
[C-C-:B----4-:R-:W-:Y:S02]  /*1c40*/  @P3 LEA.HI.X R7, R24.reuse, R12, R245.reuse, 0x1, P4 ;  /* 0x0000000c18073211 */ /* 0x150fe400020f0cf5 */
[----:B------:R1:W3:Y:S01]  /*1c50*/  SHFL.IDX PT, R12, R0, 0x5, 0x181f ;  /* 0x00b81f00000c7f89 */ /* 0x0002e200000e0000 */
[----:B-----5:R-:W-:Y:S02]  /*1c60*/  @P2 LEA.HI.X R9, R24, R17, R245, 0x1, P0 ;  /* 0x0000001118092211 */ /* 0x020fe400000f0cf5 */
[C---:B------:R-:W-:Y:S01]  /*1c70*/  ISETP.GE.AND P4, PT, R27.reuse, 0x41, PT ;  /* 0x000000411b00780c */ /* 0x040fe20003f86270 */
[----:B------:R4:W-:Y:S01]  /*1c80*/  @P3 LDGSTS.E.BYPASS.LTC128B.128 [R248+0x4100], [R6.64], !P6 ;  /* 0x0410000006f83fae */ /* 0x0009e2000f101d4c */
[C---:B------:R-:W-:Y:S02]  /*1c90*/  ISETP.GE.AND P3, PT, R27.reuse, 0x51, PT ;  /* 0x000000511b00780c */ /* 0x040fe40003f66270 */
[----:B------:R-:W-:Y:S01]  /*1ca0*/  SHF.R.S32.HI R17, RZ, 0x4, R20 ;  /* 0x00000004ff117819 */ /* 0x000fe20000011414 */
[----:B------:R5:W-:Y:S01]  /*1cb0*/  @P2 LDGSTS.E.BYPASS.LTC128B.128 [R248+0x4900], [R8.64], !P6 ;  /* 0x0490000008f82fae */ /* 0x000be2000f101d4c */
[----:B------:R-:W-:-:S02]  /*1cc0*/  ISETP.GE.AND P2, PT, R27, 0x61, PT ;  /* 0x000000611b00780c */ /* 0x000fc40003f46270 */
[----:B-1----:R-:W-:-:S04]  /*1cd0*/  LEA.HI R0, R20, R17, RZ, 0x1 ;  /* 0x0000001114007211 */ /* 0x002fc800078f08ff */
[----:B------:R-:W-:Y:S02]  /*1ce0*/  LOP3.LUT R0, R0, 0xfffffffe, RZ, 0xc0, !PT ;  /* 0xfffffffe00007812 */ /* 0x000fe400078ec0ff */
[----:B----4-:R-:W-:-:S04]  /*1cf0*/  @P1 LEA R6, P0, R24, R11, 0x1 ;  /* 0x0000000b18061211 */ /* 0x010fc800078008ff */
[C---:B------:R-:W-:Y:S02]  /*1d00*/  @P1 LEA.HI.X R7, R24.reuse, R14, R245, 0x1, P0 ;  /* 0x0000000e18071211 */ /* 0x040fe400000f0cf5 */
[----:B--2---:R-:W-:-:S03]  /*1d10*/  @P4 LEA R10, P0, R24, R10, 0x1 ;  /* 0x0000000a180a4211 */ /* 0x004fc600078008ff */
[----:B------:R1:W-:Y:S01]  /*1d20*/  @P1 LDGSTS.E.BYPASS.LTC128B.128 [R248+0x5100], [R6.64], !P6 ;  /* 0x0510000006f81fae */ /* 0x0003e2000f101d4c */
[----:B-----5:R-:W-:Y:S01]  /*1d30*/  @P3 LEA R8, P1, R24, R2, 0x1 ;  /* 0x0000000218083211 */ /* 0x020fe200078208ff */
[----:B------:R-:W-:Y:S01]  /*1d40*/  IMAD.SHL.U32 R2, R18, 0x40, RZ ;  /* 0x0000004012027824 */ /* 0x000fe200078e00ff */
[C-C-:B------:R-:W-:Y:S02]  /*1d50*/  @P4 LEA.HI.X R11, R24.reuse, R5, R245.reuse, 0x1, P0 ;  /* 0x00000005180b4211 */ /* 0x140fe400000f0cf5 */
[----:B---3--:R-:W-:Y:S01]  /*1d60*/  @P3 LEA.HI.X R9, R24, R12, R245, 0x1, P1 ;  /* 0x0000000c18093211 */ /* 0x008fe200008f0cf5 */
[----:B------:R-:W-:Y:S01]  /*1d70*/  IMAD.IADD R12, R17, 0x1, -R0 ;  /* 0x00000001110c7824 */ /* 0x000fe200078e0a00 */
[----:B------:R-:W-:Y:S01]  /*1d80*/  LOP3.LUT R2, R2, 0x1c0, RZ, 0xc0, !PT ;  /* 0x000001c002027812 */ /* 0x000fe200078ec0ff */
[----:B------:R2:W-:Y:S01]  /*1d90*/  @P4 LDGSTS.E.BYPASS.LTC128B.128 [R248+0x5900], [R10.64], !P6 ;  /* 0x059000000af84fae */ /* 0x0005e2000f101d4c */
[----:B------:R-:W-:Y:S02]  /*1da0*/  IMAD.SHL.U32 R0, R26, 0x40, RZ ;  /* 0x000000401a007824 */ /* 0x000fe400078e00ff */
[----:B------:R-:W-:Y:S01]  /*1db0*/  IMAD.SHL.U32 R5, R12, 0x8, RZ ;  /* 0x000000080c057824 */ /* 0x000fe200078e00ff */
[----:B------:R3:W-:Y:S02]  /*1dc0*/  @P3 LDGSTS.E.BYPASS.LTC128B.128 [R248+0x6100], [R8.64], !P6 ;  /* 0x0610000008f83fae */ /* 0x0007e4000f101d4c */
[----:B------:R-:W-:-:S02]  /*1dd0*/  LOP3.LUT R0, R0, 0x1c0, RZ, 0xc0, !PT ;  /* 0x000001c000007812 */ /* 0x000fc400078ec0ff */
[----:B-1----:R-:W-:-:S04]  /*1de0*/  @P2 LEA R6, P0, R24, R15, 0x1 ;  /* 0x0000000f18062211 */ /* 0x002fc800078008ff */
[--C-:B------:R-:W-:Y:S02]  /*1df0*/  @P2 LEA.HI.X R7, R24, R13, R245.reuse, 0x1, P0 ;  /* 0x0000000d18072211 */ /* 0x100fe400000f0cf5 */
[----:B------:R-:W-:Y:S02]  /*1e00*/  LOP3.LUT P0, RZ, R26, 0x2, RZ, 0xc0, !PT ;  /* 0x000000021aff7812 */ /* 0x000fe4000780c0ff */
[C---:B------:R-:W-:Y:S01]  /*1e10*/  SHF.L.U64.HI R245, R24.reuse, 0x1, R245 ;  /* 0x0000000118f57819 */ /* 0x040fe200000102f5 */
[----:B------:R1:W-:Y:S01]  /*1e20*/  @P2 LDGSTS.E.BYPASS.LTC128B.128 [R248+0x6900], [R6.64], !P6 ;  /* 0x0690000006f82fae */ /* 0x0003e2000f101d4c */
[----:B------:R-:W-:Y:S01]  /*1e30*/  ISETP.GE.AND P2, PT, R24, c[0x0][0x1d4], PT ;  /* 0x0000750018007a0c */ /* 0x000fe20003f46270 */
[----:B---3--:R-:W-:Y:S02]  /*1e40*/  IMAD.SHL.U32 R8, R16, 0x8, RZ ;  /* 0x0000000810087824 */ /* 0x008fe400078e00ff */
[----:B------:R-:W0:Y:S01]  /*1e50*/  LDGDEPBAR ;  /* 0x00000000000079af */ /* 0x000e220000000000 */
[----:B------:R-:W-:-:S02]  /*1e60*/  ISETP.LT.OR P4, PT, R27, 0x1, P2 ;  /* 0x000000011b00780c */ /* 0x000fc40001781670 */
[----:B------:R-:W-:Y:S02]  /*1e70*/  ISETP.LT.OR P1, PT, R27, 0x11, P2 ;  /* 0x000000111b00780c */ /* 0x000fe40001721670 */
[----:B------:R-:W-:Y:S02]  /*1e80*/  LOP3.LUT R8, R0, 0x8, R8, 0xf8, !PT ;  /* 0x0000000800087812 */ /* 0x000fe400078ef808 */
[----:B-1----:R-:W-:Y:S01]  /*1e90*/  SHF.R.U32.HI R6, RZ, 0x3, R0 ;  /* 0x00000003ff067819 */ /* 0x002fe20000011600 */
[----:B------:R-:W-:-:S04]  /*1ea0*/  DEPBAR.LE SB0, 0x1 ;  /* 0x000080400000791a */ /* 0x000fc80000000000 */
[----:B------:R-:W-:-:S04]  /*1eb0*/  DEPBAR.LE SB0, 0x0 ;  /* 0x000080000000791a */ /* 0x000fc80000000000 */
[----:B------:R-:W-:Y:S01]  /*1ec0*/  LOP3.LUT R7, R2, 0x8, R5, 0xf8, !PT ;  /* 0x0000000802077812 */ /* 0x000fe200078ef805 */
[----:B------:R-:W-:Y:S01]  /*1ed0*/  IMAD.SHL.U32 R5, R19, 0x40, RZ ;  /* 0x0000004013057824 */ /* 0x000fe200078e00ff */
[----:B------:R-:W-:Y:S01]  /*1ee0*/  SHF.R.U32.HI R2, RZ, 0x3, R2 ;  /* 0x00000003ff027819 */ /* 0x000fe20000011602 */
[----:B------:R-:W-:Y:S01]  /*1ef0*/  IMAD.SHL.U32 R0, R138, 0x20, RZ ;  /* 0x000000208a007824 */ /* 0x000fe200078e00ff */
[----:B------:R-:W-:Y:S02]  /*1f00*/  LOP3.LUT R6, R8, R6, RZ, 0x3c, !PT ;  /* 0x0000000608067212 */ /* 0x000fe400078e3cff */
[----:B------:R-:W-:Y:S02]  /*1f10*/  LOP3.LUT R137, R7, R2, RZ, 0x3c, !PT ;  /* 0x0000000207897212 */ /* 0x000fe400078e3cff */
[----:B------:R-:W-:Y:S02]  /*1f20*/  LOP3.LUT R136, R5, 0xfffffe00, RZ, 0xc0, !PT ;  /* 0xfffffe0005887812 */ /* 0x000fe400078ec0ff */
[----:B------:R-:W-:Y:S01]  /*1f30*/  LOP3.LUT R2, R0, 0x7ffffc00, RZ, 0xc0, !PT ;  /* 0x7ffffc0000027812 */ /* 0x000fe200078ec0ff */
[----:B------:R-:W-:-:S02]  /*1f40*/  IMAD R0, R12, 0x200, R6 ;  /* 0x000002000c007824 */ /* 0x000fc400078e0206 */
[----:B------:R-:W-:Y:S01]  /*1f50*/  IMAD.WIDE.U32 R6, R249, c[0x0][0x208], RZ ;  /* 0x00008200f9067a25 */ /* 0x000fe200078e00ff */
[----:B------:R-:W-:-:S03]  /*1f60*/  IADD3 R2, R137, R136, R2 ;  /* 0x0000008889027210 */ /* 0x000fc60007ffe002 */
[----:B------:R-:W-:Y:S01]  /*1f70*/  IMAD.SHL.U32 R139, R0, 0x2, RZ ;  /* 0x00000002008b7824 */ /* 0x000fe200078e00ff */
[----:B------:R-:W-:Y:S01]  /*1f80*/  BAR.SYNC.DEFER_BLOCKING 0x0 ;  /* 0x0000000000007b1d */ /* 0x000fe20000010000 */
[----:B------:R-:W-:Y:S02]  /*1f90*/  IMAD.SHL.U32 R234, R2, 0x2, RZ ;  /* 0x0000000202ea7824 */ /* 0x000fe400078e00ff */
[----:B------:R-:W-:Y:S01]  /*1fa0*/  IMAD R2, R56, c[0x0][0x218], RZ ;  /* 0x0000860038027a24 */ /* 0x000fe200078e02ff */
[----:B------:R-:W-:Y:S01]  /*1fb0*/  IADD3 R0, R139, 0x3900, RZ ;  /* 0x000039008b007810 */ /* 0x000fe20007ffe0ff */
        /* <DEDUP_REMOVED lines=8> */
[C---:B------:R-:W-:Y:S01]  /*2040*/  IADD3 R243, R238.reuse, 0x1000, RZ ;  /* 0x00001000eef37810 */ /* 0x040fe20007ffe0ff */
[----:B------:R-:W-:Y:S01]  /*2050*/  IMAD R236, R3, 0x2, R235 ;  /* 0x0000000203ec7824 */ /* 0x000fe200078e02eb */
[C---:B------:R-:W-:Y:S01]  /*2060*/  IADD3 R242, R238.reuse, 0x1800, RZ ;  /* 0x00001800eef27810 */ /* 0x040fe20007ffe0ff */
[----:B------:R-:W-:Y:S01]  /*2070*/  IMAD.IADD R7, R7, 0x1, R0 ;  /* 0x0000000107077824 */ /* 0x000fe200078e0200 */
[C---:B------:R-:W-:Y:S02]  /*2080*/  IADD3 R241, R238.reuse, 0x2000, RZ ;  /* 0x00002000eef17810 */ /* 0x040fe40007ffe0ff */
[C---:B------:R-:W-:Y:S01]  /*2090*/  IADD3 R240, R238.reuse, 0x2800, RZ ;  /* 0x00002800eef07810 */ /* 0x040fe20007ffe0ff */
[----:B------:R-:W-:Y:S01]  /*20a0*/  IMAD.WIDE.U32 R6, R247, c[0x0][0x218], R6 ;  /* 0x00008600f7067a25 */ /* 0x000fe200078e0006 */
[----:B------:R-:W-:Y:S01]  /*20b0*/  IADD3 R239, R238, 0x3000, RZ ;  /* 0x00003000eeef7810 */ /* 0x000fe20007ffe0ff */
[----:B--2---:R-:W-:Y:S03]  /*20c0*/  LDSM.16.M88.4 R8, [R234+0x9100] ;  /* 0x00910000ea08783b */ /* 0x004fe60000000200 */
[----:B------:R-:W-:Y:S01]  /*20d0*/  IADD3 R0, P0, R6, UR22, RZ ;  /* 0x0000001606007c10 */ /* 0x000fe2000ff1e0ff */
[----:B------:R-:W1:Y:S03]  /*20e0*/  LDSM.16.M88.4 R32, [R139+0x3900] ;  /* 0x003900008b20783b */ /* 0x000e660000000200 */
[----:B------:R-:W-:Y:S01]  /*20f0*/  IADD3.X R6, R7, UR5, R2, P0, !PT ;  /* 0x0000000507067c10 */ /* 0x000fe200087fe402 */
[----:B------:R-:W2:Y:S01]  /*2100*/  LDSM.16.M88.4 R28, [R139+0x4100] ;  /* 0x004100008b1c783b */ /* 0x000ea20000000200 */
[----:B------:R-:W-:-:S03]  /*2110*/  LEA R2, P0, R0, c[0x0][0x1f8], 0x1 ;  /* 0x00007e0000027a11 */ /* 0x000fc600078008ff */
[----:B------:R-:W3:Y:S01]  /*2120*/  LDSM.16.M88.4 R20, [R139+0x4900] ;  /* 0x004900008b14783b */ /* 0x000ee20000000200 */
[----:B------:R-:W-:-:S03]  /*2130*/  LEA.HI.X R0, R0, c[0x0][0x1fc], R6, 0x1, P0 ;  /* 0x00007f0000007a11 */ /* 0x000fc600000f0c06 */
[----:B------:R-:W4:Y:S04]  /*2140*/  LDSM.16.M88.4 R16, [R139+0x5100] ;  /* 0x005100008b10783b */ /* 0x000f280000000200 */
[----:B------:R-:W5:Y:S04]  /*2150*/  LDSM.16.M88.4 R36, [R139+0x5900] ;  /* 0x005900008b24783b */ /* 0x000f680000000200 */
[----:B------:R-:W4:Y:S04]  /*2160*/  LDSM.16.M88.4 R40, [R139+0x6100] ;  /* 0x006100008b28783b */ /* 0x000f280000000200 */
[----:B------:R-:W4:Y:S04]  /*2170*/  LDSM.16.M88.4 R44, [R139+0x6900] ;  /* 0x006900008b2c783b */ /* 0x000f280000000200 */
[----:B------:R-:W5:Y:S04]  /*2180*/  LDSM.16.M88.4 R12, [R234+0x7100] ;  /* 0x00710000ea0c783b */ /* 0x000f680000000200 */
[----:B------:R-:W3:Y:S04]  /*2190*/  SHFL.IDX PT, R5, R2, RZ, 0x181f ;  /* 0x00181fff02057589 */ /* 0x000ee800000e0000 */
[----:B------:R-:W-:Y:S01]  /*21a0*/  SHFL.IDX PT, R6, R2, 0x1, 0x181f ;  /* 0x00381f0002067f89 */ /* 0x000fe200000e0000 */
[C---:B-1----:R-:W-:Y:S03]  /*21b0*/  HMMA.16816.F32 R52, R8.reuse, R32, RZ ;  /* 0x000000200834723c */ /* 0x042fe600000018ff */
[----:B------:R-:W-:Y:S04]  /*21c0*/  SHFL.IDX PT, R7, R2, 0x2, 0x181f ;  /* 0x00581f0002077f89 */ /* 0x000fe800000e0000 */
[----:B------:R-:W-:Y:S01]  /*21d0*/  SHFL.IDX PT, R25, R0, 0x4, 0x181f ;  /* 0x00981f0000197f89 */ /* 0x000fe200000e0000 */
[C---:B--2---:R-:W-:Y:S03]  /*21e0*/  HMMA.16816.F32 R60, R8.reuse, R28, RZ ;  /* 0x0000001c083c723c */ /* 0x044fe600000018ff */
[----:B------:R-:W-:Y:S04]  /*21f0*/  LDSM.16.M88.4 R76, [R238+0x1000] ;  /* 0x00100000ee4c783b */ /* 0x000fe80000000200 */
[----:B------:R-:W-:Y:S01]  /*2200*/  LDSM.16.M88.4 R48, [R238+0x1800] ;  /* 0x00180000ee30783b */ /* 0x000fe20000000200 */
[C---:B---3--:R-:W-:Y:S03]  /*2210*/  HMMA.16816.F32 R64, R8.reuse, R20, RZ ;  /* 0x000000140840723c */ /* 0x048fe600000018ff */
[----:B------:R-:W-:Y:S04]  /*2220*/  LDSM.16.M88.4 R80, [R238+0x800] ;  /* 0x00080000ee50783b */ /* 0x000fe80000000200 */
[----:B------:R-:W-:Y:S01]  /*2230*/  LDSM.16.M88.4 R84, [R238] ;  /* 0x00000000ee54783b */ /* 0x000fe20000000200 */
[C---:B----4-:R-:W-:Y:S08]  /*2240*/  HMMA.16816.F32 R68, R8.reuse, R16, RZ ;  /* 0x000000100844723c */ /* 0x050ff000000018ff */
[C---:B-----5:R-:W-:Y:S08]  /*2250*/  HMMA.16816.F32 R96, R8.reuse, R36, RZ ;  /* 0x000000240860723c */ /* 0x060ff000000018ff */
        /* <DEDUP_REMOVED lines=9> */
[----:B------:R-:W1:Y:S04]  /*22f0*/  SHFL.IDX PT, R8, R0, RZ, 0x181f ;  /* 0x00181fff00087589 */ /* 0x000e6800000e0000 */
[----:B------:R-:W-:Y:S03]  /*2300*/  SHFL.IDX PT, R10, R0, 0x1, 0x181f ;  /* 0x00381f00000a7f89 */ /* 0x000fe600000e0000 */
[C---:B------:R-:W-:Y:S01]  /*2310*/  HMMA.16816.F32 R168, R12.reuse, R32, RZ ;  /* 0x000000200ca8723c */ /* 0x040fe200000018ff */
[----:B------:R-:W-:Y:S04]  /*2320*/  SHFL.IDX PT, R9, R2, 0x3, 0x181f ;  /* 0x00781f0002097f89 */ /* 0x000fe800000e0000 */
[----:B------:R-:W-:Y:S03]  /*2330*/  SHFL.IDX PT, R11, R2, 0x4, 0x181f ;  /* 0x00981f00020b7f89 */ /* 0x000fe600000e0000 */
[C---:B------:R-:W-:Y:S01]  /*2340*/  HMMA.16816.F32 R220, R12.reuse, R34, RZ ;  /* 0x000000220cdc723c */ /* 0x040fe200000018ff */
[----:B------:R-:W-:Y:S07]  /*2350*/  LDSM.16.M88.4 R32, [R238+0x2800] ;  /* 0x00280000ee20783b */ /* 0x000fee0000000200 */
[C---:B------:R-:W-:Y:S08]  /*2360*/  HMMA.16816.F32 R184, R12.reuse, R28, RZ ;  /* 0x0000001c0cb8723c */ /* 0x040ff000000018ff */
[C---:B------:R-:W-:Y:S01]  /*2370*/  HMMA.16816.F32 R216, R12.reuse, R30, RZ ;  /* 0x0000001e0cd8723c */ /* 0x040fe200000018ff */
[----:B------:R-:W-:Y:S07]  /*2380*/  LDSM.16.M88.4 R28, [R238+0x3000] ;  /* 0x00300000ee1c783b */ /* 0x000fee0000000200 */
[C---:B------:R-:W-:Y:S07]  /*2390*/  HMMA.16816.F32 R164, R12.reuse, R20, RZ ;  /* 0x000000140ca4723c */ /* 0x040fee00000018ff */
[-C--:B------:R-:W-:Y:S01]  /*23a0*/  IADD3 R20, P3, R5, R246.reuse, RZ ;  /* 0x000000f605147210 */ /* 0x080fe20007f7e0ff */
[C---:B------:R-:W-:Y:S01]  /*23b0*/  HMMA.16816.F32 R212, R12.reuse, R22, RZ ;  /* 0x000000160cd4723c */ /* 0x040fe200000018ff */
[----:B------:R-:W-:Y:S03]  /*23c0*/  SHFL.IDX PT, R23, R0, 0x3, 0x181f ;  /* 0x00781f0000177f89 */ /* 0x000fe600000e0000 */
[----:B-1----:R-:W-:Y:S01]  /*23d0*/  IMAD.X R21, R8, 0x1, R245, P3 ;  /* 0x0000000108157824 */ /* 0x002fe200018e06f5 */
[----:B------:R-:W-:Y:S03]  /*23e0*/  SHFL.IDX PT, R22, R2, 0x5, 0x181f ;  /* 0x00b81f0002167f89 */ /* 0x000fe600000e0000 */
[C---:B------:R-:W-:Y:S01]  /*23f0*/  HMMA.16816.F32 R160, R12.reuse, R16, RZ ;  /* 0x000000100ca0723c */ /* 0x040fe200000018ff */
[----:B------:R-:W-:Y:S04]  /*2400*/  SHFL.IDX PT, R2, R2, 0x6, 0x181f ;  /* 0x00d81f0002027f89 */ /* 0x000fe800000e0000 */
[----:B------:R-:W-:Y:S03]  /*2410*/  SHFL.IDX PT, R5, R0, 0x6, 0x181f ;  /* 0x00d81f0000057f89 */ /* 0x000fe600000e0000 */
[C---:B------:R-:W-:Y:S01]  /*2420*/  HMMA.16816.F32 R176, R12.reuse, R18, RZ ;  /* 0x000000120cb0723c */ /* 0x040fe200000018ff */
[----:B------:R-:W1:Y:S07]  /*2430*/  LDSM.16.M88.4 R16, [R237+0x9100] ;  /* 0x00910000ed10783b */ /* 0x000e6e0000000200 */
[C---:B------:R-:W-:Y:S08]  /*2440*/  HMMA.16816.F32 R156, R12.reuse, R36, RZ ;  /* 0x000000240c9c723c */ /* 0x040ff000000018ff */
[C---:B------:R-:W-:Y:S01]  /*2450*/  HMMA.16816.F32 R172, R12.reuse, R38, RZ ;  /* 0x000000260cac723c */ /* 0x040fe200000018ff */
[----:B------:R-:W-:Y:S07]  /*2460*/  LDSM.16.M88.4 R36, [R238+0x2000] ;  /* 0x00200000ee24783b */ /* 0x000fee0000000200 */
[C---:B------:R-:W-:Y:S01]  /*2470*/  HMMA.16816.F32 R152, R12.reuse, R40, RZ ;  /* 0x000000280c98723c */ /* 0x040fe200000018ff */
[----:B------:R-:W2:Y:S07]  /*2480*/  SHFL.IDX PT, R40, R0, 0x5, 0x181f ;  /* 0x00b81f0000287f89 */ /* 0x000eae00000e0000 */
[C---:B------:R-:W-:Y:S08]  /*2490*/  HMMA.16816.F32 R180, R12.reuse, R42, RZ ;  /* 0x0000002a0cb4723c */ /* 0x040ff000000018ff */
[C---:B------:R-:W-:Y:S08]  /*24a0*/  HMMA.16816.F32 R144, R12.reuse, R44, RZ ;  /* 0x0000002c0c90723c */ /* 0x040ff000000018ff */
[----:B------:R-:W-:Y:S01]  /*24b0*/  HMMA.16816.F32 R148, R12, R46, RZ ;  /* 0x0000002e0c94723c */ /* 0x000fe200000018ff */
[----:B------:R-:W3:Y:S06]  /*24c0*/  SHFL.IDX PT, R13, R0, 0x2, 0x181f ;  /* 0x00581f00000d7f89 */ /* 0x000eec00000e0000 */
[-C--:B------:R-:W-:Y:S01]  /*24d0*/  IADD3 R14, P0, R6, R246.reuse, RZ ;  /* 0x000000f6060e7210 */ /* 0x080fe20007f1e0ff */
[----:B-1----:R-:W-:Y:S01]  /*24e0*/  HMMA.16816.F32 R128, R16, R76, R64 ;  /* 0x0000004c1080723c */ /* 0x002fe20000001840 */
[----:B------:R-:W-:-:S03]  /*24f0*/  IADD3 R12, P3, R7, R246, RZ ;  /* 0x000000f6070c7210 */ /* 0x000fc60007f7e0ff */
[----:B------:R-:W-:Y:S01]  /*2500*/  IMAD.X R15, R10, 0x1, R245, P0 ;  /* 0x000000010a0f7824 */ /* 0x000fe200000e06f5 */
[----:B------:R-:W-:-:S03]  /*2510*/  IADD3 R6, P0, R9, R246, RZ ;  /* 0x000000f609067210 */ /* 0x000fc60007f1e0ff */
[----:B------:R-:W-:Y:S02]  /*2520*/  HMMA.16816.F32 R124, R16, R48, R68 ;  /* 0x00000030107c723c */ /* 0x000fe40000001844 */
[----:B------:R-:W-:Y:S01]  /*2530*/  IMAD.X R7, R23, 0x1, R245, P0 ;  /* 0x0000000117077824 */ /* 0x000fe200000e06f5 */
[----:B------:R-:W-:-:S05]  /*2540*/  IADD3 R22, P0, R22, R246, RZ ;  /* 0x000000f616167210 */ /* 0x000fca0007f1e0ff */
[--C-:B--2---:R-:W-:Y:S01]  /*2550*/  IMAD.X R23, R40, 0x1, R245.reuse, P0 ;  /* 0x0000000128177824 */ /* 0x104fe200000e06f5 */
[----:B------:R-:W-:Y:S01]  /*2560*/  ISETP.LT.OR P0, PT, R27, 0x31, P2 ;  /* 0x000000311b00780c */ /* 0x000fe20001701670 */
[--C-:B---3--:R-:W-:Y:S01]  /*2570*/  IMAD.X R13, R13, 0x1, R245.reuse, P3 ;  /* 0x000000010d0d7824 */ /* 0x108fe200018e06f5 */
[----:B------:R-:W-:Y:S01]  /*2580*/  IADD3 R24, P3, R11, R246, RZ ;  /* 0x000000f60b187210 */ /* 0x000fe20007f7e0ff */
[----:B------:R-:W-:Y:S01]  /*2590*/  IMAD.MOV.U32 R0, RZ, RZ, 0x40 ;  /* 0x00000040ff007424 */ /* 0x000fe200078e00ff */
[----:B------:R-:W1:Y:S01]  /*25a0*/  LDSM.16.M88.4 R8, [R237+0x7100] ;  /* 0x00710000ed08783b */ /* 0x000e620000000200 */
[----:B------:R-:W-:Y:S02]  /*25b0*/  HMMA.16816.F32 R44, R16, R28, R72 ;  /* 0x0000001c102c723c */ /* 0x000fe40000001848 */
[----:B------:R-:W-:Y:S01]  /*25c0*/  IMAD.X R25, R25, 0x1, R245, P3 ;  /* 0x0000000119197824 */ /* 0x000fe200018e06f5 */
[C---:B------:R-:W-:Y:S01]  /*25d0*/  ISETP.LT.OR P3, PT, R27.reuse, 0x21, P2 ;  /* 0x000000211b00780c */ /* 0x040fe20001761670 */
[----:B------:R-:W-:Y:S01]  /*25e0*/  @!PT LDS RZ, [RZ] ;  /* 0x00000000fffff984 */ /* 0x000fe20000000800 */
[----:B------:R-:W-:Y:S01]  /*25f0*/  @!PT LDS RZ, [RZ] ;  /* 0x00000000fffff984 */ /* 0x000fe20000000800 */
[----:B------:R-:W-:Y:S01]  /*2600*/  @!PT LDS RZ, [RZ] ;  /* 0x00000000fffff984 */ /* 0x000fe20000000800 */
[----:B------:R2:W-:Y:S01]  /*2610*/  LDGSTS.E.BYPASS.LTC128B.128 [R248+0x100], [R20.64], !P4 ;  /* 0x0010000014f87fae */ /* 0x0005e2000e101d4c */
[----:B------:R-:W-:-:S03]  /*2620*/  ISETP.LT.OR P4, PT, R27, 0x41, P2 ;  /* 0x000000411b00780c */ /* 0x000fc60001781670 */
[----:B------:R3:W-:Y:S01]  /*2630*/  LDGSTS.E.BYPASS.LTC128B.128 [R248+0x900], [R14.64], !P1 ;  /* 0x009000000ef87fae */ /* 0x0007e2000c901d4c */
[----:B------:R-:W-:Y:S01]  /*2640*/  LOP3.LUT P1, RZ, R26, 0x4, RZ, 0xc0, !PT ;  /* 0x000000041aff7812 */ /* 0x000fe2000782c0ff */
[----:B------:R-:W-:Y:S03]  /*2650*/  HMMA.16816.F32 R204, R16, R78, R100 ;  /* 0x0000004e10cc723c */ /* 0x000fe60000001864 */
[----:B------:R-:W-:-:S03]  /*2660*/  SEL R0, R0, 0xffffffc0, !P1 ;  /* 0xffffffc000007807 */ /* 0x000fc60004800000 */
[----:B------:R3:W-:Y:S01]  /*2670*/  LDGSTS.E.BYPASS.LTC128B.128 [R248+0x1100], [R12.64], !P3 ;  /* 0x011000000cf87fae */ /* 0x0007e2000d901d4c */
[----:B------:R-:W-:Y:S01]  /*2680*/  ISETP.LT.OR P3, PT, R27, 0x51, P2 ;  /* 0x000000511b00780c */ /* 0x000fe20001761670 */
[----:B------:R-:W-:Y:S01]  /*2690*/  IMAD.IADD R233, R139, 0x1, R0 ;  /* 0x000000018be97824 */ /* 0x000fe200078e0200 */
[----:B------:R-:W-:Y:S01]  /*26a0*/  ISETP.LT.OR P2, PT, R27, 0x61, P2 ;  /* 0x000000611b00780c */ /* 0x000fe20001741670 */
[----:B------:R4:W-:Y:S01]  /*26b0*/  LDGSTS.E.BYPASS.LTC128B.128 [R248+0x1900], [R6.64], !P0 ;  /* 0x0190000006f87fae */ /* 0x0009e2000c101d4c */
[----:B------:R-:W-:Y:S01]  /*26c0*/  HMMA.16816.F32 R140, R16, R84, R52 ;  /* 0x00000054108c723c */ /* 0x000fe20000001834 */
[----:B------:R-:W-:Y:S01]  /*26d0*/  IMAD.IADD R232, R0, 0x1, R238 ;  /* 0x0000000100e87824 */ /* 0x000fe200078e02ee */
[----:B------:R-:W-:Y:S01]  /*26e0*/  LOP3.LUT R0, R137, R136, RZ, 0xfc, !PT ;  /* 0x0000008889007212 */ /* 0x000fe200078efcff */
[----:B------:R5:W-:Y:S01]  /*26f0*/  LDGSTS.E.BYPASS.LTC128B.128 [R248+0x2100], [R24.64], !P4 ;  /* 0x0210000018f87fae */ /* 0x000be2000e101d4c */
[----:B------:R-:W-:-:S04]  /*2700*/  ISETP.GT.AND P4, PT, R225, 0x6f, PT ;  /* 0x0000006fe100780c */ /* 0x000fc80003f84270 */
[C---:B------:R-:W-:Y:S01]  /*2710*/  HMMA.16816.F32 R132, R16.reuse, R80, R60 ;  /* 0x000000501084723c */ /* 0x040fe2000000183c */
[----:B------:R2:W-:Y:S07]  /*2720*/  LDGSTS.E.BYPASS.LTC128B.128 [R248+0x2900], [R22.64], !P3 ;  /* 0x0290000016f87fae */ /* 0x0005ee000d901d4c */
[C---:B------:R-:W-:Y:S08]  /*2730*/  HMMA.16816.F32 R96, R16.reuse, R36, R96 ;  /* 0x000000241060723c */ /* 0x040ff00000001860 */
[----:B---3--:R-:W-:Y:S01]  /*2740*/  HMMA.16816.F32 R12, R16, R82, R88 ;  /* 0x00000052100c723c */ /* 0x008fe20000001858 */
[----:B----4-:R-:W-:-:S05]  /*2750*/  IADD3 R6, P0, R2, R246, RZ ;  /* 0x000000f602067210 */ /* 0x010fca0007f1e0ff */
[----:B------:R-:W-:Y:S02]  /*2760*/  IMAD.X R7, R5, 0x1, R245, P0 ;  /* 0x0000000105077824 */ /* 0x000fe400000e06f5 */
[C---:B------:R-:W-:Y:S01]  /*2770*/  HMMA.16816.F32 R92, R16.reuse, R32, R92 ;  /* 0x00000020105c723c */ /* 0x040fe2000000185c */
[----:B------:R-:W-:Y:S02]  /*2780*/  PLOP3.LUT P0, PT, PT, PT, UP0, 0x80, 0x0 ;  /* 0x000000000000781c */ /* 0x000fe40003f0f008 */
[----:B------:R3:W-:Y:S04]  /*2790*/  LDGSTS.E.BYPASS.LTC128B.128 [R248+0x3100], [R6.64], !P2 ;  /* 0x0310000006f87fae */ /* 0x0007e8000d101d4c */
[----:B--2---:R-:W-:Y:S01]  /*27a0*/  LDSM.16.M88.4 R20, [R235+0x9100] ;  /* 0x00910000eb14783b */ /* 0x004fe20000000200 */
[C---:B------:R-:W-:Y:S03]  /*27b0*/  HMMA.16816.F32 R104, R16.reuse, R86, R104 ;  /* 0x000000561068723c */ /* 0x040fe60000001868 */
[----:B------:R-:W2:Y:S04]  /*27c0*/  LDSM.16.M88.4 R64, [R233+0x4900] ;  /* 0x00490000e940783b */ /* 0x000ea80000000200 */
[----:B------:R-:W4:Y:S01]  /*27d0*/  LDSM.16.M88.4 R72, [R233+0x3900] ;  /* 0x00390000e948783b */ /* 0x000f220000000200 */
[C---:B------:R-:W-:Y:S03]  /*27e0*/  HMMA.16816.F32 R116, R16.reuse, R50, R116 ;  /* 0x000000321074723c */ /* 0x040fe60000001874 */
[----:B------:R-:W2:Y:S04]  /*27f0*/  LDSM.16.M88.4 R68, [R233+0x4100] ;  /* 0x00410000e944783b */ /* 0x000ea80000000200 */
[----:B------:R-:W2:Y:S01]  /*2800*/  LDSM.16.M88.4 R88, [R233+0x6900] ;  /* 0x00690000e958783b */ /* 0x000ea20000000200 */
[C---:B------:R-:W-:Y:S03]  /*2810*/  HMMA.16816.F32 R112, R16.reuse, R38, R112 ;  /* 0x000000261070723c */ /* 0x040fe60000001870 */
[----:B------:R-:W2:Y:S04]  /*2820*/  LDSM.16.M88.4 R56, [R233+0x5900] ;  /* 0x00590000e938783b */ /* 0x000ea80000000200 */
[----:B------:R-:W2:Y:S01]  /*2830*/  LDSM.16.M88.4 R52, [R233+0x6100] ;  /* 0x00610000e934783b */ /* 0x000ea20000000200 */
[C---:B------:R-:W-:Y:S03]  /*2840*/  HMMA.16816.F32 R108, R16.reuse, R34, R108 ;  /* 0x00000022106c723c */ /* 0x040fe6000000186c */
[----:B------:R-:W-:Y:S04]  /*2850*/  LDSM.16.M88.4 R60, [R233+0x5100] ;  /* 0x00510000e93c783b */ /* 0x000fe80000000200 */
[----:B------:R-:W-:Y:S01]  /*2860*/  LDSM.16.M88.4 R40, [R232+0x1000] ;  /* 0x00100000e828783b */ /* 0x000fe20000000200 */
[----:B------:R-:W-:Y:S03]  /*2870*/  HMMA.16816.F32 R100, R16, R30, R120 ;  /* 0x0000001e1064723c */ /* 0x000fe60000001878 */
[----:B------:R-:W2:Y:S04]  /*2880*/  LDSM.16.M88.4 R16, [R235+0x7100] ;  /* 0x00710000eb10783b */ /* 0x000ea80000000200 */
[----:B-----5:R-:W-:Y:S01]  /*2890*/  LDSM.16.M88.4 R24, [R232+0x3000] ;  /* 0x00300000e818783b */ /* 0x020fe20000000200 */
[C---:B-1----:R-:W-:Y:S03]  /*28a0*/  HMMA.16816.F32 R120, R8.reuse, R84, R168 ;  /* 0x000000540878723c */ /* 0x042fe600000018a8 */
        /* <DEDUP_REMOVED lines=18> */
[----:B------:R-:W5:Y:S03]  /*29d0*/  LDSM.16.M88.4 R28, [R232+0x2800] ;  /* 0x00280000e81c783b */ /* 0x000f660000000200 */
[C---:B--2---:R-:W-:Y:S08]  /*29e0*/  HMMA.16816.F32 R160, R20.reuse, R64, R128 ;  /* 0x0000004014a0723c */ /* 0x044ff00000001880 */
[C---:B----4-:R-:W-:Y:S08]  /*29f0*/  HMMA.16816.F32 R172, R20.reuse, R72, R140 ;  /* 0x0000004814ac723c */ /* 0x050ff0000000188c */
[C---:B------:R-:W-:Y:S01]  /*2a00*/  HMMA.16816.F32 R128, R20.reuse, R70, R12 ;  /* 0x000000461480723c */ /* 0x040fe2000000180c */
[----:B------:R-:W2:Y:S07]  /*2a10*/  LDSM.16.M88.4 R12, [R236+0x7100] ;  /* 0x00710000ec0c783b */ /* 0x000eae0000000200 */
[----:B------:R-:W-:Y:S01]  /*2a20*/  HMMA.16816.F32 R140, R20, R88, R44 ;  /* 0x00000058148c723c */ /* 0x000fe2000000182c */
[----:B------:R-:W4:Y:S01]  /*2a30*/  LDSM.16.M88.4 R44, [R232+0x800] ;  /* 0x00080000e82c783b */ /* 0x000f220000000200 */
[----:B------:R-:W-:-:S06]  /*2a40*/  DEPBAR.LE SB0, 0x0 ;  /* 0x000080000000791a */ /* 0x000fcc0000000000 */
[C---:B------:R-:W-:Y:S08]  /*2a50*/  HMMA.16816.F32 R164, R20.reuse, R68, R132 ;  /* 0x0000004414a4723c */ /* 0x040ff00000001884 */
[C---:B------:R-:W-:Y:S08]  /*2a60*/  HMMA.16816.F32 R148, R20.reuse, R56, R96 ;  /* 0x000000381494723c */ /* 0x040ff00000001860 */
[C---:B------:R-:W-:Y:S08]  /*2a70*/  HMMA.16816.F32 R132, R20.reuse, R74, R104 ;  /* 0x0000004a1484723c */ /* 0x040ff00000001868 */
[C---:B------:R-:W-:Y:S08]  /*2a80*/  HMMA.16816.F32 R144, R20.reuse, R52, R92 ;  /* 0x000000341490723c */ /* 0x040ff0000000185c */
[----:B------:R-:W-:Y:S08]  /*2a90*/  HMMA.16816.F32 R104, R20, R90, R100 ;  /* 0x0000005a1468723c */ /* 0x000ff00000001864 */
[----:B------:R-:W-:Y:S08]  /*2aa0*/  HMMA.16816.F32 R96, R16, R74, R84 ;  /* 0x0000004a1060723c */ /* 0x000ff00000001854 */
[----:B------:R-:W-:Y:S08]  /*2ab0*/  HMMA.16816.F32 R152, R20, R60, R124 ;  /* 0x0000003c1498723c */ /* 0x000ff0000000187c */
        /* <DEDUP_REMOVED lines=12> */
[----:B------:R-:W-:Y:S08]  /*2b80*/  HMMA.16816.F32 R108, R20, R54, R108 ;  /* 0x00000036146c723c */ /* 0x000ff0000000186c */
[C---:B------:R-:W-:Y:S08]  /*2b90*/  HMMA.16816.F32 R56, R16.reuse, R52, R200 ;  /* 0x000000341038723c */ /* 0x040ff000000018c8 */
[C---:B------:R-:W-:Y:S08]  /*2ba0*/  HMMA.16816.F32 R52, R16.reuse, R54, R180 ;  /* 0x000000361034723c */ /* 0x040ff000000018b4 */
[C---:B------:R-:W-:Y:S08]  /*2bb0*/  HMMA.16816.F32 R20, R16.reuse, R88, R208 ;  /* 0x000000581014723c */ /* 0x040ff000000018d0 */
[----:B------:R-:W-:Y:S08]  /*2bc0*/  HMMA.16816.F32 R16, R16, R90, R176 ;  /* 0x0000005a1010723c */ /* 0x000ff000000018b0 */
[C---:B-1----:R-:W-:Y:S08]  /*2bd0*/  HMMA.16816.F32 R172, R8.reuse, R48, R172 ;  /* 0x0000003008ac723c */ /* 0x042ff000000018ac */
[C---:B------:R-:W-:Y:S08]  /*2be0*/  HMMA.16816.F32 R132, R8.reuse, R50, R132 ;  /* 0x000000320884723c */ /* 0x040ff00000001884 */
[C---:B------:R-:W-:Y:S08]  /*2bf0*/  HMMA.16816.F32 R168, R8.reuse, R36, R152 ;  /* 0x0000002408a8723c */ /* 0x040ff00000001898 */
[C---:B-----5:R-:W-:Y:S08]  /*2c00*/  HMMA.16816.F32 R144, R8.reuse, R28, R144 ;  /* 0x0000001c0890723c */ /* 0x060ff00000001890 */
[----:B------:R-:W-:Y:S08]  /*2c10*/  HMMA.16816.F32 R108, R8, R30, R108 ;  /* 0x0000001e086c723c */ /* 0x000ff0000000186c */
[C---:B--2---:R-:W-:Y:S08]  /*2c20*/  HMMA.16816.F32 R100, R12.reuse, R48, R100 ;  /* 0x000000300c64723c */ /* 0x044ff00000001864 */
[C---:B------:R-:W-:Y:S08]  /*2c30*/  HMMA.16816.F32 R96, R12.reuse, R50, R96 ;  /* 0x000000320c60723c */ /* 0x040ff00000001860 */
[C---:B------:R-:W-:Y:S08]  /*2c40*/  HMMA.16816.F32 R56, R12.reuse, R28, R56 ;  /* 0x0000001c0c38723c */ /* 0x040ff00000001838 */
[----:B------:R-:W-:Y:S08]  /*2c50*/  HMMA.16816.F32 R52, R12, R30, R52 ;  /* 0x0000001e0c34723c */ /* 0x000ff00000001834 */
        /* <DEDUP_REMOVED lines=21> */
[----:B---3--:R-:W-:Y:S02]  /*2db0*/  IMAD.U32 R2, RZ, RZ, UR10 ;  /* 0x0000000aff027e24 */ /* 0x008fe4000f8e00ff */
        /* <DEDUP_REMOVED lines=37> */
[----:B------:R-:W1:Y:S01]  /*3010*/  SHFL.IDX PT, R19, R2, 0x3, 0x181f ;  /* 0x00781f0002137f89 */ /* 0x000e6200000e0000 */
        /* <DEDUP_REMOVED lines=9> */
[----:B------:R-:W-:-:S03]  /*30b0*/  IADD3 R10, P3, R13, R246, RZ ;  /* 0x000000f60d0a7210 */ /* 0x000fc60007f7e0ff */
        /* <DEDUP_REMOVED lines=13> */
.L_x_831:
[----:B---3--:R-:W-:Y:S01]  /*3190*/  LOP3.LUT R2, R138, 0xffffffe0, RZ, 0xc0, !PT ;  /* 0xffffffe08a027812 */ /* 0x008fe200078ec0ff */
[----:B-1----:R-:W-:Y:S01]  /*31a0*/  IMAD.MOV.U32 R6, RZ, RZ, -0x2 ;  /* 0xfffffffeff067424 */ /* 0x002fe200078e00ff */
[----:B------:R-:W-:Y:S01]  /*31b0*/  STL [R1+0x18], R234 ;  /* 0x000018ea01007387 */ /* 0x000fe20000100800 */
[----:B------:R-:W-:Y:S02]  /*31c0*/  IMAD.SHL.U32 R228, R0, 0x2, RZ ;  /* 0x0000000200e47824 */ /* 0x000fe400078e00ff */
[----:B------:R-:W-:Y:S01]  /*31d0*/  IMAD.IADD R2, R224, 0x1, -R2 ;  /* 0x00000001e0027824 */ /* 0x000fe200078e0a02 */
[----:B------:R-:W-:Y:S01]  /*31e0*/  STL [R1+0x14], R233 ;  /* 0x000014e901007387 */ /* 0x000fe20000100800 */
[----:B------:R-:W-:Y:S01]  /*31f0*/  IMAD R231, R3, 0x2, R228 ;  /* 0x0000000203e77824 */ /* 0x000fe200078e02e4 */
[----:B------:R-:W-:-:S02]  /*3200*/  LEA R229, R4, R228, 0x1 ;  /* 0x000000e404e57211 */ /* 0x000fc400078e08ff */
[----:B------:R-:W-:Y:S01]  /*3210*/  SHF.R.S32.HI R5, RZ, 0x1f, R2 ;  /* 0x0000001fff057819 */ /* 0x000fe20000011402 */
[----:B------:R-:W-:Y:S02]  /*3220*/  STL [R1+0x10], R232 ;  /* 0x000010e801007387 */ /* 0x000fe40000100800 */
[----:B------:R-:W-:Y:S01]  /*3230*/  IMAD R230, R3, 0x2, R229 ;  /* 0x0000000203e67824 */ /* 0x000fe200078e02e5 */
[----:B------:R-:W-:Y:S01]  /*3240*/  LEA.HI R5, R5, R2, RZ, 0x2 ;  /* 0x0000000205057211 */ /* 0x000fe200078f10ff */
[----:B------:R1:W-:Y:S03]  /*3250*/  STL [R1+0xc], R139 ;  /* 0x00000c8b01007387 */ /* 0x0003e60000100800 */
[----:B------:R-:W-:Y:S01]  /*3260*/  LOP3.LUT R5, R5, 0x7ffffffc, RZ, 0xc0, !PT ;  /* 0x7ffffffc05057812 */ /* 0x000fe200078ec0ff */
[----:B------:R-:W-:Y:S04]  /*3270*/  LDSM.16.MT88.4 R40, [R230+0x100] ;  /* 0x00010000e628783b */ /* 0x000fe80000004200 */
[----:B------:R-:W-:Y:S01]  /*3280*/  IMAD.IADD R2, R2, 0x1, -R5 ;  /* 0x0000000102027824 */ /* 0x000fe200078e0a05 */
[----:B------:R-:W0:Y:S03]  /*3290*/  LDGDEPBAR ;  /* 0x00000000000079af */ /* 0x000e260000000000 */
[----:B------:R-:W-:-:S05]  /*32a0*/  IMAD R2, R2, R6, UR18 ;  /* 0x0000001202027e24 */ /* 0x000fca000f8e0206 */
[C---:B------:R-:W-:Y:S02]  /*32b0*/  ISETP.GT.AND P1, PT, R2.reuse, RZ, PT ;  /* 0x000000ff0200720c */ /* 0x040fe40003f24270 */
[----:B------:R-:W-:Y:S02]  /*32c0*/  ISETP.GT.AND P3, PT, R2, 0x1, PT ;  /* 0x000000010200780c */ /* 0x000fe40003f64270 */
        /* <DEDUP_REMOVED lines=10> */
[----:B------:R-:W-:Y:S02]  /*3370*/  FMNMX.FTZ R5, R10, R25, !PT ;  /* 0x000000190a057209 */ /* 0x000fe40007810000 */
[----:B------:R-:W-:Y:S02]  /*3380*/  FMNMX.FTZ R6, R11, R12, !PT ;  /* 0x0000000c0b067209 */ /* 0x000fe40007810000 */
[----:B------:R-:W-:Y:S02]  /*3390*/  FSEL R16, R175, -INF , P3 ;  /* 0xff800000af107808 */ /* 0x000fe40001800000 */
[----:B------:R-:W-:Y:S02]  /*33a0*/  FSEL R33, R103, -INF , P3 ;  /* 0xff80000067217808 */ /* 0x000fe40001800000 */
[----:B------:R-:W-:Y:S02]  /*33b0*/  FSEL R17, R134, -INF , P2 ;  /* 0xff80000086117808 */ /* 0x000fe40001000000 */
[----:B------:R-:W-:-:S02]  /*33c0*/  ISETP.GT.AND P3, PT, R2, 0x10, PT ;  /* 0x000000100200780c */ /* 0x000fc40003f64270 */
        /* <DEDUP_REMOVED lines=16> */
[----:B------:R-:W-:Y:S02]  /*34d0*/  FSEL R113, R51, -INF , P2 ;  /* 0xff80000033717808 */ /* 0x000fe40001000000 */
[----:B------:R-:W-:-:S02]  /*34e0*/  FSEL R97, R49, -INF , P2 ;  /* 0xff80000031617808 */ /* 0x000fc40001000000 */
        /* <DEDUP_REMOVED lines=12> */
[----:B------:R-:W-:Y:S02]  /*35b0*/  FSEL R121, R162, -INF , P2 ;  /* 0xff800000a2797808 */ /* 0x000fe40001000000 */
[----:B------:R-:W-:Y:S02]  /*35c0*/  FSEL R117, R160, -INF , P2 ;  /* 0xff800000a0757808 */ /* 0x000fe40001000000 */
[----:B------:R-:W-:Y:S02]  /*35d0*/  ISETP.GT.AND P3, PT, R2, 0x28, PT ;  /* 0x000000280200780c */ /* 0x000fe40003f64270 */
[----:B------:R-:W-:Y:S02]  /*35e0*/  FSEL R129, R82, -INF , P2 ;  /* 0xff80000052817808 */ /* 0x000fe40001000000 */
[----:B------:R-:W-:Y:S02]  /*35f0*/  FSEL R116, R80, -INF , P2 ;  /* 0xff80000050747808 */ /* 0x000fe40001000000 */
[----:B------:R-:W-:-:S02]  /*3600*/  FMNMX.FTZ R5, R96, R5, !PT ;  /* 0x0000000560057209 */ /* 0x000fc40007810000 */
[----:B------:R-:W-:Y:S02]  /*3610*/  FMNMX.FTZ R6, R36, R6, !PT ;  /* 0x0000000624067209 */ /* 0x000fe40007810000 */
[----:B------:R-:W-:Y:S02]  /*3620*/  ISETP.GT.AND P2, PT, R2, 0x29, PT ;  /* 0x000000290200780c */ /* 0x000fe40003f44270 */
        /* <DEDUP_REMOVED lines=44> */
[----:B------:R-:W-:Y:S02]  /*38f0*/  ISETP.GT.AND P1, PT, R2, 0x48, PT ;  /* 0x000000480200780c */ /* 0x000fe40003f24270 */
[----:B------:R-:W-:-:S02]  /*3900*/  FSEL R183, R67, -INF , P2 ;  /* 0xff80000043b77808 */ /* 0x000fc40001000000 */
[----:B------:R-:W-:Y:S02]  /*3910*/  FSEL R150, R65, -INF , P2 ;  /* 0xff80000041967808 */ /* 0x000fe40001000000 */
        /* <DEDUP_REMOVED lines=13> */
[----:B------:R-:W-:Y:S02]  /*39f0*/  FMNMX.FTZ R5, R126, R5, !PT ;  /* 0x000000057e057209 */ /* 0x000fe40007810000 */
[----:B------:R-:W-:Y:S02]  /*3a00*/  FMNMX.FTZ R6, R118, R6, !PT ;  /* 0x0000000676067209 */ /* 0x000fe40007810000 */
[----:B------:R-:W-:Y:S02]  /*3a10*/  ISETP.GT.AND P2, PT, R2, 0x58, PT ;  /* 0x000000580200780c */ /* 0x000fe40003f44270 */
[----:B------:R-:W-:-:S02]  /*3a20*/  FMNMX.FTZ R7, R24, R7, !PT ;  /* 0x0000000718077209 */ /* 0x000fc40007810000 */
[----:B------:R-:W-:Y:S02]  /*3a30*/  FSEL R171, R148, -INF , P3 ;  /* 0xff80000094ab7808 */ /* 0x000fe40001800000 */
[----:B------:R-:W-:Y:S02]  /*3a40*/  FSEL R146, R145, -INF , P1 ;  /* 0xff80000091927808 */ /* 0x000fe40000800000 */
        /* <DEDUP_REMOVED lines=28> */
[----:B-1----:R-:W-:Y:S02]  /*3c10*/  FSEL R139, R22, -INF , P2 ;  /* 0xff800000168b7808 */ /* 0x002fe40001000000 */
[----:B------:R-:W-:Y:S02]  /*3c20*/  FSEL R233, R20, -INF , P2 ;  /* 0xff80000014e97808 */ /* 0x000fe40001000000 */
[C---:B------:R-:W-:Y:S02]  /*3c30*/  ISETP.GT.AND P1, PT, R2.reuse, 0x61, PT ;  /* 0x000000610200780c */ /* 0x040fe40003f24270 */
[C---:B------:R-:W-:Y:S02]  /*3c40*/  ISETP.GT.AND P3, PT, R2.reuse, 0x68, PT ;  /* 0x000000680200780c */ /* 0x040fe40003f64270 */
[----:B------:R-:W-:Y:S02]  /*3c50*/  ISETP.GT.AND P2, PT, R2, 0x69, PT ;  /* 0x000000690200780c */ /* 0x000fe40003f44270 */
        /* <DEDUP_REMOVED lines=33> */
[----:B------:R-:W-:Y:S01]  /*3e70*/  FSEL R188, R176, -INF , P3 ;  /* 0xff800000b0bc7808 */ /* 0x000fe20001800000 */
[----:B------:R-:W-:Y:S01]  /*3e80*/  IMAD.MOV.U32 R176, RZ, RZ, R8 ;  /* 0x000000ffffb07224 */ /* 0x000fe200078e0008 */
        /* <DEDUP_REMOVED lines=9> */
[----:B------:R-:W-:Y:S02]  /*3f20*/  FSEL R192, R141, -INF , P1 ;  /* 0xff8000008dc07808 */ /* 0x000fe40000800000 */
[----:B------:R-:W-:Y:S02]  /*3f30*/  FSEL R205, R21, -INF , P1 ;  /* 0xff80000015cd7808 */ /* 0x000fe40000800000 */
[----:B------:R-:W-:Y:S02]  /*3f40*/  FMNMX.FTZ R137, R233, R137, !PT ;  /* 0x00000089e9897209 */ /* 0x000fe40007810000 */
[----:B------:R-:W-:Y:S02]  /*3f50*/  FMNMX.FTZ R2, R201, R2, !PT ;  /* 0x00000002c9027209 */ /* 0x000fe40007810000 */
[----:B------:R-:W-:Y:S02]  /*3f60*/  FMNMX.FTZ R5, R180, R5, !PT ;  /* 0x00000005b4057209 */ /* 0x000fe40007810000 */
[----:B------:R-:W-:-:S02]  /*3f70*/  FMNMX.FTZ R6, R115, R6, !PT ;  /* 0x0000000673067209 */ /* 0x000fc40007810000 */
        /* <DEDUP_REMOVED lines=44> */
[----:B------:R-:W-:-:S03]  /*4240*/  FMNMX.FTZ R6, R162, R6, !PT ;  /* 0x00000006a2067209 */ /* 0x000fc60007810000 */
[----:B------:R-:W-:Y:S01]  /*4250*/  LDSM.16.MT88.4 R28, [R229+0x100] ;  /* 0x00010000e51c783b */ /* 0x000fe20000004200 */
        /* <DEDUP_REMOVED lines=21> */
[----:B------:R1:W-:Y:S01]  /*43b0*/  MUFU.EX2 R178, R2 ;  /* 0x0000000200b27308 */ /* 0x0003e20000000800 */
[----:B--2---:R-:W-:Y:S02]  /*43c0*/  FMNMX.FTZ R8, R8, R10, !PT ;  /* 0x0000000a08087209 */ /* 0x004fe40007810000 */
[----:B-1----:R-:W-:Y:S01]  /*43d0*/  FMNMX.FTZ R2, R9, R5, !PT ;  /* 0x0000000509027209 */ /* 0x002fe20007810000 */
[--C-:B------:R-:W-:Y:S02]  /*43e0*/  FFMA.FTZ R5, R12, c[0x0][0x2d0], -R6.reuse ;  /* 0x0000b4000c057a23 */ /* 0x100fe40000010806 */
[----:B------:R-:W-:Y:S01]  /*43f0*/  FFMA.FTZ R9, R13, c[0x0][0x2d0], -R6 ;  /* 0x0000b4000d097a23 */ /* 0x000fe20000010806 */
[C---:B------:R-:W-:Y:S01]  /*4400*/  FSETP.NEU.FTZ.AND P1, PT, R2.reuse, -INF , PT ;  /* 0xff8000000200780b */ /* 0x040fe20003f3d000 */
[----:B------:R1:W-:Y:S08]  /*4410*/  MUFU.EX2 R177, R5 ;  /* 0x0000000500b17308 */ /* 0x0003f00000000800 */
        /* <DEDUP_REMOVED lines=33> */
[----:B------:R-:W1:Y:S02]  /*4630*/  LDSM.16.MT88.4 R24, [R228+0x900] ;  /* 0x00090000e418783b */ /* 0x000e640000004200 */
[----:B------:R2:W3:Y:S02]  /*4640*/  MUFU.EX2 R163, R3 ;  /* 0x0000000300a37308 */ /* 0x0004e40000000800 */
[C---:B------:R-:W-:Y:S08]  /*4650*/  HMMA.16816.F32 R68, R8.reuse, R22, RZ ;  /* 0x000000160844723c */ /* 0x040ff000000018ff */
[----:B------:R-:W-:Y:S01]  /*4660*/  HMMA.16816.F32 R60, R8, R18, RZ ;  /* 0x00000012083c723c */ /* 0x000fe200000018ff */
[----:B--2---:R-:W-:Y:S01]  /*4670*/  FFMA.FTZ R3, R32, c[0x0][0x2d0], -R0 ;  /* 0x0000b40020037a23 */ /* 0x004fe20000010800 */
[----:B---3--:R-:W-:-:S06]  /*4680*/  F2FP.PACK_AB R14, R163, R196 ;  /* 0x000000c4a30e723e */ /* 0x008fcc00000000ff */
[C---:B------:R-:W-:Y:S01]  /*4690*/  HMMA.16816.F32 R52, R8.reuse, R30, RZ ;  /* 0x0000001e0834723c */ /* 0x040fe200000018ff */
[----:B------:R2:W-:Y:S07]  /*46a0*/  MUFU.EX2 R223, R3 ;  /* 0x0000000300df7308 */ /* 0x0005ee0000000800 */
[----:B------:R-:W-:Y:S01]  /*46b0*/  HMMA.16816.F32 R44, R8, R42, RZ ;  /* 0x0000002a082c723c */ /* 0x000fe200000018ff */
[----:B--2---:R-:W-:-:S04]  /*46c0*/  FFMA.FTZ R3, R33, c[0x0][0x2d0], -R0 ;  /* 0x0000b40021037a23 */ /* 0x004fc80000010800 */
[----:B------:R2:W3:Y:S02]  /*46d0*/  MUFU.EX2 R220, R3 ;  /* 0x0000000300dc7308 */ /* 0x0004e40000000800 */
[----:B--2---:R-:W-:Y:S01]  /*46e0*/  FFMA.FTZ R3, R34, c[0x0][0x2d0], -R0 ;  /* 0x0000b40022037a23 */ /* 0x004fe20000010800 */
[----:B---3--:R-:W-:-:S05]  /*46f0*/  F2FP.PACK_AB R13, R220, R223 ;  /* 0x000000dfdc0d723e */ /* 0x008fca00000000ff */
[----:B------:R2:W-:Y:S02]  /*4700*/  MUFU.EX2 R222, R3 ;  /* 0x0000000300de7308 */ /* 0x0005e40000000800 */
[----:B--2---:R-:W-:Y:S02]  /*4710*/  FFMA.FTZ R3, R35, c[0x0][0x2d0], -R0 ;  /* 0x0000b40023037a23 */ /* 0x004fe40000010800 */
[----:B------:R-:W-:Y:S04]  /*4720*/  LDSM.16.MT88.4 R32, [R230+0x900] ;  /* 0x00090000e620783b */ /* 0x000fe80000004200 */
        /* <DEDUP_REMOVED lines=11> */
[----:B--2---:R-:W-:Y:S01]  /*47e0*/  FFMA.FTZ R3, R38, c[0x0][0x2d0], -R6 ;  /* 0x0000b40026037a23 */ /* 0x004fe20000010806 */
[----:B----4-:R-:W-:-:S06]  /*47f0*/  F2FP.PACK_AB R8, R198, R4 ;  /* 0x00000004c608723e */ /* 0x010fcc00000000ff */
[C---:B------:R-:W-:Y:S01]  /*4800*/  HMMA.16816.F32 R16, R12.reuse, R40, RZ ;  /* 0x000000280c10723c */ /* 0x040fe200000018ff */
[----:B------:R2:W-:Y:S07]  /*4810*/  MUFU.EX2 R195, R3 ;  /* 0x0000000300c37308 */ /* 0x0005ee0000000800 */
[C---:B------:R-:W-:Y:S08]  /*4820*/  HMMA.16816.F32 R108, R12.reuse, R30, RZ ;  /* 0x0000001e0c6c723c */ /* 0x040ff000000018ff */
[----:B------:R-:W-:Y:S01]  /*4830*/  HMMA.16816.F32 R76, R12, R28, RZ ;  /* 0x0000001c0c4c723c */ /* 0x000fe200000018ff */
[----:B------:R-:W-:Y:S01]  /*4840*/  LDSM.16.MT88.4 R28, [R230+0x1100] ;  /* 0x00110000e61c783b */ /* 0x000fe20000004200 */
[----:B--2---:R-:W-:-:S03]  /*4850*/  FFMA.FTZ R3, R39, c[0x0][0x2d0], -R6 ;  /* 0x0000b40027037a23 */ /* 0x004fc60000010806 */
[----:B------:R-:W2:Y:S01]  /*4860*/  LDSM.16.MT88.4 R36, [R231+0x900] ;  /* 0x00090000e724783b */ /* 0x000ea20000004200 */
[----:B------:R4:W1:Y:S02]  /*4870*/  MUFU.EX2 R189, R3 ;  /* 0x0000000300bd7308 */ /* 0x0008640000000800 */
[----:B----4-:R-:W-:Y:S01]  /*4880*/  FFMA.FTZ R3, R92, c[0x0][0x2d0], -R5 ;  /* 0x0000b4005c037a23 */ /* 0x010fe20000010805 */
[----:B-1----:R-:W-:-:S05]  /*4890*/  F2FP.PACK_AB R10, R189, R195 ;  /* 0x000000c3bd0a723e */ /* 0x002fca00000000ff */
[----:B------:R1:W-:Y:S02]  /*48a0*/  MUFU.EX2 R206, R3 ;  /* 0x0000000300ce7308 */ /* 0x0003e40000000800 */
[----:B-1----:R-:W-:-:S06]  /*48b0*/  FFMA.FTZ R3, R93, c[0x0][0x2d0], -R5 ;  /* 0x0000b4005d037a23 */ /* 0x002fcc0000010805 */
        /* <DEDUP_REMOVED lines=9> */
[C---:B------:R-:W-:Y:S08]  /*4950*/  HMMA.16816.F32 R140, R8.reuse, R24, R72 ;  /* 0x00000018088c723c */ /* 0x040ff00000001848 */
[----:B---3--:R-:W-:Y:S01]  /*4960*/  HMMA.16816.F32 R92, R8, R20, R56 ;  /* 0x00000014085c723c */ /* 0x008fe20000001838 */
[----:B-1----:R-:W-:-:S04]  /*4970*/  FFMA.FTZ R3, R97, c[0x0][0x2d0], -R7 ;  /* 0x0000b40061037a23 */ /* 0x002fc80000010807 */
[----:B------:R1:W3:Y:S03]  /*4980*/  MUFU.EX2 R218, R3 ;  /* 0x0000000300da7308 */ /* 0x0002e60000000800 */
[C---:B------:R-:W-:Y:S08]  /*4990*/  HMMA.16816.F32 R72, R8.reuse, R32, R48 ;  /* 0x000000200848723c */ /* 0x040ff00000001830 */
[----:B------:R-:W-:Y:S01]  /*49a0*/  HMMA.16816.F32 R68, R8, R26, R68 ;  /* 0x0000001a0844723c */ /* 0x000fe20000001844 */
[----:B-1----:R-:W-:-:S07]  /*49b0*/  FFMA.FTZ R3, R104, c[0x0][0x2d0], -R7 ;  /* 0x0000b40068037a23 */ /* 0x002fce0000010807 */
[----:B------:R-:W-:Y:S01]  /*49c0*/  HMMA.16816.F32 R44, R8, R34, R44 ;  /* 0x00000022082c723c */ /* 0x000fe2000000182c */
[----:B------:R1:W-:Y:S07]  /*49d0*/  MUFU.EX2 R215, R3 ;  /* 0x0000000300d77308 */ /* 0x0003ee0000000800 */
[----:B------:R-:W-:Y:S01]  /*49e0*/  HMMA.16816.F32 R96, R12, R42, RZ ;  /* 0x0000002a0c60723c */ /* 0x000fe200000018ff */
[----:B------:R-:W-:Y:S01]  /*49f0*/  LDSM.16.MT88.4 R12, [R231+0x1100] ;  /* 0x00110000e70c783b */ /* 0x000fe20000004200 */
[----:B-1----:R-:W-:-:S06]  /*4a00*/  FFMA.FTZ R3, R105, c[0x0][0x2d0], -R7 ;  /* 0x0000b40069037a23 */ /* 0x002fcc0000010807 */
[C---:B--2---:R-:W-:Y:S01]  /*4a10*/  HMMA.16816.F32 R104, R8.reuse, R36, R64 ;  /* 0x000000240868723c */ /* 0x044fe20000001840 */
[----:B------:R1:W2:Y:S07]  /*4a20*/  MUFU.EX2 R217, R3 ;  /* 0x0000000300d97308 */ /* 0x0002ae0000000800 */
[C---:B------:R-:W-:Y:S08]  /*4a30*/  HMMA.16816.F32 R64, R8.reuse, R38, R60 ;  /* 0x000000260840723c */ /* 0x040ff0000000183c */
[----:B------:R-:W-:Y:S01]  /*4a40*/  HMMA.16816.F32 R60, R8, R22, R52 ;  /* 0x00000016083c723c */ /* 0x000fe20000001834 */
[----:B-1----:R-:W-:-:S02]  /*4a50*/  FFMA.FTZ R3, R112, c[0x0][0x2d0], -R0 ;  /* 0x0000b40070037a23 */ /* 0x002fc40000010800 */
[----:B------:R-:W-:Y:S02]  /*4a60*/  IMAD.MOV.U32 R112, RZ, RZ, R205 ;  /* 0x000000ffff707224 */ /* 0x000fe400078e00cd */
[----:B------:R1:W-:Y:S02]  /*4a70*/  MUFU.EX2 R205, R3 ;  /* 0x0000000300cd7308 */ /* 0x0003e40000000800 */
[----:B---3--:R-:W-:Y:S02]  /*4a80*/  F2FP.PACK_AB R8, R218, R219 ;  /* 0x000000dbda08723e */ /* 0x008fe400000000ff */
[----:B--2---:R-:W-:Y:S01]  /*4a90*/  F2FP.PACK_AB R10, R217, R215 ;  /* 0x000000d7d90a723e */ /* 0x004fe200000000ff */
[----:B-1----:R-:W-:Y:S02]  /*4aa0*/  FFMA.FTZ R3, R113, c[0x0][0x2d0], -R0 ;  /* 0x0000b40071037a23 */ /* 0x002fe40000010800 */
[----:B------:R-:W-:Y:S02]  /*4ab0*/  IMAD.MOV.U32 R113, RZ, RZ, R206 ;  /* 0x000000ffff717224 */ /* 0x000fe400078e00ce */
[----:B------:R1:W2:Y:S02]  /*4ac0*/  MUFU.EX2 R207, R3 ;  /* 0x0000000300cf7308 */ /* 0x0002a40000000800 */
[----:B-1----:R-:W-:Y:S01]  /*4ad0*/  FFMA.FTZ R3, R114, c[0x0][0x2d0], -R0 ;  /* 0x0000b40072037a23 */ /* 0x002fe20000010800 */
[----:B--2---:R-:W-:Y:S01]  /*4ae0*/  F2FP.PACK_AB R9, R207, R205 ;  /* 0x000000cdcf09723e */ /* 0x004fe200000000ff */
[----:B------:R-:W-:-:S04]  /*4af0*/  IMAD.MOV.U32 R114, RZ, RZ, R204 ;  /* 0x000000ffff727224 */ /* 0x000fc800078e00cc */
        /* <DEDUP_REMOVED lines=10> */
[----:B-1----:R-:W-:Y:S01]  /*4ba0*/  FFMA.FTZ R3, R117, c[0x0][0x2d0], -R6 ;  /* 0x0000b40075037a23 */ /* 0x002fe20000010806 */
[----:B------:R-:W-:-:S05]  /*4bb0*/  MOV R117, R201 ;  /* 0x000000c900757202 */ /* 0x000fca0000000f00 */
[----:B------:R-:W-:Y:S01]  /*4bc0*/  IMAD.MOV.U32 R102, RZ, RZ, R116 ;  /* 0x000000ffff667224 */ /* 0x000fe200078e0074 */
[----:B------:R1:W-:Y:S01]  /*4bd0*/  MUFU.EX2 R203, R3 ;  /* 0x0000000300cb7308 */ /* 0x0003e20000000800 */
[C---:B------:R-:W-:Y:S01]  /*4be0*/  HMMA.16816.F32 R48, R8.reuse, R24, R84 ;  /* 0x000000180830723c */ /* 0x040fe20000001854 */
[----:B------:R-:W-:Y:S01]  /*4bf0*/  IMAD.MOV.U32 R103, RZ, RZ, R117 ;  /* 0x000000ffff677224 */ /* 0x000fe200078e0075 */
[----:B------:R-:W-:Y:S01]  /*4c00*/  MOV R116, R252 ;  /* 0x000000fc00747202 */ /* 0x000fe20000000f00 */
[----:B------:R-:W-:Y:S02]  /*4c10*/  IMAD.MOV.U32 R117, RZ, RZ, R195 ;  /* 0x000000ffff757224 */ /* 0x000fe400078e00c3 */
[----:B------:R-:W-:Y:S01]  /*4c20*/  IMAD.MOV.U32 R101, RZ, RZ, R112 ;  /* 0x000000ffff657224 */ /* 0x000fe200078e0070 */
[----:B------:R-:W-:Y:S01]  /*4c30*/  MOV R112, R190 ;  /* 0x000000be00707202 */ /* 0x000fe20000000f00 */
[----:B------:R-:W-:Y:S01]  /*4c40*/  IMAD.MOV.U32 R100, RZ, RZ, R115 ;  /* 0x000000ffff647224 */ /* 0x000fe200078e0073 */
[----:B------:R-:W-:Y:S01]  /*4c50*/  HMMA.16816.F32 R84, R8, R32, R16 ;  /* 0x000000200854723c */ /* 0x000fe20000001810 */
[----:B------:R-:W2:Y:S01]  /*4c60*/  LDSM.16.MT88.4 R16, [R228+0x1100] ;  /* 0x00110000e410783b */ /* 0x000ea20000004200 */
[----:B-1----:R-:W-:-:S06]  /*4c70*/  FFMA.FTZ R3, R118, c[0x0][0x2d0], -R6 ;  /* 0x0000b40076037a23 */ /* 0x002fcc0000010806 */
[C---:B------:R-:W-:Y:S01]  /*4c80*/  HMMA.16816.F32 R40, R8.reuse, R26, R88 ;  /* 0x0000001a0828723c */ /* 0x040fe20000001858 */
[----:B------:R-:W-:Y:S01]  /*4c90*/  IMAD.MOV.U32 R118, RZ, RZ, R200 ;  /* 0x000000ffff767224 */ /* 0x000fe200078e00c8 */
[----:B------:R-:W1:Y:S01]  /*4ca0*/  LDSM.16.MT88.4 R24, [R229+0x1100] ;  /* 0x00110000e518783b */ /* 0x000e620000004200 */
[----:B------:R3:W4:Y:S05]  /*4cb0*/  MUFU.EX2 R204, R3 ;  /* 0x0000000300cc7308 */ /* 0x00072a0000000800 */
[C---:B------:R-:W-:Y:S07]  /*4cc0*/  HMMA.16816.F32 R56, R8.reuse, R22, R108 ;  /* 0x000000160838723c */ /* 0x040fee000000186c */
[----:B------:R-:W-:Y:S01]  /*4cd0*/  IMAD.MOV.U32 R111, RZ, RZ, R192 ;  /* 0x000000ffff6f7224 */ /* 0x000fe200078e00c0 */
[----:B------:R-:W-:Y:S01]  /*4ce0*/  HMMA.16816.F32 R76, R8, R20, R76 ;  /* 0x00000014084c723c */ /* 0x000fe2000000184c */
[----:B------:R-:W-:-:S02]  /*4cf0*/  IMAD.MOV.U32 R110, RZ, RZ, R189 ;  /* 0x000000ffff6e7224 */ /* 0x000fc400078e00bd */
[----:B---3--:R-:W-:Y:S02]  /*4d00*/  FFMA.FTZ R3, R119, c[0x0][0x2d0], -R6 ;  /* 0x0000b40077037a23 */ /* 0x008fe40000010806 */
[----:B------:R-:W-:Y:S02]  /*4d10*/  IMAD.MOV.U32 R119, RZ, RZ, R199 ;  /* 0x000000ffff777224 */ /* 0x000fe400078e00c7 */
[----:B------:R3:W-:Y:S01]  /*4d20*/  MUFU.EX2 R202, R3 ;  /* 0x0000000300ca7308 */ /* 0x0007e20000000800 */
[----:B------:R-:W-:Y:S01]  /*4d30*/  IMAD.MOV.U32 R109, RZ, RZ, R188 ;  /* 0x000000ffff6d7224 */ /* 0x000fe200078e00bc */
[----:B------:R-:W-:Y:S07]  /*4d40*/  HMMA.16816.F32 R32, R8, R34, R96 ;  /* 0x000000220820723c */ /* 0x000fee0000001860 */
[----:B----4-:R-:W-:Y:S01]  /*4d50*/  F2FP.PACK_AB R8, R204, R203 ;  /* 0x000000cbcc08723e */ /* 0x010fe200000000ff */
[----:B------:R-:W-:-:S02]  /*4d60*/  IMAD.MOV.U32 R96, RZ, RZ, R100 ;  /* 0x000000ffff607224 */ /* 0x000fc400078e0064 */
[----:B------:R-:W-:Y:S02]  /*4d70*/  IMAD.MOV.U32 R99, RZ, RZ, R161 ;  /* 0x000000ffff637224 */ /* 0x000fe400078e00a1 */
[----:B------:R-:W-:Y:S02]  /*4d80*/  IMAD.MOV.U32 R98, RZ, RZ, R103 ;  /* 0x000000ffff627224 */ /* 0x000fe400078e0067 */
[----:B---3--:R-:W-:Y:S02]  /*4d90*/  FFMA.FTZ R3, R120, c[0x0][0x2d0], -R6 ;  /* 0x0000b40078037a23 */ /* 0x008fe40000010806 */
[----:B------:R-:W-:Y:S02]  /*4da0*/  IMAD.MOV.U32 R120, RZ, RZ, R197 ;  /* 0x000000ffff787224 */ /* 0x000fe400078e00c5 */
[----:B------:R3:W4:Y:S01]  /*4db0*/  MUFU.EX2 R201, R3 ;  /* 0x0000000300c97308 */ /* 0x0007220000000800 */
[----:B------:R-:W-:Y:S02]  /*4dc0*/  IMAD.MOV.U32 R103, RZ, RZ, R167 ;  /* 0x000000ffff677224 */ /* 0x000fe400078e00a7 */
[----:B------:R-:W-:-:S02]  /*4dd0*/  IMAD.MOV.U32 R97, RZ, RZ, R176 ;  /* 0x000000ffff617224 */ /* 0x000fc400078e00b0 */
[--C-:B---3--:R-:W-:Y:S01]  /*4de0*/  FFMA.FTZ R3, R121, c[0x0][0x2d0], -R5.reuse ;  /* 0x0000b40079037a23 */ /* 0x108fe20000010805 */
[----:B----4-:R-:W-:Y:S01]  /*4df0*/  F2FP.PACK_AB R10, R201, R202 ;  /* 0x000000cac90a723e */ /* 0x010fe200000000ff */
[----:B------:R-:W-:Y:S02]  /*4e00*/  IMAD.MOV.U32 R121, RZ, RZ, R198 ;  /* 0x000000ffff797224 */ /* 0x000fe400078e00c6 */
[----:B------:R3:W-:Y:S02]  /*4e10*/  MUFU.EX2 R200, R3 ;  /* 0x0000000300c87308 */ /* 0x0007e40000000800 */
[----:B---3--:R-:W-:Y:S02]  /*4e20*/  FFMA.FTZ R3, R122, c[0x0][0x2d0], -R5 ;  /* 0x0000b4007a037a23 */ /* 0x008fe40000010805 */
[----:B------:R-:W-:-:S04]  /*4e30*/  IMAD.MOV.U32 R122, RZ, RZ, R113 ;  /* 0x000000ffff7a7224 */ /* 0x000fc800078e0071 */
[----:B------:R3:W4:Y:S01]  /*4e40*/  MUFU.EX2 R199, R3 ;  /* 0x0000000300c77308 */ /* 0x0007220000000800 */
[----:B------:R-:W-:Y:S02]  /*4e50*/  IMAD.MOV.U32 R113, RZ, RZ, R191 ;  /* 0x000000ffff717224 */ /* 0x000fe400078e00bf */
[----:B---3--:R-:W-:Y:S01]  /*4e60*/  FFMA.FTZ R3, R123, c[0x0][0x2d0], -R5 ;  /* 0x0000b4007b037a23 */ /* 0x008fe20000010805 */
[----:B------:R-:W-:Y:S01]  /*4e70*/  MOV R123, R118 ;  /* 0x00000076007b7202 */ /* 0x000fe20000000f00 */
[----:B------:R-:W-:Y:S01]  /*4e80*/  IMAD.MOV.U32 R118, RZ, RZ, R194 ;  /* 0x000000ffff767224 */ /* 0x000fe200078e00c2 */
[----:B----4-:R-:W-:Y:S02]  /*4e90*/  F2FP.PACK_AB R9, R199, R200 ;  /* 0x000000c8c709723e */ /* 0x010fe400000000ff */
[----:B------:R3:W-:Y:S01]  /*4ea0*/  MUFU.EX2 R198, R3 ;  /* 0x0000000300c67308 */ /* 0x0007e20000000800 */
[----:B------:R-:W-:Y:S02]  /*4eb0*/  IMAD.MOV.U32 R100, RZ, RZ, R123 ;  /* 0x000000ffff647224 */ /* 0x000fe400078e007b */
[----:B------:R-:W-:-:S02]  /*4ec0*/  IMAD.MOV.U32 R123, RZ, RZ, R162 ;  /* 0x000000ffff7b7224 */ /* 0x000fc400078e00a2 */
[----:B---3--:R-:W-:Y:S02]  /*4ed0*/  FFMA.FTZ R3, R124, c[0x0][0x2d0], -R5 ;  /* 0x0000b4007c037a23 */ /* 0x008fe40000010805 */
[----:B------:R-:W-:Y:S02]  /*4ee0*/  IMAD.MOV.U32 R124, RZ, RZ, R114 ;  /* 0x000000ffff7c7224 */ /* 0x000fe400078e0072 */
[----:B------:R3:W4:Y:S02]  /*4ef0*/  MUFU.EX2 R197, R3 ;  /* 0x0000000300c57308 */ /* 0x0007240000000800 */
[----:B---3--:R-:W-:Y:S01]  /*4f00*/  FFMA.FTZ R3, R126, c[0x0][0x2d0], -R7 ;  /* 0x0000b4007e037a23 */ /* 0x008fe20000010807 */
[----:B----4-:R-:W-:Y:S01]  /*4f10*/  F2FP.PACK_AB R11, R197, R198 ;  /* 0x000000c6c50b723e */ /* 0x010fe200000000ff */
[----:B------:R-:W-:-:S04]  /*4f20*/  IMAD.MOV.U32 R126, RZ, RZ, R196 ;  /* 0x000000ffff7e7224 */ /* 0x000fc800078e00c4 */
[----:B------:R3:W4:Y:S02]  /*4f30*/  MUFU.EX2 R196, R3 ;  /* 0x0000000300c47308 */ /* 0x0007240000000800 */
[C---:B--2---:R-:W-:Y:S08]  /*4f40*/  HMMA.16816.F32 R80, R8.reuse, R18, R68 ;  /* 0x000000120850723c */ /* 0x044ff00000001844 */
[----:B------:R-:W-:Y:S01]  /*4f50*/  HMMA.16816.F32 R68, R8, R14, R64 ;  /* 0x0000000e0844723c */ /* 0x000fe20000001840 */
[----:B---3--:R-:W-:-:S02]  /*4f60*/  FFMA.FTZ R3, R125, c[0x0][0x2d0], -R7 ;  /* 0x0000b4007d037a23 */ /* 0x008fc40000010807 */
[----:B------:R-:W-:Y:S02]  /*4f70*/  IMAD.MOV.U32 R125, RZ, RZ, R119 ;  /* 0x000000ffff7d7224 */ /* 0x000fe400078e0077 */
[----:B------:R2:W-:Y:S01]  /*4f80*/  MUFU.EX2 R195, R3 ;  /* 0x0000000300c37308 */ /* 0x0005e20000000800 */
[----:B------:R-:W-:Y:S02]  /*4f90*/  IMAD.MOV.U32 R119, RZ, RZ, R193 ;  /* 0x000000ffff777224 */ /* 0x000fe400078e00c1 */
[C---:B-1----:R-:W-:Y:S08]  /*4fa0*/  HMMA.16816.F32 R64, R8.reuse, R26, R60 ;  /* 0x0000001a0840723c */ /* 0x042ff0000000183c */
[----:B------:R-:W-:Y:S01]  /*4fb0*/  HMMA.16816.F32 R140, R8, R16, R140 ;  /* 0x00000010088c723c */ /* 0x000fe2000000188c */
[----:B--2---:R-:W-:-:S07]  /*4fc0*/  FFMA.FTZ R3, R127, c[0x0][0x2d0], -R7 ;  /* 0x0000b4007f037a23 */ /* 0x004fce0000010807 */
[----:B------:R-:W-:Y:S01]  /*4fd0*/  HMMA.16816.F32 R104, R8, R12, R104 ;  /* 0x0000000c0868723c */ /* 0x000fe20000001868 */
[----:B------:R-:W-:Y:S01]  /*4fe0*/  IMAD.MOV.U32 R127, RZ, RZ, R102 ;  /* 0x000000ffff7f7224 */ /* 0x000fe200078e0066 */
[----:B------:R1:W2:Y:S01]  /*4ff0*/  MUFU.EX2 R194, R3 ;  /* 0x0000000300c27308 */ /* 0x0002a20000000800 */
[----:B------:R-:W-:-:S05]  /*5000*/  MOV R102, R163 ;  /* 0x000000a300667202 */ /* 0x000fca0000000f00 */
[C---:B------:R-:W-:Y:S08]  /*5010*/  HMMA.16816.F32 R92, R8.reuse, R24, R92 ;  /* 0x00000018085c723c */ /* 0x040ff0000000185c */
[----:B------:R-:W-:Y:S01]  /*5020*/  HMMA.16816.F32 R88, R8, R28, R72 ;  /* 0x0000001c0858723c */ /* 0x000fe20000001848 */
[----:B-1----:R-:W-:Y:S02]  /*5030*/  FFMA.FTZ R3, R128, c[0x0][0x2d0], -R7 ;  /* 0x0000b40080037a23 */ /* 0x002fe40000010807 */
[----:B------:R-:W-:-:S02]  /*5040*/  IMAD.MOV.U32 R128, RZ, RZ, R110 ;  /* 0x000000ffff807224 */ /* 0x000fc400078e006e */
[----:B------:R1:W-:Y:S03]  /*5050*/  MUFU.EX2 R193, R3 ;  /* 0x0000000300c17308 */ /* 0x0003e60000000800 */
[----:B------:R-:W-:Y:S07]  /*5060*/  HMMA.16816.F32 R60, R8, R30, R44 ;  /* 0x0000001e083c723c */ /* 0x000fee000000182c */
[----:B----4-:R-:W-:-:S02]  /*5070*/  F2FP.PACK_AB R8, R196, R251 ;  /* 0x000000fbc408723e */ /* 0x010fc400000000ff */
[----:B--2---:R-:W-:Y:S01]  /*5080*/  F2FP.PACK_AB R10, R194, R195 ;  /* 0x000000c3c20a723e */ /* 0x004fe200000000ff */
[----:B-1----:R-:W-:Y:S02]  /*5090*/  FFMA.FTZ R3, R129, c[0x0][0x2d0], -R0 ;  /* 0x0000b40081037a23 */ /* 0x002fe40000010800 */
[----:B------:R-:W-:Y:S02]  /*50a0*/  IMAD.MOV.U32 R129, RZ, RZ, R112 ;  /* 0x000000ffff817224 */ /* 0x000fe400078e0070 */
[----:B------:R1:W-:Y:S02]  /*50b0*/  MUFU.EX2 R252, R3 ;  /* 0x0000000300fc7308 */ /* 0x0003e40000000800 */
[----:B-1----:R-:W-:Y:S02]  /*50c0*/  FFMA.FTZ R3, R130, c[0x0][0x2d0], -R0 ;  /* 0x0000b40082037a23 */ /* 0x002fe40000010800 */
[----:B------:R-:W-:-:S04]  /*50d0*/  IMAD.MOV.U32 R130, RZ, RZ, R102 ;  /* 0x000000ffff827224 */ /* 0x000fc800078e0066 */
[----:B------:R1:W2:Y:S01]  /*50e0*/  MUFU.EX2 R192, R3 ;  /* 0x0000000300c07308 */ /* 0x0002a20000000800 */
[----:B------:R-:W-:Y:S02]  /*50f0*/  IMAD.MOV.U32 R102, RZ, RZ, R123 ;  /* 0x000000ffff667224 */ /* 0x000fe400078e007b */
[----:B------:R-:W-:Y:S02]  /*5100*/  IMAD.MOV.U32 R123, RZ, RZ, R179 ;  /* 0x000000ffff7b7224 */ /* 0x000fe400078e00b3 */
[----:B-1----:R-:W-:Y:S01]  /*5110*/  FFMA.FTZ R3, R131, c[0x0][0x2d0], -R0 ;  /* 0x0000b40083037a23 */ /* 0x002fe20000010800 */
[----:B--2---:R-:W-:Y:S01]  /*5120*/  F2FP.PACK_AB R9, R192, R252 ;  /* 0x000000fcc009723e */ /* 0x004fe200000000ff */
[----:B------:R-:W-:Y:S01]  /*5130*/  IMAD.MOV.U32 R131, RZ, RZ, R100 ;  /* 0x000000ffff837224 */ /* 0x000fe200078e0064 */
[----:B------:R-:W-:Y:S01]  /*5140*/  MOV R100, R178 ;  /* 0x000000b200647202 */ /* 0x000fe20000000f00 */
[----:B------:R1:W-:Y:S02]  /*5150*/  MUFU.EX2 R191, R3 ;  /* 0x0000000300bf7308 */ /* 0x0003e40000000800 */
[----:B-1----:R-:W-:-:S06]  /*5160*/  FFMA.FTZ R3, R134, c[0x0][0x2d0], -R0 ;  /* 0x0000b40086037a23 */ /* 0x002fcc0000010800 */
[----:B------:R1:W2:Y:S02]  /*5170*/  MUFU.EX2 R189, R3 ;  /* 0x0000000300bd7308 */ /* 0x0002a40000000800 */
[----:B-1----:R-:W-:Y:S01]  /*5180*/  FFMA.FTZ R3, R133, c[0x0][0x2d0], -R7 ;  /* 0x0000b40085037a23 */ /* 0x002fe20000010807 */
[----:B--2---:R-:W-:-:S05]  /*5190*/  F2FP.PACK_AB R11, R189, R191 ;  /* 0x000000bfbd0b723e */ /* 0x004fca00000000ff */
[----:B------:R1:W-:Y:S02]  /*51a0*/  MUFU.EX2 R190, R3 ;  /* 0x0000000300be7308 */ /* 0x0003e40000000800 */
[C---:B------:R-:W-:Y:S07]  /*51b0*/  HMMA.16816.F32 R20, R8.reuse, R12, R52 ;  /* 0x0000000c0814723c */ /* 0x040fee0000001834 */
[----:B------:R-:W-:Y:S01]  /*51c0*/  IMAD.MOV.U32 R55, RZ, RZ, R165 ;  /* 0x000000ffff377224 */ /* 0x000fe200078e00a5 */
[----:B------:R-:W-:Y:S01]  /*51d0*/  HMMA.16816.F32 R36, R8, R14, R36 ;  /* 0x0000000e0824723c */ /* 0x000fe20000001824 */
[----:B------:R-:W-:Y:S01]  /*51e0*/  LDSM.16.MT88.4 R12, [R231+0x1900] ;  /* 0x00190000e70c783b */ /* 0x000fe20000004200 */
[----:B-1----:R-:W-:-:S04]  /*51f0*/  FFMA.FTZ R3, R132, c[0x0][0x2d0], -R7 ;  /* 0x0000b40084037a23 */ /* 0x002fc80000010807 */
[----:B------:R1:W-:Y:S02]  /*5200*/  MUFU.EX2 R188, R3 ;  /* 0x0000000300bc7308 */ /* 0x0003e40000000800 */
[C---:B------:R-:W-:Y:S08]  /*5210*/  HMMA.16816.F32 R44, R8.reuse, R18, R40 ;  /* 0x00000012082c723c */ /* 0x040ff00000001828 */
[----:B------:R-:W-:Y:S01]  /*5220*/  HMMA.16816.F32 R48, R8, R16, R48 ;  /* 0x000000100830723c */ /* 0x000fe20000001830 */
[----:B------:R-:W2:Y:S01]  /*5230*/  LDSM.16.MT88.4 R16, [R228+0x1900] ;  /* 0x00190000e410783b */ /* 0x000ea20000004200 */
[----:B-1----:R-:W-:-:S06]  /*5240*/  FFMA.FTZ R3, R138, c[0x0][0x2d0], -R6 ;  /* 0x0000b4008a037a23 */ /* 0x002fcc0000010806 */
[C---:B------:R-:W-:Y:S01]  /*5250*/  HMMA.16816.F32 R40, R8.reuse, R24, R76 ;  /* 0x000000180828723c */ /* 0x040fe2000000184c */
[----:B------:R1:W-:Y:S07]  /*5260*/  MUFU.EX2 R138, R3 ;  /* 0x00000003008a7308 */ /* 0x0003ee0000000800 */
[C---:B------:R-:W-:Y:S01]  /*5270*/  HMMA.16816.F32 R56, R8.reuse, R26, R56 ;  /* 0x0000001a0838723c */ /* 0x040fe20000001838 */
[----:B------:R-:W-:Y:S07]  /*5280*/  LDSM.16.MT88.4 R24, [R229+0x1900] ;  /* 0x00190000e518783b */ /* 0x000fee0000004200 */
[----:B------:R-:W-:Y:S01]  /*5290*/  HMMA.16816.F32 R84, R8, R28, R84 ;  /* 0x0000001c0854723c */ /* 0x000fe20000001854 */
[----:B-1----:R-:W-:-:S02]  /*52a0*/  FFMA.FTZ R3, R156, c[0x0][0x2d0], -R6 ;  /* 0x0000b4009c037a23 */ /* 0x002fc40000010806 */
[----:B------:R-:W-:Y:S02]  /*52b0*/  IMAD.MOV.U32 R156, RZ, RZ, R151 ;  /* 0x000000ffff9c7224 */ /* 0x000fe400078e0097 */
[----:B------:R1:W3:Y:S03]  /*52c0*/  MUFU.EX2 R134, R3 ;  /* 0x0000000300867308 */ /* 0x0002e60000000800 */
[----:B------:R-:W-:Y:S01]  /*52d0*/  HMMA.16816.F32 R72, R8, R30, R32 ;  /* 0x0000001e0848723c */ /* 0x000fe20000001820 */
[----:B------:R-:W4:Y:S04]  /*52e0*/  LDSM.16.MT88.4 R32, [R230+0x1900] ;  /* 0x00190000e620783b */ /* 0x000f280000004200 */
[----:B------:R-:W-:Y:S01]  /*52f0*/  LDSM.16.MT88.4 R28, [R230+0x2100] ;  /* 0x00210000e61c783b */ /* 0x000fe20000004200 */
[----:B-1----:R-:W-:Y:S01]  /*5300*/  FFMA.FTZ R3, R152, c[0x0][0x2d0], -R6 ;  /* 0x0000b40098037a23 */ /* 0x002fe20000010806 */
[----:B---3--:R-:W-:-:S02]  /*5310*/  F2FP.PACK_AB R8, R134, R138 ;  /* 0x0000008a8608723e */ /* 0x008fc400000000ff */
[----:B------:R-:W-:Y:S01]  /*5320*/  MOV R152, R166 ;  /* 0x000000a600987202 */ /* 0x000fe20000000f00 */
        /* <DEDUP_REMOVED lines=25> */
[----:B------:R1:W-:Y:S02]  /*54c0*/  MUFU.EX2 R110, R3 ;  /* 0x00000003006e7308 */ /* 0x0003e40000000800 */
[----:B-1----:R-:W-:-:S06]  /*54d0*/  FFMA.FTZ R3, R150, c[0x0][0x2d0], -R7 ;  /* 0x0000b40096037a23 */ /* 0x002fcc0000010807 */
[----:B------:R1:W-:Y:S02]  /*54e0*/  MUFU.EX2 R109, R3 ;  /* 0x00000003006d7308 */ /* 0x0003e40000000800 */
[----:B-1----:R-:W-:Y:S02]  /*54f0*/  FFMA.FTZ R3, R149, c[0x0][0x2d0], -R7 ;  /* 0x0000b40095037a23 */ /* 0x002fe40000010807 */
[C---:B------:R-:W-:Y:S04]  /*5500*/  HMMA.16816.F32 R148, R8.reuse, R18, R80 ;  /* 0x000000120894723c */ /* 0x040fe80000001850 */
[----:B------:R1:W-:Y:S04]  /*5510*/  MUFU.EX2 R108, R3 ;  /* 0x00000003006c7308 */ /* 0x0003e80000000800 */
[----:B------:R-:W-:Y:S01]  /*5520*/  HMMA.16816.F32 R80, R8, R26, R64 ;  /* 0x0000001a0850723c */ /* 0x000fe20000001840 */
[----:B-1----:R-:W-:-:S07]  /*5530*/  FFMA.FTZ R3, R160, c[0x0][0x2d0], -R0 ;  /* 0x0000b400a0037a23 */ /* 0x002fce0000010800 */
[----:B------:R-:W-:Y:S01]  /*5540*/  HMMA.16816.F32 R160, R8, R12, R104 ;  /* 0x0000000c08a0723c */ /* 0x000fe20000001868 */
[----:B------:R1:W-:Y:S02]  /*5550*/  MUFU.EX2 R106, R3 ;  /* 0x00000003006a7308 */ /* 0x0003e40000000800 */
[----:B-1----:R-:W-:-:S05]  /*5560*/  FFMA.FTZ R3, R164, c[0x0][0x2d0], -R0 ;  /* 0x0000b400a4037a23 */ /* 0x002fca0000010800 */
[C---:B------:R-:W-:Y:S01]  /*5570*/  HMMA.16816.F32 R164, R8.reuse, R14, R68 ;  /* 0x0000000e08a4723c */ /* 0x040fe20000001844 */
[----:B------:R1:W2:Y:S07]  /*5580*/  MUFU.EX2 R105, R3 ;  /* 0x0000000300697308 */ /* 0x0002ae0000000800 */
[----:B------:R-:W-:Y:S01]  /*5590*/  HMMA.16816.F32 R68, R8, R34, R60 ;  /* 0x000000220844723c */ /* 0x000fe2000000183c */
[----:B-1----:R-:W-:Y:S02]  /*55a0*/  FFMA.FTZ R3, R169, c[0x0][0x2d0], -R0 ;  /* 0x0000b400a9037a23 */ /* 0x002fe40000010800 */
[----:B------:R-:W-:-:S02]  /*55b0*/  IMAD.MOV.U32 R169, RZ, RZ, R98 ;  /* 0x000000ffffa97224 */ /* 0x000fc400078e0062 */
[----:B------:R1:W-:Y:S01]  /*55c0*/  MUFU.EX2 R104, R3 ;  /* 0x0000000300687308 */ /* 0x0003e20000000800 */
[----:B------:R-:W-:Y:S02]  /*55d0*/  IMAD.MOV.U32 R98, RZ, RZ, R177 ;  /* 0x000000ffff627224 */ /* 0x000fe400078e00b1 */
[----:B------:R-:W-:Y:S02]  /*55e0*/  HMMA.16816.F32 R176, R8, R24, R92 ;  /* 0x0000001808b0723c */ /* 0x000fe4000000185c */
[----:B------:R-:W-:-:S05]  /*55f0*/  IMAD.MOV.U32 R127, RZ, RZ, R98 ;  /* 0x000000ffff7f7224 */ /* 0x000fca00078e0062 */
[----:B------:R-:W-:Y:S02]  /*5600*/  F2FP.PACK_AB R8, R190, R193 ;  /* 0x000000c1be08723e */ /* 0x000fe400000000ff */
[----:B--2---:R-:W-:Y:S02]  /*5610*/  F2FP.PACK_AB R9, R105, R106 ;  /* 0x0000006a6909723e */ /* 0x004fe400000000ff */
[----:B------:R-:W-:Y:S01]  /*5620*/  F2FP.PACK_AB R10, R111, R188 ;  /* 0x000000bc6f0a723e */ /* 0x000fe200000000ff */
[----:B-1----:R-:W-:Y:S02]  /*5630*/  FFMA.FTZ R3, R170, c[0x0][0x2d0], -R0 ;  /* 0x0000b400aa037a23 */ /* 0x002fe40000010800 */
[----:B------:R-:W-:Y:S02]  /*5640*/  IMAD.MOV.U32 R170, RZ, RZ, R152 ;  /* 0x000000ffffaa7224 */ /* 0x000fe400078e0098 */
[----:B------:R-:W-:Y:S02]  /*5650*/  IMAD.MOV.U32 R152, RZ, RZ, R156 ;  /* 0x000000ffff987224 */ /* 0x000fe400078e009c */
[----:B------:R-:W-:Y:S01]  /*5660*/  IMAD.MOV.U32 R156, RZ, RZ, R99 ;  /* 0x000000ffff9c7224 */ /* 0x000fe200078e0063 */
[----:B------:R-:W-:-:S02]  /*5670*/  MOV R99, R103 ;  /* 0x0000006700637202 */ /* 0x000fc40000000f00 */
        /* <DEDUP_REMOVED lines=10> */
[----:B------:R-:W-:Y:S02]  /*5720*/  IMAD.MOV.U32 R124, RZ, RZ, R101 ;  /* 0x000000ffff7c7224 */ /* 0x000fe400078e0065 */
[C---:B------:R-:W-:Y:S01]  /*5730*/  HMMA.16816.F32 R52, R8.reuse, R12, R20 ;  /* 0x0000000c0834723c */ /* 0x040fe20000001814 */
[----:B------:R1:W-:Y:S01]  /*5740*/  MUFU.EX2 R101, R3 ;  /* 0x0000000300657308 */ /* 0x0003e20000000800 */
[----:B------:R-:W2:Y:S06]  /*5750*/  LDSM.16.MT88.4 R20, [R228+0x2100] ;  /* 0x00210000e414783b */ /* 0x000eac0000004200 */
[C---:B------:R-:W-:Y:S01]  /*5760*/  HMMA.16816.F32 R48, R8.reuse, R14, R36 ;  /* 0x0000000e0830723c */ /* 0x040fe20000001824 */
[----:B------:R-:W3:Y:S07]  /*5770*/  LDSM.16.MT88.4 R12, [R229+0x2100] ;  /* 0x00210000e50c783b */ /* 0x000eee0000004200 */
[----:B------:R-:W-:Y:S01]  /*5780*/  HMMA.16816.F32 R44, R8, R32, R84 ;  /* 0x00000020082c723c */ /* 0x000fe20000001854 */
[----:B-1----:R-:W-:Y:S01]  /*5790*/  FFMA.FTZ R3, R173, c[0x0][0x2d0], -R6 ;  /* 0x0000b400ad037a23 */ /* 0x002fe20000010806 */
[----:B------:R-:W-:-:S03]  /*57a0*/  MOV R173, R102 ;  /* 0x0000006600ad7202 */ /* 0x000fc60000000f00 */
[----:B------:R1:W4:Y:S03]  /*57b0*/  MUFU.EX2 R102, R3 ;  /* 0x0000000300667308 */ /* 0x0003260000000800 */
[C---:B------:R-:W-:Y:S08]  /*57c0*/  HMMA.16816.F32 R36, R8.reuse, R24, R40 ;  /* 0x000000180824723c */ /* 0x040ff00000001828 */
[----:B------:R-:W-:Y:S01]  /*57d0*/  HMMA.16816.F32 R40, R8, R26, R56 ;  /* 0x0000001a0828723c */ /* 0x000fe20000001838 */
[----:B------:R-:W2:Y:S01]  /*57e0*/  LDSM.16.MT88.4 R24, [R228+0x2900] ;  /* 0x00290000e418783b */ /* 0x000ea20000004200 */
[----:B-1----:R-:W-:-:S02]  /*57f0*/  FFMA.FTZ R3, R172, c[0x0][0x2d0], -R6 ;  /* 0x0000b400ac037a23 */ /* 0x002fc40000010806 */
[----:B------:R-:W-:-:S04]  /*5800*/  IMAD.MOV.U32 R172, RZ, RZ, R97 ;  /* 0x000000ffffac7224 */ /* 0x000fc800078e0061 */
[----:B------:R-:W-:Y:S01]  /*5810*/  HMMA.16816.F32 R32, R8, R34, R72 ;  /* 0x000000220820723c */ /* 0x000fe20000001848 */
[----:B------:R1:W-:Y:S06]  /*5820*/  MUFU.EX2 R100, R3 ;  /* 0x0000000300647308 */ /* 0x0003ec0000000800 */
[----:B----4-:R-:W-:Y:S01]  /*5830*/  F2FP.PACK_AB R8, R102, R101 ;  /* 0x000000656608723e */ /* 0x010fe200000000ff */
[----:B-1----:R-:W-:Y:S02]  /*5840*/  FFMA.FTZ R3, R174, c[0x0][0x2d0], -R6 ;  /* 0x0000b400ae037a23 */ /* 0x002fe40000010806 */
[----:B------:R-:W-:-:S02]  /*5850*/  IMAD.MOV.U32 R174, RZ, RZ, R99 ;  /* 0x000000ffffae7224 */ /* 0x000fc400078e0063 */
        /* <DEDUP_REMOVED lines=23> */
[C---:B------:R-:W-:Y:S08]  /*59d0*/  HMMA.16816.F32 R80, R8.reuse, R14, R80 ;  /* 0x0000000e0850723c */ /* 0x040ff00000001850 */
[----:B------:R-:W-:Y:S01]  /*59e0*/  HMMA.16816.F32 R76, R8, R28, R76 ;  /* 0x0000001c084c723c */ /* 0x000fe2000000184c */
[----:B-1----:R-:W-:-:S04]  /*59f0*/  FFMA.FTZ R3, R186, c[0x0][0x2d0], -R0 ;  /* 0x0000b400ba037a23 */ /* 0x002fc80000010800 */
[----:B------:R1:W3:Y:S03]  /*5a00*/  MUFU.EX2 R91, R3 ;  /* 0x00000003005b7308 */ /* 0x0002e60000000800 */
[----:B------:R-:W-:Y:S07]  /*5a10*/  HMMA.16816.F32 R68, R8, R30, R68 ;  /* 0x0000001e0844723c */ /* 0x000fee0000001844 */
[----:B------:R-:W-:-:S02]  /*5a20*/  F2FP.PACK_AB R8, R109, R110 ;  /* 0x0000006e6d08723e */ /* 0x000fc400000000ff */
[----:B--2---:R-:W-:Y:S02]  /*5a30*/  F2FP.PACK_AB R9, R93, R94 ;  /* 0x0000005e5d09723e */ /* 0x004fe400000000ff */
[----:B------:R-:W-:Y:S01]  /*5a40*/  F2FP.PACK_AB R10, R107, R108 ;  /* 0x0000006c6b0a723e */ /* 0x000fe200000000ff */
[----:B-1----:R-:W-:Y:S01]  /*5a50*/  FFMA.FTZ R3, R144, c[0x0][0x2d0], -R6 ;  /* 0x0000b40090037a23 */ /* 0x002fe20000010806 */
[----:B---3--:R-:W-:-:S03]  /*5a60*/  F2FP.PACK_AB R11, R91, R92 ;  /* 0x0000005c5b0b723e */ /* 0x008fc600000000ff */
        /* <DEDUP_REMOVED lines=34> */
[----:B-1----:R-:W-:Y:S02]  /*5c90*/  FFMA.FTZ R3, R174, c[0x0][0x2d0], -R7 ;  /* 0x0000b400ae037a23 */ /* 0x002fe40000010807 */
[----:B------:R-:W-:Y:S01]  /*5ca0*/  IMAD.MOV.U32 R174, RZ, RZ, R172 ;  /* 0x000000ffffae7224 */ /* 0x000fe200078e00ac */
[----:B------:R-:W-:-:S03]  /*5cb0*/  MOV R172, R173 ;  /* 0x000000ad00ac7202 */ /* 0x000fc60000000f00 */
[----:B------:R1:W-:Y:S01]  /*5cc0*/  MUFU.EX2 R72, R3 ;  /* 0x0000000300487308 */ /* 0x0003e20000000800 */
[----:B------:R-:W-:Y:S02]  /*5cd0*/  IMAD.MOV.U32 R173, RZ, RZ, R171 ;  /* 0x000000ffffad7224 */ /* 0x000fe400078e00ab */
[----:B------:R-:W-:Y:S02]  /*5ce0*/  IMAD.MOV.U32 R171, RZ, RZ, R168 ;  /* 0x000000ffffab7224 */ /* 0x000fe400078e00a8 */
[----:B------:R-:W-:Y:S02]  /*5cf0*/  IMAD.MOV.U32 R168, RZ, RZ, R170 ;  /* 0x000000ffffa87224 */ /* 0x000fe400078e00aa */
[----:B------:R-:W-:Y:S02]  /*5d00*/  IMAD.MOV.U32 R170, RZ, RZ, R169 ;  /* 0x000000ffffaa7224 */ /* 0x000fe400078e00a9 */
[----:B------:R-:W-:Y:S01]  /*5d10*/  IMAD.MOV.U32 R169, RZ, RZ, R159 ;  /* 0x000000ffffa97224 */ /* 0x000fe200078e009f */
[----:B------:R-:W-:Y:S01]  /*5d20*/  MOV R159, R155 ;  /* 0x0000009b009f7202 */ /* 0x000fe20000000f00 */
[----:B------:R-:W-:-:S02]  /*5d30*/  IMAD.MOV.U32 R155, RZ, RZ, R154 ;  /* 0x000000ffff9b7224 */ /* 0x000fc400078e009a */
[----:B------:R-:W-:Y:S01]  /*5d40*/  IMAD.MOV.U32 R154, RZ, RZ, R125 ;  /* 0x000000ffff9a7224 */ /* 0x000fe200078e007d */
[C---:B------:R-:W-:Y:S01]  /*5d50*/  HMMA.16816.F32 R140, R8.reuse, R24, R140 ;  /* 0x00000018088c723c */ /* 0x040fe2000000188c */
[----:B------:R-:W-:Y:S02]  /*5d60*/  IMAD.MOV.U32 R125, RZ, RZ, R234 ;  /* 0x000000ffff7d7224 */ /* 0x000fe400078e00ea */
[----:B-1----:R-:W-:Y:S01]  /*5d70*/  FFMA.FTZ R3, R174, c[0x0][0x2d0], -R7 ;  /* 0x0000b400ae037a23 */ /* 0x002fe20000010807 */
[----:B------:R1:W5:Y:S03]  /*5d80*/  LDL.LU R234, [R1+0x18] ;  /* 0x0000180001ea7983 */ /* 0x0003660000300800 */
[----:B------:R2:W-:Y:S01]  /*5d90*/  MUFU.EX2 R59, R3 ;  /* 0x00000003003b7308 */ /* 0x0005e20000000800 */
[----:B------:R-:W-:Y:S01]  /*5da0*/  HMMA.16816.F32 R148, R8, R26, R148 ;  /* 0x0000001a0894723c */ /* 0x000fe20000001894 */
[----:B--2---:R-:W-:-:S02]  /*5db0*/  FFMA.FTZ R3, R172, c[0x0][0x2d0], -R0 ;  /* 0x0000b400ac037a23 */ /* 0x004fc40000010800 */
[----:B------:R-:W-:Y:S02]  /*5dc0*/  IMAD.MOV.U32 R172, RZ, RZ, R173 ;  /* 0x000000ffffac7224 */ /* 0x000fe400078e00ad */
[----:B------:R-:W-:Y:S01]  /*5dd0*/  IMAD.MOV.U32 R173, RZ, RZ, R171 ;  /* 0x000000ffffad7224 */ /* 0x000fe200078e00ab */
[----:B------:R-:W-:Y:S01]  /*5de0*/  MOV R171, R168 ;  /* 0x000000a800ab7202 */ /* 0x000fe20000000f00 */
[----:B------:R2:W-:Y:S01]  /*5df0*/  MUFU.EX2 R58, R3 ;  /* 0x00000003003a7308 */ /* 0x0005e20000000800 */
[----:B------:R-:W-:Y:S02]  /*5e00*/  IMAD.MOV.U32 R168, RZ, RZ, R170 ;  /* 0x000000ffffa87224 */ /* 0x000fe400078e00aa */
[----:B------:R-:W-:Y:S02]  /*5e10*/  IMAD.MOV.U32 R170, RZ, RZ, R169 ;  /* 0x000000ffffaa7224 */ /* 0x000fe400078e00a9 */
[----:B------:R-:W-:Y:S02]  /*5e20*/  IMAD.MOV.U32 R169, RZ, RZ, R159 ;  /* 0x000000ffffa97224 */ /* 0x000fe400078e009f */
[----:B------:R-:W-:-:S02]  /*5e30*/  IMAD.MOV.U32 R159, RZ, RZ, R155 ;  /* 0x000000ffff9f7224 */ /* 0x000fc400078e009b */
[----:B------:R-:W-:Y:S01]  /*5e40*/  IMAD.MOV.U32 R155, RZ, RZ, R154 ;  /* 0x000000ffff9b7224 */ /* 0x000fe200078e009a */
[----:B------:R-:W-:Y:S01]  /*5e50*/  HMMA.16816.F32 R160, R8, R20, R160 ;  /* 0x0000001408a0723c */ /* 0x000fe200000018a0 */
[----:B------:R-:W-:Y:S01]  /*5e60*/  MOV R154, R123 ;  /* 0x0000007b009a7202 */ /* 0x000fe20000000f00 */
[----:B------:R-:W-:Y:S02]  /*5e70*/  IMAD.MOV.U32 R123, RZ, RZ, R4 ;  /* 0x000000ffff7b7224 */ /* 0x000fe400078e0004 */
[----:B------:R-:W-:Y:S02]  /*5e80*/  IMAD.MOV.U32 R4, RZ, RZ, R233 ;  /* 0x000000ffff047224 */ /* 0x000fe400078e00e9 */
[----:B--2---:R-:W-:Y:S01]  /*5e90*/  FFMA.FTZ R3, R172, c[0x0][0x2d0], -R0 ;  /* 0x0000b400ac037a23 */ /* 0x004fe20000010800 */
[----:B------:R1:W5:Y:S01]  /*5ea0*/  LDL.LU R233, [R1+0x14] ;  /* 0x0000140001e97983 */ /* 0x0003620000300800 */
[----:B------:R-:W-:Y:S02]  /*5eb0*/  IMAD.MOV.U32 R172, RZ, RZ, R173 ;  /* 0x000000ffffac7224 */ /* 0x000fe400078e00ad */
[----:B------:R-:W-:Y:S01]  /*5ec0*/  IMAD.MOV.U32 R173, RZ, RZ, R171 ;  /* 0x000000ffffad7224 */ /* 0x000fe200078e00ab */
[----:B------:R2:W1:Y:S01]  /*5ed0*/  MUFU.EX2 R57, R3 ;  /* 0x0000000300397308 */ /* 0x0004620000000800 */
[----:B------:R-:W-:Y:S01]  /*5ee0*/  IMAD.MOV.U32 R171, RZ, RZ, R168 ;  /* 0x000000ffffab7224 */ /* 0x000fe200078e00a8 */
[----:B------:R-:W-:Y:S01]  /*5ef0*/  MOV R168, R170 ;  /* 0x000000aa00a87202 */ /* 0x000fe20000000f00 */
[----:B------:R-:W-:-:S02]  /*5f00*/  IMAD.MOV.U32 R170, RZ, RZ, R169 ;  /* 0x000000ffffaa7224 */ /* 0x000fc400078e00a9 */
[----:B------:R-:W-:Y:S01]  /*5f10*/  IMAD.MOV.U32 R169, RZ, RZ, R159 ;  /* 0x000000ffffa97224 */ /* 0x000fe200078e009f */
[C---:B------:R-:W-:Y:S01]  /*5f20*/  HMMA.16816.F32 R164, R8.reuse, R22, R164 ;  /* 0x0000001608a4723c */ /* 0x040fe200000018a4 */
[----:B------:R-:W-:Y:S02]  /*5f30*/  IMAD.MOV.U32 R159, RZ, RZ, R155 ;  /* 0x000000ffff9f7224 */ /* 0x000fe400078e009b */
[----:B------:R-:W-:Y:S02]  /*5f40*/  IMAD.MOV.U32 R155, RZ, RZ, R154 ;  /* 0x000000ffff9b7224 */ /* 0x000fe400078e009a */
[----:B------:R-:W-:Y:S01]  /*5f50*/  IMAD.MOV.U32 R154, RZ, RZ, R124 ;  /* 0x000000ffff9a7224 */ /* 0x000fe200078e007c */
[----:B------:R-:W-:Y:S02]  /*5f60*/  MOV R124, R232 ;  /* 0x000000e8007c7202 */ /* 0x000fe40000000f00 */
[C---:B----4-:R-:W-:Y:S08]  /*5f70*/  HMMA.16816.F32 R176, R8.reuse, R16, R176 ;  /* 0x0000001008b0723c */ /* 0x050ff000000018b0 */
[----:B------:R-:W-:Y:S01]  /*5f80*/  HMMA.16816.F32 R180, R8, R18, R80 ;  /* 0x0000001208b4723c */ /* 0x000fe20000001850 */
[----:B--2---:R-:W-:Y:S01]  /*5f90*/  FFMA.FTZ R3, R172, c[0x0][0x2d0], -R0 ;  /* 0x0000b400ac037a23 */ /* 0x004fe20000010800 */
[----:B------:R2:W5:Y:S01]  /*5fa0*/  LDL.LU R232, [R1+0x10] ;  /* 0x0000100001e87983 */ /* 0x0005620000300800 */
[----:B------:R-:W-:-:S02]  /*5fb0*/  IMAD.MOV.U32 R172, RZ, RZ, R173 ;  /* 0x000000ffffac7224 */ /* 0x000fc400078e00ad */
[----:B------:R4:W-:Y:S01]  /*5fc0*/  MUFU.EX2 R56, R3 ;  /* 0x0000000300387308 */ /* 0x0009e20000000800 */
[----:B------:R-:W-:Y:S02]  /*5fd0*/  IMAD.MOV.U32 R173, RZ, RZ, R171 ;  /* 0x000000ffffad7224 */ /* 0x000fe400078e00ab */
[----:B------:R-:W-:Y:S02]  /*5fe0*/  IMAD.MOV.U32 R171, RZ, RZ, R168 ;  /* 0x000000ffffab7224 */ /* 0x000fe400078e00a8 */
[----:B------:R-:W-:Y:S01]  /*5ff0*/  IMAD.MOV.U32 R168, RZ, RZ, R169 ;  /* 0x000000ffffa87224 */ /* 0x000fe200078e00a9 */
[----:B------:R-:W-:Y:S01]  /*6000*/  HMMA.16816.F32 R76, R8, R12, R76 ;  /* 0x0000000c084c723c */ /* 0x000fe2000000184c */
[----:B------:R-:W-:Y:S01]  /*6010*/  IMAD.MOV.U32 R169, RZ, RZ, R159 ;  /* 0x000000ffffa97224 */ /* 0x000fe200078e009f */
[----:B------:R-:W-:Y:S01]  /*6020*/  MOV R159, R155 ;  /* 0x0000009b009f7202 */ /* 0x000fe20000000f00 */
[----:B------:R-:W-:Y:S02]  /*6030*/  IMAD.MOV.U32 R155, RZ, RZ, R154 ;  /* 0x000000ffff9b7224 */ /* 0x000fe400078e009a */
[----:B------:R-:W-:-:S02]  /*6040*/  IMAD.MOV.U32 R154, RZ, RZ, R157 ;  /* 0x000000ffff9a7224 */ /* 0x000fc400078e009d */
[----:B------:R-:W-:Y:S01]  /*6050*/  IMAD.MOV.U32 R157, RZ, RZ, R153 ;  /* 0x000000ffff9d7224 */ /* 0x000fe200078e0099 */
[----:B------:R-:W-:Y:S01]  /*6060*/  HMMA.16816.F32 R68, R8, R14, R68 ;  /* 0x0000000e0844723c */ /* 0x000fe20000001844 */
[----:B------:R-:W-:Y:S02]  /*6070*/  IMAD.MOV.U32 R153, RZ, RZ, R139 ;  /* 0x000000ffff997224 */ /* 0x000fe400078e008b */
[----:B----4-:R-:W-:Y:S01]  /*6080*/  FFMA.FTZ R3, R172, c[0x0][0x2d0], -R0 ;  /* 0x0000b400ac037a23 */ /* 0x010fe20000010800 */
[----:B------:R-:W-:Y:S01]  /*6090*/  MOV R186, R154 ;  /* 0x0000009a00ba7202 */ /* 0x000fe20000000f00 */
[----:B------:R-:W-:Y:S01]  /*60a0*/  FFMA.FTZ R4, R4, c[0x0][0x2d0], -R7 ;  /* 0x0000b40004047a23 */ /* 0x000fe20000010807 */
[----:B------:R2:W5:Y:S01]  /*60b0*/  LDL.LU R139, [R1+0xc] ;  /* 0x00000c00018b7983 */ /* 0x0005620000300800 */
[----:B------:R4:W4:Y:S01]  /*60c0*/  MUFU.EX2 R31, R3 ;  /* 0x00000003001f7308 */ /* 0x0009220000000800 */
[----:B---3--:R-:W-:Y:S01]  /*60d0*/  F2FP.PACK_AB R8, R73, R74 ;  /* 0x0000004a4908723e */ /* 0x008fe200000000ff */
[----:B------:R-:W-:Y:S01]  /*60e0*/  IMAD.MOV.U32 R184, RZ, RZ, R153 ;  /* 0x000000ffffb87224 */ /* 0x000fe200078e0099 */
[----:B-1----:R-:W-:Y:S01]  /*60f0*/  F2FP.PACK_AB R9, R57, R58 ;  /* 0x0000003a3909723e */ /* 0x002fe200000000ff */
[----:B------:R-:W-:Y:S01]  /*6100*/  IMAD.MOV.U32 R174, RZ, RZ, R156 ;  /* 0x000000ffffae7224 */ /* 0x000fe200078e009c */
[----:B------:R-:W-:Y:S01]  /*6110*/  F2FP.PACK_AB R10, R59, R72 ;  /* 0x000000483b0a723e */ /* 0x000fe200000000ff */
[----:B------:R-:W-:-:S02]  /*6120*/  IMAD.MOV.U32 R144, RZ, RZ, R155 ;  /* 0x000000ffff907224 */ /* 0x000fc400078e009b */
[----:B------:R-:W-:Y:S01]  /*6130*/  IMAD.MOV.U32 R172, RZ, RZ, R131 ;  /* 0x000000ffffac7224 */ /* 0x000fe200078e0083 */
[----:B------:R-:W-:Y:S01]  /*6140*/  MOV R83, R174 ;  /* 0x000000ae00537202 */ /* 0x000fe20000000f00 */
[----:B------:R-:W-:Y:S02]  /*6150*/  IMAD.MOV.U32 R185, RZ, RZ, R157 ;  /* 0x000000ffffb97224 */ /* 0x000fe400078e009d */
[----:B------:R-:W-:Y:S02]  /*6160*/  IMAD.MOV.U32 R82, RZ, RZ, R172 ;  /* 0x000000ffff527224 */ /* 0x000fe400078e00ac */
[----:B------:R-:W-:Y:S01]  /*6170*/  IMAD.MOV.U32 R172, RZ, RZ, R158 ;  /* 0x000000ffffac7224 */ /* 0x000fe200078e009e */
[----:B------:R-:W-:Y:S01]  /*6180*/  MOV R158, R126 ;  /* 0x0000007e009e7202 */ /* 0x000fe20000000f00 */
[----:B----4-:R-:W-:Y:S01]  /*6190*/  FFMA.FTZ R3, R173, c[0x0][0x2d0], -R6 ;  /* 0x0000b400ad037a23 */ /* 0x010fe20000010806 */
[----:B------:R-:W-:Y:S01]  /*61a0*/  F2FP.PACK_AB R11, R31, R56 ;  /* 0x000000381f0b723e */ /* 0x000fe200000000ff */
[----:B------:R-:W-:Y:S01]  /*61b0*/  IMAD.MOV.U32 R174, RZ, RZ, R127 ;  /* 0x000000ffffae7224 */ /* 0x000fe200078e007f */
[----:B------:R-:W-:Y:S01]  /*61c0*/  MOV R173, R130 ;  /* 0x0000008200ad7202 */ /* 0x000fe20000000f00 */
[----:B------:R1:W-:Y:S01]  /*61d0*/  MUFU.EX2 R29, R3 ;  /* 0x00000003001d7308 */ /* 0x0003e20000000800 */
[----:B------:R-:W-:-:S02]  /*61e0*/  IMAD.MOV.U32 R157, RZ, RZ, R116 ;  /* 0x000000ffff9d7224 */ /* 0x000fc400078e0074 */
[----:B------:R-:W-:Y:S01]  /*61f0*/  IMAD.MOV.U32 R175, RZ, RZ, R152 ;  /* 0x000000ffffaf7224 */ /* 0x000fe200078e0098 */
[C---:B------:R-:W-:Y:S01]  /*6200*/  HMMA.16816.F32 R64, R8.reuse, R24, R64 ;  /* 0x000000180840723c */ /* 0x040fe20000001840 */
[----:B------:R-:W-:Y:S01]  /*6210*/  IMAD.MOV.U32 R81, RZ, RZ, R173 ;  /* 0x000000ffff517224 */ /* 0x000fe200078e00ad */
[----:B------:R-:W3:Y:S01]  /*6220*/  LDSM.16.MT88.4 R152, [R228+0x3100] ;  /* 0x00310000e498783b */ /* 0x000ee20000004200 */
[----:B------:R-:W-:Y:S02]  /*6230*/  IMAD.MOV.U32 R173, RZ, RZ, R125 ;  /* 0x000000ffffad7224 */ /* 0x000fe400078e007d */
[----:B------:R-:W-:Y:S02]  /*6240*/  IMAD.MOV.U32 R130, RZ, RZ, R119 ;  /* 0x000000ffff827224 */ /* 0x000fe400078e0077 */
[----:B------:R-:W-:Y:S01]  /*6250*/  IMAD.MOV.U32 R225, RZ, RZ, R175 ;  /* 0x000000ffffe17224 */ /* 0x000fe200078e00af */
[----:B------:R-:W-:Y:S01]  /*6260*/  HMMA.16816.F32 R48, R8, R22, R48 ;  /* 0x000000160830723c */ /* 0x000fe20000001830 */
[----:B------:R-:W-:-:S02]  /*6270*/  IMAD.MOV.U32 R156, RZ, RZ, R117 ;  /* 0x000000ffff9c7224 */ /* 0x000fc400078e0075 */
[----:B------:R-:W-:Y:S02]  /*6280*/  IMAD.MOV.U32 R131, RZ, RZ, R118 ;  /* 0x000000ffff837224 */ /* 0x000fe400078e0076 */
[----:B-1----:R-:W-:Y:S01]  /*6290*/  FFMA.FTZ R3, R171, c[0x0][0x2d0], -R6 ;  /* 0x0000b400ab037a23 */ /* 0x002fe20000010806 */
[----:B------:R-:W-:Y:S01]  /*62a0*/  LDSM.16.MT88.4 R116, [R229+0x3100] ;  /* 0x00310000e574783b */ /* 0x000fe20000004200 */
[----:B------:R-:W-:Y:S01]  /*62b0*/  IMAD.MOV.U32 R226, RZ, RZ, R156 ;  /* 0x000000ffffe27224 */ /* 0x000fe200078e009c */
[----:B------:R-:W-:Y:S01]  /*62c0*/  HMMA.16816.F32 R52, R8, R20, R52 ;  /* 0x000000140834723c */ /* 0x000fe20000001834 */
[----:B------:R1:W-:Y:S01]  /*62d0*/  MUFU.EX2 R30, R3 ;  /* 0x00000003001e7308 */ /* 0x0003e20000000800 */
[----:B------:R-:W-:Y:S02]  /*62e0*/  IMAD.MOV.U32 R212, RZ, RZ, R131 ;  /* 0x000000ffffd47224 */ /* 0x000fe400078e0083 */
[----:B------:R-:W-:Y:S02]  /*62f0*/  IMAD.MOV.U32 R209, RZ, RZ, R128 ;  /* 0x000000ffffd17224 */ /* 0x000fe400078e0080 */
[----:B------:R-:W-:-:S02]  /*6300*/  IMAD.MOV.U32 R211, RZ, RZ, R129 ;  /* 0x000000ffffd37224 */ /* 0x000fc400078e0081 */
[C---:B------:R-:W-:Y:S01]  /*6310*/  HMMA.16816.F32 R44, R8.reuse, R12, R44 ;  /* 0x0000000c082c723c */ /* 0x040fe2000000182c */
[----:B------:R4:W-:Y:S06]  /*6320*/  MUFU.EX2 R20, R4 ;  /* 0x0000000400147308 */ /* 0x0009ec0000000800 */
[----:B------:R-:W-:Y:S01]  /*6330*/  FFMA.FTZ R12, R216, c[0x0][0x2d0], -R0 ;  /* 0x0000b400d80c7a23 */ /* 0x000fe20000010800 */
[----:B------:R-:W-:Y:S01]  /*6340*/  HMMA.16816.F32 R60, R8, R26, R60 ;  /* 0x0000001a083c723c */ /* 0x000fe2000000183c */
[----:B-1----:R-:W-:-:S04]  /*6350*/  FFMA.FTZ R3, R168, c[0x0][0x2d0], -R6 ;  /* 0x0000b400a8037a23 */ /* 0x002fc80000010806 */
[----:B------:R1:W-:Y:S03]  /*6360*/  MUFU.EX2 R28, R3 ;  /* 0x00000003001c7308 */ /* 0x0003e60000000800 */
[----:B------:R-:W-:Y:S01]  /*6370*/  HMMA.16816.F32 R36, R8, R16, R36 ;  /* 0x000000100824723c */ /* 0x000fe20000001824 */
[----:B----4-:R-:W-:-:S07]  /*6380*/  FFMA.FTZ R4, R186, c[0x0][0x2d0], -R7 ;  /* 0x0000b400ba047a23 */ /* 0x010fce0000010807 */
[----:B------:R-:W-:Y:S01]  /*6390*/  HMMA.16816.F32 R40, R8, R18, R40 ;  /* 0x000000120828723c */ /* 0x000fe20000001828 */
[----:B------:R-:W-:Y:S01]  /*63a0*/  LDSM.16.MT88.4 R16, [R230+0x3100] ;  /* 0x00310000e610783b */ /* 0x000fe20000004200 */
[----:B-1----:R-:W-:Y:S02]  /*63b0*/  FFMA.FTZ R3, R170, c[0x0][0x2d0], -R6 ;  /* 0x0000b400aa037a23 */ /* 0x002fe40000010806 */
[----:B------:R-:W-:-:S04]  /*63c0*/  FFMA.FTZ R6, R221, c[0x0][0x2d0], -R0 ;  /* 0x0000b400dd067a23 */ /* 0x000fc80000010800 */
[----:B------:R-:W-:Y:S01]  /*63d0*/  HMMA.16816.F32 R32, R8, R14, R32 ;  /* 0x0000000e0820723c */ /* 0x000fe20000001820 */
[----:B------:R1:W4:Y:S08]  /*63e0*/  MUFU.EX2 R25, R3 ;  /* 0x0000000300197308 */ /* 0x0003300000000800 */
[----:B------:R2:W-:Y:S01]  /*63f0*/  MUFU.EX2 R14, R4 ;  /* 0x00000004000e7308 */ /* 0x0005e20000000800 */
[----:B-1----:R-:W-:-:S07]  /*6400*/  FFMA.FTZ R3, R169, c[0x0][0x2d0], -R5 ;  /* 0x0000b400a9037a23 */ /* 0x002fce0000010805 */
[----:B------:R-:W-:Y:S01]  /*6410*/  MUFU.EX2 R11, R12 ;  /* 0x0000000c000b7308 */ /* 0x000fe20000000800 */
[----:B------:R-:W1:Y:S01]  /*6420*/  LDSM.16.MT88.4 R168, [R231+0x3100] ;  /* 0x00310000e7a8783b */ /* 0x000e620000004200 */
[----:B----4-:R-:W-:Y:S01]  /*6430*/  F2FP.PACK_AB R186, R25, R28 ;  /* 0x0000001c19ba723e */ /* 0x010fe200000000ff */
[----:B--2---:R-:W-:-:S05]  /*6440*/  FADD.FTZ R4, R223, R220 ;  /* 0x000000dcdf047221 */ /* 0x004fca0000010000 */
[----:B------:R2:W-:Y:S08]  /*6450*/  MUFU.EX2 R24, R3 ;  /* 0x0000000300187308 */ /* 0x0005f00000000800 */
[----:B------:R-:W-:Y:S01]  /*6460*/  MUFU.EX2 R10, R6 ;  /* 0x00000006000a7308 */ /* 0x000fe20000000800 */
[----:B--2---:R-:W-:-:S07]  /*6470*/  FFMA.FTZ R3, R210, c[0x0][0x2d0], -R5 ;  /* 0x0000b400d2037a23 */ /* 0x004fce0000010805 */
[----:B------:R2:W4:Y:S02]  /*6480*/  MUFU.EX2 R23, R3 ;  /* 0x0000000300177308 */ /* 0x0005240000000800 */
[----:B--2---:R-:W-:-:S06]  /*6490*/  FFMA.FTZ R3, R213, c[0x0][0x2d0], -R5 ;  /* 0x0000b400d5037a23 */ /* 0x004fcc0000010805 */
[----:B------:R2:W-:Y:S02]  /*64a0*/  MUFU.EX2 R22, R3 ;  /* 0x0000000300167308 */ /* 0x0005e40000000800 */
[----:B--2---:R-:W-:Y:S02]  /*64b0*/  FFMA.FTZ R3, R224, c[0x0][0x2d0], -R5 ;  /* 0x0000b400e0037a23 */ /* 0x004fe40000010805 */
[----:B------:R-:W-:Y:S01]  /*64c0*/  FFMA.FTZ R5, R184, c[0x0][0x2d0], -R0 ;  /* 0x0000b400b8057a23 */ /* 0x000fe20000010800 */
[----:B------:R-:W-:-:S03]  /*64d0*/  F2FP.PACK_AB R184, R30, R29 ;  /* 0x0000001d1eb8723e */ /* 0x000fc600000000ff */
[----:B------:R2:W1:Y:S01]  /*64e0*/  MUFU.EX2 R21, R3 ;  /* 0x0000000300157308 */ /* 0x0004620000000800 */
[----:B------:R-:W-:-:S07]  /*64f0*/  FFMA.FTZ R0, R214, c[0x0][0x2d0], -R0 ;  /* 0x0000b400d6007a23 */ /* 0x000fce0000010800 */
[----:B------:R3:W3:Y:S01]  /*6500*/  MUFU.EX2 R9, R5 ;  /* 0x0000000500097308 */ /* 0x0006e20000000800 */
[----:B--2---:R-:W-:-:S07]  /*6510*/  FFMA.FTZ R3, R144, c[0x0][0x2d0], -R7 ;  /* 0x0000b40090037a23 */ /* 0x004fce0000010807 */
[----:B------:R2:W2:Y:S01]  /*6520*/  MUFU.EX2 R12, R0 ;  /* 0x00000000000c7308 */ /* 0x0004a20000000800 */
[----:B------:R-:W-:Y:S01]  /*6530*/  FFMA.FTZ R7, R185, c[0x0][0x2d0], -R7 ;  /* 0x0000b400b9077a23 */ /* 0x000fe20000010807 */
[----:B----4-:R-:W-:Y:S02]  /*6540*/  F2FP.PACK_AB R185, R23, R24 ;  /* 0x0000001817b9723e */ /* 0x010fe400000000ff */
[----:B-1----:R-:W-:Y:S01]  /*6550*/  F2FP.PACK_AB R187, R21, R22 ;  /* 0x0000001615bb723e */ /* 0x002fe200000000ff */
[----:B---3--:R-:W-:-:S03]  /*6560*/  FADD.FTZ R5, R124, R227 ;  /* 0x000000e37c057221 */ /* 0x008fc60000010000 */
[----:B------:R1:W3:Y:S01]  /*6570*/  MUFU.EX2 R15, R3 ;  /* 0x00000003000f7308 */ /* 0x0002e20000000800 */
[----:B------:R-:W-:Y:S01]  /*6580*/  F2FP.PACK_AB R129, R10, R9 ;  /* 0x000000090a81723e */ /* 0x000fe200000000ff */
[----:B------:R-:W-:Y:S01]  /*6590*/  FADD.FTZ R6, R158, R5 ;  /* 0x000000059e067221 */ /* 0x000fe20000010000 */
[C---:B------:R-:W-:Y:S01]  /*65a0*/  HMMA.16816.F32 R140, R184.reuse, R152, R140 ;  /* 0x00000098b88c723c */ /* 0x040fe2000000188c */
[----:B------:R-:W-:Y:S02]  /*65b0*/  FADD.FTZ R5, R222, R4 ;  /* 0x00000004de057221 */ /* 0x000fe40000010000 */
[----:B--2---:R-:W-:Y:S02]  /*65c0*/  FADD.FTZ R0, R159, R173 ;  /* 0x000000ad9f007221 */ /* 0x004fe40000010000 */
[----:B------:R2:W4:Y:S01]  /*65d0*/  MUFU.EX2 R13, R7 ;  /* 0x00000007000d7308 */ /* 0x0005220000000800 */
[----:B------:R-:W-:Y:S02]  /*65e0*/  F2FP.PACK_AB R131, R12, R11 ;  /* 0x0000000b0c83723e */ /* 0x000fe400000000ff */
[----:B------:R-:W-:Y:S01]  /*65f0*/  HMMA.16816.F32 R148, R184, R154, R148 ;  /* 0x0000009ab894723c */ /* 0x000fe20000001894 */
[----:B-1----:R-:W-:Y:S01]  /*6600*/  FADD.FTZ R3, R172, R174 ;  /* 0x000000aeac037221 */ /* 0x002fe20000010000 */
[----:B---3--:R-:W-:-:S03]  /*6610*/  F2FP.PACK_AB R128, R15, R20 ;  /* 0x000000140f80723e */ /* 0x008fc600000000ff */
[----:B------:R-:W-:-:S03]  /*6620*/  FADD.FTZ R4, R157, R3 ;  /* 0x000000039d047221 */ /* 0x000fc60000010000 */
[C---:B------:R-:W-:Y:S01]  /*6630*/  HMMA.16816.F32 R160, R184.reuse, R168, R160 ;  /* 0x000000a8b8a0723c */ /* 0x040fe200000018a0 */
[----:B------:R-:W-:Y:S02]  /*6640*/  FADD.FTZ R3, R81, R6 ;  /* 0x0000000651037221 */ /* 0x000fe40000010000 */
[----:B------:R-:W-:Y:S02]  /*6650*/  FADD.FTZ R4, R83, R4 ;  /* 0x0000000453047221 */ /* 0x000fe40000010000 */
[----:B--2---:R-:W-:Y:S01]  /*6660*/  FADD.FTZ R7, R130, R0 ;  /* 0x0000000082077221 */ /* 0x004fe20000010000 */
[----:B----4-:R-:W-:Y:S01]  /*6670*/  F2FP.PACK_AB R130, R13, R14 ;  /* 0x0000000e0d82723e */ /* 0x010fe200000000ff */
        /* <DEDUP_REMOVED lines=99> */
[----:B------:R1:W-:Y:S01]  /*6cb0*/  STL [R1+0x4], R0 ;  /* 0x0000040001007387 */ /* 0x0003e20000100800 */
[----:B------:R-:W-:Y:S02]  /*6cc0*/  FADD.FTZ R251, R72, R251 ;  /* 0x000000fb48fb7221 */ /* 0x000fe40000010000 */
[----:B------:R-:W-:Y:S01]  /*6cd0*/  FADD.FTZ R252, R56, R252 ;  /* 0x000000fc38fc7221 */ /* 0x000fe20000010000 */
[----:B------:R1:W-:Y:S01]  /*6ce0*/  STL [R1], R4 ;  /* 0x0000000401007387 */ /* 0x0003e20000100800 */
        /* <DEDUP_REMOVED lines=10> */
[----:B------:R-:W-:Y:S05]  /*6d90*/  @!P0 BRA `(.L_x_832) ;  /* 0x0000428000008947 */ /* 0x000fea0003800000 */
[----:B------:R-:W-:Y:S01]  /*6da0*/  IMAD.MOV.U32 R3, RZ, RZ, R136 ;  /* 0x000000ffff037224 */ /* 0x000fe200078e0088 */
[----:B------:R-:W-:Y:S01]  /*6db0*/  MOV R138, R2 ;  /* 0x00000002008a7202 */ /* 0x000fe20000000f00 */
[----:B-1----:R-:W-:Y:S01]  /*6dc0*/  IMAD.MOV.U32 R0, RZ, RZ, R137 ;  /* 0x000000ffff007224 */ /* 0x002fe200078e0089 */
[----:B------:R-:W-:Y:S01]  /*6dd0*/  MOV R133, R135 ;  /* 0x0000008700857202 */ /* 0x000fe20000000f00 */
[----:B------:R-:W-:Y:S01]  /*6de0*/  UIADD3 UR6, UR6, -0x2, URZ ;  /* 0xfffffffe06067890 */ /* 0x000fe2000fffe03f */
[----:B------:R-:W-:Y:S05]  /*6df0*/  BRA `(.L_x_833) ;  /* 0x0000040000007947 */ /* 0x000fea0003800000 */
.L_x_835:
        /* <DEDUP_REMOVED lines=64> */
.L_x_833:
[----:B------:R-:W-:Y:S04]  /*7200*/  DEPBAR.LE SB0, 0x0 ;  /* 0x000080000000791a */ /* 0x000fe80000000000 */
[----:B------:R-:W-:Y:S01]  /*7210*/  BAR.SYNC.DEFER_BLOCKING 0x0 ;  /* 0x0000000000007b1d */ /* 0x000fe20000010000 */
[C---:B------:R-:W-:Y:S01]  /*7220*/  IMAD.WIDE.U32 R68, R249.reuse, c[0x0][0x208], RZ ;  /* 0x00008200f9447a25 */ /* 0x040fe200078e00ff */
[----:B------:R-:W-:Y:S01]  /*7230*/  SHF.R.S32.HI R2, RZ, 0x1f, R249 ;  /* 0x0000001fff027819 */ /* 0x000fe200000114f9 */
[----:B------:R-:W-:Y:S04]  /*7240*/  UISETP.GE.AND UP0, UPT, UR6, 0x1, UPT ;  /* 0x000000010600788c */ /* 0x000fe8000bf06270 */
[----:B------:R-:W-:Y:S04]  /*7250*/  IMAD R2, R2, c[0x0][0x208], RZ ;  /* 0x0000820002027a24 */ /* 0x000fe800078e02ff */
[----:B------:R-:W-:Y:S01]  /*7260*/  IMAD R2, R249, c[0x0][0x20c], R2 ;  /* 0x00008300f9027a24 */ /* 0x000fe200078e0202 */
[----:B-----5:R-:W-:Y:S06]  /*7270*/  LDSM.16.M88.4 R112, [R234+0x7100] ;  /* 0x00710000ea70783b */ /* 0x020fec0000000200 */
[----:B------:R-:W1:Y:S06]  /*7280*/  LDSM.16.M88.4 R16, [R139+0x3900] ;  /* 0x003900008b10783b */ /* 0x000e6c0000000200 */
[----:B------:R-:W2:Y:S06]  /*7290*/  LDSM.16.M88.4 R108, [R234+0x9100] ;  /* 0x00910000ea6c783b */ /* 0x000eac0000000200 */
[----:B------:R-:W3:Y:S06]  /*72a0*/  LDSM.16.M88.4 R32, [R139+0x4100] ;  /* 0x004100008b20783b */ /* 0x000eec0000000200 */
[----:B------:R-:W4:Y:S06]  /*72b0*/  LDSM.16.M88.4 R48, [R139+0x4900] ;  /* 0x004900008b30783b */ /* 0x000f2c0000000200 */
[----:B------:R-:W3:Y:S06]  /*72c0*/  LDSM.16.M88.4 R64, [R139+0x5100] ;  /* 0x005100008b40783b */ /* 0x000eec0000000200 */
        /* <DEDUP_REMOVED lines=24> */
[-C--:B------:R-:W-:Y:S08]  /*7450*/  HMMA.16816.F32 R52, R112, R64.reuse, RZ ;  /* 0x000000407034723c */ /* 0x080ff000000018ff */
[C---:B------:R-:W-:Y:S07]  /*7460*/  HMMA.16816.F32 R56, R108.reuse, R64, RZ ;  /* 0x000000406c38723c */ /* 0x040fee00000018ff */
[----:B------:R-:W-:Y:S01]  /*7470*/  IMAD.IADD R65, R69, 0x1, R2 ;  /* 0x0000000145417824 */ /* 0x000fe200078e0202 */
[-C--:B------:R-:W-:Y:S01]  /*7480*/  HMMA.16816.F32 R60, R108, R66.reuse, RZ ;  /* 0x000000426c3c723c */ /* 0x080fe200000018ff */
[----:B------:R-:W-:Y:S03]  /*7490*/  IMAD.MOV.U32 R64, RZ, RZ, R68 ;  /* 0x000000ffff407224 */ /* 0x000fe600078e0044 */
[----:B------:R-:W-:Y:S01]  /*74a0*/  SHF.R.S32.HI R2, RZ, 0x1f, R247 ;  /* 0x0000001fff027819 */ /* 0x000fe200000114f7 */
[C---:B------:R-:W-:Y:S03]  /*74b0*/  IMAD.WIDE.U32 R72, R247.reuse, c[0x0][0x218], R64 ;  /* 0x00008600f7487a25 */ /* 0x040fe600078e0040 */
[C---:B------:R-:W-:Y:S04]  /*74c0*/  HMMA.16816.F32 R64, R112.reuse, R66, RZ ;  /* 0x000000427040723c */ /* 0x040fe800000018ff */
[----:B------:R-:W-:Y:S01]  /*74d0*/  IMAD R2, R2, c[0x0][0x218], RZ ;  /* 0x0000860002027a24 */ /* 0x000fe200078e02ff */
[----:B------:R-:W-:Y:S03]  /*74e0*/  IADD3 R132, P1, R72, UR22, RZ ;  /* 0x0000001648847c10 */ /* 0x000fe6000ff3e0ff */
[-C--:B------:R-:W-:Y:S01]  /*74f0*/  HMMA.16816.F32 R68, R112, R80.reuse, RZ ;  /* 0x000000507044723c */ /* 0x080fe200000018ff */
[----:B------:R-:W-:Y:S03]  /*7500*/  IMAD R72, R247, c[0x0][0x21c], R2 ;  /* 0x00008700f7487a24 */ /* 0x000fe600078e0202 */
[C---:B------:R-:W-:Y:S02]  /*7510*/  LEA R2, P0, R132.reuse, c[0x0][0x1f8], 0x1 ;  /* 0x00007e0084027a11 */ /* 0x040fe400078008ff */
[----:B------:R-:W-:Y:S03]  /*7520*/  IADD3.X R72, R73, UR5, R72, P1, !PT ;  /* 0x0000000549487c10 */ /* 0x000fe60008ffe448 */
[----:B------:R-:W1:Y:S03]  /*7530*/  SHFL.IDX PT, R94, R2, RZ, 0x181f ;  /* 0x00181fff025e7589 */ /* 0x000e6600000e0000 */
[----:B------:R-:W-:Y:S02]  /*7540*/  LEA.HI.X R132, R132, c[0x0][0x1fc], R72, 0x1, P0 ;  /* 0x00007f0084847a11 */ /* 0x000fe400000f0c48 */
[C---:B------:R-:W-:Y:S01]  /*7550*/  HMMA.16816.F32 R72, R108.reuse, R80, RZ ;  /* 0x000000506c48723c */ /* 0x040fe200000018ff */
[----:B------:R-:W2:Y:S06]  /*7560*/  SHFL.IDX PT, R92, R2, 0x1, 0x181f ;  /* 0x00381f00025c7f89 */ /* 0x000eac00000e0000 */
[----:B------:R-:W3:Y:S01]  /*7570*/  SHFL.IDX PT, R88, R132, RZ, 0x181f ;  /* 0x00181fff84587589 */ /* 0x000ee200000e0000 */
[-C--:B------:R-:W-:Y:S05]  /*7580*/  HMMA.16816.F32 R76, R108, R82.reuse, RZ ;  /* 0x000000526c4c723c */ /* 0x080fea00000018ff */
[----:B------:R-:W4:Y:S03]  /*7590*/  SHFL.IDX PT, R89, R132, 0x1, 0x181f ;  /* 0x00381f0084597f89 */ /* 0x000f2600000e0000 */
[C---:B------:R-:W-:Y:S03]  /*75a0*/  HMMA.16816.F32 R80, R112.reuse, R82, RZ ;  /* 0x000000527050723c */ /* 0x040fe600000018ff */
[----:B------:R-:W4:Y:S01]  /*75b0*/  SHFL.IDX PT, R100, R2, 0x2, 0x181f ;  /* 0x00581f0002647f89 */ /* 0x000f2200000e0000 */
[-C--:B-1----:R-:W-:Y:S04]  /*75c0*/  IADD3 R94, P1, R94, R246.reuse, RZ ;  /* 0x000000f65e5e7210 */ /* 0x082fe80007f3e0ff */
[-C--:B------:R-:W-:Y:S01]  /*75d0*/  HMMA.16816.F32 R84, R112, R96.reuse, RZ ;  /* 0x000000607054723c */ /* 0x080fe200000018ff */
[----:B------:R-:W1:Y:S03]  /*75e0*/  SHFL.IDX PT, R103, R132, 0x2, 0x181f ;  /* 0x00581f0084677f89 */ /* 0x000e6600000e0000 */
[-C--:B--2---:R-:W-:Y:S03]  /*75f0*/  IADD3 R92, P0, R92, R246.reuse, RZ ;  /* 0x000000f65c5c7210 */ /* 0x084fe60007f1e0ff */
[----:B------:R-:W2:Y:S01]  /*7600*/  SHFL.IDX PT, R101, R2, 0x3, 0x181f ;  /* 0x00781f0002657f89 */ /* 0x000ea200000e0000 */
[--C-:B---3--:R-:W-:Y:S05]  /*7610*/  IMAD.X R95, R88, 0x1, R245.reuse, P1 ;  /* 0x00000001585f7824 */ /* 0x108fea00008e06f5 */
[----:B------:R-:W3:Y:S01]  /*7620*/  SHFL.IDX PT, R104, R132, 0x3, 0x181f ;  /* 0x00781f0084687f89 */ /* 0x000ee200000e0000 */
[--C-:B----4-:R-:W-:Y:S02]  /*7630*/  IMAD.X R93, R89, 0x1, R245.reuse, P0 ;  /* 0x00000001595d7824 */ /* 0x110fe400000e06f5 */
[C---:B------:R-:W-:Y:S03]  /*7640*/  HMMA.16816.F32 R88, R108.reuse, R96, RZ ;  /* 0x000000606c58723c */ /* 0x040fe600000018ff */
[----:B------:R-:W4:Y:S04]  /*7650*/  SHFL.IDX PT, R102, R2, 0x4, 0x181f ;  /* 0x00981f0002667f89 */ /* 0x000f2800000e0000 */
[-C--:B------:R-:W-:Y:S02]  /*7660*/  IADD3 R96, P0, R100, R246.reuse, RZ ;  /* 0x000000f664607210 */ /* 0x080fe40007f1e0ff */
[----:B------:R-:W4:Y:S03]  /*7670*/  SHFL.IDX PT, R106, R132, 0x4, 0x181f ;  /* 0x00981f00846a7f89 */ /* 0x000f2600000e0000 */
[-C--:B-1----:R-:W-:Y:S03]  /*7680*/  IADD3.X R97, R103, R245.reuse, RZ, P0, !PT ;  /* 0x000000f567617210 */ /* 0x082fe600007fe4ff */
[----:B------:R-:W1:Y:S01]  /*7690*/  SHFL.IDX PT, R105, R2, 0x5, 0x181f ;  /* 0x00b81f0002697f89 */ /* 0x000e6200000e0000 */
[-C--:B--2---:R-:W-:Y:S05]  /*76a0*/  IADD3 R100, P1, R101, R246.reuse, RZ ;  /* 0x000000f665647210 */ /* 0x084fea0007f3e0ff */
[----:B------:R2:W-:Y:S01]  /*76b0*/  LDGSTS.E.BYPASS.LTC128B.128 [R250], [R94.64], !P6 ;  /* 0x000000005efa7fae */ /* 0x0005e2000f101d4c */
[--C-:B---3--:R-:W-:Y:S05]  /*76c0*/  IMAD.X R101, R104, 0x1, R245.reuse, P1 ;  /* 0x0000000168657824 */ /* 0x108fea00008e06f5 */
[----:B------:R-:W3:Y:S01]  /*76d0*/  SHFL.IDX PT, R107, R132, 0x5, 0x181f ;  /* 0x00b81f00846b7f89 */ /* 0x000ee200000e0000 */
[-C--:B----4-:R-:W-:Y:S05]  /*76e0*/  IADD3 R102, P0, R102, R246.reuse, RZ ;  /* 0x000000f666667210 */ /* 0x090fea0007f1e0ff */
[----:B------:R2:W-:Y:S01]  /*76f0*/  LDGSTS.E.BYPASS.LTC128B.128 [R250+0x800], [R92.64], !P6 ;  /* 0x008000005cfa7fae */ /* 0x0005e2000f101d4c */
[--C-:B------:R-:W-:Y:S05]  /*7700*/  IMAD.X R103, R106, 0x1, R245.reuse, P0 ;  /* 0x000000016a677824 */ /* 0x100fea00000e06f5 */
[----:B------:R4:W-:Y:S01]  /*7710*/  LDGSTS.E.BYPASS.LTC128B.128 [R250+0x1000], [R96.64], !P6 ;  /* 0x0100000060fa7fae */ /* 0x0009e2000f101d4c */
[-C--:B-1----:R-:W-:Y:S05]  /*7720*/  IADD3 R104, P0, R105, R246.reuse, RZ ;  /* 0x000000f669687210 */ /* 0x082fea0007f1e0ff */
[----:B------:R1:W-:Y:S06]  /*7730*/  LDGSTS.E.BYPASS.LTC128B.128 [R250+0x1800], [R100.64], !P6 ;  /* 0x0180000064fa7fae */ /* 0x0003ec000f101d4c */
[----:B------:R1:W-:Y:S01]  /*7740*/  LDGSTS.E.BYPASS.LTC128B.128 [R250+0x2000], [R102.64], !P6 ;  /* 0x0200000066fa7fae */ /* 0x0003e2000f101d4c */
[----:B---3--:R-:W-:Y:S05]  /*7750*/  IADD3.X R105, R107, R245, RZ, P0, !PT ;  /* 0x000000f56b697210 */ /* 0x008fea00007fe4ff */
[----:B------:R3:W-:Y:S01]  /*7760*/  LDGSTS.E.BYPASS.LTC128B.128 [R250+0x2800], [R104.64], !P6 ;  /* 0x0280000068fa7fae */ /* 0x0007e2000f101d4c */
[-C--:B--2---:R-:W-:Y:S05]  /*7770*/  HMMA.16816.F32 R92, R108, R98.reuse, RZ ;  /* 0x000000626c5c723c */ /* 0x084fea00000018ff */
[----:B------:R-:W2:Y:S03]  /*7780*/  SHFL.IDX PT, R2, R2, 0x6, 0x181f ;  /* 0x00d81f0002027f89 */ /* 0x000ea600000e0000 */
[C---:B----4-:R-:W-:Y:S03]  /*7790*/  HMMA.16816.F32 R96, R112.reuse, R98, RZ ;  /* 0x000000627060723c */ /* 0x050fe600000018ff */
[----:B------:R-:W4:Y:S05]  /*77a0*/  SHFL.IDX PT, R132, R132, 0x6, 0x181f ;  /* 0x00d81f0084847f89 */ /* 0x000f2a00000e0000 */
[-C--:B-1----:R-:W-:Y:S08]  /*77b0*/  HMMA.16816.F32 R100, R112, R188.reuse, RZ ;  /* 0x000000bc7064723c */ /* 0x082ff000000018ff */
[C---:B---3--:R-:W-:Y:S04]  /*77c0*/  HMMA.16816.F32 R104, R108.reuse, R188, RZ ;  /* 0x000000bc6c68723c */ /* 0x048fe800000018ff */
[----:B--2---:R-:W-:Y:S04]  /*77d0*/  IADD3 R134, P0, R2, R246, RZ ;  /* 0x000000f602867210 */ /* 0x004fe80007f1e0ff */
[-C--:B------:R-:W-:Y:S01]  /*77e0*/  HMMA.16816.F32 R108, R108, R190.reuse, RZ ;  /* 0x000000be6c6c723c */ /* 0x080fe200000018ff */
[----:B----4-:R-:W-:Y:S01]  /*77f0*/  IMAD.X R135, R132, 0x1, R245, P0 ;  /* 0x0000000184877824 */ /* 0x010fe200000e06f5 */
[----:B------:R-:W-:Y:S04]  /*7800*/  PLOP3.LUT P0, PT, PT, PT, UP0, 0x80, 0x0 ;  /* 0x000000000000781c */ /* 0x000fe80003f0f008 */
[----:B------:R1:W-:Y:S02]  /*7810*/  LDGSTS.E.BYPASS.LTC128B.128 [R250+0x3000], [R134.64], !P6 ;  /* 0x0300000086fa7fae */ /* 0x0003e4000f101d4c */
[----:B------:R-:W-:Y:S04]  /*7820*/  HMMA.16816.F32 R112, R112, R190, RZ ;  /* 0x000000be7070723c */ /* 0x000fe800000018ff */
[----:B------:R-:W-:Y:S04]  /*7830*/  LDSM.16.M88.4 R188, [R235+0x7100] ;  /* 0x00710000ebbc783b */ /* 0x000fe80000000200 */
[-C--:B------:R-:W-:Y:S02]  /*7840*/  HMMA.16816.F32 R4, R192, R196.reuse, R4 ;  /* 0x000000c4c004723c */ /* 0x080fe40000001804 */
[----:B------:R-:W0:Y:S06]  /*7850*/  LDGDEPBAR ;  /* 0x00000000000079af */ /* 0x000e2c0000000000 */
        /* <DEDUP_REMOVED lines=32> */
[----:B------:R-:W1:Y:S07]  /*7a60*/  LDSM.16.M88.4 R200, [R233+0x5900] ;  /* 0x00590000e9c8783b */ /* 0x000e6e0000000200 */
[----:B------:R-:W-:Y:S01]  /*7a70*/  HMMA.16816.F32 R112, R192, R226, R112 ;  /* 0x000000e2c070723c */ /* 0x000fe20000001870 */
[----:B------:R-:W1:Y:S06]  /*7a80*/  LDSM.16.M88.4 R192, [R233+0x6100] ;  /* 0x00610000e9c0783b */ /* 0x000e6c0000000200 */
[----:B------:R-:W-:Y:S01]  /*7a90*/  LDSM.16.M88.4 R224, [R232+0x1800] ;  /* 0x00180000e8e0783b */ /* 0x000fe20000000200 */
        /* <DEDUP_REMOVED lines=9> */
[----:B------:R-:W-:Y:S07]  /*7b30*/  LDSM.16.M88.4 R208, [R232] ;  /* 0x00000000e8d0783b */ /* 0x000fee0000000200 */
[-C--:B-1----:R-:W-:Y:S08]  /*7b40*/  HMMA.16816.F32 R36, R188, R212.reuse, R36 ;  /* 0x000000d4bc24723c */ /* 0x082ff00000001824 */
        /* <DEDUP_REMOVED lines=18> */
[----:B------:R-:W3:Y:S07]  /*7c70*/  LDSM.16.M88.4 R192, [R232+0x2000] ;  /* 0x00200000e8c0783b */ /* 0x000eee0000000200 */
[-C--:B--2---:R-:W-:Y:S08]  /*7c80*/  HMMA.16816.F32 R100, R188, R196.reuse, R100 ;  /* 0x000000c4bc64723c */ /* 0x084ff00000001864 */
[C---:B------:R-:W-:Y:S08]  /*7c90*/  HMMA.16816.F32 R104, R204.reuse, R196, R104 ;  /* 0x000000c4cc68723c */ /* 0x040ff00000001868 */
[-C--:B------:R-:W-:Y:S01]  /*7ca0*/  HMMA.16816.F32 R108, R204, R198.reuse, R108 ;  /* 0x000000c6cc6c723c */ /* 0x080fe2000000186c */
[----:B------:R-:W2:Y:S07]  /*7cb0*/  LDSM.16.M88.4 R204, [R232+0x2800] ;  /* 0x00280000e8cc783b */ /* 0x000eae0000000200 */
[----:B------:R-:W-:Y:S01]  /*7cc0*/  HMMA.16816.F32 R112, R188, R198, R112 ;  /* 0x000000c6bc70723c */ /* 0x000fe20000001870 */
[----:B------:R-:W4:Y:S01]  /*7cd0*/  LDSM.16.M88.4 R188, [R232+0x3000] ;  /* 0x00300000e8bc783b */ /* 0x000f220000000200 */
[----:B------:R-:W-:Y:S05]  /*7ce0*/  DEPBAR.LE SB0, 0x0 ;  /* 0x000080000000791a */ /* 0x000fea0000000000 */
[----:B------:R-:W-:Y:S01]  /*7cf0*/  BAR.SYNC.DEFER_BLOCKING 0x0 ;  /* 0x0000000000007b1d */ /* 0x000fe20000010000 */
        /* <DEDUP_REMOVED lines=19> */
[C---:B------:R-:W-:Y:S08]  /*7e30*/  HMMA.16816.F32 R80, R200.reuse, R194, R80 ;  /* 0x000000c2c850723c */ /* 0x040ff00000001850 */
[-C--:B--2---:R-:W-:Y:S08]  /*7e40*/  HMMA.16816.F32 R84, R200, R204.reuse, R84 ;  /* 0x000000ccc854723c */ /* 0x084ff00000001854 */
[C---:B------:R-:W-:Y:S08]  /*7e50*/  HMMA.16816.F32 R88, R212.reuse, R204, R88 ;  /* 0x000000ccd458723c */ /* 0x040ff00000001858 */
[-C--:B------:R-:W-:Y:S08]  /*7e60*/  HMMA.16816.F32 R92, R212, R206.reuse, R92 ;  /* 0x000000ced45c723c */ /* 0x080ff0000000185c */
[C---:B------:R-:W-:Y:S08]  /*7e70*/  HMMA.16816.F32 R96, R200.reuse, R206, R96 ;  /* 0x000000cec860723c */ /* 0x040ff00000001860 */
[-C--:B----4-:R-:W-:Y:S08]  /*7e80*/  HMMA.16816.F32 R100, R200, R188.reuse, R100 ;  /* 0x000000bcc864723c */ /* 0x090ff00000001864 */
[C---:B------:R-:W-:Y:S08]  /*7e90*/  HMMA.16816.F32 R104, R212.reuse, R188, R104 ;  /* 0x000000bcd468723c */ /* 0x040ff00000001868 */
[-C--:B------:R-:W-:Y:S08]  /*7ea0*/  HMMA.16816.F32 R108, R212, R190.reuse, R108 ;  /* 0x000000bed46c723c */ /* 0x080ff0000000186c */
[----:B------:R-:W-:Y:S01]  /*7eb0*/  HMMA.16816.F32 R112, R200, R190, R112 ;  /* 0x000000bec870723c */ /* 0x000fe20000001870 */
[----:B------:R-:W-:-:S07]  /*7ec0*/  @P0 BRA `(.L_x_835) ;  /* 0xffffef3000000947 */ /* 0x000fce000383ffff */
.L_x_834:
[----:B------:R-:W-:Y:S01]  /*7ed0*/  FMNMX.FTZ R2, R4, R0, !PT ;  /* 0x0000000004027209 */ /* 0x000fe20007810000 */
[----:B------:R-:W0:Y:S01]  /*7ee0*/  LDGDEPBAR ;  /* 0x00000000000079af */ /* 0x000e220000000000 */
        /* <DEDUP_REMOVED lines=107> */
[----:B------:R-:W-:Y:S01]  /*85a0*/  ISETP.LT.AND P0, PT, RZ, UR6, PT ;  /* 0x00000006ff007c0c */ /* 0x000fe2000bf01270 */
[----:B------:R-:W-:Y:S01]  /*85b0*/  UIADD3 UR6, UR6, -0x1, URZ ;  /* 0xffffffff06067890 */ /* 0x000fe2000fffe03f */
[----:B------:R-:W-:Y:S01]  /*85c0*/  FMNMX.FTZ R135, R79, R135, !PT ;  /* 0x000000874f877209 */ /* 0x000fe20007810000 */
[----:B------:R-:W-:Y:S03]  /*85d0*/  SHFL.BFLY PT, R188, R134, 0x1, 0x1f ;  /* 0x0c201f0086bc7f89 */ /* 0x000fe600000e0000 */
[----:B------:R-:W-:Y:S04]  /*85e0*/  FMNMX.FTZ R135, R90, R135, !PT ;  /* 0x000000875a877209 */ /* 0x000fe80007810000 */
[----:B------:R-:W-:Y:S01]  /*85f0*/  FMNMX.FTZ R135, R91, R135, !PT ;  /* 0x000000875b877209 */ /* 0x000fe20007810000 */
[----:B------:R-:W2:Y:S03]  /*8600*/  SHFL.BFLY PT, R136, R132, 0x2, 0x1f ;  /* 0x0c401f0084887f89 */ /* 0x000ea600000e0000 */
[----:B------:R-:W-:Y:S02]  /*8610*/  FMNMX.FTZ R135, R94, R135, !PT ;  /* 0x000000875e877209 */ /* 0x000fe40007810000 */
[----:B-1----:R-:W-:Y:S02]  /*8620*/  FMNMX.FTZ R137, R2, R189, !PT ;  /* 0x000000bd02897209 */ /* 0x002fe40007810000 */
[----:B------:R-:W-:Y:S03]  /*8630*/  FMNMX.FTZ R2, R95, R135, !PT ;  /* 0x000000875f027209 */ /* 0x000fe60007810000 */
[C---:B------:R-:W-:Y:S01]  /*8640*/  FMUL.FTZ R193, R137.reuse, c[0x0][0x2d0] ;  /* 0x0000b40089c17a20 */ /* 0x040fe20000410000 */
[----:B------:R-:W-:Y:S01]  /*8650*/  FMNMX.FTZ R135, R106, R2, !PT ;  /* 0x000000026a877209 */ /* 0x000fe20007810000 */
[----:B------:R-:W-:Y:S02]  /*8660*/  FADD.FTZ R0, -R137, R0 ;  /* 0x0000000089007221 */ /* 0x000fe40000010100 */
[--C-:B------:R-:W-:Y:S02]  /*8670*/  FFMA.FTZ R20, R20, c[0x0][0x2d0], -R193.reuse ;  /* 0x0000b40014147a23 */ /* 0x100fe400000108c1 */
[--C-:B------:R-:W-:Y:S02]  /*8680*/  FFMA.FTZ R21, R21, c[0x0][0x2d0], -R193.reuse ;  /* 0x0000b40015157a23 */ /* 0x100fe400000108c1 */
[----:B------:R-:W-:Y:S01]  /*8690*/  MUFU.EX2 R195, R20 ;  /* 0x0000001400c37308 */ /* 0x000fe20000000800 */
[--C-:B------:R-:W-:Y:S02]  /*86a0*/  FFMA.FTZ R52, R52, c[0x0][0x2d0], -R193.reuse ;  /* 0x0000b40034347a23 */ /* 0x100fe400000108c1 */
[--C-:B------:R-:W-:Y:S01]  /*86b0*/  FFMA.FTZ R53, R53, c[0x0][0x2d0], -R193.reuse ;  /* 0x0000b40035357a23 */ /* 0x100fe200000108c1 */
[----:B--2---:R-:W-:Y:S01]  /*86c0*/  FMNMX.FTZ R132, R132, R136, !PT ;  /* 0x0000008884847209 */ /* 0x004fe20007810000 */
[--C-:B------:R-:W-:Y:S01]  /*86d0*/  FFMA.FTZ R64, R64, c[0x0][0x2d0], -R193.reuse ;  /* 0x0000b40040407a23 */ /* 0x100fe200000108c1 */
[----:B------:R-:W-:Y:S01]  /*86e0*/  FMNMX.FTZ R136, R134, R188, !PT ;  /* 0x000000bc86887209 */ /* 0x000fe20007810000 */
[--C-:B------:R-:W-:Y:S02]  /*86f0*/  FFMA.FTZ R65, R65, c[0x0][0x2d0], -R193.reuse ;  /* 0x0000b40041417a23 */ /* 0x100fe400000108c1 */
[----:B------:R-:W1:Y:S01]  /*8700*/  SHFL.BFLY PT, R190, R132, 0x1, 0x1f ;  /* 0x0c201f0084be7f89 */ /* 0x000e6200000e0000 */
[----:B------:R-:W-:Y:S01]  /*8710*/  MUFU.EX2 R194, R21 ;  /* 0x0000001500c27308 */ /* 0x000fe20000000800 */
[--C-:B------:R-:W-:Y:S02]  /*8720*/  FFMA.FTZ R68, R68, c[0x0][0x2d0], -R193.reuse ;  /* 0x0000b40044447a23 */ /* 0x100fe400000108c1 */
[--C-:B------:R-:W-:Y:S02]  /*8730*/  FFMA.FTZ R69, R69, c[0x0][0x2d0], -R193.reuse ;  /* 0x0000b40045457a23 */ /* 0x100fe400000108c1 */
[----:B------:R-:W-:Y:S02]  /*8740*/  FMUL.FTZ R192, R136, c[0x0][0x2d0] ;  /* 0x0000b40088c07a20 */ /* 0x000fe40000410000 */
        /* <DEDUP_REMOVED lines=9> */
[----:B------:R-:W-:Y:S01]  /*87e0*/  FMUL.FTZ R2, R0, c[0x0][0x2d0] ;  /* 0x0000b40000027a20 */ /* 0x000fe20000410000 */
[----:B------:R-:W-:Y:S01]  /*87f0*/  FMNMX.FTZ R0, R107, R135, !PT ;  /* 0x000000876b007209 */ /* 0x000fe20007810000 */
[--C-:B------:R-:W-:Y:S01]  /*8800*/  FFMA.FTZ R70, R70, c[0x0][0x2d0], -R192.reuse ;  /* 0x0000b40046467a23 */ /* 0x100fe200000108c0 */
[----:B-1----:R-:W-:Y:S01]  /*8810*/  FMNMX.FTZ R135, R132, R190, !PT ;  /* 0x000000be84877209 */ /* 0x002fe20007810000 */
[--C-:B------:R-:W-:Y:S01]  /*8820*/  FFMA.FTZ R71, R71, c[0x0][0x2d0], -R192.reuse ;  /* 0x0000b40047477a23 */ /* 0x100fe200000108c0 */
[----:B------:R-:W-:Y:S01]  /*8830*/  FMNMX.FTZ R0, R110, R0, !PT ;  /* 0x000000006e007209 */ /* 0x000fe20007810000 */
[--C-:B------:R-:W-:Y:S02]  /*8840*/  FFMA.FTZ R17, R17, c[0x0][0x2d0], -R193.reuse ;  /* 0x0000b40011117a23 */ /* 0x100fe400000108c1 */
[--C-:B------:R-:W-:Y:S01]  /*8850*/  FFMA.FTZ R18, R18, c[0x0][0x2d0], -R192.reuse ;  /* 0x0000b40012127a23 */ /* 0x100fe200000108c0 */
[----:B------:R1:W2:Y:S01]  /*8860*/  MUFU.EX2 R134, R2 ;  /* 0x0000000200867308 */ /* 0x0002a20000000800 */
[--C-:B------:R-:W-:Y:S01]  /*8870*/  FFMA.FTZ R19, R19, c[0x0][0x2d0], -R192.reuse ;  /* 0x0000b40013137a23 */ /* 0x100fe200000108c0 */
[----:B------:R-:W-:Y:S01]  /*8880*/  FMNMX.FTZ R0, R111, R0, !PT ;  /* 0x000000006f007209 */ /* 0x000fe20007810000 */
        /* <DEDUP_REMOVED lines=10> */
[----:B------:R4:W-:Y:S01]  /*8930*/  MUFU.EX2 R203, R4 ;  /* 0x0000000400cb7308 */ /* 0x0009e20000000800 */
[--C-:B------:R-:W-:Y:S02]  /*8940*/  FFMA.FTZ R39, R39, c[0x0][0x2d0], -R192.reuse ;  /* 0x0000b40027277a23 */ /* 0x100fe400000108c0 */
[----:B------:R-:W-:Y:S02]  /*8950*/  FFMA.FTZ R48, R48, c[0x0][0x2d0], -R193 ;  /* 0x0000b40030307a23 */ /* 0x000fe400000108c1 */
[----:B-1----:R-:W-:Y:S02]  /*8960*/  FADD.FTZ R2, -R136, R3 ;  /* 0x0000000388027221 */ /* 0x002fe40000010100 */
[----:B--2---:R-:W-:Y:S01]  /*8970*/  FMUL.FTZ R16, R134, R152 ;  /* 0x0000009886107220 */ /* 0x004fe20000410000 */
[----:B------:R-:W1:Y:S01]  /*8980*/  SHFL.BFLY PT, R3, R0, 0x2, 0x1f ;  /* 0x0c401f0000037f89 */ /* 0x000e6200000e0000 */
[----:B------:R-:W-:Y:S01]  /*8990*/  FMUL.FTZ R2, R2, c[0x0][0x2d0] ;  /* 0x0000b40002027a20 */ /* 0x000fe20000410000 */
[----:B------:R-:W2:Y:S01]  /*89a0*/  MUFU.EX2 R218, R5 ;  /* 0x0000000500da7308 */ /* 0x000ea20000000800 */
[C---:B------:R-:W-:Y:S02]  /*89b0*/  FMUL.FTZ R116, R134.reuse, R116 ;  /* 0x0000007486747220 */ /* 0x040fe40000410000 */
[C---:B------:R-:W-:Y:S02]  /*89c0*/  FMUL.FTZ R117, R134.reuse, R117 ;  /* 0x0000007586757220 */ /* 0x040fe40000410000 */
[C---:B------:R-:W-:Y:S01]  /*89d0*/  FMUL.FTZ R120, R134.reuse, R120 ;  /* 0x0000007886787220 */ /* 0x040fe20000410000 */
[----:B---3--:R-:W-:Y:S01]  /*89e0*/  LDSM.16.MT88.4 R20, [R228+0x100] ;  /* 0x00010000e414783b */ /* 0x008fe20000004200 */
[C---:B------:R-:W-:Y:S02]  /*89f0*/  FMUL.FTZ R121, R134.reuse, R121 ;  /* 0x0000007986797220 */ /* 0x040fe40000410000 */
[C---:B------:R-:W-:Y:S01]  /*8a00*/  FMUL.FTZ R128, R134.reuse, R128 ;  /* 0x0000008086807220 */ /* 0x040fe20000410000 */
[----:B------:R3:W5:Y:S01]  /*8a10*/  MUFU.EX2 R132, R2 ;  /* 0x0000000200847308 */ /* 0x0007620000000800 */
[C---:B------:R-:W-:Y:S02]  /*8a20*/  FMUL.FTZ R129, R134.reuse, R129 ;  /* 0x0000008186817220 */ /* 0x040fe40000410000 */
[--C-:B------:R-:W-:Y:S02]  /*8a30*/  FFMA.FTZ R49, R49, c[0x0][0x2d0], -R193.reuse ;  /* 0x0000b40031317a23 */ /* 0x100fe400000108c1 */
[----:B----4-:R-:W-:Y:S02]  /*8a40*/  FMUL.FTZ R4, R134, R144 ;  /* 0x0000009086047220 */ /* 0x010fe40000410000 */
[--C-:B------:R-:W-:Y:S02]  /*8a50*/  FFMA.FTZ R50, R50, c[0x0][0x2d0], -R192.reuse ;  /* 0x0000b40032327a23 */ /* 0x100fe400000108c0 */
[--C-:B------:R-:W-:Y:S01]  /*8a60*/  FFMA.FTZ R51, R51, c[0x0][0x2d0], -R192.reuse ;  /* 0x0000b40033337a23 */ /* 0x100fe200000108c0 */
[----:B------:R4:W4:Y:S01]  /*8a70*/  MUFU.EX2 R205, R17 ;  /* 0x0000001100cd7308 */ /* 0x0009220000000800 */
[--C-:B------:R-:W-:Y:S01]  /*8a80*/  FFMA.FTZ R80, R80, c[0x0][0x2d0], -R193.reuse ;  /* 0x0000b40050507a23 */ /* 0x100fe200000108c1 */
[----:B-1----:R-:W-:Y:S01]  /*8a90*/  FMNMX.FTZ R0, R0, R3, !PT ;  /* 0x0000000300007209 */ /* 0x002fe20007810000 */
[--C-:B------:R-:W-:Y:S01]  /*8aa0*/  FFMA.FTZ R81, R81, c[0x0][0x2d0], -R193.reuse ;  /* 0x0000b40051517a23 */ /* 0x100fe200000108c1 */
[----:B--2---:R-:W-:Y:S01]  /*8ab0*/  F2FP.PACK_AB R144, R218, R203 ;  /* 0x000000cbda90723e */ /* 0x004fe200000000ff */
[----:B------:R-:W-:Y:S02]  /*8ac0*/  FMUL.FTZ R5, R134, R145 ;  /* 0x0000009186057220 */ /* 0x000fe40000410000 */
[--C-:B------:R-:W-:Y:S02]  /*8ad0*/  FFMA.FTZ R84, R84, c[0x0][0x2d0], -R193.reuse ;  /* 0x0000b40054547a23 */ /* 0x100fe400000108c1 */
[--C-:B------:R-:W-:Y:S01]  /*8ae0*/  FFMA.FTZ R85, R85, c[0x0][0x2d0], -R193.reuse ;  /* 0x0000b40055557a23 */ /* 0x100fe200000108c1 */
[----:B------:R1:W-:Y:S01]  /*8af0*/  MUFU.EX2 R202, R6 ;  /* 0x0000000600ca7308 */ /* 0x0003e20000000800 */
[--C-:B------:R-:W-:Y:S02]  /*8b00*/  FFMA.FTZ R96, R96, c[0x0][0x2d0], -R193.reuse ;  /* 0x0000b40060607a23 */ /* 0x100fe400000108c1 */
[----:B------:R-:W-:Y:S02]  /*8b10*/  FFMA.FTZ R97, R97, c[0x0][0x2d0], -R193 ;  /* 0x0000b40061617a23 */ /* 0x000fe400000108c1 */
[----:B---3--:R-:W-:Y:S02]  /*8b20*/  FADD.FTZ R2, -R135, R133 ;  /* 0x0000008587027221 */ /* 0x008fe40000010100 */
[----:B-----5:R-:W-:Y:S02]  /*8b30*/  FMUL.FTZ R118, R132, R118 ;  /* 0x0000007684767220 */ /* 0x020fe40000410000 */
[----:B------:R-:W-:Y:S01]  /*8b40*/  FMUL.FTZ R2, R2, c[0x0][0x2d0] ;  /* 0x0000b40002027a20 */ /* 0x000fe20000410000 */
[----:B------:R2:W-:Y:S01]  /*8b50*/  MUFU.EX2 R220, R18 ;  /* 0x0000001200dc7308 */ /* 0x0005e20000000800 */
[C---:B------:R-:W-:Y:S02]  /*8b60*/  FMUL.FTZ R119, R132.reuse, R119 ;  /* 0x0000007784777220 */ /* 0x040fe40000410000 */
[----:B------:R-:W-:Y:S02]  /*8b70*/  FMUL.FTZ R122, R132, R122 ;  /* 0x0000007a847a7220 */ /* 0x000fe40000410000 */
[----:B----4-:R-:W-:Y:S02]  /*8b80*/  FMUL.FTZ R17, R134, R153 ;  /* 0x0000009986117220 */ /* 0x010fe40000410000 */
[C---:B------:R-:W-:Y:S02]  /*8b90*/  FMUL.FTZ R123, R132.reuse, R123 ;  /* 0x0000007b847b7220 */ /* 0x040fe40000410000 */
[C---:B------:R-:W-:Y:S01]  /*8ba0*/  FMUL.FTZ R130, R132.reuse, R130 ;  /* 0x0000008284827220 */ /* 0x040fe20000410000 */
[----:B------:R3:W4:Y:S01]  /*8bb0*/  MUFU.EX2 R133, R2 ;  /* 0x0000000200857308 */ /* 0x0007220000000800 */
[----:B------:R-:W-:Y:S02]  /*8bc0*/  FMUL.FTZ R131, R132, R131 ;  /* 0x0000008384837220 */ /* 0x000fe40000410000 */
[--C-:B------:R-:W-:Y:S02]  /*8bd0*/  FFMA.FTZ R100, R100, c[0x0][0x2d0], -R193.reuse ;  /* 0x0000b40064647a23 */ /* 0x100fe400000108c1 */
[----:B-1----:R-:W-:Y:S01]  /*8be0*/  FMUL.FTZ R6, R132, R146 ;  /* 0x0000009284067220 */ /* 0x002fe20000410000 */
[----:B------:R-:W-:Y:S01]  /*8bf0*/  F2FP.PACK_AB R146, R205, R221 ;  /* 0x000000ddcd92723e */ /* 0x000fe200000000ff */
[--C-:B------:R-:W-:Y:S02]  /*8c00*/  FFMA.FTZ R101, R101, c[0x0][0x2d0], -R193.reuse ;  /* 0x0000b40065657a23 */ /* 0x100fe400000108c1 */
[--C-:B------:R-:W-:Y:S01]  /*8c10*/  FFMA.FTZ R112, R112, c[0x0][0x2d0], -R193.reuse ;  /* 0x0000b40070707a23 */ /* 0x100fe200000108c1 */
[----:B------:R1:W-:Y:S01]  /*8c20*/  MUFU.EX2 R204, R19 ;  /* 0x0000001300cc7308 */ /* 0x0003e20000000800 */
[----:B------:R-:W-:Y:S02]  /*8c30*/  FFMA.FTZ R113, R113, c[0x0][0x2d0], -R193 ;  /* 0x0000b40071717a23 */ /* 0x000fe400000108c1 */
[--C-:B------:R-:W-:Y:S02]  /*8c40*/  FFMA.FTZ R7, R7, c[0x0][0x2d0], -R192.reuse ;  /* 0x0000b40007077a23 */ /* 0x100fe400000108c0 */
[----:B--2---:R-:W-:Y:S02]  /*8c50*/  FMUL.FTZ R18, R132, R154 ;  /* 0x0000009a84127220 */ /* 0x004fe40000410000 */
[--C-:B------:R-:W-:Y:S02]  /*8c60*/  FFMA.FTZ R35, R35, c[0x0][0x2d0], -R192.reuse ;  /* 0x0000b40023237a23 */ /* 0x100fe400000108c0 */
[--C-:B------:R-:W-:Y:S01]  /*8c70*/  FFMA.FTZ R82, R82, c[0x0][0x2d0], -R192.reuse ;  /* 0x0000b40052527a23 */ /* 0x100fe200000108c0 */
[----:B------:R-:W2:Y:S01]  /*8c80*/  MUFU.EX2 R215, R7 ;  /* 0x0000000700d77308 */ /* 0x000ea20000000800 */
[--C-:B------:R-:W-:Y:S02]  /*8c90*/  FFMA.FTZ R83, R83, c[0x0][0x2d0], -R192.reuse ;  /* 0x0000b40053537a23 */ /* 0x100fe400000108c0 */
[--C-:B------:R-:W-:Y:S01]  /*8ca0*/  FFMA.FTZ R86, R86, c[0x0][0x2d0], -R192.reuse ;  /* 0x0000b40056567a23 */ /* 0x100fe200000108c0 */
[----:B---3--:R-:W3:Y:S01]  /*8cb0*/  SHFL.BFLY PT, R2, R0, 0x1, 0x1f ;  /* 0x0c201f0000027f89 */ /* 0x008ee200000e0000 */
[C---:B----4-:R-:W-:Y:S02]  /*8cc0*/  FMUL.FTZ R124, R133.reuse, R124 ;  /* 0x0000007c857c7220 */ /* 0x050fe40000410000 */
[----:B------:R-:W-:Y:S02]  /*8cd0*/  FMUL.FTZ R125, R133, R125 ;  /* 0x0000007d857d7220 */ /* 0x000fe40000410000 */
[--C-:B------:R-:W-:Y:S01]  /*8ce0*/  FFMA.FTZ R87, R87, c[0x0][0x2d0], -R192.reuse ;  /* 0x0000b40057577a23 */ /* 0x100fe200000108c0 */
[----:B------:R-:W-:Y:S01]  /*8cf0*/  MUFU.EX2 R208, R36 ;  /* 0x0000002400d07308 */ /* 0x000fe20000000800 */
[--C-:B------:R-:W-:Y:S02]  /*8d00*/  FFMA.FTZ R98, R98, c[0x0][0x2d0], -R192.reuse ;  /* 0x0000b40062627a23 */ /* 0x100fe400000108c0 */
[--C-:B------:R-:W-:Y:S02]  /*8d10*/  FFMA.FTZ R99, R99, c[0x0][0x2d0], -R192.reuse ;  /* 0x0000b40063637a23 */ /* 0x100fe400000108c0 */
[----:B-1----:R-:W-:Y:S02]  /*8d20*/  FMUL.FTZ R19, R132, R155 ;  /* 0x0000009b84137220 */ /* 0x002fe40000410000 */
[----:B------:R-:W-:Y:S01]  /*8d30*/  LDSM.16.MT88.4 R152, [R230+0x100] ;  /* 0x00010000e698783b */ /* 0x000fe20000004200 */
[--C-:B------:R-:W-:Y:S02]  /*8d40*/  FFMA.FTZ R102, R102, c[0x0][0x2d0], -R192.reuse ;  /* 0x0000b40066667a23 */ /* 0x100fe400000108c0 */
[----:B------:R-:W-:Y:S01]  /*8d50*/  MUFU.EX2 R211, R34 ;  /* 0x0000002200d37308 */ /* 0x000fe20000000800 */
[--C-:B------:R-:W-:Y:S02]  /*8d60*/  FFMA.FTZ R103, R103, c[0x0][0x2d0], -R192.reuse ;  /* 0x0000b40067677a23 */ /* 0x100fe400000108c0 */
[--C-:B------:R-:W-:Y:S01]  /*8d70*/  FFMA.FTZ R114, R114, c[0x0][0x2d0], -R192.reuse ;  /* 0x0000b40072727a23 */ /* 0x100fe200000108c0 */
[----:B--2---:R-:W-:Y:S01]  /*8d80*/  F2FP.PACK_AB R145, R215, R202 ;  /* 0x000000cad791723e */ /* 0x004fe200000000ff */
[----:B------:R-:W-:Y:S01]  /*8d90*/  FMUL.FTZ R7, R132, R147 ;  /* 0x0000009384077220 */ /* 0x000fe20000410000 */
[----:B------:R-:W-:Y:S01]  /*8da0*/  F2FP.PACK_AB R147, R204, R220 ;  /* 0x000000dccc93723e */ /* 0x000fe200000000ff */
[----:B------:R-:W-:Y:S01]  /*8db0*/  FFMA.FTZ R115, R115, c[0x0][0x2d0], -R192 ;  /* 0x0000b40073737a23 */ /* 0x000fe200000108c0 */
[----:B---3--:R-:W-:Y:S02]  /*8dc0*/  FMNMX.FTZ R2, R2, R0, !PT ;  /* 0x0000000002027209 */ /* 0x008fe40007810000 */
[----:B------:R-:W-:Y:S03]  /*8dd0*/  MUFU.EX2 R34, R35 ;  /* 0x0000002300227308 */ /* 0x000fe60000000800 */
[C---:B------:R-:W-:Y:S01]  /*8de0*/  FMUL.FTZ R3, R2.reuse, c[0x0][0x2d0] ;  /* 0x0000b40002037a20 */ /* 0x040fe20000410000 */
[-C--:B------:R-:W-:Y:S05]  /*8df0*/  HMMA.16816.F32 R4, R144, R20.reuse, R4 ;  /* 0x000000149004723c */ /* 0x080fea0000001804 */
[----:B------:R-:W-:Y:S01]  /*8e00*/  FADD.FTZ R0, -R2, R138 ;  /* 0x0000008a02007221 */ /* 0x000fe20000010100 */
[----:B------:R-:W-:Y:S01]  /*8e10*/  MUFU.EX2 R32, R32 ;  /* 0x0000002000207308 */ /* 0x000fe20000000800 */
[--C-:B------:R-:W-:Y:S02]  /*8e20*/  FFMA.FTZ R31, R31, c[0x0][0x2d0], -R3.reuse ;  /* 0x0000b4001f1f7a23 */ /* 0x100fe40000010803 */
[----:B------:R-:W-:Y:S03]  /*8e30*/  FMUL.FTZ R138, R135, c[0x0][0x2d0] ;  /* 0x0000b400878a7a20 */ /* 0x000fe60000410000 */
[----:B------:R-:W-:Y:S02]  /*8e40*/  FMUL.FTZ R0, R0, c[0x0][0x2d0] ;  /* 0x0000b40000007a20 */ /* 0x000fe40000410000 */
[--C-:B------:R-:W-:Y:S02]  /*8e50*/  FFMA.FTZ R56, R56, c[0x0][0x2d0], -R138.reuse ;  /* 0x0000b40038387a23 */ /* 0x100fe4000001088a */
[----:B------:R-:W1:Y:S01]  /*8e60*/  MUFU.EX2 R191, R31 ;  /* 0x0000001f00bf7308 */ /* 0x000e620000000800 */
        /* <DEDUP_REMOVED lines=14> */
[----:B-1----:R-:W-:Y:S01]  /*8f50*/  MOV R36, R191 ;  /* 0x000000bf00247202 */ /* 0x002fe20000000f00 */
[--C-:B------:R-:W-:Y:S01]  /*8f60*/  FFMA.FTZ R73, R73, c[0x0][0x2d0], -R138.reuse ;  /* 0x0000b40049497a23 */ /* 0x100fe2000001088a */
[----:B------:R-:W1:Y:S01]  /*8f70*/  LDSM.16.MT88.4 R188, [R231+0x100] ;  /* 0x00010000e7bc783b */ /* 0x000e620000004200 */
[--C-:B------:R-:W-:Y:S02]  /*8f80*/  FFMA.FTZ R74, R74, c[0x0][0x2d0], -R3.reuse ;  /* 0x0000b4004a4a7a23 */ /* 0x100fe40000010803 */
[--C-:B------:R-:W-:Y:S01]  /*8f90*/  FFMA.FTZ R75, R75, c[0x0][0x2d0], -R3.reuse ;  /* 0x0000b4004b4b7a23 */ /* 0x100fe20000010803 */
[----:B------:R-:W4:Y:S01]  /*8fa0*/  MUFU.EX2 R213, R9 ;  /* 0x0000000900d57308 */ /* 0x000f220000000800 */
[--C-:B------:R-:W-:Y:S02]  /*8fb0*/  FFMA.FTZ R60, R60, c[0x0][0x2d0], -R138.reuse ;  /* 0x0000b4003c3c7a23 */ /* 0x100fe4000001088a */
[--C-:B------:R-:W-:Y:S02]  /*8fc0*/  FFMA.FTZ R61, R61, c[0x0][0x2d0], -R138.reuse ;  /* 0x0000b4003d3d7a23 */ /* 0x100fe4000001088a */
[C---:B--2---:R-:W-:Y:S02]  /*8fd0*/  FMUL.FTZ R31, R0.reuse, R167 ;  /* 0x000000a7001f7220 */ /* 0x044fe40000410000 */
[C---:B------:R-:W-:Y:S02]  /*8fe0*/  FMUL.FTZ R126, R0.reuse, R126 ;  /* 0x0000007e007e7220 */ /* 0x040fe40000410000 */
[----:B------:R-:W-:Y:S01]  /*8ff0*/  FMUL.FTZ R127, R0, R127 ;  /* 0x0000007f007f7220 */ /* 0x000fe20000410000 */
[----:B------:R2:W-:Y:S01]  /*9000*/  MUFU.EX2 R219, R12 ;  /* 0x0000000c00db7308 */ /* 0x0005e20000000800 */
[--C-:B------:R-:W-:Y:S02]  /*9010*/  FFMA.FTZ R62, R62, c[0x0][0x2d0], -R3.reuse ;  /* 0x0000b4003e3e7a23 */ /* 0x100fe40000010803 */
[--C-:B------:R-:W-:Y:S02]  /*9020*/  FFMA.FTZ R63, R63, c[0x0][0x2d0], -R3.reuse ;  /* 0x0000b4003f3f7a23 */ /* 0x100fe40000010803 */
[----:B---3--:R-:W-:Y:S02]  /*9030*/  FMUL.FTZ R8, R133, R140 ;  /* 0x0000008c85087220 */ /* 0x008fe40000410000 */
[--C-:B------:R-:W-:Y:S02]  /*9040*/  FFMA.FTZ R79, R79, c[0x0][0x2d0], -R3.reuse ;  /* 0x0000b4004f4f7a23 */ /* 0x100fe40000010803 */
[--C-:B------:R-:W-:Y:S01]  /*9050*/  FFMA.FTZ R24, R24, c[0x0][0x2d0], -R138.reuse ;  /* 0x0000b40018187a23 */ /* 0x100fe2000001088a */
[----:B------:R3:W5:Y:S01]  /*9060*/  MUFU.EX2 R199, R13 ;  /* 0x0000000d00c77308 */ /* 0x0007620000000800 */
        /* <DEDUP_REMOVED lines=12> */
[----:B------:R-:W2:Y:S01]  /*9130*/  MUFU.EX2 R212, R11 ;  /* 0x0000000b00d47308 */ /* 0x000ea20000000800 */
[--C-:B------:R-:W-:Y:S02]  /*9140*/  FFMA.FTZ R42, R42, c[0x0][0x2d0], -R3.reuse ;  /* 0x0000b4002a2a7a23 */ /* 0x100fe40000010803 */
[--C-:B------:R-:W-:Y:S02]  /*9150*/  FFMA.FTZ R43, R43, c[0x0][0x2d0], -R3.reuse ;  /* 0x0000b4002b2b7a23 */ /* 0x100fe40000010803 */
[----:B---3--:R-:W-:Y:S02]  /*9160*/  FMUL.FTZ R13, R133, R149 ;  /* 0x00000095850d7220 */ /* 0x008fe40000410000 */
[--C-:B------:R-:W-:Y:S02]  /*9170*/  FFMA.FTZ R44, R44, c[0x0][0x2d0], -R138.reuse ;  /* 0x0000b4002c2c7a23 */ /* 0x100fe4000001088a */
[--C-:B------:R-:W-:Y:S01]  /*9180*/  FFMA.FTZ R45, R45, c[0x0][0x2d0], -R138.reuse ;  /* 0x0000b4002d2d7a23 */ /* 0x100fe2000001088a */
[----:B------:R3:W-:Y:S01]  /*9190*/  MUFU.EX2 R214, R14 ;  /* 0x0000000e00d67308 */ /* 0x0007e20000000800 */
[--C-:B------:R-:W-:Y:S02]  /*91a0*/  FFMA.FTZ R46, R46, c[0x0][0x2d0], -R3.reuse ;  /* 0x0000b4002e2e7a23 */ /* 0x100fe40000010803 */
[--C-:B------:R-:W-:Y:S02]  /*91b0*/  FFMA.FTZ R47, R47, c[0x0][0x2d0], -R3.reuse ;  /* 0x0000b4002f2f7a23 */ /* 0x100fe40000010803 */
[----:B----4-:R-:W-:Y:S01]  /*91c0*/  FMUL.FTZ R10, R0, R142 ;  /* 0x0000008e000a7220 */ /* 0x010fe20000410000 */
[----:B-----5:R-:W-:Y:S01]  /*91d0*/  F2FP.PACK_AB R142, R199, R219 ;  /* 0x000000dbc78e723e */ /* 0x020fe200000000ff */
[--C-:B------:R-:W-:Y:S02]  /*91e0*/  FFMA.FTZ R76, R76, c[0x0][0x2d0], -R138.reuse ;  /* 0x0000b4004c4c7a23 */ /* 0x100fe4000001088a */
[--C-:B------:R-:W-:Y:S01]  /*91f0*/  FFMA.FTZ R77, R77, c[0x0][0x2d0], -R138.reuse ;  /* 0x0000b4004d4d7a23 */ /* 0x100fe2000001088a */
[----:B------:R-:W4:Y:S01]  /*9200*/  MUFU.EX2 R196, R15 ;  /* 0x0000000f00c47308 */ /* 0x000f220000000800 */
[--C-:B------:R-:W-:Y:S02]  /*9210*/  FFMA.FTZ R78, R78, c[0x0][0x2d0], -R3.reuse ;  /* 0x0000b4004e4e7a23 */ /* 0x100fe40000010803 */
[--C-:B------:R-:W-:Y:S01]  /*9220*/  FFMA.FTZ R88, R88, c[0x0][0x2d0], -R138.reuse ;  /* 0x0000b40058587a23 */ /* 0x100fe2000001088a */
[----:B--2---:R-:W-:Y:S01]  /*9230*/  F2FP.PACK_AB R141, R212, R200 ;  /* 0x000000c8d48d723e */ /* 0x004fe200000000ff */
[----:B------:R-:W-:Y:S02]  /*9240*/  FMUL.FTZ R11, R0, R143 ;  /* 0x0000008f000b7220 */ /* 0x000fe40000410000 */
[--C-:B------:R-:W-:Y:S02]  /*9250*/  FFMA.FTZ R89, R89, c[0x0][0x2d0], -R138.reuse ;  /* 0x0000b40059597a23 */ /* 0x100fe4000001088a */
[--C-:B------:R-:W-:Y:S01]  /*9260*/  FFMA.FTZ R90, R90, c[0x0][0x2d0], -R3.reuse ;  /* 0x0000b4005a5a7a23 */ /* 0x100fe20000010803 */
        /* <DEDUP_REMOVED lines=11> */
[----:B------:R-:W4:Y:S01]  /*9320*/  LDSM.16.MT88.4 R148, [R229+0x100] ;  /* 0x00010000e594783b */ /* 0x000f220000004200 */
[--C-:B------:R-:W-:Y:S02]  /*9330*/  FFMA.FTZ R105, R105, c[0x0][0x2d0], -R138.reuse ;  /* 0x0000b40069697a23 */ /* 0x100fe4000001088a */
[----:B------:R1:W-:Y:S01]  /*9340*/  MUFU.EX2 R198, R28 ;  /* 0x0000001c00c67308 */ /* 0x0003e20000000800 */
[C---:B------:R-:W-:Y:S04]  /*9350*/  HMMA.16816.F32 R8, R140.reuse, R20, R8 ;  /* 0x000000148c08723c */ /* 0x040fe80000001808 */
[C---:B--2---:R-:W-:Y:S01]  /*9360*/  FMUL.FTZ R24, R133.reuse, R160 ;  /* 0x000000a085187220 */ /* 0x044fe20000410000 */
[----:B------:R-:W-:Y:S01]  /*9370*/  MOV R160, R36 ;  /* 0x0000002400a07202 */ /* 0x000fe20000000f00 */
[C---:B------:R-:W-:Y:S02]  /*9380*/  FMUL.FTZ R36, R134.reuse, R172 ;  /* 0x000000ac86247220 */ /* 0x040fe40000410000 */
[-C--:B------:R-:W-:Y:S01]  /*9390*/  HMMA.16816.F32 R12, R140, R22.reuse, R12 ;  /* 0x000000168c0c723c */ /* 0x080fe2000000180c */
[----:B------:R2:W-:Y:S03]  /*93a0*/  MUFU.EX2 R227, R26 ;  /* 0x0000001a00e37308 */ /* 0x0005e60000000800 */
[C---:B------:R-:W-:Y:S01]  /*93b0*/  FMUL.FTZ R20, R134.reuse, R156 ;  /* 0x0000009c86147220 */ /* 0x040fe20000410000 */
[----:B------:R-:W-:Y:S01]  /*93c0*/  MOV R156, R32 ;  /* 0x00000020009c7202 */ /* 0x000fe20000000f00 */
[C---:B---3--:R-:W-:Y:S02]  /*93d0*/  FMUL.FTZ R25, R133.reuse, R161 ;  /* 0x000000a185197220 */ /* 0x048fe40000410000 */
[C---:B------:R-:W-:Y:S03]  /*93e0*/  HMMA.16816.F32 R16, R144.reuse, R22, R16 ;  /* 0x000000169010723c */ /* 0x040fe60000001810 */
[----:B------:R-:W3:Y:S01]  /*93f0*/  MUFU.EX2 R222, R27 ;  /* 0x0000001b00de7308 */ /* 0x000ee20000000800 */
[C---:B------:R-:W-:Y:S02]  /*9400*/  FMUL.FTZ R21, R134.reuse, R157 ;  /* 0x0000009d86157220 */ /* 0x040fe40000410000 */
[----:B------:R-:W-:Y:S01]  /*9410*/  FMUL.FTZ R32, R134, R168 ;  /* 0x000000a886207220 */ /* 0x000fe20000410000 */
[----:B------:R-:W-:Y:S01]  /*9420*/  MOV R168, R205 ;  /* 0x000000cd00a87202 */ /* 0x000fe20000000f00 */
[C---:B------:R-:W-:Y:S01]  /*9430*/  FMUL.FTZ R22, R132.reuse, R158 ;  /* 0x0000009e84167220 */ /* 0x040fe20000410000 */
[----:B-----5:R-:W-:Y:S03]  /*9440*/  MOV R158, R217 ;  /* 0x000000d9009e7202 */ /* 0x020fe60000000f00 */
[----:B------:R-:W-:Y:S01]  /*9450*/  FMUL.FTZ R23, R132, R159 ;  /* 0x0000009f84177220 */ /* 0x000fe20000410000 */
[----:B------:R5:W-:Y:S01]  /*9460*/  MUFU.EX2 R197, R30 ;  /* 0x0000001e00c57308 */ /* 0x000be20000000800 */
[----:B-1----:R-:W-:Y:S01]  /*9470*/  FMUL.FTZ R28, R133, R164 ;  /* 0x000000a4851c7220 */ /* 0x002fe20000410000 */
[----:B------:R-:W-:Y:S01]  /*9480*/  MOV R159, R216 ;  /* 0x000000d8009f7202 */ /* 0x000fe20000000f00 */
[--C-:B------:R-:W-:Y:S02]  /*9490*/  FFMA.FTZ R108, R108, c[0x0][0x2d0], -R138.reuse ;  /* 0x0000b4006c6c7a23 */ /* 0x100fe4000001088a */
[----:B--2---:R-:W-:Y:S01]  /*94a0*/  FMUL.FTZ R26, R0, R162 ;  /* 0x000000a2001a7220 */ /* 0x004fe20000410000 */
[-C--:B------:R-:W-:Y:S03]  /*94b0*/  HMMA.16816.F32 R20, R144, R188.reuse, R20 ;  /* 0x000000bc9014723c */ /* 0x080fe60000001814 */
[----:B------:R-:W-:Y:S01]  /*94c0*/  MOV R162, R34 ;  /* 0x0000002200a27202 */ /* 0x000fe20000000f00 */
[----:B------:R1:W2:Y:S01]  /*94d0*/  MUFU.EX2 R35, R29 ;  /* 0x0000001d00237308 */ /* 0x0002a20000000800 */
[----:B------:R-:W-:Y:S01]  /*94e0*/  FMUL.FTZ R34, R132, R170 ;  /* 0x000000aa84227220 */ /* 0x000fe20000410000 */
[----:B------:R-:W-:Y:S01]  /*94f0*/  MOV R170, R199 ;  /* 0x000000c700aa7202 */ /* 0x000fe20000000f00 */
[----:B------:R-:W-:Y:S01]  /*9500*/  FFMA.FTZ R138, R109, c[0x0][0x2d0], -R138 ;  /* 0x0000b4006d8a7a23 */ /* 0x000fe2000001088a */
[----:B---3--:R-:W-:Y:S01]  /*9510*/  MOV R157, R222 ;  /* 0x000000de009d7202 */ /* 0x008fe20000000f00 */
[----:B------:R-:W-:Y:S03]  /*9520*/  FMUL.FTZ R27, R0, R163 ;  /* 0x000000a3001b7220 */ /* 0x000fe60000410000 */
[--C-:B------:R-:W-:Y:S02]  /*9530*/  FFMA.FTZ R106, R106, c[0x0][0x2d0], -R3.reuse ;  /* 0x0000b4006a6a7a23 */ /* 0x100fe40000010803 */
[----:B------:R-:W3:Y:S01]  /*9540*/  MUFU.EX2 R33, R33 ;  /* 0x0000002100217308 */ /* 0x000ee20000000800 */
[--C-:B------:R-:W-:Y:S01]  /*9550*/  FFMA.FTZ R107, R107, c[0x0][0x2d0], -R3.reuse ;  /* 0x0000b4006b6b7a23 */ /* 0x100fe20000010803 */
[C---:B------:R-:W-:Y:S04]  /*9560*/  HMMA.16816.F32 R24, R140.reuse, R188, R24 ;  /* 0x000000bc8c18723c */ /* 0x040fe80000001818 */
[----:B-----5:R-:W-:Y:S02]  /*9570*/  FMUL.FTZ R30, R0, R166 ;  /* 0x000000a6001e7220 */ /* 0x020fe40000410000 */
[--C-:B------:R-:W-:Y:S01]  /*9580*/  FFMA.FTZ R110, R110, c[0x0][0x2d0], -R3.reuse ;  /* 0x0000b4006e6e7a23 */ /* 0x100fe20000010803 */
[----:B------:R-:W-:Y:S01]  /*9590*/  MOV R189, R210 ;  /* 0x000000d200bd7202 */ /* 0x000fe20000000f00 */
[----:B------:R-:W-:Y:S01]  /*95a0*/  MUFU.EX2 R206, R37 ;  /* 0x0000002500ce7308 */ /* 0x000fe20000000800 */
[----:B------:R-:W-:Y:S03]  /*95b0*/  FFMA.FTZ R3, R111, c[0x0][0x2d0], -R3 ;  /* 0x0000b4006f037a23 */ /* 0x000fe60000010803 */
[C---:B-1----:R-:W-:Y:S01]  /*95c0*/  FMUL.FTZ R29, R133.reuse, R165 ;  /* 0x000000a5851d7220 */ /* 0x042fe20000410000 */
[----:B--2---:R-:W-:Y:S01]  /*95d0*/  MOV R161, R35 ;  /* 0x0000002300a17202 */ /* 0x004fe20000000f00 */
[----:B------:R-:W-:Y:S01]  /*95e0*/  FMUL.FTZ R35, R132, R171 ;  /* 0x000000ab84237220 */ /* 0x000fe20000410000 */
[----:B------:R-:W-:Y:S03]  /*95f0*/  MOV R171, R211 ;  /* 0x000000d300ab7202 */ /* 0x000fe60000000f00 */
[----:B------:R1:W-:Y:S01]  /*9600*/  MUFU.EX2 R207, R38 ;  /* 0x0000002600cf7308 */ /* 0x0003e20000000800 */
[-C--:B------:R-:W-:Y:S03]  /*9610*/  HMMA.16816.F32 R28, R140, R190.reuse, R28 ;  /* 0x000000be8c1c723c */ /* 0x080fe6000000181c */
[----:B---3--:R-:W-:Y:S01]  /*9620*/  MOV R163, R33 ;  /* 0x0000002100a37202 */ /* 0x008fe20000000f00 */
[----:B------:R-:W-:Y:S01]  /*9630*/  FMUL.FTZ R33, R134, R169 ;  /* 0x000000a986217220 */ /* 0x000fe20000410000 */
[----:B------:R-:W-:Y:S04]  /*9640*/  MOV R169, R204 ;  /* 0x000000cc00a97202 */ /* 0x000fe80000000f00 */
[----:B------:R-:W2:Y:S02]  /*9650*/  MUFU.EX2 R37, R39 ;  /* 0x0000002700257308 */ /* 0x000ea40000000800 */
[C---:B------:R-:W-:Y:S08]  /*9660*/  HMMA.16816.F32 R32, R144.reuse, R190, R32 ;  /* 0x000000be9020723c */ /* 0x040ff00000001820 */
[----:B------:R3:W-:Y:S01]  /*9670*/  MUFU.EX2 R226, R48 ;  /* 0x0000003000e27308 */ /* 0x0007e20000000800 */
[----:B-1----:R-:W-:Y:S09]  /*9680*/  FMUL.FTZ R38, R132, R174 ;  /* 0x000000ae84267220 */ /* 0x002ff20000410000 */
[----:B------:R1:W-:Y:S01]  /*9690*/  MUFU.EX2 R224, R50 ;  /* 0x0000003200e07308 */ /* 0x0003e20000000800 */
[----:B--2---:R-:W-:Y:S01]  /*96a0*/  MOV R167, R37 ;  /* 0x0000002500a77202 */ /* 0x004fe20000000f00 */
[----:B------:R-:W-:Y:S02]  /*96b0*/  FMUL.FTZ R37, R134, R173 ;  /* 0x000000ad86257220 */ /* 0x000fe40000410000 */
[C---:B------:R-:W-:Y:S02]  /*96c0*/  FMUL.FTZ R39, R132.reuse, R175 ;  /* 0x000000af84277220 */ /* 0x040fe40000410000 */
[----:B------:R-:W-:Y:S04]  /*96d0*/  FFMA.FTZ R132, R132, R252, R202 ;  /* 0x000000fc84847223 */ /* 0x000fe800000100ca */
[----:B------:R2:W5:Y:S01]  /*96e0*/  MUFU.EX2 R225, R49 ;  /* 0x0000003100e17308 */ /* 0x0005620000000800 */
[----:B------:R-:W-:Y:S01]  /*96f0*/  FFMA.FTZ R134, R134, R251, R203 ;  /* 0x000000fb86867223 */ /* 0x000fe200000100cb */
[-C--:B----4-:R-:W-:Y:S03]  /*9700*/  HMMA.16816.F32 R36, R144, R148.reuse, R36 ;  /* 0x000000949024723c */ /* 0x090fe60000001824 */
[C---:B---3--:R-:W-:Y:S05]  /*9710*/  FMUL.FTZ R48, R133.reuse, R176 ;  /* 0x000000b085307220 */ /* 0x048fea0000410000 */
[----:B------:R3:W2:Y:S01]  /*9720*/  MUFU.EX2 R223, R51 ;  /* 0x0000003300df7308 */ /* 0x0006a20000000800 */
[C---:B-1----:R-:W-:Y:S09]  /*9730*/  FMUL.FTZ R50, R0.reuse, R178 ;  /* 0x000000b200327220 */ /* 0x042ff20000410000 */
[----:B------:R1:W-:Y:S01]  /*9740*/  MUFU.EX2 R166, R40 ;  /* 0x0000002800a67308 */ /* 0x0003e20000000800 */
[C---:B--2---:R-:W-:Y:S09]  /*9750*/  FMUL.FTZ R49, R133.reuse, R177 ;  /* 0x000000b185317220 */ /* 0x044ff20000410000 */
[----:B------:R2:W2:Y:S01]  /*9760*/  MUFU.EX2 R165, R41 ;  /* 0x0000002900a57308 */ /* 0x0004a20000000800 */
[C---:B---3--:R-:W-:Y:S09]  /*9770*/  FMUL.FTZ R51, R0.reuse, R179 ;  /* 0x000000b300337220 */ /* 0x048ff20000410000 */
[----:B------:R3:W-:Y:S01]  /*9780*/  MUFU.EX2 R164, R42 ;  /* 0x0000002a00a47308 */ /* 0x0007e20000000800 */
[C---:B------:R-:W-:Y:S04]  /*9790*/  HMMA.16816.F32 R48, R140.reuse, R148, R48 ;  /* 0x000000948c30723c */ /* 0x040fe80000001830 */
[C---:B-1----:R-:W-:Y:S05]  /*97a0*/  FMUL.FTZ R40, R133.reuse, R180 ;  /* 0x000000b485287220 */ /* 0x042fea0000410000 */
[----:B------:R1:W1:Y:S03]  /*97b0*/  MUFU.EX2 R222, R43 ;  /* 0x0000002b00de7308 */ /* 0x0002660000000800 */
[C---:B--2---:R-:W-:Y:S07]  /*97c0*/  FMUL.FTZ R41, R133.reuse, R181 ;  /* 0x000000b585297220 */ /* 0x044fee0000410000 */
[----:B------:R2:W-:Y:S01]  /*97d0*/  MUFU.EX2 R216, R44 ;  /* 0x0000002c00d87308 */ /* 0x0005e20000000800 */
[C---:B---3--:R-:W-:Y:S09]  /*97e0*/  FMUL.FTZ R42, R0.reuse, R182 ;  /* 0x000000b6002a7220 */ /* 0x048ff20000410000 */
[----:B------:R3:W3:Y:S01]  /*97f0*/  MUFU.EX2 R217, R45 ;  /* 0x0000002d00d97308 */ /* 0x0006e20000000800 */
[C---:B-1----:R-:W-:Y:S09]  /*9800*/  FMUL.FTZ R43, R0.reuse, R183 ;  /* 0x000000b7002b7220 */ /* 0x042ff20000410000 */
[----:B------:R-:W-:Y:S01]  /*9810*/  MUFU.EX2 R175, R53 ;  /* 0x0000003500af7308 */ /* 0x000fe20000000800 */
[-C--:B------:R-:W-:Y:S03]  /*9820*/  HMMA.16816.F32 R40, R140, R150.reuse, R40 ;  /* 0x000000968c28723c */ /* 0x080fe60000001828 */
[C---:B--2---:R-:W-:Y:S01]  /*9830*/  FMUL.FTZ R44, R133.reuse, R184 ;  /* 0x000000b8852c7220 */ /* 0x044fe20000410000 */
[----:B------:R-:W-:Y:S04]  /*9840*/  MOV R184, R189 ;  /* 0x000000bd00b87202 */ /* 0x000fe80000000f00 */
[C---:B------:R-:W-:Y:S01]  /*9850*/  HMMA.16816.F32 R116, R144.reuse, R150, R116 ;  /* 0x000000969074723c */ /* 0x040fe20000001874 */
[----:B------:R1:W-:Y:S01]  /*9860*/  MUFU.EX2 R211, R46 ;  /* 0x0000002e00d37308 */ /* 0x0003e20000000800 */
[----:B------:R-:W2:Y:S02]  /*9870*/  LDSM.16.MT88.4 R148, [R228+0x900] ;  /* 0x00090000e494783b */ /* 0x000ea40000004200 */
[----:B---3--:R-:W-:Y:S01]  /*9880*/  FMUL.FTZ R45, R133, R185 ;  /* 0x000000b9852d7220 */ /* 0x008fe20000410000 */
[----:B------:R-:W-:Y:S03]  /*9890*/  MOV R185, R209 ;  /* 0x000000d100b97202 */ /* 0x000fe60000000f00 */
[-C--:B------:R-:W-:Y:S03]  /*98a0*/  HMMA.16816.F32 R120, R144, R152.reuse, R120 ;  /* 0x000000989078723c */ /* 0x080fe60000001878 */
[----:B------:R3:W2:Y:S05]  /*98b0*/  MUFU.EX2 R210, R47 ;  /* 0x0000002f00d27308 */ /* 0x0006aa0000000800 */
[C---:B------:R-:W-:Y:S05]  /*98c0*/  HMMA.16816.F32 R124, R140.reuse, R152, R124 ;  /* 0x000000988c7c723c */ /* 0x040fea000000187c */
[----:B------:R-:W-:Y:S01]  /*98d0*/  MUFU.EX2 R209, R52 ;  /* 0x0000003400d17308 */ /* 0x000fe20000000800 */
[C---:B-1----:R-:W-:Y:S01]  /*98e0*/  FMUL.FTZ R46, R0.reuse, R186 ;  /* 0x000000ba002e7220 */ /* 0x042fe20000410000 */
[----:B------:R-:W-:Y:S08]  /*98f0*/  MOV R186, R208 ;  /* 0x000000d000ba7202 */ /* 0x000ff00000000f00 */
[----:B------:R-:W-:Y:S01]  /*9900*/  MUFU.EX2 R174, R54 ;  /* 0x0000003600ae7308 */ /* 0x000fe20000000800 */
[----:B------:R-:W-:Y:S01]  /*9910*/  MOV R109, R186 ;  /* 0x000000ba006d7202 */ /* 0x000fe20000000f00 */
[----:B---3--:R-:W-:Y:S01]  /*9920*/  FMUL.FTZ R47, R0, R187 ;  /* 0x000000bb002f7220 */ /* 0x008fe20000410000 */
[----:B------:R-:W-:Y:S04]  /*9930*/  MOV R187, R207 ;  /* 0x000000cf00bb7202 */ /* 0x000fe80000000f00 */
[----:B------:R-:W-:Y:S03]  /*9940*/  MOV R192, R187 ;  /* 0x000000bb00c07202 */ /* 0x000fe60000000f00 */
[----:B------:R1:W-:Y:S01]  /*9950*/  MUFU.EX2 R208, R55 ;  /* 0x0000003700d07308 */ /* 0x0003e20000000800 */
        /* <DEDUP_REMOVED lines=8> */
[----:B------:R-:W-:Y:S01]  /*99e0*/  MUFU.EX2 R204, R66 ;  /* 0x0000004200cc7308 */ /* 0x000fe20000000800 */
[----:B------:R-:W-:Y:S02]  /*99f0*/  F2FP.PACK_AB R144, R158, R184 ;  /* 0x000000b89e90723e */ /* 0x000fe400000000ff */
[-C--:B--2---:R-:W-:Y:S01]  /*9a00*/  HMMA.16816.F32 R4, R140, R148.reuse, R4 ;  /* 0x000000948c04723c */ /* 0x084fe20000001804 */
[----:B-1----:R-:W1:Y:S04]  /*9a10*/  LDSM.16.MT88.4 R52, [R229+0x900] ;  /* 0x00090000e534783b */ /* 0x002e680000004200 */
[----:B------:R-:W-:Y:S02]  /*9a20*/  F2FP.PACK_AB R145, R157, R227 ;  /* 0x000000e39d91723e */ /* 0x000fe400000000ff */
[----:B------:R-:W-:Y:S01]  /*9a30*/  F2FP.PACK_AB R146, R161, R198 ;  /* 0x000000c6a192723e */ /* 0x000fe200000000ff */
[----:B------:R-:W-:Y:S01]  /*9a40*/  MUFU.EX2 R205, R67 ;  /* 0x0000004300cd7308 */ /* 0x000fe20000000800 */
[----:B------:R-:W-:Y:S07]  /*9a50*/  F2FP.PACK_AB R147, R160, R197 ;  /* 0x000000c5a093723e */ /* 0x000fee00000000ff */
[C---:B------:R-:W-:Y:S02]  /*9a60*/  HMMA.16816.F32 R8, R144.reuse, R148, R8 ;  /* 0x000000949008723c */ /* 0x040fe40000001808 */
[----:B------:R-:W-:Y:S05]  /*9a70*/  MUFU.EX2 R173, R56 ;  /* 0x0000003800ad7308 */ /* 0x000fea0000000800 */
[----:B------:R-:W-:Y:S01]  /*9a80*/  MOV R149, R206 ;  /* 0x000000ce00957202 */ /* 0x000fe20000000f00 */
[-C--:B------:R-:W-:Y:S04]  /*9a90*/  HMMA.16816.F32 R12, R144, R150.reuse, R12 ;  /* 0x00000096900c723c */ /* 0x080fe8000000180c */
[----:B------:R2:W-:Y:S01]  /*9aa0*/  MUFU.EX2 R206, R64 ;  /* 0x0000004000ce7308 */ /* 0x0005e20000000800 */
[----:B------:R-:W-:Y:S02]  /*9ab0*/  MOV R193, R149 ;  /* 0x0000009500c17202 */ /* 0x000fe40000000f00 */
[----:B------:R-:W-:Y:S01]  /*9ac0*/  MOV R148, R195 ;  /* 0x000000c300947202 */ /* 0x000fe20000000f00 */
[C---:B------:R-:W-:Y:S06]  /*9ad0*/  HMMA.16816.F32 R16, R140.reuse, R150, R16 ;  /* 0x000000968c10723c */ /* 0x040fec0000001810 */
[----:B------:R-:W1:Y:S01]  /*9ae0*/  MUFU.EX2 R179, R57 ;  /* 0x0000003900b37308 */ /* 0x000e620000000800 */
[----:B------:R-:W-:Y:S01]  /*9af0*/  MOV R150, R197 ;  /* 0x000000c500967202 */ /* 0x000fe20000000f00 */
[-C--:B---3--:R-:W-:Y:S04]  /*9b00*/  HMMA.16816.F32 R20, R140, R152.reuse, R20 ;  /* 0x000000988c14723c */ /* 0x088fe80000001814 */
[----:B------:R-:W-:Y:S02]  /*9b10*/  MOV R151, R196 ;  /* 0x000000c400977202 */ /* 0x000fe40000000f00 */
[----:B------:R-:W-:Y:S02]  /*9b20*/  MOV R111, R150 ;  /* 0x00000096006f7202 */ /* 0x000fe40000000f00 */
[C---:B------:R-:W-:Y:S01]  /*9b30*/  HMMA.16816.F32 R24, R144.reuse, R152, R24 ;  /* 0x000000989018723c */ /* 0x040fe20000001818 */
[----:B------:R-:W-:Y:S01]  /*9b40*/  MUFU.EX2 R172, R58 ;  /* 0x0000003a00ac7308 */ /* 0x000fe20000000800 */
[----:B--2---:R-:W2:Y:S05]  /*9b50*/  LDSM.16.MT88.4 R64, [R230+0x900] ;  /* 0x00090000e640783b */ /* 0x004eaa0000004200 */
[----:B------:R-:W-:Y:S01]  /*9b60*/  MOV R153, R198 ;  /* 0x000000c600997202 */ /* 0x000fe20000000f00 */
[-C--:B------:R-:W-:Y:S03]  /*9b70*/  HMMA.16816.F32 R28, R144, R154.reuse, R28 ;  /* 0x0000009a901c723c */ /* 0x080fe6000000181c */
[----:B------:R3:W2:Y:S01]  /*9b80*/  MUFU.EX2 R178, R59 ;  /* 0x0000003b00b27308 */ /* 0x0006a20000000800 */
[----:B------:R-:W-:Y:S04]  /*9b90*/  MOV R152, R194 ;  /* 0x000000c200987202 */ /* 0x000fe80000000f00 */
[C---:B------:R-:W-:Y:S01]  /*9ba0*/  HMMA.16816.F32 R32, R140.reuse, R154, R32 ;  /* 0x0000009a8c20723c */ /* 0x040fe20000001820 */
[----:B------:R-:W4:Y:S03]  /*9bb0*/  LDL.LU R154, [R1] ;  /* 0x00000000019a7983 */ /* 0x000f260000300800 */
[----:B------:R-:W-:Y:S01]  /*9bc0*/  MOV R202, R152 ;  /* 0x0000009800ca7202 */ /* 0x000fe20000000f00 */
[----:B------:R-:W4:Y:S01]  /*9bd0*/  LDL.LU R155, [R1+0x4] ;  /* 0x00000400019b7983 */ /* 0x000f220000300800 */
[----:B------:R-:W-:Y:S02]  /*9be0*/  MUFU.EX2 R182, R68 ;  /* 0x0000004400b67308 */ /* 0x000fe40000000800 */
[-C--:B-1----:R-:W-:Y:S08]  /*9bf0*/  HMMA.16816.F32 R36, R140, R52.reuse, R36 ;  /* 0x000000348c24723c */ /* 0x082ff00000001824 */
[C---:B------:R-:W-:Y:S01]  /*9c00*/  HMMA.16816.F32 R48, R144.reuse, R52, R48 ;  /* 0x000000349030723c */ /* 0x040fe20000001830 */
[----:B------:R-:W-:Y:S01]  /*9c10*/  MUFU.EX2 R198, R69 ;  /* 0x0000004500c67308 */ /* 0x000fe20000000800 */
[----:B---3--:R-:W1:Y:S05]  /*9c20*/  LDSM.16.MT88.4 R56, [R228+0x1100] ;  /* 0x00110000e438783b */ /* 0x008e6a0000004200 */
[----:B------:R-:W-:Y:S01]  /*9c30*/  F2FP.PACK_AB R52, R149, R186 ;  /* 0x000000ba9534723e */ /* 0x000fe200000000ff */
[-C--:B------:R-:W-:Y:S03]  /*9c40*/  HMMA.16816.F32 R40, R144, R54.reuse, R40 ;  /* 0x000000369028723c */ /* 0x080fe60000001828 */
[----:B------:R-:W-:Y:S01]  /*9c50*/  MUFU.EX2 R181, R70 ;  /* 0x0000004600b57308 */ /* 0x000fe20000000800 */
[----:B------:R-:W-:Y:S04]  /*9c60*/  F2FP.PACK_AB R53, R167, R187 ;  /* 0x000000bba735723e */ /* 0x000fe800000000ff */
[C---:B------:R-:W-:Y:S05]  /*9c70*/  HMMA.16816.F32 R116, R140.reuse, R54, R116 ;  /* 0x000000368c74723c */ /* 0x040fea0000001874 */
[----:B------:R3:W-:Y:S02]  /*9c80*/  MUFU.EX2 R197, R71 ;  /* 0x0000004700c57308 */ /* 0x0007e40000000800 */
[----:B-----5:R-:W-:Y:S01]  /*9c90*/  F2FP.PACK_AB R54, R225, R226 ;  /* 0x000000e2e136723e */ /* 0x020fe200000000ff */
[-C--:B--2---:R-:W-:Y:S04]  /*9ca0*/  HMMA.16816.F32 R120, R140, R64.reuse, R120 ;  /* 0x000000408c78723c */ /* 0x084fe80000001878 */
[----:B------:R-:W-:Y:S03]  /*9cb0*/  F2FP.PACK_AB R55, R223, R224 ;  /* 0x000000e0df37723e */ /* 0x000fe600000000ff */
[----:B------:R-:W-:Y:S01]  /*9cc0*/  MUFU.EX2 R180, R72 ;  /* 0x0000004800b47308 */ /* 0x000fe20000000800 */
[C---:B------:R-:W-:Y:S08]  /*9cd0*/  HMMA.16816.F32 R124, R144.reuse, R64, R124 ;  /* 0x00000040907c723c */ /* 0x040ff0000000187c */
[-C--:B------:R-:W-:Y:S01]  /*9ce0*/  HMMA.16816.F32 R44, R144, R66.reuse, R44 ;  /* 0x00000042902c723c */ /* 0x080fe2000000182c */
[----:B------:R2:W-:Y:S01]  /*9cf0*/  MUFU.EX2 R177, R60 ;  /* 0x0000003c00b17308 */ /* 0x0005e20000000800 */
[----:B---3--:R-:W-:Y:S05]  /*9d00*/  LDSM.16.MT88.4 R68, [R229+0x1100] ;  /* 0x00110000e544783b */ /* 0x008fea0000004200 */
[----:B------:R-:W-:Y:S01]  /*9d10*/  MOV R147, R153 ;  /* 0x0000009900937202 */ /* 0x000fe20000000f00 */
[----:B------:R-:W-:Y:S03]  /*9d20*/  HMMA.16816.F32 R128, R140, R66, R128 ;  /* 0x000000428c80723c */ /* 0x000fe60000001880 */
[----:B------:R3:W5:Y:S01]  /*9d30*/  MUFU.EX2 R199, R61 ;  /* 0x0000003d00c77308 */ /* 0x0007620000000800 */
[----:B------:R-:W-:Y:S01]  /*9d40*/  MOV R146, R171 ;  /* 0x000000ab00927202 */ /* 0x000fe20000000f00 */
[----:B------:R-:W5:Y:S01]  /*9d50*/  LDSM.16.MT88.4 R64, [R231+0x1100] ;  /* 0x00110000e740783b */ /* 0x000f620000004200 */
[----:B------:R-:W-:Y:S02]  /*9d60*/  MOV R145, R170 ;  /* 0x000000aa00917202 */ /* 0x000fe40000000f00 */
[-C--:B-1----:R-:W-:Y:S05]  /*9d70*/  HMMA.16816.F32 R4, R52, R56.reuse, R4 ;  /* 0x000000383404723c */ /* 0x082fea0000001804 */
[----:B------:R1:W-:Y:S01]  /*9d80*/  MUFU.EX2 R176, R62 ;  /* 0x0000003e00b07308 */ /* 0x0003e20000000800 */
[----:B------:R-:W-:Y:S02]  /*9d90*/  MOV R144, R169 ;  /* 0x000000a900907202 */ /* 0x000fe40000000f00 */
[----:B------:R-:W-:Y:S02]  /*9da0*/  MOV R143, R168 ;  /* 0x000000a8008f7202 */ /* 0x000fe40000000f00 */
[----:B------:R-:W-:Y:S02]  /*9db0*/  LDSM.16.MT88.4 R168, [R231+0x3100] ;  /* 0x00310000e7a8783b */ /* 0x000fe40000004200 */
[----:B--2---:R-:W-:Y:S02]  /*9dc0*/  F2FP.PACK_AB R60, R165, R166 ;  /* 0x000000a6a53c723e */ /* 0x004fe400000000ff */
[----:B------:R-:W-:Y:S01]  /*9dd0*/  MOV R251, R146 ;  /* 0x0000009200fb7202 */ /* 0x000fe20000000f00 */
[----:B------:R2:W2:Y:S01]  /*9de0*/  MUFU.EX2 R183, R63 ;  /* 0x0000003f00b77308 */ /* 0x0004a20000000800 */
[----:B------:R-:W-:Y:S02]  /*9df0*/  MOV R203, R147 ;  /* 0x0000009300cb7202 */ /* 0x000fe40000000f00 */
[----:B---3--:R-:W-:Y:S07]  /*9e00*/  F2FP.PACK_AB R61, R222, R164 ;  /* 0x000000a4de3d723e */ /* 0x008fee00000000ff */
[----:B------:R-:W3:Y:S01]  /*9e10*/  MUFU.EX2 R190, R73 ;  /* 0x0000004900be7308 */ /* 0x000ee20000000800 */
[----:B-1----:R-:W-:Y:S09]  /*9e20*/  F2FP.PACK_AB R62, R217, R216 ;  /* 0x000000d8d93e723e */ /* 0x002ff200000000ff */
[----:B------:R-:W-:Y:S01]  /*9e30*/  MUFU.EX2 R189, R74 ;  /* 0x0000004a00bd7308 */ /* 0x000fe20000000800 */
[----:B--2---:R-:W-:Y:S09]  /*9e40*/  F2FP.PACK_AB R63, R210, R211 ;  /* 0x000000d3d23f723e */ /* 0x004ff200000000ff */
[----:B------:R1:W2:Y:S01]  /*9e50*/  MUFU.EX2 R188, R75 ;  /* 0x0000004b00bc7308 */ /* 0x0002a20000000800 */
[C---:B------:R-:W-:Y:S08]  /*9e60*/  HMMA.16816.F32 R8, R60.reuse, R56, R8 ;  /* 0x000000383c08723c */ /* 0x040ff00000001808 */
[-C--:B------:R-:W-:Y:S01]  /*9e70*/  HMMA.16816.F32 R12, R60, R58.reuse, R12 ;  /* 0x0000003a3c0c723c */ /* 0x080fe2000000180c */
[----:B------:R-:W-:Y:S07]  /*9e80*/  MUFU.EX2 R138, R138 ;  /* 0x0000008a008a7308 */ /* 0x000fee0000000800 */
[C---:B------:R-:W-:Y:S01]  /*9e90*/  HMMA.16816.F32 R16, R52.reuse, R58, R16 ;  /* 0x0000003a3410723c */ /* 0x040fe20000001810 */
[----:B------:R-:W2:Y:S02]  /*9ea0*/  LDSM.16.MT88.4 R56, [R230+0x1100] ;  /* 0x00110000e638783b */ /* 0x000ea40000004200 */
[----:B------:R-:W-:Y:S05]  /*9eb0*/  MUFU.EX2 R196, R80 ;  /* 0x0000005000c47308 */ /* 0x000fea0000000800 */
[-C--:B-----5:R-:W-:Y:S01]  /*9ec0*/  HMMA.16816.F32 R20, R52, R64.reuse, R20 ;  /* 0x000000403414723c */ /* 0x0a0fe20000001814 */
[----:B-1----:R-:W-:Y:S04]  /*9ed0*/  LDSM.16.MT88.4 R72, [R229+0x2100] ;  /* 0x00210000e548783b */ /* 0x002fe80000004200 */
[----:B------:R-:W-:Y:S03]  /*9ee0*/  MUFU.EX2 R80, R79 ;  /* 0x0000004f00507308 */ /* 0x000fe60000000800 */
[C---:B------:R-:W-:Y:S07]  /*9ef0*/  HMMA.16816.F32 R24, R60.reuse, R64, R24 ;  /* 0x000000403c18723c */ /* 0x040fee0000001818 */
[----:B------:R-:W-:Y:S01]  /*9f00*/  MUFU.EX2 R195, R81 ;  /* 0x0000005100c37308 */ /* 0x000fe20000000800 */
[-C--:B------:R-:W-:Y:S08]  /*9f10*/  HMMA.16816.F32 R28, R60, R66.reuse, R28 ;  /* 0x000000423c1c723c */ /* 0x080ff0000000181c */
[C---:B------:R-:W-:Y:S01]  /*9f20*/  HMMA.16816.F32 R32, R52.reuse, R66, R32 ;  /* 0x000000423420723c */ /* 0x040fe20000001820 */
[----:B------:R-:W1:Y:S01]  /*9f30*/  LDSM.16.MT88.4 R64, [R228+0x1900] ;  /* 0x00190000e440783b */ /* 0x000e620000004200 */
[----:B------:R-:W-:Y:S06]  /*9f40*/  MUFU.EX2 R194, R82 ;  /* 0x0000005200c27308 */ /* 0x000fec0000000800 */
[-C--:B------:R-:W-:Y:S04]  /*9f50*/  HMMA.16816.F32 R36, R52, R68.reuse, R36 ;  /* 0x000000443424723c */ /* 0x080fe80000001824 */
[----:B------:R-:W-:Y:S04]  /*9f60*/  MUFU.EX2 R191, R83 ;  /* 0x0000005300bf7308 */ /* 0x000fe80000000800 */
[C---:B------:R-:W-:Y:S06]  /*9f70*/  HMMA.16816.F32 R48, R60.reuse, R68, R48 ;  /* 0x000000443c30723c */ /* 0x040fec0000001830 */
[----:B------:R5:W-:Y:S02]  /*9f80*/  MUFU.EX2 R83, R76 ;  /* 0x0000004c00537308 */ /* 0x000be40000000800 */
[-C--:B------:R-:W-:Y:S08]  /*9f90*/  HMMA.16816.F32 R40, R60, R70.reuse, R40 ;  /* 0x000000463c28723c */ /* 0x080ff00000001828 */
[C---:B------:R-:W-:Y:S01]  /*9fa0*/  HMMA.16816.F32 R116, R52.reuse, R70, R116 ;  /* 0x000000463474723c */ /* 0x040fe20000001874 */
[----:B------:R-:W-:Y:S01]  /*9fb0*/  LDSM.16.MT88.4 R68, [R229+0x1900] ;  /* 0x00190000e544783b */ /* 0x000fe20000004200 */
[----:B------:R-:W1:Y:S06]  /*9fc0*/  MUFU.EX2 R82, R77 ;  /* 0x0000004d00527308 */ /* 0x000e6c0000000800 */
[-C--:B--2---:R-:W-:Y:S04]  /*9fd0*/  HMMA.16816.F32 R120, R52, R56.reuse, R120 ;  /* 0x000000383478723c */ /* 0x084fe80000001878 */
[----:B------:R-:W2:Y:S04]  /*9fe0*/  MUFU.EX2 R81, R78 ;  /* 0x0000004e00517308 */ /* 0x000ea80000000800 */
[C---:B------:R-:W-:Y:S06]  /*9ff0*/  HMMA.16816.F32 R124, R60.reuse, R56, R124 ;  /* 0x000000383c7c723c */ /* 0x040fec000000187c */
[----:B------:R-:W-:Y:S01]  /*a000*/  MUFU.EX2 R84, R84 ;  /* 0x0000005400547308 */ /* 0x000fe20000000800 */
[----:B------:R-:W-:Y:S01]  /*a010*/  F2FP.PACK_AB R56, R179, R173 ;  /* 0x000000adb338723e */ /* 0x000fe200000000ff */
[-C--:B------:R-:W-:Y:S01]  /*a020*/  HMMA.16816.F32 R44, R60, R58.reuse, R44 ;  /* 0x0000003a3c2c723c */ /* 0x080fe2000000182c */
[----:B------:R-:W2:Y:S03]  /*a030*/  LDSM.16.MT88.4 R60, [R231+0x1900] ;  /* 0x00190000e73c783b */ /* 0x000ea60000004200 */
[----:B------:R-:W-:Y:S04]  /*a040*/  F2FP.PACK_AB R57, R178, R172 ;  /* 0x000000acb239723e */ /* 0x000fe800000000ff */
[----:B------:R-:W-:Y:S01]  /*a050*/  HMMA.16816.F32 R128, R52, R58, R128 ;  /* 0x0000003a3480723c */ /* 0x000fe20000001880 */
[----:B------:R-:W-:Y:S06]  /*a060*/  MUFU.EX2 R85, R85 ;  /* 0x0000005500557308 */ /* 0x000fec0000000800 */
[----:B------:R-:W-:Y:S02]  /*a070*/  F2FP.PACK_AB R52, R175, R209 ;  /* 0x000000d1af34723e */ /* 0x000fe400000000ff */
[----:B------:R-:W-:Y:S02]  /*a080*/  F2FP.PACK_AB R53, R208, R174 ;  /* 0x000000aed035723e */ /* 0x000fe400000000ff */
[----:B------:R-:W-:Y:S01]  /*a090*/  MUFU.EX2 R86, R86 ;  /* 0x0000005600567308 */ /* 0x000fe20000000800 */
[----:B------:R-:W-:Y:S02]  /*a0a0*/  F2FP.PACK_AB R54, R207, R206 ;  /* 0x000000cecf36723e */ /* 0x000fe400000000ff */
[----:B------:R-:W-:Y:S02]  /*a0b0*/  F2FP.PACK_AB R55, R205, R204 ;  /* 0x000000cccd37723e */ /* 0x000fe400000000ff */
[----:B------:R-:W-:Y:S02]  /*a0c0*/  F2FP.PACK_AB R58, R199, R177 ;  /* 0x000000b1c73a723e */ /* 0x000fe400000000ff */
[----:B------:R-:W-:Y:S03]  /*a0d0*/  F2FP.PACK_AB R59, R183, R176 ;  /* 0x000000b0b73b723e */ /* 0x000fe600000000ff */
[-C--:B-1----:R-:W-:Y:S01]  /*a0e0*/  HMMA.16816.F32 R4, R52, R64.reuse, R4 ;  /* 0x000000403404723c */ /* 0x082fe20000001804 */
[----:B------:R-:W-:Y:S07]  /*a0f0*/  MUFU.EX2 R87, R87 ;  /* 0x0000005700577308 */ /* 0x000fee0000000800 */
[C---:B------:R-:W-:Y:S03]  /*a100*/  HMMA.16816.F32 R8, R56.reuse, R64, R8 ;  /* 0x000000403808723c */ /* 0x040fe60000001808 */
[----:B------:R-:W-:Y:S05]  /*a110*/  MUFU.EX2 R96, R96 ;  /* 0x0000006000607308 */ /* 0x000fea0000000800 */
[-C--:B------:R-:W-:Y:S05]  /*a120*/  HMMA.16816.F32 R12, R56, R66.reuse, R12 ;  /* 0x00000042380c723c */ /* 0x080fea000000180c */
[----:B------:R-:W-:Y:S03]  /*a130*/  MUFU.EX2 R97, R97 ;  /* 0x0000006100617308 */ /* 0x000fe60000000800 */
[C---:B------:R-:W-:Y:S01]  /*a140*/  HMMA.16816.F32 R16, R52.reuse, R66, R16 ;  /* 0x000000423410723c */ /* 0x040fe20000001810 */
[----:B------:R-:W1:Y:S06]  /*a150*/  LDSM.16.MT88.4 R64, [R230+0x1900] ;  /* 0x00190000e640783b */ /* 0x000e6c0000004200 */
[----:B------:R-:W-:Y:S01]  /*a160*/  MUFU.EX2 R98, R98 ;  /* 0x0000006200627308 */ /* 0x000fe20000000800 */
[-C--:B--2---:R-:W-:Y:S08]  /*a170*/  HMMA.16816.F32 R20, R52, R60.reuse, R20 ;  /* 0x0000003c3414723c */ /* 0x084ff00000001814 */
[C---:B------:R-:W-:Y:S01]  /*a180*/  HMMA.16816.F32 R24, R56.reuse, R60, R24 ;  /* 0x0000003c3818723c */ /* 0x040fe20000001818 */
[----:B------:R-:W-:Y:S07]  /*a190*/  MUFU.EX2 R99, R99 ;  /* 0x0000006300637308 */ /* 0x000fee0000000800 */
[-C--:B------:R-:W-:Y:S03]  /*a1a0*/  HMMA.16816.F32 R28, R56, R62.reuse, R28 ;  /* 0x0000003e381c723c */ /* 0x080fe6000000181c */
[----:B------:R-:W-:Y:S01]  /*a1b0*/  MUFU.EX2 R100, R100 ;  /* 0x0000006400647308 */ /* 0x000fe20000000800 */
[----:B----4-:R-:W-:Y:S02]  /*a1c0*/  FFMA.FTZ R133, R133, R154, R201 ;  /* 0x0000009a85857223 */ /* 0x010fe400000100c9 */
[----:B------:R-:W-:Y:S02]  /*a1d0*/  FFMA.FTZ R0, R0, R155, R200 ;  /* 0x0000009b00007223 */ /* 0x000fe400000100c8 */
[C---:B------:R-:W-:Y:S01]  /*a1e0*/  HMMA.16816.F32 R32, R52.reuse, R62, R32 ;  /* 0x0000003e3420723c */ /* 0x040fe20000001820 */
[----:B------:R-:W2:Y:S03]  /*a1f0*/  LDSM.16.MT88.4 R60, [R228+0x2100] ;  /* 0x00210000e43c783b */ /* 0x000ea60000004200 */
[----:B------:R-:W-:Y:S01]  /*a200*/  FADD.FTZ R0, R212, R0 ;  /* 0x00000000d4007221 */ /* 0x000fe20000010000 */
[----:B------:R-:W-:Y:S03]  /*a210*/  MUFU.EX2 R101, R101 ;  /* 0x0000006500657308 */ /* 0x000fe60000000800 */
[-C--:B------:R-:W-:Y:S01]  /*a220*/  HMMA.16816.F32 R36, R52, R68.reuse, R36 ;  /* 0x000000443424723c */ /* 0x080fe20000001824 */
[----:B------:R-:W-:Y:S03]  /*a230*/  LDSM.16.MT88.4 R152, [R228+0x3100] ;  /* 0x00310000e498783b */ /* 0x000fe60000004200 */
[----:B-----5:R-:W-:Y:S03]  /*a240*/  FADD.FTZ R76, R214, R0 ;  /* 0x00000000d64c7221 */ /* 0x020fe60000010000 */
[----:B------:R-:W-:Y:S01]  /*a250*/  MUFU.EX2 R102, R102 ;  /* 0x0000006600667308 */ /* 0x000fe20000000800 */
[C---:B------:R-:W-:Y:S08]  /*a260*/  HMMA.16816.F32 R48, R56.reuse, R68, R48 ;  /* 0x000000443830723c */ /* 0x040ff00000001830 */
[-C--:B------:R-:W-:Y:S01]  /*a270*/  HMMA.16816.F32 R40, R56, R70.reuse, R40 ;  /* 0x000000463828723c */ /* 0x080fe20000001828 */
[----:B------:R-:W-:Y:S07]  /*a280*/  MUFU.EX2 R103, R103 ;  /* 0x0000006700677308 */ /* 0x000fee0000000800 */
[C---:B------:R-:W-:Y:S01]  /*a290*/  HMMA.16816.F32 R116, R52.reuse, R70, R116 ;  /* 0x000000463474723c */ /* 0x040fe20000001874 */
[----:B------:R-:W4:Y:S02]  /*a2a0*/  LDSM.16.MT88.4 R68, [R231+0x2100] ;  /* 0x00210000e744783b */ /* 0x000f240000004200 */
[----:B------:R-:W-:Y:S05]  /*a2b0*/  MUFU.EX2 R112, R112 ;  /* 0x0000007000707308 */ /* 0x000fea0000000800 */
[-C--:B-1----:R-:W-:Y:S05]  /*a2c0*/  HMMA.16816.F32 R120, R52, R64.reuse, R120 ;  /* 0x000000403478723c */ /* 0x082fea0000001878 */
[----:B------:R-:W-:Y:S03]  /*a2d0*/  MUFU.EX2 R113, R113 ;  /* 0x0000007100717308 */ /* 0x000fe60000000800 */
[C---:B------:R-:W-:Y:S07]  /*a2e0*/  HMMA.16816.F32 R124, R56.reuse, R64, R124 ;  /* 0x00000040387c723c */ /* 0x040fee000000187c */
[----:B------:R-:W-:Y:S01]  /*a2f0*/  MUFU.EX2 R114, R114 ;  /* 0x0000007200727308 */ /* 0x000fe20000000800 */
[-C--:B------:R-:W-:Y:S07]  /*a300*/  HMMA.16816.F32 R44, R56, R66.reuse, R44 ;  /* 0x00000042382c723c */ /* 0x080fee000000182c */
[----:B---3--:R-:W-:Y:S01]  /*a310*/  F2FP.PACK_AB R56, R190, R180 ;  /* 0x000000b4be38723e */ /* 0x008fe200000000ff */
[----:B------:R-:W-:Y:S01]  /*a320*/  HMMA.16816.F32 R128, R52, R66, R128 ;  /* 0x000000423480723c */ /* 0x000fe20000001880 */
[----:B------:R-:W1:Y:S01]  /*a330*/  LDSM.16.MT88.4 R64, [R230+0x2100] ;  /* 0x00210000e640783b */ /* 0x000e620000004200 */
[----:B------:R-:W-:Y:S02]  /*a340*/  MUFU.EX2 R115, R115 ;  /* 0x0000007300737308 */ /* 0x000fe40000000800 */
[----:B------:R-:W-:Y:S02]  /*a350*/  F2FP.PACK_AB R57, R188, R189 ;  /* 0x000000bdbc39723e */ /* 0x000fe400000000ff */
[----:B------:R-:W-:Y:S02]  /*a360*/  F2FP.PACK_AB R58, R82, R83 ;  /* 0x00000053523a723e */ /* 0x000fe400000000ff */
[----:B------:R-:W-:Y:S04]  /*a370*/  F2FP.PACK_AB R52, R198, R182 ;  /* 0x000000b6c634723e */ /* 0x000fe800000000ff */
[----:B------:R-:W-:Y:S01]  /*a380*/  F2FP.PACK_AB R53, R197, R181 ;  /* 0x000000b5c535723e */ /* 0x000fe200000000ff */
[----:B------:R-:W3:Y:S01]  /*a390*/  MUFU.EX2 R108, R108 ;  /* 0x0000006c006c7308 */ /* 0x000ee20000000800 */
[----:B------:R-:W-:Y:S02]  /*a3a0*/  F2FP.PACK_AB R54, R195, R196 ;  /* 0x000000c4c336723e */ /* 0x000fe400000000ff */
[----:B------:R-:W-:Y:S02]  /*a3b0*/  F2FP.PACK_AB R55, R191, R194 ;  /* 0x000000c2bf37723e */ /* 0x000fe400000000ff */
[----:B------:R-:W-:Y:S05]  /*a3c0*/  F2FP.PACK_AB R59, R80, R81 ;  /* 0x00000051503b723e */ /* 0x000fea00000000ff */
[-C--:B--2---:R-:W-:Y:S01]  /*a3d0*/  HMMA.16816.F32 R4, R52, R60.reuse, R4 ;  /* 0x0000003c3404723c */ /* 0x084fe20000001804 */
[----:B------:R-:W-:Y:S07]  /*a3e0*/  MUFU.EX2 R110, R110 ;  /* 0x0000006e006e7308 */ /* 0x000fee0000000800 */
[C---:B------:R-:W-:Y:S03]  /*a3f0*/  HMMA.16816.F32 R8, R56.reuse, R60, R8 ;  /* 0x0000003c3808723c */ /* 0x040fe60000001808 */
[----:B------:R-:W-:Y:S01]  /*a400*/  MUFU.EX2 R88, R88 ;  /* 0x0000005800587308 */ /* 0x000fe20000000800 */
[----:B---3--:R-:W-:Y:S04]  /*a410*/  F2FP.PACK_AB R186, R138, R108 ;  /* 0x0000006c8aba723e */ /* 0x008fe800000000ff */
[-C--:B------:R-:W-:Y:S05]  /*a420*/  HMMA.16816.F32 R12, R56, R62.reuse, R12 ;  /* 0x0000003e380c723c */ /* 0x080fea000000180c */
[----:B------:R-:W-:Y:S03]  /*a430*/  MUFU.EX2 R89, R89 ;  /* 0x0000005900597308 */ /* 0x000fe60000000800 */
[C---:B------:R-:W-:Y:S01]  /*a440*/  HMMA.16816.F32 R16, R52.reuse, R62, R16 ;  /* 0x0000003e3410723c */ /* 0x040fe20000001810 */
[----:B------:R-:W2:Y:S06]  /*a450*/  LDSM.16.MT88.4 R60, [R228+0x2900] ;  /* 0x00290000e43c783b */ /* 0x000eac0000004200 */
[----:B------:R-:W-:Y:S01]  /*a460*/  MUFU.EX2 R90, R90 ;  /* 0x0000005a005a7308 */ /* 0x000fe20000000800 */
[-C--:B----4-:R-:W-:Y:S08]  /*a470*/  HMMA.16816.F32 R20, R52, R68.reuse, R20 ;  /* 0x000000443414723c */ /* 0x090ff00000001814 */
[C---:B------:R-:W-:Y:S01]  /*a480*/  HMMA.16816.F32 R24, R56.reuse, R68, R24 ;  /* 0x000000443818723c */ /* 0x040fe20000001818 */
[----:B------:R-:W-:Y:S07]  /*a490*/  MUFU.EX2 R91, R91 ;  /* 0x0000005b005b7308 */ /* 0x000fee0000000800 */
[-C--:B------:R-:W-:Y:S03]  /*a4a0*/  HMMA.16816.F32 R28, R56, R70.reuse, R28 ;  /* 0x00000046381c723c */ /* 0x080fe6000000181c */
[----:B------:R-:W-:Y:S05]  /*a4b0*/  MUFU.EX2 R92, R92 ;  /* 0x0000005c005c7308 */ /* 0x000fea0000000800 */
[C---:B------:R-:W-:Y:S01]  /*a4c0*/  HMMA.16816.F32 R32, R52.reuse, R70, R32 ;  /* 0x000000463420723c */ /* 0x040fe20000001820 */
[----:B------:R-:W3:Y:S04]  /*a4d0*/  LDSM.16.MT88.4 R68, [R231+0x2900] ;  /* 0x00290000e744783b */ /* 0x000ee80000004200 */
[----:B------:R-:W4:Y:S03]  /*a4e0*/  MUFU.EX2 R93, R93 ;  /* 0x0000005d005d7308 */ /* 0x000f260000000800 */
[-C--:B------:R-:W-:Y:S07]  /*a4f0*/  HMMA.16816.F32 R36, R52, R72.reuse, R36 ;  /* 0x000000483424723c */ /* 0x080fee0000001824 */
[----:B------:R-:W-:Y:S01]  /*a500*/  MUFU.EX2 R94, R94 ;  /* 0x0000005e005e7308 */ /* 0x000fe20000000800 */
[C---:B------:R-:W-:Y:S08]  /*a510*/  HMMA.16816.F32 R48, R56.reuse, R72, R48 ;  /* 0x000000483830723c */ /* 0x040ff00000001830 */
[-C--:B------:R-:W-:Y:S01]  /*a520*/  HMMA.16816.F32 R40, R56, R74.reuse, R40 ;  /* 0x0000004a3828723c */ /* 0x080fe20000001828 */
[----:B------:R-:W5:Y:S07]  /*a530*/  MUFU.EX2 R95, R95 ;  /* 0x0000005f005f7308 */ /* 0x000f6e0000000800 */
[C---:B------:R-:W-:Y:S01]  /*a540*/  HMMA.16816.F32 R116, R52.reuse, R74, R116 ;  /* 0x0000004a3474723c */ /* 0x040fe20000001874 */
[----:B------:R-:W2:Y:S02]  /*a550*/  LDSM.16.MT88.4 R72, [R229+0x2900] ;  /* 0x00290000e548783b */ /* 0x000ea40000004200 */
[----:B------:R-:W-:Y:S05]  /*a560*/  MUFU.EX2 R104, R104 ;  /* 0x0000006800687308 */ /* 0x000fea0000000800 */
[-C--:B-1----:R-:W-:Y:S05]  /*a570*/  HMMA.16816.F32 R120, R52, R64.reuse, R120 ;  /* 0x000000403478723c */ /* 0x082fea0000001878 */
[----:B------:R-:W-:Y:S03]  /*a580*/  MUFU.EX2 R105, R105 ;  /* 0x0000006900697308 */ /* 0x000fe60000000800 */
[C---:B------:R-:W-:Y:S07]  /*a590*/  HMMA.16816.F32 R124, R56.reuse, R64, R124 ;  /* 0x00000040387c723c */ /* 0x040fee000000187c */
[----:B------:R-:W-:Y:S01]  /*a5a0*/  FADD.FTZ R64, R218, R134 ;  /* 0x00000086da407221 */ /* 0x000fe20000010000 */
[-C--:B------:R-:W-:Y:S01]  /*a5b0*/  HMMA.16816.F32 R44, R56, R66.reuse, R44 ;  /* 0x00000042382c723c */ /* 0x080fe2000000182c */
[----:B------:R-:W-:Y:S03]  /*a5c0*/  MUFU.EX2 R106, R106 ;  /* 0x0000006a006a7308 */ /* 0x000fe60000000800 */
[----:B------:R-:W-:Y:S03]  /*a5d0*/  FADD.FTZ R79, R221, R64 ;  /* 0x00000040dd4f7221 */ /* 0x000fe60000010000 */
[----:B----4-:R-:W-:Y:S01]  /*a5e0*/  F2FP.PACK_AB R58, R93, R92 ;  /* 0x0000005c5d3a723e */ /* 0x010fe200000000ff */
[----:B------:R-:W-:Y:S01]  /*a5f0*/  HMMA.16816.F32 R128, R52, R66, R128 ;  /* 0x000000423480723c */ /* 0x000fe20000001880 */
[----:B------:R-:W1:Y:S02]  /*a600*/  LDSM.16.MT88.4 R64, [R230+0x2900] ;  /* 0x00290000e640783b */ /* 0x000e640000004200 */
[----:B------:R-:W-:Y:S01]  /*a610*/  MUFU.EX2 R107, R107 ;  /* 0x0000006b006b7308 */ /* 0x000fe20000000800 */
[----:B------:R-:W-:Y:S01]  /*a620*/  FADD.FTZ R56, R215, R132 ;  /* 0x00000084d7387221 */ /* 0x000fe20000010000 */
[----:B-----5:R-:W-:Y:S01]  /*a630*/  F2FP.PACK_AB R59, R95, R94 ;  /* 0x0000005e5f3b723e */ /* 0x020fe200000000ff */
[----:B------:R-:W-:Y:S01]  /*a640*/  FADD.FTZ R57, R213, R133 ;  /* 0x00000085d5397221 */ /* 0x000fe20000010000 */
[----:B------:R-:W-:Y:S01]  /*a650*/  F2FP.PACK_AB R52, R85, R84 ;  /* 0x000000545534723e */ /* 0x000fe200000000ff */
[----:B------:R-:W-:Y:S01]  /*a660*/  FADD.FTZ R78, R220, R56 ;  /* 0x00000038dc4e7221 */ /* 0x000fe20000010000 */
[----:B------:R-:W-:Y:S03]  /*a670*/  F2FP.PACK_AB R53, R87, R86 ;  /* 0x000000565735723e */ /* 0x000fe600000000ff */
[----:B------:R-:W-:Y:S01]  /*a680*/  F2FP.PACK_AB R54, R97, R96 ;  /* 0x000000606136723e */ /* 0x000fe200000000ff */
[----:B------:R-:W-:Y:S01]  /*a690*/  FADD.FTZ R77, R219, R57 ;  /* 0x00000039db4d7221 */ /* 0x000fe20000010000 */
[----:B------:R-:W-:Y:S01]  /*a6a0*/  F2FP.PACK_AB R55, R99, R98 ;  /* 0x000000626337723e */ /* 0x000fe200000000ff */
[----:B------:R-:W-:Y:S01]  /*a6b0*/  FADD.FTZ R0, R143, R79 ;  /* 0x0000004f8f007221 */ /* 0x000fe20000010000 */
[----:B------:R-:W-:Y:S02]  /*a6c0*/  F2FP.PACK_AB R56, R89, R88 ;  /* 0x000000585938723e */ /* 0x000fe400000000ff */
[----:B------:R-:W-:Y:S01]  /*a6d0*/  F2FP.PACK_AB R57, R91, R90 ;  /* 0x0000005a5b39723e */ /* 0x000fe200000000ff */
[----:B------:R-:W-:Y:S01]  /*a6e0*/  FADD.FTZ R0, R148, R0 ;  /* 0x0000000094007221 */ /* 0x000fe20000010000 */
[----:B------:R-:W-:Y:S01]  /*a6f0*/  MOV R133, R135 ;  /* 0x0000008700857202 */ /* 0x000fe20000000f00 */
[-C--:B--2---:R-:W-:Y:S03]  /*a700*/  HMMA.16816.F32 R4, R52, R60.reuse, R4 ;  /* 0x0000003c3404723c */ /* 0x084fe60000001804 */
[----:B------:R-:W-:Y:S05]  /*a710*/  FADD.FTZ R0, R202, R0 ;  /* 0x00000000ca007221 */ /* 0x000fea0000010000 */
[C---:B------:R-:W-:Y:S01]  /*a720*/  HMMA.16816.F32 R8, R56.reuse, R60, R8 ;  /* 0x0000003c3808723c */ /* 0x040fe20000001808 */
[----:B------:R-:W2:Y:S07]  /*a730*/  MUFU.EX2 R60, R3 ;  /* 0x00000003003c7308 */ /* 0x000eae0000000800 */
[-C--:B------:R-:W-:Y:S08]  /*a740*/  HMMA.16816.F32 R12, R56, R62.reuse, R12 ;  /* 0x0000003e380c723c */ /* 0x080ff0000000180c */
[C---:B------:R-:W-:Y:S08]  /*a750*/  HMMA.16816.F32 R16, R52.reuse, R62, R16 ;  /* 0x0000003e3410723c */ /* 0x040ff00000001810 */
[-C--:B---3--:R-:W-:Y:S04]  /*a760*/  HMMA.16816.F32 R20, R52, R68.reuse, R20 ;  /* 0x000000443414723c */ /* 0x088fe80000001814 */
[----:B--2---:R-:W-:Y:S01]  /*a770*/  F2FP.PACK_AB R187, R60, R110 ;  /* 0x0000006e3cbb723e */ /* 0x004fe200000000ff */
[----:B------:R-:W-:Y:S03]  /*a780*/  FADD.FTZ R3, R151, R76 ;  /* 0x0000004c97037221 */ /* 0x000fe60000010000 */
[C---:B------:R-:W-:Y:S08]  /*a790*/  HMMA.16816.F32 R24, R56.reuse, R68, R24 ;  /* 0x000000443818723c */ /* 0x040ff00000001818 */
[-C--:B------:R-:W-:Y:S08]  /*a7a0*/  HMMA.16816.F32 R28, R56, R70.reuse, R28 ;  /* 0x00000046381c723c */ /* 0x080ff0000000181c */
[C---:B------:R-:W-:Y:S08]  /*a7b0*/  HMMA.16816.F32 R32, R52.reuse, R70, R32 ;  /* 0x000000463420723c */ /* 0x040ff00000001820 */
[-C--:B------:R-:W-:Y:S08]  /*a7c0*/  HMMA.16816.F32 R36, R52, R72.reuse, R36 ;  /* 0x000000483424723c */ /* 0x080ff00000001824 */
[C---:B------:R-:W-:Y:S08]  /*a7d0*/  HMMA.16816.F32 R48, R56.reuse, R72, R48 ;  /* 0x000000483830723c */ /* 0x040ff00000001830 */
[-C--:B------:R-:W-:Y:S08]  /*a7e0*/  HMMA.16816.F32 R40, R56, R74.reuse, R40 ;  /* 0x0000004a3828723c */ /* 0x080ff00000001828 */
[C---:B------:R-:W-:Y:S08]  /*a7f0*/  HMMA.16816.F32 R116, R52.reuse, R74, R116 ;  /* 0x0000004a3474723c */ /* 0x040ff00000001874 */
[-C--:B-1----:R-:W-:Y:S08]  /*a800*/  HMMA.16816.F32 R120, R52, R64.reuse, R120 ;  /* 0x000000403478723c */ /* 0x082ff00000001878 */
        /* <DEDUP_REMOVED lines=9> */
[----:B------:R-:W-:Y:S01]  /*a8a0*/  FADD.FTZ R56, R227, R3 ;  /* 0x00000003e3387221 */ /* 0x000fe20000010000 */
[----:B------:R-:W-:Y:S01]  /*a8b0*/  F2FP.PACK_AB R54, R113, R112 ;  /* 0x000000707136723e */ /* 0x000fe200000000ff */
[----:B------:R-:W-:Y:S01]  /*a8c0*/  FADD.FTZ R3, R158, R57 ;  /* 0x000000399e037221 */ /* 0x000fe20000010000 */
[----:B------:R-:W-:Y:S02]  /*a8d0*/  F2FP.PACK_AB R55, R115, R114 ;  /* 0x000000727337723e */ /* 0x000fe400000000ff */
[----:B------:R-:W-:Y:S01]  /*a8e0*/  F2FP.PACK_AB R184, R105, R104 ;  /* 0x0000006869b8723e */ /* 0x000fe200000000ff */
[----:B------:R-:W-:Y:S01]  /*a8f0*/  FADD.FTZ R3, R203, R3 ;  /* 0x00000003cb037221 */ /* 0x000fe20000010000 */
[----:B------:R-:W-:Y:S03]  /*a900*/  F2FP.PACK_AB R185, R107, R106 ;  /* 0x0000006a6bb9723e */ /* 0x000fe600000000ff */
[-C--:B------:R-:W-:Y:S01]  /*a910*/  HMMA.16816.F32 R144, R52, R152.reuse, R4 ;  /* 0x000000983490723c */ /* 0x080fe20000001804 */
[----:B------:R-:W1:Y:S07]  /*a920*/  LDSM.16.MT88.4 R4, [R229+0x3100] ;  /* 0x00310000e504783b */ /* 0x000e6e0000004200 */
[C---:B------:R-:W-:Y:S07]  /*a930*/  HMMA.16816.F32 R140, R184.reuse, R152, R8 ;  /* 0x00000098b88c723c */ /* 0x040fee0000001808 */
        /* <DEDUP_REMOVED lines=27> */
[----:B------:R-:W-:Y:S01]  /*aaf0*/  FADD.FTZ R14, R225, R3 ;  /* 0x00000003e10e7221 */ /* 0x000fe20000010000 */
[----:B------:R-:W2:Y:S01]  /*ab00*/  LDSM.16.MT88.4 R8, [R230+0x3100] ;  /* 0x00310000e608783b */ /* 0x000ea20000004200 */
        /* <DEDUP_REMOVED lines=72> */
[----:B------:R-:W-:Y:S02]  /*af90*/  FADD.FTZ R0, R60, R0 ;  /* 0x000000003c007221 */ /* 0x000fe40000010000 */
[----:B------:R-:W-:Y:S01]  /*afa0*/  FADD.FTZ R5, R114, R5 ;  /* 0x0000000572057221 */ /* 0x000fe20000010000 */
[----:B------:R1:W-:Y:S01]  /*afb0*/  STL [R1], R3 ;  /* 0x0000000301007387 */ /* 0x0003e20000100800 */
[----:B------:R-:W-:Y:S02]  /*afc0*/  FADD.FTZ R251, R113, R6 ;  /* 0x0000000671fb7221 */ /* 0x000fe40000010000 */
[----:B------:R-:W-:Y:S01]  /*afd0*/  FADD.FTZ R252, R115, R5 ;  /* 0x0000000573fc7221 */ /* 0x000fe20000010000 */
[----:B------:R2:W-:Y:S01]  /*afe0*/  STL [R1+0x4], R0 ;  /* 0x0000040001007387 */ /* 0x0005e20000100800 */
[----:B-1----:R-:W-:Y:S02]  /*aff0*/  MOV R3, R136 ;  /* 0x0000008800037202 */ /* 0x002fe40000000f00 */
[----:B--2---:R-:W-:Y:S01]  /*b000*/  MOV R0, R137 ;  /* 0x0000008900007202 */ /* 0x004fe20000000f00 */
[----:B------:R-:W-:-:S05]  /*b010*/  @P0 BRA `(.L_x_833) ;  /* 0xffffc1e000000947 */ /* 0x000fca000383ffff */
.L_x_832:
[----:B------:R-:W2:Y:S04]  /*b020*/  LDL.LU R10, [R1] ;  /* 0x00000000010a7983 */ /* 0x000ea80000300800 */
[----:B------:R-:W3:Y:S01]  /*b030*/  LDL.LU R9, [R1+0x4] ;  /* 0x0000040001097983 */ /* 0x000ee20000300800 */
[----:B------:R-:W-:-:S02]  /*b040*/  MOV R36, 0xff800000 ;  /* 0xff80000000247802 */ /* 0x000fc40000000f00 */
[----:B------:R-:W-:Y:S01]  /*b050*/  MOV R37, 0xff800000 ;  /* 0xff80000000257802 */ /* 0x000fe20000000f00 */
[----:B------:R-:W4:Y:S01]  /*b060*/  SHFL.BFLY PT, R5, R251, 0x2, 0x1f ;  /* 0x0c401f00fb057f89 */ /* 0x000f2200000e0000 */
[----:B------:R-:W-:Y:S02]  /*b070*/  MOV R38, 0xff800000 ;  /* 0xff80000000267802 */ /* 0x000fe40000000f00 */
[----:B------:R-:W-:Y:S01]  /*b080*/  MOV R39, 0xff800000 ;  /* 0xff80000000277802 */ /* 0x000fe20000000f00 */
[----:B------:R-:W1:Y:S01]  /*b090*/  SHFL.BFLY PT, R6, R252, 0x2, 0x1f ;  /* 0x0c401f00fc067f89 */ /* 0x000e6200000e0000 */
[----:B------:R-:W-:Y:S01]  /*b0a0*/  PLOP3.LUT P4, PT, PT, PT, PT, 0x8, 0x0 ;  /* 0x000000000000781c */ /* 0x000fe20003f8e170 */
[----:B----4-:R-:W-:Y:S02]  /*b0b0*/  FADD.FTZ R5, R5, R251 ;  /* 0x000000fb05057221 */ /* 0x010fe40000010000 */
[----:B-1----:R-:W-:-:S03]  /*b0c0*/  FADD.FTZ R6, R6, R252 ;  /* 0x000000fc06067221 */ /* 0x002fc60000010000 */
[----:B------:R-:W1:Y:S04]  /*b0d0*/  SHFL.BFLY PT, R0, R5, 0x1, 0x1f ;  /* 0x0c201f0005007f89 */ /* 0x000e6800000e0000 */
[----:B------:R-:W4:Y:S01]  /*b0e0*/  SHFL.BFLY PT, R4, R6, 0x1, 0x1f ;  /* 0x0c201f0006047f89 */ /* 0x000f2200000e0000 */
[----:B-1----:R-:W-:Y:S01]  /*b0f0*/  FADD.FTZ R5, R5, R0 ;  /* 0x0000000005057221 */ /* 0x002fe20000010000 */
[----:B------:R-:W-:Y:S01]  /*b100*/  MOV R0, RZ ;  /* 0x000000ff00007202 */ /* 0x000fe20000000f00 */
[----:B----4-:R-:W-:-:S03]  /*b110*/  FADD.FTZ R6, R6, R4 ;  /* 0x0000000406067221 */ /* 0x010fc60000010000 */
[----:B------:R-:W-:Y:S02]  /*b120*/  FSETP.NE.FTZ.AND P3, PT, R5, RZ, PT ;  /* 0x000000ff0500720b */ /* 0x000fe40003f75000 */
[----:B------:R-:W-:Y:S02]  /*b130*/  MOV R4, RZ ;  /* 0x000000ff00047202 */ /* 0x000fe40000000f00 */
[----:B------:R-:W-:-:S09]  /*b140*/  FSETP.NE.FTZ.AND P2, PT, R6, RZ, PT ;  /* 0x000000ff0600720b */ /* 0x000fd20003f55000 */
[----:B------:R-:W1:Y:S08]  /*b150*/  @P3 MUFU.RCP R0, R5 ;  /* 0x0000000500003308 */ /* 0x000e700000001000 */
[----:B------:R-:W4:Y:S01]  /*b160*/  @P2 MUFU.RCP R4, R6 ;  /* 0x0000000600042308 */ /* 0x000f220000001000 */
[----:B-1----:R-:W-:-:S07]  /*b170*/  FMUL.FTZ R144, R0, R144 ;  /* 0x0000009000907220 */ /* 0x002fce0000410000 */
[----:B------:R-:W1:Y:S01]  /*b180*/  @P3 MUFU.LG2 R11, R5 ;  /* 0x00000005000b3308 */ /* 0x000e620000000c00 */
        /* <DEDUP_REMOVED lines=15> */
[----:B------:R-:W-:Y:S01]  /*b280*/  MOV R0, RZ ;  /* 0x000000ff00007202 */ /* 0x000fe20000000f00 */
[C---:B----4-:R-:W-:Y:S02]  /*b290*/  FMUL.FTZ R146, R4.reuse, R146 ;  /* 0x0000009204927220 */ /* 0x050fe40000410000 */
        /* <DEDUP_REMOVED lines=16> */
[----:B-1----:R-:W-:Y:S01]  /*b3a0*/  @P3 FMUL.FTZ R11, R11, 0.69314718246459960938 ;  /* 0x3f3172180b0b3820 */ /* 0x002fe20000410000 */
[----:B--2---:R-:W1:Y:S04]  /*b3b0*/  SHFL.BFLY PT, R7, R10, 0x2, 0x1f ;  /* 0x0c401f000a077f89 */ /* 0x004e6800000e0000 */
[----:B---3--:R-:W2:Y:S01]  /*b3c0*/  SHFL.BFLY PT, R8, R9, 0x2, 0x1f ;  /* 0x0c401f0009087f89 */ /* 0x008ea200000e0000 */
[----:B-1----:R-:W-:Y:S02]  /*b3d0*/  FADD.FTZ R7, R7, R10 ;  /* 0x0000000a07077221 */ /* 0x002fe40000010000 */
[----:B------:R-:W-:-:S02]  /*b3e0*/  @P3 FMUL.FTZ R10, R4, c[0x0][0x2d0] ;  /* 0x0000b400040a3a20 */ /* 0x000fc40000410000 */
[----:B--2---:R-:W-:Y:S01]  /*b3f0*/  FADD.FTZ R8, R8, R9 ;  /* 0x0000000908087221 */ /* 0x004fe20000010000 */
[----:B------:R-:W1:Y:S01]  /*b400*/  SHFL.BFLY PT, R3, R7, 0x1, 0x1f ;  /* 0x0c201f0007037f89 */ /* 0x000e6200000e0000 */
[----:B------:R-:W-:-:S03]  /*b410*/  @P3 FFMA.FTZ R36, R10, R137, R11 ;  /* 0x000000890a243223 */ /* 0x000fc6000001000b */
[----:B------:R-:W2:Y:S01]  /*b420*/  SHFL.BFLY PT, R9, R8, 0x1, 0x1f ;  /* 0x0c201f0008097f89 */ /* 0x000ea200000e0000 */
[----:B-1----:R-:W-:Y:S01]  /*b430*/  FADD.FTZ R7, R7, R3 ;  /* 0x0000000307077221 */ /* 0x002fe20000010000 */
[----:B------:R-:W-:Y:S01]  /*b440*/  MOV R3, RZ ;  /* 0x000000ff00037202 */ /* 0x000fe20000000f00 */
[----:B--2---:R-:W-:-:S03]  /*b450*/  FADD.FTZ R8, R9, R8 ;  /* 0x0000000809087221 */ /* 0x004fc60000010000 */
[----:B------:R-:W-:Y:S01]  /*b460*/  FSETP.NE.FTZ.AND P1, PT, R7, RZ, PT ;  /* 0x000000ff0700720b */ /* 0x000fe20003f35000 */
[----:B------:R-:W1:Y:S01]  /*b470*/  @P2 MUFU.LG2 R9, R6 ;  /* 0x0000000600092308 */ /* 0x000e620000000c00 */
[----:B------:R-:W-:-:S11]  /*b480*/  FSETP.NE.FTZ.AND P0, PT, R8, RZ, PT ;  /* 0x000000ff0800720b */ /* 0x000fd60003f15000 */
[----:B------:R-:W2:Y:S01]  /*b490*/  @P1 MUFU.RCP R3, R7 ;  /* 0x0000000700031308 */ /* 0x000ea20000001000 */
[----:B-1----:R-:W-:-:S07]  /*b4a0*/  @P2 FMUL.FTZ R9, R9, 0.69314718246459960938 ;  /* 0x3f31721809092820 */ /* 0x002fce0000410000 */
[----:B------:R-:W1:Y:S08]  /*b4b0*/  @P0 MUFU.RCP R0, R8 ;  /* 0x0000000800000308 */ /* 0x000e700000001000 */
[----:B------:R-:W3:Y:S01]  /*b4c0*/  @P1 MUFU.LG2 R7, R7 ;  /* 0x0000000700071308 */ /* 0x000ee20000000c00 */
[C---:B--2---:R-:W-:Y:S02]  /*b4d0*/  FMUL.FTZ R140, R3.reuse, R140 ;  /* 0x0000008c038c7220 */ /* 0x044fe40000410000 */
[----:B------:R-:W-:-:S02]  /*b4e0*/  FMUL.FTZ R33, R3, R141 ;  /* 0x0000008d03217220 */ /* 0x000fc40000410000 */
[C---:B------:R-:W-:Y:S02]  /*b4f0*/  FMUL.FTZ R148, R3.reuse, R148 ;  /* 0x0000009403947220 */ /* 0x040fe40000410000 */
[C---:B------:R-:W-:Y:S01]  /*b500*/  FMUL.FTZ R32, R3.reuse, R149 ;  /* 0x0000009503207220 */ /* 0x040fe20000410000 */
[----:B------:R2:W4:Y:S01]  /*b510*/  @P0 MUFU.LG2 R6, R8 ;  /* 0x0000000800060308 */ /* 0x0005220000000c00 */
[C---:B------:R-:W-:Y:S02]  /*b520*/  FMUL.FTZ R160, R3.reuse, R160 ;  /* 0x000000a003a07220 */ /* 0x040fe40000410000 */
[C---:B------:R-:W-:Y:S02]  /*b530*/  FMUL.FTZ R28, R3.reuse, R161 ;  /* 0x000000a1031c7220 */ /* 0x040fe40000410000 */
[C---:B------:R-:W-:Y:S02]  /*b540*/  FMUL.FTZ R164, R3.reuse, R164 ;  /* 0x000000a403a47220 */ /* 0x040fe40000410000 */
[----:B------:R-:W-:-:S02]  /*b550*/  FMUL.FTZ R25, R3, R165 ;  /* 0x000000a503197220 */ /* 0x000fc40000410000 */
[C---:B------:R-:W-:Y:S02]  /*b560*/  FMUL.FTZ R176, R3.reuse, R176 ;  /* 0x000000b003b07220 */ /* 0x040fe40000410000 */
[C---:B------:R-:W-:Y:S02]  /*b570*/  FMUL.FTZ R22, R3.reuse, R177 ;  /* 0x000000b103167220 */ /* 0x040fe40000410000 */
[C---:B------:R-:W-:Y:S02]  /*b580*/  FMUL.FTZ R180, R3.reuse, R180 ;  /* 0x000000b403b47220 */ /* 0x040fe40000410000 */
[C---:B------:R-:W-:Y:S01]  /*b590*/  FMUL.FTZ R12, R3.reuse, R181 ;  /* 0x000000b5030c7220 */ /* 0x040fe20000410000 */
[----:B--2---:R-:W-:Y:S01]  /*b5a0*/  @P0 MOV R8, 0x3f317218 ;  /* 0x3f31721800080802 */ /* 0x004fe20000000f00 */
[C---:B------:R-:W-:Y:S02]  /*b5b0*/  FMUL.FTZ R124, R3.reuse, R124 ;  /* 0x0000007c037c7220 */ /* 0x040fe40000410000 */
[----:B------:R-:W-:-:S02]  /*b5c0*/  FMUL.FTZ R125, R3, R125 ;  /* 0x0000007d037d7220 */ /* 0x000fc40000410000 */
[C---:B------:R-:W-:Y:S02]  /*b5d0*/  FMUL.FTZ R184, R3.reuse, R184 ;  /* 0x000000b803b87220 */ /* 0x040fe40000410000 */
[----:B------:R-:W-:Y:S01]  /*b5e0*/  FMUL.FTZ R185, R3, R185 ;  /* 0x000000b903b97220 */ /* 0x000fe20000410000 */
[----:B------:R-:W-:Y:S01]  /*b5f0*/  @P2 MOV R3, 0x3f317218 ;  /* 0x3f31721800032802 */ /* 0x000fe20000000f00 */
[C---:B-1----:R-:W-:Y:S02]  /*b600*/  FMUL.FTZ R142, R0.reuse, R142 ;  /* 0x0000008e008e7220 */ /* 0x042fe40000410000 */
        /* <DEDUP_REMOVED lines=15> */
[----:B------:R-:W-:Y:S01]  /*b700*/  @P1 MOV R0, 0x3f317218 ;  /* 0x3f31721800001802 */ /* 0x000fe20000000f00 */
[----:B------:R-:W-:-:S02]  /*b710*/  @P2 FMUL.FTZ R5, R3, c[0x0][0x2d0] ;  /* 0x0000b40003052a20 */ /* 0x000fc40000410000 */
[----:B---3--:R-:W-:Y:S02]  /*b720*/  @P1 FMUL.FTZ R7, R7, 0.69314718246459960938 ;  /* 0x3f31721807071820 */ /* 0x008fe40000410000 */
[----:B------:R-:W-:Y:S02]  /*b730*/  @P1 FMUL.FTZ R3, R0, c[0x0][0x2d0] ;  /* 0x0000b40000031a20 */ /* 0x000fe40000410000 */
[----:B----4-:R-:W-:Y:S02]  /*b740*/  @P0 FMUL.FTZ R4, R6, 0.69314718246459960938 ;  /* 0x3f31721806040820 */ /* 0x010fe40000410000 */
[----:B------:R-:W-:Y:S02]  /*b750*/  @P0 FMUL.FTZ R0, R8, c[0x0][0x2d0] ;  /* 0x0000b40008000a20 */ /* 0x000fe40000410000 */
[----:B------:R-:W-:Y:S02]  /*b760*/  @P2 FFMA.FTZ R37, R5, R136, R9 ;  /* 0x0000008805252223 */ /* 0x000fe40000010009 */
[----:B------:R-:W-:-:S02]  /*b770*/  @P1 FFMA.FTZ R38, R3, R135, R7 ;  /* 0x0000008703261223 */ /* 0x000fc40000010007 */
[----:B------:R-:W-:Y:S02]  /*b780*/  @P0 FFMA.FTZ R39, R0, R2, R4 ;  /* 0x0000000200270223 */ /* 0x000fe40000010004 */
.L_x_816:
        /* <DEDUP_REMOVED lines=135> */
.L_x_837:
        /* <DEDUP_REMOVED lines=194> */
.L_x_836:
        /* <DEDUP_REMOVED lines=31> */
.L_x_838:
        /* <DEDUP_REMOVED lines=43> */
.L_x_840:
[----:B------:R-:W-:Y:S05]  /*d0c0*/  BSYNC B0 ;  /* 0x0000000000007941 */ /* 0x000fea0003800000 */
.L_x_839:
        /* <DEDUP_REMOVED lines=107> */
.L_x_841:
        /* <DEDUP_REMOVED lines=16> */
.L_x_1608:


//--------------------- .text._ZN7cutlass13device_kernelIN5flash19enable_sm80_to_sm89INS1_16FlashAttnFwdSm80INS1_25CollectiveMainloopFwdSm80ILi4ELi1ELb0EN4cute5tupleIJNS5_1CILi128EEENS7_ILi112EEENS7_ILi64EEEEEELi64ENS_6half_tEfNS_4arch4Sm80ELb0ELb0ELb0ELb1ELb1ELb1ELb1ELb0EEENS1_21CollectiveEpilogueFwdINS6_IJS8_SA_S9_EEENS6_IJNS7_ILi1EEESI_SI_EEESC_SE_Li128ELb1ELb1ELb0ELb0EEENS1_19SingleTileSchedulerILb1ELb0ELb1ELi128EEEEEEEEEvNT_6ParamsE --------------------------
	.section	.text._ZN7cutlass13device_kernelIN5flash19enable_sm80_to_sm89INS1_16FlashAttnFwdSm80INS1_25CollectiveMainloopFwdSm80ILi4ELi1ELb0EN4cute5tupleIJNS5_1CILi128EEENS7_ILi112EEENS7_ILi64EEEEEELi64ENS_6half_tEfNS_4arch4Sm80ELb0ELb0ELb0ELb1ELb1ELb1ELb1ELb0EEENS1_21CollectiveEpilogueFwdINS6_IJS8_SA_S9_EEENS6_IJNS7_ILi1EEESI_SI_EEESC_SE_Li128ELb1ELb1ELb0ELb0EEENS1_19SingleTileSchedulerILb1ELb0ELb1ELi128EEEEEEEEEvNT_6ParamsE,"ax",@progbits
	.sectioninfo	@"SHI_REGISTERS=255"
	.align	128
.text._ZN7cutlass13device_kernelIN5flash19enable_sm80_to_sm89INS1_16FlashAttnFwdSm80INS1_25CollectiveMainloopFwdSm80ILi4ELi1ELb0EN4cute5tupleIJNS5_1CILi128EEENS7_ILi112EEENS7_ILi64EEEEEELi64ENS_6half_tEfNS_4arch4Sm80ELb0ELb0ELb0ELb1ELb1ELb1ELb1ELb0EEENS1_21CollectiveEpilogueFwdINS6_IJS8_SA_S9_EEENS6_IJNS7_ILi1EEESI_SI_EEESC_SE_Li128ELb1ELb1ELb0ELb0EEENS1_19SingleTileSchedulerILb1ELb0ELb1ELi128EEEEEEEEEvNT_6ParamsE:
        .type           _ZN7cutlass13device_kernelIN5flash19enable_sm80_to_sm89INS1_16FlashAttnFwdSm80INS1_25CollectiveMainloopFwdSm80ILi4ELi1ELb0EN4cute5tupleIJNS5_1CILi128EEENS7_ILi112EEENS7_ILi64EEEEEELi64ENS_6half_tEfNS_4arch4Sm80ELb0ELb0ELb0ELb1ELb1ELb1ELb1ELb0EEENS1_21CollectiveEpilogueFwdINS6_IJS8_SA_S9_EEENS6_IJNS7_ILi1EEESI_SI_EEESC_SE_Li128ELb1ELb1ELb0ELb0EEENS1_19SingleTileSchedulerILb1ELb0ELb1ELi128EEEEEEEEEvNT_6ParamsE,@function
        .size           _ZN7cutlass13device_kernelIN5flash19enable_sm80_to_sm89INS1_16FlashAttnFwdSm80INS1_25CollectiveMainloopFwdSm80ILi4ELi1ELb0EN4cute5tupleIJNS5_1CILi128EEENS7_ILi112EEENS7_ILi64EEEEEELi64ENS_6half_tEfNS_4arch4Sm80ELb0ELb0ELb0ELb1ELb1ELb1ELb1ELb0EEENS1_21CollectiveEpilogueFwdINS6_IJS8_SA_S9_EEENS6_IJNS7_ILi1EEESI_SI_EEESC_SE_Li128ELb1ELb1ELb0ELb0EEENS1_19SingleTileSchedulerILb1ELb0ELb1ELi128EEEEEEEEEvNT_6ParamsE,(.L_x_1609 - _ZN7cutlass13device_kernelIN5flash19enable_sm80_to_sm89INS1_16FlashAttnFwdSm80INS1_25CollectiveMainloopFwdSm80ILi4ELi1ELb0EN4cute5tupleIJNS5_1CILi128EEENS7_ILi112EEENS7_ILi64EEEEEELi64ENS_6half_tEfNS_4arch4Sm80ELb0ELb0ELb0ELb1ELb1ELb1ELb1ELb0EEENS1_21CollectiveEpilogueFwdINS6_IJS8_SA_S9_EEENS6_IJNS7_ILi1EEESI_SI_EEESC_SE_Li128ELb1ELb1ELb0ELb0EEENS1_19SingleTileSchedulerILb1ELb0ELb1ELi128EEEEEEEEEvNT_6ParamsE)
        .other          _ZN7cutlass13device_kernelIN5flash19enable_sm80_to_sm89INS1_16FlashAttnFwdSm80INS1_25CollectiveMainloopFwdSm80ILi4ELi1ELb0EN4cute5tupleIJNS5_1CILi128EEENS7_ILi112EEENS7_ILi64EEEEEELi64ENS_6half_tEfNS_4arch4Sm80ELb0ELb0ELb0ELb1ELb1ELb1ELb1ELb0EEENS1_21CollectiveEpilogueFwdINS6_IJS8_SA_S9_EEENS6_IJNS7_ILi1EEESI_SI_EEESC_SE_Li128ELb1ELb1ELb0ELb0EEENS1_19SingleTileSchedulerILb1ELb0ELb1ELi128EEEEEEEEEvNT_6ParamsE,@"STO_CUDA_ENTRY STV_DEFAULT"
_ZN7cutlass13device_kernelIN5flash19enable_sm80_to_sm89INS1_16FlashAttnFwdSm80INS1_25CollectiveMainloopFwdSm80ILi4ELi1ELb0EN4cute5tupleIJNS5_1CILi128EEENS7_ILi112EEENS7_ILi64EEEEEELi64ENS_6half_tEfNS_4arch4Sm80ELb0ELb0ELb0ELb1ELb1ELb1ELb1ELb0EEENS1_21CollectiveEpilogueFwdINS6_IJS8_SA_S9_EEENS6_IJNS7_ILi1EEESI_SI_EEESC_SE_Li128ELb1ELb1ELb0ELb0EEENS1_19SingleTileSchedulerILb1ELb0ELb1ELi128EEEEEEEEEvNT_6ParamsE:
        /* <DEDUP_REMOVED lines=21> */
.L_x_843:
        /* <DEDUP_REMOVED lines=13> */
.L_x_845:
[----:B------:R-:W-:Y:S02]  /*0220*/  ULDC UR6, c[0x0][0x54c] ;  /* 0x0001530000067ab9 */ /* 0x000fe40000000800 */
.L_x_844:
[----:B------:R-:W-:Y:S02]  /*0230*/  ULDC UR4, c[0x0][0x548] ;  /* 0x0001520000047ab9 */ /* 0x000fe40000000800 */
[----:B------:R-:W-:-:S02]  /*0240*/  USHF.L.U32 UR5, UR16, 0x7, URZ ;  /* 0x0000000710057899 */ /* 0x000fc4000800063f */
[----:B------:R-:W-:-:S04]  /*0250*/  UIMAD UR4, UR6, UR4, URZ ;  /* 0x00000004060472a4 */ /* 0x000fc8000f8e023f */
[----:B------:R-:W-:-:S04]  /*0260*/  UISETP.GE.AND UP0, UPT, UR5, UR4, UPT ;  /* 0x000000040500728c */ /* 0x000fc8000bf06270 */
[----:B------:R-:W-:Y:S01]  /*0270*/  USEL UR20, UR20, 0xffffffff, !UP0 ;  /* 0xffffffff14147887 */ /* 0x000fe2000c000000 */
[----:B------:R-:W-:Y:S05]  /*0280*/  BRA `(.L_x_846) ;  /* 0x000001b000007947 */ /* 0x000fea0003800000 */
.L_x_842:
        /* <DEDUP_REMOVED lines=8> */
.L_x_847:
        /* <DEDUP_REMOVED lines=13> */
.L_x_849:
[----:B------:R-:W-:Y:S02]  /*03e0*/  ULDC UR6, c[0x0][0x54c] ;  /* 0x0001530000067ab9 */ /* 0x000fe40000000800 */
.L_x_848:
[----:B------:R-:W-:Y:S02]  /*03f0*/  ULDC UR4, c[0x0][0x548] ;  /* 0x0001520000047ab9 */ /* 0x000fe40000000800 */
[----:B------:R-:W-:-:S02]  /*0400*/  USHF.L.U32 UR5, UR16, 0x7, URZ ;  /* 0x0000000710057899 */ /* 0x000fc4000800063f */
[----:B------:R-:W-:-:S04]  /*0410*/  UIMAD UR4, UR6, UR4, URZ ;  /* 0x00000004060472a4 */ /* 0x000fc8000f8e023f */
[----:B------:R-:W-:-:S04]  /*0420*/  UISETP.GE.AND UP0, UPT, UR5, UR4, UPT ;  /* 0x000000040500728c */ /* 0x000fc8000bf06270 */
[----:B------:R-:W-:-:S06]  /*0430*/  USEL UR20, UR20, 0xffffffff, !UP0 ;  /* 0xffffffff14147887 */ /* 0x000fcc000c000000 */
.L_x_846:
        /* <DEDUP_REMOVED lines=64> */
.L_x_850:
        /* <DEDUP_REMOVED lines=10> */
.L_x_851:
[----:B------:R-:W-:Y:S05]  /*08e0*/  @!P4 BRA `(.L_x_852) ;  /* 0x000000500000c947 */ /* 0x000fea0003800000 */
[----:B-1--4-:R1:W4:Y:S04]  /*08f0*/  LDG.E R0, [R4.64] ;  /* 0x0000001604007981 */ /* 0x012328000c1e1900 */
[----:B-1-3--:R-:W3:Y:S01]  /*0900*/  LDG.E R4, [R4.64+0x4] ;  /* 0x0000041604047981 */ /* 0x00aee2000c1e1900 */
[----:B----4-:R-:W1:Y:S08]  /*0910*/  R2UR UR21, R0 ;  /* 0x00000000001573c2 */ /* 0x010e7000000e0000 */
[----:B---3--:R-:W1:Y:S02]  /*0920*/  R2UR UR5, R4 ;  /* 0x00000000040573c2 */ /* 0x008e6400000e0000 */
[----:B-1----:R-:W-:-:S06]  /*0930*/  UIADD3 UR21, -UR21, UR5, URZ ;  /* 0x0000000515157290 */ /* 0x002fcc000fffe13f */
.L_x_852:
        /* <DEDUP_REMOVED lines=77> */
[-C--:B------:R-:W-:Y:S01]  /*0e10*/  LEA.HI R90, R28, R247.reuse, RZ, 0x6 ;  /* 0x000000f71c5a7211 */ /* 0x080fe200078f30ff */
        /* <DEDUP_REMOVED lines=269> */
.L_x_900:
        /* <DEDUP_REMOVED lines=9> */
[--C-:B------:R-:W-:Y:S01]  /*1f80*/  IMAD.MOV.U32 R2, RZ, RZ, R3.reuse ;  /* 0x000000ffff027224 */ /* 0x100fe200078e0003 */
[----:B------:R-:W-:Y:S05]  /*1f90*/  ISETP.GT.OR P0, PT, R0, 0x6f, P0 ;  /* 0x0000006f0000780c */ /* 0x000fea0000704670 */
[----:B------:R-:W-:Y:S05]  /*1fa0*/  @P1 IMAD.HI.U32 R4, R3, c[0x0][0x2bc], RZ ;  /* 0x0000af0003041a27 */ /* 0x000fea00078e00ff */
        /* <DEDUP_REMOVED lines=8> */
[----:B------:R-:W-:Y:S01]  /*2030*/  SHF.R.S32.HI R117, RZ, 0x1f, R100 ;  /* 0x0000001fff757819 */ /* 0x000fe20000011464 */
[----:B------:R1:W2:Y:S04]  /*2040*/  @!P0 LDG.E R99, [R4.64] ;  /* 0x0000001604638981 */ /* 0x0002a8000c1e1900 */
[----:B------:R-:W-:Y:S01]  /*2050*/  BAR.SYNC.DEFER_BLOCKING 0x0 ;  /* 0x0000000000007b1d */ /* 0x000fe20000010000 */
[----:B-1----:R-:W-:Y:S04]  /*2060*/  IMAD R4, R117, c[0x0][0x1e0], RZ ;  /* 0x0000780075047a24 */ /* 0x002fe800078e02ff */
        /* <DEDUP_REMOVED lines=53> */
.L_x_858:
[----:B------:R-:W-:Y:S05]  /*23c0*/  BSYNC B0 ;  /* 0x0000000000007941 */ /* 0x000fea0003800000 */
.L_x_857:
        /* <DEDUP_REMOVED lines=39> */
.L_x_860:
[----:B------:R-:W-:Y:S05]  /*2640*/  BSYNC B0 ;  /* 0x0000000000007941 */ /* 0x000fea0003800000 */
.L_x_859:
        /* <DEDUP_REMOVED lines=40> */
.L_x_862:
[----:B------:R-:W-:Y:S05]  /*28d0*/  BSYNC B0 ;  /* 0x0000000000007941 */ /* 0x000fea0003800000 */
.L_x_861:
        /* <DEDUP_REMOVED lines=38> */
.L_x_864:
[----:B------:R-:W-:Y:S05]  /*2b40*/  BSYNC B0 ;  /* 0x0000000000007941 */ /* 0x000fea0003800000 */
.L_x_863:
        /* <DEDUP_REMOVED lines=74> */
.L_x_868:
[----:B------:R-:W-:Y:S05]  /*2ff0*/  BSYNC B0 ;  /* 0x0000000000007941 */ /* 0x000fea0003800000 */
.L_x_867:
        /* <DEDUP_REMOVED lines=57> */
.L_x_866:
[----:B------:R-:W-:Y:S05]  /*3390*/  BSYNC B1 ;  /* 0x0000000000017941 */ /* 0x000fea0003800000 */
.L_x_865:
        /* <DEDUP_REMOVED lines=62> */
.L_x_872:
[----:B------:R-:W-:Y:S05]  /*3780*/  BSYNC B0 ;  /* 0x0000000000007941 */ /* 0x000fea0003800000 */
.L_x_871:
        /* <DEDUP_REMOVED lines=57> */
.L_x_870:
[----:B------:R-:W-:Y:S05]  /*3b20*/  BSYNC B1 ;  /* 0x0000000000017941 */ /* 0x000fea0003800000 */
.L_x_869:
        /* <DEDUP_REMOVED lines=62> */
.L_x_876:
[----:B------:R-:W-:Y:S05]  /*3f10*/  BSYNC B0 ;  /* 0x0000000000007941 */ /* 0x000fea0003800000 */
.L_x_875:
        /* <DEDUP_REMOVED lines=57> */
.L_x_874:
[----:B------:R-:W-:Y:S05]  /*42b0*/  BSYNC B1 ;  /* 0x0000000000017941 */ /* 0x000fea0003800000 */
.L_x_873:
        /* <DEDUP_REMOVED lines=61> */
.L_x_879:
[----:B------:R-:W-:Y:S05]  /*4690*/  BSYNC B0 ;  /* 0x0000000000007941 */ /* 0x000fea0003800000 */
.L_x_878:
        /* <DEDUP_REMOVED lines=58> */
.L_x_856:
        /* <DEDUP_REMOVED lines=232> */
.L_x_881:
[----:B------:R-:W-:Y:S05]  /*58c0*/  BSYNC B0 ;  /* 0x0000000000007941 */ /* 0x000fea0003800000 */
.L_x_880:
        /* <DEDUP_REMOVED lines=118> */
.L_x_883:
[----:B------:R-:W-:Y:S05]  /*6030*/  BSYNC B0 ;  /* 0x0000000000007941 */ /* 0x000fea0003800000 */
.L_x_882:
        /* <DEDUP_REMOVED lines=118> */
.L_x_885:
[----:B------:R-:W-:Y:S05]  /*67a0*/  BSYNC B0 ;  /* 0x0000000000007941 */ /* 0x000fea0003800000 */
.L_x_884:
        /* <DEDUP_REMOVED lines=120> */
.L_x_855:
        /* <DEDUP_REMOVED lines=22> */
.L_x_887:
[----:B-123--:R-:W-:Y:S05]  /*7090*/  BSYNC B0 ;  /* 0x0000000000007941 */ /* 0x00efea0003800000 */
.L_x_886:
        /* <DEDUP_REMOVED lines=17> */
.L_x_889:
[----:B------:R-:W-:Y:S05]  /*71b0*/  BSYNC B0 ;  /* 0x0000000000007941 */ /* 0x000fea0003800000 */
.L_x_888:
[----:B------:R4:W1:Y:S01]  /*71c0*/  SHFL.IDX PT, R3, R88, 0x2, 0x1c1f ;  /* 0x005c1f0058037f89 */ /* 0x00086200000e0000 */
[----:B------:R-:W-:Y:S01]  /*71d0*/  ISETP.GE.AND P0, PT, R12, 0x41, PT ;  /* 0x000000410c00780c */ /* 0x000fe20003f06270 */
[----:B------:R-:W-:Y:S02]  /*71e0*/  BSSY B0, `(.L_x_890) ;  /* 0x000000f000007945 */ /* 0x000fe40003800000 */
[----:B------:R4:W3:Y:S10]  /*71f0*/  SHFL.IDX PT, R2, R89, 0x2, 0x1c1f ;  /* 0x005c1f0059027f89 */ /* 0x0008f400000e0000 */
[----:B------:R-:W-:-:S05]  /*7200*/  @!P0 BRA `(.L_x_891) ;  /* 0x000000c000008947 */ /* 0x000fca0003800000 */
[C---:B------:R-:W-:Y:S11]  /*7210*/  ISETP.GE.AND P1, PT, R20.reuse, c[0x0][0x1d4], PT ;  /* 0x0000750014007a0c */ /* 0x040ff60003f26270 */
[----:B------:R-:W-:Y:S02]  /*7220*/  @!UPT UIADD3 URZ, URZ, URZ, URZ ;  /* 0x0000003f3f3ff290 */ /* 0x000fe4000fffe03f */
[----:B--2---:R-:W2:Y:S01]  /*7230*/  @!P1 LDS.128 R8, [R91+0x5800] ;  /* 0x005800005b089984 */ /* 0x004ea20000000c00 */
[CC--:B---3--:R-:W-:Y:S04]  /*7240*/  @!P1 LEA R4, P0, R20.reuse, R2.reuse, 0x1 ;  /* 0x0000000214049211 */ /* 0x0c8fe800078008ff */
[-C--:B-1----:R-:W-:Y:S02]  /*7250*/  @!P1 LEA.HI.X R5, R20, R3.reuse, R21, 0x1, P0 ;  /* 0x0000000314059211 */ /* 0x082fe400000f0c15 */
[----:B------:R-:W-:Y:S11]  /*7260*/  ISETP.GE.AND P0, PT, R94, c[0x0][0x1d4], PT ;  /* 0x000075005e007a0c */ /* 0x000ff60003f06270 */
[----:B------:R-:W-:Y:S02]  /*7270*/  @!UPT UIADD3 URZ, URZ, URZ, URZ ;  /* 0x0000003f3f3ff290 */ /* 0x000fe4000fffe03f */
[C---:B------:R-:W-:Y:S04]  /*7280*/  @!P0 LEA R2, P2, R83.reuse, R2, 0x1 ;  /* 0x0000000253028211 */ /* 0x040fe800078408ff */
[----:B------:R-:W-:Y:S01]  /*7290*/  @!P0 LEA.HI.X R3, R83, R3, R93, 0x1, P2 ;  /* 0x0000000353038211 */ /* 0x000fe200010f0c5d */
[----:B--2---:R-:W-:Y:S04]  /*72a0*/  @!P1 ST.E.128 [R4.64], R8 ;  /* 0x0000000804009985 */ /* 0x004fe8000c101d16 */
[----:B------:R-:W1:Y:S04]  /*72b0*/  @!P0 LDS.128 R4, [R92+0x5800] ;  /* 0x005800005c048984 */ /* 0x000e680000000c00 */
[----:B-1----:R1:W-:Y:S02]  /*72c0*/  @!P0 ST.E.128 [R2.64], R4 ;  /* 0x0000000402008985 */ /* 0x0023e4000c101d16 */
.L_x_891:
[----:B------:R-:W-:Y:S05]  /*72d0*/  BSYNC B0 ;  /* 0x0000000000007941 */ /* 0x000fea0003800000 */
.L_x_890:
[----:B-1----:R1:W4:Y:S01]  /*72e0*/  SHFL.IDX PT, R3, R88, 0x3, 0x1c1f ;  /* 0x007c1f0058037f89 */ /* 0x00232200000e0000 */
[----:B------:R-:W-:Y:S03]  /*72f0*/  ISETP.GE.AND P0, PT, R12, 0x61, PT ;  /* 0x000000610c00780c */ /* 0x000fe60003f06270 */
[----:B---3--:R1:W3:Y:S10]  /*7300*/  SHFL.IDX PT, R2, R89, 0x3, 0x1c1f ;  /* 0x007c1f0059027f89 */ /* 0x0082f400000e0000 */
[----:B------:R-:W-:-:S05]  /*7310*/  @!P0 BRA `(.L_x_877) ;  /* 0x000000c000008947 */ /* 0x000fca0003800000 */
[C---:B------:R-:W-:Y:S11]  /*7320*/  ISETP.GE.AND P1, PT, R20.reuse, c[0x0][0x1d4], PT ;  /* 0x0000750014007a0c */ /* 0x040ff60003f26270 */
[----:B------:R-:W-:Y:S02]  /*7330*/  @!UPT UIADD3 URZ, URZ, URZ, URZ ;  /* 0x0000003f3f3ff290 */ /* 0x000fe4000fffe03f */
[----:B--2---:R-:W2:Y:S01]  /*7340*/  @!P1 LDS.128 R8, [R91+0x6800] ;  /* 0x006800005b089984 */ /* 0x004ea20000000c00 */
[CC--:B---3--:R-:W-:Y:S04]  /*7350*/  @!P1 LEA R4, P0, R20.reuse, R2.reuse, 0x1 ;  /* 0x0000000214049211 */ /* 0x0c8fe800078008ff */
[-C--:B----4-:R-:W-:Y:S02]  /*7360*/  @!P1 LEA.HI.X R5, R20, R3.reuse, R21, 0x1, P0 ;  /* 0x0000000314059211 */ /* 0x090fe400000f0c15 */
[----:B------:R-:W-:Y:S11]  /*7370*/  ISETP.GE.AND P0, PT, R94, c[0x0][0x1d4], PT ;  /* 0x000075005e007a0c */ /* 0x000ff60003f06270 */
[----:B------:R-:W-:Y:S02]  /*7380*/  @!UPT UIADD3 URZ, URZ, URZ, URZ ;  /* 0x0000003f3f3ff290 */ /* 0x000fe4000fffe03f */
[C---:B------:R-:W-:Y:S04]  /*7390*/  @!P0 LEA R2, P2, R83.reuse, R2, 0x1 ;  /* 0x0000000253028211 */ /* 0x040fe800078408ff */
[----:B------:R-:W-:Y:S01]  /*73a0*/  @!P0 LEA.HI.X R3, R83, R3, R93, 0x1, P2 ;  /* 0x0000000353038211 */ /* 0x000fe200010f0c5d */
[----:B--2---:R-:W-:Y:S04]  /*73b0*/  @!P1 ST.E.128 [R4.64], R8 ;  /* 0x0000000804009985 */ /* 0x004fe8000c101d16 */
[----:B------:R-:W2:Y:S04]  /*73c0*/  @!P0 LDS.128 R4, [R92+0x6800] ;  /* 0x006800005c048984 */ /* 0x000ea80000000c00 */
[----:B--2---:R2:W-:Y:S02]  /*73d0*/  @!P0 ST.E.128 [R2.64], R4 ;  /* 0x0000000402008985 */ /* 0x0045e4000c101d16 */
.L_x_877:
[----:B------:R-:W-:Y:S05]  /*73e0*/  BSYNC B2 ;  /* 0x0000000000027941 */ /* 0x000fea0003800000 */
.L_x_854:
[----:B--23--:R-:W-:Y:S01]  /*73f0*/  IMAD.U32 R2, RZ, RZ, UR6 ;  /* 0x00000006ff027e24 */ /* 0x00cfe2000f8e00ff */
        /* <DEDUP_REMOVED lines=103> */
[----:B----4-:R-:W-:Y:S07]  /*7a70*/  IADD3 R12, -R38, UR5, RZ ;  /* 0x00000005260c7c10 */ /* 0x010fee000fffe1ff */
[----:B------:R2:W-:Y:S08]  /*7a80*/  @P0 LDGSTS.E.BYPASS.LTC128B.128 [R90+0x3100], [R6.64], !P6 ;  /* 0x03100000065a0fae */ /* 0x0005f0000f101d56 */
[----:B------:R-:W0:Y:S01]  /*7a90*/  LDGDEPBAR ;  /* 0x00000000000079af */ /* 0x000e220000000000 */
[C---:B-----5:R-:W-:Y:S02]  /*7aa0*/  IMAD R4, R100.reuse, c[0x0][0x20c], R2 ;  /* 0x0000830064047a24 */ /* 0x060fe400078e0202 */
        /* <DEDUP_REMOVED lines=9> */
[C---:B---3--:R-:W-:Y:S04]  /*7b40*/  LEA R14, P0, R2.reuse, c[0x0][0x1f8], 0x1 ;  /* 0x00007e00020e7a11 */ /* 0x048fe800078008ff */
[----:B------:R-:W-:Y:S02]  /*7b50*/  LEA.HI.X R13, R2, c[0x0][0x1fc], R3, 0x1, P0 ;  /* 0x00007f00020d7a11 */ /* 0x000fe400000f0c03 */
        /* <DEDUP_REMOVED lines=16> */
.L_x_893:
[----:B------:R-:W-:Y:S05]  /*7c60*/  BSYNC B0 ;  /* 0x0000000000007941 */ /* 0x000fea0003800000 */
.L_x_892:
        /* <DEDUP_REMOVED lines=17> */
.L_x_895:
[----:B------:R-:W-:Y:S05]  /*7d80*/  BSYNC B0 ;  /* 0x0000000000007941 */ /* 0x000fea0003800000 */
.L_x_894:
        /* <DEDUP_REMOVED lines=17> */
.L_x_897:
[----:B------:R-:W-:Y:S05]  /*7ea0*/  BSYNC B0 ;  /* 0x0000000000007941 */ /* 0x000fea0003800000 */
.L_x_896:
[----:B-1--4-:R1:W4:Y:S01]  /*7eb0*/  SHFL.IDX PT, R3, R13, 0x3, 0x1c1f ;  /* 0x007c1f000d037f89 */ /* 0x01232200000e0000 */
[----:B------:R-:W-:Y:S01]  /*7ec0*/  ISETP.GE.AND P0, PT, R12, 0x61, PT ;  /* 0x000000610c00780c */ /* 0x000fe20003f06270 */
[----:B------:R-:W-:Y:S02]  /*7ed0*/  BSSY B0, `(.L_x_898) ;  /* 0x000000f000007945 */ /* 0x000fe40003800000 */
[----:B------:R1:W2:Y:S10]  /*7ee0*/  SHFL.IDX PT, R2, R14, 0x3, 0x1c1f ;  /* 0x007c1f000e027f89 */ /* 0x0002b400000e0000 */
[----:B------:R-:W-:-:S05]  /*7ef0*/  @!P0 BRA `(.L_x_899) ;  /* 0x000000c000008947 */ /* 0x000fca0003800000 */
[C---:B------:R-:W-:Y:S11]  /*7f00*/  ISETP.GE.AND P1, PT, R20.reuse, c[0x0][0x1d4], PT ;  /* 0x0000750014007a0c */ /* 0x040ff60003f26270 */
[----:B------:R-:W-:Y:S02]  /*7f10*/  @!UPT UIADD3 URZ, URZ, URZ, URZ ;  /* 0x0000003f3f3ff290 */ /* 0x000fe4000fffe03f */
[----:B------:R-:W5:Y:S01]  /*7f20*/  @!P1 LDS.128 R8, [R91+0x3000] ;  /* 0x003000005b089984 */ /* 0x000f620000000c00 */
[CC--:B--2---:R-:W-:Y:S04]  /*7f30*/  @!P1 LEA R4, P0, R20.reuse, R2.reuse, 0x1 ;  /* 0x0000000214049211 */ /* 0x0c4fe800078008ff */
        /* <DEDUP_REMOVED lines=8> */
.L_x_899:
[----:B------:R-:W-:Y:S05]  /*7fc0*/  BSYNC B0 ;  /* 0x0000000000007941 */ /* 0x000fea0003800000 */
.L_x_898:
[----:B------:R-:W-:Y:S02]  /*7fd0*/  UISETP.GT.AND UP0, UPT, UR6, UR7, UPT ;  /* 0x000000070600728c */ /* 0x000fe4000bf04270 */
[----:B------:R-:W-:Y:S04]  /*7fe0*/  UIADD3 UR6, UR6, -0x1, URZ ;  /* 0xffffffff06067890 */ /* 0x000fe8000fffe03f */
[----:B------:R-:W-:Y:S05]  /*7ff0*/  PLOP3.LUT P0, PT, PT, PT, UP0, 0x80, 0x0 ;  /* 0x000000000000781c */ /* 0x000fea0003f0f008 */
[----:B------:R-:W-:Y:S02]  /*8000*/  @UP0 USHF.R.S32.HI UR9, URZ, 0x1f, UR6 ;  /* 0x0000001f3f090899 */ /* 0x000fe40008011406 */
[----:B------:R-:W-:Y:S04]  /*8010*/  @UP0 UIMAD UR5, UR11, UR6, URZ ;  /* 0x000000060b0502a4 */ /* 0x000fe8000f8e023f */
[----:B------:R-:W-:Y:S02]  /*8020*/  @UP0 UIMAD UR5, UR9, UR24, UR5 ;  /* 0x00000018090502a4 */ /* 0x000fe4000f8e0205 */
[----:B--2---:R-:W-:Y:S02]  /*8030*/  @P0 IMAD.MOV.U32 R2, RZ, RZ, R130 ;  /* 0x000000ffff020224 */ /* 0x004fe400078e0082 */
[----:B----4-:R-:W-:Y:S04]  /*8040*/  @P0 IMAD.MOV.U32 R3, RZ, RZ, R127 ;  /* 0x000000ffff030224 */ /* 0x010fe800078e007f */
[----:B------:R-:W-:Y:S05]  /*8050*/  @P0 IMAD.WIDE.U32 R2, R145, UR6, R2 ;  /* 0x0000000691020c25 */ /* 0x000fea000f8e0002 */
[C---:B------:R-:W-:Y:S02]  /*8060*/  @P0 LEA R12, P1, R2.reuse, c[0x0][0x220], 0x1 ;  /* 0x00008800020c0a11 */ /* 0x040fe400078208ff */
[----:B------:R-:W-:Y:S04]  /*8070*/  @P0 IADD3 R3, R3, UR5, RZ ;  /* 0x0000000503030c10 */ /* 0x000fe8000fffe0ff */
[----:B-1-3--:R-:W-:Y:S02]  /*8080*/  @P0 LEA.HI.X R13, R2, c[0x0][0x224], R3, 0x1, P1 ;  /* 0x00008900020d0a11 */ /* 0x00afe400008f0c03 */
        /* <DEDUP_REMOVED lines=25> */
.L_x_853:
        /* <DEDUP_REMOVED lines=88> */
[--C-:B------:R-:W-:Y:S01]  /*87a0*/  IMAD R251, R70, 0x10, R40.reuse ;  /* 0x0000001046fb7824 */ /* 0x100fe200078e0228 */
        /* <DEDUP_REMOVED lines=70> */
[----:B-----5:R-:W-:Y:S01]  /*8c10*/  @!P0 LEA R2, P5, R44, R12, 0x1 ;  /* 0x0000000c2c028211 */ /* 0x020fe200078a08ff */
        /* <DEDUP_REMOVED lines=10> */
[C---:B-1----:R-:W-:Y:S01]  /*8cc0*/  @!P3 LEA R2, P0, R44.reuse, R10, 0x1 ;  /* 0x0000000a2c02b211 */ /* 0x042fe200078008ff */
        /* <DEDUP_REMOVED lines=60> */
[----:B------:R-:W-:Y:S01]  /*9090*/  SHF.R.S32.HI R47, RZ, 0x5, R138 ;  /* 0x00000005ff2f7819 */ /* 0x000fe2000001148a */
[----:B------:R-:W-:-:S02]  /*90a0*/  ULDC.64 UR4, c[0x0][0x210] ;  /* 0x0000840000047ab9 */ /* 0x000fc40000000a00 */
[----:B------:R-:W-:Y:S01]  /*90b0*/  IMAD R0, R45, c[0x0][0x1e0], RZ ;  /* 0x000078002d007a24 */ /* 0x000fe200078e02ff */
[----:B------:R-:W-:Y:S01]  /*90c0*/  UIMAD UR14, UR14, UR4, URZ ;  /* 0x000000040e0e72a4 */ /* 0x000fe2000f8e023f */
[----:B------:R-:W-:Y:S01]  /*90d0*/  IADD3 R68, -R40, UR11, RZ ;  /* 0x0000000b28447c10 */ /* 0x000fe2000fffe1ff */
[----:B------:R-:W-:Y:S01]  /*90e0*/  UIMAD.WIDE.U32 UR26, UR15, UR4, URZ ;  /* 0x000000040f1a72a5 */ /* 0x000fe2000f8e003f */
[----:B------:R-:W-:Y:S01]  /*90f0*/  IMAD R0, R250, c[0x0][0x1e4], R0 ;  /* 0x00007900fa007a24 */ /* 0x000fe200078e0200 */
[----:B------:R-:W-:Y:S01]  /*9100*/  UIMAD UR5, UR15, UR5, UR14 ;  /* 0x000000050f0572a4 */ /* 0x000fe2000f8e020e */
[C---:B------:R-:W-:Y:S02]  /*9110*/  ISETP.GE.AND P4, PT, R68.reuse, 0x11, PT ;  /* 0x000000114400780c */ /* 0x040fe40003f86270 */
[----:B------:R-:W-:Y:S01]  /*9120*/  ISETP.GE.AND P2, PT, R68, 0x21, PT ;  /* 0x000000214400780c */ /* 0x000fe20003f46270 */
[----:B----4-:R-:W-:Y:S01]  /*9130*/  IMAD.WIDE.U32 R2, R250, c[0x0][0x1e0], RZ ;  /* 0x00007800fa027a25 */ /* 0x010fe200078e00ff */
[C---:B------:R-:W-:Y:S01]  /*9140*/  ISETP.GE.AND P5, PT, R68.reuse, 0x31, PT ;  /* 0x000000314400780c */ /* 0x040fe20003fa6270 */
[----:B------:R-:W-:Y:S01]  /*9150*/  UIADD3 UR5, UR27, UR5, URZ ;  /* 0x000000051b057290 */ /* 0x000fe2000fffe03f */
[----:B------:R-:W-:Y:S01]  /*9160*/  ISETP.GE.AND P6, PT, R68, 0x41, PT ;  /* 0x000000414400780c */ /* 0x000fe20003fc6270 */
[----:B------:R-:W-:Y:S01]  /*9170*/  IMAD.IADD R3, R3, 0x1, R0 ;  /* 0x0000000103037824 */ /* 0x000fe200078e0200 */
[----:B-----5:R-:W-:-:S03]  /*9180*/  SHF.R.S32.HI R46, RZ, 0x1f, R249 ;  /* 0x0000001fff2e7819 */ /* 0x020fc600000114f9 */
[----:B------:R-:W-:-:S04]  /*9190*/  IMAD.WIDE.U32 R2, R249, c[0x0][0x1f0], R2 ;  /* 0x00007c00f9027a25 */ /* 0x000fc800078e0002 */
        /* <DEDUP_REMOVED lines=42> */
[C-C-:B--2---:R-:W-:Y:S01]  /*9440*/  @P5 LEA.HI.X R3, R44.reuse, R15, R245.reuse, 0x1, P4 ;  /* 0x0000000f2c035211 */ /* 0x144fe200020f0cf5 */
        /* <DEDUP_REMOVED lines=8> */
[C-C-:B--2---:R-:W-:Y:S01]  /*94d0*/  @P1 LEA.HI.X R5, R44.reuse, R16, R245.reuse, 0x1, P4 ;  /* 0x000000102c051211 */ /* 0x144fe200020f0cf5 */
        /* <DEDUP_REMOVED lines=20> */
.L_x_902:
        /* <DEDUP_REMOVED lines=47> */
.L_x_906:
[----:B------:R-:W-:Y:S05]  /*9910*/  BSYNC B0 ;  /* 0x0000000000007941 */ /* 0x000fea0003800000 */
.L_x_905:
        /* <DEDUP_REMOVED lines=88> */
.L_x_910:
[----:B------:R-:W-:Y:S05]  /*9ea0*/  BSYNC B0 ;  /* 0x0000000000007941 */ /* 0x000fea0003800000 */
.L_x_909:
        /* <DEDUP_REMOVED lines=41> */
.L_x_908:
[----:B------:R-:W-:Y:S05]  /*a140*/  BSYNC B1 ;  /* 0x0000000000017941 */ /* 0x000fea0003800000 */
.L_x_907:
        /* <DEDUP_REMOVED lines=45> */
.L_x_914:
[----:B------:R-:W-:Y:S05]  /*a420*/  BSYNC B0 ;  /* 0x0000000000007941 */ /* 0x000fea0003800000 */
.L_x_913:
        /* <DEDUP_REMOVED lines=41> */
.L_x_912:
[----:B------:R-:W-:Y:S05]  /*a6c0*/  BSYNC B1 ;  /* 0x0000000000017941 */ /* 0x000fea0003800000 */
.L_x_911:
        /* <DEDUP_REMOVED lines=45> */
.L_x_918:
[----:B------:R-:W-:Y:S05]  /*a9a0*/  BSYNC B0 ;  /* 0x0000000000007941 */ /* 0x000fea0003800000 */
.L_x_917:
        /* <DEDUP_REMOVED lines=41> */
.L_x_916:
[----:B------:R-:W-:Y:S05]  /*ac40*/  BSYNC B1 ;  /* 0x0000000000017941 */ /* 0x000fea0003800000 */
.L_x_915:
        /* <DEDUP_REMOVED lines=44> */
.L_x_921:
[----:B------:R-:W-:Y:S05]  /*af10*/  BSYNC B0 ;  /* 0x0000000000007941 */ /* 0x000fea0003800000 */
.L_x_920:
        /* <DEDUP_REMOVED lines=42> */
.L_x_904:
        /* <DEDUP_REMOVED lines=14> */
.L_x_923:
[----:B------:R-:W-:Y:S05]  /*b2a0*/  BSYNC B0 ;  /* 0x0000000000007941 */ /* 0x000fea0003800000 */
.L_x_922:
        /* <DEDUP_REMOVED lines=81> */
[----:B------:R-:W-:Y:S01]  /*b7c0*/  HADD2.F32 R5, -RZ, R35.H0_H0 ;  /* 0x20000023ff057230 */ /* 0x000fe20000004100 */
[-C--:B------:R-:W-:Y:S01]  /*b7d0*/  FFMA.FTZ R13, R18, R0.reuse, -R7 ;  /* 0x00000000120d7223 */ /* 0x080fe20000010807 */
[----:B------:R-:W-:Y:S01]  /*b7e0*/  HADD2.F32 R22, -RZ, R11.H0_H0 ;  /* 0x2000000bff167230 */ /* 0x000fe20000004100 */
[----:B------:R-:W-:Y:S01]  /*b7f0*/  FFMA.FTZ R9, R9, R0, R2 ;  /* 0x0000000009097223 */ /* 0x000fe20000010002 */
[----:B------:R-:W-:Y:S01]  /*b800*/  HADD2.F32 R0, -RZ, R35.H1_H1 ;  /* 0x30000023ff007230 */ /* 0x000fe20000004100 */
[----:B------:R-:W-:Y:S01]  /*b810*/  FFMA.FTZ R16, R15, R6, R8 ;  /* 0x000000060f107223 */ /* 0x000fe20000010008 */
[--C-:B------:R-:W-:Y:S01]  /*b820*/  HADD2.F32 R2, -RZ, R38.reuse.H0_H0 ;  /* 0x20000026ff027230 */ /* 0x100fe20000004100 */
[-C--:B------:R-:W-:Y:S01]  /*b830*/  FMUL.FTZ R8, R19, R5.reuse ;  /* 0x0000000513087220 */ /* 0x080fe20000410000 */
[----:B------:R-:W-:Y:S01]  /*b840*/  HADD2.F32 R6, -RZ, R37.H1_H1 ;  /* 0x30000025ff067230 */ /* 0x000fe20000004100 */
        /* <DEDUP_REMOVED lines=30> */
.L_x_925:
[----:B------:R-:W-:Y:S05]  /*ba30*/  BSYNC B0 ;  /* 0x0000000000007941 */ /* 0x000fea0003800000 */
.L_x_924:
        /* <DEDUP_REMOVED lines=55> */
[----:B------:R-:W-:Y:S01]  /*bdb0*/  HADD2.F32 R5, -RZ, R35.H0_H0 ;  /* 0x20000023ff057230 */ /* 0x000fe20000004100 */
[C---:B------:R-:W-:Y:S01]  /*bdc0*/  FFMA.FTZ R13, R0.reuse, R18, -R7 ;  /* 0x00000012000d7223 */ /* 0x040fe20000010807 */
[----:B------:R-:W-:Y:S01]  /*bdd0*/  HADD2.F32 R22, -RZ, R11.H0_H0 ;  /* 0x2000000bff167230 */ /* 0x000fe20000004100 */
[----:B------:R-:W-:Y:S01]  /*bde0*/  FFMA.FTZ R9, R0, R9, R2 ;  /* 0x0000000900097223 */ /* 0x000fe20000010002 */
[----:B------:R-:W-:Y:S01]  /*bdf0*/  HADD2.F32 R0, -RZ, R35.H1_H1 ;  /* 0x30000023ff007230 */ /* 0x000fe20000004100 */
[----:B------:R-:W-:Y:S01]  /*be00*/  FFMA.FTZ R16, R6, R15, R8 ;  /* 0x0000000f06107223 */ /* 0x000fe20000010008 */
[--C-:B------:R-:W-:Y:S01]  /*be10*/  HADD2.F32 R2, -RZ, R38.reuse.H0_H0 ;  /* 0x20000026ff027230 */ /* 0x100fe20000004100 */
[C---:B------:R-:W-:Y:S01]  /*be20*/  FMUL.FTZ R8, R5.reuse, R19 ;  /* 0x0000001305087220 */ /* 0x040fe20000410000 */
[----:B------:R-:W-:Y:S01]  /*be30*/  HADD2.F32 R6, -RZ, R37.H1_H1 ;  /* 0x30000025ff067230 */ /* 0x000fe20000004100 */
        /* <DEDUP_REMOVED lines=30> */
.L_x_927:
[----:B------:R-:W-:Y:S05]  /*c020*/  BSYNC B0 ;  /* 0x0000000000007941 */ /* 0x000fea0003800000 */
.L_x_926:
        /* <DEDUP_REMOVED lines=94> */
.L_x_929:
[----:B------:R-:W-:Y:S05]  /*c610*/  BSYNC B0 ;  /* 0x0000000000007941 */ /* 0x000fea0003800000 */
.L_x_928:
        /* <DEDUP_REMOVED lines=93> */
.L_x_919:
[----:B------:R-:W-:Y:S05]  /*cbf0*/  BSYNC B2 ;  /* 0x0000000000027941 */ /* 0x000fea0003800000 */
.L_x_903:
[----:B------:R-:W-:Y:S01]  /*cc00*/  SHF.R.S32.HI R7, RZ, 0x4, R43 ;  /* 0x00000004ff077819 */ /* 0x000fe2000001142b */
        /* <DEDUP_REMOVED lines=18> */
[----:B------:R-:W-:-:S02]  /*cd30*/  SHF.R.U32.HI R0, RZ, 0x3, R0 ;  /* 0x00000003ff007819 */ /* 0x000fc40000011600 */
[----:B------:R-:W-:Y:S02]  /*cd40*/  LOP3.LUT R8, R2, 0x8, R6, 0xf8, !PT ;  /* 0x0000000802087812 */ /* 0x000fe400078ef806 */
        /* <DEDUP_REMOVED lines=16> */
[----:B------:R-:W-:Y:S01]  /*ce50*/  IADD3 R244, R238, 0x800, RZ ;  /* 0x00000800eef47810 */ /* 0x000fe20007ffe0ff */
[----:B------:R-:W-:Y:S01]  /*ce60*/  IMAD R0, R250, c[0x0][0x20c], R0 ;  /* 0x00008300fa007a24 */ /* 0x000fe200078e0200 */
[C---:B------:R-:W-:Y:S01]  /*ce70*/  IADD3 R243, R238.reuse, 0x1000, RZ ;  /* 0x00001000eef37810 */ /* 0x040fe20007ffe0ff */
[----:B------:R-:W-:Y:S01]  /*ce80*/  IMAD R237, R3, 0x2, R234 ;  /* 0x0000000203ed7824 */ /* 0x000fe200078e02ea */
[C---:B------:R-:W-:Y:S01]  /*ce90*/  IADD3 R242, R238.reuse, 0x1800, RZ ;  /* 0x00001800eef27810 */ /* 0x040fe20007ffe0ff */
[----:B------:R-:W-:Y:S01]  /*cea0*/  IMAD.IADD R7, R7, 0x1, R0 ;  /* 0x0000000107077824 */ /* 0x000fe200078e0200 */
[----:B------:R-:W-:Y:S01]  /*ceb0*/  IADD3 R241, R238, 0x2000, RZ ;  /* 0x00002000eef17810 */ /* 0x000fe20007ffe0ff */
[----:B------:R-:W-:Y:S01]  /*cec0*/  IMAD R235, R4, 0x2, R234 ;  /* 0x0000000204eb7824 */ /* 0x000fe200078e02ea */
[C---:B------:R-:W-:Y:S01]  /*ced0*/  IADD3 R240, R238.reuse, 0x2800, RZ ;  /* 0x00002800eef07810 */ /* 0x040fe20007ffe0ff */
[----:B------:R-:W-:Y:S01]  /*cee0*/  IMAD.WIDE.U32 R6, R249, c[0x0][0x218], R6 ;  /* 0x00008600f9067a25 */ /* 0x000fe200078e0006 */
[----:B------:R-:W-:Y:S01]  /*cef0*/  IADD3 R239, R238, 0x3000, RZ ;  /* 0x00003000eeef7810 */ /* 0x000fe20007ffe0ff */
[----:B------:R-:W-:Y:S02]  /*cf00*/  LDSM.16.M88.4 R24, [R139+0x3900] ;  /* 0x003900008b18783b */ /* 0x000fe40000000200 */
        /* <DEDUP_REMOVED lines=20> */
[----:B------:R-:W-:Y:S01]  /*d050*/  LDSM.16.M88.4 R80, [R238+0x800] ;  /* 0x00080000ee50783b */ /* 0x000fe20000000200 */
[C---:B--2---:R-:W-:Y:S03]  /*d060*/  HMMA.16816.F32 R56, R8.reuse, R20, RZ ;  /* 0x000000140838723c */ /* 0x044fe600000018ff */
[----:B------:R-:W-:Y:S04]  /*d070*/  LDSM.16.M88.4 R84, [R238] ;  /* 0x00000000ee54783b */ /* 0x000fe80000000200 */
        /* <DEDUP_REMOVED lines=36> */
[----:B------:R-:W2:Y:S07]  /*d2c0*/  LDSM.16.M88.4 R32, [R238+0x2000] ;  /* 0x00200000ee20783b */ /* 0x000eae0000000200 */
[C---:B------:R-:W-:Y:S01]  /*d2d0*/  HMMA.16816.F32 R140, R12.reuse, R36, RZ ;  /* 0x000000240c8c723c */ /* 0x040fe200000018ff */
[----:B------:R-:W-:Y:S04]  /*d2e0*/  SHFL.IDX PT, R36, R2, 0x4, 0x181f ;  /* 0x00981f0002247f89 */ /* 0x000fe800000e0000 */
[----:B------:R-:W-:Y:S03]  /*d2f0*/  SHFL.IDX PT, R37, R0, 0x4, 0x181f ;  /* 0x00981f0000257f89 */ /* 0x000fe600000e0000 */
[C---:B------:R-:W-:Y:S08]  /*d300*/  HMMA.16816.F32 R180, R12.reuse, R38, RZ ;  /* 0x000000260cb4723c */ /* 0x040ff000000018ff */
[C---:B------:R-:W-:Y:S08]  /*d310*/  HMMA.16816.F32 R120, R12.reuse, R40, RZ ;  /* 0x000000280c78723c */ /* 0x040ff000000018ff */
[----:B------:R-:W-:Y:S01]  /*d320*/  HMMA.16816.F32 R116, R12, R42, RZ ;  /* 0x0000002a0c74723c */ /* 0x000fe200000018ff */
[----:B------:R-:W3:Y:S04]  /*d330*/  SHFL.IDX PT, R14, R2, 0x3, 0x181f ;  /* 0x00781f00020e7f89 */ /* 0x000ee800000e0000 */
[----:B------:R-:W4:Y:S02]  /*d340*/  SHFL.IDX PT, R15, R0, 0x3, 0x181f ;  /* 0x00781f00000f7f89 */ /* 0x000f2400000e0000 */
[----:B------:R-:W-:Y:S01]  /*d350*/  IADD3 R12, P2, R5, R246, RZ ;  /* 0x000000f6050c7210 */ /* 0x000fe20007f5e0ff */
[C---:B-1----:R-:W-:Y:S01]  /*d360*/  HMMA.16816.F32 R104, R16.reuse, R80, R56 ;  /* 0x000000501068723c */ /* 0x042fe20000001838 */
[----:B------:R-:W1:Y:S03]  /*d370*/  SHFL.IDX PT, R2, R2, 0x6, 0x181f ;  /* 0x00d81f0002027f89 */ /* 0x000e6600000e0000 */
[----:B------:R-:W-:Y:S01]  /*d380*/  IMAD.X R13, R9, 0x1, R245, P2 ;  /* 0x00000001090d7824 */ /* 0x000fe200010e06f5 */
[C---:B------:R-:W-:Y:S01]  /*d390*/  ISETP.LT.OR P2, PT, R68.reuse, 0x11, P0 ;  /* 0x000000114400780c */ /* 0x040fe20000741670 */
[----:B------:R-:W-:Y:S02]  /*d3a0*/  LDSM.16.M88.4 R8, [R237+0x7100] ;  /* 0x00710000ed08783b */ /* 0x000fe40000000200 */
[----:B--2---:R-:W-:Y:S02]  /*d3b0*/  HMMA.16816.F32 R44, R16, R32, R72 ;  /* 0x00000020102c723c */ /* 0x004fe40000001848 */
[----:B------:R-:W-:Y:S01]  /*d3c0*/  @!PT LDS RZ, [RZ] ;  /* 0x00000000fffff984 */ /* 0x000fe20000000800 */
[----:B------:R-:W-:Y:S01]  /*d3d0*/  @!PT LDS RZ, [RZ] ;  /* 0x00000000fffff984 */ /* 0x000fe20000000800 */
[----:B------:R-:W-:Y:S01]  /*d3e0*/  @!PT LDS RZ, [RZ] ;  /* 0x00000000fffff984 */ /* 0x000fe20000000800 */
[----:B------:R2:W-:Y:S01]  /*d3f0*/  LDGSTS.E.BYPASS.LTC128B.128 [R248+0x100], [R12.64], !P6 ;  /* 0x001000000cf87fae */ /* 0x0005e2000f101d56 */
[----:B------:R-:W-:-:S03]  /*d400*/  ISETP.LT.OR P6, PT, R68, 0x41, P0 ;  /* 0x000000414400780c */ /* 0x000fc600007c1670 */
[----:B------:R5:W1:Y:S02]  /*d410*/  SHFL.IDX PT, R5, R0, 0x6, 0x181f ;  /* 0x00d81f0000057f89 */ /* 0x000a6400000e0000 */
[----:B------:R-:W-:Y:S01]  /*d420*/  HMMA.16816.F32 R40, R16, R24, R88 ;  /* 0x000000181028723c */ /* 0x000fe20000001858 */
[----:B---3--:R-:W-:Y:S01]  /*d430*/  IADD3 R14, P1, R14, R246, RZ ;  /* 0x000000f60e0e7210 */ /* 0x008fe20007f3e0ff */
[----:B------:R3:W-:Y:S01]  /*d440*/  LDGSTS.E.BYPASS.LTC128B.128 [R248+0x900], [R6.64], !P2 ;  /* 0x0090000006f87fae */ /* 0x0007e2000d101d56 */
[----:B------:R-:W-:-:S03]  /*d450*/  ISETP.LT.OR P2, PT, R68, 0x31, P0 ;  /* 0x000000314400780c */ /* 0x000fc60000741670 */
[----:B----4-:R-:W-:Y:S01]  /*d460*/  IMAD.X R15, R15, 0x1, R245, P1 ;  /* 0x000000010f0f7824 */ /* 0x010fe200008e06f5 */
        /* <DEDUP_REMOVED lines=9> */
[-C--:B---3--:R-:W-:Y:S02]  /*d500*/  IADD3 R6, P1, R36, R246.reuse, RZ ;  /* 0x000000f624067210 */ /* 0x088fe40007f3e0ff */
[----:B------:R-:W-:Y:S02]  /*d510*/  IMAD.IADD R233, R139, 0x1, R0 ;  /* 0x000000018be97824 */ /* 0x000fe400078e0200 */
[----:B------:R-:W-:Y:S01]  /*d520*/  IMAD.IADD R232, R0, 0x1, R238 ;  /* 0x0000000100e87824 */ /* 0x000fe200078e02ee */
[----:B------:R-:W-:Y:S01]  /*d530*/  LOP3.LUT R0, R136, R137, RZ, 0xfc, !PT ;  /* 0x0000008988007212 */ /* 0x000fe200078efcff */
[--C-:B------:R-:W-:Y:S01]  /*d540*/  IMAD.X R7, R37, 0x1, R245.reuse, P1 ;  /* 0x0000000125077824 */ /* 0x100fe200008e06f5 */
[----:B--2---:R-:W-:Y:S01]  /*d550*/  IADD3 R12, P1, R22, R246, RZ ;  /* 0x000000f6160c7210 */ /* 0x004fe20007f3e0ff */
[----:B------:R-:W-:Y:S03]  /*d560*/  HMMA.16816.F32 R36, R16, R86, R112 ;  /* 0x000000561024723c */ /* 0x000fe60000001870 */
[----:B------:R1:W-:Y:S01]  /*d570*/  LDGSTS.E.BYPASS.LTC128B.128 [R248+0x2100], [R6.64], !P6 ;  /* 0x0210000006f87fae */ /* 0x0003e2000f101d56 */
[----:B------:R-:W-:Y:S01]  /*d580*/  IMAD.X R13, R23, 0x1, R245, P1 ;  /* 0x00000001170d7824 */ /* 0x000fe200008e06f5 */
[----:B------:R-:W-:-:S02]  /*d590*/  ISETP.LT.OR P1, PT, R68, 0x61, P0 ;  /* 0x000000614400780c */ /* 0x000fc40000721670 */
[----:B------:R-:W-:Y:S01]  /*d5a0*/  PLOP3.LUT P6, PT, PT, PT, UP0, 0x80, 0x0 ;  /* 0x000000000000781c */ /* 0x000fe20003fcf008 */
[C---:B------:R-:W-:Y:S01]  /*d5b0*/  HMMA.16816.F32 R92, R16.reuse, R28, R92 ;  /* 0x0000001c105c723c */ /* 0x040fe2000000185c */
[----:B------:R2:W-:Y:S07]  /*d5c0*/  LDGSTS.E.BYPASS.LTC128B.128 [R248+0x2900], [R12.64], !P4 ;  /* 0x029000000cf87fae */ /* 0x0005ee000e101d56 */
[C---:B------:R-:W-:Y:S08]  /*d5d0*/  HMMA.16816.F32 R124, R16.reuse, R82, R124 ;  /* 0x00000052107c723c */ /* 0x040ff0000000187c */
[----:B------:R-:W-:Y:S01]  /*d5e0*/  HMMA.16816.F32 R216, R16, R78, R128 ;  /* 0x0000004e10d8723c */ /* 0x000fe20000001880 */
[----:B-1----:R-:W-:-:S07]  /*d5f0*/  IADD3 R6, P0, R2, R246, RZ ;  /* 0x000000f602067210 */ /* 0x002fce0007f1e0ff */
[----:B------:R-:W-:Y:S01]  /*d600*/  HMMA.16816.F32 R200, R16, R50, R132 ;  /* 0x0000003210c8723c */ /* 0x000fe20000001884 */
[----:B------:R-:W-:-:S05]  /*d610*/  IMAD.X R7, R5, 0x1, R245, P0 ;  /* 0x0000000105077824 */ /* 0x000fca00000e06f5 */
[----:B------:R1:W-:Y:S02]  /*d620*/  LDGSTS.E.BYPASS.LTC128B.128 [R248+0x3100], [R6.64], !P1 ;  /* 0x0310000006f87fae */ /* 0x0003e4000c901d56 */
[C---:B------:R-:W-:Y:S02]  /*d630*/  HMMA.16816.F32 R112, R16.reuse, R34, R156 ;  /* 0x000000221070723c */ /* 0x040fe4000000189c */
[----:B----4-:R-:W-:Y:S04]  /*d640*/  LDSM.16.M88.4 R20, [R235+0x9100] ;  /* 0x00910000eb14783b */ /* 0x010fe80000000200 */
[----:B------:R-:W3:Y:S02]  /*d650*/  LDSM.16.M88.4 R72, [R233+0x3900] ;  /* 0x00390000e948783b */ /* 0x000ee40000000200 */
[C---:B------:R-:W-:Y:S02]  /*d660*/  HMMA.16816.F32 R196, R16.reuse, R30, R160 ;  /* 0x0000001e10c4723c */ /* 0x040fe400000018a0 */
[----:B------:R-:W4:Y:S04]  /*d670*/  LDSM.16.M88.4 R56, [R233+0x5900] ;  /* 0x00590000e938783b */ /* 0x000f280000000200 */
[----:B------:R-:W5:Y:S02]  /*d680*/  LDSM.16.M88.4 R88, [R233+0x6900] ;  /* 0x00690000e958783b */ /* 0x000f640000000200 */
[----:B------:R-:W-:Y:S02]  /*d690*/  HMMA.16816.F32 R176, R16, R26, R176 ;  /* 0x0000001a10b0723c */ /* 0x000fe400000018b0 */
[----:B------:R-:W1:Y:S04]  /*d6a0*/  LDSM.16.M88.4 R60, [R233+0x5100] ;  /* 0x00510000e93c783b */ /* 0x000e680000000200 */
        /* <DEDUP_REMOVED lines=26> */
[----:B------:R-:W2:Y:S07]  /*d850*/  LDSM.16.M88.4 R36, [R232+0x1800] ;  /* 0x00180000e824783b */ /* 0x000eae0000000200 */
[C---:B----4-:R-:W-:Y:S01]  /*d860*/  HMMA.16816.F32 R144, R20.reuse, R56, R44 ;  /* 0x000000381490723c */ /* 0x050fe2000000182c */
[----:B------:R-:W3:Y:S07]  /*d870*/  LDSM.16.M88.4 R44, [R232+0x800] ;  /* 0x00080000e82c783b */ /* 0x000eee0000000200 */
[----:B-----5:R-:W-:Y:S01]  /*d880*/  HMMA.16816.F32 R132, R20, R88, R40 ;  /* 0x000000581484723c */ /* 0x020fe20000001828 */
[----:B------:R-:W4:Y:S01]  /*d890*/  LDSM.16.M88.4 R40, [R232+0x1000] ;  /* 0x00100000e828783b */ /* 0x000f220000000200 */
[----:B------:R-:W-:-:S06]  /*d8a0*/  DEPBAR.LE SB0, 0x0 ;  /* 0x000080000000791a */ /* 0x000fcc0000000000 */
[C---:B-1----:R-:W-:Y:S08]  /*d8b0*/  HMMA.16816.F32 R148, R20.reuse, R60, R96 ;  /* 0x0000003c1494723c */ /* 0x042ff00000001860 */
[C---:B------:R-:W-:Y:S08]  /*d8c0*/  HMMA.16816.F32 R156, R20.reuse, R64, R100 ;  /* 0x00000040149c723c */ /* 0x040ff00000001864 */
[----:B------:R-:W-:Y:S08]  /*d8d0*/  HMMA.16816.F32 R140, R20, R52, R92 ;  /* 0x00000034148c723c */ /* 0x000ff0000000185c */
        /* <DEDUP_REMOVED lines=22> */
[C---:B--2---:R-:W-:Y:S08]  /*da40*/  HMMA.16816.F32 R164, R8.reuse, R36, R148 ;  /* 0x0000002408a4723c */ /* 0x044ff00000001894 */
[C---:B------:R-:W-:Y:S08]  /*da50*/  HMMA.16816.F32 R168, R8.reuse, R48, R168 ;  /* 0x0000003008a8723c */ /* 0x040ff000000018a8 */
[C---:B------:R-:W-:Y:S08]  /*da60*/  HMMA.16816.F32 R128, R8.reuse, R50, R128 ;  /* 0x000000320880723c */ /* 0x040ff00000001880 */
[----:B------:R-:W-:Y:S08]  /*da70*/  HMMA.16816.F32 R148, R8, R38, R116 ;  /* 0x000000260894723c */ /* 0x000ff00000001874 */
[C---:B------:R-:W-:Y:S08]  /*da80*/  HMMA.16816.F32 R100, R12.reuse, R48, R100 ;  /* 0x000000300c64723c */ /* 0x040ff00000001864 */
[C---:B------:R-:W-:Y:S08]  /*da90*/  HMMA.16816.F32 R96, R12.reuse, R50, R96 ;  /* 0x000000320c60723c */ /* 0x040ff00000001860 */
[C---:B------:R-:W-:Y:S08]  /*daa0*/  HMMA.16816.F32 R72, R12.reuse, R36, R72 ;  /* 0x000000240c48723c */ /* 0x040ff00000001848 */
[----:B------:R-:W-:Y:S08]  /*dab0*/  HMMA.16816.F32 R68, R12, R38, R68 ;  /* 0x000000260c44723c */ /* 0x000ff00000001844 */
[C---:B---3--:R-:W-:Y:S08]  /*dac0*/  HMMA.16816.F32 R160, R8.reuse, R44, R160 ;  /* 0x0000002c08a0723c */ /* 0x048ff000000018a0 */
[C---:B------:R-:W-:Y:S08]  /*dad0*/  HMMA.16816.F32 R124, R8.reuse, R46, R124 ;  /* 0x0000002e087c723c */ /* 0x040ff0000000187c */
[C---:B------:R-:W-:Y:S08]  /*dae0*/  HMMA.16816.F32 R172, R8.reuse, R24, R132 ;  /* 0x0000001808ac723c */ /* 0x040ff00000001884 */
[----:B------:R-:W-:Y:S08]  /*daf0*/  HMMA.16816.F32 R104, R8, R26, R104 ;  /* 0x0000001a0868723c */ /* 0x000ff00000001868 */
[C---:B------:R-:W-:Y:S08]  /*db00*/  HMMA.16816.F32 R92, R12.reuse, R44, R92 ;  /* 0x0000002c0c5c723c */ /* 0x040ff0000000185c */
[C---:B------:R-:W-:Y:S08]  /*db10*/  HMMA.16816.F32 R48, R12.reuse, R46, R84 ;  /* 0x0000002e0c30723c */ /* 0x040ff00000001854 */
[----:B------:R-:W-:Y:S07]  /*db20*/  HMMA.16816.F32 R36, R12, R24, R20 ;  /* 0x000000180c24723c */ /* 0x000fee0000001814 */
[----:B------:R-:W-:Y:S01]  /*db30*/  P2R R20, PR, RZ, 0x40 ;  /* 0x00000040ff147803 */ /* 0x000fe20000000000 */
[C---:B----4-:R-:W-:Y:S08]  /*db40*/  HMMA.16816.F32 R156, R8.reuse, R40, R156 ;  /* 0x00000028089c723c */ /* 0x050ff0000000189c */
        /* <DEDUP_REMOVED lines=77> */
.L_x_930:
[----:B------:R-:W-:Y:S01]  /*e020*/  LOP3.LUT R2, R138, 0xffffffe0, RZ, 0xc0, !PT ;  /* 0xffffffe08a027812 */ /* 0x000fe200078ec0ff */
[----:B-1----:R-:W-:Y:S01]  /*e030*/  IMAD.MOV.U32 R6, RZ, RZ, -0x2 ;  /* 0xfffffffeff067424 */ /* 0x002fe200078e00ff */
[----:B------:R-:W-:Y:S01]  /*e040*/  STL [R1+0x34], R241 ;  /* 0x000034f101007387 */ /* 0x000fe20000100800 */
[----:B------:R-:W-:Y:S02]  /*e050*/  SHF.L.U32 R228, R0, 0x1, RZ ;  /* 0x0000000100e47819 */ /* 0x000fe400000006ff */
[----:B------:R-:W-:Y:S01]  /*e060*/  IMAD.IADD R2, R247, 0x1, -R2 ;  /* 0x00000001f7027824 */ /* 0x000fe200078e0a02 */
[----:B------:R-:W-:Y:S02]  /*e070*/  STL [R1+0x30], R240 ;  /* 0x000030f001007387 */ /* 0x000fe40000100800 */
[----:B------:R-:W-:-:S02]  /*e080*/  IMAD R229, R4, 0x2, R228 ;  /* 0x0000000204e57824 */ /* 0x000fc400078e02e4 */
[----:B------:R-:W-:Y:S01]  /*e090*/  SHF.R.S32.HI R5, RZ, 0x1f, R2 ;  /* 0x0000001fff057819 */ /* 0x000fe20000011402 */
[----:B------:R-:W-:Y:S01]  /*e0a0*/  STL [R1+0x2c], R239 ;  /* 0x00002cef01007387 */ /* 0x000fe20000100800 */
[----:B------:R-:W-:Y:S02]  /*e0b0*/  IMAD R231, R3, 0x2, R228 ;  /* 0x0000000203e77824 */ /* 0x000fe400078e02e4 */
[----:B------:R-:W-:Y:S01]  /*e0c0*/  LEA.HI R5, R5, R2, RZ, 0x2 ;  /* 0x0000000205057211 */ /* 0x000fe200078f10ff */
[----:B------:R1:W-:Y:S01]  /*e0d0*/  STL [R1+0x28], R238 ;  /* 0x000028ee01007387 */ /* 0x0003e20000100800 */
[----:B------:R-:W-:Y:S02]  /*e0e0*/  IMAD R230, R3, 0x2, R229 ;  /* 0x0000000203e67824 */ /* 0x000fe400078e02e5 */
[----:B------:R-:W-:Y:S01]  /*e0f0*/  LOP3.LUT R5, R5, 0x7ffffffc, RZ, 0xc0, !PT ;  /* 0x7ffffffc05057812 */ /* 0x000fe200078ec0ff */
[----:B------:R-:W-:Y:S04]  /*e100*/  STL [R1+0x24], R237 ;  /* 0x000024ed01007387 */ /* 0x000fe80000100800 */
[----:B------:R-:W-:Y:S01]  /*e110*/  IMAD.IADD R2, R2, 0x1, -R5 ;  /* 0x0000000102027824 */ /* 0x000fe200078e0a05 */
[----:B------:R-:W-:Y:S03]  /*e120*/  STL [R1+0x20], R236 ;  /* 0x000020ec01007387 */ /* 0x000fe60000100800 */
[----:B------:R-:W-:Y:S01]  /*e130*/  IMAD R2, R2, R6, UR11 ;  /* 0x0000000b02027e24 */ /* 0x000fe2000f8e0206 */
[----:B------:R-:W-:Y:S04]  /*e140*/  STL [R1+0x1c], R235 ;  /* 0x00001ceb01007387 */ /* 0x000fe80000100800 */
[C---:B------:R-:W-:Y:S01]  /*e150*/  ISETP.GT.AND P0, PT, R2.reuse, RZ, PT ;  /* 0x000000ff0200720c */ /* 0x040fe20003f04270 */
[----:B------:R-:W-:Y:S01]  /*e160*/  STL [R1+0x18], R234 ;  /* 0x000018ea01007387 */ /* 0x000fe20000100800 */
[----:B------:R-:W-:-:S02]  /*e170*/  ISETP.GT.AND P1, PT, R2, 0x1, PT ;  /* 0x000000010200780c */ /* 0x000fc40003f24270 */
[----:B------:R-:W-:Y:S01]  /*e180*/  ISETP.GT.AND P2, PT, R2, 0x8, PT ;  /* 0x000000080200780c */ /* 0x000fe20003f44270 */
[----:B------:R-:W-:Y:S01]  /*e190*/  STL [R1+0x14], R233 ;  /* 0x000014e901007387 */ /* 0x000fe20000100800 */
[----:B------:R-:W-:Y:S02]  /*e1a0*/  FSEL R10, R100, -INF , P0 ;  /* 0xff800000640a7808 */ /* 0x000fe40000000000 */
[----:B------:R-:W-:Y:S01]  /*e1b0*/  FSEL R29, R101, -INF , P1 ;  /* 0xff800000651d7808 */ /* 0x000fe20000800000 */
[----:B------:R2:W-:Y:S01]  /*e1c0*/  STL [R1+0x10], R232 ;  /* 0x000010e801007387 */ /* 0x0005e20000100800 */
[----:B------:R-:W-:Y:S02]  /*e1d0*/  FSEL R16, R170, -INF , P0 ;  /* 0xff800000aa107808 */ /* 0x000fe40000000000 */
[----:B------:R-:W-:Y:S01]  /*e1e0*/  FSEL R12, R168, -INF , P0 ;  /* 0xff800000a80c7808 */ /* 0x000fe20000000000 */
[----:B------:R-:W-:Y:S01]  /*e1f0*/  STL [R1+0xc], R139 ;  /* 0x00000c8b01007387 */ /* 0x000fe20000100800 */
[----:B------:R-:W-:-:S02]  /*e200*/  FSEL R32, R102, -INF , P0 ;  /* 0xff80000066207808 */ /* 0x000fc40000000000 */
[----:B------:R-:W-:Y:S01]  /*e210*/  FSEL R13, R169, -INF , P1 ;  /* 0xff800000a90d7808 */ /* 0x000fe20000800000 */
[----:B------:R-:W0:Y:S01]  /*e220*/  LDGDEPBAR ;  /* 0x00000000000079af */ /* 0x000e220000000000 */
[----:B------:R-:W-:Y:S02]  /*e230*/  ISETP.GT.AND P0, PT, R2, 0x9, PT ;  /* 0x000000090200780c */ /* 0x000fe40003f04270 */
[----:B------:R-:W-:Y:S02]  /*e240*/  FSEL R30, R96, -INF , P2 ;  /* 0xff800000601e7808 */ /* 0x000fe40001000000 */
[----:B------:R-:W-:Y:S02]  /*e250*/  FMNMX.FTZ R5, R10, R29, !PT ;  /* 0x0000001d0a057209 */ /* 0x000fe40007810000 */
[----:B------:R-:W-:Y:S02]  /*e260*/  FSEL R17, R171, -INF , P1 ;  /* 0xff800000ab117808 */ /* 0x000fe40000800000 */
[----:B------:R-:W-:-:S02]  /*e270*/  FSEL R33, R103, -INF , P1 ;  /* 0xff80000067217808 */ /* 0x000fc40000800000 */
[----:B------:R-:W-:Y:S02]  /*e280*/  FSEL R14, R128, -INF , P2 ;  /* 0xff800000800e7808 */ /* 0x000fe40001000000 */
[----:B------:R-:W-:Y:S02]  /*e290*/  ISETP.GT.AND P1, PT, R2, 0x10, PT ;  /* 0x000000100200780c */ /* 0x000fe40003f24270 */
[----:B------:R-:W-:Y:S02]  /*e2a0*/  FSEL R31, R97, -INF , P0 ;  /* 0xff800000611f7808 */ /* 0x000fe40000000000 */
[----:B------:R-:W-:Y:S02]  /*e2b0*/  FMNMX.FTZ R6, R12, R13, !PT ;  /* 0x0000000d0c067209 */ /* 0x000fe40007810000 */
[----:B------:R-:W-:Y:S02]  /*e2c0*/  FMNMX.FTZ R5, R30, R5, !PT ;  /* 0x000000051e057209 */ /* 0x000fe40007810000 */
[----:B------:R-:W-:-:S02]  /*e2d0*/  FSEL R18, R130, -INF , P2 ;  /* 0xff80000082127808 */ /* 0x000fc40001000000 */
[----:B------:R-:W-:Y:S02]  /*e2e0*/  FSEL R34, R98, -INF , P2 ;  /* 0xff80000062227808 */ /* 0x000fe40001000000 */
[----:B------:R-:W-:Y:S02]  /*e2f0*/  FSEL R15, R129, -INF , P0 ;  /* 0xff800000810f7808 */ /* 0x000fe40000000000 */
[----:B------:R-:W-:Y:S02]  /*e300*/  ISETP.GT.AND P2, PT, R2, 0x11, PT ;  /* 0x000000110200780c */ /* 0x000fe40003f44270 */
        /* <DEDUP_REMOVED lines=12> */
[----:B------:R-:W-:Y:S02]  /*e3d0*/  ISETP.GT.AND P1, PT, R2, 0x19, PT ;  /* 0x000000190200780c */ /* 0x000fe40003f24270 */
[----:B------:R-:W-:Y:S02]  /*e3e0*/  FSEL R87, R126, -INF , P0 ;  /* 0xff8000007e577808 */ /* 0x000fe40000000000 */
[----:B------:R-:W-:-:S02]  /*e3f0*/  FSEL R80, R124, -INF , P0 ;  /* 0xff8000007c507808 */ /* 0x000fc40000000000 */
[----:B------:R-:W-:Y:S02]  /*e400*/  FSEL R117, R50, -INF , P0 ;  /* 0xff80000032757808 */ /* 0x000fe40000000000 */
[----:B------:R-:W-:Y:S02]  /*e410*/  FSEL R91, R48, -INF , P0 ;  /* 0xff800000305b7808 */ /* 0x000fe40000000000 */
[----:B------:R-:W-:Y:S02]  /*e420*/  FSEL R41, R161, -INF , P2 ;  /* 0xff800000a1297808 */ /* 0x000fe40001000000 */
[----:B------:R-:W-:Y:S02]  /*e430*/  ISETP.GT.AND P0, PT, R2, 0x21, PT ;  /* 0x000000210200780c */ /* 0x000fe40003f04270 */
        /* <DEDUP_REMOVED lines=11> */
[----:B------:R-:W-:Y:S02]  /*e4f0*/  ISETP.GT.AND P1, PT, R2, 0x28, PT ;  /* 0x000000280200780c */ /* 0x000fe40003f24270 */
[----:B------:R-:W-:Y:S02]  /*e500*/  FSEL R133, R47, -INF , P0 ;  /* 0xff8000002f857808 */ /* 0x000fe40000000000 */
[----:B------:R-:W-:-:S02]  /*e510*/  FSEL R129, R45, -INF , P0 ;  /* 0xff8000002d817808 */ /* 0x000fc40000000000 */
[----:B------:R-:W-:Y:S02]  /*e520*/  FMNMX.FTZ R6, R41, R6, !PT ;  /* 0x0000000629067209 */ /* 0x000fe40007810000 */
[----:B------:R-:W-:Y:S02]  /*e530*/  FMNMX.FTZ R5, R91, R5, !PT ;  /* 0x000000055b057209 */ /* 0x000fe40007810000 */
        /* <DEDUP_REMOVED lines=8> */
[----:B------:R-:W-:Y:S02]  /*e5c0*/  FSEL R159, R74, -INF , P0 ;  /* 0xff8000004a9f7808 */ /* 0x000fe40000000000 */
[----:B------:R-:W-:-:S02]  /*e5d0*/  FSEL R131, R72, -INF , P0 ;  /* 0xff80000048837808 */ /* 0x000fc40000000000 */
[----:B------:R-:W-:Y:S02]  /*e5e0*/  ISETP.GT.AND P0, PT, R2, 0x40, PT ;  /* 0x000000400200780c */ /* 0x000fe40003f04270 */
[----:B------:R-:W-:Y:S02]  /*e5f0*/  FMNMX.FTZ R6, R84, R6, !PT ;  /* 0x0000000654067209 */ /* 0x000fe40007810000 */
        /* <DEDUP_REMOVED lines=29> */
[C---:B------:R-:W-:Y:S02]  /*e7d0*/  ISETP.GT.AND P1, PT, R2.reuse, 0x50, PT ;  /* 0x000000500200780c */ /* 0x040fe40003f24270 */
[----:B------:R-:W-:Y:S02]  /*e7e0*/  ISETP.GT.AND P0, PT, R2, 0x59, PT ;  /* 0x000000590200780c */ /* 0x000fe40003f04270 */
[----:B------:R-:W-:Y:S02]  /*e7f0*/  FMNMX.FTZ R7, R28, R7, !PT ;  /* 0x000000071c077209 */ /* 0x000fe40007810000 */
        /* <DEDUP_REMOVED lines=40> */
[----:B--2---:R-:W-:Y:S02]  /*ea80*/  FSEL R232, R38, -INF , P0 ;  /* 0xff80000026e87808 */ /* 0x004fe40000000000 */
[----:B------:R-:W-:Y:S02]  /*ea90*/  FSEL R234, R36, -INF , P0 ;  /* 0xff80000024ea7808 */ /* 0x000fe40000000000 */
[----:B------:R-:W-:Y:S02]  /*eaa0*/  FMNMX.FTZ R7, R86, R7, !PT ;  /* 0x0000000756077209 */ /* 0x000fe40007810000 */
[----:B------:R-:W-:-:S02]  /*eab0*/  ISETP.GT.AND P4, PT, R2, 0x48, PT ;  /* 0x000000480200780c */ /* 0x000fc40003f84270 */
[C---:B------:R-:W-:Y:S02]  /*eac0*/  ISETP.GT.AND P2, PT, R2.reuse, 0x61, PT ;  /* 0x000000610200780c */ /* 0x040fe40003f44270 */
[C---:B------:R-:W-:Y:S02]  /*ead0*/  ISETP.GT.AND P1, PT, R2.reuse, 0x68, PT ;  /* 0x000000680200780c */ /* 0x040fe40003f24270 */
[----:B------:R-:W-:Y:S02]  /*eae0*/  ISETP.GT.AND P0, PT, R2, 0x69, PT ;  /* 0x000000690200780c */ /* 0x000fe40003f04270 */
        /* <DEDUP_REMOVED lines=13> */
[----:B------:R-:W-:Y:S02]  /*ebc0*/  FSEL R180, R145, -INF , P6 ;  /* 0xff80000091b47808 */ /* 0x000fe40003000000 */
[----:B------:R-:W-:-:S02]  /*ebd0*/  FSEL R145, R60, -INF , P4 ;  /* 0xff8000003c917808 */ /* 0x000fc40002000000 */
        /* <DEDUP_REMOVED lines=27> */
[----:B------:R-:W-:Y:S02]  /*ed90*/  FSEL R192, R37, -INF , P2 ;  /* 0xff80000025c07808 */ /* 0x000fe40001000000 */
[----:B------:R-:W-:Y:S02]  /*eda0*/  FMNMX.FTZ R2, R210, R2, !PT ;  /* 0x00000002d2027209 */ /* 0x000fe40007810000 */
[----:B------:R-:W-:-:S02]  /*edb0*/  FMNMX.FTZ R5, R234, R5, !PT ;  /* 0x00000005ea057209 */ /* 0x000fc40007810000 */
[----:B------:R-:W-:Y:S02]  /*edc0*/  FSEL R183, R114, -INF , P4 ;  /* 0xff80000072b77808 */ /* 0x000fe40002000000 */
        /* <DEDUP_REMOVED lines=35> */
[----:B------:R-:W-:Y:S02]  /*f000*/  FMNMX.FTZ R6, R173, R6, !PT ;  /* 0x00000006ad067209 */ /* 0x000fe40007810000 */
[----:B------:R-:W-:-:S02]  /*f010*/  FMNMX.FTZ R7, R169, R7, !PT ;  /* 0x00000007a9077209 */ /* 0x000fc40007810000 */
[----:B-1----:R-:W-:Y:S02]  /*f020*/  FMNMX.FTZ R5, R5, R9, !PT ;  /* 0x0000000905057209 */ /* 0x002fe40007810000 */
[----:B------:R-:W-:Y:S02]  /*f030*/  FMNMX.FTZ R6, R172, R6, !PT ;  /* 0x00000006ac067209 */ /* 0x000fe40007810000 */
[----:B------:R-:W-:Y:S01]  /*f040*/  FSEL R186, R67, -INF , P6 ;  /* 0xff80000043ba7808 */ /* 0x000fe20003000000 */
[----:B------:R-:W1:Y:S01]  /*f050*/  SHFL.BFLY PT, R137, R5, 0x1, 0x1f ;  /* 0x0c201f0005897f89 */ /* 0x000e6200000e0000 */
[----:B------:R-:W-:Y:S02]  /*f060*/  FMNMX.FTZ R7, R187, R7, !PT ;  /* 0x00000007bb077209 */ /* 0x000fe40007810000 */
[----:B--2---:R-:W-:Y:S01]  /*f070*/  FMNMX.FTZ R2, R2, R8, !PT ;  /* 0x0000000802027209 */ /* 0x004fe20007810000 */
[----:B------:R-:W2:Y:S01]  /*f080*/  SHFL.BFLY PT, R9, R6, 0x2, 0x1f ;  /* 0x0c401f0006097f89 */ /* 0x000ea200000e0000 */
[----:B------:R-:W-:-:S02]  /*f090*/  FSEL R201, R62, -INF , P4 ;  /* 0xff8000003ec97808 */ /* 0x000fc40002000000 */
[----:B------:R-:W-:Y:S01]  /*f0a0*/  FMNMX.FTZ R7, R186, R7, !PT ;  /* 0x00000007ba077209 */ /* 0x000fe20007810000 */
[----:B------:R-:W3:Y:S01]  /*f0b0*/  SHFL.BFLY PT, R135, R2, 0x1, 0x1f ;  /* 0x0c201f0002877f89 */ /* 0x000ee200000e0000 */
[----:B------:R-:W-:Y:S02]  /*f0c0*/  FSEL R203, R39, -INF , P2 ;  /* 0xff80000027cb7808 */ /* 0x000fe40001000000 */
[----:B------:R-:W-:Y:S01]  /*f0d0*/  FMNMX.FTZ R7, R201, R7, !PT ;  /* 0x00000007c9077209 */ /* 0x000fe20007810000 */
[----:B------:R-:W-:Y:S01]  /*f0e0*/  LDSM.16.MT88.4 R36, [R230+0x100] ;  /* 0x00010000e624783b */ /* 0x000fe20000004200 */
[----:B------:R-:W-:Y:S02]  /*f0f0*/  FSEL R161, R26, -INF , P1 ;  /* 0xff8000001aa17808 */ /* 0x000fe40000800000 */
[----:B------:R-:W-:Y:S02]  /*f100*/  FMNMX.FTZ R7, R202, R7, !PT ;  /* 0x00000007ca077209 */ /* 0x000fe40007810000 */
[----:B------:R-:W-:-:S02]  /*f110*/  FSEL R237, R27, -INF , P0 ;  /* 0xff8000001bed7808 */ /* 0x000fc40000000000 */
[----:B------:R-:W-:Y:S01]  /*f120*/  FMNMX.FTZ R7, R252, R7, !PT ;  /* 0x00000007fc077209 */ /* 0x000fe20007810000 */
[----:B------:R-:W-:Y:S01]  /*f130*/  LDSM.16.MT88.4 R24, [R229+0x100] ;  /* 0x00010000e518783b */ /* 0x000fe20000004200 */
[----:B------:R-:W-:Y:S02]  /*f140*/  ISETP.NE.AND P6, PT, R20, RZ, PT ;  /* 0x000000ff1400720c */ /* 0x000fe40003fc5270 */
[----:B------:R-:W-:Y:S01]  /*f150*/  FMNMX.FTZ R7, R191, R7, !PT ;  /* 0x00000007bf077209 */ /* 0x000fe20007810000 */
[----:B------:R-:W-:Y:S01]  /*f160*/  LDSM.16.MT88.4 R20, [R228+0x100] ;  /* 0x00010000e414783b */ /* 0x000fe20000004200 */
[----:B-1----:R-:W-:Y:S02]  /*f170*/  FMNMX.FTZ R137, R5, R137, !PT ;  /* 0x0000008905897209 */ /* 0x002fe40007810000 */
[----:B------:R-:W-:Y:S02]  /*f180*/  FMNMX.FTZ R7, R190, R7, !PT ;  /* 0x00000007be077209 */ /* 0x000fe40007810000 */
[----:B--2---:R-:W-:-:S02]  /*f190*/  FMNMX.FTZ R9, R6, R9, !PT ;  /* 0x0000000906097209 */ /* 0x004fc40007810000 */
[----:B------:R-:W-:Y:S01]  /*f1a0*/  FMNMX.FTZ R5, R193, R7, !PT ;  /* 0x00000007c1057209 */ /* 0x000fe20007810000 */
[C---:B------:R-:W-:Y:S01]  /*f1b0*/  FMUL.FTZ R7, R137.reuse, c[0x0][0x2d0] ;  /* 0x0000b40089077a20 */ /* 0x040fe20000410000 */
[----:B---3--:R-:W-:Y:S01]  /*f1c0*/  FMNMX.FTZ R135, R2, R135, !PT ;  /* 0x0000008702877209 */ /* 0x008fe20007810000 */
[----:B------:R-:W-:Y:S01]  /*f1d0*/  SHFL.BFLY PT, R11, R9, 0x1, 0x1f ;  /* 0x0c201f00090b7f89 */ /* 0x000fe200000e0000 */
[----:B------:R-:W-:Y:S02]  /*f1e0*/  FMNMX.FTZ R2, R232, R5, !PT ;  /* 0x00000005e8027209 */ /* 0x000fe40007810000 */
[----:B------:R-:W-:Y:S01]  /*f1f0*/  FSETP.NEU.FTZ.AND P2, PT, R137, -INF , PT ;  /* 0xff8000008900780b */ /* 0x000fe20003f5d000 */
[----:B------:R-:W-:Y:S01]  /*f200*/  FMUL.FTZ R6, R135, c[0x0][0x2d0] ;  /* 0x0000b40087067a20 */ /* 0x000fe20000410000 */
[----:B------:R-:W-:Y:S02]  /*f210*/  FMNMX.FTZ R2, R203, R2, !PT ;  /* 0x00000002cb027209 */ /* 0x000fe40007810000 */
[----:B------:R-:W-:-:S02]  /*f220*/  FSEL R7, R7, RZ, P2 ;  /* 0x000000ff07077208 */ /* 0x000fc40001000000 */
[----:B------:R-:W-:Y:S02]  /*f230*/  FMNMX.FTZ R8, R161, R2, !PT ;  /* 0x00000002a1087209 */ /* 0x000fe40007810000 */
[----:B------:R-:W-:Y:S01]  /*f240*/  FSETP.NEU.FTZ.AND P1, PT, R135, -INF , PT ;  /* 0xff8000008700780b */ /* 0x000fe20003f3d000 */
[----:B------:R-:W-:Y:S01]  /*f250*/  FFMA.FTZ R2, R10, c[0x0][0x2d0], -R7 ;  /* 0x0000b4000a027a23 */ /* 0x000fe20000010807 */
[----:B------:R-:W-:Y:S02]  /*f260*/  FMNMX.FTZ R8, R237, R8, !PT ;  /* 0x00000008ed087209 */ /* 0x000fe40007810000 */
[----:B------:R-:W-:Y:S01]  /*f270*/  FSEL R6, R6, RZ, P1 ;  /* 0x000000ff06067208 */ /* 0x000fe20000800000 */
[----:B------:R1:W-:Y:S02]  /*f280*/  MUFU.EX2 R165, R2 ;  /* 0x0000000200a57308 */ /* 0x0003e40000000800 */
[----:B------:R-:W2:Y:S02]  /*f290*/  SHFL.BFLY PT, R10, R8, 0x2, 0x1f ;  /* 0x0c401f00080a7f89 */ /* 0x000ea400000e0000 */
[----:B------:R-:W-:-:S04]  /*f2a0*/  FFMA.FTZ R5, R13, c[0x0][0x2d0], -R6 ;  /* 0x0000b4000d057a23 */ /* 0x000fc80000010806 */
        /* <DEDUP_REMOVED lines=61> */
[----:B-1----:R-:W-:-:S04]  /*f680*/  FFMA.FTZ R3, R41, c[0x0][0x2d0], -R6 ;  /* 0x0000b40029037a23 */ /* 0x002fc80000010806 */
[----:B------:R1:W2:Y:S03]  /*f690*/  MUFU.EX2 R196, R3 ;  /* 0x0000000300c47308 */ /* 0x0002a60000000800 */
[----:B------:R-:W-:Y:S01]  /*f6a0*/  HMMA.16816.F32 R104, R12, R18, RZ ;  /* 0x000000120c68723c */ /* 0x000fe200000018ff */
[----:B------:R-:W-:Y:S07]  /*f6b0*/  LDSM.16.MT88.4 R16, [R229+0x900] ;  /* 0x00090000e510783b */ /* 0x000fee0000004200 */
[----:B------:R-:W-:Y:S01]  /*f6c0*/  HMMA.16816.F32 R40, R8, R38, RZ ;  /* 0x000000260828723c */ /* 0x000fe200000018ff */
[----:B-1----:R-:W-:-:S07]  /*f6d0*/  FFMA.FTZ R3, R80, c[0x0][0x2d0], -R6 ;  /* 0x0000b40050037a23 */ /* 0x002fce0000010806 */
[C---:B------:R-:W-:Y:S01]  /*f6e0*/  HMMA.16816.F32 R72, R12.reuse, R24, RZ ;  /* 0x000000180c48723c */ /* 0x040fe200000018ff */
[----:B--2---:R-:W-:Y:S01]  /*f6f0*/  F2FP.PACK_AB R8, R196, R179 ;  /* 0x000000b3c408723e */ /* 0x004fe200000000ff */
[----:B------:R1:W-:Y:S06]  /*f700*/  MUFU.EX2 R236, R3 ;  /* 0x0000000300ec7308 */ /* 0x0003ec0000000800 */
[C---:B------:R-:W-:Y:S01]  /*f710*/  HMMA.16816.F32 R80, R12.reuse, R20, RZ ;  /* 0x000000140c50723c */ /* 0x040fe200000018ff */
[----:B------:R-:W2:Y:S07]  /*f720*/  LDSM.16.MT88.4 R20, [R228+0x900] ;  /* 0x00090000e414783b */ /* 0x000eae0000004200 */
[----:B------:R-:W-:Y:S01]  /*f730*/  HMMA.16816.F32 R112, R12, R26, RZ ;  /* 0x0000001a0c70723c */ /* 0x000fe200000018ff */
[----:B-1----:R-:W-:-:S04]  /*f740*/  FFMA.FTZ R3, R84, c[0x0][0x2d0], -R6 ;  /* 0x0000b40054037a23 */ /* 0x002fc80000010806 */
[----:B------:R1:W3:Y:S03]  /*f750*/  MUFU.EX2 R188, R3 ;  /* 0x0000000300bc7308 */ /* 0x0002e60000000800 */
[C---:B------:R-:W-:Y:S08]  /*f760*/  HMMA.16816.F32 R24, R12.reuse, R36, RZ ;  /* 0x000000240c18723c */ /* 0x040ff000000018ff */
[----:B------:R-:W-:Y:S01]  /*f770*/  HMMA.16816.F32 R100, R12, R38, RZ ;  /* 0x000000260c64723c */ /* 0x000fe200000018ff */
[----:B------:R-:W-:Y:S01]  /*f780*/  LDSM.16.MT88.4 R12, [R228+0x1100] ;  /* 0x00110000e40c783b */ /* 0x000fe20000004200 */
[----:B-1----:R-:W-:Y:S01]  /*f790*/  FFMA.FTZ R3, R85, c[0x0][0x2d0], -R5 ;  /* 0x0000b40055037a23 */ /* 0x002fe20000010805 */
[----:B---3--:R-:W-:-:S03]  /*f7a0*/  F2FP.PACK_AB R10, R188, R236 ;  /* 0x000000ecbc0a723e */ /* 0x008fc600000000ff */
        /* <DEDUP_REMOVED lines=23> */
[----:B------:R1:W3:Y:S02]  /*f920*/  MUFU.EX2 R224, R3 ;  /* 0x0000000300e07308 */ /* 0x0002e40000000800 */
[----:B-1----:R-:W-:Y:S02]  /*f930*/  FFMA.FTZ R3, R97, c[0x0][0x2d0], -R0 ;  /* 0x0000b40061037a23 */ /* 0x002fe40000010800 */
[----:B------:R-:W-:Y:S04]  /*f940*/  HMMA.16816.F32 R96, R8, R16, R52 ;  /* 0x000000100860723c */ /* 0x000fe80000001834 */
[----:B------:R1:W-:Y:S03]  /*f950*/  MUFU.EX2 R215, R3 ;  /* 0x0000000300d77308 */ /* 0x0003e60000000800 */
[----:B--2---:R-:W-:-:S02]  /*f960*/  F2FP.PACK_AB R8, R225, R226 ;  /* 0x000000e2e108723e */ /* 0x004fc400000000ff */
[----:B---3--:R-:W-:Y:S01]  /*f970*/  F2FP.PACK_AB R10, R224, R223 ;  /* 0x000000dfe00a723e */ /* 0x008fe200000000ff */
[----:B-1----:R-:W-:Y:S01]  /*f980*/  FFMA.FTZ R3, R116, c[0x0][0x2d0], -R0 ;  /* 0x0000b40074037a23 */ /* 0x002fe20000010800 */
[----:B------:R-:W-:-:S03]  /*f990*/  MOV R116, R211 ;  /* 0x000000d300747202 */ /* 0x000fc60000000f00 */
        /* <DEDUP_REMOVED lines=12> */
[C---:B------:R-:W-:Y:S07]  /*fa60*/  HMMA.16816.F32 R72, R8.reuse, R16, R72 ;  /* 0x000000100848723c */ /* 0x040fee0000001848 */
[----:B------:R-:W-:Y:S01]  /*fa70*/  IMAD.MOV.U32 R17, RZ, RZ, R116 ;  /* 0x000000ffff117224 */ /* 0x000fe200078e0074 */
[----:B------:R-:W-:Y:S01]  /*fa80*/  MOV R116, R203 ;  /* 0x000000cb00747202 */ /* 0x000fe20000000f00 */
[----:B------:R-:W-:Y:S01]  /*fa90*/  HMMA.16816.F32 R48, R8, R20, R80 ;  /* 0x000000140830723c */ /* 0x000fe20000001850 */
[----:B------:R-:W-:-:S02]  /*faa0*/  IMAD.MOV.U32 R16, RZ, RZ, R4 ;  /* 0x000000ffff107224 */ /* 0x000fc400078e0004 */
[----:B-1----:R-:W-:Y:S02]  /*fab0*/  FFMA.FTZ R3, R120, c[0x0][0x2d0], -R6 ;  /* 0x0000b40078037a23 */ /* 0x002fe40000010806 */
[----:B------:R-:W-:Y:S02]  /*fac0*/  IMAD.MOV.U32 R120, RZ, RZ, R195 ;  /* 0x000000ffff787224 */ /* 0x000fe400078e00c3 */
[----:B------:R1:W-:Y:S01]  /*fad0*/  MUFU.EX2 R213, R3 ;  /* 0x0000000300d57308 */ /* 0x0003e20000000800 */
[C---:B------:R-:W-:Y:S01]  /*fae0*/  HMMA.16816.F32 R80, R8.reuse, R28, R24 ;  /* 0x0000001c0850723c */ /* 0x040fe20000001818 */
[----:B------:R-:W-:Y:S01]  /*faf0*/  IMAD.MOV.U32 R4, RZ, RZ, R192 ;  /* 0x000000ffff047224 */ /* 0x000fe200078e00c0 */
[----:B------:R-:W-:Y:S05]  /*fb00*/  LDSM.16.MT88.4 R24, [R229+0x1100] ;  /* 0x00110000e518783b */ /* 0x000fea0000004200 */
[----:B------:R-:W-:Y:S01]  /*fb10*/  IMAD.MOV.U32 R29, RZ, RZ, R193 ;  /* 0x000000ffff1d7224 */ /* 0x000fe200078e00c1 */
[----:B------:R-:W-:Y:S01]  /*fb20*/  HMMA.16816.F32 R36, R8, R34, R104 ;  /* 0x000000220824723c */ /* 0x000fe20000001868 */
[----:B-1----:R-:W-:-:S07]  /*fb30*/  FFMA.FTZ R3, R121, c[0x0][0x2d0], -R6 ;  /* 0x0000b40079037a23 */ /* 0x002fce0000010806 */
[C---:B------:R-:W-:Y:S01]  /*fb40*/  HMMA.16816.F32 R56, R8.reuse, R18, R112 ;  /* 0x000000120838723c */ /* 0x040fe20000001870 */
[----:B------:R-:W-:Y:S01]  /*fb50*/  IMAD.MOV.U32 R121, RZ, RZ, R196 ;  /* 0x000000ffff797224 */ /* 0x000fe200078e00c4 */
[----:B------:R-:W-:Y:S01]  /*fb60*/  MOV R105, R188 ;  /* 0x000000bc00697202 */ /* 0x000fe20000000f00 */
[----:B------:R1:W2:Y:S01]  /*fb70*/  MUFU.EX2 R214, R3 ;  /* 0x0000000300d67308 */ /* 0x0002a20000000800 */
[----:B------:R-:W-:Y:S01]  /*fb80*/  IMAD.MOV.U32 R106, RZ, RZ, R191 ;  /* 0x000000ffff6a7224 */ /* 0x000fe200078e00bf */
[----:B------:R-:W-:Y:S01]  /*fb90*/  MOV R107, R17 ;  /* 0x00000011006b7202 */ /* 0x000fe20000000f00 */
[----:B------:R-:W-:Y:S02]  /*fba0*/  IMAD.MOV.U32 R104, RZ, RZ, R189 ;  /* 0x000000ffff687224 */ /* 0x000fe400078e00bd */
[----:B------:R-:W-:Y:S01]  /*fbb0*/  IMAD.MOV.U32 R114, RZ, RZ, R190 ;  /* 0x000000ffff727224 */ /* 0x000fe200078e00be */
[C---:B------:R-:W-:Y:S01]  /*fbc0*/  HMMA.16816.F32 R40, R8.reuse, R22, R92 ;  /* 0x000000160828723c */ /* 0x040fe2000000185c */
[----:B------:R-:W3:Y:S07]  /*fbd0*/  LDSM.16.MT88.4 R20, [R231+0x1100] ;  /* 0x00110000e714783b */ /* 0x000eee0000004200 */
[----:B------:R-:W-:Y:S01]  /*fbe0*/  HMMA.16816.F32 R52, R8, R32, R76 ;  /* 0x000000200834723c */ /* 0x000fe2000000184c */
[----:B------:R-:W4:Y:S01]  /*fbf0*/  LDSM.16.MT88.4 R32, [R230+0x1100] ;  /* 0x00110000e620783b */ /* 0x000f220000004200 */
[----:B-1----:R-:W-:-:S02]  /*fc00*/  FFMA.FTZ R3, R122, c[0x0][0x2d0], -R6 ;  /* 0x0000b4007a037a23 */ /* 0x002fc40000010806 */
[----:B------:R-:W-:Y:S02]  /*fc10*/  IMAD.MOV.U32 R122, RZ, RZ, R200 ;  /* 0x000000ffff7a7224 */ /* 0x000fe400078e00c8 */
[----:B------:R1:W-:Y:S02]  /*fc20*/  MUFU.EX2 R212, R3 ;  /* 0x0000000300d47308 */ /* 0x0003e40000000800 */
[----:B------:R-:W-:Y:S07]  /*fc30*/  HMMA.16816.F32 R64, R8, R30, R100 ;  /* 0x0000001e0840723c */ /* 0x000fee0000001864 */
[----:B--2---:R-:W-:Y:S01]  /*fc40*/  F2FP.PACK_AB R8, R214, R213 ;  /* 0x000000d5d608723e */ /* 0x004fe200000000ff */
[----:B-1----:R-:W-:-:S02]  /*fc50*/  FFMA.FTZ R3, R123, c[0x0][0x2d0], -R6 ;  /* 0x0000b4007b037a23 */ /* 0x002fc40000010806 */
        /* <DEDUP_REMOVED lines=8> */
[----:B------:R1:W2:Y:S01]  /*fce0*/  MUFU.EX2 R205, R3 ;  /* 0x0000000300cd7308 */ /* 0x0002a20000000800 */
[----:B------:R-:W-:Y:S01]  /*fcf0*/  LDSM.16.MT88.4 R16, [R228+0x1900] ;  /* 0x00190000e410783b */ /* 0x000fe20000004200 */
[----:B-1----:R-:W-:Y:S01]  /*fd00*/  FFMA.FTZ R3, R126, c[0x0][0x2d0], -R5 ;  /* 0x0000b4007e037a23 */ /* 0x002fe20000010805 */
[----:B--2---:R-:W-:Y:S01]  /*fd10*/  F2FP.PACK_AB R9, R205, R206 ;  /* 0x000000cecd09723e */ /* 0x004fe200000000ff */
[----:B------:R-:W-:-:S04]  /*fd20*/  IMAD.MOV.U32 R126, RZ, RZ, R204 ;  /* 0x000000ffff7e7224 */ /* 0x000fc800078e00cc */
[----:B------:R1:W-:Y:S02]  /*fd30*/  MUFU.EX2 R204, R3 ;  /* 0x0000000300cc7308 */ /* 0x0003e40000000800 */
[----:B-1----:R-:W-:Y:S01]  /*fd40*/  FFMA.FTZ R3, R127, c[0x0][0x2d0], -R5 ;  /* 0x0000b4007f037a23 */ /* 0x002fe20000010805 */
[----:B------:R-:W-:Y:S02]  /*fd50*/  MOV R127, R117 ;  /* 0x00000075007f7202 */ /* 0x000fe40000000f00 */
[----:B------:R-:W-:-:S03]  /*fd60*/  MOV R117, R197 ;  /* 0x000000c500757202 */ /* 0x000fc60000000f00 */
[----:B------:R1:W2:Y:S02]  /*fd70*/  MUFU.EX2 R203, R3 ;  /* 0x0000000300cb7308 */ /* 0x0002a40000000800 */
[----:B-1----:R-:W-:Y:S01]  /*fd80*/  FFMA.FTZ R3, R129, c[0x0][0x2d0], -R7 ;  /* 0x0000b40081037a23 */ /* 0x002fe20000010807 */
[----:B--2---:R-:W-:Y:S01]  /*fd90*/  F2FP.PACK_AB R11, R203, R204 ;  /* 0x000000cccb0b723e */ /* 0x004fe200000000ff */
[----:B------:R-:W-:-:S04]  /*fda0*/  IMAD.MOV.U32 R129, RZ, RZ, R105 ;  /* 0x000000ffff817224 */ /* 0x000fc800078e0069 */
[----:B------:R1:W2:Y:S02]  /*fdb0*/  MUFU.EX2 R200, R3 ;  /* 0x0000000300c87308 */ /* 0x0002a40000000800 */
        /* <DEDUP_REMOVED lines=10> */
[----:B------:R1:W3:Y:S01]  /*fe60*/  MUFU.EX2 R198, R3 ;  /* 0x0000000300c67308 */ /* 0x0002e20000000800 */
[----:B------:R-:W-:-:S05]  /*fe70*/  IMAD.MOV.U32 R125, RZ, RZ, R177 ;  /* 0x000000ffff7d7224 */ /* 0x000fca00078e00b1 */
[C---:B----4-:R-:W-:Y:S08]  /*fe80*/  HMMA.16816.F32 R92, R8.reuse, R32, R88 ;  /* 0x00000020085c723c */ /* 0x050ff00000001858 */
[----:B------:R-:W-:Y:S01]  /*fe90*/  HMMA.16816.F32 R84, R8, R14, R84 ;  /* 0x0000000e0854723c */ /* 0x000fe20000001854 */
[----:B-1----:R-:W-:Y:S02]  /*fea0*/  FFMA.FTZ R3, R131, c[0x0][0x2d0], -R7 ;  /* 0x0000b40083037a23 */ /* 0x002fe40000010807 */
[----:B------:R-:W-:-:S02]  /*feb0*/  IMAD.MOV.U32 R131, RZ, RZ, R161 ;  /* 0x000000ffff837224 */ /* 0x000fc400078e00a1 */
[----:B------:R1:W-:Y:S03]  /*fec0*/  MUFU.EX2 R197, R3 ;  /* 0x0000000300c57308 */ /* 0x0003e60000000800 */
[----:B------:R-:W-:Y:S07]  /*fed0*/  HMMA.16816.F32 R60, R8, R34, R44 ;  /* 0x00000022083c723c */ /* 0x000fee000000182c */
[----:B--2---:R-:W-:-:S02]  /*fee0*/  F2FP.PACK_AB R8, R200, R251 ;  /* 0x000000fbc808723e */ /* 0x004fc400000000ff */
[----:B---3--:R-:W-:Y:S01]  /*fef0*/  F2FP.PACK_AB R10, R198, R199 ;  /* 0x000000c7c60a723e */ /* 0x008fe200000000ff */
        /* <DEDUP_REMOVED lines=8> */
[----:B------:R-:W-:-:S04]  /*ff80*/  IMAD.MOV.U32 R153, RZ, RZ, R118 ;  /* 0x000000ffff997224 */ /* 0x000fc800078e0076 */
[----:B------:R1:W2:Y:S01]  /*ff90*/  MUFU.EX2 R193, R3 ;  /* 0x0000000300c17308 */ /* 0x0002a20000000800 */
[----:B------:R-:W-:Y:S02]  /*ffa0*/  IMAD.MOV.U32 R118, RZ, RZ, R166 ;  /* 0x000000ffff767224 */ /* 0x000fe400078e00a6 */
[--C-:B-1----:R-:W-:Y:S01]  /*ffb0*/  FFMA.FTZ R3, R152, c[0x0][0x2d0], -R7.reuse ;  /* 0x0000b40098037a23 */ /* 0x102fe20000010807 */
[----:B------:R-:W-:Y:S02]  /*ffc0*/  MOV R152, R194 ;  /* 0x000000c200987202 */ /* 0x000fe40000000f00 */
[----:B--2---:R-:W-:Y:S02]  /*ffd0*/  F2FP.PACK_AB R11, R193, R195 ;  /* 0x000000c3c10b723e */ /* 0x004fe400000000ff */
[----:B------:R1:W-:Y:S05]  /*ffe0*/  MUFU.EX2 R194, R3 ;  /* 0x0000000300c27308 */ /* 0x0003ea0000000800 */
[C---:B------:R-:W-:Y:S08]  /*fff0*/  HMMA.16816.F32 R48, R8.reuse, R12, R48 ;  /* 0x0000000c0830723c */ /* 0x040ff00000001830 */
[----:B------:R-:W-:Y:S01]  /*10000*/  HMMA.16816.F32 R44, R8, R14, R40 ;  /* 0x0000000e082c723c */ /* 0x000fe20000001828 */
[----:B------:R-:W-:Y:S01]  /*10010*/  LDSM.16.MT88.4 R12, [R231+0x1900] ;  /* 0x00190000e70c783b */ /* 0x000fe20000004200 */
[----:B-1----:R-:W-:-:S04]  /*10020*/  FFMA.FTZ R3, R138, c[0x0][0x2d0], -R7 ;  /* 0x0000b4008a037a23 */ /* 0x002fc80000010807 */
[----:B------:R1:W-:Y:S02]  /*10030*/  MUFU.EX2 R192, R3 ;  /* 0x0000000300c07308 */ /* 0x0003e40000000800 */
[C---:B------:R-:W-:Y:S08]  /*10040*/  HMMA.16816.F32 R56, R8.reuse, R26, R56 ;  /* 0x0000001a0838723c */ /* 0x040ff00000001838 */
[----:B------:R-:W-:Y:S01]  /*10050*/  HMMA.16816.F32 R88, R8, R32, R80 ;  /* 0x000000200858723c */ /* 0x000fe20000001850 */
[----:B-1----:R-:W-:-:S02]  /*10060*/  FFMA.FTZ R3, R154, c[0x0][0x2d0], -R6 ;  /* 0x0000b4009a037a23 */ /* 0x002fc40000010806 */
[----:B------:R-:W-:-:S05]  /*10070*/  IMAD.MOV.U32 R154, RZ, RZ, R29 ;  /* 0x000000ffff9a7224 */ /* 0x000fca00078e001d */
[C---:B------:R-:W-:Y:S01]  /*10080*/  HMMA.16816.F32 R40, R8.reuse, R20, R52 ;  /* 0x000000140828723c */ /* 0x040fe20000001834 */
[----:B------:R1:W-:Y:S07]  /*10090*/  MUFU.EX2 R191, R3 ;  /* 0x0000000300bf7308 */ /* 0x0003ee0000000800 */
[C---:B------:R-:W-:Y:S01]  /*100a0*/  HMMA.16816.F32 R28, R8.reuse, R24, R72 ;  /* 0x00000018081c723c */ /* 0x040fe20000001848 */
[----:B------:R-:W2:Y:S07]  /*100b0*/  LDSM.16.MT88.4 R24, [R229+0x1900] ;  /* 0x00190000e518783b */ /* 0x000eae0000004200 */
[----:B------:R-:W-:Y:S01]  /*100c0*/  HMMA.16816.F32 R72, R8, R34, R64 ;  /* 0x000000220848723c */ /* 0x000fe20000001840 */
[----:B-1----:R-:W-:Y:S01]  /*100d0*/  FFMA.FTZ R3, R155, c[0x0][0x2d0], -R6 ;  /* 0x0000b4009b037a23 */ /* 0x002fe20000010806 */
[----:B------:R-:W1:Y:S01]  /*100e0*/  LDSM.16.MT88.4 R32, [R230+0x1900] ;  /* 0x00190000e620783b */ /* 0x000e620000004200 */
[----:B------:R-:W-:-:S02]  /*100f0*/  IMAD.MOV.U32 R155, RZ, RZ, R104 ;  /* 0x000000ffff9b7224 */ /* 0x000fc400078e0068 */
[----:B------:R3:W4:Y:S03]  /*10100*/  MUFU.EX2 R190, R3 ;  /* 0x0000000300be7308 */ /* 0x0007260000000800 */
[----:B------:R-:W-:Y:S01]  /*10110*/  HMMA.16816.F32 R36, R8, R22, R36 ;  /* 0x000000160824723c */ /* 0x000fe20000001824 */
[----:B------:R-:W1:Y:S01]  /*10120*/  LDSM.16.MT88.4 R20, [R228+0x2100] ;  /* 0x00210000e414783b */ /* 0x000e620000004200 */
[----:B---3--:R-:W-:-:S05]  /*10130*/  FFMA.FTZ R3, R148, c[0x0][0x2d0], -R6 ;  /* 0x0000b40094037a23 */ /* 0x008fca0000010806 */
[----:B----4-:R-:W-:Y:S01]  /*10140*/  F2FP.PACK_AB R8, R190, R191 ;  /* 0x000000bfbe08723e */ /* 0x010fe200000000ff */
[----:B------:R3:W-:Y:S02]  /*10150*/  MUFU.EX2 R189, R3 ;  /* 0x0000000300bd7308 */ /* 0x0007e40000000800 */
[----:B---3--:R-:W-:-:S06]  /*10160*/  FFMA.FTZ R3, R149, c[0x0][0x2d0], -R6 ;  /* 0x0000b40095037a23 */ /* 0x008fcc0000010806 */
[----:B------:R3:W4:Y:S02]  /*10170*/  MUFU.EX2 R188, R3 ;  /* 0x0000000300bc7308 */ /* 0x0007240000000800 */
[----:B---3--:R-:W-:Y:S01]  /*10180*/  FFMA.FTZ R3, R156, c[0x0][0x2d0], -R5 ;  /* 0x0000b4009c037a23 */ /* 0x008fe20000010805 */
[----:B----4-:R-:W-:Y:S02]  /*10190*/  F2FP.PACK_AB R10, R188, R189 ;  /* 0x000000bdbc0a723e */ /* 0x010fe400000000ff */
[----:B------:R-:W-:-:S03]  /*101a0*/  MOV R156, R116 ;  /* 0x00000074009c7202 */ /* 0x000fc60000000f00 */
[----:B------:R3:W-:Y:S01]  /*101b0*/  MUFU.EX2 R138, R3 ;  /* 0x00000003008a7308 */ /* 0x0007e20000000800 */
[----:B------:R-:W-:Y:S01]  /*101c0*/  MOV R116, R162 ;  /* 0x000000a200747202 */ /* 0x000fe20000000f00 */
[----:B---3--:R-:W-:Y:S02]  /*101d0*/  FFMA.FTZ R3, R157, c[0x0][0x2d0], -R5 ;  /* 0x0000b4009d037a23 */ /* 0x008fe40000010805 */
[----:B------:R-:W-:-:S04]  /*101e0*/  IMAD.MOV.U32 R157, RZ, RZ, R160 ;  /* 0x000000ffff9d7224 */ /* 0x000fc800078e00a0 */
[----:B------:R3:W4:Y:S02]  /*101f0*/  MUFU.EX2 R134, R3 ;  /* 0x0000000300867308 */ /* 0x0007240000000800 */
[----:B---3--:R-:W-:Y:S01]  /*10200*/  FFMA.FTZ R3, R150, c[0x0][0x2d0], -R5 ;  /* 0x0000b40096037a23 */ /* 0x008fe20000010805 */
[----:B----4-:R-:W-:-:S05]  /*10210*/  F2FP.PACK_AB R9, R134, R138 ;  /* 0x0000008a8609723e */ /* 0x010fca00000000ff */
        /* <DEDUP_REMOVED lines=8> */
[C---:B--2---:R-:W-:Y:S08]  /*102a0*/  HMMA.16816.F32 R80, R8.reuse, R26, R68 ;  /* 0x0000001a0850723c */ /* 0x044ff00000001844 */
[----:B------:R-:W-:Y:S01]  /*102b0*/  HMMA.16816.F32 R140, R8, R16, R140 ;  /* 0x00000010088c723c */ /* 0x000fe2000000188c */
[----:B---3--:R-:W-:-:S02]  /*102c0*/  FFMA.FTZ R3, R144, c[0x0][0x2d0], -R7 ;  /* 0x0000b40090037a23 */ /* 0x008fc40000010807 */
[----:B------:R-:W-:Y:S02]  /*102d0*/  IMAD.MOV.U32 R144, RZ, RZ, R114 ;  /* 0x000000ffff907224 */ /* 0x000fe400078e0072 */
[----:B------:R2:W-:Y:S03]  /*102e0*/  MUFU.EX2 R114, R3 ;  /* 0x0000000300727308 */ /* 0x0005e60000000800 */
[C---:B------:R-:W-:Y:S08]  /*102f0*/  HMMA.16816.F32 R84, R8.reuse, R18, R84 ;  /* 0x000000120854723c */ /* 0x040ff00000001854 */
[----:B-1----:R-:W-:Y:S01]  /*10300*/  HMMA.16816.F32 R68, R8, R34, R60 ;  /* 0x000000220844723c */ /* 0x002fe2000000183c */
[----:B--2---:R-:W-:Y:S01]  /*10310*/  FFMA.FTZ R3, R146, c[0x0][0x2d0], -R7 ;  /* 0x0000b40092037a23 */ /* 0x004fe20000010807 */
[----:B------:R-:W-:-:S03]  /*10320*/  MOV R146, R106 ;  /* 0x0000006a00927202 */ /* 0x000fc60000000f00 */
[----:B------:R1:W-:Y:S02]  /*10330*/  MUFU.EX2 R113, R3 ;  /* 0x0000000300717308 */ /* 0x0003e40000000800 */
[----:B-1----:R-:W-:Y:S02]  /*10340*/  FFMA.FTZ R3, R145, c[0x0][0x2d0], -R7 ;  /* 0x0000b40091037a23 */ /* 0x002fe40000010807 */
[----:B------:R-:W-:-:S04]  /*10350*/  IMAD.MOV.U32 R145, RZ, RZ, R124 ;  /* 0x000000ffff917224 */ /* 0x000fc800078e007c */
[----:B------:R1:W-:Y:S01]  /*10360*/  MUFU.EX2 R112, R3 ;  /* 0x0000000300707308 */ /* 0x0003e20000000800 */
[----:B------:R-:W-:Y:S02]  /*10370*/  IMAD.MOV.U32 R124, RZ, RZ, R119 ;  /* 0x000000ffff7c7224 */ /* 0x000fe400078e0077 */
[----:B------:R-:W-:Y:S02]  /*10380*/  IMAD.MOV.U32 R119, RZ, RZ, R165 ;  /* 0x000000ffff777224 */ /* 0x000fe400078e00a5 */
[----:B-1----:R-:W-:Y:S02]  /*10390*/  FFMA.FTZ R3, R159, c[0x0][0x2d0], -R0 ;  /* 0x0000b4009f037a23 */ /* 0x002fe40000010800 */
[----:B------:R-:W-:Y:S02]  /*103a0*/  IMAD.MOV.U32 R159, RZ, RZ, R163 ;  /* 0x000000ffff9f7224 */ /* 0x000fe400078e00a3 */
[----:B------:R1:W-:Y:S01]  /*103b0*/  MUFU.EX2 R106, R3 ;  /* 0x00000003006a7308 */ /* 0x0003e20000000800 */
[----:B------:R-:W-:Y:S07]  /*103c0*/  HMMA.16816.F32 R160, R8, R12, R108 ;  /* 0x0000000c08a0723c */ /* 0x000fee000000186c */
[----:B------:R-:W-:-:S02]  /*103d0*/  IMAD.MOV.U32 R110, RZ, RZ, R178 ;  /* 0x000000ffff6e7224 */ /* 0x000fc400078e00b2 */
[----:B------:R-:W-:Y:S02]  /*103e0*/  IMAD.MOV.U32 R109, RZ, RZ, R176 ;  /* 0x000000ffff6d7224 */ /* 0x000fe400078e00b0 */
[----:B------:R-:W-:Y:S01]  /*103f0*/  HMMA.16816.F32 R176, R8, R24, R96 ;  /* 0x0000001808b0723c */ /* 0x000fe20000001860 */
[----:B------:R-:W-:Y:S02]  /*10400*/  IMAD.MOV.U32 R111, RZ, RZ, R122 ;  /* 0x000000ffff6f7224 */ /* 0x000fe400078e007a */
[----:B------:R-:W-:Y:S02]  /*10410*/  IMAD.MOV.U32 R122, RZ, RZ, R167 ;  /* 0x000000ffff7a7224 */ /* 0x000fe400078e00a7 */
[----:B-1----:R-:W-:-:S03]  /*10420*/  FFMA.FTZ R3, R164, c[0x0][0x2d0], -R0 ;  /* 0x0000b400a4037a23 */ /* 0x002fc60000010800 */
[C---:B------:R-:W-:Y:S01]  /*10430*/  HMMA.16816.F32 R164, R8.reuse, R14, R76 ;  /* 0x0000000e08a4723c */ /* 0x040fe2000000184c */
[----:B------:R1:W2:Y:S07]  /*10440*/  MUFU.EX2 R105, R3 ;  /* 0x0000000300697308 */ /* 0x0002ae0000000800 */
[----:B------:R-:W-:Y:S07]  /*10450*/  HMMA.16816.F32 R76, R8, R32, R92 ;  /* 0x00000020084c723c */ /* 0x000fee000000185c */
[----:B------:R-:W-:Y:S01]  /*10460*/  F2FP.PACK_AB R8, R194, R197 ;  /* 0x000000c5c208723e */ /* 0x000fe200000000ff */
[----:B-1----:R-:W-:Y:S01]  /*10470*/  FFMA.FTZ R3, R168, c[0x0][0x2d0], -R0 ;  /* 0x0000b400a8037a23 */ /* 0x002fe20000010800 */
[----:B--2---:R-:W-:-:S02]  /*10480*/  F2FP.PACK_AB R9, R105, R106 ;  /* 0x0000006a6909723e */ /* 0x004fc400000000ff */
[----:B------:R-:W-:Y:S01]  /*10490*/  F2FP.PACK_AB R10, R115, R192 ;  /* 0x000000c0730a723e */ /* 0x000fe200000000ff */
        /* <DEDUP_REMOVED lines=11> */
[----:B------:R-:W2:Y:S07]  /*10550*/  LDSM.16.MT88.4 R16, [R231+0x2100] ;  /* 0x00210000e710783b */ /* 0x000eae0000004200 */
[----:B------:R-:W-:Y:S01]  /*10560*/  HMMA.16816.F32 R52, R8, R12, R40 ;  /* 0x0000000c0834723c */ /* 0x000fe20000001828 */
[----:B-1----:R-:W-:-:S07]  /*10570*/  FFMA.FTZ R3, R180, c[0x0][0x2d0], -R6 ;  /* 0x0000b400b4037a23 */ /* 0x002fce0000010806 */
[C---:B------:R-:W-:Y:S01]  /*10580*/  HMMA.16816.F32 R48, R8.reuse, R14, R36 ;  /* 0x0000000e0830723c */ /* 0x040fe20000001824 */
[----:B------:R-:W1:Y:S01]  /*10590*/  LDSM.16.MT88.4 R12, [R229+0x2100] ;  /* 0x00210000e50c783b */ /* 0x000e620000004200 */
[----:B------:R3:W4:Y:S06]  /*105a0*/  MUFU.EX2 R102, R3 ;  /* 0x0000000300667308 */ /* 0x00072c0000000800 */
[C---:B------:R-:W-:Y:S01]  /*105b0*/  HMMA.16816.F32 R36, R8.reuse, R24, R28 ;  /* 0x000000180824723c */ /* 0x040fe2000000181c */
[----:B------:R-:W1:Y:S07]  /*105c0*/  LDSM.16.MT88.4 R28, [R230+0x2100] ;  /* 0x00210000e61c783b */ /* 0x000e6e0000004200 */
[----:B------:R-:W-:Y:S01]  /*105d0*/  HMMA.16816.F32 R40, R8, R26, R56 ;  /* 0x0000001a0828723c */ /* 0x000fe20000001838 */
[----:B------:R-:W1:Y:S01]  /*105e0*/  LDSM.16.MT88.4 R24, [R228+0x2900] ;  /* 0x00290000e418783b */ /* 0x000e620000004200 */
[----:B---3--:R-:W-:-:S03]  /*105f0*/  FFMA.FTZ R3, R171, c[0x0][0x2d0], -R6 ;  /* 0x0000b400ab037a23 */ /* 0x008fc60000010806 */
[----:B------:R-:W-:Y:S01]  /*10600*/  LDSM.16.MT88.4 R168, [R231+0x3100] ;  /* 0x00310000e7a8783b */ /* 0x000fe20000004200 */
[----:B------:R3:W-:Y:S02]  /*10610*/  MUFU.EX2 R100, R3 ;  /* 0x0000000300647308 */ /* 0x0007e40000000800 */
[----:B------:R-:W-:Y:S07]  /*10620*/  HMMA.16816.F32 R32, R8, R34, R72 ;  /* 0x000000220820723c */ /* 0x000fee0000001848 */
        /* <DEDUP_REMOVED lines=16> */
[C---:B------:R-:W-:Y:S08]  /*10730*/  HMMA.16816.F32 R148, R8.reuse, R22, R84 ;  /* 0x000000160894723c */ /* 0x040ff00000001854 */
[----:B------:R-:W-:Y:S01]  /*10740*/  HMMA.16816.F32 R140, R8, R20, R140 ;  /* 0x00000014088c723c */ /* 0x000fe2000000188c */
[----:B---3--:R-:W-:-:S04]  /*10750*/  FFMA.FTZ R3, R186, c[0x0][0x2d0], -R0 ;  /* 0x0000b400ba037a23 */ /* 0x008fc80000010800 */
[----:B------:R3:W4:Y:S03]  /*10760*/  MUFU.EX2 R93, R3 ;  /* 0x00000003005d7308 */ /* 0x0007260000000800 */
[C---:B--2---:R-:W-:Y:S08]  /*10770*/  HMMA.16816.F32 R160, R8.reuse, R16, R160 ;  /* 0x0000001008a0723c */ /* 0x044ff000000018a0 */
[----:B------:R-:W-:Y:S01]  /*10780*/  HMMA.16816.F32 R164, R8, R18, R164 ;  /* 0x0000001208a4723c */ /* 0x000fe200000018a4 */
[----:B---3--:R-:W-:-:S07]  /*10790*/  FFMA.FTZ R3, R201, c[0x0][0x2d0], -R0 ;  /* 0x0000b400c9037a23 */ /* 0x008fce0000010800 */
        /* <DEDUP_REMOVED lines=40> */
[----:B------:R-:W-:Y:S02]  /*10a20*/  IMAD.MOV.U32 R110, RZ, RZ, R111 ;  /* 0x000000ffff6e7224 */ /* 0x000fe400078e006f */
[----:B------:R-:W-:Y:S02]  /*10a30*/  IMAD.MOV.U32 R111, RZ, RZ, R159 ;  /* 0x000000ffff6f7224 */ /* 0x000fe400078e009f */
[----:B------:R1:W-:Y:S01]  /*10a40*/  MUFU.EX2 R74, R3 ;  /* 0x00000003004a7308 */ /* 0x0003e20000000800 */
[----:B------:R-:W-:Y:S01]  /*10a50*/  IMAD.MOV.U32 R159, RZ, RZ, R145 ;  /* 0x000000ffff9f7224 */ /* 0x000fe200078e0091 */
[----:B------:R-:W-:Y:S01]  /*10a60*/  MOV R145, R146 ;  /* 0x0000009200917202 */ /* 0x000fe20000000f00 */
[----:B------:R-:W-:-:S02]  /*10a70*/  IMAD.MOV.U32 R146, RZ, RZ, R144 ;  /* 0x000000ffff927224 */ /* 0x000fc400078e0090 */
[----:B------:R-:W-:Y:S02]  /*10a80*/  IMAD.MOV.U32 R144, RZ, RZ, R154 ;  /* 0x000000ffff907224 */ /* 0x000fe400078e009a */
[----:B------:R-:W-:Y:S01]  /*10a90*/  IMAD.MOV.U32 R154, RZ, RZ, R127 ;  /* 0x000000ffff9a7224 */ /* 0x000fe200078e007f */
[----:B------:R-:W-:Y:S01]  /*10aa0*/  MOV R127, R126 ;  /* 0x0000007e007f7202 */ /* 0x000fe20000000f00 */
[----:B------:R-:W-:Y:S01]  /*10ab0*/  IMAD.MOV.U32 R126, RZ, RZ, R241 ;  /* 0x000000ffff7e7224 */ /* 0x000fe200078e00f1 */
[----:B---3--:R-:W-:Y:S01]  /*10ac0*/  F2FP.PACK_AB R8, R89, R90 ;  /* 0x0000005a5908723e */ /* 0x008fe200000000ff */
[----:B------:R3:W5:Y:S01]  /*10ad0*/  LDL.LU R241, [R1+0x34] ;  /* 0x0000340001f17983 */ /* 0x0007620000300800 */
[----:B-1----:R-:W-:Y:S02]  /*10ae0*/  FFMA.FTZ R3, R109, c[0x0][0x2d0], -R7 ;  /* 0x0000b4006d037a23 */ /* 0x002fe40000010807 */
[----:B------:R-:W-:Y:S02]  /*10af0*/  IMAD.MOV.U32 R109, RZ, RZ, R110 ;  /* 0x000000ffff6d7224 */ /* 0x000fe400078e006e */
[----:B------:R-:W-:Y:S01]  /*10b00*/  IMAD.MOV.U32 R110, RZ, RZ, R111 ;  /* 0x000000ffff6e7224 */ /* 0x000fe200078e006f */
[----:B------:R-:W-:Y:S01]  /*10b10*/  MOV R111, R159 ;  /* 0x0000009f006f7202 */ /* 0x000fe20000000f00 */
[----:B------:R-:W-:Y:S01]  /*10b20*/  IMAD.MOV.U32 R159, RZ, RZ, R145 ;  /* 0x000000ffff9f7224 */ /* 0x000fe200078e0091 */
[----:B------:R1:W1:Y:S01]  /*10b30*/  MUFU.EX2 R73, R3 ;  /* 0x0000000300497308 */ /* 0x0002620000000800 */
[----:B------:R-:W-:-:S02]  /*10b40*/  IMAD.MOV.U32 R145, RZ, RZ, R146 ;  /* 0x000000ffff917224 */ /* 0x000fc400078e0092 */
[----:B------:R-:W-:Y:S01]  /*10b50*/  IMAD.MOV.U32 R146, RZ, RZ, R144 ;  /* 0x000000ffff927224 */ /* 0x000fe200078e0090 */
[----:B------:R-:W-:Y:S01]  /*10b60*/  MOV R144, R127 ;  /* 0x0000007f00907202 */ /* 0x000fe20000000f00 */
[----:B------:R-:W-:Y:S01]  /*10b70*/  IMAD.MOV.U32 R127, RZ, RZ, R126 ;  /* 0x000000ffff7f7224 */ /* 0x000fe200078e007e */
[----:B------:R-:W-:Y:S01]  /*10b80*/  F2FP.PACK_AB R9, R85, R86 ;  /* 0x000000565509723e */ /* 0x000fe200000000ff */
[----:B------:R-:W-:Y:S01]  /*10b90*/  IMAD.MOV.U32 R126, RZ, RZ, R125 ;  /* 0x000000ffff7e7224 */ /* 0x000fe200078e007d */
[----:B------:R-:W-:Y:S01]  /*10ba0*/  F2FP.PACK_AB R10, R87, R88 ;  /* 0x00000058570a723e */ /* 0x000fe200000000ff */
[----:B------:R-:W-:Y:S02]  /*10bb0*/  IMAD.MOV.U32 R125, RZ, RZ, R240 ;  /* 0x000000ffff7d7224 */ /* 0x000fe400078e00f0 */
[----:B-1----:R-:W-:Y:S01]  /*10bc0*/  FFMA.FTZ R3, R109, c[0x0][0x2d0], -R7 ;  /* 0x0000b4006d037a23 */ /* 0x002fe20000010807 */
[----:B------:R-:W-:Y:S01]  /*10bd0*/  MOV R109, R110 ;  /* 0x0000006e006d7202 */ /* 0x000fe20000000f00 */
[----:B------:R-:W-:Y:S01]  /*10be0*/  IMAD.MOV.U32 R110, RZ, RZ, R111 ;  /* 0x000000ffff6e7224 */ /* 0x000fe200078e006f */
[----:B------:R-:W-:Y:S01]  /*10bf0*/  F2FP.PACK_AB R11, R84, R75 ;  /* 0x0000004b540b723e */ /* 0x000fe200000000ff */
[----:B------:R-:W-:Y:S01]  /*10c00*/  IMAD.MOV.U32 R111, RZ, RZ, R159 ;  /* 0x000000ffff6f7224 */ /* 0x000fe200078e009f */
[----:B------:R1:W-:Y:S01]  /*10c10*/  MUFU.EX2 R72, R3 ;  /* 0x0000000300487308 */ /* 0x0003e20000000800 */
[----:B------:R-:W-:Y:S01]  /*10c20*/  IMAD.MOV.U32 R159, RZ, RZ, R145 ;  /* 0x000000ffff9f7224 */ /* 0x000fe200078e0091 */
[----:B------:R-:W-:Y:S01]  /*10c30*/  MOV R145, R146 ;  /* 0x0000009200917202 */ /* 0x000fe20000000f00 */
[----:B------:R-:W-:Y:S01]  /*10c40*/  IMAD.MOV.U32 R146, RZ, RZ, R144 ;  /* 0x000000ffff927224 */ /* 0x000fe200078e0090 */
[----:B------:R-:W-:Y:S01]  /*10c50*/  MOV R207, R124 ;  /* 0x0000007c00cf7202 */ /* 0x000fe20000000f00 */
[----:B------:R-:W-:Y:S01]  /*10c60*/  IMAD.MOV.U32 R144, RZ, RZ, R158 ;  /* 0x000000ffff907224 */ /* 0x000fe200078e009e */
[----:B------:R-:W-:Y:S01]  /*10c70*/  MOV R202, R127 ;  /* 0x0000007f00ca7202 */ /* 0x000fe20000000f00 */
[----:B------:R-:W-:Y:S01]  /*10c80*/  IMAD.MOV.U32 R158, RZ, RZ, R118 ;  /* 0x000000ffff9e7224 */ /* 0x000fe200078e0076 */
[----:B------:R3:W5:Y:S01]  /*10c90*/  LDL.LU R240, [R1+0x30] ;  /* 0x0000300001f07983 */ /* 0x0007620000300800 */
[----:B------:R-:W-:Y:S01]  /*10ca0*/  HMMA.16816.F32 R140, R8, R24, R140 ;  /* 0x00000018088c723c */ /* 0x000fe2000000188c */
[----:B------:R-:W-:Y:S01]  /*10cb0*/  IMAD.MOV.U32 R208, RZ, RZ, R126 ;  /* 0x000000ffffd07224 */ /* 0x000fe200078e007e */
[----:B------:R-:W-:Y:S01]  /*10cc0*/  MOV R118, R239 ;  /* 0x000000ef00767202 */ /* 0x000fe20000000f00 */
[----:B------:R-:W-:Y:S01]  /*10cd0*/  IMAD.MOV.U32 R209, RZ, RZ, R125 ;  /* 0x000000ffffd17224 */ /* 0x000fe200078e007d */
[----:B------:R3:W5:Y:S01]  /*10ce0*/  LDL.LU R239, [R1+0x2c] ;  /* 0x00002c0001ef7983 */ /* 0x0007620000300800 */
[----:B-1----:R-:W-:-:S02]  /*10cf0*/  FFMA.FTZ R3, R109, c[0x0][0x2d0], -R7 ;  /* 0x0000b4006d037a23 */ /* 0x002fc40000010807 */
[----:B------:R-:W-:Y:S02]  /*10d00*/  IMAD.MOV.U32 R109, RZ, RZ, R110 ;  /* 0x000000ffff6d7224 */ /* 0x000fe400078e006e */
[----:B------:R-:W-:Y:S01]  /*10d10*/  IMAD.MOV.U32 R110, RZ, RZ, R111 ;  /* 0x000000ffff6e7224 */ /* 0x000fe200078e006f */
[----:B------:R1:W-:Y:S01]  /*10d20*/  MUFU.EX2 R59, R3 ;  /* 0x00000003003b7308 */ /* 0x0003e20000000800 */
[----:B------:R-:W-:Y:S01]  /*10d30*/  IMAD.MOV.U32 R111, RZ, RZ, R159 ;  /* 0x000000ffff6f7224 */ /* 0x000fe200078e009f */
[----:B------:R-:W-:Y:S01]  /*10d40*/  MOV R159, R145 ;  /* 0x00000091009f7202 */ /* 0x000fe20000000f00 */
[----:B------:R-:W-:Y:S02]  /*10d50*/  IMAD.MOV.U32 R145, RZ, RZ, R146 ;  /* 0x000000ffff917224 */ /* 0x000fe400078e0092 */
[----:B------:R-:W-:Y:S02]  /*10d60*/  IMAD.MOV.U32 R146, RZ, RZ, R144 ;  /* 0x000000ffff927224 */ /* 0x000fe400078e0090 */
[----:B------:R-:W-:Y:S01]  /*10d70*/  IMAD.MOV.U32 R144, RZ, RZ, R158 ;  /* 0x000000ffff907224 */ /* 0x000fe200078e009e */
[----:B------:R-:W-:Y:S01]  /*10d80*/  MOV R158, R157 ;  /* 0x0000009d009e7202 */ /* 0x000fe20000000f00 */
[----:B------:R-:W-:Y:S01]  /*10d90*/  IMAD.MOV.U32 R157, RZ, RZ, R238 ;  /* 0x000000ffff9d7224 */ /* 0x000fe200078e00ee */
[----:B------:R-:W-:Y:S01]  /*10da0*/  HMMA.16816.F32 R148, R8, R26, R148 ;  /* 0x0000001a0894723c */ /* 0x000fe20000001894 */
[----:B------:R3:W5:Y:S01]  /*10db0*/  LDL.LU R238, [R1+0x28] ;  /* 0x0000280001ee7983 */ /* 0x0007620000300800 */
[----:B-1----:R-:W-:-:S02]  /*10dc0*/  FFMA.FTZ R3, R109, c[0x0][0x2d0], -R0 ;  /* 0x0000b4006d037a23 */ /* 0x002fc40000010800 */
        /* <DEDUP_REMOVED lines=8> */
[----:B------:R-:W-:-:S02]  /*10e50*/  IMAD.MOV.U32 R158, RZ, RZ, R157 ;  /* 0x000000ffff9e7224 */ /* 0x000fc400078e009d */
[----:B------:R-:W-:Y:S02]  /*10e60*/  IMAD.MOV.U32 R157, RZ, RZ, R156 ;  /* 0x000000ffff9d7224 */ /* 0x000fe400078e009c */
[----:B------:R-:W-:Y:S01]  /*10e70*/  IMAD.MOV.U32 R156, RZ, RZ, R131 ;  /* 0x000000ffff9c7224 */ /* 0x000fe200078e0083 */
[----:B------:R-:W-:Y:S01]  /*10e80*/  MOV R131, R237 ;  /* 0x000000ed00837202 */ /* 0x000fe20000000f00 */
[----:B--2---:R-:W-:Y:S01]  /*10e90*/  HMMA.16816.F32 R160, R8, R20, R160 ;  /* 0x0000001408a0723c */ /* 0x004fe200000018a0 */
[----:B------:R3:W5:Y:S01]  /*10ea0*/  LDL.LU R237, [R1+0x24] ;  /* 0x0000240001ed7983 */ /* 0x0007620000300800 */
[----:B-1----:R-:W-:Y:S02]  /*10eb0*/  FFMA.FTZ R3, R109, c[0x0][0x2d0], -R0 ;  /* 0x0000b4006d037a23 */ /* 0x002fe40000010800 */
[----:B------:R-:W-:Y:S02]  /*10ec0*/  IMAD.MOV.U32 R109, RZ, RZ, R110 ;  /* 0x000000ffff6d7224 */ /* 0x000fe400078e006e */
[----:B------:R-:W-:Y:S01]  /*10ed0*/  IMAD.MOV.U32 R110, RZ, RZ, R111 ;  /* 0x000000ffff6e7224 */ /* 0x000fe200078e006f */
[----:B------:R1:W2:Y:S01]  /*10ee0*/  MUFU.EX2 R57, R3 ;  /* 0x0000000300397308 */ /* 0x0002a20000000800 */
[----:B------:R-:W-:Y:S01]  /*10ef0*/  IMAD.MOV.U32 R111, RZ, RZ, R159 ;  /* 0x000000ffff6f7224 */ /* 0x000fe200078e009f */
[----:B------:R-:W-:Y:S01]  /*10f00*/  MOV R159, R145 ;  /* 0x00000091009f7202 */ /* 0x000fe20000000f00 */
[----:B------:R-:W-:-:S02]  /*10f10*/  IMAD.MOV.U32 R145, RZ, RZ, R146 ;  /* 0x000000ffff917224 */ /* 0x000fc400078e0092 */
[----:B------:R-:W-:Y:S02]  /*10f20*/  IMAD.MOV.U32 R146, RZ, RZ, R144 ;  /* 0x000000ffff927224 */ /* 0x000fe400078e0090 */
[----:B------:R-:W-:Y:S01]  /*10f30*/  IMAD.MOV.U32 R144, RZ, RZ, R158 ;  /* 0x000000ffff907224 */ /* 0x000fe200078e009e */
[----:B------:R-:W-:Y:S01]  /*10f40*/  MOV R158, R157 ;  /* 0x0000009d009e7202 */ /* 0x000fe20000000f00 */
[----:B------:R-:W-:Y:S02]  /*10f50*/  IMAD.MOV.U32 R157, RZ, RZ, R156 ;  /* 0x000000ffff9d7224 */ /* 0x000fe400078e009c */
[----:B------:R-:W-:Y:S01]  /*10f60*/  IMAD.MOV.U32 R156, RZ, RZ, R131 ;  /* 0x000000ffff9c7224 */ /* 0x000fe200078e0083 */
[----:B------:R-:W-:Y:S01]  /*10f70*/  HMMA.16816.F32 R164, R8, R22, R164 ;  /* 0x0000001608a4723c */ /* 0x000fe200000018a4 */
[----:B------:R-:W-:Y:S02]  /*10f80*/  IMAD.MOV.U32 R131, RZ, RZ, R236 ;  /* 0x000000ffff837224 */ /* 0x000fe400078e00ec */
[----:B------:R3:W5:Y:S01]  /*10f90*/  LDL.LU R236, [R1+0x20] ;  /* 0x0000200001ec7983 */ /* 0x0007620000300800 */
[----:B-1----:R-:W-:Y:S01]  /*10fa0*/  FFMA.FTZ R3, R109, c[0x0][0x2d0], -R0 ;  /* 0x0000b4006d037a23 */ /* 0x002fe20000010800 */
[----:B------:R-:W-:Y:S01]  /*10fb0*/  MOV R109, R110 ;  /* 0x0000006e006d7202 */ /* 0x000fe20000000f00 */
[----:B------:R-:W-:-:S02]  /*10fc0*/  IMAD.MOV.U32 R110, RZ, RZ, R111 ;  /* 0x000000ffff6e7224 */ /* 0x000fc400078e006f */
[----:B------:R1:W-:Y:S01]  /*10fd0*/  MUFU.EX2 R56, R3 ;  /* 0x0000000300387308 */ /* 0x0003e20000000800 */
[----:B------:R-:W-:Y:S02]  /*10fe0*/  IMAD.MOV.U32 R111, RZ, RZ, R159 ;  /* 0x000000ffff6f7224 */ /* 0x000fe400078e009f */
[----:B------:R-:W-:Y:S01]  /*10ff0*/  IMAD.MOV.U32 R159, RZ, RZ, R145 ;  /* 0x000000ffff9f7224 */ /* 0x000fe200078e0091 */
[----:B------:R-:W-:Y:S01]  /*11000*/  MOV R145, R146 ;  /* 0x0000009200917202 */ /* 0x000fe20000000f00 */
[----:B------:R-:W-:Y:S02]  /*11010*/  IMAD.MOV.U32 R146, RZ, RZ, R144 ;  /* 0x000000ffff927224 */ /* 0x000fe400078e0090 */
[----:B------:R-:W-:Y:S01]  /*11020*/  IMAD.MOV.U32 R144, RZ, RZ, R158 ;  /* 0x000000ffff907224 */ /* 0x000fe200078e009e */
[----:B----4-:R-:W-:Y:S01]  /*11030*/  HMMA.16816.F32 R176, R8, R16, R176 ;  /* 0x0000001008b0723c */ /* 0x010fe200000018b0 */
[----:B------:R-:W-:Y:S01]  /*11040*/  IMAD.MOV.U32 R158, RZ, RZ, R157 ;  /* 0x000000ffff9e7224 */ /* 0x000fe200078e009d */
[----:B------:R-:W-:Y:S01]  /*11050*/  MOV R157, R156 ;  /* 0x0000009c009d7202 */ /* 0x000fe20000000f00 */
[----:B------:R-:W-:-:S02]  /*11060*/  IMAD.MOV.U32 R156, RZ, RZ, R155 ;  /* 0x000000ffff9c7224 */ /* 0x000fc400078e009b */
[----:B------:R-:W-:Y:S02]  /*11070*/  IMAD.MOV.U32 R155, RZ, RZ, R235 ;  /* 0x000000ffff9b7224 */ /* 0x000fe400078e00eb */
[----:B------:R3:W5:Y:S01]  /*11080*/  LDL.LU R235, [R1+0x1c] ;  /* 0x00001c0001eb7983 */ /* 0x0007620000300800 */
[----:B-1----:R-:W-:Y:S02]  /*11090*/  FFMA.FTZ R3, R109, c[0x0][0x2d0], -R0 ;  /* 0x0000b4006d037a23 */ /* 0x002fe40000010800 */
[----:B------:R-:W-:Y:S01]  /*110a0*/  IMAD.MOV.U32 R109, RZ, RZ, R110 ;  /* 0x000000ffff6d7224 */ /* 0x000fe200078e006e */
[----:B------:R-:W-:Y:S01]  /*110b0*/  MOV R110, R111 ;  /* 0x0000006f006e7202 */ /* 0x000fe20000000f00 */
[----:B------:R1:W4:Y:S01]  /*110c0*/  MUFU.EX2 R31, R3 ;  /* 0x00000003001f7308 */ /* 0x0003220000000800 */
[----:B------:R-:W-:Y:S02]  /*110d0*/  IMAD.MOV.U32 R111, RZ, RZ, R159 ;  /* 0x000000ffff6f7224 */ /* 0x000fe400078e009f */
[----:B------:R-:W-:-:S02]  /*110e0*/  IMAD.MOV.U32 R159, RZ, RZ, R145 ;  /* 0x000000ffff9f7224 */ /* 0x000fc400078e0091 */
[----:B------:R-:W-:Y:S01]  /*110f0*/  IMAD.MOV.U32 R145, RZ, RZ, R146 ;  /* 0x000000ffff917224 */ /* 0x000fe200078e0092 */
[C---:B------:R-:W-:Y:S01]  /*11100*/  HMMA.16816.F32 R180, R8.reuse, R18, R80 ;  /* 0x0000001208b4723c */ /* 0x040fe20000001850 */
[----:B------:R-:W-:Y:S01]  /*11110*/  MOV R146, R144 ;  /* 0x0000009000927202 */ /* 0x000fe20000000f00 */
[----:B------:R-:W-:Y:S02]  /*11120*/  IMAD.MOV.U32 R144, RZ, RZ, R158 ;  /* 0x000000ffff907224 */ /* 0x000fe400078e009e */
[----:B------:R-:W-:Y:S02]  /*11130*/  IMAD.MOV.U32 R158, RZ, RZ, R157 ;  /* 0x000000ffff9e7224 */ /* 0x000fe400078e009d */
[----:B------:R-:W-:Y:S01]  /*11140*/  IMAD.MOV.U32 R157, RZ, RZ, R155 ;  /* 0x000000ffff9d7224 */ /* 0x000fe200078e009b */
[----:B------:R-:W-:Y:S01]  /*11150*/  MOV R155, R234 ;  /* 0x000000ea009b7202 */ /* 0x000fe20000000f00 */
[----:B------:R-:W-:Y:S01]  /*11160*/  HMMA.16816.F32 R76, R8, R12, R76 ;  /* 0x0000000c084c723c */ /* 0x000fe2000000184c */
[----:B------:R3:W5:Y:S01]  /*11170*/  LDL.LU R234, [R1+0x18] ;  /* 0x0000180001ea7983 */ /* 0x0007620000300800 */
[----:B-1----:R-:W-:-:S02]  /*11180*/  FFMA.FTZ R3, R109, c[0x0][0x2d0], -R6 ;  /* 0x0000b4006d037a23 */ /* 0x002fc40000010806 */
[----:B------:R-:W-:Y:S02]  /*11190*/  IMAD.MOV.U32 R109, RZ, RZ, R110 ;  /* 0x000000ffff6d7224 */ /* 0x000fe400078e006e */
[----:B------:R-:W-:Y:S01]  /*111a0*/  IMAD.MOV.U32 R110, RZ, RZ, R111 ;  /* 0x000000ffff6e7224 */ /* 0x000fe200078e006f */
[----:B------:R1:W-:Y:S01]  /*111b0*/  MUFU.EX2 R29, R3 ;  /* 0x00000003001d7308 */ /* 0x0003e20000000800 */
[----:B------:R-:W-:Y:S01]  /*111c0*/  IMAD.MOV.U32 R111, RZ, RZ, R159 ;  /* 0x000000ffff6f7224 */ /* 0x000fe200078e009f */
[----:B------:R-:W-:Y:S01]  /*111d0*/  MOV R159, R145 ;  /* 0x00000091009f7202 */ /* 0x000fe20000000f00 */
[----:B------:R-:W-:Y:S01]  /*111e0*/  HMMA.16816.F32 R68, R8, R14, R68 ;  /* 0x0000000e0844723c */ /* 0x000fe20000001844 */
[----:B------:R-:W-:Y:S02]  /*111f0*/  IMAD.MOV.U32 R145, RZ, RZ, R146 ;  /* 0x000000ffff917224 */ /* 0x000fe400078e0092 */
[----:B------:R-:W-:Y:S02]  /*11200*/  IMAD.MOV.U32 R146, RZ, RZ, R144 ;  /* 0x000000ffff927224 */ /* 0x000fe400078e0090 */
[----:B------:R-:W-:Y:S01]  /*11210*/  IMAD.MOV.U32 R144, RZ, RZ, R158 ;  /* 0x000000ffff907224 */ /* 0x000fe200078e009e */
[----:B------:R-:W-:Y:S01]  /*11220*/  MOV R158, R155 ;  /* 0x0000009b009e7202 */ /* 0x000fe20000000f00 */
[----:B------:R-:W-:-:S02]  /*11230*/  IMAD.MOV.U32 R155, RZ, RZ, R154 ;  /* 0x000000ffff9b7224 */ /* 0x000fc400078e009a */
[----:B-1----:R-:W-:Y:S02]  /*11240*/  FFMA.FTZ R3, R109, c[0x0][0x2d0], -R6 ;  /* 0x0000b4006d037a23 */ /* 0x002fe40000010806 */
[----:B------:R-:W-:Y:S02]  /*11250*/  IMAD.MOV.U32 R109, RZ, RZ, R110 ;  /* 0x000000ffff6d7224 */ /* 0x000fe400078e006e */
[----:B------:R-:W-:Y:S01]  /*11260*/  IMAD.MOV.U32 R110, RZ, RZ, R111 ;  /* 0x000000ffff6e7224 */ /* 0x000fe200078e006f */
[----:B------:R1:W1:Y:S01]  /*11270*/  MUFU.EX2 R30, R3 ;  /* 0x00000003001e7308 */ /* 0x0002620000000800 */
[----:B------:R-:W-:Y:S01]  /*11280*/  F2FP.PACK_AB R8, R73, R74 ;  /* 0x0000004a4908723e */ /* 0x000fe200000000ff */
[----:B------:R-:W-:Y:S01]  /*11290*/  IMAD.MOV.U32 R111, RZ, RZ, R159 ;  /* 0x000000ffff6f7224 */ /* 0x000fe200078e009f */
[----:B--2---:R-:W-:Y:S01]  /*112a0*/  F2FP.PACK_AB R9, R57, R58 ;  /* 0x0000003a3909723e */ /* 0x004fe200000000ff */
[----:B------:R-:W-:Y:S01]  /*112b0*/  IMAD.MOV.U32 R154, RZ, RZ, R152 ;  /* 0x000000ffff9a7224 */ /* 0x000fe200078e0098 */
[----:B------:R-:W-:Y:S01]  /*112c0*/  F2FP.PACK_AB R10, R59, R72 ;  /* 0x000000483b0a723e */ /* 0x000fe200000000ff */
[----:B------:R-:W-:Y:S01]  /*112d0*/  IMAD.MOV.U32 R152, RZ, RZ, R4 ;  /* 0x000000ffff987224 */ /* 0x000fe200078e0004 */
[----:B----4-:R-:W-:Y:S01]  /*112e0*/  F2FP.PACK_AB R11, R31, R56 ;  /* 0x000000381f0b723e */ /* 0x010fe200000000ff */
[----:B-1----:R-:W-:Y:S01]  /*112f0*/  FFMA.FTZ R3, R109, c[0x0][0x2d0], -R6 ;  /* 0x0000b4006d037a23 */ /* 0x002fe20000010806 */
[----:B------:R-:W-:Y:S01]  /*11300*/  MOV R159, R145 ;  /* 0x00000091009f7202 */ /* 0x000fe20000000f00 */
[----:B------:R-:W-:Y:S01]  /*11310*/  IMAD.MOV.U32 R109, RZ, RZ, R110 ;  /* 0x000000ffff6d7224 */ /* 0x000fe200078e006e */
[----:B------:R-:W-:Y:S01]  /*11320*/  MOV R4, R233 ;  /* 0x000000e900047202 */ /* 0x000fe20000000f00 */
[----:B------:R1:W-:Y:S01]  /*11330*/  MUFU.EX2 R28, R3 ;  /* 0x00000003001c7308 */ /* 0x0003e20000000800 */
[----:B------:R-:W-:Y:S01]  /*11340*/  IMAD.MOV.U32 R110, RZ, RZ, R111 ;  /* 0x000000ffff6e7224 */ /* 0x000fe200078e006f */
[----:B------:R-:W-:Y:S01]  /*11350*/  HMMA.16816.F32 R64, R8, R24, R64 ;  /* 0x000000180840723c */ /* 0x000fe20000001840 */
[----:B------:R-:W-:Y:S01]  /*11360*/  IMAD.MOV.U32 R145, RZ, RZ, R146 ;  /* 0x000000ffff917224 */ /* 0x000fe200078e0092 */
[----:B------:R3:W5:Y:S01]  /*11370*/  LDL.LU R233, [R1+0x14] ;  /* 0x0000140001e97983 */ /* 0x0007620000300800 */
[----:B------:R-:W-:-:S02]  /*11380*/  IMAD.MOV.U32 R146, RZ, RZ, R144 ;  /* 0x000000ffff927224 */ /* 0x000fc400078e0090 */
[----:B-1----:R-:W-:Y:S01]  /*11390*/  FFMA.FTZ R3, R109, c[0x0][0x2d0], -R6 ;  /* 0x0000b4006d037a23 */ /* 0x002fe20000010806 */
[----:B------:R-:W-:Y:S01]  /*113a0*/  MOV R111, R159 ;  /* 0x0000009f006f7202 */ /* 0x000fe20000000f00 */
[----:B------:R-:W-:Y:S01]  /*113b0*/  IMAD.MOV.U32 R144, RZ, RZ, R158 ;  /* 0x000000ffff907224 */ /* 0x000fe200078e009e */
[----:B------:R-:W-:Y:S01]  /*113c0*/  MOV R158, R155 ;  /* 0x0000009b009e7202 */ /* 0x000fe20000000f00 */
[----:B------:R1:W2:Y:S01]  /*113d0*/  MUFU.EX2 R25, R3 ;  /* 0x0000000300197308 */ /* 0x0002a20000000800 */
[----:B------:R-:W-:Y:S01]  /*113e0*/  IMAD.MOV.U32 R155, RZ, RZ, R154 ;  /* 0x000000ffff9b7224 */ /* 0x000fe200078e009a */
[----:B------:R-:W-:Y:S01]  /*113f0*/  HMMA.16816.F32 R48, R8, R22, R48 ;  /* 0x000000160830723c */ /* 0x000fe20000001830 */
[----:B------:R-:W-:Y:S02]  /*11400*/  IMAD.MOV.U32 R159, RZ, RZ, R145 ;  /* 0x000000ffff9f7224 */ /* 0x000fe400078e0091 */
[----:B------:R-:W-:Y:S02]  /*11410*/  IMAD.MOV.U32 R154, RZ, RZ, R152 ;  /* 0x000000ffff9a7224 */ /* 0x000fe400078e0098 */
[----:B------:R-:W-:-:S02]  /*11420*/  IMAD.MOV.U32 R145, RZ, RZ, R146 ;  /* 0x000000ffff917224 */ /* 0x000fc400078e0092 */
[----:B------:R-:W-:Y:S01]  /*11430*/  IMAD.MOV.U32 R152, RZ, RZ, R153 ;  /* 0x000000ffff987224 */ /* 0x000fe200078e0099 */
[----:B------:R-:W-:Y:S01]  /*11440*/  MOV R153, R123 ;  /* 0x0000007b00997202 */ /* 0x000fe20000000f00 */
[----:B-1----:R-:W-:Y:S02]  /*11450*/  FFMA.FTZ R3, R110, c[0x0][0x2d0], -R5 ;  /* 0x0000b4006e037a23 */ /* 0x002fe40000010805 */
[----:B------:R-:W-:Y:S02]  /*11460*/  IMAD.MOV.U32 R146, RZ, RZ, R144 ;  /* 0x000000ffff927224 */ /* 0x000fe400078e0090 */
[----:B------:R1:W-:Y:S01]  /*11470*/  MUFU.EX2 R24, R3 ;  /* 0x0000000300187308 */ /* 0x0003e20000000800 */
[----:B------:R-:W-:Y:S01]  /*11480*/  MOV R144, R158 ;  /* 0x0000009e00907202 */ /* 0x000fe20000000f00 */
[----:B------:R-:W-:Y:S02]  /*11490*/  IMAD.MOV.U32 R123, RZ, RZ, R232 ;  /* 0x000000ffff7b7224 */ /* 0x000fe400078e00e8 */
[----:B------:R-:W-:Y:S01]  /*114a0*/  IMAD.MOV.U32 R158, RZ, RZ, R155 ;  /* 0x000000ffff9e7224 */ /* 0x000fe200078e009b */
[----:B------:R-:W-:Y:S01]  /*114b0*/  HMMA.16816.F32 R52, R8, R20, R52 ;  /* 0x000000140834723c */ /* 0x000fe20000001834 */
[----:B------:R-:W-:-:S02]  /*114c0*/  IMAD.MOV.U32 R155, RZ, RZ, R154 ;  /* 0x000000ffff9b7224 */ /* 0x000fc400078e009a */
[----:B------:R-:W-:-:S05]  /*114d0*/  IMAD.MOV.U32 R147, RZ, RZ, R111 ;  /* 0x000000ffff937224 */ /* 0x000fca00078e006f */
[C---:B------:R-:W-:Y:S01]  /*114e0*/  HMMA.16816.F32 R32, R8.reuse, R14, R32 ;  /* 0x0000000e0820723c */ /* 0x040fe20000001820 */
[----:B-1----:R-:W-:Y:S01]  /*114f0*/  FFMA.FTZ R3, R175, c[0x0][0x2d0], -R5 ;  /* 0x0000b400af037a23 */ /* 0x002fe20000010805 */
[----:B------:R-:W-:Y:S01]  /*11500*/  MOV R109, R145 ;  /* 0x00000091006d7202 */ /* 0x000fe20000000f00 */
[----:B------:R-:W-:Y:S01]  /*11510*/  IMAD.MOV.U32 R186, RZ, RZ, R146 ;  /* 0x000000ffffba7224 */ /* 0x000fe200078e0092 */
[----:B------:R3:W5:Y:S01]  /*11520*/  LDL.LU R232, [R1+0x10] ;  /* 0x0000100001e87983 */ /* 0x0007620000300800 */
[----:B------:R1:W-:Y:S01]  /*11530*/  MUFU.EX2 R23, R3 ;  /* 0x0000000300177308 */ /* 0x0003e20000000800 */
[----:B------:R-:W-:Y:S01]  /*11540*/  IMAD.MOV.U32 R154, RZ, RZ, R152 ;  /* 0x000000ffff9a7224 */ /* 0x000fe200078e0098 */
[----:B------:R-:W-:Y:S01]  /*11550*/  MOV R152, R153 ;  /* 0x0000009900987202 */ /* 0x000fe20000000f00 */
[----:B------:R-:W-:Y:S01]  /*11560*/  IMAD.MOV.U32 R153, RZ, RZ, R123 ;  /* 0x000000ffff997224 */ /* 0x000fe200078e007b */
[----:B------:R-:W-:Y:S01]  /*11570*/  MOV R187, R155 ;  /* 0x0000009b00bb7202 */ /* 0x000fe20000000f00 */
[----:B------:R-:W-:Y:S01]  /*11580*/  IMAD.MOV.U32 R123, RZ, RZ, R122 ;  /* 0x000000ffff7b7224 */ /* 0x000fe200078e007a */
[----:B------:R-:W-:Y:S01]  /*11590*/  HMMA.16816.F32 R60, R8, R26, R60 ;  /* 0x0000001a083c723c */ /* 0x000fe2000000183c */
[----:B------:R-:W-:-:S02]  /*115a0*/  IMAD.MOV.U32 R122, RZ, RZ, R119 ;  /* 0x000000ffff7a7224 */ /* 0x000fc400078e0077 */
[----:B-1----:R-:W-:Y:S01]  /*115b0*/  FFMA.FTZ R3, R173, c[0x0][0x2d0], -R5 ;  /* 0x0000b400ad037a23 */ /* 0x002fe20000010805 */
[----:B------:R-:W-:-:S04]  /*115c0*/  MOV R184, R153 ;  /* 0x0000009900b87202 */ /* 0x000fc80000000f00 */
[----:B------:R-:W-:Y:S01]  /*115d0*/  HMMA.16816.F32 R36, R8, R16, R36 ;  /* 0x000000100824723c */ /* 0x000fe20000001824 */
[----:B------:R-:W-:Y:S01]  /*115e0*/  MOV R119, R139 ;  /* 0x0000008b00777202 */ /* 0x000fe20000000f00 */
[----:B------:R1:W-:Y:S01]  /*115f0*/  MUFU.EX2 R22, R3 ;  /* 0x0000000300167308 */ /* 0x0003e20000000800 */
[----:B------:R-:W-:-:S05]  /*11600*/  IMAD.MOV.U32 R108, RZ, RZ, R159 ;  /* 0x000000ffff6c7224 */ /* 0x000fca00078e009f */
[----:B------:R-:W-:Y:S01]  /*11610*/  HMMA.16816.F32 R40, R8, R18, R40 ;  /* 0x000000120828723c */ /* 0x000fe20000001828 */
[----:B------:R-:W-:Y:S01]  /*11620*/  IMAD.MOV.U32 R201, RZ, RZ, R184 ;  /* 0x000000ffffc97224 */ /* 0x000fe200078e00b8 */
[----:B------:R-:W-:-:S06]  /*11630*/  MOV R111, R119 ;  /* 0x00000077006f7202 */ /* 0x000fcc0000000f00 */
[----:B------:R-:W-:Y:S01]  /*11640*/  HMMA.16816.F32 R44, R8, R12, R44 ;  /* 0x0000000c082c723c */ /* 0x000fe2000000182c */
[----:B------:R-:W-:Y:S02]  /*11650*/  IMAD.MOV.U32 R185, RZ, RZ, R154 ;  /* 0x000000ffffb97224 */ /* 0x000fe400078e009a */
[----:B------:R-:W-:Y:S01]  /*11660*/  FFMA.FTZ R4, R4, c[0x0][0x2d0], -R7 ;  /* 0x0000b40004047a23 */ /* 0x000fe20000010807 */
[----:B------:R-:W-:Y:S01]  /*11670*/  MOV R146, R116 ;  /* 0x0000007400927202 */ /* 0x000fe20000000f00 */
[----:B-1----:R-:W-:Y:S01]  /*11680*/  FFMA.FTZ R3, R172, c[0x0][0x2d0], -R5 ;  /* 0x0000b400ac037a23 */ /* 0x002fe20000010805 */
[----:B------:R-:W-:Y:S03]  /*11690*/  LDSM.16.MT88.4 R16, [R230+0x3100] ;  /* 0x00310000e610783b */ /* 0x000fe60000004200 */
[----:B------:R1:W4:Y:S01]  /*116a0*/  MUFU.EX2 R21, R3 ;  /* 0x0000000300157308 */ /* 0x0003220000000800 */
[----:B------:R-:W-:Y:S01]  /*116b0*/  IMAD.MOV.U32 R145, RZ, RZ, R158 ;  /* 0x000000ffff917224 */ /* 0x000fe200078e009e */
[----:B------:R3:W5:Y:S01]  /*116c0*/  LDL.LU R139, [R1+0xc] ;  /* 0x00000c00018b7983 */ /* 0x0007620000300800 */
[----:B------:R-:W-:Y:S01]  /*116d0*/  IMAD.MOV.U32 R159, RZ, RZ, R122 ;  /* 0x000000ffff9f7224 */ /* 0x000fe200078e007a */
[----:B------:R-:W-:Y:S01]  /*116e0*/  F2FP.PACK_AB R184, R30, R29 ;  /* 0x0000001d1eb8723e */ /* 0x000fe200000000ff */
[----:B------:R-:W-:-:S02]  /*116f0*/  IMAD.MOV.U32 R158, RZ, RZ, R123 ;  /* 0x000000ffff9e7224 */ /* 0x000fc400078e007b */
[----:B------:R-:W-:Y:S01]  /*11700*/  IMAD.MOV.U32 R110, RZ, RZ, R152 ;  /* 0x000000ffff6e7224 */ /* 0x000fe200078e0098 */
[----:B------:R4:W-:Y:S01]  /*11710*/  MUFU.EX2 R14, R4 ;  /* 0x00000004000e7308 */ /* 0x0009e20000000800 */
[----:B------:R-:W-:Y:S01]  /*11720*/  FADD.FTZ R8, R158, R144 ;  /* 0x000000909e087221 */ /* 0x000fe20000010000 */
[----:B------:R-:W3:Y:S01]  /*11730*/  LDSM.16.MT88.4 R152, [R228+0x3100] ;  /* 0x00310000e498783b */ /* 0x000ee20000004200 */
[----:B------:R-:W-:Y:S02]  /*11740*/  IMAD.MOV.U32 R123, RZ, RZ, R117 ;  /* 0x000000ffff7b7224 */ /* 0x000fe400078e0075 */
[----:B------:R-:W-:Y:S02]  /*11750*/  IMAD.MOV.U32 R122, RZ, RZ, R118 ;  /* 0x000000ffff7a7224 */ /* 0x000fe400078e0076 */
[----:B------:R-:W3:Y:S01]  /*11760*/  LDSM.16.MT88.4 R116, [R229+0x3100] ;  /* 0x00310000e574783b */ /* 0x000ee20000004200 */
[----:B-1----:R-:W-:Y:S01]  /*11770*/  FFMA.FTZ R3, R186, c[0x0][0x2d0], -R7 ;  /* 0x0000b400ba037a23 */ /* 0x002fe20000010807 */
[----:B--2---:R-:W-:-:S03]  /*11780*/  F2FP.PACK_AB R186, R25, R28 ;  /* 0x0000001c19ba723e */ /* 0x004fc600000000ff */
[----:B------:R1:W-:Y:S01]  /*11790*/  MUFU.EX2 R20, R3 ;  /* 0x0000000300147308 */ /* 0x0003e20000000800 */
[----:B----4-:R-:W-:Y:S01]  /*117a0*/  FADD.FTZ R4, R159, R111 ;  /* 0x0000006f9f047221 */ /* 0x010fe20000010000 */
[----:B------:R-:W-:Y:S01]  /*117b0*/  MOV R111, R128 ;  /* 0x00000080006f7202 */ /* 0x000fe20000000f00 */
[--C-:B-1----:R-:W-:Y:S01]  /*117c0*/  FFMA.FTZ R3, R187, c[0x0][0x2d0], -R7.reuse ;  /* 0x0000b400bb037a23 */ /* 0x102fe20000010807 */
[----:B------:R-:W-:Y:S01]  /*117d0*/  F2FP.PACK_AB R187, R21, R22 ;  /* 0x0000001615bb723e */ /* 0x000fe200000000ff */
[----:B------:R-:W-:Y:S01]  /*117e0*/  FFMA.FTZ R7, R185, c[0x0][0x2d0], -R7 ;  /* 0x0000b400b9077a23 */ /* 0x000fe20000010807 */
[----:B------:R-:W-:Y:S02]  /*117f0*/  F2FP.PACK_AB R185, R23, R24 ;  /* 0x0000001817b9723e */ /* 0x000fe400000000ff */
[----:B------:R1:W2:Y:S05]  /*11800*/  MUFU.EX2 R15, R3 ;  /* 0x00000003000f7308 */ /* 0x0002aa0000000800 */
[C---:B------:R-:W-:Y:S03]  /*11810*/  HMMA.16816.F32 R160, R184.reuse, R168, R160 ;  /* 0x000000a8b8a0723c */ /* 0x040fe600000018a0 */
[----:B------:R4:W-:Y:S05]  /*11820*/  MUFU.EX2 R13, R7 ;  /* 0x00000007000d7308 */ /* 0x0009ea0000000800 */
[----:B---3--:R-:W-:Y:S01]  /*11830*/  HMMA.16816.F32 R140, R184, R152, R140 ;  /* 0x00000098b88c723c */ /* 0x008fe2000000188c */
[----:B-1----:R-:W-:Y:S01]  /*11840*/  FFMA.FTZ R3, R201, c[0x0][0x2d0], -R0 ;  /* 0x0000b400c9037a23 */ /* 0x002fe20000010800 */
[----:B--2---:R-:W-:Y:S01]  /*11850*/  F2FP.PACK_AB R128, R15, R20 ;  /* 0x000000140f80723e */ /* 0x004fe200000000ff */
[----:B------:R-:W-:-:S02]  /*11860*/  IMAD.MOV.U32 R201, RZ, RZ, R110 ;  /* 0x000000ffffc97224 */ /* 0x000fc400078e006e */
[----:B------:R1:W-:Y:S01]  /*11870*/  MUFU.EX2 R10, R3 ;  /* 0x00000003000a7308 */ /* 0x0003e20000000800 */
[----:B------:R-:W-:Y:S02]  /*11880*/  IMAD.MOV.U32 R110, RZ, RZ, R129 ;  /* 0x000000ffff6e7224 */ /* 0x000fe400078e0081 */
[----:B------:R-:W-:Y:S01]  /*11890*/  HMMA.16816.F32 R148, R184, R154, R148 ;  /* 0x0000009ab894723c */ /* 0x000fe20000001894 */
[----:B----4-:R-:W-:Y:S02]  /*118a0*/  FADD.FTZ R7, R157, R4 ;  /* 0x000000049d077221 */ /* 0x010fe40000010000 */
[----:B------:R-:W-:-:S05]  /*118b0*/  FADD.FTZ R4, R208, R8 ;  /* 0x00000008d0047221 */ /* 0x000fca0000010000 */
        /* <DEDUP_REMOVED lines=9> */
[----:B------:R1:W-:Y:S01]  /*11950*/  MUFU.EX2 R11, R3 ;  /* 0x00000003000b7308 */ /* 0x0003e20000000800 */
[----:B------:R-:W-:Y:S02]  /*11960*/  IMAD.MOV.U32 R108, RZ, RZ, R131 ;  /* 0x000000ffff6c7224 */ /* 0x000fe400078e0083 */
[----:B------:R-:W-:Y:S01]  /*11970*/  HMMA.16816.F32 R184, R184, R18, R68 ;  /* 0x00000012b8b8723c */ /* 0x000fe20000001844 */
[----:B------:R-:W-:Y:S01]  /*11980*/  IMAD.MOV.U32 R109, RZ, RZ, R130 ;  /* 0x000000ffff6d7224 */ /* 0x000fe200078e0082 */
[----:B------:R-:W-:-:S03]  /*11990*/  F2FP.PACK_AB R130, R13, R14 ;  /* 0x0000000e0d82723e */ /* 0x000fc600000000ff */
[----:B------:R2:W3:Y:S01]  /*119a0*/  MUFU.EX2 R12, R0 ;  /* 0x00000000000c7308 */ /* 0x0004e20000000800 */
        /* <DEDUP_REMOVED lines=101> */
[----:B------:R1:W-:Y:S01]  /*12000*/  STL [R1+0x4], R0 ;  /* 0x0000040001007387 */ /* 0x0003e20000100800 */
[----:B------:R-:W-:Y:S02]  /*12010*/  FADD.FTZ R251, R72, R251 ;  /* 0x000000fb48fb7221 */ /* 0x000fe40000010000 */
[----:B------:R-:W-:Y:S01]  /*12020*/  FADD.FTZ R252, R56, R252 ;  /* 0x000000fc38fc7221 */ /* 0x000fe20000010000 */
[----:B------:R1:W-:Y:S01]  /*12030*/  STL [R1], R4 ;  /* 0x0000000401007387 */ /* 0x0003e20000100800 */
        /* <DEDUP_REMOVED lines=10> */
[----:B------:R-:W-:Y:S05]  /*120e0*/  @!P6 BRA `(.L_x_931) ;  /* 0x000043100000e947 */ /* 0x000fea0003800000 */
[----:B------:R-:W-:Y:S01]  /*120f0*/  IMAD.MOV.U32 R3, RZ, RZ, R136 ;  /* 0x000000ffff037224 */ /* 0x000fe200078e0088 */
[----:B------:R-:W-:Y:S01]  /*12100*/  MOV R138, R2 ;  /* 0x00000002008a7202 */ /* 0x000fe20000000f00 */
[----:B-1----:R-:W-:Y:S01]  /*12110*/  IMAD.MOV.U32 R0, RZ, RZ, R137 ;  /* 0x000000ffff007224 */ /* 0x002fe200078e0089 */
[----:B------:R-:W-:Y:S01]  /*12120*/  MOV R133, R135 ;  /* 0x0000008700857202 */ /* 0x000fe20000000f00 */
[----:B------:R-:W-:Y:S01]  /*12130*/  ULDC UR6, c[0x0][0x210] ;  /* 0x0000840000067ab9 */ /* 0x000fe20000000800 */
[----:B------:R-:W-:Y:S01]  /*12140*/  IADD3 R247, R248, 0x100, RZ ;  /* 0x00000100f8f77810 */ /* 0x000fe20007ffe0ff */
[----:B------:R-:W-:Y:S02]  /*12150*/  ULDC UR4, c[0x0][0x1e8] ;  /* 0x00007a0000047ab9 */ /* 0x000fe40000000800 */
[----:B------:R-:W-:Y:S02]  /*12160*/  UIADD3 UR12, UR12, -0x2, URZ ;  /* 0xfffffffe0c0c7890 */ /* 0x000fe4000fffe03f */
[----:B------:R-:W-:-:S02]  /*12170*/  UIMAD UR6, UR15, UR6, URZ ;  /* 0x000000060f0672a4 */ /* 0x000fc4000f8e023f */
[----:B------:R-:W-:Y:S02]  /*12180*/  UIMAD UR4, UR15, UR4, URZ ;  /* 0x000000040f0472a4 */ /* 0x000fe4000f8e023f */
[----:B------:R-:W-:Y:S02]  /*12190*/  ULDC.64 UR22, c[0x0][0x118] ;  /* 0x0000460000167ab9 */ /* 0x000fe40000000a00 */
[----:B------:R-:W-:Y:S01]  /*121a0*/  ULDC.64 UR18, c[0x0][0x118] ;  /* 0x0000460000127ab9 */ /* 0x000fe20000000a00 */
[----:B------:R-:W-:Y:S05]  /*121b0*/  BRA `(.L_x_932) ;  /* 0x0000042000007947 */ /* 0x000fea0003800000 */
.L_x_934:
[----:B------:R-:W2:Y:S01]  /*121c0*/  LDL R136, [R1+0x8] ;  /* 0x0000080001887983 */ /* 0x000ea20000100800 */
[----:B------:R-:W-:Y:S01]  /*121d0*/  IMAD.MOV.U32 R137, RZ, RZ, c[0x0][0x2b8] ;  /* 0x0000ae00ff897624 */ /* 0x000fe200078e00ff */
[----:B------:R-:W-:Y:S01]  /*121e0*/  UIMAD UR11, UR12, 0x70, UR17 ;  /* 0x000000700c0b78a4 */ /* 0x000fe2000f8e0211 */
[----:B------:R-:W-:Y:S03]  /*121f0*/  IMAD.MOV.U32 R249, RZ, RZ, RZ ;  /* 0x000000fffff97224 */ /* 0x000fe600078e00ff */
        /* <DEDUP_REMOVED lines=36> */
[-C--:B--2---:R-:W-:Y:S03]  /*12440*/  IADD3.X R137, R137, R245.reuse, RZ, P1, !PT ;  /* 0x000000f589897210 */ /* 0x084fe60000ffe4ff */
[----:B------:R-:W2:Y:S01]  /*12450*/  SHFL.IDX PT, R196, R2, 0x3, 0x181f ;  /* 0x00781f0002c47f89 */ /* 0x000ea200000e0000 */
[-C--:B---3--:R-:W-:Y:S03]  /*12460*/  IADD3 R134, P0, R134, R246.reuse, RZ ;  /* 0x000000f686867210 */ /* 0x088fe60007f1e0ff */
[----:B------:R3:W-:Y:S02]  /*12470*/  LDGSTS.E.BYPASS.LTC128B.128 [R248+0x3900], [R136.64], !P3 ;  /* 0x0390000088f87fae */ /* 0x0007e4000d901d52 */
[--C-:B----4-:R-:W-:Y:S01]  /*12480*/  IMAD.X R135, R135, 0x1, R245.reuse, P0 ;  /* 0x0000000187877824 */ /* 0x110fe200000e06f5 */
        /* <DEDUP_REMOVED lines=21> */
.L_x_932:
[----:B------:R-:W-:Y:S04]  /*125e0*/  DEPBAR.LE SB0, 0x0 ;  /* 0x000080000000791a */ /* 0x000fe80000000000 */
[----:B------:R-:W-:Y:S01]  /*125f0*/  BAR.SYNC.DEFER_BLOCKING 0x0 ;  /* 0x0000000000007b1d */ /* 0x000fe20000010000 */
[----:B------:R-:W-:Y:S01]  /*12600*/  IMAD.WIDE.U32 R68, R250, c[0x0][0x208], RZ ;  /* 0x00008200fa447a25 */ /* 0x000fe200078e00ff */
        /* <DEDUP_REMOVED lines=202> */
.L_x_933:
        /* <DEDUP_REMOVED lines=789> */
.L_x_931:
        /* <DEDUP_REMOVED lines=119> */
.L_x_901:
        /* <DEDUP_REMOVED lines=136> */
.L_x_936:
        /* <DEDUP_REMOVED lines=196> */
.L_x_935:
        /* <DEDUP_REMOVED lines=31> */
.L_x_937:
        /* <DEDUP_REMOVED lines=43> */
.L_x_939:
[----:B------:R-:W-:Y:S05]  /*184d0*/  BSYNC B0 ;  /* 0x0000000000007941 */ /* 0x000fea0003800000 */
.L_x_938:
        /* <DEDUP_REMOVED lines=109> */
.L_x_940:
        /* <DEDUP_REMOVED lines=13> */
.L_x_1609:


//--------------------- .text._ZN7cutlass13device_kernelIN5flash19enable_sm80_to_sm89INS1_16FlashAttnFwdSm80INS1_25CollectiveMainloopFwdSm80ILi4ELi1ELb0EN4cute5tupleIJNS5_1CILi128EEENS7_ILi96EEENS7_ILi64EEEEEELi64ENS_6half_tEfNS_4arch4Sm80ELb0ELb1ELb0ELb0ELb1ELb0ELb1ELb0EEENS1_21CollectiveEpilogueFwdINS6_IJS8_SA_S9_EEENS6_IJNS7_ILi1EEESI_SI_EEESC_SE_Li128ELb0ELb1ELb0ELb0EEENS1_19SingleTileSchedulerILb0ELb0ELb1ELi128EEEEEEEEEvNT_6ParamsE --------------------------
	.section	.text._ZN7cutlass13device_kernelIN5flash19enable_sm80_to_sm89INS1_16FlashAttnFwdSm80INS1_25CollectiveMainloopFwdSm80ILi4ELi1ELb0EN4cute5tupleIJNS5_1CILi128EEENS7_ILi96EEENS7_ILi64EEEEEELi64ENS_6half_tEfNS_4arch4Sm80ELb0ELb1ELb0ELb0ELb1ELb0ELb1ELb0EEENS1_21CollectiveEpilogueFwdINS6_IJS8_SA_S9_EEENS6_IJNS7_ILi1EEESI_SI_EEESC_SE_Li128ELb0ELb1ELb0ELb0EEENS1_19SingleTileSchedulerILb0ELb0ELb1ELi128EEEEEEEEEvNT_6ParamsE,"ax",@progbits
	.sectioninfo	@"SHI_REGISTERS=255"
	.align	128
.text._ZN7cutlass13device_kernelIN5flash19enable_sm80_to_sm89INS1_16FlashAttnFwdSm80INS1_25CollectiveMainloopFwdSm80ILi4ELi1ELb0EN4cute5tupleIJNS5_1CILi128EEENS7_ILi96EEENS7_ILi64EEEEEELi64ENS_6half_tEfNS_4arch4Sm80ELb0ELb1ELb0ELb0ELb1ELb0ELb1ELb0EEENS1_21CollectiveEpilogueFwdINS6_IJS8_SA_S9_EEENS6_IJNS7_ILi1EEESI_SI_EEESC_SE_Li128ELb0ELb1ELb0ELb0EEENS1_19SingleTileSchedulerILb0ELb0ELb1ELi128EEEEEEEEEvNT_6ParamsE:
        .type           _ZN7cutlass13device_kernelIN5flash19enable_sm80_to_sm89INS1_16FlashAttnFwdSm80INS1_25CollectiveMainloopFwdSm80ILi4ELi1ELb0EN4cute5tupleIJNS5_1CILi128EEENS7_ILi96EEENS7_ILi64EEEEEELi64ENS_6half_tEfNS_4arch4Sm80ELb0ELb1ELb0ELb0ELb1ELb0ELb1ELb0EEENS1_21CollectiveEpilogueFwdINS6_IJS8_SA_S9_EEENS6_IJNS7_ILi1EEESI_SI_EEESC_SE_Li128ELb0ELb1ELb0ELb0EEENS1_19SingleTileSchedulerILb0ELb0ELb1ELi128EEEEEEEEEvNT_6ParamsE,@function
        .size           _ZN7cutlass13device_kernelIN5flash19enable_sm80_to_sm89INS1_16FlashAttnFwdSm80INS1_25CollectiveMainloopFwdSm80ILi4ELi1ELb0EN4cute5tupleIJNS5_1CILi128EEENS7_ILi96EEENS7_ILi64EEEEEELi64ENS_6half_tEfNS_4arch4Sm80ELb0ELb1ELb0ELb0ELb1ELb0ELb1ELb0EEENS1_21CollectiveEpilogueFwdINS6_IJS8_SA_S9_EEENS6_IJNS7_ILi1EEESI_SI_EEESC_SE_Li128ELb0ELb1ELb0ELb0EEENS1_19SingleTileSchedulerILb0ELb0ELb1ELi128EEEEEEEEEvNT_6ParamsE,(.L_x_1610 - _ZN7cutlass13device_kernelIN5flash19enable_sm80_to_sm89INS1_16FlashAttnFwdSm80INS1_25CollectiveMainloopFwdSm80ILi4ELi1ELb0EN4cute5tupleIJNS5_1CILi128EEENS7_ILi96EEENS7_ILi64EEEEEELi64ENS_6half_tEfNS_4arch4Sm80ELb0ELb1ELb0ELb0ELb1ELb0ELb1ELb0EEENS1_21CollectiveEpilogueFwdINS6_IJS8_SA_S9_EEENS6_IJNS7_ILi1EEESI_SI_EEESC_SE_Li128ELb0ELb1ELb0ELb0EEENS1_19SingleTileSchedulerILb0ELb0ELb1ELi128EEEEEEEEEvNT_6ParamsE)
        .other          _ZN7cutlass13device_kernelIN5flash19enable_sm80_to_sm89INS1_16FlashAttnFwdSm80INS1_25CollectiveMainloopFwdSm80ILi4ELi1ELb0EN4cute5tupleIJNS5_1CILi128EEENS7_ILi96EEENS7_ILi64EEEEEELi64ENS_6half_tEfNS_4arch4Sm80ELb0ELb1ELb0ELb0ELb1ELb0ELb1ELb0EEENS1_21CollectiveEpilogueFwdINS6_IJS8_SA_S9_EEENS6_IJNS7_ILi1EEESI_SI_EEESC_SE_Li128ELb0ELb1ELb0ELb0EEENS1_19SingleTileSchedulerILb0ELb0ELb1ELi128EEEEEEEEEvNT_6ParamsE,@"STO_CUDA_ENTRY STV_DEFAULT"
_ZN7cutlass13device_kernelIN5flash19enable_sm80_to_sm89INS1_16FlashAttnFwdSm80INS1_25CollectiveMainloopFwdSm80ILi4ELi1ELb0EN4cute5tupleIJNS5_1CILi128EEENS7_ILi96EEENS7_ILi64EEEEEELi64ENS_6half_tEfNS_4arch4Sm80ELb0ELb1ELb0ELb0ELb1ELb0ELb1ELb0EEENS1_21CollectiveEpilogueFwdINS6_IJS8_SA_S9_EEENS6_IJNS7_ILi1EEESI_SI_EEESC_SE_Li128ELb0ELb1ELb0ELb0EEENS1_19SingleTileSchedulerILb0ELb0ELb1ELi128EEEEEEEEEvNT_6ParamsE:
[----:B------:R-:W-:-:S03]  /*0000*/  MOV R1, c[0x0][0x28] ;  /* 0x00000a0000017a02 */ /* 0x000fc60000000f00 */
[----:B------:R-:W1:Y:S01]  /*0010*/  S2UR UR16, SR_CTAID.Z ;  /* 0x00000000001079c3 */ /* 0x000e620000002700 */
[----:B------:R-:W-:Y:S02]  /*0020*/  IADD3 R1, R1, -0x8, RZ ;  /* 0xfffffff801017810 */ /* 0x000fe40007ffe0ff */
[----:B-1----:R-:W-:-:S13]  /*0030*/  ISETP.LE.AND P0, PT, RZ, UR16, PT ;  /* 0x00000010ff007c0c */ /* 0x002fda000bf03270 */
[----:B------:R-:W-:Y:S05]  /*0040*/  @!P0 EXIT ;  /* 0x000000000000894d */ /* 0x000fea0003800000 */
[----:B------:R-:W1:Y:S01]  /*0050*/  S2UR UR14, SR_CTAID.X ;  /* 0x00000000000e79c3 */ /* 0x000e620000002500 */
[----:B------:R-:W-:Y:S01]  /*0060*/  ULDC.64 UR4, c[0x0][0x370] ;  /* 0x0000dc0000047ab9 */ /* 0x000fe20000000a00 */
[----:B------:R-:W-:Y:S01]  /*0070*/  IMAD.MOV.U32 R233, RZ, RZ, RZ ;  /* 0x000000ffffe97224 */ /* 0x000fe200078e00ff */
[----:B------:R-:W-:Y:S02]  /*0080*/  UISETP.NE.U32.AND UP0, UPT, URZ, UR4, UPT ;  /* 0x000000043f00728c */ /* 0x000fe4000bf05070 */
[----:B------:R-:W-:Y:S02]  /*0090*/  ULDC.64 UR6, c[0x0][0x370] ;  /* 0x0000dc0000067ab9 */ /* 0x000fe40000000a00 */
[----:B------:R-:W-:Y:S02]  /*00a0*/  UISETP.NE.AND.EX UP0, UPT, URZ, UR5, UPT, UP0 ;  /* 0x000000053f00728c */ /* 0x000fe4000bf05300 */
[----:B------:R-:W-:Y:S02]  /*00b0*/  ULDC UR12, c[0x0][0x2c4] ;  /* 0x0000b100000c7ab9 */ /* 0x000fe40000000800 */
[----:B------:R-:W-:-:S02]  /*00c0*/  UISETP.NE.AND UP2, UPT, UR12, 0x1, UPT ;  /* 0x000000010c00788c */ /* 0x000fc4000bf45270 */
[----:B------:R-:W-:Y:S01]  /*00d0*/  PLOP3.LUT P0, PT, PT, PT, UP0, 0x80, 0x0 ;  /* 0x000000000000781c */ /* 0x000fe20003f0f008 */
[----:B------:R-:W-:-:S04]  /*00e0*/  ULDC.64 UR52, c[0x0][0x118] ;  /* 0x0000460000347ab9 */ /* 0x000fc80000000a00 */
[----:B------:R-:W-:Y:S02]  /*00f0*/  @UP0 UMOV UR4, 0x4 ;  /* 0x0000000400040882 */ /* 0x000fe40000000000 */
[----:B------:R-:W-:Y:S02]  /*0100*/  @UP0 UIMAD.WIDE UR4, UR16, UR4, UR6 ;  /* 0x00000004100402a5 */ /* 0x000fe4000f8e0206 */
[----:B-1----:R-:W-:-:S04]  /*0110*/  USHF.L.U32 UR14, UR14, 0x7, URZ ;  /* 0x000000070e0e7899 */ /* 0x002fc8000800063f */
[----:B------:R-:W-:Y:S01]  /*0120*/  MOV R2, UR4 ;  /* 0x0000000400027c02 */ /* 0x000fe20008000f00 */
[----:B------:R-:W-:Y:S01]  /*0130*/  IMAD.U32 R3, RZ, RZ, UR5 ;  /* 0x00000005ff037e24 */ /* 0x000fe2000f8e00ff */
[----:B------:R-:W-:Y:S02]  /*0140*/  @UP2 UIADD3 UR8, UR14, 0x7f, URZ ;  /* 0x0000007f0e082890 */ /* 0x000fe4000fffe03f */
[----:B------:R-:W-:Y:S02]  /*0150*/  ULDC.64 UR4, c[0x0][0x2c8] ;  /* 0x0000b20000047ab9 */ /* 0x000fe40000000a00 */
[----:B------:R-:W-:Y:S01]  /*0160*/  UIMAD.WIDE.U32 UR8, UR8, UR4, URZ ;  /* 0x00000004080872a5 */ /* 0x000fe2000f8e003f */
[----:B------:R-:W1:Y:S01]  /*0170*/  S2UR UR11, SR_CTAID.Y ;  /* 0x00000000000b79c3 */ /* 0x000e620000002600 */
[----:B------:R-:W-:Y:S01]  /*0180*/  UIADD3 UR6, UR14, 0x7f, URZ ;  /* 0x0000007f0e067890 */ /* 0x000fe2000fffe03f */
[----:B------:R-:W2:Y:S04]  /*0190*/  S2R R7, SR_TID.X ;  /* 0x0000000000077919 */ /* 0x000ea80000002100 */
[----:B------:R-:W-:Y:S01]  /*01a0*/  @UP2 UMOV UR7, UR9 ;  /* 0x0000000900072c82 */ /* 0x000fe20008000000 */
[----:B------:R3:W5:Y:S01]  /*01b0*/  @P0 LDG.E R233, [R2.64] ;  /* 0x0000003402e90981 */ /* 0x000762000c1e1900 */
[----:B------:R-:W-:-:S02]  /*01c0*/  @UP2 USHF.R.U32.HI UR6, URZ, UR5, UR7 ;  /* 0x000000053f062299 */ /* 0x000fc40008011607 */
[----:B------:R-:W-:Y:S02]  /*01d0*/  UMOV UR8, 0x1 ;  /* 0x0000000100087882 */ /* 0x000fe40000000000 */
[----:B------:R-:W-:Y:S02]  /*01e0*/  ULDC.64 UR4, c[0x0][0x328] ;  /* 0x0000ca0000047ab9 */ /* 0x000fe40000000a00 */
[----:B------:R-:W-:Y:S02]  /*01f0*/  UISETP.LE.AND UP0, UPT, UR8, UR5, UPT ;  /* 0x000000050800728c */ /* 0x000fe4000bf03270 */
[----:B------:R-:W-:Y:S02]  /*0200*/  ULDC UR7, c[0x0][0x2ac] ;  /* 0x0000ab0000077ab9 */ /* 0x000fe40000000800 */
[----:B------:R-:W-:Y:S02]  /*0210*/  ULDC UR10, c[0x0][0x1d0] ;  /* 0x00007400000a7ab9 */ /* 0x000fe40000000800 */
[----:B------:R-:W-:Y:S01]  /*0220*/  UIMAD UR10, UR7, UR10, URZ ;  /* 0x0000000a070a72a4 */ /* 0x000fe2000f8e023f */
[----:B------:R-:W-:Y:S01]  /*0230*/  PLOP3.LUT P0, PT, PT, PT, UP0, 0x40, 0x0 ;  /* 0x000000000000781c */ /* 0x000fe20003f0e808 */
[----:B------:R-:W-:-:S02]  /*0240*/  ULDC UR9, c[0x0][0x168] ;  /* 0x00005a0000097ab9 */ /* 0x000fc40000000800 */
[----:B------:R-:W-:Y:S02]  /*0250*/  UIADD3 UR9, UR10, -UR9, UR8 ;  /* 0x800000090a097290 */ /* 0x000fe4000fffe008 */
[----:B-1----:R-:W-:Y:S02]  /*0260*/  USHF.R.S32.HI UR15, URZ, 0x1f, UR11 ;  /* 0x0000001f3f0f7899 */ /* 0x002fe4000801140b */
[----:B------:R-:W-:-:S04]  /*0270*/  UIADD3 UR5, UR9, UR6, URZ ;  /* 0x0000000609057290 */ /* 0x000fc8000fffe03f */
[----:B------:R-:W-:Y:S02]  /*0280*/  UIADD3 UR6, UR5, UR4, URZ ;  /* 0x0000000405067290 */ /* 0x000fe4000fffe03f */
[----:B------:R-:W-:Y:S05]  /*0290*/  @P0 BRA `(.L_x_941) ;  /* 0x0000016000000947 */ /* 0x000fea0003800000 */
[----:B--23--:R-:W-:Y:S01]  /*02a0*/  ISETP.LT.AND P0, PT, RZ, UR5, PT ;  /* 0x00000005ff007c0c */ /* 0x00cfe2000bf01270 */
        /* <DEDUP_REMOVED lines=11> */
.L_x_942:
[----:B------:R-:W-:Y:S02]  /*0360*/  ULDC UR4, c[0x0][0x32c] ;  /* 0x0000cb0000047ab9 */ /* 0x000fe40000000800 */
[----:B------:R-:W-:-:S03]  /*0370*/  UISETP.NE.AND UP1, UPT, UR8, UR4, UPT ;  /* 0x000000040800728c */ /* 0x000fc6000bf25270 */
[----:B------:R-:W-:Y:S02]  /*0380*/  ULDC.64 UR4, c[0x0][0x330] ;  /* 0x0000cc0000047ab9 */ /* 0x000fe40000000a00 */
[----:B------:R-:W-:-:S07]  /*0390*/  UIMAD.WIDE.U32 UR18, UR9, UR4, URZ ;  /* 0x00000004091272a5 */ /* 0x000fce000f8e003f */
[----:B------:R-:W-:Y:S02]  /*03a0*/  @UP1 UMOV UR13, UR19 ;  /* 0x00000013000d1c82 */ /* 0x000fe40008000000 */
[----:B------:R-:W-:Y:S02]  /*03b0*/  @UP1 USHF.R.U32.HI UR9, URZ, UR5, UR13 ;  /* 0x000000053f091299 */ /* 0x000fe4000801160d */
.L_x_943:
[----:B------:R-:W-:Y:S02]  /*03c0*/  ULDC UR4, c[0x0][0x32c] ;  /* 0x0000cb0000047ab9 */ /* 0x000fe40000000800 */
[----:B------:R-:W-:-:S04]  /*03d0*/  UIMAD UR4, UR9, UR4, UR4 ;  /* 0x00000004090472a4 */ /* 0x000fc8000f8e0204 */
[----:B------:R-:W-:-:S04]  /*03e0*/  UISETP.LT.AND UP1, UPT, UR6, UR4, UPT ;  /* 0x000000040600728c */ /* 0x000fc8000bf21270 */
[----:B------:R-:W-:Y:S02]  /*03f0*/  USEL UR6, UR6, UR4, UP1 ;  /* 0x0000000406067287 */ /* 0x000fe40008800000 */
.L_x_941:
[----:B--23--:R-:W-:Y:S01]  /*0400*/  UIADD3 UR8, UR10, 0x5f, URZ ;  /* 0x0000005f0a087890 */ /* 0x00cfe2000fffe03f */
        /* <DEDUP_REMOVED lines=35> */
.L_x_945:
[----:B------:R-:W-:Y:S02]  /*0640*/  ULDC UR4, c[0x0][0x32c] ;  /* 0x0000cb0000047ab9 */ /* 0x000fe40000000800 */
[----:B------:R-:W-:-:S03]  /*0650*/  UISETP.NE.AND UP1, UPT, UR4, 0x1, UPT ;  /* 0x000000010400788c */ /* 0x000fc6000bf25270 */
[----:B------:R-:W-:Y:S02]  /*0660*/  ULDC.64 UR4, c[0x0][0x330] ;  /* 0x0000cc0000047ab9 */ /* 0x000fe40000000a00 */
[----:B------:R-:W-:-:S07]  /*0670*/  UIMAD.WIDE.U32 UR18, UR9, UR4, URZ ;  /* 0x00000004091272a5 */ /* 0x000fce000f8e003f */
[----:B------:R-:W-:Y:S02]  /*0680*/  @UP1 UMOV UR17, UR19 ;  /* 0x0000001300111c82 */ /* 0x000fe40008000000 */
[----:B------:R-:W-:Y:S02]  /*0690*/  @UP1 USHF.R.U32.HI UR9, URZ, UR5, UR17 ;  /* 0x000000053f091299 */ /* 0x000fe40008011611 */
.L_x_946:
[----:B------:R-:W-:Y:S02]  /*06a0*/  ULDC UR4, c[0x0][0x32c] ;  /* 0x0000cb0000047ab9 */ /* 0x000fe40000000800 */
[----:B------:R-:W-:-:S04]  /*06b0*/  UIMAD UR4, UR9, UR4, URZ ;  /* 0x00000004090472a4 */ /* 0x000fc8000f8e023f */
[----:B------:R-:W-:-:S04]  /*06c0*/  UISETP.LT.AND UP1, UPT, UR8, UR4, UPT ;  /* 0x000000040800728c */ /* 0x000fc8000bf21270 */
[----:B------:R-:W-:-:S04]  /*06d0*/  USEL UR8, UR8, UR4, !UP1 ;  /* 0x0000000408087287 */ /* 0x000fc8000c800000 */
.L_x_944:
[----:B------:R-:W-:Y:S01]  /*06e0*/  UIMAD.WIDE UR4, UR8, 0x2aaaaaab, URZ ;  /* 0x2aaaaaab080478a5 */ /* 0x000fe2000f8e023f */
[----:B------:R-:W-:Y:S01]  /*06f0*/  PLOP3.LUT P4, PT, PT, PT, PT, 0x80, 0x0 ;  /* 0x000000000000781c */ /* 0x000fe20003f8f070 */
[----:B------:R-:W-:Y:S01]  /*0700*/  CS2R R10, SRZ ;  /* 0x00000000000a7805 */ /* 0x000fe2000001ff00 */
[----:B------:R-:W-:Y:S01]  /*0710*/  IMAD.MOV.U32 R126, RZ, RZ, RZ ;  /* 0x000000ffff7e7224 */ /* 0x000fe200078e00ff */
[----:B------:R-:W-:Y:S01]  /*0720*/  USHF.R.U32.HI UR4, URZ, 0x1f, UR5 ;  /* 0x0000001f3f047899 */ /* 0x000fe20008011605 */
[----:B------:R-:W-:Y:S01]  /*0730*/  IMAD.MOV.U32 R124, RZ, RZ, RZ ;  /* 0x000000ffff7c7224 */ /* 0x000fe200078e00ff */
[----:B------:R-:W-:Y:S01]  /*0740*/  CS2R R8, SRZ ;  /* 0x0000000000087805 */ /* 0x000fe2000001ff00 */
[----:B------:R-:W-:Y:S01]  /*0750*/  MOV R130, RZ ;  /* 0x000000ff00827202 */ /* 0x000fe20000000f00 */
[----:B------:R-:W-:Y:S01]  /*0760*/  ULEA.HI.SX32 UR4, UR5, UR4, 0x1c ;  /* 0x0000000405047291 */ /* 0x000fe2000f8fe23f */
[----:B------:R-:W-:Y:S01]  /*0770*/  IMAD.MOV.U32 R128, RZ, RZ, RZ ;  /* 0x000000ffff807224 */ /* 0x000fe200078e00ff */
        /* <DEDUP_REMOVED lines=32> */
[----:B------:R-:W-:Y:S01]  /*0980*/  MOV R14, RZ ;  /* 0x000000ff000e7202 */ /* 0x000fe20000000f00 */
[----:B------:R-:W-:Y:S01]  /*0990*/  CS2R R12, SRZ ;  /* 0x00000000000c7805 */ /* 0x000fe2000001ff00 */
[----:B------:R-:W-:Y:S01]  /*09a0*/  IMAD.MOV.U32 R5, RZ, RZ, RZ ;  /* 0x000000ffff057224 */ /* 0x000fe200078e00ff */
        /* <DEDUP_REMOVED lines=13> */
[----:B------:R1:W2:Y:S01]  /*0a80*/  @P2 LDG.E R15, [R2.64] ;  /* 0x00000034020f2981 */ /* 0x0002a2000c1e1900 */
        /* <DEDUP_REMOVED lines=12> */
[----:B------:R-:W-:Y:S01]  /*0b50*/  UIADD3 UR9, UR19, UR9, URZ ;  /* 0x0000000913097290 */ /* 0x000fe2000fffe03f */
[----:B------:R-:W-:Y:S01]  /*0b60*/  IMAD.U32 R9, RZ, RZ, UR19 ;  /* 0x00000013ff097e24 */ /* 0x000fe2000f8e00ff */
[----:B------:R-:W-:Y:S01]  /*0b70*/  UIMAD UR4, UR12, UR4, URZ ;  /* 0x000000040c0472a4 */ /* 0x000fe2000f8e023f */
[----:B------:R-:W-:Y:S01]  /*0b80*/  IMAD.U32 R8, RZ, RZ, UR18 ;  /* 0x00000012ff087e24 */ /* 0x000fe2000f8e00ff */
[----:B------:R-:W-:Y:S01]  /*0b90*/  ULDC UR8, c[0x0][0x2b8] ;  /* 0x0000ae0000087ab9 */ /* 0x000fe20000000800 */
[----:B-1----:R-:W-:Y:S01]  /*0ba0*/  LEA.HI R3, R169, R7, RZ, 0x3 ;  /* 0x00000007a9037211 */ /* 0x002fe200078f18ff */
[----:B------:R-:W-:Y:S01]  /*0bb0*/  IMAD.U32 R9, RZ, RZ, UR9 ;  /* 0x00000009ff097e24 */ /* 0x000fe2000f8e00ff */
[----:B------:R-:W-:Y:S02]  /*0bc0*/  UMOV UR35, 0x60 ;  /* 0x0000006000237882 */ /* 0x000fe40000000000 */
[----:B------:R-:W-:Y:S01]  /*0bd0*/  LOP3.LUT R4, R3, 0xfffffff8, RZ, 0xc0, !PT ;  /* 0xfffffff803047812 */ /* 0x000fe200078ec0ff */
[----:B------:R-:W-:Y:S01]  /*0be0*/  UISETP.NE.AND UP1, UPT, UR8, 0x1, UPT ;  /* 0x000000010800788c */ /* 0x000fe2000bf25270 */
[----:B------:R-:W-:Y:S01]  /*0bf0*/  SHF.R.S32.HI R3, RZ, 0x3, R3 ;  /* 0x00000003ff037819 */ /* 0x000fe20000011403 */
[----:B------:R-:W-:-:S02]  /*0c00*/  UIMAD UR12, UR6, UR35, -0x60 ;  /* 0xffffffa0060c74a4 */ /* 0x000fc4000f8e0223 */
[----:B------:R-:W-:Y:S01]  /*0c10*/  IMAD.IADD R4, R7, 0x1, -R4 ;  /* 0x0000000107047824 */ /* 0x000fe200078e0a04 */
[----:B------:R-:W-:Y:S01]  /*0c20*/  IADD3 R12, R3, UR14, RZ ;  /* 0x0000000e030c7c10 */ /* 0x000fe2000fffe0ff */
[----:B------:R-:W-:Y:S02]  /*0c30*/  ULDC.64 UR8, c[0x0][0x2b0] ;  /* 0x0000ac0000087ab9 */ /* 0x000fe40000000a00 */
[----:B------:R-:W-:Y:S01]  /*0c40*/  IMAD R232, R4, 0x10, R3 ;  /* 0x0000001004e87824 */ /* 0x000fe200078e0203 */
[----:B------:R-:W-:Y:S01]  /*0c50*/  ISETP.GE.AND P3, PT, R12, UR4, PT ;  /* 0x000000040c007c0c */ /* 0x000fe2000bf66270 */
[----:B------:R-:W-:-:S03]  /*0c60*/  IMAD.SHL.U32 R235, R4, 0x8, RZ ;  /* 0x0000000804eb7824 */ /* 0x000fc600078e00ff */
[----:B------:R-:W-:Y:S02]  /*0c70*/  IADD3 R0, R232, UR14, RZ ;  /* 0x0000000ee8007c10 */ /* 0x000fe4000fffe0ff */
[----:B------:R-:W-:Y:S02]  /*0c80*/  ISETP.GE.AND P5, PT, R235, c[0x0][0x198], PT ;  /* 0x00006600eb007a0c */ /* 0x000fe40003fa6270 */
[----:B------:R-:W-:Y:S01]  /*0c90*/  SHF.R.S32.HI R234, RZ, 0x1f, R235 ;  /* 0x0000001fffea7819 */ /* 0x000fe200000114eb */
[----:B------:R-:W-:-:S04]  /*0ca0*/  @P1 IMAD.HI.U32 R2, R0, c[0x0][0x2c8], RZ ;  /* 0x0000b20000021a27 */ /* 0x000fc800078e00ff */
[----:B------:R-:W-:Y:S01]  /*0cb0*/  IMAD.MOV.U32 R6, RZ, RZ, R0 ;  /* 0x000000ffff067224 */ /* 0x000fe200078e0000 */
[----:B------:R-:W-:-:S04]  /*0cc0*/  @P0 SHF.R.U32.HI R6, RZ, c[0x0][0x2cc], R2 ;  /* 0x0000b300ff060a19 */ /* 0x000fc80000011602 */
[--C-:B------:R-:W-:Y:S01]  /*0cd0*/  SHF.R.S32.HI R5, RZ, 0x1f, R6.reuse ;  /* 0x0000001fff057819 */ /* 0x100fe20000011406 */
[----:B------:R-:W-:Y:S02]  /*0ce0*/  IMAD.MOV R2, RZ, RZ, -R6 ;  /* 0x000000ffff027224 */ /* 0x000fe400078e0a06 */
[----:B------:R-:W-:-:S04]  /*0cf0*/  IMAD.WIDE.U32 R8, R6, c[0x0][0x1b0], R8 ;  /* 0x00006c0006087a25 */ /* 0x000fc800078e0008 */
[----:B------:R-:W-:Y:S02]  /*0d00*/  IMAD R2, R2, c[0x0][0x2c4], R0 ;  /* 0x0000b10002027a24 */ /* 0x000fe400078e0200 */
[----:B------:R-:W-:-:S03]  /*0d10*/  IMAD R5, R5, c[0x0][0x1b0], RZ ;  /* 0x00006c0005057a24 */ /* 0x000fc600078e02ff */
[----:B------:R-:W-:Y:S01]  /*0d20*/  SHF.R.S32.HI R0, RZ, 0x1f, R2 ;  /* 0x0000001fff007819 */ /* 0x000fe20000011402 */
[----:B------:R-:W-:Y:S01]  /*0d30*/  IMAD R5, R6, c[0x0][0x1b4], R5 ;  /* 0x00006d0006057a24 */ /* 0x000fe200078e0205 */
[----:B------:R-:W-:-:S03]  /*0d40*/  IADD3 R6, R12, 0x10, RZ ;  /* 0x000000100c067810 */ /* 0x000fc60007ffe0ff */
[----:B------:R-:W-:Y:S01]  /*0d50*/  IMAD.IADD R9, R9, 0x1, R5 ;  /* 0x0000000109097824 */ /* 0x000fe200078e0205 */
[----:B------:R-:W-:Y:S01]  /*0d60*/  ISETP.GE.AND P6, PT, R6, UR4, PT ;  /* 0x0000000406007c0c */ /* 0x000fe2000bfc6270 */
[----:B------:R-:W-:Y:S02]  /*0d70*/  IMAD R0, R0, c[0x0][0x1a8], RZ ;  /* 0x00006a0000007a24 */ /* 0x000fe400078e02ff */
[----:B------:R-:W-:-:S04]  /*0d80*/  IMAD.WIDE.U32 R8, R2, c[0x0][0x1a8], R8 ;  /* 0x00006a0002087a25 */ /* 0x000fc800078e0008 */
[----:B------:R-:W-:Y:S01]  /*0d90*/  IMAD R0, R2, c[0x0][0x1ac], R0 ;  /* 0x00006b0002007a24 */ /* 0x000fe200078e0200 */
[----:B------:R-:W-:Y:S02]  /*0da0*/  LEA R14, P0, R8, c[0x0][0x160], 0x1 ;  /* 0x00005800080e7a11 */ /* 0x000fe400078008ff */
[----:B------:R-:W-:Y:S01]  /*0db0*/  IADD3 R2, R12, 0x20, RZ ;  /* 0x000000200c027810 */ /* 0x000fe20007ffe0ff */
[----:B------:R-:W-:Y:S02]  /*0dc0*/  IMAD.IADD R13, R9, 0x1, R0 ;  /* 0x00000001090d7824 */ /* 0x000fe400078e0200 */
[----:B------:R-:W-:Y:S01]  /*0dd0*/  IMAD.SHL.U32 R0, R3, 0x40, RZ ;  /* 0x0000004003007824 */ /* 0x000fe200078e00ff */
[----:B------:R-:W1:Y:S01]  /*0de0*/  SHFL.IDX PT, R18, R14, RZ, 0x181f ;  /* 0x00181fff0e127589 */ /* 0x000e6200000e0000 */
[----:B------:R-:W-:Y:S02]  /*0df0*/  ISETP.GE.AND P1, PT, R2, UR4, PT ;  /* 0x0000000402007c0c */ /* 0x000fe4000bf26270 */
[----:B------:R-:W-:Y:S01]  /*0e00*/  LEA.HI.X R13, R8, c[0x0][0x164], R13, 0x1, P0 ;  /* 0x00005900080d7a11 */ /* 0x000fe200000f0c0d */
[----:B------:R-:W-:Y:S01]  /*0e10*/  SHFL.IDX PT, R16, R14, 0x1, 0x181f ;  /* 0x00381f000e107f89 */ /* 0x000fe200000e0000 */
[----:B------:R-:W-:-:S02]  /*0e20*/  LOP3.LUT R0, R0, 0x1c0, RZ, 0xc0, !PT ;  /* 0x000001c000007812 */ /* 0x000fc400078ec0ff */
[----:B------:R-:W-:Y:S01]  /*0e30*/  LEA.HI R8, R169, R7, RZ, 0x6 ;  /* 0x00000007a9087211 */ /* 0x000fe200078f30ff */
[----:B------:R-:W3:Y:S01]  /*0e40*/  SHFL.IDX PT, R5, R13, RZ, 0x181f ;  /* 0x00181fff0d057589 */ /* 0x000ee200000e0000 */
[----:B------:R-:W-:Y:S02]  /*0e50*/  SHF.R.U32.HI R229, RZ, 0x3, R0 ;  /* 0x00000003ffe57819 */ /* 0x000fe40000011600 */
[----:B------:R-:W-:Y:S01]  /*0e60*/  LOP3.LUT R0, R0, 0x38, R235, 0xf8, !PT ;  /* 0x0000003800007812 */ /* 0x000fe200078ef8eb */
[----:B------:R-:W-:Y:S01]  /*0e70*/  IMAD.SHL.U32 R8, R8, 0x8, RZ ;  /* 0x0000000808087824 */ /* 0x000fe200078e00ff */
[----:B------:R-:W-:Y:S01]  /*0e80*/  IADD3 R2, R12, 0x30, RZ ;  /* 0x000000300c027810 */ /* 0x000fe20007ffe0ff */
[----:B------:R-:W-:Y:S01]  /*0e90*/  SHFL.IDX PT, R10, R14, 0x2, 0x181f ;  /* 0x00581f000e0a7f89 */ /* 0x000fe200000e0000 */
[----:B------:R-:W-:-:S03]  /*0ea0*/  LOP3.LUT R229, R0, R229, RZ, 0x3c, !PT ;  /* 0x000000e500e57212 */ /* 0x000fc600078e3cff */
[----:B------:R-:W4:Y:S01]  /*0eb0*/  SHFL.IDX PT, R0, R13, 0x1, 0x181f ;  /* 0x00381f000d007f89 */ /* 0x000f2200000e0000 */
[----:B------:R-:W-:-:S03]  /*0ec0*/  LOP3.LUT R229, R229, 0xfffffe00, R8, 0xf8, !PT ;  /* 0xfffffe00e5e57812 */ /* 0x000fc600078ef808 */
[----:B------:R-:W-:Y:S01]  /*0ed0*/  SHFL.IDX PT, R8, R14, 0x3, 0x181f ;  /* 0x00781f000e087f89 */ /* 0x000fe200000e0000 */
[----:B-1----:R-:W-:Y:S01]  /*0ee0*/  @!P3 LEA R18, P0, R235, R18, 0x1 ;  /* 0x00000012eb12b211 */ /* 0x002fe200078008ff */
[----:B------:R-:W-:Y:S02]  /*0ef0*/  IMAD.SHL.U32 R229, R229, 0x2, RZ ;  /* 0x00000002e5e57824 */ /* 0x000fe400078e00ff */
[----:B------:R-:W1:Y:S04]  /*0f00*/  SHFL.IDX PT, R11, R13, 0x2, 0x181f ;  /* 0x00581f000d0b7f89 */ /* 0x000e6800000e0000 */
[----:B------:R-:W-:Y:S01]  /*0f10*/  SHFL.IDX PT, R9, R13, 0x3, 0x181f ;  /* 0x00781f000d097f89 */ /* 0x000fe200000e0000 */
[----:B---3--:R-:W-:Y:S02]  /*0f20*/  @!P3 LEA.HI.X R19, R235, R5, R234, 0x1, P0 ;  /* 0x00000005eb13b211 */ /* 0x008fe400000f0cea */
[----:B------:R-:W-:Y:S01]  /*0f30*/  ISETP.GE.AND P0, PT, R2, UR4, PT ;  /* 0x0000000402007c0c */ /* 0x000fe2000bf06270 */
[----:B------:R-:W-:Y:S01]  /*0f40*/  SHFL.IDX PT, R5, R14, 0x4, 0x181f ;  /* 0x00981f000e057f89 */ /* 0x000fe200000e0000 */
[----:B------:R-:W-:-:S03]  /*0f50*/  IADD3 R2, R12, 0x40, RZ ;  /* 0x000000400c027810 */ /* 0x000fc60007ffe0ff */
[----:B------:R3:W-:Y:S01]  /*0f60*/  @!P3 LDGSTS.E.BYPASS.LTC128B.128 [R229+0x6100], [R18.64], !P5 ;  /* 0x0610000012e5bfae */ /* 0x0007e2000e901d74 */
[C---:B------:R-:W-:Y:S02]  /*0f70*/  @!P6 LEA R16, P3, R235.reuse, R16, 0x1 ;  /* 0x00000010eb10e211 */ /* 0x040fe400078608ff */
[----:B------:R-:W-:Y:S01]  /*0f80*/  ISETP.GE.AND P4, PT, R2, UR4, PT ;  /* 0x0000000402007c0c */ /* 0x000fe2000bf86270 */
[----:B------:R-:W-:Y:S01]  /*0f90*/  SHFL.IDX PT, R6, R13, 0x4, 0x181f ;  /* 0x00981f000d067f89 */ /* 0x000fe200000e0000 */
[----:B------:R-:W-:Y:S02]  /*0fa0*/  IADD3 R2, R12, 0x50, RZ ;  /* 0x000000500c027810 */ /* 0x000fe40007ffe0ff */
[----:B----4-:R-:W-:Y:S02]  /*0fb0*/  @!P6 LEA.HI.X R17, R235, R0, R234, 0x1, P3 ;  /* 0x00000000eb11e211 */ /* 0x010fe400018f0cea */
[----:B------:R-:W4:Y:S01]  /*0fc0*/  SHFL.IDX PT, R0, R14, 0x5, 0x181f ;  /* 0x00b81f000e007f89 */ /* 0x000f2200000e0000 */
[----:B------:R-:W-:-:S03]  /*0fd0*/  ISETP.GE.AND P3, PT, R2, UR4, PT ;  /* 0x0000000402007c0c */ /* 0x000fc6000bf66270 */
[----:B------:R-:W3:Y:S04]  /*0fe0*/  SHFL.IDX PT, R2, R13, 0x5, 0x181f ;  /* 0x00b81f000d027f89 */ /* 0x000ee800000e0000 */
[----:B------:R2:W-:Y:S01]  /*0ff0*/  @!P6 LDGSTS.E.BYPASS.LTC128B.128 [R229+0x6900], [R16.64], !P5 ;  /* 0x0690000010e5efae */ /* 0x0005e2000e901d74 */
[----:B------:R-:W-:-:S04]  /*1000*/  @!P1 LEA R10, P6, R235, R10, 0x1 ;  /* 0x0000000aeb0a9211 */ /* 0x000fc800078c08ff */
[----:B-1----:R-:W-:-:S05]  /*1010*/  @!P1 LEA.HI.X R11, R235, R11, R234, 0x1, P6 ;  /* 0x0000000beb0b9211 */ /* 0x002fca00030f0cea */
[----:B------:R4:W-:Y:S01]  /*1020*/  @!P1 LDGSTS.E.BYPASS.LTC128B.128 [R229+0x7100], [R10.64], !P5 ;  /* 0x071000000ae59fae */ /* 0x0009e2000e901d74 */
[----:B------:R-:W-:Y:S02]  /*1030*/  PLOP3.LUT P1, PT, PT, PT, UP1, 0x80, 0x0 ;  /* 0x000000000000781c */ /* 0x000fe40003f2f018 */
[C---:B----4-:R-:W-:Y:S02]  /*1040*/  @!P3 LEA R10, P6, R235.reuse, R0, 0x1 ;  /* 0x00000000eb0ab211 */ /* 0x050fe400078c08ff */
[----:B------:R-:W1:Y:S02]  /*1050*/  SHFL.IDX PT, R0, R14, 0x6, 0x181f ;  /* 0x00d81f000e007f89 */ /* 0x000e6400000e0000 */
[C-C-:B---3--:R-:W-:Y:S02]  /*1060*/  @!P3 LEA.HI.X R11, R235.reuse, R2, R234.reuse, 0x1, P6 ;  /* 0x00000002eb0bb211 */ /* 0x148fe400030f0cea */
[----:B------:R-:W-:Y:S04]  /*1070*/  SHFL.IDX PT, R14, R14, 0x7, 0x181f ;  /* 0x00f81f000e0e7f89 */ /* 0x000fe800000e0000 */
[----:B------:R-:W3:Y:S04]  /*1080*/  SHFL.IDX PT, R2, R13, 0x6, 0x181f ;  /* 0x00d81f000d027f89 */ /* 0x000ee800000e0000 */
[----:B------:R-:W4:Y:S01]  /*1090*/  SHFL.IDX PT, R13, R13, 0x7, 0x181f ;  /* 0x00f81f000d0d7f89 */ /* 0x000f2200000e0000 */
[----:B--2---:R2:W1:Y:S01]  /*10a0*/  @P2 R2UR UR17, R15 ;  /* 0x000000000f1123c2 */ /* 0x00446200000e0000 */
[C---:B------:R-:W-:Y:S01]  /*10b0*/  @!P0 LEA R16, P2, R235.reuse, R8, 0x1 ;  /* 0x00000008eb108211 */ /* 0x040fe200078408ff */
[----:B-1----:R-:W-:Y:S01]  /*10c0*/  @!UP3 UMOV UR17, UR16 ;  /* 0x000000100011bc82 */ /* 0x002fe20008000000 */
[----:B------:R-:W-:Y:S01]  /*10d0*/  IADD3 R8, R12, 0x60, RZ ;  /* 0x000000600c087810 */ /* 0x000fe20007ffe0ff */
[----:B------:R-:W-:Y:S01]  /*10e0*/  USHF.R.S32.HI UR16, URZ, 0x1f, UR17 ;  /* 0x0000001f3f107899 */ /* 0x000fe20008011411 */
[----:B------:R-:W-:Y:S01]  /*10f0*/  @!P0 LEA.HI.X R17, R235, R9, R234, 0x1, P2 ;  /* 0x00000009eb118211 */ /* 0x000fe200010f0cea */
[----:B------:R-:W-:Y:S01]  /*1100*/  UIMAD.WIDE.U32 UR46, UR17, UR8, URZ ;  /* 0x00000008112e72a5 */ /* 0x000fe2000f8e003f */
[----:B------:R-:W-:Y:S01]  /*1110*/  ISETP.GE.AND P2, PT, R8, UR4, PT ;  /* 0x0000000408007c0c */ /* 0x000fe2000bf46270 */
[----:B------:R-:W-:-:S02]  /*1120*/  UIMAD UR16, UR16, UR8, URZ ;  /* 0x00000008101072a4 */ /* 0x000fc4000f8e023f */
[----:B------:R1:W-:Y:S01]  /*1130*/  @!P0 LDGSTS.E.BYPASS.LTC128B.128 [R229+0x7900], [R16.64], !P5 ;  /* 0x0790000010e58fae */ /* 0x0003e2000e901d74 */
[C---:B------:R-:W-:Y:S02]  /*1140*/  @!P4 LEA R8, P0, R235.reuse, R5, 0x1 ;  /* 0x00000005eb08c211 */ /* 0x040fe400078008ff */
[C---:B------:R-:W-:Y:S02]  /*1150*/  IADD3 R5, R232.reuse, UR12, RZ ;  /* 0x0000000ce8057c10 */ /* 0x040fe4000fffe0ff */
[----:B------:R-:W-:Y:S02]  /*1160*/  @!P4 LEA.HI.X R9, R235, R6, R234, 0x1, P0 ;  /* 0x00000006eb09c211 */ /* 0x000fe400000f0cea */
[----:B------:R-:W-:Y:S02]  /*1170*/  PLOP3.LUT P0, PT, PT, PT, UP1, 0x80, 0x0 ;  /* 0x000000000000781c */ /* 0x000fe40003f0f018 */
[C---:B------:R-:W-:Y:S01]  /*1180*/  ISETP.GE.AND P6, PT, R5.reuse, UR10, PT ;  /* 0x0000000a05007c0c */ /* 0x040fe2000bfc6270 */
[----:B-----5:R-:W-:Y:S01]  /*1190*/  IMAD.IADD R5, R5, 0x1, R233 ;  /* 0x0000000105057824 */ /* 0x020fe200078e02e9 */
[----:B------:R4:W-:Y:S02]  /*11a0*/  @!P4 LDGSTS.E.BYPASS.LTC128B.128 [R229+0x8100], [R8.64], !P5 ;  /* 0x0810000008e5cfae */ /* 0x0009e4000e901d74 */
[----:B------:R-:W-:Y:S01]  /*11b0*/  ISETP.GT.OR P6, PT, R232, 0x5f, P6 ;  /* 0x0000005fe800780c */ /* 0x000fe200037c4670 */
[----:B------:R-:W-:Y:S01]  /*11c0*/  IMAD.MOV.U32 R6, RZ, RZ, R5 ;  /* 0x000000ffff067224 */ /* 0x000fe200078e0005 */
[----:B--2---:R-:W-:Y:S01]  /*11d0*/  IADD3 R15, R12, 0x70, RZ ;  /* 0x000000700c0f7810 */ /* 0x004fe20007ffe0ff */
[----:B------:R-:W-:Y:S01]  /*11e0*/  @P1 IMAD.HI.U32 R12, R5, c[0x0][0x2bc], RZ ;  /* 0x0000af00050c1a27 */ /* 0x000fe200078e00ff */
[----:B------:R2:W-:Y:S02]  /*11f0*/  @!P3 LDGSTS.E.BYPASS.LTC128B.128 [R229+0x8900], [R10.64], !P5 ;  /* 0x089000000ae5bfae */ /* 0x0005e4000e901d74 */
[----:B------:R-:W-:Y:S01]  /*1200*/  ISETP.GE.AND P1, PT, R15, UR4, PT ;  /* 0x000000040f007c0c */ /* 0x000fe2000bf26270 */
[----:B------:R-:W-:Y:S01]  /*1210*/  UIMAD UR4, UR17, UR9, UR16 ;  /* 0x00000009110472a4 */ /* 0x000fe2000f8e0210 */
[----:B------:R-:W-:-:S02]  /*1220*/  @P0 SHF.R.U32.HI R6, RZ, c[0x0][0x2c0], R12 ;  /* 0x0000b000ff060a19 */ /* 0x000fc4000001160c */
[----:B------:R-:W-:Y:S02]  /*1230*/  ULDC.64 UR8, c[0x0][0x1e8] ;  /* 0x00007a0000087ab9 */ /* 0x000fe40000000a00 */
[----:B------:R-:W-:Y:S01]  /*1240*/  UIADD3 UR4, UR47, UR4, URZ ;  /* 0x000000042f047290 */ /* 0x000fe2000fffe03f */
[----:B-1----:R-:W-:-:S04]  /*1250*/  @!P2 LEA R16, P4, R235, R0, 0x1 ;  /* 0x00000000eb10a211 */ /* 0x002fc800078808ff */
[----:B---3--:R-:W-:-:S05]  /*1260*/  @!P2 LEA.HI.X R17, R235, R2, R234, 0x1, P4 ;  /* 0x00000002eb11a211 */ /* 0x008fca00020f0cea */
[----:B------:R1:W-:Y:S01]  /*1270*/  @!P2 LDGSTS.E.BYPASS.LTC128B.128 [R229+0x9100], [R16.64], !P5 ;  /* 0x0910000010e5afae */ /* 0x0003e2000e901d74 */
[----:B----4-:R-:W-:-:S04]  /*1280*/  @!P6 IADD3 R8, P0, R6, UR46, RZ ;  /* 0x0000002e0608ec10 */ /* 0x010fc8000ff1e0ff */
[----:B------:R-:W-:Y:S02]  /*1290*/  @!P6 LEA.HI.X.SX32 R0, R6, UR4, 0x1, P0 ;  /* 0x000000040600ec11 */ /* 0x000fe400080f0eff */
[C---:B------:R-:W-:Y:S02]  /*12a0*/  @!P1 LEA R14, P0, R235.reuse, R14, 0x1 ;  /* 0x0000000eeb0e9211 */ /* 0x040fe400078008ff */
[C---:B--2---:R-:W-:Y:S02]  /*12b0*/  @!P6 LEA R10, P3, R8.reuse, c[0x0][0x2a0], 0x2 ;  /* 0x0000a800080aea11 */ /* 0x044fe400078610ff */
[----:B------:R-:W-:Y:S02]  /*12c0*/  @!P1 LEA.HI.X R15, R235, R13, R234, 0x1, P0 ;  /* 0x0000000deb0f9211 */ /* 0x000fe400000f0cea */
[----:B------:R-:W-:-:S03]  /*12d0*/  @!P6 LEA.HI.X R11, R8, c[0x0][0x2a4], R0, 0x2, P3 ;  /* 0x0000a900080bea11 */ /* 0x000fc600018f1400 */
[----:B------:R2:W-:Y:S04]  /*12e0*/  @!P1 LDGSTS.E.BYPASS.LTC128B.128 [R229+0x9900], [R14.64], !P5 ;  /* 0x099000000ee59fae */ /* 0x0005e8000e901d74 */
[----:B------:R-:W0:Y:S04]  /*12f0*/  LDGDEPBAR ;  /* 0x00000000000079af */ /* 0x000e280000000000 */
[----:B------:R-:W-:Y:S06]  /*1300*/  BAR.SYNC.DEFER_BLOCKING 0x0 ;  /* 0x0000000000007b1d */ /* 0x000fec0000010000 */
[----:B------:R3:W4:Y:S01]  /*1310*/  @!P6 LDG.E R230, [R10.64] ;  /* 0x000000340ae6e981 */ /* 0x000722000c1e1900 */
[----:B------:R-:W-:Y:S01]  /*1320*/  IMAD.MOV R231, RZ, RZ, -R6 ;  /* 0x000000ffffe77224 */ /* 0x000fe200078e0a06 */
[----:B------:R-:W-:Y:S01]  /*1330*/  UIMAD UR16, UR15, UR8, URZ ;  /* 0x000000080f1072a4 */ /* 0x000fe2000f8e023f */
[----:B------:R-:W-:Y:S01]  /*1340*/  ISETP.GE.AND P3, PT, R235, c[0x0][0x1d4], PT ;  /* 0x00007500eb007a0c */ /* 0x000fe20003f66270 */
[----:B------:R-:W-:Y:S01]  /*1350*/  UIMAD.WIDE.U32 UR50, UR11, UR8, URZ ;  /* 0x000000080b3272a5 */ /* 0x000fe2000f8e003f */
[----:B------:R-:W-:Y:S01]  /*1360*/  IMAD R231, R231, c[0x0][0x2b8], R5 ;  /* 0x0000ae00e7e77a24 */ /* 0x000fe200078e0205 */
[----:B------:R-:W-:Y:S01]  /*1370*/  UIMAD UR8, UR11, UR9, UR16 ;  /* 0x000000090b0872a4 */ /* 0x000fe2000f8e0210 */
[CC--:B------:R-:W-:Y:S01]  /*1380*/  LEA.HI R227, R169.reuse, R7.reuse, RZ, 0x4 ;  /* 0x00000007a9e37211 */ /* 0x0c0fe200078f20ff */
[----:B------:R-:W-:Y:S01]  /*1390*/  UIMAD UR35, UR6, -0x60, UR35 ;  /* 0xffffffa0062378a4 */ /* 0x000fe2000f8e0223 */
[----:B------:R-:W-:Y:S01]  /*13a0*/  LEA.HI R168, R169, R7, RZ, 0x5 ;  /* 0x00000007a9a87211 */ /* 0x000fe200078f28ff */
[----:B------:R-:W-:Y:S01]  /*13b0*/  UIADD3 UR8, UR51, UR8, URZ ;  /* 0x0000000833087290 */ /* 0x000fe2000fffe03f */
[----:B------:R-:W-:Y:S01]  /*13c0*/  SHF.R.S32.HI R9, RZ, 0x1f, R231 ;  /* 0x0000001fff097819 */ /* 0x000fe200000114e7 */
[----:B------:R-:W-:Y:S01]  /*13d0*/  UIADD3 UR18, UR35, UR10, URZ ;  /* 0x0000000a23127290 */ /* 0x000fe2000fffe03f */
[----:B-1----:R-:W-:Y:S01]  /*13e0*/  LOP3.LUT R16, R227, 0xfffffff0, RZ, 0xc0, !PT ;  /* 0xfffffff0e3107812 */ /* 0x002fe200078ec0ff */
[----:B------:R-:W-:Y:S01]  /*13f0*/  ULDC.64 UR16, c[0x0][0x210] ;  /* 0x0000840000107ab9 */ /* 0x000fe20000000a00 */
[----:B------:R-:W-:Y:S01]  /*1400*/  SHF.R.S32.HI R20, RZ, 0x4, R227 ;  /* 0x00000004ff147819 */ /* 0x000fe200000114e3 */
[----:B------:R-:W-:Y:S01]  /*1410*/  IMAD R0, R9, c[0x0][0x1e0], RZ ;  /* 0x0000780009007a24 */ /* 0x000fe200078e02ff */
[----:B------:R-:W-:Y:S01]  /*1420*/  UIMAD UR15, UR15, UR16, URZ ;  /* 0x000000100f0f72a4 */ /* 0x000fe2000f8e023f */
[----:B------:R-:W-:Y:S01]  /*1430*/  IADD3 R2, -R3, UR18, RZ ;  /* 0x0000001203027c10 */ /* 0x000fe2000fffe1ff */
[----:B------:R-:W-:Y:S01]  /*1440*/  IMAD.IADD R16, R7, 0x1, -R16 ;  /* 0x0000000107107824 */ /* 0x000fe200078e0a10 */
[----:B------:R-:W-:Y:S01]  /*1450*/  LEA.HI R227, R227, R20, RZ, 0x1 ;  /* 0x00000014e3e37211 */ /* 0x000fe200078f08ff */
[----:B------:R-:W-:Y:S01]  /*1460*/  IMAD R0, R231, c[0x0][0x1e4], R0 ;  /* 0x00007900e7007a24 */ /* 0x000fe200078e0200 */
[C---:B------:R-:W-:Y:S01]  /*1470*/  ISETP.GE.AND P6, PT, R2.reuse, 0x21, PT ;  /* 0x000000210200780c */ /* 0x040fe20003fc6270 */
[----:B------:R-:W-:Y:S01]  /*1480*/  IMAD.SHL.U32 R3, R3, 0x8, RZ ;  /* 0x0000000803037824 */ /* 0x000fe200078e00ff */
[C---:B------:R-:W-:Y:S01]  /*1490*/  ISETP.GE.AND P5, PT, R2.reuse, 0x31, PT ;  /* 0x000000310200780c */ /* 0x040fe20003fa6270 */
[----:B---3--:R-:W-:Y:S01]  /*14a0*/  IMAD.WIDE.U32 R10, R231, c[0x0][0x1e0], RZ ;  /* 0x00007800e70a7a25 */ /* 0x008fe200078e00ff */
[C---:B------:R-:W-:Y:S01]  /*14b0*/  ISETP.GE.AND P4, PT, R2.reuse, 0x41, PT ;  /* 0x000000410200780c */ /* 0x040fe20003f86270 */
[----:B------:R-:W-:Y:S01]  /*14c0*/  UIMAD.WIDE.U32 UR48, UR11, UR16, URZ ;  /* 0x000000100b3072a5 */ /* 0x000fe2000f8e003f */
[----:B------:R-:W-:Y:S01]  /*14d0*/  ISETP.GE.AND P2, PT, R2, 0x51, PT ;  /* 0x000000510200780c */ /* 0x000fe20003f46270 */
[----:B------:R-:W-:Y:S01]  /*14e0*/  IMAD.IADD R11, R11, 0x1, R0 ;  /* 0x000000010b0b7824 */ /* 0x000fe200078e0200 */
[----:B------:R-:W-:Y:S01]  /*14f0*/  LOP3.LUT R227, R227, 0xfffffffe, RZ, 0xc0, !PT ;  /* 0xfffffffee3e37812 */ /* 0x000fe200078ec0ff */
[----:B------:R-:W-:Y:S01]  /*1500*/  IMAD R9, R9, c[0x0][0x208], RZ ;  /* 0x0000820009097a24 */ /* 0x000fe200078e02ff */
[----:B------:R-:W-:Y:S01]  /*1510*/  SHF.R.S32.HI R5, RZ, 0x1f, R16 ;  /* 0x0000001fff057819 */ /* 0x000fe20000011410 */
[----:B------:R-:W-:Y:S01]  /*1520*/  UIMAD UR9, UR11, UR17, UR15 ;  /* 0x000000110b0972a4 */ /* 0x000fe2000f8e020f */
[----:B------:R-:W-:Y:S01]  /*1530*/  IADD3 R238, R229, 0x100, RZ ;  /* 0x00000100e5ee7810 */ /* 0x000fe20007ffe0ff */
[----:B------:R-:W-:Y:S01]  /*1540*/  IMAD.IADD R227, R20, 0x1, -R227 ;  /* 0x0000000114e37824 */ /* 0x000fe200078e0ae3 */
[----:B------:R-:W-:Y:S01]  /*1550*/  LEA.HI R5, R5, R16, RZ, 0x3 ;  /* 0x0000001005057211 */ /* 0x000fe200078f18ff */
[----:B------:R-:W-:Y:S01]  /*1560*/  IMAD R9, R231, c[0x0][0x20c], R9 ;  /* 0x00008300e7097a24 */ /* 0x000fe200078e0209 */
[----:B------:R-:W-:-:S02]  /*1570*/  UIADD3 UR9, UR49, UR9, URZ ;  /* 0x0000000931097290 */ /* 0x000fc4000fffe03f */
[----:B------:R-:W-:-:S04]  /*1580*/  UIADD3 UR15, UR6, -0x1, URZ ;  /* 0xffffffff060f7890 */ /* 0x000fc8000fffe03f */
[----:B------:R-:W-:Y:S01]  /*1590*/  UISETP.GT.AND UP3, UPT, UR15, UR5, UPT ;  /* 0x000000050f00728c */ /* 0x000fe2000bf64270 */
[----:B----4-:R-:W-:Y:S01]  /*15a0*/  SHF.R.S32.HI R8, RZ, 0x1f, R230 ;  /* 0x0000001fff087819 */ /* 0x010fe200000114e6 */
[----:B------:R-:W-:-:S04]  /*15b0*/  IMAD.WIDE.U32 R10, R230, c[0x0][0x1f0], R10 ;  /* 0x00007c00e60a7a25 */ /* 0x000fc800078e000a */
[----:B------:R-:W-:Y:S01]  /*15c0*/  IMAD R0, R8, c[0x0][0x1f0], RZ ;  /* 0x00007c0008007a24 */ /* 0x000fe200078e02ff */
[----:B------:R-:W-:Y:S01]  /*15d0*/  IADD3 R10, P1, R10, UR50, RZ ;  /* 0x000000320a0a7c10 */ /* 0x000fe2000ff3e0ff */
[----:B------:R-:W-:Y:S02]  /*15e0*/  IMAD R8, R8, c[0x0][0x218], RZ ;  /* 0x0000860008087a24 */ /* 0x000fe400078e02ff */
[----:B------:R-:W-:Y:S01]  /*15f0*/  IMAD R0, R230, c[0x0][0x1f4], R0 ;  /* 0x00007d00e6007a24 */ /* 0x000fe200078e0200 */
[----:B------:R-:W-:-:S04]  /*1600*/  LEA R6, P0, R10, c[0x0][0x1c8], 0x1 ;  /* 0x000072000a067a11 */ /* 0x000fc800078008ff */
[----:B------:R-:W-:Y:S01]  /*1610*/  IADD3.X R0, R11, UR8, R0, P1, !PT ;  /* 0x000000080b007c10 */ /* 0x000fe20008ffe400 */
[----:B------:R-:W1:Y:S01]  /*1620*/  SHFL.IDX PT, R12, R6, RZ, 0x181f ;  /* 0x00181fff060c7589 */ /* 0x000e6200000e0000 */
[----:B------:R-:W-:Y:S02]  /*1630*/  ISETP.GE.AND P1, PT, R2, 0x1, PT ;  /* 0x000000010200780c */ /* 0x000fe40003f26270 */
[----:B------:R-:W-:Y:S01]  /*1640*/  LEA.HI.X R10, R10, c[0x0][0x1cc], R0, 0x1, P0 ;  /* 0x000073000a0a7a11 */ /* 0x000fe200000f0c00 */
[----:B------:R-:W-:Y:S04]  /*1650*/  SHFL.IDX PT, R18, R6, 0x1, 0x181f ;  /* 0x00381f0006127f89 */ /* 0x000fe800000e0000 */
[----:B------:R-:W3:Y:S04]  /*1660*/  SHFL.IDX PT, R0, R10, RZ, 0x181f ;  /* 0x00181fff0a007589 */ /* 0x000ee800000e0000 */
[----:B------:R-:W4:Y:S04]  /*1670*/  SHFL.IDX PT, R17, R10, 0x1, 0x181f ;  /* 0x00381f000a117f89 */ /* 0x000f2800000e0000 */
[----:B--2---:R-:W2:Y:S04]  /*1680*/  SHFL.IDX PT, R14, R6, 0x2, 0x181f ;  /* 0x00581f00060e7f89 */ /* 0x004ea800000e0000 */
[----:B------:R-:W2:Y:S01]  /*1690*/  SHFL.IDX PT, R15, R10, 0x2, 0x181f ;  /* 0x00581f000a0f7f89 */ /* 0x000ea200000e0000 */
[----:B-1----:R-:W-:-:S03]  /*16a0*/  @P1 LEA R12, P0, R235, R12, 0x1 ;  /* 0x0000000ceb0c1211 */ /* 0x002fc600078008ff */
[----:B------:R-:W-:Y:S01]  /*16b0*/  SHFL.IDX PT, R11, R10, 0x4, 0x181f ;  /* 0x00981f000a0b7f89 */ /* 0x000fe200000e0000 */
[C---:B---3--:R-:W-:Y:S02]  /*16c0*/  @P1 LEA.HI.X R13, R235.reuse, R0, R234, 0x1, P0 ;  /* 0x00000000eb0d1211 */ /* 0x048fe400000f0cea */
[----:B------:R-:W-:Y:S01]  /*16d0*/  ISETP.GE.AND P0, PT, R2, 0x11, PT ;  /* 0x000000110200780c */ /* 0x000fe20003f06270 */
[----:B------:R-:W1:Y:S04]  /*16e0*/  SHFL.IDX PT, R0, R6, 0x4, 0x181f ;  /* 0x00981f0006007f89 */ /* 0x000e6800000e0000 */
[----:B------:R3:W-:Y:S08]  /*16f0*/  @P1 LDGSTS.E.BYPASS.LTC128B.128 [R229+0x3100], [R12.64], !P3 ;  /* 0x031000000ce51fae */ /* 0x0007f0000d901d74 */
[----:B------:R-:W-:-:S04]  /*1700*/  @P0 LEA R18, P1, R235, R18, 0x1 ;  /* 0x00000012eb120211 */ /* 0x000fc800078208ff */
[C-C-:B----4-:R-:W-:Y:S02]  /*1710*/  @P0 LEA.HI.X R19, R235.reuse, R17, R234.reuse, 0x1, P1 ;  /* 0x00000011eb130211 */ /* 0x150fe400008f0cea */
[----:B--2---:R-:W-:Y:S02]  /*1720*/  @P6 LEA R14, P1, R235, R14, 0x1 ;  /* 0x0000000eeb0e6211 */ /* 0x004fe400078208ff */
[----:B------:R-:W-:Y:S01]  /*1730*/  LOP3.LUT R17, R5, 0xfffffff8, RZ, 0xc0, !PT ;  /* 0xfffffff805117812 */ /* 0x000fe200078ec0ff */
[----:B------:R2:W-:Y:S01]  /*1740*/  @P0 LDGSTS.E.BYPASS.LTC128B.128 [R229+0x3900], [R18.64], !P3 ;  /* 0x0390000012e50fae */ /* 0x0005e2000d901d74 */
[--C-:B------:R-:W-:Y:S01]  /*1750*/  @P6 LEA.HI.X R15, R235, R15, R234.reuse, 0x1, P1 ;  /* 0x0000000feb0f6211 */ /* 0x100fe200008f0cea */
[----:B------:R-:W-:Y:S01]  /*1760*/  IMAD.SHL.U32 R5, R5, 0x40, RZ ;  /* 0x0000004005057824 */ /* 0x000fe200078e00ff */
[C---:B-1----:R-:W-:Y:S01]  /*1770*/  @P4 LEA R20, P1, R235.reuse, R0, 0x1 ;  /* 0x00000000eb144211 */ /* 0x042fe200078208ff */
[----:B------:R-:W-:Y:S02]  /*1780*/  IMAD.IADD R0, R16, 0x1, -R17 ;  /* 0x0000000110007824 */ /* 0x000fe400078e0a11 */
[----:B------:R1:W-:Y:S01]  /*1790*/  @P6 LDGSTS.E.BYPASS.LTC128B.128 [R229+0x4100], [R14.64], !P3 ;  /* 0x041000000ee56fae */ /* 0x0003e2000d901d74 */
[----:B------:R-:W-:Y:S01]  /*17a0*/  @P4 LEA.HI.X R21, R235, R11, R234, 0x1, P1 ;  /* 0x0000000beb154211 */ /* 0x000fe200008f0cea */
[----:B------:R-:W-:Y:S01]  /*17b0*/  IMAD.SHL.U32 R11, R227, 0x8, RZ ;  /* 0x00000008e30b7824 */ /* 0x000fe200078e00ff */
[----:B------:R-:W-:Y:S01]  /*17c0*/  LOP3.LUT R5, R5, 0xfffffe00, RZ, 0xc0, !PT ;  /* 0xfffffe0005057812 */ /* 0x000fe200078ec0ff */
[----:B---3--:R-:W2:Y:S04]  /*17d0*/  SHFL.IDX PT, R13, R6, 0x3, 0x181f ;  /* 0x00781f00060d7f89 */ /* 0x008ea800000e0000 */
[----:B------:R-:W3:Y:S04]  /*17e0*/  SHFL.IDX PT, R12, R10, 0x3, 0x181f ;  /* 0x00781f000a0c7f89 */ /* 0x000ee800000e0000 */
[----:B------:R-:W4:Y:S04]  /*17f0*/  SHFL.IDX PT, R6, R6, 0x5, 0x181f ;  /* 0x00b81f0006067f89 */ /* 0x000f2800000e0000 */
[----:B------:R-:W1:Y:S01]  /*1800*/  SHFL.IDX PT, R10, R10, 0x5, 0x181f ;  /* 0x00b81f000a0a7f89 */ /* 0x000e6200000e0000 */
[----:B--2---:R-:W-:-:S04]  /*1810*/  @P5 LEA R18, P0, R235, R13, 0x1 ;  /* 0x0000000deb125211 */ /* 0x004fc800078008ff */
[C---:B---3--:R-:W-:Y:S02]  /*1820*/  @P5 LEA.HI.X R19, R235.reuse, R12, R234, 0x1, P0 ;  /* 0x0000000ceb135211 */ /* 0x048fe400000f0cea */
[----:B----4-:R-:W-:-:S03]  /*1830*/  @P2 LEA R12, P0, R235, R6, 0x1 ;  /* 0x00000006eb0c2211 */ /* 0x010fc600078008ff */
[----:B------:R2:W-:Y:S01]  /*1840*/  @P5 LDGSTS.E.BYPASS.LTC128B.128 [R229+0x4900], [R18.64], !P3 ;  /* 0x0490000012e55fae */ /* 0x0005e2000d901d74 */
[----:B------:R-:W-:Y:S02]  /*1850*/  SHF.R.S32.HI R6, RZ, 0x5, R168 ;  /* 0x00000005ff067819 */ /* 0x000fe400000114a8 */
[C-C-:B-1----:R-:W-:Y:S01]  /*1860*/  @P2 LEA.HI.X R13, R235.reuse, R10, R234.reuse, 0x1, P0 ;  /* 0x0000000aeb0d2211 */ /* 0x142fe200000f0cea */
[----:B------:R-:W-:Y:S01]  /*1870*/  IMAD.SHL.U32 R10, R4, 0x40, RZ ;  /* 0x00000040040a7824 */ /* 0x000fe200078e00ff */
[----:B------:R1:W-:Y:S01]  /*1880*/  @P4 LDGSTS.E.BYPASS.LTC128B.128 [R229+0x5100], [R20.64], !P3 ;  /* 0x0510000014e54fae */ /* 0x0003e2000d901d74 */
[----:B------:R-:W-:Y:S01]  /*1890*/  IMAD R228, R6, 0x400, R5 ;  /* 0x0000040006e47824 */ /* 0x000fe200078e0205 */
[----:B------:R-:W-:Y:S02]  /*18a0*/  SHF.L.U64.HI R234, R235, 0x1, R234 ;  /* 0x00000001ebea7819 */ /* 0x000fe400000102ea */
[----:B------:R3:W-:Y:S01]  /*18b0*/  @P2 LDGSTS.E.BYPASS.LTC128B.128 [R229+0x5900], [R12.64], !P3 ;  /* 0x059000000ce52fae */ /* 0x0007e2000d901d74 */
[----:B------:R-:W-:-:S03]  /*18c0*/  LOP3.LUT R10, R10, 0x1c0, RZ, 0xc0, !PT ;  /* 0x000001c00a0a7812 */ /* 0x000fc600078ec0ff */
[----:B------:R-:W0:Y:S01]  /*18d0*/  LDGDEPBAR ;  /* 0x00000000000079af */ /* 0x000e220000000000 */
[----:B------:R-:W-:Y:S02]  /*18e0*/  LOP3.LUT R3, R10, 0x8, R3, 0xf8, !PT ;  /* 0x000000080a037812 */ /* 0x000fe400078ef803 */
[----:B------:R-:W-:-:S04]  /*18f0*/  SHF.R.U32.HI R10, RZ, 0x3, R10 ;  /* 0x00000003ff0a7819 */ /* 0x000fc8000001160a */
[----:B------:R-:W-:-:S05]  /*1900*/  LOP3.LUT R10, R3, R10, RZ, 0x3c, !PT ;  /* 0x0000000a030a7212 */ /* 0x000fca00078e3cff */
[----:B------:R-:W-:-:S04]  /*1910*/  IMAD R227, R227, 0x200, R10 ;  /* 0x00000200e3e37824 */ /* 0x000fc800078e020a */
[----:B------:R-:W-:-:S05]  /*1920*/  IMAD.SHL.U32 R227, R227, 0x2, RZ ;  /* 0x00000002e3e37824 */ /* 0x000fca00078e00ff */
[----:B------:R-:W-:Y:S01]  /*1930*/  IADD3 R226, R227, 0x3120, RZ ;  /* 0x00003120e3e27810 */ /* 0x000fe20007ffe0ff */
[----:B---3--:R-:W-:Y:S01]  /*1940*/  IMAD.SHL.U32 R12, R0, 0x40, RZ ;  /* 0x00000040000c7824 */ /* 0x008fe200078e00ff */
[----:B------:R-:W-:-:S04]  /*1950*/  DEPBAR.LE SB0, 0x1 ;  /* 0x000080400000791a */ /* 0x000fc80000000000 */
[----:B------:R-:W-:Y:S01]  /*1960*/  LOP3.LUT R12, R12, 0x1c0, RZ, 0xc0, !PT ;  /* 0x000001c00c0c7812 */ /* 0x000fe200078ec0ff */
[----:B------:R-:W-:-:S04]  /*1970*/  DEPBAR.LE SB0, 0x0 ;  /* 0x000080000000791a */ /* 0x000fc80000000000 */
[----:B------:R-:W-:Y:S01]  /*1980*/  LOP3.LUT R11, R12, 0x8, R11, 0xf8, !PT ;  /* 0x000000080c0b7812 */ /* 0x000fe200078ef80b */
[----:B------:R-:W-:Y:S01]  /*1990*/  BAR.SYNC.DEFER_BLOCKING 0x0 ;  /* 0x0000000000007b1d */ /* 0x000fe20000010000 */
[----:B------:R-:W-:-:S04]  /*19a0*/  SHF.R.U32.HI R12, RZ, 0x3, R12 ;  /* 0x00000003ff0c7819 */ /* 0x000fc8000001160c */
[----:B------:R-:W-:Y:S01]  /*19b0*/  LOP3.LUT R3, R11, R12, RZ, 0x3c, !PT ;  /* 0x0000000c0b037212 */ /* 0x000fe200078e3cff */
[----:B------:R-:W-:Y:S01]  /*19c0*/  IMAD.WIDE.U32 R10, R231, c[0x0][0x208], RZ ;  /* 0x00008200e70a7a25 */ /* 0x000fe200078e00ff */
[----:B------:R-:W-:-:S03]  /*19d0*/  IADD3 R12, R227, 0x3100, RZ ;  /* 0x00003100e30c7810 */ /* 0x000fc60007ffe0ff */
[----:B------:R-:W-:Y:S02]  /*19e0*/  IMAD.IADD R11, R11, 0x1, R9 ;  /* 0x000000010b0b7824 */ /* 0x000fe400078e0209 */
[C---:B------:R-:W-:Y:S02]  /*19f0*/  IMAD R9, R230.reuse, c[0x0][0x21c], R8 ;  /* 0x00008700e6097a24 */ /* 0x040fe400078e0208 */
[----:B------:R-:W-:-:S04]  /*1a00*/  IMAD.WIDE.U32 R24, R230, c[0x0][0x218], R10 ;  /* 0x00008600e6187a25 */ /* 0x000fc800078e000a */
[----:B------:R-:W-:Y:S01]  /*1a10*/  IMAD.IADD R228, R3, 0x1, R228 ;  /* 0x0000000103e47824 */ /* 0x000fe200078e02e4 */
[----:B------:R-:W-:-:S03]  /*1a20*/  IADD3 R8, P0, R24, UR48, RZ ;  /* 0x0000003018087c10 */ /* 0x000fc6000ff1e0ff */
[----:B------:R-:W-:Y:S01]  /*1a30*/  IMAD.SHL.U32 R228, R228, 0x2, RZ ;  /* 0x00000002e4e47824 */ /* 0x000fe200078e00ff */
[----:B------:R-:W-:Y:S01]  /*1a40*/  IADD3.X R24, R25, UR9, R9, P0, !PT ;  /* 0x0000000919187c10 */ /* 0x000fe200087fe409 */
[----:B------:R-:W-:Y:S01]  /*1a50*/  LDSM.16.M88.4 R124, [R227+0x3100] ;  /* 0x00310000e37c783b */ /* 0x000fe20000000200 */
[----:B------:R-:W-:-:S03]  /*1a60*/  LEA R25, P0, R8, c[0x0][0x1f8], 0x1 ;  /* 0x00007e0008197a11 */ /* 0x000fc600078008ff */
[----:B------:R-:W-:Y:S01]  /*1a70*/  LDSM.16.M88.4 R80, [R228+0x6100] ;  /* 0x00610000e450783b */ /* 0x000fe20000000200 */
[----:B------:R-:W-:Y:S02]  /*1a80*/  LEA.HI.X R24, R8, c[0x0][0x1fc], R24, 0x1, P0 ;  /* 0x00007f0008187a11 */ /* 0x000fe400000f0c18 */
[----:B------:R-:W-:Y:S01]  /*1a90*/  LOP3.LUT P0, RZ, R4, 0x2, RZ, 0xc0, !PT ;  /* 0x0000000204ff7812 */ /* 0x000fe2000780c0ff */
[----:B------:R-:W3:Y:S03]  /*1aa0*/  SHFL.IDX PT, R32, R25, 0x1, 0x181f ;  /* 0x00381f0019207f89 */ /* 0x000ee600000e0000 */
[----:B------:R-:W-:Y:S01]  /*1ab0*/  R2P PR, R0, 0x6 ;  /* 0x0000000600007804 */ /* 0x000fe20000000000 */
[----:B------:R-:W4:Y:S01]  /*1ac0*/  SHFL.IDX PT, R8, R25, RZ, 0x181f ;  /* 0x00181fff19087589 */ /* 0x000f2200000e0000 */
[----:B------:R-:W-:Y:S01]  /*1ad0*/  IMAD.MOV.U32 R0, RZ, RZ, 0x10 ;  /* 0x00000010ff007424 */ /* 0x000fe200078e00ff */
[C---:B------:R-:W-:Y:S01]  /*1ae0*/  ISETP.GE.AND P4, PT, R235.reuse, c[0x0][0x1d4], PT ;  /* 0x00007500eb007a0c */ /* 0x040fe20003f86270 */
[----:B------:R-:W-:Y:S01]  /*1af0*/  IMAD.SHL.U32 R235, R235, 0x2, RZ ;  /* 0x00000002ebeb7824 */ /* 0x000fe200078e00ff */
[----:B------:R-:W1:Y:S02]  /*1b00*/  SHFL.IDX PT, R26, R24, 0x1, 0x181f ;  /* 0x00381f00181a7f89 */ /* 0x000e6400000e0000 */
[----:B------:R-:W-:-:S02]  /*1b10*/  SEL R0, R0, 0xfffffff0, !P1 ;  /* 0xfffffff000007807 */ /* 0x000fc40004800000 */
[----:B------:R-:W2:Y:S01]  /*1b20*/  SHFL.IDX PT, R9, R24, RZ, 0x181f ;  /* 0x00181fff18097589 */ /* 0x000ea200000e0000 */
[----:B------:R-:W-:Y:S02]  /*1b30*/  @P0 IADD3 R226, R12, -0x20, RZ ;  /* 0xffffffe00ce20810 */ /* 0x000fe40007ffe0ff */
[C---:B------:R-:W-:Y:S01]  /*1b40*/  ISETP.LT.OR P0, PT, R2.reuse, 0x1, P4 ;  /* 0x000000010200780c */ /* 0x040fe20002701670 */
[----:B------:R-:W2:Y:S01]  /*1b50*/  SHFL.IDX PT, R30, R25, 0x2, 0x181f ;  /* 0x00581f00191e7f89 */ /* 0x000ea200000e0000 */
[----:B------:R-:W-:Y:S01]  /*1b60*/  ISETP.LT.OR P6, PT, R2, 0x11, P4 ;  /* 0x000000110200780c */ /* 0x000fe200027c1670 */
[----:B------:R-:W-:Y:S01]  /*1b70*/  IMAD R224, R0, 0x2, R228 ;  /* 0x0000000200e07824 */ /* 0x000fe200078e02e4 */
[C---:B------:R-:W-:Y:S01]  /*1b80*/  IADD3 R217, R226.reuse, 0x800, RZ ;  /* 0x00000800e2d97810 */ /* 0x040fe20007ffe0ff */
[----:B------:R-:W2:Y:S01]  /*1b90*/  SHFL.IDX PT, R28, R25, 0x3, 0x181f ;  /* 0x00781f00191c7f89 */ /* 0x000ea200000e0000 */
[C---:B------:R-:W-:Y:S02]  /*1ba0*/  IADD3 R216, R226.reuse, 0x1000, RZ ;  /* 0x00001000e2d87810 */ /* 0x040fe40007ffe0ff */
[----:B------:R-:W-:Y:S01]  /*1bb0*/  IADD3 R215, R226, 0x1800, RZ ;  /* 0x00001800e2d77810 */ /* 0x000fe20007ffe0ff */
[----:B------:R-:W2:Y:S01]  /*1bc0*/  SHFL.IDX PT, R11, R24, 0x2, 0x181f ;  /* 0x00581f00180b7f89 */ /* 0x000ea200000e0000 */
[----:B---3--:R-:W-:-:S02]  /*1bd0*/  IADD3 R32, P1, R32, R235, RZ ;  /* 0x000000eb20207210 */ /* 0x008fc40007f3e0ff */
[----:B------:R-:W-:Y:S01]  /*1be0*/  IADD3 R214, R226, 0x2000, RZ ;  /* 0x00002000e2d67810 */ /* 0x000fe20007ffe0ff */
[----:B------:R-:W3:Y:S01]  /*1bf0*/  LDSM.16.M88.4 R84, [R228+0x8100] ;  /* 0x00810000e454783b */ /* 0x000ee20000000200 */
[----:B----4-:R-:W-:Y:S02]  /*1c00*/  IADD3 R8, P5, R8, R235, RZ ;  /* 0x000000eb08087210 */ /* 0x010fe40007fbe0ff */
[----:B------:R-:W-:Y:S01]  /*1c10*/  IADD3 R213, R226, 0x2800, RZ ;  /* 0x00002800e2d57810 */ /* 0x000fe20007ffe0ff */
[----:B------:R-:W-:Y:S01]  /*1c20*/  LDSM.16.M88.4 R116, [R227+0x3900] ;  /* 0x00390000e374783b */ /* 0x000fe20000000200 */
[----:B-1----:R-:W-:-:S03]  /*1c30*/  IMAD.X R33, R26, 0x1, R234, P1 ;  /* 0x000000011a217824 */ /* 0x002fc600008e06ea */
[----:B------:R-:W-:Y:S01]  /*1c40*/  LDSM.16.M88.4 R108, [R227+0x4100] ;  /* 0x00410000e36c783b */ /* 0x000fe20000000200 */
[----:B--2---:R-:W-:Y:S01]  /*1c50*/  IMAD.X R9, R9, 0x1, R234, P5 ;  /* 0x0000000109097824 */ /* 0x004fe200028e06ea */
[----:B------:R-:W-:Y:S02]  /*1c60*/  HMMA.16816.F32 R128, R80, R124, RZ ;  /* 0x0000007c5080723c */ /* 0x000fe400000018ff */
[----:B------:R-:W-:Y:S01]  /*1c70*/  LDSM.16.M88.4 R100, [R227+0x4900] ;  /* 0x00490000e364783b */ /* 0x000fe20000000200 */
[----:B------:R-:W-:-:S03]  /*1c80*/  IADD3 R30, P5, R30, R235, RZ ;  /* 0x000000eb1e1e7210 */ /* 0x000fc60007fbe0ff */
[----:B------:R-:W-:Y:S01]  /*1c90*/  LDSM.16.M88.4 R92, [R227+0x5100] ;  /* 0x00510000e35c783b */ /* 0x000fe20000000200 */
[----:B------:R-:W-:-:S03]  /*1ca0*/  IADD3 R28, P1, R28, R235, RZ ;  /* 0x000000eb1c1c7210 */ /* 0x000fc60007f3e0ff */
[----:B------:R-:W1:Y:S01]  /*1cb0*/  SHFL.IDX PT, R10, R24, 0x3, 0x181f ;  /* 0x00781f00180a7f89 */ /* 0x000e6200000e0000 */
[--C-:B------:R-:W-:Y:S01]  /*1cc0*/  IMAD.X R31, R11, 0x1, R234.reuse, P5 ;  /* 0x000000010b1f7824 */ /* 0x100fe200028e06ea */
[----:B------:R-:W-:Y:S02]  /*1cd0*/  ISETP.LT.OR P5, PT, R2, 0x21, P4 ;  /* 0x000000210200780c */ /* 0x000fe400027a1670 */
[----:B------:R-:W-:Y:S04]  /*1ce0*/  LDSM.16.M88.4 R164, [R227+0x5900] ;  /* 0x00590000e3a4783b */ /* 0x000fe80000000200 */
[----:B------:R-:W2:Y:S04]  /*1cf0*/  SHFL.IDX PT, R26, R25, 0x4, 0x181f ;  /* 0x00981f00191a7f89 */ /* 0x000ea800000e0000 */
[----:B------:R-:W-:Y:S04]  /*1d00*/  SHFL.IDX PT, R25, R25, 0x5, 0x181f ;  /* 0x00b81f0019197f89 */ /* 0x000fe800000e0000 */
[----:B------:R-:W4:Y:S04]  /*1d10*/  SHFL.IDX PT, R27, R24, 0x4, 0x181f ;  /* 0x00981f00181b7f89 */ /* 0x000f2800000e0000 */
[----:B------:R-:W2:Y:S01]  /*1d20*/  SHFL.IDX PT, R24, R24, 0x5, 0x181f ;  /* 0x00b81f0018187f89 */ /* 0x000ea200000e0000 */
[C---:B---3--:R-:W-:Y:S01]  /*1d30*/  HMMA.16816.F32 R76, R84.reuse, R124, RZ ;  /* 0x0000007c544c723c */ /* 0x048fe200000018ff */
[----:B-1----:R-:W-:Y:S01]  /*1d40*/  IMAD.X R29, R10, 0x1, R234, P1 ;  /* 0x000000010a1d7824 */ /* 0x002fe200008e06ea */
[----:B------:R-:W-:Y:S01]  /*1d50*/  ISETP.LT.OR P1, PT, R2, 0x31, P4 ;  /* 0x000000310200780c */ /* 0x000fe20002721670 */
[----:B------:R-:W-:Y:S05]  /*1d60*/  LDSM.16.M88.4 R152, [R226] ;  /* 0x00000000e298783b */ /* 0x000fea0000000200 */
[----:B------:R-:W-:Y:S01]  /*1d70*/  HMMA.16816.F32 R72, R84, R126, RZ ;  /* 0x0000007e5448723c */ /* 0x000fe200000018ff */
[----:B------:R-:W-:Y:S04]  /*1d80*/  LDSM.16.M88.4 R148, [R226+0x800] ;  /* 0x00080000e294783b */ /* 0x000fe80000000200 */
[----:B------:R-:W-:Y:S03]  /*1d90*/  LDSM.16.M88.4 R144, [R226+0x1000] ;  /* 0x00100000e290783b */ /* 0x000fe60000000200 */
[-C--:B------:R-:W-:Y:S01]  /*1da0*/  HMMA.16816.F32 R120, R80, R116.reuse, RZ ;  /* 0x000000745078723c */ /* 0x080fe200000018ff */
[----:B------:R-:W-:Y:S04]  /*1db0*/  LDSM.16.M88.4 R140, [R226+0x1800] ;  /* 0x00180000e28c783b */ /* 0x000fe80000000200 */
[----:B------:R-:W-:Y:S03]  /*1dc0*/  LDSM.16.M88.4 R136, [R226+0x2000] ;  /* 0x00200000e288783b */ /* 0x000fe60000000200 */
[C---:B------:R-:W-:Y:S01]  /*1dd0*/  HMMA.16816.F32 R68, R84.reuse, R116, RZ ;  /* 0x000000745444723c */ /* 0x040fe200000018ff */
[----:B------:R-:W-:Y:S04]  /*1de0*/  LDSM.16.M88.4 R132, [R226+0x2800] ;  /* 0x00280000e284783b */ /* 0x000fe80000000200 */
[----:B------:R-:W-:Y:S03]  /*1df0*/  LDSM.16.M88.4 R160, [R224+0x6100] ;  /* 0x00610000e0a0783b */ /* 0x000fe60000000200 */
[----:B------:R-:W-:Y:S01]  /*1e00*/  HMMA.16816.F32 R20, R84, R118, RZ ;  /* 0x000000765414723c */ /* 0x000fe200000018ff */
[----:B------:R-:W1:Y:S04]  /*1e10*/  LDSM.16.M88.4 R156, [R224+0x8100] ;  /* 0x00810000e09c783b */ /* 0x000e680000000200 */
[----:B------:R-:W-:Y:S01]  /*1e20*/  @!PT LDS RZ, [RZ] ;  /* 0x00000000fffff984 */ /* 0x000fe20000000800 */
[----:B------:R-:W-:Y:S01]  /*1e30*/  @!PT LDS RZ, [RZ] ;  /* 0x00000000fffff984 */ /* 0x000fe20000000800 */
[----:B------:R-:W-:Y:S01]  /*1e40*/  @!PT LDS RZ, [RZ] ;  /* 0x00000000fffff984 */ /* 0x000fe20000000800 */
[----:B------:R3:W-:Y:S01]  /*1e50*/  LDGSTS.E.BYPASS.LTC128B.128 [R229+0x100], [R8.64], !P0 ;  /* 0x0010000008e57fae */ /* 0x0007e2000c101d74 */
[----:B------:R-:W-:Y:S01]  /*1e60*/  LOP3.LUT P0, RZ, R4, 0x4, RZ, 0xc0, !PT ;  /* 0x0000000404ff7812 */ /* 0x000fe2000780c0ff */
[----:B------:R-:W-:Y:S01]  /*1e70*/  IMAD.MOV.U32 R4, RZ, RZ, 0x20 ;  /* 0x00000020ff047424 */ /* 0x000fe200078e00ff */
[----:B------:R-:W-:Y:S01]  /*1e80*/  HMMA.16816.F32 R112, R80, R108, RZ ;  /* 0x0000006c5070723c */ /* 0x000fe200000018ff */
[----:B------:R1:W-:Y:S01]  /*1e90*/  LDGSTS.E.BYPASS.LTC128B.128 [R229+0x900], [R32.64], !P6 ;  /* 0x0090000020e57fae */ /* 0x0003e2000f101d74 */
[----:B------:R-:W-:-:S02]  /*1ea0*/  ISETP.LT.OR P6, PT, R2, 0x41, P4 ;  /* 0x000000410200780c */ /* 0x000fc400027c1670 */
[----:B------:R-:W-:Y:S01]  /*1eb0*/  ISETP.LT.OR P4, PT, R2, 0x51, P4 ;  /* 0x000000510200780c */ /* 0x000fe20002781670 */
[----:B------:R-:W-:Y:S01]  /*1ec0*/  IMAD.MOV.U32 R2, RZ, RZ, 0x40 ;  /* 0x00000040ff027424 */ /* 0x000fe200078e00ff */
[----:B------:R1:W-:Y:S01]  /*1ed0*/  LDGSTS.E.BYPASS.LTC128B.128 [R229+0x1100], [R30.64], !P5 ;  /* 0x011000001ee57fae */ /* 0x0003e2000e901d74 */
[----:B--2---:R-:W-:Y:S01]  /*1ee0*/  IADD3 R26, P5, R26, R235, RZ ;  /* 0x000000eb1a1a7210 */ /* 0x004fe20007fbe0ff */
[----:B------:R-:W-:Y:S01]  /*1ef0*/  HMMA.16816.F32 R64, R84, R108, RZ ;  /* 0x0000006c5440723c */ /* 0x000fe200000018ff */
[----:B------:R-:W-:Y:S01]  /*1f00*/  SEL R4, R4, 0xffffffe0, !P2 ;  /* 0xffffffe004047807 */ /* 0x000fe20005000000 */
[----:B------:R2:W-:Y:S01]  /*1f10*/  LDGSTS.E.BYPASS.LTC128B.128 [R229+0x1900], [R28.64], !P1 ;  /* 0x019000001ce57fae */ /* 0x0005e2000c901d74 */
[----:B------:R-:W-:Y:S01]  /*1f20*/  SEL R2, R2, 0xffffffc0, !P0 ;  /* 0xffffffc002027807 */ /* 0x000fe20004000000 */
[----:B----4-:R-:W-:Y:S01]  /*1f30*/  IMAD.X R27, R27, 0x1, R234, P5 ;  /* 0x000000011b1b7824 */ /* 0x010fe200028e06ea */
[----:B------:R-:W-:Y:S01]  /*1f40*/  PLOP3.LUT P0, PT, PT, PT, UP3, 0x80, 0x0 ;  /* 0x000000000000781c */ /* 0x000fe20003f0f038 */
[----:B------:R-:W-:-:S02]  /*1f50*/  IMAD R223, R4, 0x2, R228 ;  /* 0x0000000204df7824 */ /* 0x000fc400078e02e4 */
[----:B------:R-:W-:Y:S01]  /*1f60*/  HMMA.16816.F32 R16, R84, R110, RZ ;  /* 0x0000006e5410723c */ /* 0x000fe200000018ff */
[----:B------:R-:W-:Y:S01]  /*1f70*/  IMAD.IADD R222, R227, 0x1, R2 ;  /* 0x00000001e3de7824 */ /* 0x000fe200078e0202 */
[----:B------:R4:W-:Y:S01]  /*1f80*/  LDGSTS.E.BYPASS.LTC128B.128 [R229+0x2100], [R26.64], !P6 ;  /* 0x021000001ae57fae */ /* 0x0009e2000f101d74 */
[----:B------:R-:W-:Y:S02]  /*1f90*/  IMAD R221, R0, 0x2, R223 ;  /* 0x0000000200dd7824 */ /* 0x000fe400078e02df */
[----:B------:R-:W-:-:S03]  /*1fa0*/  IMAD.IADD R212, R2, 0x1, R226 ;  /* 0x0000000102d47824 */ /* 0x000fc600078e02e2 */
[-C--:B------:R-:W-:Y:S08]  /*1fb0*/  HMMA.16816.F32 R104, R80, R100.reuse, RZ ;  /* 0x000000645068723c */ /* 0x080ff000000018ff */
[----:B------:R-:W-:Y:S01]  /*1fc0*/  HMMA.16816.F32 R60, R84, R100, RZ ;  /* 0x00000064543c723c */ /* 0x000fe200000018ff */
[----:B--2---:R-:W-:-:S07]  /*1fd0*/  IADD3 R28, P1, R25, R235, RZ ;  /* 0x000000eb191c7210 */ /* 0x004fce0007f3e0ff */
[----:B------:R-:W-:Y:S01]  /*1fe0*/  HMMA.16816.F32 R12, R84, R102, RZ ;  /* 0x00000066540c723c */ /* 0x000fe200000018ff */
[----:B------:R-:W-:-:S05]  /*1ff0*/  IMAD.X R29, R24, 0x1, R234, P1 ;  /* 0x00000001181d7824 */ /* 0x000fca00008e06ea */
[----:B------:R2:W-:Y:S02]  /*2000*/  LDGSTS.E.BYPASS.LTC128B.128 [R229+0x2900], [R28.64], !P4 ;  /* 0x029000001ce57fae */ /* 0x0005e4000e101d74 */
[-C--:B------:R-:W-:Y:S01]  /*2010*/  HMMA.16816.F32 R96, R80, R92.reuse, RZ ;  /* 0x0000005c5060723c */ /* 0x080fe200000018ff */
[----:B------:R-:W-:Y:S01]  /*2020*/  ISETP.GT.AND P4, PT, R232, 0x5f, PT ;  /* 0x0000005fe800780c */ /* 0x000fe20003f84270 */
[----:B------:R-:W-:Y:S04]  /*2030*/  LDSM.16.M88.4 R48, [R223+0x8100] ;  /* 0x00810000df30783b */ /* 0x000fe80000000200 */
[----:B------:R-:W2:Y:S02]  /*2040*/  LDSM.16.M88.4 R44, [R222+0x3100] ;  /* 0x00310000de2c783b */ /* 0x000ea40000000200 */
[C---:B------:R-:W-:Y:S02]  /*2050*/  HMMA.16816.F32 R56, R84.reuse, R92, RZ ;  /* 0x0000005c5438723c */ /* 0x040fe400000018ff */
[----:B------:R-:W2:Y:S04]  /*2060*/  LDSM.16.M88.4 R40, [R222+0x3900] ;  /* 0x00390000de28783b */ /* 0x000ea80000000200 */
[----:B------:R-:W2:Y:S02]  /*2070*/  LDSM.16.M88.4 R36, [R222+0x4100] ;  /* 0x00410000de24783b */ /* 0x000ea40000000200 */
[----:B---3--:R-:W-:Y:S02]  /*2080*/  HMMA.16816.F32 R8, R84, R94, RZ ;  /* 0x0000005e5408723c */ /* 0x008fe400000018ff */
[----:B-1----:R-:W1:Y:S04]  /*2090*/  LDSM.16.M88.4 R32, [R222+0x4900] ;  /* 0x00490000de20783b */ /* 0x002e680000000200 */
[----:B----4-:R-:W-:Y:S02]  /*20a0*/  LDSM.16.M88.4 R24, [R222+0x5900] ;  /* 0x00590000de18783b */ /* 0x010fe40000000200 */
[C---:B------:R-:W-:Y:S02]  /*20b0*/  HMMA.16816.F32 R124, R80.reuse, R126, RZ ;  /* 0x0000007e507c723c */ /* 0x040fe400000018ff */
[----:B--2---:R-:W2:Y:S04]  /*20c0*/  LDSM.16.M88.4 R28, [R222+0x5100] ;  /* 0x00510000de1c783b */ /* 0x004ea80000000200 */
[----:B------:R-:W0:Y:S02]  /*20d0*/  LDGDEPBAR ;  /* 0x00000000000079af */ /* 0x000e240000000000 */
[C---:B------:R-:W-:Y:S08]  /*20e0*/  HMMA.16816.F32 R116, R80.reuse, R118, RZ ;  /* 0x000000765074723c */ /* 0x040ff000000018ff */
[C---:B------:R-:W-:Y:S08]  /*20f0*/  HMMA.16816.F32 R108, R80.reuse, R110, RZ ;  /* 0x0000006e506c723c */ /* 0x040ff000000018ff */
[C---:B------:R-:W-:Y:S08]  /*2100*/  HMMA.16816.F32 R100, R80.reuse, R102, RZ ;  /* 0x000000665064723c */ /* 0x040ff000000018ff */
[----:B------:R-:W-:Y:S08]  /*2110*/  HMMA.16816.F32 R92, R80, R94, RZ ;  /* 0x0000005e505c723c */ /* 0x000ff000000018ff */
[-C--:B------:R-:W-:Y:S08]  /*2120*/  HMMA.16816.F32 R52, R84, R164.reuse, RZ ;  /* 0x000000a45434723c */ /* 0x080ff000000018ff */
[----:B------:R-:W-:Y:S08]  /*2130*/  HMMA.16816.F32 R88, R80, R164, RZ ;  /* 0x000000a45058723c */ /* 0x000ff000000018ff */
[-C--:B------:R-:W-:Y:S08]  /*2140*/  HMMA.16816.F32 R84, R84, R166.reuse, RZ ;  /* 0x000000a65454723c */ /* 0x080ff000000018ff */
[----:B------:R-:W-:Y:S08]  /*2150*/  HMMA.16816.F32 R80, R80, R166, RZ ;  /* 0x000000a65050723c */ /* 0x000ff000000018ff */
        /* <DEDUP_REMOVED lines=13> */
[C---:B------:R-:W-:Y:S08]  /*2230*/  HMMA.16816.F32 R88, R160.reuse, R132, R88 ;  /* 0x00000084a058723c */ /* 0x040ff00000001858 */
[C---:B------:R-:W-:Y:S01]  /*2240*/  HMMA.16816.F32 R80, R160.reuse, R134, R80 ;  /* 0x00000086a050723c */ /* 0x040fe20000001850 */
[----:B------:R-:W3:Y:S07]  /*2250*/  LDSM.16.M88.4 R132, [R223+0x6100] ;  /* 0x00610000df84783b */ /* 0x000eee0000000200 */
[C---:B------:R-:W-:Y:S08]  /*2260*/  HMMA.16816.F32 R128, R160.reuse, R152, R128 ;  /* 0x00000098a080723c */ /* 0x040ff00000001880 */
[C---:B------:R-:W-:Y:S08]  /*2270*/  HMMA.16816.F32 R120, R160.reuse, R148, R120 ;  /* 0x00000094a078723c */ /* 0x040ff00000001878 */
[C---:B------:R-:W-:Y:S08]  /*2280*/  HMMA.16816.F32 R112, R160.reuse, R144, R112 ;  /* 0x00000090a070723c */ /* 0x040ff00000001870 */
[C---:B------:R-:W-:Y:S08]  /*2290*/  HMMA.16816.F32 R104, R160.reuse, R140, R104 ;  /* 0x0000008ca068723c */ /* 0x040ff00000001868 */
[C---:B------:R-:W-:Y:S08]  /*22a0*/  HMMA.16816.F32 R96, R160.reuse, R136, R96 ;  /* 0x00000088a060723c */ /* 0x040ff00000001860 */
[C---:B------:R-:W-:Y:S01]  /*22b0*/  HMMA.16816.F32 R124, R160.reuse, R154, R124 ;  /* 0x0000009aa07c723c */ /* 0x040fe2000000187c */
[----:B------:R-:W-:Y:S07]  /*22c0*/  LDSM.16.M88.4 R152, [R212+0x1000] ;  /* 0x00100000d498783b */ /* 0x000fee0000000200 */
[C---:B------:R-:W-:Y:S01]  /*22d0*/  HMMA.16816.F32 R116, R160.reuse, R150, R116 ;  /* 0x00000096a074723c */ /* 0x040fe20000001874 */
[----:B------:R-:W-:Y:S07]  /*22e0*/  LDSM.16.M88.4 R148, [R212+0x1800] ;  /* 0x00180000d494783b */ /* 0x000fee0000000200 */
[C---:B------:R-:W-:Y:S01]  /*22f0*/  HMMA.16816.F32 R108, R160.reuse, R146, R108 ;  /* 0x00000092a06c723c */ /* 0x040fe2000000186c */
[----:B------:R-:W-:Y:S07]  /*2300*/  LDSM.16.M88.4 R144, [R212+0x2000] ;  /* 0x00200000d490783b */ /* 0x000fee0000000200 */
[C---:B------:R-:W-:Y:S01]  /*2310*/  HMMA.16816.F32 R100, R160.reuse, R142, R100 ;  /* 0x0000008ea064723c */ /* 0x040fe20000001864 */
[----:B------:R-:W-:Y:S07]  /*2320*/  LDSM.16.M88.4 R140, [R221+0x8100] ;  /* 0x00810000dd8c783b */ /* 0x000fee0000000200 */
[----:B------:R-:W-:Y:S01]  /*2330*/  HMMA.16816.F32 R92, R160, R138, R92 ;  /* 0x0000008aa05c723c */ /* 0x000fe2000000185c */
[----:B------:R-:W4:Y:S04]  /*2340*/  LDSM.16.M88.4 R136, [R212] ;  /* 0x00000000d488783b */ /* 0x000f280000000200 */
[----:B------:R-:W3:Y:S03]  /*2350*/  LDSM.16.M88.4 R160, [R212+0x2800] ;  /* 0x00280000d4a0783b */ /* 0x000ee60000000200 */
[C---:B------:R-:W-:Y:S08]  /*2360*/  HMMA.16816.F32 R76, R48.reuse, R44, R76 ;  /* 0x0000002c304c723c */ /* 0x040ff0000000184c */
[C---:B------:R-:W-:Y:S08]  /*2370*/  HMMA.16816.F32 R68, R48.reuse, R40, R68 ;  /* 0x000000283044723c */ /* 0x040ff00000001844 */
[C---:B------:R-:W-:Y:S08]  /*2380*/  HMMA.16816.F32 R64, R48.reuse, R36, R64 ;  /* 0x000000243040723c */ /* 0x040ff00000001840 */
[C---:B-1----:R-:W-:Y:S08]  /*2390*/  HMMA.16816.F32 R60, R48.reuse, R32, R60 ;  /* 0x00000020303c723c */ /* 0x042ff0000000183c */
[C---:B--2---:R-:W-:Y:S08]  /*23a0*/  HMMA.16816.F32 R56, R48.reuse, R28, R56 ;  /* 0x0000001c3038723c */ /* 0x044ff00000001838 */
        /* <DEDUP_REMOVED lines=9> */
[C---:B---3--:R-:W-:Y:S08]  /*2440*/  HMMA.16816.F32 R128, R132.reuse, R44, R128 ;  /* 0x0000002c8480723c */ /* 0x048ff00000001880 */
        /* <DEDUP_REMOVED lines=37> */
[----:B------:R-:W-:Y:S01]  /*26a0*/  PLOP3.LUT P1, PT, PT, PT, UP1, 0x80, 0x0 ;  /* 0x000000000000781c */ /* 0x000fe20003f2f018 */
        /* <DEDUP_REMOVED lines=27> */
[----:B------:R-:W1:Y:S04]  /*2860*/  SHFL.IDX PT, R34, R38, RZ, 0x181f ;  /* 0x00181fff26227589 */ /* 0x000e6800000e0000 */
[----:B------:R-:W2:Y:S04]  /*2870*/  SHFL.IDX PT, R33, R36, RZ, 0x181f ;  /* 0x00181fff24217589 */ /* 0x000ea800000e0000 */
[----:B------:R-:W-:Y:S04]  /*2880*/  SHFL.IDX PT, R31, R38, 0x1, 0x181f ;  /* 0x00381f00261f7f89 */ /* 0x000fe800000e0000 */
[----:B------:R-:W-:Y:S04]  /*2890*/  SHFL.IDX PT, R29, R38, 0x2, 0x181f ;  /* 0x00581f00261d7f89 */ /* 0x000fe800000e0000 */
[----:B------:R-:W-:Y:S04]  /*28a0*/  SHFL.IDX PT, R32, R36, 0x1, 0x181f ;  /* 0x00381f0024207f89 */ /* 0x000fe800000e0000 */
[----:B------:R-:W-:Y:S04]  /*28b0*/  SHFL.IDX PT, R27, R38, 0x3, 0x181f ;  /* 0x00781f00261b7f89 */ /* 0x000fe800000e0000 */
[----:B------:R-:W3:Y:S01]  /*28c0*/  SHFL.IDX PT, R25, R38, 0x4, 0x181f ;  /* 0x00981f0026197f89 */ /* 0x000ee200000e0000 */
[----:B-1----:R-:W-:-:S03]  /*28d0*/  IADD3 R34, P0, R34, R235, RZ ;  /* 0x000000eb22227210 */ /* 0x002fc60007f1e0ff */
[----:B------:R3:W-:Y:S02]  /*28e0*/  SHFL.IDX PT, R2, R38, 0x5, 0x181f ;  /* 0x00b81f0026027f89 */ /* 0x0007e400000e0000 */
[----:B--2---:R-:W-:Y:S02]  /*28f0*/  IMAD.X R35, R33, 0x1, R234, P0 ;  /* 0x0000000121237824 */ /* 0x004fe400000e06ea */
[----:B------:R-:W-:Y:S04]  /*2900*/  SHFL.IDX PT, R30, R36, 0x2, 0x181f ;  /* 0x00581f00241e7f89 */ /* 0x000fe800000e0000 */
[----:B------:R-:W-:Y:S04]  /*2910*/  SHFL.IDX PT, R28, R36, 0x3, 0x181f ;  /* 0x00781f00241c7f89 */ /* 0x000fe800000e0000 */
[----:B------:R-:W1:Y:S04]  /*2920*/  SHFL.IDX PT, R26, R36, 0x4, 0x181f ;  /* 0x00981f00241a7f89 */ /* 0x000e6800000e0000 */
[----:B------:R2:W4:Y:S04]  /*2930*/  SHFL.IDX PT, R24, R36, 0x5, 0x181f ;  /* 0x00b81f0024187f89 */ /* 0x00052800000e0000 */
[----:B------:R5:W-:Y:S01]  /*2940*/  LDGSTS.E.BYPASS.LTC128B.128 [R229+0x3100], [R34.64], !P3 ;  /* 0x0310000022e57fae */ /* 0x000be2000d901d74 */
[----:B---3--:R-:W-:-:S05]  /*2950*/  IADD3 R38, P1, R25, R235, RZ ;  /* 0x000000eb19267210 */ /* 0x008fca0007f3e0ff */
[----:B-1----:R-:W-:Y:S01]  /*2960*/  IMAD.X R39, R26, 0x1, R234, P1 ;  /* 0x000000011a277824 */ /* 0x002fe200008e06ea */
[----:B--2---:R-:W-:-:S05]  /*2970*/  IADD3 R36, P0, R31, R235, RZ ;  /* 0x000000eb1f247210 */ /* 0x004fca0007f1e0ff */
[--C-:B------:R-:W-:Y:S01]  /*2980*/  IMAD.X R37, R32, 0x1, R234.reuse, P0 ;  /* 0x0000000120257824 */ /* 0x100fe200000e06ea */
[-C--:B------:R-:W-:Y:S02]  /*2990*/  IADD3 R32, P2, R27, R235.reuse, RZ ;  /* 0x000000eb1b207210 */ /* 0x080fe40007f5e0ff */
[-C--:B-----5:R-:W-:Y:S02]  /*29a0*/  IADD3 R34, P5, R29, R235.reuse, RZ ;  /* 0x000000eb1d227210 */ /* 0x0a0fe40007fbe0ff */
[----:B------:R-:W-:Y:S01]  /*29b0*/  IADD3 R40, P0, R2, R235, RZ ;  /* 0x000000eb02287210 */ /* 0x000fe20007f1e0ff */
[--C-:B------:R-:W-:Y:S01]  /*29c0*/  IMAD.X R33, R28, 0x1, R234.reuse, P2 ;  /* 0x000000011c217824 */ /* 0x100fe200010e06ea */
[----:B------:R1:W-:Y:S01]  /*29d0*/  LDGSTS.E.BYPASS.LTC128B.128 [R229+0x3900], [R36.64], !P3 ;  /* 0x0390000024e57fae */ /* 0x0003e2000d901d74 */
[--C-:B------:R-:W-:Y:S02]  /*29e0*/  IMAD.X R35, R30, 0x1, R234.reuse, P5 ;  /* 0x000000011e237824 */ /* 0x100fe400028e06ea */
[----:B----4-:R-:W-:-:S03]  /*29f0*/  IMAD.X R41, R24, 0x1, R234, P0 ;  /* 0x0000000118297824 */ /* 0x010fc600000e06ea */
[----:B------:R1:W-:Y:S04]  /*2a00*/  LDGSTS.E.BYPASS.LTC128B.128 [R229+0x4100], [R34.64], !P3 ;  /* 0x0410000022e57fae */ /* 0x0003e8000d901d74 */
[----:B------:R1:W-:Y:S04]  /*2a10*/  LDGSTS.E.BYPASS.LTC128B.128 [R229+0x4900], [R32.64], !P3 ;  /* 0x0490000020e57fae */ /* 0x0003e8000d901d74 */
[----:B------:R1:W-:Y:S04]  /*2a20*/  LDGSTS.E.BYPASS.LTC128B.128 [R229+0x5100], [R38.64], !P3 ;  /* 0x0510000026e57fae */ /* 0x0003e8000d901d74 */
[----:B------:R1:W-:Y:S02]  /*2a30*/  LDGSTS.E.BYPASS.LTC128B.128 [R229+0x5900], [R40.64], !P3 ;  /* 0x0590000028e57fae */ /* 0x0003e4000d901d74 */
.L_x_948:
[----:B------:R-:W-:Y:S01]  /*2a40*/  LOP3.LUT R2, R168, 0xffffffe0, RZ, 0xc0, !PT ;  /* 0xffffffe0a8027812 */ /* 0x000fe200078ec0ff */
[----:B------:R-:W-:Y:S01]  /*2a50*/  ULDC UR12, c[0x0][0x324] ;  /* 0x0000c900000c7ab9 */ /* 0x000fe20000000800 */
[----:B------:R-:W-:Y:S01]  /*2a60*/  LEA.HI R25, R169, R7, RZ, 0x2 ;  /* 0x00000007a9197211 */ /* 0x000fe200078f10ff */
[----:B------:R-:W-:Y:S01]  /*2a70*/  ULDC UR15, c[0x0][0x1d0] ;  /* 0x00007400000f7ab9 */ /* 0x000fe20000000800 */
[----:B------:R-:W-:Y:S01]  /*2a80*/  SHF.R.S32.HI R27, RZ, 0x1f, R6 ;  /* 0x0000001fff1b7819 */ /* 0x000fe20000011406 */
[----:B------:R-:W-:Y:S01]  /*2a90*/  IMAD.IADD R2, R7, 0x1, -R2 ;  /* 0x0000000107027824 */ /* 0x000fe200078e0a02 */
[----:B------:R-:W-:Y:S01]  /*2aa0*/  LOP3.LUT R25, R25, 0xfffffffc, RZ, 0xc0, !PT ;  /* 0xfffffffc19197812 */ /* 0x000fe200078ec0ff */
[----:B------:R-:W-:Y:S01]  /*2ab0*/  ULOP3.LUT UR12, URZ, UR12, URZ, 0x33, !UPT ;  /* 0x0000000c3f0c7292 */ /* 0x000fe2000f8e333f */
[----:B------:R-:W-:Y:S01]  /*2ac0*/  LEA.HI R27, R27, R6, RZ, 0x2 ;  /* 0x000000061b1b7211 */ /* 0x000fe200078f10ff */
[----:B------:R-:W-:Y:S01]  /*2ad0*/  UIMAD UR15, UR7, UR15, UR35 ;  /* 0x0000000f070f72a4 */ /* 0x000fe2000f8e0223 */
[----:B------:R-:W-:Y:S01]  /*2ae0*/  SHF.R.S32.HI R24, RZ, 0x1f, R2 ;  /* 0x0000001fff187819 */ /* 0x000fe20000011402 */
[----:B------:R-:W-:Y:S01]  /*2af0*/  IMAD.IADD R25, R7, 0x1, -R25 ;  /* 0x0000000107197824 */ /* 0x000fe200078e0a19 */
[----:B------:R-:W-:Y:S01]  /*2b00*/  LOP3.LUT R27, R27, 0xffffffc, RZ, 0xc0, !PT ;  /* 0x0ffffffc1b1b7812 */ /* 0x000fe200078ec0ff */
[----:B------:R-:W0:Y:S01]  /*2b10*/  LDGDEPBAR ;  /* 0x00000000000079af */ /* 0x000e220000000000 */
[----:B------:R-:W-:Y:S01]  /*2b20*/  LEA.HI R7, R24, R2, RZ, 0x2 ;  /* 0x0000000218077211 */ /* 0x000fe200078f10ff */
[----:B------:R-:W-:Y:S01]  /*2b30*/  IMAD.IADD R5, R5, 0x1, R3 ;  /* 0x0000000105057824 */ /* 0x000fe200078e0203 */
[----:B------:R-:W-:Y:S01]  /*2b40*/  LEA.HI R24, R25, R25, RZ, 0x1 ;  /* 0x0000001919187211 */ /* 0x000fe200078f08ff */
[----:B------:R-:W-:Y:S01]  /*2b50*/  IMAD.IADD R27, R6, 0x1, -R27 ;  /* 0x00000001061b7824 */ /* 0x000fe200078e0a1b */
[----:B------:R-:W-:-:S02]  /*2b60*/  LEA.HI.SX32 R6, R7, UR14, 0x1e ;  /* 0x0000000e07067c11 */ /* 0x000fc4000f8ff2ff */
[----:B------:R-:W-:Y:S01]  /*2b70*/  PLOP3.LUT P1, PT, PT, PT, UP2, 0x80, 0x0 ;  /* 0x000000000000781c */ /* 0x000fe20003f2f028 */
[C---:B------:R-:W-:Y:S01]  /*2b80*/  IMAD.SHL.U32 R26, R24.reuse, 0x20, RZ ;  /* 0x00000020181a7824 */ /* 0x040fe200078e00ff */
[----:B------:R-:W-:Y:S01]  /*2b90*/  LOP3.LUT R24, R24, 0x1ffffffe, RZ, 0xc0, !PT ;  /* 0x1ffffffe18187812 */ /* 0x000fe200078ec0ff */
[----:B------:R-:W-:Y:S01]  /*2ba0*/  IMAD R6, R27, 0x10, R6 ;  /* 0x000000101b067824 */ /* 0x000fe200078e0206 */
[----:B------:R-:W-:Y:S02]  /*2bb0*/  PLOP3.LUT P0, PT, PT, PT, UP2, 0x80, 0x0 ;  /* 0x000000000000781c */ /* 0x000fe40003f0f028 */
[----:B------:R-:W-:Y:S01]  /*2bc0*/  LOP3.LUT R26, R26, 0xffffffc0, RZ, 0xc0, !PT ;  /* 0xffffffc01a1a7812 */ /* 0x000fe200078ec0ff */
[----:B------:R-:W-:Y:S01]  /*2bd0*/  IMAD.IADD R24, R25, 0x1, -R24 ;  /* 0x0000000119187824 */ /* 0x000fe200078e0a18 */
[----:B------:R-:W-:-:S03]  /*2be0*/  LOP3.LUT R237, R7, 0x7ffffffc, RZ, 0xc0, !PT ;  /* 0x7ffffffc07ed7812 */ /* 0x000fc600078ec0ff */
[----:B------:R-:W-:Y:S02]  /*2bf0*/  IMAD.IADD R6, R26, 0x1, R6 ;  /* 0x000000011a067824 */ /* 0x000fe400078e0206 */
[----:B------:R-:W-:Y:S02]  /*2c00*/  IMAD.IADD R237, R2, 0x1, -R237 ;  /* 0x0000000102ed7824 */ /* 0x000fe400078e0aed */
[----:B------:R-:W-:Y:S02]  /*2c10*/  IMAD R236, R24, 0x8, R6 ;  /* 0x0000000818ec7824 */ /* 0x000fe400078e0206 */
[----:B------:R-:W-:Y:S02]  /*2c20*/  IMAD.U32 R2, RZ, RZ, UR18 ;  /* 0x00000012ff027e24 */ /* 0x000fe4000f8e00ff */
[----:B------:R-:W-:-:S04]  /*2c30*/  @P1 IMAD.HI.U32 R6, R236, c[0x0][0x2c8], RZ ;  /* 0x0000b200ec061a27 */ /* 0x000fc800078e00ff */
[----:B-1----:R-:W-:Y:S01]  /*2c40*/  IMAD.MOV.U32 R33, RZ, RZ, R236 ;  /* 0x000000ffff217224 */ /* 0x002fe200078e00ec */
[----:B------:R-:W-:Y:S01]  /*2c50*/  @P0 SHF.R.U32.HI R33, RZ, c[0x0][0x2cc], R6 ;  /* 0x0000b300ff210a19 */ /* 0x000fe20000011606 */
[----:B------:R-:W-:Y:S01]  /*2c60*/  IMAD.SHL.U32 R237, R237, 0x2, RZ ;  /* 0x00000002eded7824 */ /* 0x000fe200078e00ff */
[----:B------:R-:W-:-:S03]  /*2c70*/  PLOP3.LUT P0, PT, PT, PT, UP0, 0x40, 0x0 ;  /* 0x000000000000781c */ /* 0x000fc60003f0e808 */
[----:B------:R-:W1:Y:S01]  /*2c80*/  SHFL.IDX PT, R6, R33, RZ, 0x1c1f ;  /* 0x001c1fff21067589 */ /* 0x000e6200000e0000 */
[C---:B------:R-:W-:Y:S02]  /*2c90*/  IADD3 R2, -R237.reuse, 0x1, R2 ;  /* 0x00000001ed027810 */ /* 0x040fe40007ffe102 */
[C---:B------:R-:W-:Y:S02]  /*2ca0*/  IADD3 R27, -R237.reuse, UR15, RZ ;  /* 0x0000000fed1b7c10 */ /* 0x040fe4000fffe1ff */
[----:B------:R-:W-:Y:S02]  /*2cb0*/  IADD3 R24, R2, -c[0x0][0x168], RZ ;  /* 0x80005a0002187a10 */ /* 0x000fe40007ffe0ff */
[----:B------:R-:W-:Y:S02]  /*2cc0*/  IADD3 R2, -R237, UR35, RZ ;  /* 0x00000023ed027c10 */ /* 0x000fe4000fffe1ff */
[C---:B------:R-:W-:Y:S02]  /*2cd0*/  IADD3 R32, R24.reuse, c[0x0][0x328], RZ ;  /* 0x0000ca0018207a10 */ /* 0x040fe40007ffe0ff */
[----:B------:R-:W-:-:S03]  /*2ce0*/  IADD3 R24, R24, UR12, RZ ;  /* 0x0000000c18187c10 */ /* 0x000fc6000fffe0ff */
[--C-:B-1----:R-:W-:Y:S02]  /*2cf0*/  IMAD.IADD R30, R32, 0x1, R6.reuse ;  /* 0x00000001201e7824 */ /* 0x102fe400078e0206 */
[----:B------:R-:W-:-:S03]  /*2d00*/  IMAD.IADD R3, R24, 0x1, R6 ;  /* 0x0000000118037824 */ /* 0x000fc600078e0206 */
[----:B------:R-:W-:Y:S01]  /*2d10*/  IMNMX R30, R30, R27, PT ;  /* 0x0000001b1e1e7217 */ /* 0x000fe20003800200 */
[----:B------:R-:W-:Y:S05]  /*2d20*/  @P0 BRA `(.L_x_949) ;  /* 0x0000015000000947 */ /* 0x000fea0003800000 */
[----:B------:R-:W-:Y:S01]  /*2d30*/  IMAD.U32 R7, RZ, RZ, UR10 ;  /* 0x0000000aff077e24 */ /* 0x000fe2000f8e00ff */
        /* <DEDUP_REMOVED lines=11> */
.L_x_951:
[----:B------:R-:W-:-:S04]  /*2df0*/  MOV R6, c[0x0][0x32c] ;  /* 0x0000cb0000067a02 */ /* 0x000fc80000000f00 */
[----:B------:R-:W-:-:S13]  /*2e00*/  ISETP.NE.AND P0, PT, R6, 0x1, PT ;  /* 0x000000010600780c */ /* 0x000fda0003f05270 */
[----:B------:R-:W-:-:S05]  /*2e10*/  @P0 IMAD.HI.U32 R6, R7, c[0x0][0x330], RZ ;  /* 0x0000cc0007060a27 */ /* 0x000fca00078e00ff */
[----:B------:R-:W-:Y:S02]  /*2e20*/  @P0 SHF.R.U32.HI R7, RZ, c[0x0][0x334], R6 ;  /* 0x0000cd00ff070a19 */ /* 0x000fe40000011606 */
.L_x_952:
[----:B------:R-:W-:Y:S05]  /*2e30*/  BSYNC B0 ;  /* 0x0000000000007941 */ /* 0x000fea0003800000 */
.L_x_950:
[----:B------:R-:W-:-:S05]  /*2e40*/  IMAD R7, R7, c[0x0][0x32c], R2 ;  /* 0x0000cb0007077a24 */ /* 0x000fca00078e0202 */
[----:B------:R-:W-:Y:S02]  /*2e50*/  IADD3 R6, R7, c[0x0][0x32c], RZ ;  /* 0x0000cb0007067a10 */ /* 0x000fe40007ffe0ff */
[----:B------:R-:W-:Y:S02]  /*2e60*/  IMNMX R3, R3, R7, !PT ;  /* 0x0000000703037217 */ /* 0x000fe40007800200 */
[----:B------:R-:W-:Y:S02]  /*2e70*/  IMNMX R30, R30, R6, PT ;  /* 0x000000061e1e7217 */ /* 0x000fe40003800200 */
.L_x_949:
[----:B------:R-:W1:Y:S01]  /*2e80*/  SHFL.IDX PT, R6, R33, 0x1, 0x1c1f ;  /* 0x003c1f0021067f89 */ /* 0x000e6200000e0000 */
[----:B------:R-:W-:Y:S01]  /*2e90*/  PLOP3.LUT P0, PT, PT, PT, UP0, 0x40, 0x0 ;  /* 0x000000000000781c */ /* 0x000fe20003f0e808 */
[--C-:B-1----:R-:W-:Y:S02]  /*2ea0*/  IMAD.IADD R26, R32, 0x1, R6.reuse ;  /* 0x00000001201a7824 */ /* 0x102fe400078e0206 */
[----:B------:R-:W-:-:S03]  /*2eb0*/  IMAD.IADD R25, R24, 0x1, R6 ;  /* 0x0000000118197824 */ /* 0x000fc600078e0206 */
[----:B------:R-:W-:-:S07]  /*2ec0*/  IMNMX R26, R26, R27, PT ;  /* 0x0000001b1a1a7217 */ /* 0x000fce0003800200 */
        /* <DEDUP_REMOVED lines=13> */
.L_x_955:
[----:B------:R-:W-:-:S04]  /*2fa0*/  MOV R6, c[0x0][0x32c] ;  /* 0x0000cb0000067a02 */ /* 0x000fc80000000f00 */
[----:B------:R-:W-:-:S13]  /*2fb0*/  ISETP.NE.AND P0, PT, R6, 0x1, PT ;  /* 0x000000010600780c */ /* 0x000fda0003f05270 */
[----:B------:R-:W-:-:S05]  /*2fc0*/  @P0 IMAD.HI.U32 R6, R7, c[0x0][0x330], RZ ;  /* 0x0000cc0007060a27 */ /* 0x000fca00078e00ff */
[----:B------:R-:W-:Y:S02]  /*2fd0*/  @P0 SHF.R.U32.HI R7, RZ, c[0x0][0x334], R6 ;  /* 0x0000cd00ff070a19 */ /* 0x000fe40000011606 */
.L_x_956:
[----:B------:R-:W-:Y:S05]  /*2fe0*/  BSYNC B0 ;  /* 0x0000000000007941 */ /* 0x000fea0003800000 */
.L_x_954:
[----:B------:R-:W-:-:S05]  /*2ff0*/  IMAD R7, R7, c[0x0][0x32c], R2 ;  /* 0x0000cb0007077a24 */ /* 0x000fca00078e0202 */
[----:B------:R-:W-:Y:S02]  /*3000*/  IADD3 R6, R7, c[0x0][0x32c], RZ ;  /* 0x0000cb0007067a10 */ /* 0x000fe40007ffe0ff */
[----:B------:R-:W-:Y:S02]  /*3010*/  IMNMX R25, R25, R7, !PT ;  /* 0x0000000719197217 */ /* 0x000fe40007800200 */
[----:B------:R-:W-:Y:S02]  /*3020*/  IMNMX R26, R26, R6, PT ;  /* 0x000000061a1a7217 */ /* 0x000fe40003800200 */
.L_x_953:
[----:B------:R-:W-:Y:S01]  /*3030*/  UISETP.GE.AND UP3, UPT, UR35, 0xa, UPT ;  /* 0x0000000a2300788c */ /* 0x000fe2000bf66270 */
[----:B------:R-:W1:Y:S01]  /*3040*/  SHFL.IDX PT, R7, R33, 0x2, 0x1c1f ;  /* 0x005c1f0021077f89 */ /* 0x000e6200000e0000 */
[----:B------:R-:W-:Y:S02]  /*3050*/  UISETP.GE.AND UP6, UPT, UR35, 0x1, UPT ;  /* 0x000000012300788c */ /* 0x000fe4000bfc6270 */
[----:B------:R-:W-:Y:S02]  /*3060*/  UP2UR UR31, UPR, URZ, 0x8 ;  /* 0x000000083f1f7883 */ /* 0x000fe40008000000 */
        /* <DEDUP_REMOVED lines=13> */
[----:B------:R-:W-:Y:S01]  /*3140*/  UP2UR UR29, UPR, URZ, 0x8 ;  /* 0x000000083f1d7883 */ /* 0x000fe20008000000 */
[C---:B------:R-:W-:Y:S01]  /*3150*/  ISETP.GT.AND P5, PT, R3.reuse, 0x1, P5 ;  /* 0x000000010300780c */ /* 0x040fe20002fa4270 */
[----:B------:R-:W-:Y:S01]  /*3160*/  UP2UR UR33, UPR, URZ, 0x20 ;  /* 0x000000203f217883 */ /* 0x000fe20008000000 */
[----:B------:R-:W-:Y:S01]  /*3170*/  FSEL R128, R128, -INF , !P6 ;  /* 0xff80000080807808 */ /* 0x000fe20007000000 */
[----:B------:R-:W-:Y:S01]  /*3180*/  UP2UR UR32, UPR, URZ, 0x10 ;  /* 0x000000103f207883 */ /* 0x000fe20008000000 */
[----:B------:R-:W-:Y:S01]  /*3190*/  PLOP3.LUT P6, PT, PT, PT, UP3, 0x40, 0x0 ;  /* 0x000000000000781c */ /* 0x000fe20003fce838 */
[----:B------:R-:W-:Y:S01]  /*31a0*/  UISETP.GE.AND UP3, UPT, UR35, 0x19, UPT ;  /* 0x000000192300788c */ /* 0x000fe2000bf66270 */
[----:B------:R-:W-:Y:S01]  /*31b0*/  PLOP3.LUT P2, PT, PT, PT, UP4, 0x40, 0x0 ;  /* 0x000000000000781c */ /* 0x000fe20003f4e848 */
[----:B------:R-:W-:Y:S01]  /*31c0*/  UISETP.GE.AND UP6, UPT, UR35, 0x51, UPT ;  /* 0x000000512300788c */ /* 0x000fe2000bfc6270 */
[C---:B------:R-:W-:Y:S01]  /*31d0*/  ISETP.LT.OR P5, PT, R30.reuse, 0x2, P5 ;  /* 0x000000021e00780c */ /* 0x040fe20002fa1670 */
[----:B------:R-:W-:Y:S01]  /*31e0*/  UP2UR UR28, UPR, URZ, 0x8 ;  /* 0x000000083f1c7883 */ /* 0x000fe20008000000 */
[----:B------:R-:W-:Y:S01]  /*31f0*/  ISETP.GT.AND P2, PT, R3, 0x8, P2 ;  /* 0x000000080300780c */ /* 0x000fe20001744270 */
[----:B------:R-:W-:Y:S01]  /*3200*/  UISETP.GE.AND UP5, UPT, UR35, 0x52, UPT ;  /* 0x000000522300788c */ /* 0x000fe2000bfa6270 */
[----:B------:R-:W-:Y:S01]  /*3210*/  FSEL R129, R129, -INF , !P5 ;  /* 0xff80000081817808 */ /* 0x000fe20006800000 */
[----:B------:R-:W-:Y:S01]  /*3220*/  UISETP.GE.AND UP4, UPT, UR35, 0x59, UPT ;  /* 0x000000592300788c */ /* 0x000fe2000bf86270 */
[----:B------:R-:W-:Y:S01]  /*3230*/  PLOP3.LUT P5, PT, PT, PT, UP3, 0x40, 0x0 ;  /* 0x000000000000781c */ /* 0x000fe20003fae838 */
[----:B------:R-:W-:Y:S01]  /*3240*/  UISETP.GE.AND UP3, UPT, UR35, 0x1a, UPT ;  /* 0x0000001a2300788c */ /* 0x000fe2000bf66270 */
[----:B------:R-:W-:Y:S01]  /*3250*/  ISETP.LT.OR P2, PT, R30, 0x9, P2 ;  /* 0x000000091e00780c */ /* 0x000fe20001741670 */
[----:B-1----:R-:W-:Y:S01]  /*3260*/  IMAD.IADD R35, R32, 0x1, R7 ;  /* 0x0000000120237824 */ /* 0x002fe200078e0207 */
[----:B------:R-:W-:Y:S01]  /*3270*/  ISETP.LT.OR P1, PT, R30, 0xa, P1 ;  /* 0x0000000a1e00780c */ /* 0x000fe20000f21670 */
[----:B------:R-:W-:Y:S01]  /*3280*/  UP2UR UR27, UPR, URZ, 0x8 ;  /* 0x000000083f1b7883 */ /* 0x000fe20008000000 */
[----:B------:R-:W-:-:S02]  /*3290*/  FSEL R29, R124, -INF , !P2 ;  /* 0xff8000007c1d7808 */ /* 0x000fc40005000000 */
[----:B------:R-:W-:Y:S01]  /*32a0*/  PLOP3.LUT P2, PT, PT, PT, UP3, 0x40, 0x0 ;  /* 0x000000000000781c */ /* 0x000fe20003f4e838 */
[----:B------:R-:W-:Y:S01]  /*32b0*/  UISETP.GE.AND UP3, UPT, UR35, 0x21, UPT ;  /* 0x000000212300788c */ /* 0x000fe2000bf66270 */
[----:B------:R-:W-:Y:S02]  /*32c0*/  ISETP.GT.AND P0, PT, R3, 0x10, P0 ;  /* 0x000000100300780c */ /* 0x000fe40000704270 */
[----:B------:R-:W-:Y:S01]  /*32d0*/  FSEL R28, R125, -INF , !P1 ;  /* 0xff8000007d1c7808 */ /* 0x000fe20004800000 */
[----:B------:R-:W-:Y:S01]  /*32e0*/  UP2UR UR26, UPR, URZ, 0x8 ;  /* 0x000000083f1a7883 */ /* 0x000fe20008000000 */
[----:B------:R-:W-:Y:S02]  /*32f0*/  ISETP.LT.OR P0, PT, R30, 0x11, P0 ;  /* 0x000000111e00780c */ /* 0x000fe40000701670 */
[----:B------:R-:W-:Y:S01]  /*3300*/  PLOP3.LUT P1, PT, PT, PT, UP3, 0x40, 0x0 ;  /* 0x000000000000781c */ /* 0x000fe20003f2e838 */
[----:B------:R-:W-:Y:S01]  /*3310*/  UISETP.GE.AND UP3, UPT, UR35, 0x22, UPT ;  /* 0x000000222300788c */ /* 0x000fe2000bf66270 */
[----:B------:R-:W-:-:S02]  /*3320*/  ISETP.GT.AND P6, PT, R3, 0x11, P6 ;  /* 0x000000110300780c */ /* 0x000fc400037c4270 */
[----:B------:R-:W-:Y:S01]  /*3330*/  FSEL R120, R120, -INF , !P0 ;  /* 0xff80000078787808 */ /* 0x000fe20004000000 */
[----:B------:R-:W-:Y:S01]  /*3340*/  UP2UR UR25, UPR, URZ, 0x8 ;  /* 0x000000083f197883 */ /* 0x000fe20008000000 */
[C---:B------:R-:W-:Y:S02]  /*3350*/  ISETP.LT.OR P6, PT, R30.reuse, 0x12, P6 ;  /* 0x000000121e00780c */ /* 0x040fe400037c1670 */
[----:B------:R-:W-:Y:S01]  /*3360*/  PLOP3.LUT P0, PT, PT, PT, UP3, 0x40, 0x0 ;  /* 0x000000000000781c */ /* 0x000fe20003f0e838 */
[----:B------:R-:W-:Y:S01]  /*3370*/  UISETP.GE.AND UP3, UPT, UR35, 0x29, UPT ;  /* 0x000000292300788c */ /* 0x000fe2000bf66270 */
[----:B------:R-:W-:Y:S02]  /*3380*/  ISETP.GT.AND P5, PT, R3, 0x18, P5 ;  /* 0x000000180300780c */ /* 0x000fe40002fa4270 */
[----:B------:R-:W-:Y:S01]  /*3390*/  FSEL R121, R121, -INF , !P6 ;  /* 0xff80000079797808 */ /* 0x000fe20007000000 */
[----:B------:R-:W-:Y:S01]  /*33a0*/  UP2UR UR24, UPR, URZ, 0x8 ;  /* 0x000000083f187883 */ /* 0x000fe20008000000 */
[----:B------:R-:W-:-:S02]  /*33b0*/  ISETP.LT.OR P5, PT, R30, 0x19, P5 ;  /* 0x000000191e00780c */ /* 0x000fc40002fa1670 */
[----:B------:R-:W-:Y:S01]  /*33c0*/  PLOP3.LUT P6, PT, PT, PT, UP3, 0x40, 0x0 ;  /* 0x000000000000781c */ /* 0x000fe20003fce838 */
[----:B------:R-:W-:Y:S01]  /*33d0*/  UISETP.GE.AND UP3, UPT, UR35, 0x2a, UPT ;  /* 0x0000002a2300788c */ /* 0x000fe2000bf66270 */
[C---:B------:R-:W-:Y:S02]  /*33e0*/  ISETP.GT.AND P2, PT, R3.reuse, 0x19, P2 ;  /* 0x000000190300780c */ /* 0x040fe40001744270 */
        /* <DEDUP_REMOVED lines=8> */
[----:B------:R-:W-:Y:S02]  /*3470*/  ISETP.LT.OR P1, PT, R30, 0x21, P1 ;  /* 0x000000211e00780c */ /* 0x000fe40000f21670 */
        /* <DEDUP_REMOVED lines=38> */
[----:B------:R-:W-:Y:S02]  /*36e0*/  FSEL R168, R100, -INF , !P0 ;  /* 0xff80000064a87808 */ /* 0x000fe40004000000 */
[C---:B------:R-:W-:Y:S01]  /*36f0*/  ISETP.GT.AND P6, PT, R3.reuse, 0x39, P6 ;  /* 0x000000390300780c */ /* 0x040fe200037c4270 */
[----:B------:R-:W-:Y:S01]  /*3700*/  UP2UR UR15, UPR, URZ, 0x8 ;  /* 0x000000083f0f7883 */ /* 0x000fe20008000000 */
[----:B------:R-:W-:-:S02]  /*3710*/  ISETP.GT.AND P5, PT, R3, 0x40, P5 ;  /* 0x000000400300780c */ /* 0x000fc40002fa4270 */
[----:B------:R-:W-:Y:S01]  /*3720*/  PLOP3.LUT P0, PT, PT, PT, UP3, 0x40, 0x0 ;  /* 0x000000000000781c */ /* 0x000fe20003f0e838 */
[----:B------:R-:W-:Y:S01]  /*3730*/  UISETP.GE.AND UP3, UPT, UR35, 0x5a, UPT ;  /* 0x0000005a2300788c */ /* 0x000fe2000bf66270 */
[C---:B------:R-:W-:Y:S02]  /*3740*/  ISETP.GT.AND P2, PT, R3.reuse, 0x41, P2 ;  /* 0x000000410300780c */ /* 0x040fe40001744270 */
[C---:B------:R-:W-:Y:S02]  /*3750*/  ISETP.GT.AND P0, PT, R3.reuse, 0x49, P0 ;  /* 0x000000490300780c */ /* 0x040fe40000704270 */
[----:B------:R-:W-:Y:S02]  /*3760*/  ISETP.GT.AND P1, PT, R3, 0x48, P1 ;  /* 0x000000480300780c */ /* 0x000fe40000f24270 */
[C---:B------:R-:W-:Y:S02]  /*3770*/  ISETP.LT.OR P0, PT, R30.reuse, 0x4a, P0 ;  /* 0x0000004a1e00780c */ /* 0x040fe40000701670 */
[----:B------:R-:W-:-:S02]  /*3780*/  ISETP.LT.OR P6, PT, R30, 0x3a, P6 ;  /* 0x0000003a1e00780c */ /* 0x000fc400037c1670 */
[C---:B------:R-:W-:Y:S02]  /*3790*/  ISETP.LT.OR P5, PT, R30.reuse, 0x41, P5 ;  /* 0x000000411e00780c */ /* 0x040fe40002fa1670 */
[C---:B------:R-:W-:Y:S02]  /*37a0*/  ISETP.LT.OR P2, PT, R30.reuse, 0x42, P2 ;  /* 0x000000421e00780c */ /* 0x040fe40001741670 */
[----:B------:R-:W-:Y:S02]  /*37b0*/  ISETP.LT.OR P1, PT, R30, 0x49, P1 ;  /* 0x000000491e00780c */ /* 0x000fe40000f21670 */
[----:B------:R-:W-:Y:S02]  /*37c0*/  FSEL R154, R93, -INF , !P0 ;  /* 0xff8000005d9a7808 */ /* 0x000fe40004000000 */
[----:B------:R-:W-:Y:S02]  /*37d0*/  PLOP3.LUT P0, PT, PT, PT, UP0, 0x40, 0x0 ;  /* 0x000000000000781c */ /* 0x000fe40003f0e808 */
[----:B------:R-:W-:-:S02]  /*37e0*/  FSEL R169, R101, -INF , !P6 ;  /* 0xff80000065a97808 */ /* 0x000fc40007000000 */
[----:B------:R-:W-:Y:S02]  /*37f0*/  FSEL R208, R96, -INF , !P5 ;  /* 0xff80000060d07808 */ /* 0x000fe40006800000 */
[----:B------:R-:W-:Y:S02]  /*3800*/  FSEL R209, R97, -INF , !P2 ;  /* 0xff80000061d17808 */ /* 0x000fe40005000000 */
[----:B------:R-:W-:Y:S02]  /*3810*/  FSEL R210, R92, -INF , !P1 ;  /* 0xff8000005cd27808 */ /* 0x000fe40004800000 */
[----:B------:R-:W-:Y:S02]  /*3820*/  PLOP3.LUT P6, PT, PT, PT, UP6, 0x40, 0x0 ;  /* 0x000000000000781c */ /* 0x000fe40003fce868 */
[----:B------:R-:W-:Y:S02]  /*3830*/  PLOP3.LUT P5, PT, PT, PT, UP5, 0x40, 0x0 ;  /* 0x000000000000781c */ /* 0x000fe40003fae858 */
[----:B------:R-:W-:-:S02]  /*3840*/  PLOP3.LUT P2, PT, PT, PT, UP4, 0x40, 0x0 ;  /* 0x000000000000781c */ /* 0x000fc40003f4e848 */
[----:B------:R-:W-:Y:S02]  /*3850*/  PLOP3.LUT P1, PT, PT, PT, UP3, 0x40, 0x0 ;  /* 0x000000000000781c */ /* 0x000fe40003f2e838 */
[C---:B------:R-:W-:Y:S02]  /*3860*/  ISETP.GT.AND P6, PT, R3.reuse, 0x50, P6 ;  /* 0x000000500300780c */ /* 0x040fe400037c4270 */
[C---:B------:R-:W-:Y:S02]  /*3870*/  ISETP.GT.AND P5, PT, R3.reuse, 0x51, P5 ;  /* 0x000000510300780c */ /* 0x040fe40002fa4270 */
[C---:B------:R-:W-:Y:S02]  /*3880*/  ISETP.GT.AND P2, PT, R3.reuse, 0x58, P2 ;  /* 0x000000580300780c */ /* 0x040fe40001744270 */
[----:B------:R-:W-:Y:S01]  /*3890*/  ISETP.GT.AND P1, PT, R3, 0x59, P1 ;  /* 0x000000590300780c */ /* 0x000fe20000f24270 */
[----:B------:R-:W-:Y:S01]  /*38a0*/  IMAD.IADD R3, R24, 0x1, R7 ;  /* 0x0000000118037824 */ /* 0x000fe200078e0207 */
[----:B------:R-:W-:-:S02]  /*38b0*/  ISETP.LT.OR P6, PT, R30, 0x51, P6 ;  /* 0x000000511e00780c */ /* 0x000fc400037c1670 */
[C---:B------:R-:W-:Y:S02]  /*38c0*/  ISETP.LT.OR P5, PT, R30.reuse, 0x52, P5 ;  /* 0x000000521e00780c */ /* 0x040fe40002fa1670 */
[C---:B------:R-:W-:Y:S02]  /*38d0*/  ISETP.LT.OR P2, PT, R30.reuse, 0x59, P2 ;  /* 0x000000591e00780c */ /* 0x040fe40001741670 */
[----:B------:R-:W-:Y:S02]  /*38e0*/  ISETP.LT.OR P1, PT, R30, 0x5a, P1 ;  /* 0x0000005a1e00780c */ /* 0x000fe40000f21670 */
[----:B------:R-:W-:Y:S02]  /*38f0*/  IMNMX R35, R35, R27, PT ;  /* 0x0000001b23237217 */ /* 0x000fe40003800200 */
[----:B------:R-:W-:Y:S02]  /*3900*/  FSEL R153, R88, -INF , !P6 ;  /* 0xff80000058997808 */ /* 0x000fe40007000000 */
[----:B------:R-:W-:-:S02]  /*3910*/  FSEL R139, R89, -INF , !P5 ;  /* 0xff800000598b7808 */ /* 0x000fc40006800000 */
[----:B------:R-:W-:Y:S02]  /*3920*/  FSEL R135, R80, -INF , !P2 ;  /* 0xff80000050877808 */ /* 0x000fe40005000000 */
[----:B------:R-:W-:Y:S01]  /*3930*/  FSEL R132, R81, -INF , !P1 ;  /* 0xff80000051847808 */ /* 0x000fe20004800000 */
        /* <DEDUP_REMOVED lines=13> */
.L_x_959:
[----:B------:R-:W-:-:S04]  /*3a10*/  MOV R7, c[0x0][0x32c] ;  /* 0x0000cb0000077a02 */ /* 0x000fc80000000f00 */
[----:B------:R-:W-:-:S13]  /*3a20*/  ISETP.NE.AND P0, PT, R7, 0x1, PT ;  /* 0x000000010700780c */ /* 0x000fda0003f05270 */
[----:B------:R-:W-:-:S05]  /*3a30*/  @P0 IMAD.HI.U32 R7, R30, c[0x0][0x330], RZ ;  /* 0x0000cc001e070a27 */ /* 0x000fca00078e00ff */
[----:B------:R-:W-:Y:S02]  /*3a40*/  @P0 SHF.R.U32.HI R30, RZ, c[0x0][0x334], R7 ;  /* 0x0000cd00ff1e0a19 */ /* 0x000fe40000011607 */
.L_x_960:
[----:B------:R-:W-:Y:S05]  /*3a50*/  BSYNC B0 ;  /* 0x0000000000007941 */ /* 0x000fea0003800000 */
.L_x_958:
[----:B------:R-:W-:-:S05]  /*3a60*/  IMAD R30, R30, c[0x0][0x32c], R2 ;  /* 0x0000cb001e1e7a24 */ /* 0x000fca00078e0202 */
[----:B------:R-:W-:Y:S02]  /*3a70*/  IADD3 R7, R30, c[0x0][0x32c], RZ ;  /* 0x0000cb001e077a10 */ /* 0x000fe40007ffe0ff */
[----:B------:R-:W-:Y:S02]  /*3a80*/  IMNMX R3, R3, R30, !PT ;  /* 0x0000001e03037217 */ /* 0x000fe40007800200 */
[----:B------:R-:W-:Y:S02]  /*3a90*/  IMNMX R35, R35, R7, PT ;  /* 0x0000000723237217 */ /* 0x000fe40003800200 */
.L_x_957:
[----:B------:R-:W-:Y:S02]  /*3aa0*/  UP2UR UR37, UPR, URZ, 0x1 ;  /* 0x000000013f257883 */ /* 0x000fe40008000000 */
[----:B------:R-:W-:Y:S02]  /*3ab0*/  UISETP.NE.AND UP0, UPT, UR17, URZ, UPT ;  /* 0x0000003f1100728c */ /* 0x000fe4000bf05270 */
[----:B------:R-:W-:Y:S02]  /*3ac0*/  UP2UR UR41, UPR, URZ, 0x40 ;  /* 0x000000403f297883 */ /* 0x000fe40008000000 */
[----:B------:R-:W-:-:S02]  /*3ad0*/  UISETP.NE.AND UP6, UPT, UR29, URZ, UPT ;  /* 0x0000003f1d00728c */ /* 0x000fc4000bfc5270 */
[----:B------:R-:W-:Y:S02]  /*3ae0*/  UP2UR UR42, UPR, URZ, 0x1 ;  /* 0x000000013f2a7883 */ /* 0x000fe40008000000 */
        /* <DEDUP_REMOVED lines=12> */
[C---:B------:R-:W-:Y:S01]  /*3bb0*/  ISETP.LT.OR P0, PT, R26.reuse, 0x2, P0 ;  /* 0x000000021a00780c */ /* 0x040fe20000701670 */
[----:B------:R-:W-:Y:S01]  /*3bc0*/  UISETP.NE.AND UP4, UPT, UR31, URZ, UPT ;  /* 0x0000003f1f00728c */ /* 0x000fe2000bf85270 */
[----:B------:R-:W-:Y:S01]  /*3bd0*/  PLOP3.LUT P5, PT, PT, PT, UP3, 0x40, 0x0 ;  /* 0x000000000000781c */ /* 0x000fe20003fae838 */
[----:B------:R-:W-:Y:S01]  /*3be0*/  UISETP.NE.AND UP5, UPT, UR30, URZ, UPT ;  /* 0x0000003f1e00728c */ /* 0x000fe2000bfa5270 */
[----:B------:R-:W-:Y:S01]  /*3bf0*/  ISETP.LT.OR P1, PT, R26, 0x1, P1 ;  /* 0x000000011a00780c */ /* 0x000fe20000f21670 */
[----:B------:R-:W-:Y:S01]  /*3c00*/  UISETP.NE.AND UP0, UPT, UR25, URZ, UPT ;  /* 0x0000003f1900728c */ /* 0x000fe2000bf05270 */
[----:B------:R-:W-:Y:S01]  /*3c10*/  FSEL R131, R131, -INF , !P0 ;  /* 0xff80000083837808 */ /* 0x000fe20004000000 */
[----:B------:R-:W-:Y:S01]  /*3c20*/  UISETP.NE.AND UP3, UPT, UR26, URZ, UPT ;  /* 0x0000003f1a00728c */ /* 0x000fe2000bf65270 */
[----:B------:R-:W-:Y:S01]  /*3c30*/  PLOP3.LUT P0, PT, PT, PT, UP6, 0x40, 0x0 ;  /* 0x000000000000781c */ /* 0x000fe20003f0e868 */
[----:B------:R-:W-:Y:S01]  /*3c40*/  UISETP.NE.AND UP6, UPT, UR21, URZ, UPT ;  /* 0x0000003f1500728c */ /* 0x000fe2000bfc5270 */
[C---:B------:R-:W-:Y:S01]  /*3c50*/  ISETP.GT.AND P5, PT, R25.reuse, 0x8, P5 ;  /* 0x000000081900780c */ /* 0x040fe20002fa4270 */
[----:B------:R-:W-:Y:S01]  /*3c60*/  UP2UR UR36, UPR, URZ, 0x4 ;  /* 0x000000043f247883 */ /* 0x000fe20008000000 */
[----:B------:R-:W-:Y:S01]  /*3c70*/  FSEL R130, R130, -INF , !P1 ;  /* 0xff80000082827808 */ /* 0x000fe20004800000 */
[----:B------:R-:W-:Y:S01]  /*3c80*/  UISETP.NE.AND UP2, UPT, UR16, URZ, UPT ;  /* 0x0000003f1000728c */ /* 0x000fe2000bf45270 */
[----:B------:R-:W-:Y:S01]  /*3c90*/  PLOP3.LUT P2, PT, PT, PT, UP4, 0x40, 0x0 ;  /* 0x000000000000781c */ /* 0x000fe20003f4e848 */
[----:B------:R-:W-:Y:S01]  /*3ca0*/  UISETP.NE.AND UP4, UPT, UR27, URZ, UPT ;  /* 0x0000003f1b00728c */ /* 0x000fe2000bf85270 */
[----:B------:R-:W-:Y:S01]  /*3cb0*/  PLOP3.LUT P1, PT, PT, PT, UP5, 0x40, 0x0 ;  /* 0x000000000000781c */ /* 0x000fe20003f2e858 */
[----:B------:R-:W-:Y:S01]  /*3cc0*/  UISETP.NE.AND UP5, UPT, UR28, URZ, UPT ;  /* 0x0000003f1c00728c */ /* 0x000fe2000bfa5270 */
[C---:B------:R-:W-:Y:S01]  /*3cd0*/  ISETP.GT.AND P0, PT, R25.reuse, 0x11, P0 ;  /* 0x000000111900780c */ /* 0x040fe20000704270 */
[----:B------:R-:W-:Y:S01]  /*3ce0*/  UP2UR UR35, UPR, URZ, 0x2 ;  /* 0x000000023f237883 */ /* 0x000fe20008000000 */
[----:B------:R-:W-:Y:S01]  /*3cf0*/  ISETP.LT.OR P5, PT, R26, 0x9, P5 ;  /* 0x000000091a00780c */ /* 0x000fe20002fa1670 */
[----:B------:R-:W-:Y:S01]  /*3d00*/  UISETP.NE.AND UP1, UPT, UR15, URZ, UPT ;  /* 0x0000003f0f00728c */ /* 0x000fe2000bf25270 */
[----:B------:R-:W-:-:S02]  /*3d10*/  ISETP.GT.AND P2, PT, R25, 0x9, P2 ;  /* 0x000000091900780c */ /* 0x000fc40001744270 */
[----:B------:R-:W-:Y:S02]  /*3d20*/  ISETP.GT.AND P1, PT, R25, 0x10, P1 ;  /* 0x000000101900780c */ /* 0x000fe40000f24270 */
[----:B------:R-:W-:Y:S02]  /*3d30*/  ISETP.LT.OR P0, PT, R26, 0x12, P0 ;  /* 0x000000121a00780c */ /* 0x000fe40000701670 */
[----:B------:R-:W-:Y:S02]  /*3d40*/  FSEL R31, R126, -INF , !P5 ;  /* 0xff8000007e1f7808 */ /* 0x000fe40006800000 */
[C---:B------:R-:W-:Y:S02]  /*3d50*/  ISETP.LT.OR P2, PT, R26.reuse, 0xa, P2 ;  /* 0x0000000a1a00780c */ /* 0x040fe40001741670 */
[----:B------:R-:W-:Y:S01]  /*3d60*/  PLOP3.LUT P5, PT, PT, PT, UP5, 0x40, 0x0 ;  /* 0x000000000000781c */ /* 0x000fe20003fae858 */
[----:B------:R-:W-:Y:S01]  /*3d70*/  UISETP.NE.AND UP5, UPT, UR20, URZ, UPT ;  /* 0x0000003f1400728c */ /* 0x000fe2000bfa5270 */
[----:B------:R-:W-:-:S02]  /*3d80*/  ISETP.LT.OR P1, PT, R26, 0x11, P1 ;  /* 0x000000111a00780c */ /* 0x000fc40000f21670 */
[----:B------:R-:W-:Y:S02]  /*3d90*/  FSEL R50, R123, -INF , !P0 ;  /* 0xff8000007b327808 */ /* 0x000fe40004000000 */
[----:B------:R-:W-:Y:S02]  /*3da0*/  FSEL R30, R127, -INF , !P2 ;  /* 0xff8000007f1e7808 */ /* 0x000fe40005000000 */
[----:B------:R-:W-:Y:S01]  /*3db0*/  PLOP3.LUT P0, PT, PT, PT, UP0, 0x40, 0x0 ;  /* 0x000000000000781c */ /* 0x000fe20003f0e808 */
[----:B------:R-:W-:Y:S01]  /*3dc0*/  UISETP.NE.AND UP0, UPT, UR22, URZ, UPT ;  /* 0x0000003f1600728c */ /* 0x000fe2000bf05270 */
[----:B------:R-:W-:Y:S02]  /*3dd0*/  ISETP.GT.AND P5, PT, R25, 0x18, P5 ;  /* 0x000000181900780c */ /* 0x000fe40002fa4270 */
[----:B------:R-:W-:Y:S01]  /*3de0*/  PLOP3.LUT P2, PT, PT, PT, UP4, 0x40, 0x0 ;  /* 0x000000000000781c */ /* 0x000fe20003f4e848 */
[----:B------:R-:W-:Y:S01]  /*3df0*/  UISETP.NE.AND UP4, UPT, UR24, URZ, UPT ;  /* 0x0000003f1800728c */ /* 0x000fe2000bf85270 */
[----:B------:R-:W-:-:S02]  /*3e00*/  FSEL R122, R122, -INF , !P1 ;  /* 0xff8000007a7a7808 */ /* 0x000fc40004800000 */
[----:B------:R-:W-:Y:S01]  /*3e10*/  PLOP3.LUT P1, PT, PT, PT, UP3, 0x40, 0x0 ;  /* 0x000000000000781c */ /* 0x000fe20003f2e838 */
[----:B------:R-:W-:Y:S01]  /*3e20*/  UISETP.NE.AND UP3, UPT, UR23, URZ, UPT ;  /* 0x0000003f1700728c */ /* 0x000fe2000bf65270 */
[C---:B------:R-:W-:Y:S02]  /*3e30*/  ISETP.GT.AND P0, PT, R25.reuse, 0x21, P0 ;  /* 0x000000211900780c */ /* 0x040fe40000704270 */
[C---:B------:R-:W-:Y:S02]  /*3e40*/  ISETP.LT.OR P5, PT, R26.reuse, 0x19, P5 ;  /* 0x000000191a00780c */ /* 0x040fe40002fa1670 */
[C---:B------:R-:W-:Y:S02]  /*3e50*/  ISETP.GT.AND P2, PT, R25.reuse, 0x19, P2 ;  /* 0x000000191900780c */ /* 0x040fe40001744270 */
[----:B------:R-:W-:Y:S02]  /*3e60*/  ISETP.GT.AND P1, PT, R25, 0x20, P1 ;  /* 0x000000201900780c */ /* 0x000fe40000f24270 */
[----:B------:R-:W-:-:S02]  /*3e70*/  ISETP.LT.OR P0, PT, R26, 0x22, P0 ;  /* 0x000000221a00780c */ /* 0x000fc40000701670 */
[----:B------:R-:W-:Y:S02]  /*3e80*/  FSEL R118, R118, -INF , !P5 ;  /* 0xff80000076767808 */ /* 0x000fe40006800000 */
[C---:B------:R-:W-:Y:S02]  /*3e90*/  ISETP.LT.OR P2, PT, R26.reuse, 0x1a, P2 ;  /* 0x0000001a1a00780c */ /* 0x040fe40001741670 */
[----:B------:R-:W-:Y:S01]  /*3ea0*/  PLOP3.LUT P5, PT, PT, PT, UP4, 0x40, 0x0 ;  /* 0x000000000000781c */ /* 0x000fe20003fae848 */
[----:B------:R-:W-:Y:S01]  /*3eb0*/  UISETP.NE.AND UP4, UPT, UR19, URZ, UPT ;  /* 0x0000003f1300728c */ /* 0x000fe2000bf85270 */
[----:B------:R-:W-:Y:S02]  /*3ec0*/  ISETP.LT.OR P1, PT, R26, 0x21, P1 ;  /* 0x000000211a00780c */ /* 0x000fe40000f21670 */
[----:B------:R-:W-:Y:S02]  /*3ed0*/  FSEL R48, R115, -INF , !P0 ;  /* 0xff80000073307808 */ /* 0x000fe40004000000 */
[----:B------:R-:W-:-:S02]  /*3ee0*/  FSEL R7, R119, -INF , !P2 ;  /* 0xff80000077077808 */ /* 0x000fc40005000000 */
[----:B------:R-:W-:Y:S01]  /*3ef0*/  PLOP3.LUT P0, PT, PT, PT, UP6, 0x40, 0x0 ;  /* 0x000000000000781c */ /* 0x000fe20003f0e868 */
[----:B------:R-:W-:Y:S01]  /*3f00*/  UISETP.NE.AND UP6, UPT, UR41, URZ, UPT ;  /* 0x0000003f2900728c */ /* 0x000fe2000bfc5270 */
[C---:B------:R-:W-:Y:S02]  /*3f10*/  ISETP.GT.AND P5, PT, R25.reuse, 0x28, P5 ;  /* 0x000000281900780c */ /* 0x040fe40002fa4270 */
[----:B------:R-:W-:Y:S01]  /*3f20*/  PLOP3.LUT P2, PT, PT, PT, UP3, 0x40, 0x0 ;  /* 0x000000000000781c */ /* 0x000fe20003f4e838 */
[----:B------:R-:W-:Y:S01]  /*3f30*/  UISETP.NE.AND UP3, UPT, UR18, URZ, UPT ;  /* 0x0000003f1200728c */ /* 0x000fe2000bf65270 */
[----:B------:R-:W-:Y:S01]  /*3f40*/  FSEL R49, R114, -INF , !P1 ;  /* 0xff80000072317808 */ /* 0x000fe20004800000 */
[----:B------:R-:W-:Y:S01]  /*3f50*/  UP2UR UR41, UPR, URZ, 0x40 ;  /* 0x000000403f297883 */ /* 0x000fe20008000000 */
[----:B------:R-:W-:Y:S01]  /*3f60*/  PLOP3.LUT P1, PT, PT, PT, UP0, 0x40, 0x0 ;  /* 0x000000000000781c */ /* 0x000fe20003f2e808 */
[----:B------:R-:W-:Y:S01]  /*3f70*/  UISETP.NE.AND UP0, UPT, UR42, URZ, UPT ;  /* 0x0000003f2a00728c */ /* 0x000fe2000bf05270 */
[----:B------:R-:W-:-:S02]  /*3f80*/  ISETP.GT.AND P0, PT, R25, 0x31, P0 ;  /* 0x000000311900780c */ /* 0x000fc40000704270 */
[C---:B------:R-:W-:Y:S02]  /*3f90*/  ISETP.LT.OR P5, PT, R26.reuse, 0x29, P5 ;  /* 0x000000291a00780c */ /* 0x040fe40002fa1670 */
[C---:B------:R-:W-:Y:S02]  /*3fa0*/  ISETP.GT.AND P2, PT, R25.reuse, 0x29, P2 ;  /* 0x000000291900780c */ /* 0x040fe40001744270 */
[----:B------:R-:W-:Y:S02]  /*3fb0*/  ISETP.GT.AND P1, PT, R25, 0x30, P1 ;  /* 0x000000301900780c */ /* 0x000fe40000f24270 */
[----:B------:R-:W-:Y:S02]  /*3fc0*/  ISETP.LT.OR P0, PT, R26, 0x32, P0 ;  /* 0x000000321a00780c */ /* 0x000fe40000701670 */
[----:B------:R-:W-:Y:S02]  /*3fd0*/  FSEL R96, R110, -INF , !P5 ;  /* 0xff8000006e607808 */ /* 0x000fe40006800000 */
[----:B------:R-:W-:-:S02]  /*3fe0*/  ISETP.LT.OR P2, PT, R26, 0x2a, P2 ;  /* 0x0000002a1a00780c */ /* 0x000fc40001741670 */
[----:B------:R-:W-:Y:S01]  /*3ff0*/  PLOP3.LUT P6, PT, PT, PT, UP5, 0x40, 0x0 ;  /* 0x000000000000781c */ /* 0x000fe20003fce858 */
[----:B------:R-:W-:Y:S01]  /*4000*/  UISETP.NE.AND UP5, UPT, UR40, URZ, UPT ;  /* 0x0000003f2800728c */ /* 0x000fe2000bfa5270 */
[----:B------:R-:W-:Y:S01]  /*4010*/  PLOP3.LUT P5, PT, PT, PT, UP4, 0x40, 0x0 ;  /* 0x000000000000781c */ /* 0x000fe20003fae848 */
[----:B------:R-:W-:Y:S01]  /*4020*/  UISETP.NE.AND UP4, UPT, UR39, URZ, UPT ;  /* 0x0000003f2700728c */ /* 0x000fe2000bf85270 */
[----:B------:R-:W-:Y:S01]  /*4030*/  ISETP.LT.OR P1, PT, R26, 0x31, P1 ;  /* 0x000000311a00780c */ /* 0x000fe20000f21670 */
[----:B------:R-:W-:Y:S01]  /*4040*/  UP2UR UR39, UPR, URZ, 0x4 ;  /* 0x000000043f277883 */ /* 0x000fe20008000000 */
[----:B------:R-:W-:Y:S01]  /*4050*/  FSEL R170, R107, -INF , !P0 ;  /* 0xff8000006baa7808 */ /* 0x000fe20004000000 */
[----:B------:R-:W-:Y:S01]  /*4060*/  UP2UR UR42, UPR, URZ, 0x20 ;  /* 0x000000203f2a7883 */ /* 0x000fe20008000000 */
[----:B------:R-:W-:Y:S01]  /*4070*/  FSEL R47, R111, -INF , !P2 ;  /* 0xff8000006f2f7808 */ /* 0x000fe20005000000 */
[----:B------:R-:W-:Y:S01]  /*4080*/  UP2UR UR43, UPR, URZ, 0x10 ;  /* 0x000000103f2b7883 */ /* 0x000fe20008000000 */
[----:B------:R-:W-:Y:S01]  /*4090*/  PLOP3.LUT P0, PT, PT, PT, UP2, 0x40, 0x0 ;  /* 0x000000000000781c */ /* 0x000fe20003f0e828 */
[----:B------:R-:W-:Y:S01]  /*40a0*/  UISETP.NE.AND UP2, UPT, UR27, URZ, UPT ;  /* 0x0000003f1b00728c */ /* 0x000fe2000bf45270 */
[C---:B------:R-:W-:Y:S01]  /*40b0*/  ISETP.GT.AND P6, PT, R25.reuse, 0x38, P6 ;  /* 0x000000381900780c */ /* 0x040fe200037c4270 */
[----:B------:R-:W-:Y:S01]  /*40c0*/  UP2UR UR40, UPR, URZ, 0x2 ;  /* 0x000000023f287883 */ /* 0x000fe20008000000 */
[C---:B------:R-:W-:Y:S01]  /*40d0*/  ISETP.GT.AND P5, PT, R25.reuse, 0x39, P5 ;  /* 0x000000391900780c */ /* 0x040fe20002fa4270 */
[----:B------:R-:W-:Y:S01]  /*40e0*/  UP2UR UR45, UPR, URZ, 0x4 ;  /* 0x000000043f2d7883 */ /* 0x000fe20008000000 */
[----:B------:R-:W-:Y:S01]  /*40f0*/  PLOP3.LUT P2, PT, PT, PT, UP3, 0x40, 0x0 ;  /* 0x000000000000781c */ /* 0x000fe20003f4e838 */
[----:B------:R-:W-:Y:S01]  /*4100*/  UISETP.NE.AND UP3, UPT, UR38, URZ, UPT ;  /* 0x0000003f2600728c */ /* 0x000fe2000bf65270 */
[----:B------:R-:W-:Y:S01]  /*4110*/  FSEL R187, R106, -INF , !P1 ;  /* 0xff8000006abb7808 */ /* 0x000fe20004800000 */
[----:B------:R-:W-:Y:S01]  /*4120*/  UP2UR UR38, UPR, URZ, 0x1 ;  /* 0x000000013f267883 */ /* 0x000fe20008000000 */
[----:B------:R-:W-:Y:S01]  /*4130*/  PLOP3.LUT P1, PT, PT, PT, UP0, 0x40, 0x0 ;  /* 0x000000000000781c */ /* 0x000fe20003f2e808 */
[----:B------:R-:W-:Y:S01]  /*4140*/  UISETP.NE.AND UP0, UPT, UR34, URZ, UPT ;  /* 0x0000003f2200728c */ /* 0x000fe2000bf05270 */
[C---:B------:R-:W-:Y:S01]  /*4150*/  ISETP.LT.OR P6, PT, R26.reuse, 0x39, P6 ;  /* 0x000000391a00780c */ /* 0x040fe200037c1670 */
[----:B------:R-:W-:Y:S01]  /*4160*/  UISETP.NE.AND UP2, UPT, UR33, URZ, UPT ;  /* 0x0000003f2100728c */ /* 0x000fe2000bf45270 */
[----:B------:R-:W-:Y:S01]  /*4170*/  ISETP.LT.OR P5, PT, R26, 0x3a, P5 ;  /* 0x0000003a1a00780c */ /* 0x000fe20002fa1670 */
[----:B------:R-:W-:Y:S01]  /*4180*/  UP2UR UR44, UPR, URZ, 0x8 ;  /* 0x000000083f2c7883 */ /* 0x000fe20008000000 */
[----:B------:R-:W-:-:S02]  /*4190*/  ISETP.GT.AND P0, PT, R25, 0x48, P0 ;  /* 0x000000481900780c */ /* 0x000fc40000704270 */
[C---:B------:R-:W-:Y:S02]  /*41a0*/  ISETP.GT.AND P2, PT, R25.reuse, 0x40, P2 ;  /* 0x000000401900780c */ /* 0x040fe40001744270 */
[----:B------:R-:W-:Y:S02]  /*41b0*/  ISETP.GT.AND P1, PT, R25, 0x41, P1 ;  /* 0x000000411900780c */ /* 0x000fe40000f24270 */
[----:B------:R-:W-:Y:S02]  /*41c0*/  FSEL R171, R102, -INF , !P6 ;  /* 0xff80000066ab7808 */ /* 0x000fe40007000000 */
[----:B------:R-:W-:Y:S02]  /*41d0*/  FSEL R172, R103, -INF , !P5 ;  /* 0xff80000067ac7808 */ /* 0x000fe40006800000 */
[C---:B------:R-:W-:Y:S02]  /*41e0*/  ISETP.LT.OR P0, PT, R26.reuse, 0x49, P0 ;  /* 0x000000491a00780c */ /* 0x040fe40000701670 */
[----:B------:R-:W-:-:S02]  /*41f0*/  ISETP.LT.OR P2, PT, R26, 0x41, P2 ;  /* 0x000000411a00780c */ /* 0x000fc40001741670 */
[----:B------:R-:W-:Y:S01]  /*4200*/  PLOP3.LUT P6, PT, PT, PT, UP1, 0x40, 0x0 ;  /* 0x000000000000781c */ /* 0x000fe20003fce818 */
[----:B------:R-:W-:Y:S01]  /*4210*/  UISETP.NE.AND UP1, UPT, UR28, URZ, UPT ;  /* 0x0000003f1c00728c */ /* 0x000fe2000bf25270 */
[----:B------:R-:W-:Y:S01]  /*4220*/  PLOP3.LUT P5, PT, PT, PT, UP6, 0x40, 0x0 ;  /* 0x000000000000781c */ /* 0x000fe20003fae868 */
[----:B------:R-:W-:Y:S01]  /*4230*/  UISETP.NE.AND UP6, UPT, UR29, URZ, UPT ;  /* 0x0000003f1d00728c */ /* 0x000fe2000bfc5270 */
[----:B------:R-:W-:Y:S02]  /*4240*/  ISETP.LT.OR P1, PT, R26, 0x42, P1 ;  /* 0x000000421a00780c */ /* 0x000fe40000f21670 */
[----:B------:R-:W-:Y:S02]  /*4250*/  FSEL R206, R94, -INF , !P0 ;  /* 0xff8000005ece7808 */ /* 0x000fe40004000000 */
[----:B------:R-:W-:Y:S02]  /*4260*/  FSEL R211, R98, -INF , !P2 ;  /* 0xff80000062d37808 */ /* 0x000fe40005000000 */
[----:B------:R-:W-:Y:S01]  /*4270*/  PLOP3.LUT P0, PT, PT, PT, UP3, 0x40, 0x0 ;  /* 0x000000000000781c */ /* 0x000fe20003f0e838 */
[----:B------:R-:W-:Y:S01]  /*4280*/  UISETP.NE.AND UP3, UPT, UR32, URZ, UPT ;  /* 0x0000003f2000728c */ /* 0x000fe2000bf65270 */
[----:B------:R-:W-:-:S02]  /*4290*/  ISETP.GT.AND P6, PT, R25, 0x49, P6 ;  /* 0x000000491900780c */ /* 0x000fc400037c4270 */
[----:B------:R-:W-:Y:S02]  /*42a0*/  ISETP.GT.AND P5, PT, R25, 0x50, P5 ;  /* 0x000000501900780c */ /* 0x000fe40002fa4270 */
[----:B------:R-:W-:Y:S01]  /*42b0*/  PLOP3.LUT P2, PT, PT, PT, UP5, 0x40, 0x0 ;  /* 0x000000000000781c */ /* 0x000fe20003f4e858 */
[----:B------:R-:W-:Y:S01]  /*42c0*/  UISETP.NE.AND UP5, UPT, UR30, URZ, UPT ;  /* 0x0000003f1e00728c */ /* 0x000fe2000bfa5270 */
[----:B------:R-:W-:Y:S02]  /*42d0*/  FSEL R155, R99, -INF , !P1 ;  /* 0xff800000639b7808 */ /* 0x000fe40004800000 */
[----:B------:R-:W-:Y:S01]  /*42e0*/  PLOP3.LUT P1, PT, PT, PT, UP4, 0x40, 0x0 ;  /* 0x000000000000781c */ /* 0x000fe20003f2e848 */
[----:B------:R-:W-:Y:S01]  /*42f0*/  UISETP.NE.AND UP4, UPT, UR31, URZ, UPT ;  /* 0x0000003f1f00728c */ /* 0x000fe2000bf85270 */
[----:B------:R-:W-:Y:S02]  /*4300*/  ISETP.GT.AND P0, PT, R25, 0x59, P0 ;  /* 0x000000591900780c */ /* 0x000fe40000704270 */
[----:B------:R-:W-:-:S02]  /*4310*/  ISETP.LT.OR P6, PT, R26, 0x4a, P6 ;  /* 0x0000004a1a00780c */ /* 0x000fc400037c1670 */
[C---:B------:R-:W-:Y:S02]  /*4320*/  ISETP.LT.OR P5, PT, R26.reuse, 0x51, P5 ;  /* 0x000000511a00780c */ /* 0x040fe40002fa1670 */
[C---:B------:R-:W-:Y:S02]  /*4330*/  ISETP.GT.AND P2, PT, R25.reuse, 0x51, P2 ;  /* 0x000000511900780c */ /* 0x040fe40001744270 */
[----:B------:R-:W-:Y:S02]  /*4340*/  ISETP.GT.AND P1, PT, R25, 0x58, P1 ;  /* 0x000000581900780c */ /* 0x000fe40000f24270 */
[----:B------:R-:W-:Y:S02]  /*4350*/  ISETP.LT.OR P0, PT, R26, 0x5a, P0 ;  /* 0x0000005a1a00780c */ /* 0x000fe40000701670 */
[----:B------:R-:W-:Y:S02]  /*4360*/  FSEL R152, R95, -INF , !P6 ;  /* 0xff8000005f987808 */ /* 0x000fe40007000000 */
[----:B------:R-:W-:-:S02]  /*4370*/  FSEL R137, R90, -INF , !P5 ;  /* 0xff8000005a897808 */ /* 0x000fc40006800000 */
[C---:B------:R-:W-:Y:S02]  /*4380*/  ISETP.LT.OR P2, PT, R26.reuse, 0x52, P2 ;  /* 0x000000521a00780c */ /* 0x040fe40001741670 */
[----:B------:R-:W-:Y:S01]  /*4390*/  PLOP3.LUT P6, PT, PT, PT, UP0, 0x40, 0x0 ;  /* 0x000000000000781c */ /* 0x000fe20003fce808 */
[----:B------:R-:W-:Y:S01]  /*43a0*/  UISETP.NE.AND UP0, UPT, UR26, URZ, UPT ;  /* 0x0000003f1a00728c */ /* 0x000fe2000bf05270 */
[----:B------:R-:W-:Y:S01]  /*43b0*/  PLOP3.LUT P5, PT, PT, PT, UP2, 0x40, 0x0 ;  /* 0x000000000000781c */ /* 0x000fe20003fae828 */
[----:B------:R-:W-:Y:S01]  /*43c0*/  UISETP.NE.AND UP2, UPT, UR45, URZ, UPT ;  /* 0x0000003f2d00728c */ /* 0x000fe2000bf45270 */
[----:B------:R-:W-:Y:S02]  /*43d0*/  ISETP.LT.OR P1, PT, R26, 0x59, P1 ;  /* 0x000000591a00780c */ /* 0x000fe40000f21670 */
[----:B------:R-:W-:Y:S02]  /*43e0*/  FSEL R125, R83, -INF , !P0 ;  /* 0xff800000537d7808 */ /* 0x000fe40004000000 */
[----:B------:R-:W-:-:S02]  /*43f0*/  FSEL R134, R91, -INF , !P2 ;  /* 0xff8000005b867808 */ /* 0x000fc40005000000 */
[C---:B------:R-:W-:Y:S02]  /*4400*/  ISETP.GT.AND P6, PT, R3.reuse, RZ, P6 ;  /* 0x000000ff0300720c */ /* 0x040fe400037c4270 */
[----:B------:R-:W-:Y:S02]  /*4410*/  ISETP.GT.AND P5, PT, R3, 0x1, P5 ;  /* 0x000000010300780c */ /* 0x000fe40002fa4270 */
[----:B------:R-:W-:Y:S01]  /*4420*/  PLOP3.LUT P0, PT, PT, PT, UP5, 0x40, 0x0 ;  /* 0x000000000000781c */ /* 0x000fe20003f0e858 */
[----:B------:R-:W-:Y:S01]  /*4430*/  UISETP.NE.AND UP5, UPT, UR22, URZ, UPT ;  /* 0x0000003f1600728c */ /* 0x000fe2000bfa5270 */
[----:B------:R-:W-:Y:S01]  /*4440*/  PLOP3.LUT P2, PT, PT, PT, UP3, 0x40, 0x0 ;  /* 0x000000000000781c */ /* 0x000fe20003f4e838 */
[----:B------:R-:W-:Y:S01]  /*4450*/  UISETP.NE.AND UP3, UPT, UR24, URZ, UPT ;  /* 0x0000003f1800728c */ /* 0x000fe2000bf65270 */
[----:B------:R-:W-:Y:S02]  /*4460*/  FSEL R127, R82, -INF , !P1 ;  /* 0xff800000527f7808 */ /* 0x000fe40004800000 */
[----:B------:R-:W-:Y:S01]  /*4470*/  PLOP3.LUT P1, PT, PT, PT, UP4, 0x40, 0x0 ;  /* 0x000000000000781c */ /* 0x000fe20003f2e848 */
[----:B------:R-:W-:Y:S01]  /*4480*/  UP2UR UR45, UPR, URZ, 0x8 ;  /* 0x000000083f2d7883 */ /* 0x000fe20008000000 */
[C---:B------:R-:W-:Y:S01]  /*4490*/  ISETP.LT.OR P6, PT, R35.reuse, 0x1, P6 ;  /* 0x000000012300780c */ /* 0x040fe200037c1670 */
[----:B------:R-:W-:Y:S01]  /*44a0*/  UISETP.NE.AND UP3, UPT, UR25, URZ, UPT ;  /* 0x0000003f1900728c */ /* 0x000fe2000bf65270 */
[----:B------:R-:W-:Y:S01]  /*44b0*/  ISETP.LT.OR P5, PT, R35, 0x2, P5 ;  /* 0x000000022300780c */ /* 0x000fe20002fa1670 */
[----:B------:R-:W-:Y:S01]  /*44c0*/  UISETP.NE.AND UP4, UPT, UR23, URZ, UPT ;  /* 0x0000003f1700728c */ /* 0x000fe2000bf85270 */
[----:B------:R-:W-:-:S02]  /*44d0*/  ISETP.GT.AND P0, PT, R3, 0x10, P0 ;  /* 0x000000100300780c */ /* 0x000fc40000704270 */
[C---:B------:R-:W-:Y:S02]  /*44e0*/  ISETP.GT.AND P2, PT, R3.reuse, 0x8, P2 ;  /* 0x000000080300780c */ /* 0x040fe40001744270 */
[----:B------:R-:W-:Y:S02]  /*44f0*/  ISETP.GT.AND P1, PT, R3, 0x9, P1 ;  /* 0x000000090300780c */ /* 0x000fe40000f24270 */
[----:B------:R-:W-:Y:S02]  /*4500*/  FSEL R180, R76, -INF , !P6 ;  /* 0xff8000004cb47808 */ /* 0x000fe40007000000 */
[----:B------:R-:W-:Y:S02]  /*4510*/  FSEL R184, R77, -INF , !P5 ;  /* 0xff8000004db87808 */ /* 0x000fe40006800000 */
[C---:B------:R-:W-:Y:S02]  /*4520*/  ISETP.LT.OR P0, PT, R35.reuse, 0x11, P0 ;  /* 0x000000112300780c */ /* 0x040fe40000701670 */
[----:B------:R-:W-:Y:S01]  /*4530*/  PLOP3.LUT P6, PT, PT, PT, UP6, 0x40, 0x0 ;  /* 0x000000000000781c */ /* 0x000fe20003fce868 */
[----:B------:R-:W-:Y:S01]  /*4540*/  UISETP.NE.AND UP6, UPT, UR21, URZ, UPT ;  /* 0x0000003f1500728c */ /* 0x000fe2000bfc5270 */
[----:B------:R-:W-:Y:S01]  /*4550*/  PLOP3.LUT P5, PT, PT, PT, UP1, 0x40, 0x0 ;  /* 0x000000000000781c */ /* 0x000fe20003fae818 */
[----:B------:R-:W-:Y:S01]  /*4560*/  UISETP.NE.AND UP1, UPT, UR20, URZ, UPT ;  /* 0x0000003f1400728c */ /* 0x000fe2000bf25270 */
[----:B------:R-:W-:-:S02]  /*4570*/  ISETP.LT.OR P2, PT, R35, 0x9, P2 ;  /* 0x000000092300780c */ /* 0x000fc40001741670 */
[----:B------:R-:W-:Y:S02]  /*4580*/  ISETP.LT.OR P1, PT, R35, 0xa, P1 ;  /* 0x0000000a2300780c */ /* 0x000fe40000f21670 */
[----:B------:R-:W-:Y:S02]  /*4590*/  FSEL R41, R68, -INF , !P0 ;  /* 0xff80000044297808 */ /* 0x000fe40004000000 */
[C---:B------:R-:W-:Y:S02]  /*45a0*/  ISETP.GT.AND P6, PT, R3.reuse, 0x11, P6 ;  /* 0x000000110300780c */ /* 0x040fe400037c4270 */
[----:B------:R-:W-:Y:S02]  /*45b0*/  ISETP.GT.AND P5, PT, R3, 0x18, P5 ;  /* 0x000000180300780c */ /* 0x000fe40002fa4270 */
[----:B------:R-:W-:Y:S01]  /*45c0*/  PLOP3.LUT P0, PT, PT, PT, UP3, 0x40, 0x0 ;  /* 0x000000000000781c */ /* 0x000fe20003f0e838 */
[----:B------:R-:W-:Y:S01]  /*45d0*/  UISETP.NE.AND UP3, UPT, UR45, URZ, UPT ;  /* 0x0000003f2d00728c */ /* 0x000fe2000bf65270 */
[----:B------:R-:W-:-:S02]  /*45e0*/  FSEL R183, R72, -INF , !P2 ;  /* 0xff80000048b77808 */ /* 0x000fc40005000000 */
[----:B------:R-:W-:Y:S02]  /*45f0*/  FSEL R44, R73, -INF , !P1 ;  /* 0xff800000492c7808 */ /* 0x000fe40004800000 */
[----:B------:R-:W-:Y:S01]  /*4600*/  PLOP3.LUT P2, PT, PT, PT, UP2, 0x40, 0x0 ;  /* 0x000000000000781c */ /* 0x000fe20003f4e828 */
[----:B------:R-:W-:Y:S01]  /*4610*/  UISETP.NE.AND UP2, UPT, UR19, URZ, UPT ;  /* 0x0000003f1300728c */ /* 0x000fe2000bf45270 */
[----:B------:R-:W-:Y:S01]  /*4620*/  PLOP3.LUT P1, PT, PT, PT, UP0, 0x40, 0x0 ;  /* 0x000000000000781c */ /* 0x000fe20003f2e808 */
[----:B------:R-:W-:Y:S01]  /*4630*/  UISETP.NE.AND UP0, UPT, UR18, URZ, UPT ;  /* 0x0000003f1200728c */ /* 0x000fe2000bf05270 */
[C---:B------:R-:W-:Y:S02]  /*4640*/  ISETP.LT.OR P6, PT, R35.reuse, 0x12, P6 ;  /* 0x000000122300780c */ /* 0x040fe400037c1670 */
[----:B------:R-:W-:Y:S02]  /*4650*/  ISETP.LT.OR P5, PT, R35, 0x19, P5 ;  /* 0x000000192300780c */ /* 0x000fe40002fa1670 */
        /* <DEDUP_REMOVED lines=29> */
[----:B------:R-:W-:Y:S01]  /*4830*/  FSEL R240, R17, -INF , !P5 ;  /* 0xff80000011f07808 */ /* 0x000fe20006800000 */
[----:B------:R-:W1:Y:S01]  /*4840*/  SHFL.IDX PT, R16, R33, 0x3, 0x1c1f ;  /* 0x007c1f0021107f89 */ /* 0x000e6200000e0000 */
        /* <DEDUP_REMOVED lines=8> */
[----:B------:R-:W-:Y:S01]  /*48d0*/  PLOP3.LUT P0, PT, PT, PT, UP1, 0x40, 0x0 ;  /* 0x000000000000781c */ /* 0x000fe20003f0e818 */
[----:B------:R-:W-:Y:S01]  /*48e0*/  UISETP.NE.AND UP1, UPT, UR35, URZ, UPT ;  /* 0x0000003f2300728c */ /* 0x000fe2000bf25270 */
[----:B------:R-:W-:Y:S02]  /*48f0*/  FSEL R136, R60, -INF , !P2 ;  /* 0xff8000003c887808 */ /* 0x000fe40005000000 */
[----:B------:R-:W-:Y:S02]  /*4900*/  FSEL R133, R61, -INF , !P1 ;  /* 0xff8000003d857808 */ /* 0x000fe40004800000 */
[----:B------:R-:W-:Y:S01]  /*4910*/  PLOP3.LUT P2, PT, PT, PT, UP0, 0x40, 0x0 ;  /* 0x000000000000781c */ /* 0x000fe20003f4e808 */
[----:B------:R-:W-:Y:S01]  /*4920*/  UISETP.NE.AND UP0, UPT, UR37, URZ, UPT ;  /* 0x0000003f2500728c */ /* 0x000fe2000bf05270 */
[----:B------:R-:W-:Y:S01]  /*4930*/  PLOP3.LUT P1, PT, PT, PT, UP2, 0x40, 0x0 ;  /* 0x000000000000781c */ /* 0x000fe20003f2e828 */
[----:B------:R-:W-:Y:S01]  /*4940*/  UISETP.NE.AND UP2, UPT, UR36, URZ, UPT ;  /* 0x0000003f2400728c */ /* 0x000fe2000bf45270 */
[----:B------:R-:W-:-:S02]  /*4950*/  ISETP.GT.AND P0, PT, R3, 0x49, P0 ;  /* 0x000000490300780c */ /* 0x000fc40000704270 */
[C---:B------:R-:W-:Y:S02]  /*4960*/  ISETP.GT.AND P6, PT, R3.reuse, 0x39, P6 ;  /* 0x000000390300780c */ /* 0x040fe400037c4270 */
        /* <DEDUP_REMOVED lines=8> */
[----:B------:R-:W-:Y:S01]  /*49f0*/  FSEL R174, R9, -INF , !P0 ;  /* 0xff80000009ae7808 */ /* 0x000fe20004000000 */
[----:B-1----:R-:W-:Y:S01]  /*4a00*/  IMAD.IADD R9, R24, 0x1, R16 ;  /* 0x0000000118097824 */ /* 0x002fe200078e0210 */
[----:B------:R-:W-:Y:S02]  /*4a10*/  PLOP3.LUT P0, PT, PT, PT, UP0, 0x40, 0x0 ;  /* 0x000000000000781c */ /* 0x000fe40003f0e808 */
[----:B------:R-:W-:-:S02]  /*4a20*/  FSEL R124, R13, -INF , !P6 ;  /* 0xff8000000d7c7808 */ /* 0x000fc40007000000 */
[----:B------:R-:W-:Y:S02]  /*4a30*/  FSEL R156, R56, -INF , !P5 ;  /* 0xff800000389c7808 */ /* 0x000fe40006800000 */
[----:B------:R-:W-:Y:S02]  /*4a40*/  FSEL R157, R57, -INF , !P2 ;  /* 0xff800000399d7808 */ /* 0x000fe40005000000 */
[----:B------:R-:W-:Y:S01]  /*4a50*/  FSEL R159, R8, -INF , !P1 ;  /* 0xff800000089f7808 */ /* 0x000fe20004800000 */
[----:B------:R-:W-:Y:S01]  /*4a60*/  IMAD.IADD R8, R32, 0x1, R16 ;  /* 0x0000000120087824 */ /* 0x000fe200078e0210 */
[----:B------:R-:W-:Y:S02]  /*4a70*/  PLOP3.LUT P6, PT, PT, PT, UP6, 0x40, 0x0 ;  /* 0x000000000000781c */ /* 0x000fe40003fce868 */
[----:B------:R-:W-:Y:S02]  /*4a80*/  PLOP3.LUT P5, PT, PT, PT, UP5, 0x40, 0x0 ;  /* 0x000000000000781c */ /* 0x000fe40003fae858 */
[----:B------:R-:W-:-:S02]  /*4a90*/  PLOP3.LUT P2, PT, PT, PT, UP4, 0x40, 0x0 ;  /* 0x000000000000781c */ /* 0x000fc40003f4e848 */
[----:B------:R-:W-:Y:S02]  /*4aa0*/  PLOP3.LUT P1, PT, PT, PT, UP3, 0x40, 0x0 ;  /* 0x000000000000781c */ /* 0x000fe40003f2e838 */
[C---:B------:R-:W-:Y:S02]  /*4ab0*/  ISETP.GT.AND P6, PT, R3.reuse, 0x50, P6 ;  /* 0x000000500300780c */ /* 0x040fe400037c4270 */
[C---:B------:R-:W-:Y:S02]  /*4ac0*/  ISETP.GT.AND P5, PT, R3.reuse, 0x51, P5 ;  /* 0x000000510300780c */ /* 0x040fe40002fa4270 */
[C---:B------:R-:W-:Y:S02]  /*4ad0*/  ISETP.GT.AND P2, PT, R3.reuse, 0x58, P2 ;  /* 0x000000580300780c */ /* 0x040fe40001744270 */
[----:B------:R-:W-:Y:S02]  /*4ae0*/  ISETP.GT.AND P1, PT, R3, 0x59, P1 ;  /* 0x000000590300780c */ /* 0x000fe40000f24270 */
        /* <DEDUP_REMOVED lines=22> */
.L_x_963:
[----:B------:R-:W-:-:S04]  /*4c50*/  MOV R3, c[0x0][0x32c] ;  /* 0x0000cb0000037a02 */ /* 0x000fc80000000f00 */
[----:B------:R-:W-:-:S13]  /*4c60*/  ISETP.NE.AND P0, PT, R3, 0x1, PT ;  /* 0x000000010300780c */ /* 0x000fda0003f05270 */
[----:B------:R-:W-:-:S05]  /*4c70*/  @P0 IMAD.HI.U32 R3, R16, c[0x0][0x330], RZ ;  /* 0x0000cc0010030a27 */ /* 0x000fca00078e00ff */
[----:B------:R-:W-:Y:S02]  /*4c80*/  @P0 SHF.R.U32.HI R16, RZ, c[0x0][0x334], R3 ;  /* 0x0000cd00ff100a19 */ /* 0x000fe40000011603 */
.L_x_964:
[----:B------:R-:W-:Y:S05]  /*4c90*/  BSYNC B0 ;  /* 0x0000000000007941 */ /* 0x000fea0003800000 */
.L_x_962:
[----:B------:R-:W-:-:S05]  /*4ca0*/  IMAD R16, R16, c[0x0][0x32c], R2 ;  /* 0x0000cb0010107a24 */ /* 0x000fca00078e0202 */
[----:B------:R-:W-:Y:S02]  /*4cb0*/  IADD3 R2, R16, c[0x0][0x32c], RZ ;  /* 0x0000cb0010027a10 */ /* 0x000fe40007ffe0ff */
[----:B------:R-:W-:Y:S02]  /*4cc0*/  IMNMX R9, R9, R16, !PT ;  /* 0x0000001009097217 */ /* 0x000fe40007800200 */
[----:B------:R-:W-:Y:S02]  /*4cd0*/  IMNMX R8, R8, R2, PT ;  /* 0x0000000208087217 */ /* 0x000fe40003800200 */
.L_x_961:
        /* <DEDUP_REMOVED lines=31> */
[----:B------:R-:W-:Y:S01]  /*4ed0*/  UIADD3 UR6, UR6, -0x2, URZ ;  /* 0xfffffffe06067890 */ /* 0x000fe2000fffe03f */
[----:B------:R-:W-:Y:S01]  /*4ee0*/  FMNMX.FTZ R3, R113, R3, !PT ;  /* 0x0000000371037209 */ /* 0x000fe20007810000 */
[--C-:B------:R-:W-:Y:S01]  /*4ef0*/  IMAD R219, R4, 0x2, R225.reuse ;  /* 0x0000000204db7824 */ /* 0x100fe200078e02e1 */
[----:B------:R-:W-:Y:S01]  /*4f00*/  FMNMX.FTZ R2, R48, R2, !PT ;  /* 0x0000000230027209 */ /* 0x000fe20007810000 */
[----:B------:R-:W-:Y:S01]  /*4f10*/  IMAD R220, R0, 0x2, R225 ;  /* 0x0000000200dc7824 */ /* 0x000fe200078e02e1 */
[----:B------:R-:W-:Y:S01]  /*4f20*/  FMNMX.FTZ R3, R6, R3, !PT ;  /* 0x0000000306037209 */ /* 0x000fe20007810000 */
[----:B------:R-:W-:Y:S01]  /*4f30*/  IMAD R218, R0, 0x2, R219 ;  /* 0x0000000200da7824 */ /* 0x000fe200078e02db */
        /* <DEDUP_REMOVED lines=39> */
[----:B------:R-:W-:Y:S01]  /*51b0*/  PLOP3.LUT P6, PT, PT, PT, UP0, 0x40, 0x0 ;  /* 0x000000000000781c */ /* 0x000fe20003fce808 */
[----:B------:R-:W-:Y:S01]  /*51c0*/  UISETP.NE.AND UP1, UPT, UR26, URZ, UPT ;  /* 0x0000003f1a00728c */ /* 0x000fe2000bf25270 */
[C---:B------:R-:W-:Y:S01]  /*51d0*/  ISETP.GT.AND P5, PT, R9.reuse, RZ, P5 ;  /* 0x000000ff0900720c */ /* 0x040fe20002fa4270 */
[----:B------:R-:W-:Y:S01]  /*51e0*/  UISETP.NE.AND UP0, UPT, UR25, URZ, UPT ;  /* 0x0000003f1900728c */ /* 0x000fe2000bf05270 */
[C---:B------:R-:W-:Y:S01]  /*51f0*/  ISETP.GT.AND P2, PT, R9.reuse, 0x1, P2 ;  /* 0x000000010900780c */ /* 0x040fe20001744270 */
[----:B------:R-:W-:Y:S01]  /*5200*/  UISETP.NE.AND UP5, UPT, UR34, URZ, UPT ;  /* 0x0000003f2200728c */ /* 0x000fe2000bfa5270 */
[----:B------:R-:W-:-:S02]  /*5210*/  ISETP.GT.AND P1, PT, R9, 0x8, P1 ;  /* 0x000000080900780c */ /* 0x000fc40000f24270 */
[C---:B------:R-:W-:Y:S02]  /*5220*/  ISETP.GT.AND P0, PT, R9.reuse, 0x9, P0 ;  /* 0x000000090900780c */ /* 0x040fe40000704270 */
[----:B------:R-:W-:Y:S02]  /*5230*/  ISETP.GT.AND P6, PT, R9, 0x10, P6 ;  /* 0x000000100900780c */ /* 0x000fe400037c4270 */
[C---:B------:R-:W-:Y:S02]  /*5240*/  ISETP.LT.OR P5, PT, R8.reuse, 0x1, P5 ;  /* 0x000000010800780c */ /* 0x040fe40002fa1670 */
[C---:B------:R-:W-:Y:S02]  /*5250*/  ISETP.LT.OR P2, PT, R8.reuse, 0x2, P2 ;  /* 0x000000020800780c */ /* 0x040fe40001741670 */
[----:B------:R-:W-:Y:S02]  /*5260*/  ISETP.LT.OR P1, PT, R8, 0x9, P1 ;  /* 0x000000090800780c */ /* 0x000fe40000f21670 */
[----:B-1----:R-:W-:-:S02]  /*5270*/  FMNMX.FTZ R13, R3, R13, !PT ;  /* 0x0000000d030d7209 */ /* 0x002fc40007810000 */
[C---:B------:R-:W-:Y:S02]  /*5280*/  ISETP.LT.OR P0, PT, R8.reuse, 0xa, P0 ;  /* 0x0000000a0800780c */ /* 0x040fe40000701670 */
[----:B------:R-:W-:Y:S01]  /*5290*/  ISETP.LT.OR P6, PT, R8, 0x11, P6 ;  /* 0x000000110800780c */ /* 0x000fe200037c1670 */
[----:B------:R-:W1:Y:S01]  /*52a0*/  SHFL.BFLY PT, R3, R13, 0x1, 0x1f ;  /* 0x0c201f000d037f89 */ /* 0x000e6200000e0000 */
[----:B------:R-:W-:Y:S02]  /*52b0*/  FSEL R43, R78, -INF , !P5 ;  /* 0xff8000004e2b7808 */ /* 0x000fe40006800000 */
[----:B------:R-:W-:Y:S02]  /*52c0*/  FSEL R42, R79, -INF , !P2 ;  /* 0xff8000004f2a7808 */ /* 0x000fe40005000000 */
[----:B------:R-:W-:Y:S01]  /*52d0*/  FSEL R40, R74, -INF , !P1 ;  /* 0xff8000004a287808 */ /* 0x000fe20004800000 */
[----:B------:R-:W-:Y:S01]  /*52e0*/  LDSM.16.MT88.4 R76, [R218+0x900] ;  /* 0x00090000da4c783b */ /* 0x000fe20000004200 */
[----:B------:R-:W-:-:S02]  /*52f0*/  FSEL R35, R75, -INF , !P0 ;  /* 0xff8000004b237808 */ /* 0x000fc40004000000 */
[----:B--2---:R-:W-:Y:S01]  /*5300*/  FMNMX.FTZ R12, R2, R12, !PT ;  /* 0x0000000c020c7209 */ /* 0x004fe20007810000 */
[----:B------:R-:W-:Y:S01]  /*5310*/  LDSM.16.MT88.4 R72, [R218+0x1100] ;  /* 0x00110000da48783b */ /* 0x000fe20000004200 */
        /* <DEDUP_REMOVED lines=20> */
[----:B------:R-:W-:Y:S02]  /*5460*/  ISETP.LT.OR P0, PT, R8, 0x21, P0 ;  /* 0x000000210800780c */ /* 0x000fe40000701670 */
[----:B------:R-:W-:Y:S02]  /*5470*/  FMNMX.FTZ R0, R180, R184, !PT ;  /* 0x000000b8b4007209 */ /* 0x000fe40007810000 */
[----:B------:R-:W-:Y:S02]  /*5480*/  ISETP.LT.OR P6, PT, R8, 0x22, P6 ;  /* 0x000000220800780c */ /* 0x000fe400037c1670 */
[----:B------:R-:W-:Y:S02]  /*5490*/  FSEL R32, R71, -INF , !P5 ;  /* 0xff80000047207808 */ /* 0x000fe40006800000 */
[----:B------:R-:W-:Y:S01]  /*54a0*/  FSEL R27, R22, -INF , !P2 ;  /* 0xff800000161b7808 */ /* 0x000fe20005000000 */
[----:B------:R-:W-:Y:S01]  /*54b0*/  LDSM.16.MT88.4 R68, [R225+0x1900] ;  /* 0x00190000e144783b */ /* 0x000fe20000004200 */
[----:B------:R-:W-:-:S02]  /*54c0*/  FSEL R24, R23, -INF , !P1 ;  /* 0xff80000017187808 */ /* 0x000fc40004800000 */
[----:B------:R-:W-:Y:S01]  /*54d0*/  FSEL R247, R66, -INF , !P0 ;  /* 0xff80000042f77808 */ /* 0x000fe20004000000 */
[----:B------:R-:W-:Y:S01]  /*54e0*/  LDSM.16.MT88.4 R20, [R218+0x100] ;  /* 0x00010000da14783b */ /* 0x000fe20000004200 */
[----:B------:R-:W-:Y:S01]  /*54f0*/  PLOP3.LUT P5, PT, PT, PT, UP3, 0x40, 0x0 ;  /* 0x000000000000781c */ /* 0x000fe20003fae838 */
[----:B------:R-:W-:Y:S01]  /*5500*/  UISETP.NE.AND UP3, UPT, UR19, URZ, UPT ;  /* 0x0000003f1300728c */ /* 0x000fe2000bf65270 */
[----:B------:R-:W-:Y:S01]  /*5510*/  PLOP3.LUT P2, PT, PT, PT, UP2, 0x40, 0x0 ;  /* 0x000000000000781c */ /* 0x000fe20003f4e828 */
[----:B------:R-:W-:Y:S01]  /*5520*/  UISETP.NE.AND UP2, UPT, UR18, URZ, UPT ;  /* 0x0000003f1200728c */ /* 0x000fe2000bf45270 */
[----:B------:R-:W-:Y:S01]  /*5530*/  PLOP3.LUT P1, PT, PT, PT, UP1, 0x40, 0x0 ;  /* 0x000000000000781c */ /* 0x000fe20003f2e818 */
[----:B------:R-:W-:Y:S01]  /*5540*/  UISETP.NE.AND UP1, UPT, UR16, URZ, UPT ;  /* 0x0000003f1000728c */ /* 0x000fe2000bf25270 */
[----:B------:R-:W-:Y:S01]  /*5550*/  PLOP3.LUT P0, PT, PT, PT, UP0, 0x40, 0x0 ;  /* 0x000000000000781c */ /* 0x000fe20003f0e808 */
[----:B------:R-:W-:Y:S01]  /*5560*/  UISETP.NE.AND UP0, UPT, UR17, URZ, UPT ;  /* 0x0000003f1100728c */ /* 0x000fe2000bf05270 */
[----:B------:R-:W-:-:S02]  /*5570*/  FMNMX.FTZ R0, R183, R0, !PT ;  /* 0x00000000b7007209 */ /* 0x000fc40007810000 */
[----:B------:R-:W-:Y:S01]  /*5580*/  FSEL R246, R67, -INF , !P6 ;  /* 0xff80000043f67808 */ /* 0x000fe20007000000 */
[----:B------:R-:W-:Y:S01]  /*5590*/  ULDC.64 UR16, c[0x0][0x2c8] ;  /* 0x0000b20000107ab9 */ /* 0x000fe20000000a00 */
[----:B------:R-:W-:Y:S01]  /*55a0*/  PLOP3.LUT P6, PT, PT, PT, UP4, 0x40, 0x0 ;  /* 0x000000000000781c */ /* 0x000fe20003fce848 */
[----:B------:R-:W-:Y:S01]  /*55b0*/  UISETP.NE.AND UP4, UPT, UR33, URZ, UPT ;  /* 0x0000003f2100728c */ /* 0x000fe2000bf85270 */
[C---:B------:R-:W-:Y:S01]  /*55c0*/  ISETP.GT.AND P5, PT, R9.reuse, 0x28, P5 ;  /* 0x000000280900780c */ /* 0x040fe20002fa4270 */
[----:B------:R-:W-:Y:S01]  /*55d0*/  LDSM.16.MT88.4 R64, [R220+0x1900] ;  /* 0x00190000dc40783b */ /* 0x000fe20000004200 */
[C---:B------:R-:W-:Y:S01]  /*55e0*/  ISETP.GT.AND P2, PT, R9.reuse, 0x29, P2 ;  /* 0x000000290900780c */ /* 0x040fe20001744270 */
[----:B------:R-:W-:Y:S01]  /*55f0*/  UIMAD.WIDE.U32 UR18, UR14, UR16, URZ ;  /* 0x000000100e1272a5 */ /* 0x000fe2000f8e003f */
[C---:B------:R-:W-:Y:S02]  /*5600*/  ISETP.GT.AND P1, PT, R9.reuse, 0x30, P1 ;  /* 0x000000300900780c */ /* 0x040fe40000f24270 */
[----:B------:R-:W-:-:S02]  /*5610*/  ISETP.GT.AND P0, PT, R9, 0x31, P0 ;  /* 0x000000310900780c */ /* 0x000fc40000704270 */
[----:B------:R-:W-:Y:S02]  /*5620*/  FMNMX.FTZ R0, R44, R0, !PT ;  /* 0x000000002c007209 */ /* 0x000fe40007810000 */
[----:B------:R-:W-:Y:S02]  /*5630*/  ISETP.GT.AND P6, PT, R9, 0x38, P6 ;  /* 0x000000380900780c */ /* 0x000fe400037c4270 */
[C---:B------:R-:W-:Y:S02]  /*5640*/  ISETP.LT.OR P5, PT, R8.reuse, 0x29, P5 ;  /* 0x000000290800780c */ /* 0x040fe40002fa1670 */
[C---:B------:R-:W-:Y:S02]  /*5650*/  ISETP.LT.OR P2, PT, R8.reuse, 0x2a, P2 ;  /* 0x0000002a0800780c */ /* 0x040fe40001741670 */
[C---:B------:R-:W-:Y:S02]  /*5660*/  ISETP.LT.OR P1, PT, R8.reuse, 0x31, P1 ;  /* 0x000000310800780c */ /* 0x040fe40000f21670 */
[----:B------:R-:W-:-:S02]  /*5670*/  ISETP.LT.OR P0, PT, R8, 0x32, P0 ;  /* 0x000000320800780c */ /* 0x000fc40000701670 */
[----:B------:R-:W-:Y:S02]  /*5680*/  FMNMX.FTZ R0, R41, R0, !PT ;  /* 0x0000000029007209 */ /* 0x000fe40007810000 */
[----:B-1----:R-:W-:Y:S02]  /*5690*/  FMNMX.FTZ R3, R13, R3, !PT ;  /* 0x000000030d037209 */ /* 0x002fe40007810000 */
[----:B------:R-:W-:Y:S02]  /*56a0*/  ISETP.LT.OR P6, PT, R8, 0x39, P6 ;  /* 0x000000390800780c */ /* 0x000fe400037c1670 */
[----:B------:R-:W-:Y:S01]  /*56b0*/  FSEL R245, R18, -INF , !P5 ;  /* 0xff80000012f57808 */ /* 0x000fe20006800000 */
[----:B------:R-:W-:Y:S01]  /*56c0*/  FMUL.FTZ R239, R3, c[0x0][0x2d0] ;  /* 0x0000b40003ef7a20 */ /* 0x000fe20000410000 */
[----:B------:R-:W-:Y:S02]  /*56d0*/  FSEL R244, R19, -INF , !P2 ;  /* 0xff80000013f47808 */ /* 0x000fe40005000000 */
[----:B------:R-:W-:Y:S01]  /*56e0*/  FSEL R138, R62, -INF , !P1 ;  /* 0xff8000003e8a7808 */ /* 0x000fe20004800000 */
[----:B------:R-:W-:Y:S01]  /*56f0*/  LDSM.16.MT88.4 R16, [R225+0x100] ;  /* 0x00010000e110783b */ /* 0x000fe20000004200 */
[----:B------:R-:W-:-:S02]  /*5700*/  FSEL R204, R63, -INF , !P0 ;  /* 0xff8000003fcc7808 */ /* 0x000fc40004000000 */
[----:B------:R-:W-:Y:S01]  /*5710*/  PLOP3.LUT P5, PT, PT, PT, UP3, 0x40, 0x0 ;  /* 0x000000000000781c */ /* 0x000fe20003fae838 */
[----:B------:R-:W-:Y:S01]  /*5720*/  UISETP.NE.AND UP3, UPT, UR28, URZ, UPT ;  /* 0x0000003f1c00728c */ /* 0x000fe2000bf65270 */
[----:B------:R-:W-:Y:S01]  /*5730*/  PLOP3.LUT P2, PT, PT, PT, UP2, 0x40, 0x0 ;  /* 0x000000000000781c */ /* 0x000fe20003f4e828 */
[----:B------:R-:W-:Y:S01]  /*5740*/  LDSM.16.MT88.4 R60, [R219+0x1900] ;  /* 0x00190000db3c783b */ /* 0x000fe20000004200 */
[----:B------:R-:W-:Y:S01]  /*5750*/  PLOP3.LUT P1, PT, PT, PT, UP0, 0x40, 0x0 ;  /* 0x000000000000781c */ /* 0x000fe20003f2e808 */
[----:B------:R-:W-:Y:S01]  /*5760*/  UISETP.NE.AND UP2, UPT, UR29, URZ, UPT ;  /* 0x0000003f1d00728c */ /* 0x000fe2000bf45270 */
[----:B------:R-:W-:Y:S01]  /*5770*/  PLOP3.LUT P0, PT, PT, PT, UP1, 0x40, 0x0 ;  /* 0x000000000000781c */ /* 0x000fe20003f0e818 */
[----:B------:R-:W-:Y:S01]  /*5780*/  UISETP.NE.AND UP1, UPT, UR15, URZ, UPT ;  /* 0x0000003f0f00728c */ /* 0x000fe2000bf25270 */
[----:B------:R-:W-:Y:S01]  /*5790*/  FMNMX.FTZ R0, R34, R0, !PT ;  /* 0x0000000022007209 */ /* 0x000fe20007810000 */
[----:B------:R-:W-:Y:S01]  /*57a0*/  UISETP.NE.AND UP0, UPT, UR32, URZ, UPT ;  /* 0x0000003f2000728c */ /* 0x000fe2000bf05270 */
[----:B--2---:R-:W-:-:S02]  /*57b0*/  FMNMX.FTZ R2, R12, R2, !PT ;  /* 0x000000020c027209 */ /* 0x004fc40007810000 */
[----:B------:R-:W-:Y:S02]  /*57c0*/  FSEL R203, R14, -INF , !P6 ;  /* 0xff8000000ecb7808 */ /* 0x000fe40007000000 */
[----:B------:R-:W-:Y:S01]  /*57d0*/  FSETP.NEU.FTZ.AND P6, PT, R3, -INF , PT ;  /* 0xff8000000300780b */ /* 0x000fe20003fdd000 */
[----:B------:R-:W-:Y:S01]  /*57e0*/  FMUL.FTZ R207, R2, c[0x0][0x2d0] ;  /* 0x0000b40002cf7a20 */ /* 0x000fe20000410000 */
[C---:B------:R-:W-:Y:S01]  /*57f0*/  ISETP.GT.AND P5, PT, R9.reuse, 0x39, P5 ;  /* 0x000000390900780c */ /* 0x040fe20002fa4270 */
[----:B------:R-:W-:Y:S01]  /*5800*/  @UP2 UMOV UR15, UR19 ;  /* 0x00000013000f2c82 */ /* 0x000fe20008000000 */
[C---:B------:R-:W-:Y:S01]  /*5810*/  ISETP.GT.AND P2, PT, R9.reuse, 0x40, P2 ;  /* 0x000000400900780c */ /* 0x040fe20001744270 */
[----:B------:R-:W-:Y:S01]  /*5820*/  @UP2 USHF.R.U32.HI UR14, URZ, UR17, UR15 ;  /* 0x000000113f0e2299 */ /* 0x000fe2000801160f */
[C---:B------:R-:W-:Y:S02]  /*5830*/  ISETP.GT.AND P1, PT, R9.reuse, 0x41, P1 ;  /* 0x000000410900780c */ /* 0x040fe40000f24270 */
[----:B------:R-:W-:Y:S01]  /*5840*/  ISETP.GT.AND P0, PT, R9, 0x48, P0 ;  /* 0x000000480900780c */ /* 0x000fe20000704270 */
[----:B------:R-:W-:Y:S01]  /*5850*/  UIADD3 UR14, UR13, UR14, URZ ;  /* 0x0000000e0d0e7290 */ /* 0x000fe2000fffe03f */
[----:B------:R-:W-:-:S02]  /*5860*/  FMNMX.FTZ R0, R26, R0, !PT ;  /* 0x000000001a007209 */ /* 0x000fc40007810000 */
[----:B------:R-:W-:Y:S01]  /*5870*/  FSEL R239, R239, RZ, P6 ;  /* 0x000000ffefef7208 */ /* 0x000fe20003000000 */
[----:B------:R-:W-:Y:S01]  /*5880*/  ULDC UR13, c[0x0][0x328] ;  /* 0x0000ca00000d7ab9 */ /* 0x000fe20000000800 */
[----:B------:R-:W-:Y:S01]  /*5890*/  FSETP.NEU.FTZ.AND P6, PT, R2, -INF , PT ;  /* 0xff8000000200780b */ /* 0x000fe20003fdd000 */
[----:B------:R-:W-:Y:S01]  /*58a0*/  UIADD3 UR13, UR14, UR13, URZ ;  /* 0x0000000d0e0d7290 */ /* 0x000fe2000fffe03f */
[C---:B------:R-:W-:Y:S01]  /*58b0*/  ISETP.LT.OR P5, PT, R8.reuse, 0x3a, P5 ;  /* 0x0000003a0800780c */ /* 0x040fe20002fa1670 */
[--C-:B------:R-:W-:Y:S01]  /*58c0*/  FFMA.FTZ R142, R29, c[0x0][0x2d0], -R239.reuse ;  /* 0x0000b4001d8e7a23 */ /* 0x100fe200000108ef */
[----:B------:R-:W-:Y:S01]  /*58d0*/  ISETP.LT.OR P2, PT, R8, 0x41, P2 ;  /* 0x000000410800780c */ /* 0x000fe20001741670 */
[--C-:B------:R-:W-:Y:S01]  /*58e0*/  FFMA.FTZ R108, R28, c[0x0][0x2d0], -R239.reuse ;  /* 0x0000b4001c6c7a23 */ /* 0x100fe200000108ef */
[----:B------:R-:W-:Y:S01]  /*58f0*/  ISETP.LT.OR P1, PT, R8, 0x42, P1 ;  /* 0x000000420800780c */ /* 0x000fe20000f21670 */
[--C-:B------:R-:W-:Y:S01]  /*5900*/  FFMA.FTZ R166, R128, c[0x0][0x2d0], -R239.reuse ;  /* 0x0000b40080a67a23 */ /* 0x100fe200000108ef */
[----:B------:R-:W-:Y:S01]  /*5910*/  ISETP.LT.OR P0, PT, R8, 0x49, P0 ;  /* 0x000000490800780c */ /* 0x000fe20000701670 */
[--C-:B------:R-:W-:Y:S01]  /*5920*/  FFMA.FTZ R143, R129, c[0x0][0x2d0], -R239.reuse ;  /* 0x0000b400818f7a23 */ /* 0x100fe200000108ef */
[----:B------:R-:W-:Y:S01]  /*5930*/  FMNMX.FTZ R0, R25, R0, !PT ;  /* 0x0000000019007209 */ /* 0x000fe20007810000 */
[----:B------:R-:W-:Y:S01]  /*5940*/  MUFU.EX2 R142, R142 ;  /* 0x0000008e008e7308 */ /* 0x000fe20000000800 */
[----:B------:R-:W-:Y:S01]  /*5950*/  FSEL R207, R207, RZ, P6 ;  /* 0x000000ffcfcf7208 */ /* 0x000fe20003000000 */
[--C-:B------:R-:W-:Y:S01]  /*5960*/  FFMA.FTZ R167, R120, c[0x0][0x2d0], -R239.reuse ;  /* 0x0000b40078a77a23 */ /* 0x100fe200000108ef */
[----:B------:R-:W-:Y:S01]  /*5970*/  FSEL R201, R15, -INF , !P5 ;  /* 0xff8000000fc97808 */ /* 0x000fe20006800000 */
[----:B------:R-:W-:Y:S01]  /*5980*/  FFMA.FTZ R111, R121, c[0x0][0x2d0], -R239 ;  /* 0x0000b400796f7a23 */ /* 0x000fe200000108ef */
[----:B------:R-:W-:Y:S01]  /*5990*/  FSEL R177, R58, -INF , !P2 ;  /* 0xff8000003ab17808 */ /* 0x000fe20005000000 */
[--C-:B------:R-:W-:Y:S01]  /*59a0*/  FFMA.FTZ R109, R31, c[0x0][0x2d0], -R207.reuse ;  /* 0x0000b4001f6d7a23 */ /* 0x100fe200000108cf */
[----:B------:R-:W-:Y:S01]  /*59b0*/  FSEL R178, R59, -INF , !P1 ;  /* 0xff8000003bb27808 */ /* 0x000fe20004800000 */
[--C-:B------:R-:W-:Y:S01]  /*59c0*/  FFMA.FTZ R110, R30, c[0x0][0x2d0], -R207.reuse ;  /* 0x0000b4001e6e7a23 */ /* 0x100fe200000108cf */
[----:B------:R-:W-:Y:S01]  /*59d0*/  FSEL R179, R10, -INF , !P0 ;  /* 0xff8000000ab37808 */ /* 0x000fe20004000000 */
[----:B------:R-:W-:Y:S01]  /*59e0*/  LDSM.16.MT88.4 R28, [R219+0x100] ;  /* 0x00010000db1c783b */ /* 0x000fe20000004200 */
[----:B------:R-:W-:Y:S01]  /*59f0*/  FMNMX.FTZ R0, R243, R0, !PT ;  /* 0x00000000f3007209 */ /* 0x000fe20007810000 */
[--C-:B------:R-:W-:Y:S01]  /*5a00*/  FFMA.FTZ R141, R130, c[0x0][0x2d0], -R207.reuse ;  /* 0x0000b400828d7a23 */ /* 0x100fe200000108cf */
[----:B------:R-:W-:Y:S01]  /*5a10*/  PLOP3.LUT P6, PT, PT, PT, UP1, 0x40, 0x0 ;  /* 0x000000000000781c */ /* 0x000fe20003fce818 */
[--C-:B------:R-:W-:Y:S01]  /*5a20*/  FFMA.FTZ R140, R131, c[0x0][0x2d0], -R207.reuse ;  /* 0x0000b400838c7a23 */ /* 0x100fe200000108cf */
[----:B------:R-:W-:Y:S01]  /*5a30*/  PLOP3.LUT P5, PT, PT, PT, UP6, 0x40, 0x0 ;  /* 0x000000000000781c */ /* 0x000fe20003fae868 */
[----:B------:R-:W-:Y:S01]  /*5a40*/  MUFU.EX2 R166, R166 ;  /* 0x000000a600a67308 */ /* 0x000fe20000000800 */
[----:B------:R-:W-:Y:S01]  /*5a50*/  PLOP3.LUT P2, PT, PT, PT, UP5, 0x40, 0x0 ;  /* 0x000000000000781c */ /* 0x000fe20003f4e858 */
[----:B------:R-:W-:Y:S01]  /*5a60*/  FFMA.FTZ R165, R122, c[0x0][0x2d0], -R207 ;  /* 0x0000b4007aa57a23 */ /* 0x000fe200000108cf */
[----:B------:R-:W-:Y:S01]  /*5a70*/  PLOP3.LUT P1, PT, PT, PT, UP4, 0x40, 0x0 ;  /* 0x000000000000781c */ /* 0x000fe20003f2e848 */
[--C-:B------:R-:W-:Y:S01]  /*5a80*/  FFMA.FTZ R120, R116, c[0x0][0x2d0], -R239.reuse ;  /* 0x0000b40074787a23 */ /* 0x100fe200000108ef */
[----:B------:R-:W-:Y:S01]  /*5a90*/  PLOP3.LUT P0, PT, PT, PT, UP3, 0x40, 0x0 ;  /* 0x000000000000781c */ /* 0x000fe20003f0e838 */
[----:B------:R-:W-:Y:S01]  /*5aa0*/  FFMA.FTZ R123, R117, c[0x0][0x2d0], -R239 ;  /* 0x0000b400757b7a23 */ /* 0x000fe200000108ef */
[----:B------:R-:W-:Y:S01]  /*5ab0*/  FMNMX.FTZ R0, R242, R0, !PT ;  /* 0x00000000f2007209 */ /* 0x000fe20007810000 */
[----:B------:R-:W1:Y:S01]  /*5ac0*/  MUFU.EX2 R143, R143 ;  /* 0x0000008f008f7308 */ /* 0x000e620000000800 */
[C---:B------:R-:W-:Y:S01]  /*5ad0*/  ISETP.GT.AND P6, PT, R9.reuse, 0x49, P6 ;  /* 0x000000490900780c */ /* 0x040fe200037c4270 */
[--C-:B------:R-:W-:Y:S01]  /*5ae0*/  FFMA.FTZ R164, R50, c[0x0][0x2d0], -R207.reuse ;  /* 0x0000b40032a47a23 */ /* 0x100fe200000108cf */
[C---:B------:R-:W-:Y:S01]  /*5af0*/  ISETP.GT.AND P5, PT, R9.reuse, 0x50, P5 ;  /* 0x000000500900780c */ /* 0x040fe20002fa4270 */
[--C-:B------:R-:W-:Y:S01]  /*5b00*/  FFMA.FTZ R122, R118, c[0x0][0x2d0], -R207.reuse ;  /* 0x0000b400767a7a23 */ /* 0x100fe200000108cf */
[----:B------:R-:W-:Y:S01]  /*5b10*/  ISETP.GT.AND P2, PT, R9, 0x51, P2 ;  /* 0x000000510900780c */ /* 0x000fe20001744270 */
[----:B------:R-:W-:Y:S01]  /*5b20*/  FFMA.FTZ R121, R7, c[0x0][0x2d0], -R207 ;  /* 0x0000b40007797a23 */ /* 0x000fe200000108cf */
[C---:B------:R-:W-:Y:S01]  /*5b30*/  ISETP.GT.AND P1, PT, R9.reuse, 0x58, P1 ;  /* 0x000000580900780c */ /* 0x040fe20000f24270 */
[----:B------:R-:W2:Y:S01]  /*5b40*/  MUFU.EX2 R108, R108 ;  /* 0x0000006c006c7308 */ /* 0x000ea20000000800 */
[----:B------:R-:W-:Y:S01]  /*5b50*/  ISETP.GT.AND P0, PT, R9, 0x59, P0 ;  /* 0x000000590900780c */ /* 0x000fe20000704270 */
[--C-:B------:R-:W-:Y:S01]  /*5b60*/  FFMA.FTZ R99, R112, c[0x0][0x2d0], -R239.reuse ;  /* 0x0000b40070637a23 */ /* 0x100fe200000108ef */
[----:B------:R-:W-:Y:S01]  /*5b70*/  FMNMX.FTZ R9, R43, R42, !PT ;  /* 0x0000002a2b097209 */ /* 0x000fe20007810000 */
[----:B------:R-:W-:Y:S01]  /*5b80*/  FFMA.FTZ R98, R113, c[0x0][0x2d0], -R239 ;  /* 0x0000b40071627a23 */ /* 0x000fe200000108ef */
[----:B------:R-:W-:Y:S01]  /*5b90*/  FMNMX.FTZ R0, R241, R0, !PT ;  /* 0x00000000f1007209 */ /* 0x000fe20007810000 */
[--C-:B------:R-:W-:Y:S01]  /*5ba0*/  FFMA.FTZ R97, R49, c[0x0][0x2d0], -R207.reuse ;  /* 0x0000b40031617a23 */ /* 0x100fe200000108cf */
[----:B------:R-:W-:Y:S01]  /*5bb0*/  FMNMX.FTZ R9, R40, R9, !PT ;  /* 0x0000000928097209 */ /* 0x000fe20007810000 */
[----:B------:R-:W-:Y:S01]  /*5bc0*/  MUFU.EX2 R141, R141 ;  /* 0x0000008d008d7308 */ /* 0x000fe20000000800 */
[----:B------:R-:W-:Y:S01]  /*5bd0*/  FMNMX.FTZ R0, R240, R0, !PT ;  /* 0x00000000f0007209 */ /* 0x000fe20007810000 */
[----:B------:R-:W-:Y:S01]  /*5be0*/  FFMA.FTZ R85, R48, c[0x0][0x2d0], -R207 ;  /* 0x0000b40030557a23 */ /* 0x000fe200000108cf */
[----:B------:R-:W-:Y:S01]  /*5bf0*/  FMNMX.FTZ R9, R35, R9, !PT ;  /* 0x0000000923097209 */ /* 0x000fe20007810000 */
[----:B------:R-:W-:Y:S01]  /*5c00*/  LDSM.16.MT88.4 R48, [R225+0x1100] ;  /* 0x00110000e130783b */ /* 0x000fe20000004200 */
[----:B------:R-:W-:Y:S01]  /*5c10*/  FMNMX.FTZ R0, R136, R0, !PT ;  /* 0x0000000088007209 */ /* 0x000fe20007810000 */
[--C-:B------:R-:W-:Y:S01]  /*5c20*/  FFMA.FTZ R84, R6, c[0x0][0x2d0], -R239.reuse ;  /* 0x0000b40006547a23 */ /* 0x100fe200000108ef */
[----:B------:R-:W-:Y:S01]  /*5c30*/  FMNMX.FTZ R9, R33, R9, !PT ;  /* 0x0000000921097209 */ /* 0x000fe20007810000 */
[----:B------:R-:W3:Y:S01]  /*5c40*/  MUFU.EX2 R140, R140 ;  /* 0x0000008c008c7308 */ /* 0x000ee20000000800 */
[----:B------:R-:W-:Y:S01]  /*5c50*/  FMNMX.FTZ R0, R133, R0, !PT ;  /* 0x0000000085007209 */ /* 0x000fe20007810000 */
[----:B------:R-:W-:Y:S01]  /*5c60*/  LDSM.16.MT88.4 R12, [R220+0x1100] ;  /* 0x00110000dc0c783b */ /* 0x000fe20000004200 */
        /* <DEDUP_REMOVED lines=13> */
[----:B------:R-:W4:Y:S01]  /*5d40*/  MUFU.EX2 R110, R110 ;  /* 0x0000006e006e7308 */ /* 0x000f220000000800 */
[----:B------:R-:W-:Y:S01]  /*5d50*/  FMNMX.FTZ R0, R157, R0, !PT ;  /* 0x000000009d007209 */ /* 0x000fe20007810000 */
[----:B------:R-:W-:Y:S01]  /*5d60*/  FFMA.FTZ R168, R168, c[0x0][0x2d0], -R239 ;  /* 0x0000b400a8a87a23 */ /* 0x000fe200000108ef */
[----:B------:R-:W-:Y:S01]  /*5d70*/  FMNMX.FTZ R9, R246, R9, !PT ;  /* 0x00000009f6097209 */ /* 0x000fe20007810000 */
[--C-:B------:R-:W-:Y:S01]  /*5d80*/  FFMA.FTZ R170, R170, c[0x0][0x2d0], -R207.reuse ;  /* 0x0000b400aaaa7a23 */ /* 0x100fe200000108cf */
[----:B------:R-:W-:Y:S01]  /*5d90*/  FMNMX.FTZ R0, R159, R0, !PT ;  /* 0x000000009f007209 */ /* 0x000fe20007810000 */
[--C-:B------:R-:W-:Y:S01]  /*5da0*/  FFMA.FTZ R171, R171, c[0x0][0x2d0], -R207.reuse ;  /* 0x0000b400abab7a23 */ /* 0x100fe200000108cf */
[----:B------:R-:W-:Y:S01]  /*5db0*/  FMNMX.FTZ R9, R245, R9, !PT ;  /* 0x00000009f5097209 */ /* 0x000fe20007810000 */
[----:B------:R-:W-:Y:S01]  /*5dc0*/  MUFU.EX2 R167, R167 ;  /* 0x000000a700a77308 */ /* 0x000fe20000000800 */
[----:B------:R-:W-:Y:S01]  /*5dd0*/  FMNMX.FTZ R0, R174, R0, !PT ;  /* 0x00000000ae007209 */ /* 0x000fe20007810000 */
[--C-:B------:R-:W-:Y:S01]  /*5de0*/  FFMA.FTZ R172, R172, c[0x0][0x2d0], -R207.reuse ;  /* 0x0000b400acac7a23 */ /* 0x100fe200000108cf */
[----:B------:R-:W-:Y:S01]  /*5df0*/  FMNMX.FTZ R9, R244, R9, !PT ;  /* 0x00000009f4097209 */ /* 0x000fe20007810000 */
[----:B------:R-:W-:Y:S01]  /*5e00*/  FFMA.FTZ R206, R206, c[0x0][0x2d0], -R207 ;  /* 0x0000b400cece7a23 */ /* 0x000fe200000108cf */
[----:B------:R-:W-:Y:S01]  /*5e10*/  FMNMX.FTZ R0, R175, R0, !PT ;  /* 0x00000000af007209 */ /* 0x000fe20007810000 */
[----:B------:R-:W-:Y:S01]  /*5e20*/  FFMA.FTZ R210, R210, c[0x0][0x2d0], -R239 ;  /* 0x0000b400d2d27a23 */ /* 0x000fe200000108ef */
[----:B------:R-:W-:Y:S01]  /*5e30*/  FMNMX.FTZ R9, R138, R9, !PT ;  /* 0x000000098a097209 */ /* 0x000fe20007810000 */
[----:B------:R-:W5:Y:S01]  /*5e40*/  MUFU.EX2 R111, R111 ;  /* 0x0000006f006f7308 */ /* 0x000f620000000800 */
[----:B------:R-:W-:Y:S01]  /*5e50*/  FMNMX.FTZ R0, R176, R0, !PT ;  /* 0x00000000b0007209 */ /* 0x000fe20007810000 */
[----:B------:R-:W-:Y:S01]  /*5e60*/  UISETP.NE.AND UP1, UPT, UR30, URZ, UPT ;  /* 0x0000003f1e00728c */ /* 0x000fe2000bf25270 */
[----:B------:R-:W-:-:S02]  /*5e70*/  FMNMX.FTZ R9, R204, R9, !PT ;  /* 0x00000009cc097209 */ /* 0x000fc40007810000 */
[----:B------:R-:W-:Y:S02]  /*5e80*/  FMNMX.FTZ R0, R158, R0, !PT ;  /* 0x000000009e007209 */ /* 0x000fe40007810000 */
[----:B------:R-:W-:Y:S01]  /*5e90*/  FMNMX.FTZ R9, R203, R9, !PT ;  /* 0x00000009cb097209 */ /* 0x000fe20007810000 */
[----:B------:R-:W-:Y:S01]  /*5ea0*/  MUFU.EX2 R120, R120 ;  /* 0x0000007800787308 */ /* 0x000fe20000000800 */
[----:B------:R-:W-:Y:S02]  /*5eb0*/  FMNMX.FTZ R0, R173, R0, !PT ;  /* 0x00000000ad007209 */ /* 0x000fe40007810000 */
[----:B------:R-:W-:Y:S02]  /*5ec0*/  FMNMX.FTZ R9, R201, R9, !PT ;  /* 0x00000009c9097209 */ /* 0x000fe40007810000 */
[C---:B------:R-:W-:Y:S01]  /*5ed0*/  ISETP.LT.OR P6, PT, R8.reuse, 0x4a, P6 ;  /* 0x0000004a0800780c */ /* 0x040fe200037c1670 */
[----:B------:R-:W1:Y:S01]  /*5ee0*/  SHFL.BFLY PT, R52, R0, 0x2, 0x1f ;  /* 0x0c401f0000347f89 */ /* 0x000e6200000e0000 */
[----:B------:R-:W-:Y:S01]  /*5ef0*/  FMNMX.FTZ R53, R177, R9, !PT ;  /* 0x00000009b1357209 */ /* 0x000fe20007810000 */
[----:B------:R-:W-:Y:S01]  /*5f00*/  MUFU.EX2 R123, R123 ;  /* 0x0000007b007b7308 */ /* 0x000fe20000000800 */
[----:B------:R-:W-:-:S02]  /*5f10*/  ISETP.LT.OR P5, PT, R8, 0x51, P5 ;  /* 0x000000510800780c */ /* 0x000fc40002fa1670 */
[----:B------:R-:W-:Y:S02]  /*5f20*/  FMNMX.FTZ R53, R178, R53, !PT ;  /* 0x00000035b2357209 */ /* 0x000fe40007810000 */
[----:B------:R-:W-:Y:S02]  /*5f30*/  FSEL R189, R11, -INF , !P6 ;  /* 0xff8000000bbd7808 */ /* 0x000fe40007000000 */
[----:B------:R-:W-:Y:S01]  /*5f40*/  FMNMX.FTZ R53, R179, R53, !PT ;  /* 0x00000035b3357209 */ /* 0x000fe20007810000 */
[----:B------:R-:W-:Y:S01]  /*5f50*/  MUFU.EX2 R165, R165 ;  /* 0x000000a500a57308 */ /* 0x000fe20000000800 */
[----:B------:R-:W-:Y:S02]  /*5f60*/  ISETP.LT.OR P2, PT, R8, 0x52, P2 ;  /* 0x000000520800780c */ /* 0x000fe40001741670 */
[----:B------:R-:W-:Y:S02]  /*5f70*/  FSEL R186, R54, -INF , !P5 ;  /* 0xff80000036ba7808 */ /* 0x000fe40006800000 */
[----:B------:R-:W-:-:S02]  /*5f80*/  FMNMX.FTZ R53, R189, R53, !PT ;  /* 0x00000035bd357209 */ /* 0x000fc40007810000 */
[----:B------:R-:W-:Y:S01]  /*5f90*/  ISETP.LT.OR P1, PT, R8, 0x59, P1 ;  /* 0x000000590800780c */ /* 0x000fe20000f21670 */
[----:B------:R-:W2:Y:S01]  /*5fa0*/  MUFU.EX2 R164, R164 ;  /* 0x000000a400a47308 */ /* 0x000ea20000000800 */
[----:B------:R-:W-:Y:S02]  /*5fb0*/  FSEL R181, R55, -INF , !P2 ;  /* 0xff80000037b57808 */ /* 0x000fe40005000000 */
[----:B------:R-:W-:Y:S02]  /*5fc0*/  FMNMX.FTZ R53, R186, R53, !PT ;  /* 0x00000035ba357209 */ /* 0x000fe40007810000 */
[----:B------:R-:W-:Y:S02]  /*5fd0*/  ISETP.LT.OR P0, PT, R8, 0x5a, P0 ;  /* 0x0000005a0800780c */ /* 0x000fe40000701670 */
[----:B------:R-:W-:Y:S01]  /*5fe0*/  FSEL R182, R86, -INF , !P1 ;  /* 0xff80000056b67808 */ /* 0x000fe20004800000 */
[----:B------:R-:W-:Y:S01]  /*5ff0*/  MUFU.EX2 R122, R122 ;  /* 0x0000007a007a7308 */ /* 0x000fe20000000800 */
[----:B------:R-:W-:Y:S01]  /*6000*/  FMNMX.FTZ R53, R181, R53, !PT ;  /* 0x00000035b5357209 */ /* 0x000fe20007810000 */
[----:B------:R-:W-:Y:S01]  /*6010*/  LDSM.16.MT88.4 R8, [R219+0x1100] ;  /* 0x00110000db08783b */ /* 0x000fe20000004200 */
[----:B-1----:R-:W-:Y:S01]  /*6020*/  FMNMX.FTZ R0, R0, R52, !PT ;  /* 0x0000003400007209 */ /* 0x002fe20007810000 */
[--C-:B------:R-:W-:Y:S01]  /*6030*/  FFMA.FTZ R86, R188, c[0x0][0x2d0], -R239.reuse ;  /* 0x0000b400bc567a23 */ /* 0x100fe200000108ef */
[----:B------:R-:W-:Y:S01]  /*6040*/  FSEL R185, R87, -INF , !P0 ;  /* 0xff80000057b97808 */ /* 0x000fe20004000000 */
[----:B------:R-:W-:Y:S01]  /*6050*/  FFMA.FTZ R87, R169, c[0x0][0x2d0], -R239 ;  /* 0x0000b400a9577a23 */ /* 0x000fe200000108ef */
[----:B------:R-:W-:Y:S01]  /*6060*/  FMNMX.FTZ R52, R182, R53, !PT ;  /* 0x00000035b6347209 */ /* 0x000fe20007810000 */
[----:B------:R-:W1:Y:S01]  /*6070*/  MUFU.EX2 R121, R121 ;  /* 0x0000007900797308 */ /* 0x000e620000000800 */
[----:B------:R-:W1:Y:S01]  /*6080*/  SHFL.BFLY PT, R53, R0, 0x1, 0x1f ;  /* 0x0c201f0000357f89 */ /* 0x000e6200000e0000 */
[----:B------:R-:W-:Y:S01]  /*6090*/  F2FP.PACK_AB R128, R143, R166 ;  /* 0x000000a68f80723e */ /* 0x000fe200000000ff */
[----:B------:R-:W-:Y:S01]  /*60a0*/  FFMA.FTZ R169, R187, c[0x0][0x2d0], -R207 ;  /* 0x0000b400bba97a23 */ /* 0x000fe200000108cf */
[----:B------:R-:W-:Y:S01]  /*60b0*/  FMNMX.FTZ R52, R185, R52, !PT ;  /* 0x00000034b9347209 */ /* 0x000fe20007810000 */
[----:B------:R-:W-:Y:S01]  /*60c0*/  FADD.FTZ R143, R166, R143 ;  /* 0x0000008fa68f7221 */ /* 0x000fe20000010000 */
[----:B--2---:R-:W-:-:S02]  /*60d0*/  F2FP.PACK_AB R130, R108, R142 ;  /* 0x0000008e6c82723e */ /* 0x004fc400000000ff */
[----:B---3--:R-:W-:Y:S01]  /*60e0*/  F2FP.PACK_AB R129, R140, R141 ;  /* 0x0000008d8c81723e */ /* 0x008fe200000000ff */
[----:B------:R-:W2:Y:S01]  /*60f0*/  SHFL.BFLY PT, R54, R52, 0x2, 0x1f ;  /* 0x0c401f0034367f89 */ /* 0x000ea200000e0000 */
[----:B----4-:R-:W-:Y:S01]  /*6100*/  F2FP.PACK_AB R131, R110, R109 ;  /* 0x0000006d6e83723e */ /* 0x010fe200000000ff */
[----:B------:R-:W-:Y:S01]  /*6110*/  MUFU.EX2 R99, R99 ;  /* 0x0000006300637308 */ /* 0x000fe20000000800 */
[----:B-----5:R-:W-:Y:S02]  /*6120*/  F2FP.PACK_AB R4, R111, R167 ;  /* 0x000000a76f04723e */ /* 0x020fe400000000ff */
[----:B------:R-:W-:Y:S02]  /*6130*/  F2FP.PACK_AB R5, R164, R165 ;  /* 0x000000a5a405723e */ /* 0x000fe400000000ff */
[----:B------:R-:W-:Y:S01]  /*6140*/  F2FP.PACK_AB R6, R123, R120 ;  /* 0x000000787b06723e */ /* 0x000fe200000000ff */
[C---:B------:R-:W-:Y:S01]  /*6150*/  HMMA.16816.F32 R160, R128.reuse, R16, RZ ;  /* 0x0000001080a0723c */ /* 0x040fe200000018ff */
[----:B-1----:R-:W-:Y:S01]  /*6160*/  F2FP.PACK_AB R7, R121, R122 ;  /* 0x0000007a7907723e */ /* 0x002fe200000000ff */
[----:B------:R-:W1:Y:S06]  /*6170*/  MUFU.EX2 R98, R98 ;  /* 0x0000006200627308 */ /* 0x000e6c0000000800 */
[----:B------:R-:W-:Y:S01]  /*6180*/  HMMA.16816.F32 R144, R128, R36, RZ ;  /* 0x000000248090723c */ /* 0x000fe200000018ff */
[----:B------:R-:W-:Y:S01]  /*6190*/  FMNMX.FTZ R0, R0, R53, !PT ;  /* 0x0000003500007209 */ /* 0x000fe20007810000 */
[----:B------:R-:W-:Y:S03]  /*61a0*/  MUFU.EX2 R84, R84 ;  /* 0x0000005400547308 */ /* 0x000fe60000000800 */
[C---:B------:R-:W-:Y:S01]  /*61b0*/  FSETP.NEU.FTZ.AND P0, PT, R0.reuse, -INF , PT ;  /* 0xff8000000000780b */ /* 0x040fe20003f1d000 */
[----:B------:R-:W-:-:S02]  /*61c0*/  FMUL.FTZ R202, R0, c[0x0][0x2d0] ;  /* 0x0000b40000ca7a20 */ /* 0x000fc40000410000 */
[----:B------:R-:W-:Y:S01]  /*61d0*/  HMMA.16816.F32 R104, R128, R28, RZ ;  /* 0x0000001c8068723c */ /* 0x000fe200000018ff */
[----:B--2---:R-:W-:Y:S01]  /*61e0*/  FMNMX.FTZ R52, R52, R54, !PT ;  /* 0x0000003634347209 */ /* 0x004fe20007810000 */
[----:B------:R-:W-:Y:S01]  /*61f0*/  MUFU.EX2 R46, R46 ;  /* 0x0000002e002e7308 */ /* 0x000fe20000000800 */
[----:B------:R-:W-:-:S03]  /*6200*/  FSEL R202, R202, RZ, P0 ;  /* 0x000000ffcaca7208 */ /* 0x000fc60000000000 */
[----:B------:R-:W2:Y:S02]  /*6210*/  SHFL.BFLY PT, R53, R52, 0x1, 0x1f ;  /* 0x0c201f0034357f89 */ /* 0x000ea400000e0000 */
[C---:B------:R-:W-:Y:S01]  /*6220*/  HMMA.16816.F32 R116, R128.reuse, R20, RZ ;  /* 0x000000148074723c */ /* 0x040fe200000018ff */
[--C-:B------:R-:W-:Y:S01]  /*6230*/  FFMA.FTZ R188, R44, c[0x0][0x2d0], -R202.reuse ;  /* 0x0000b4002cbc7a23 */ /* 0x100fe200000108ca */
[----:B------:R-:W-:Y:S01]  /*6240*/  MUFU.EX2 R97, R97 ;  /* 0x0000006100617308 */ /* 0x000fe20000000800 */
[--C-:B------:R-:W-:Y:S02]  /*6250*/  FFMA.FTZ R180, R180, c[0x0][0x2d0], -R202.reuse ;  /* 0x0000b400b4b47a23 */ /* 0x100fe400000108ca */
[--C-:B------:R-:W-:Y:S02]  /*6260*/  FFMA.FTZ R184, R184, c[0x0][0x2d0], -R202.reuse ;  /* 0x0000b400b8b87a23 */ /* 0x100fe400000108ca */
[--C-:B------:R-:W-:Y:S01]  /*6270*/  FFMA.FTZ R183, R183, c[0x0][0x2d0], -R202.reuse ;  /* 0x0000b400b7b77a23 */ /* 0x100fe200000108ca */
[----:B------:R-:W-:Y:S01]  /*6280*/  HMMA.16816.F32 R148, R128, R18, RZ ;  /* 0x000000128094723c */ /* 0x000fe200000018ff */
[--C-:B------:R-:W-:Y:S01]  /*6290*/  FFMA.FTZ R187, R41, c[0x0][0x2d0], -R202.reuse ;  /* 0x0000b40029bb7a23 */ /* 0x100fe200000108ca */
[----:B------:R-:W3:Y:S01]  /*62a0*/  MUFU.EX2 R85, R85 ;  /* 0x0000005500557308 */ /* 0x000ee20000000800 */
[----:B------:R-:W-:-:S02]  /*62b0*/  FFMA.FTZ R190, R34, c[0x0][0x2d0], -R202 ;  /* 0x0000b40022be7a23 */ /* 0x000fc400000108ca */
[--C-:B------:R-:W-:Y:S02]  /*62c0*/  FFMA.FTZ R195, R26, c[0x0][0x2d0], -R202.reuse ;  /* 0x0000b4001ac37a23 */ /* 0x100fe400000108ca */
[----:B------:R-:W-:Y:S01]  /*62d0*/  FFMA.FTZ R196, R25, c[0x0][0x2d0], -R202 ;  /* 0x0000b40019c47a23 */ /* 0x000fe200000108ca */
[----:B------:R-:W-:Y:S02]  /*62e0*/  HMMA.16816.F32 R100, R128, R38, RZ ;  /* 0x000000268064723c */ /* 0x000fe400000018ff */
[----:B------:R-:W-:Y:S01]  /*62f0*/  MUFU.EX2 R96, R96 ;  /* 0x0000006000607308 */ /* 0x000fe20000000800 */
[----:B--2---:R-:W-:-:S05]  /*6300*/  FMNMX.FTZ R44, R52, R53, !PT ;  /* 0x00000035342c7209 */ /* 0x004fca0007810000 */
[----:B------:R-:W-:Y:S02]  /*6310*/  HMMA.16816.F32 R112, R128, R30, RZ ;  /* 0x0000001e8070723c */ /* 0x000fe400000018ff */
[----:B------:R-:W2:Y:S01]  /*6320*/  MUFU.EX2 R47, R47 ;  /* 0x0000002f002f7308 */ /* 0x000ea20000000800 */
[C---:B------:R-:W-:Y:S01]  /*6330*/  FMUL.FTZ R205, R44.reuse, c[0x0][0x2d0] ;  /* 0x0000b4002ccd7a20 */ /* 0x040fe20000410000 */
[----:B------:R-:W-:-:S04]  /*6340*/  FSETP.NEU.FTZ.AND P0, PT, R44, -INF , PT ;  /* 0xff8000002c00780b */ /* 0x000fc80003f1d000 */
[----:B------:R-:W-:Y:S01]  /*6350*/  HMMA.16816.F32 R128, R128, R22, RZ ;  /* 0x000000168080723c */ /* 0x000fe200000018ff */
[----:B------:R-:W-:Y:S01]  /*6360*/  FSEL R205, R205, RZ, P0 ;  /* 0x000000ffcdcd7208 */ /* 0x000fe20000000000 */
[----:B------:R-:W-:Y:S01]  /*6370*/  MUFU.EX2 R45, R45 ;  /* 0x0000002d002d7308 */ /* 0x000fe20000000800 */
[----:B------:R-:W-:-:S03]  /*6380*/  PLOP3.LUT P0, PT, PT, PT, UP0, 0x40, 0x0 ;  /* 0x000000000000781c */ /* 0x000fc60003f0e808 */
[--C-:B------:R-:W-:Y:S02]  /*6390*/  FFMA.FTZ R191, R43, c[0x0][0x2d0], -R205.reuse ;  /* 0x0000b4002bbf7a23 */ /* 0x100fe400000108cd */
[C---:B------:R-:W-:Y:S01]  /*63a0*/  HMMA.16816.F32 R160, R4.reuse, R92, R160 ;  /* 0x0000005c04a0723c */ /* 0x040fe200000018a0 */
[--C-:B------:R-:W-:Y:S01]  /*63b0*/  FFMA.FTZ R192, R42, c[0x0][0x2d0], -R205.reuse ;  /* 0x0000b4002ac07a23 */ /* 0x100fe200000108cd */
[----:B------:R-:W4:Y:S01]  /*63c0*/  MUFU.EX2 R86, R86 ;  /* 0x0000005600567308 */ /* 0x000f220000000800 */
[--C-:B------:R-:W-:Y:S02]  /*63d0*/  FFMA.FTZ R194, R40, c[0x0][0x2d0], -R205.reuse ;  /* 0x0000b40028c27a23 */ /* 0x100fe400000108cd */
[--C-:B------:R-:W-:Y:S02]  /*63e0*/  FFMA.FTZ R193, R35, c[0x0][0x2d0], -R205.reuse ;  /* 0x0000b40023c17a23 */ /* 0x100fe400000108cd */
[--C-:B------:R-:W-:Y:S01]  /*63f0*/  FFMA.FTZ R198, R33, c[0x0][0x2d0], -R205.reuse ;  /* 0x0000b40021c67a23 */ /* 0x100fe200000108cd */
[----:B------:R-:W-:Y:S01]  /*6400*/  HMMA.16816.F32 R144, R4, R88, R144 ;  /* 0x000000580490723c */ /* 0x000fe20000001890 */
[--C-:B------:R-:W-:Y:S01]  /*6410*/  FFMA.FTZ R197, R32, c[0x0][0x2d0], -R205.reuse ;  /* 0x0000b40020c57a23 */ /* 0x100fe200000108cd */
[----:B------:R-:W-:Y:S01]  /*6420*/  MUFU.EX2 R168, R168 ;  /* 0x000000a800a87308 */ /* 0x000fe20000000800 */
[----:B------:R-:W-:-:S02]  /*6430*/  FFMA.FTZ R200, R27, c[0x0][0x2d0], -R205 ;  /* 0x0000b4001bc87a23 */ /* 0x000fc400000108cd */
[--C-:B------:R-:W-:Y:S02]  /*6440*/  FFMA.FTZ R199, R24, c[0x0][0x2d0], -R205.reuse ;  /* 0x0000b40018c77a23 */ /* 0x100fe400000108cd */
[--C-:B------:R-:W-:Y:S01]  /*6450*/  FFMA.FTZ R204, R204, c[0x0][0x2d0], -R205.reuse ;  /* 0x0000b400cccc7a23 */ /* 0x100fe200000108cd */
[----:B------:R-:W-:Y:S01]  /*6460*/  HMMA.16816.F32 R104, R4, R80, R104 ;  /* 0x000000500468723c */ /* 0x000fe20000001868 */
[--C-:B------:R-:W-:Y:S01]  /*6470*/  FFMA.FTZ R203, R203, c[0x0][0x2d0], -R205.reuse ;  /* 0x0000b400cbcb7a23 */ /* 0x100fe200000108cd */
[----:B------:R-:W-:Y:S01]  /*6480*/  MUFU.EX2 R87, R87 ;  /* 0x0000005700577308 */ /* 0x000fe20000000800 */
[--C-:B------:R-:W-:Y:S02]  /*6490*/  FFMA.FTZ R201, R201, c[0x0][0x2d0], -R205.reuse ;  /* 0x0000b400c9c97a23 */ /* 0x100fe400000108cd */
[----:B------:R-:W-:-:S03]  /*64a0*/  FFMA.FTZ R185, R185, c[0x0][0x2d0], -R205 ;  /* 0x0000b400b9b97a23 */ /* 0x000fc600000108cd */
[C---:B------:R-:W-:Y:S02]  /*64b0*/  HMMA.16816.F32 R116, R4.reuse, R76, R116 ;  /* 0x0000004c0474723c */ /* 0x040fe40000001874 */
[----:B------:R-:W-:Y:S06]  /*64c0*/  MUFU.EX2 R169, R169 ;  /* 0x000000a900a97308 */ /* 0x000fec0000000800 */
[C---:B------:R-:W-:Y:S02]  /*64d0*/  HMMA.16816.F32 R148, R4.reuse, R94, R148 ;  /* 0x0000005e0494723c */ /* 0x040fe40000001894 */
[----:B------:R-:W5:Y:S06]  /*64e0*/  MUFU.EX2 R170, R170 ;  /* 0x000000aa00aa7308 */ /* 0x000f6c0000000800 */
[C---:B------:R-:W-:Y:S02]  /*64f0*/  HMMA.16816.F32 R100, R4.reuse, R90, R100 ;  /* 0x0000005a0464723c */ /* 0x040fe40000001864 */
[----:B------:R-:W-:Y:S06]  /*6500*/  MUFU.EX2 R171, R171 ;  /* 0x000000ab00ab7308 */ /* 0x000fec0000000800 */
[C---:B------:R-:W-:Y:S02]  /*6510*/  HMMA.16816.F32 R112, R4.reuse, R82, R112 ;  /* 0x000000520470723c */ /* 0x040fe40000001870 */
[----:B------:R-:W2:Y:S06]  /*6520*/  MUFU.EX2 R172, R172 ;  /* 0x000000ac00ac7308 */ /* 0x000eac0000000800 */
[----:B------:R-:W-:Y:S02]  /*6530*/  HMMA.16816.F32 R128, R4, R78, R128 ;  /* 0x0000004e0480723c */ /* 0x000fe40000001880 */
[----:B------:R-:W-:Y:S05]  /*6540*/  MUFU.EX2 R180, R180 ;  /* 0x000000b400b47308 */ /* 0x000fea0000000800 */
[----:B-1----:R-:W-:-:S02]  /*6550*/  F2FP.PACK_AB R4, R98, R99 ;  /* 0x000000636204723e */ /* 0x002fc400000000ff */
[----:B---3--:R-:W-:Y:S01]  /*6560*/  F2FP.PACK_AB R5, R85, R97 ;  /* 0x000000615505723e */ /* 0x008fe200000000ff */
[----:B------:R-:W1:Y:S01]  /*6570*/  MUFU.EX2 R184, R184 ;  /* 0x000000b800b87308 */ /* 0x000e620000000800 */
[----:B------:R-:W-:Y:S02]  /*6580*/  F2FP.PACK_AB R6, R46, R84 ;  /* 0x000000542e06723e */ /* 0x000fe400000000ff */
[----:B--2---:R-:W-:-:S05]  /*6590*/  F2FP.PACK_AB R7, R47, R96 ;  /* 0x000000602f07723e */ /* 0x004fca00000000ff */
[----:B------:R-:W-:Y:S02]  /*65a0*/  MUFU.EX2 R183, R183 ;  /* 0x000000b700b77308 */ /* 0x000fe40000000800 */
[C---:B------:R-:W-:Y:S06]  /*65b0*/  HMMA.16816.F32 R160, R4.reuse, R48, R160 ;  /* 0x0000003004a0723c */ /* 0x040fec00000018a0 */
[----:B------:R-:W2:Y:S02]  /*65c0*/  MUFU.EX2 R188, R188 ;  /* 0x000000bc00bc7308 */ /* 0x000ea40000000800 */
[C---:B------:R-:W-:Y:S06]  /*65d0*/  HMMA.16816.F32 R144, R4.reuse, R12, R144 ;  /* 0x0000000c0490723c */ /* 0x040fec0000001890 */
[----:B------:R-:W-:Y:S02]  /*65e0*/  MUFU.EX2 R191, R191 ;  /* 0x000000bf00bf7308 */ /* 0x000fe40000000800 */
[C---:B------:R-:W-:Y:S06]  /*65f0*/  HMMA.16816.F32 R104, R4.reuse, R8, R104 ;  /* 0x000000080468723c */ /* 0x040fec0000001868 */
[----:B------:R-:W3:Y:S02]  /*6600*/  MUFU.EX2 R192, R192 ;  /* 0x000000c000c07308 */ /* 0x000ee40000000800 */
[C---:B------:R-:W-:Y:S06]  /*6610*/  HMMA.16816.F32 R116, R4.reuse, R72, R116 ;  /* 0x000000480474723c */ /* 0x040fec0000001874 */
[----:B------:R-:W-:Y:S02]  /*6620*/  MUFU.EX2 R194, R194 ;  /* 0x000000c200c27308 */ /* 0x000fe40000000800 */
[C---:B------:R-:W-:Y:S06]  /*6630*/  HMMA.16816.F32 R148, R4.reuse, R50, R148 ;  /* 0x000000320494723c */ /* 0x040fec0000001894 */
[----:B------:R-:W1:Y:S02]  /*6640*/  MUFU.EX2 R193, R193 ;  /* 0x000000c100c17308 */ /* 0x000e640000000800 */
[C---:B------:R-:W-:Y:S06]  /*6650*/  HMMA.16816.F32 R100, R4.reuse, R14, R100 ;  /* 0x0000000e0464723c */ /* 0x040fec0000001864 */
[----:B------:R-:W1:Y:S02]  /*6660*/  MUFU.EX2 R187, R187 ;  /* 0x000000bb00bb7308 */ /* 0x000e640000000800 */
[C---:B------:R-:W-:Y:S06]  /*6670*/  HMMA.16816.F32 R112, R4.reuse, R10, R112 ;  /* 0x0000000a0470723c */ /* 0x040fec0000001870 */
[----:B------:R-:W-:Y:S02]  /*6680*/  MUFU.EX2 R190, R190 ;  /* 0x000000be00be7308 */ /* 0x000fe40000000800 */
[----:B------:R-:W-:Y:S06]  /*6690*/  HMMA.16816.F32 R128, R4, R74, R128 ;  /* 0x0000004a0480723c */ /* 0x000fec0000001880 */
[----:B------:R-:W-:Y:S01]  /*66a0*/  MUFU.EX2 R195, R195 ;  /* 0x000000c300c37308 */ /* 0x000fe20000000800 */
[----:B----4-:R-:W-:-:S02]  /*66b0*/  F2FP.PACK_AB R4, R86, R45 ;  /* 0x0000002d5604723e */ /* 0x010fc400000000ff */
[----:B-----5:R-:W-:Y:S02]  /*66c0*/  F2FP.PACK_AB R5, R170, R169 ;  /* 0x000000a9aa05723e */ /* 0x020fe400000000ff */
[----:B------:R-:W-:Y:S02]  /*66d0*/  F2FP.PACK_AB R6, R87, R168 ;  /* 0x000000a85706723e */ /* 0x000fe400000000ff */
[----:B------:R-:W-:Y:S01]  /*66e0*/  F2FP.PACK_AB R7, R172, R171 ;  /* 0x000000abac07723e */ /* 0x000fe200000000ff */
[----:B------:R-:W-:Y:S06]  /*66f0*/  MUFU.EX2 R196, R196 ;  /* 0x000000c400c47308 */ /* 0x000fec0000000800 */
[C---:B------:R-:W-:Y:S02]  /*6700*/  HMMA.16816.F32 R160, R4.reuse, R68, R160 ;  /* 0x0000004404a0723c */ /* 0x040fe400000018a0 */
[----:B------:R-:W4:Y:S06]  /*6710*/  MUFU.EX2 R198, R198 ;  /* 0x000000c600c67308 */ /* 0x000f2c0000000800 */
[C---:B------:R-:W-:Y:S02]  /*6720*/  HMMA.16816.F32 R148, R4.reuse, R70, R148 ;  /* 0x000000460494723c */ /* 0x040fe40000001894 */
[----:B------:R-:W5:Y:S06]  /*6730*/  MUFU.EX2 R197, R197 ;  /* 0x000000c500c57308 */ /* 0x000f6c0000000800 */
[C---:B------:R-:W-:Y:S02]  /*6740*/  HMMA.16816.F32 R144, R4.reuse, R64, R144 ;  /* 0x000000400490723c */ /* 0x040fe40000001890 */
[----:B------:R-:W1:Y:S06]  /*6750*/  MUFU.EX2 R200, R200 ;  /* 0x000000c800c87308 */ /* 0x000e6c0000000800 */
[C---:B------:R-:W-:Y:S02]  /*6760*/  HMMA.16816.F32 R100, R4.reuse, R66, R100 ;  /* 0x000000420464723c */ /* 0x040fe40000001864 */
[----:B------:R-:W1:Y:S06]  /*6770*/  MUFU.EX2 R199, R199 ;  /* 0x000000c700c77308 */ /* 0x000e6c0000000800 */
[C---:B------:R-:W-:Y:S02]  /*6780*/  HMMA.16816.F32 R104, R4.reuse, R60, R104 ;  /* 0x0000003c0468723c */ /* 0x040fe40000001868 */
[----:B------:R-:W-:Y:S06]  /*6790*/  MUFU.EX2 R206, R206 ;  /* 0x000000ce00ce7308 */ /* 0x000fec0000000800 */
[C---:B------:R-:W-:Y:S02]  /*67a0*/  HMMA.16816.F32 R112, R4.reuse, R62, R112 ;  /* 0x0000003e0470723c */ /* 0x040fe40000001870 */
[----:B------:R-:W-:Y:S06]  /*67b0*/  MUFU.EX2 R204, R204 ;  /* 0x000000cc00cc7308 */ /* 0x000fec0000000800 */
[C---:B------:R-:W-:Y:S02]  /*67c0*/  HMMA.16816.F32 R116, R4.reuse, R56, R116 ;  /* 0x000000380474723c */ /* 0x040fe40000001874 */
[----:B------:R-:W-:Y:S06]  /*67d0*/  MUFU.EX2 R203, R203 ;  /* 0x000000cb00cb7308 */ /* 0x000fec0000000800 */
[----:B------:R-:W-:Y:S02]  /*67e0*/  HMMA.16816.F32 R128, R4, R58, R128 ;  /* 0x0000003a0480723c */ /* 0x000fe40000001880 */
[----:B------:R-:W-:Y:S05]  /*67f0*/  MUFU.EX2 R201, R201 ;  /* 0x000000c900c97308 */ /* 0x000fea0000000800 */
[----:B-1----:R-:W-:Y:S01]  /*6800*/  F2FP.PACK_AB R4, R184, R180 ;  /* 0x000000b4b804723e */ /* 0x002fe200000000ff */
[----:B------:R-:W-:Y:S01]  /*6810*/  FADD.FTZ R180, R180, R184 ;  /* 0x000000b8b4b47221 */ /* 0x000fe20000010000 */
[----:B--2---:R-:W-:-:S02]  /*6820*/  F2FP.PACK_AB R6, R188, R183 ;  /* 0x000000b7bc06723e */ /* 0x004fc400000000ff */
[----:B---3--:R-:W-:Y:S01]  /*6830*/  F2FP.PACK_AB R5, R192, R191 ;  /* 0x000000bfc005723e */ /* 0x008fe200000000ff */
[----:B------:R-:W-:Y:S01]  /*6840*/  FADD.FTZ R191, R191, R192 ;  /* 0x000000c0bfbf7221 */ /* 0x000fe20000010000 */
[----:B------:R-:W-:Y:S01]  /*6850*/  F2FP.PACK_AB R7, R193, R194 ;  /* 0x000000c2c107723e */ /* 0x000fe200000000ff */
[----:B------:R-:W-:Y:S02]  /*6860*/  FADD.FTZ R180, R183, R180 ;  /* 0x000000b4b7b47221 */ /* 0x000fe40000010000 */
[----:B------:R-:W-:Y:S02]  /*6870*/  FADD.FTZ R191, R194, R191 ;  /* 0x000000bfc2bf7221 */ /* 0x000fe40000010000 */
[----:B------:R-:W-:Y:S02]  /*6880*/  FADD.FTZ R180, R188, R180 ;  /* 0x000000b4bcb47221 */ /* 0x000fe40000010000 */
[----:B------:R-:W-:Y:S01]  /*6890*/  HMMA.16816.F32 R40, R4, R36, RZ ;  /* 0x000000240428723c */ /* 0x000fe200000018ff */
[----:B------:R-:W-:-:S02]  /*68a0*/  FADD.FTZ R191, R193, R191 ;  /* 0x000000bfc1bf7221 */ /* 0x000fc40000010000 */
[----:B------:R-:W-:Y:S02]  /*68b0*/  FADD.FTZ R180, R187, R180 ;  /* 0x000000b4bbb47221 */ /* 0x000fe40000010000 */
[----:B----4-:R-:W-:Y:S02]  /*68c0*/  FADD.FTZ R191, R198, R191 ;  /* 0x000000bfc6bf7221 */ /* 0x010fe40000010000 */
[----:B------:R-:W-:Y:S01]  /*68d0*/  FADD.FTZ R180, R190, R180 ;  /* 0x000000b4beb47221 */ /* 0x000fe20000010000 */
[----:B------:R-:W-:Y:S01]  /*68e0*/  HMMA.16816.F32 R36, R4, R38, RZ ;  /* 0x000000260424723c */ /* 0x000fe200000018ff */
[----:B-----5:R-:W-:Y:S02]  /*68f0*/  FADD.FTZ R191, R197, R191 ;  /* 0x000000bfc5bf7221 */ /* 0x020fe40000010000 */
[----:B------:R-:W-:Y:S02]  /*6900*/  FADD.FTZ R180, R195, R180 ;  /* 0x000000b4c3b47221 */ /* 0x000fe40000010000 */
[----:B------:R-:W-:-:S02]  /*6910*/  FADD.FTZ R191, R200, R191 ;  /* 0x000000bfc8bf7221 */ /* 0x000fc40000010000 */
[----:B------:R-:W-:Y:S01]  /*6920*/  FADD.FTZ R180, R196, R180 ;  /* 0x000000b4c4b47221 */ /* 0x000fe20000010000 */
[----:B------:R-:W-:Y:S01]  /*6930*/  HMMA.16816.F32 R32, R4, R28, RZ ;  /* 0x0000001c0420723c */ /* 0x000fe200000018ff */
[----:B------:R-:W-:-:S07]  /*6940*/  FADD.FTZ R191, R199, R191 ;  /* 0x000000bfc7bf7221 */ /* 0x000fce0000010000 */
[C---:B------:R-:W-:Y:S08]  /*6950*/  HMMA.16816.F32 R24, R4.reuse, R20, RZ ;  /* 0x000000140418723c */ /* 0x040ff000000018ff */
[C---:B------:R-:W-:Y:S08]  /*6960*/  HMMA.16816.F32 R52, R4.reuse, R16, RZ ;  /* 0x000000100434723c */ /* 0x040ff000000018ff */
[C---:B------:R-:W-:Y:S08]  /*6970*/  HMMA.16816.F32 R16, R4.reuse, R18, RZ ;  /* 0x000000120410723c */ /* 0x040ff000000018ff */
[C---:B------:R-:W-:Y:S08]  /*6980*/  HMMA.16816.F32 R28, R4.reuse, R30, RZ ;  /* 0x0000001e041c723c */ /* 0x040ff000000018ff */
[----:B------:R-:W-:Y:S07]  /*6990*/  HMMA.16816.F32 R20, R4, R22, RZ ;  /* 0x000000160414723c */ /* 0x000fee00000018ff */
[----:B------:R-:W-:-:S02]  /*69a0*/  F2FP.PACK_AB R4, R190, R187 ;  /* 0x000000bbbe04723e */ /* 0x000fc400000000ff */
[----:B------:R-:W-:Y:S02]  /*69b0*/  F2FP.PACK_AB R6, R196, R195 ;  /* 0x000000c3c406723e */ /* 0x000fe400000000ff */
[----:B------:R-:W-:Y:S02]  /*69c0*/  F2FP.PACK_AB R5, R197, R198 ;  /* 0x000000c6c505723e */ /* 0x000fe400000000ff */
[----:B------:R-:W-:-:S07]  /*69d0*/  F2FP.PACK_AB R7, R199, R200 ;  /* 0x000000c8c707723e */ /* 0x000fce00000000ff */
[C---:B------:R-:W-:Y:S07]  /*69e0*/  HMMA.16816.F32 R40, R4.reuse, R88, R40 ;  /* 0x000000580428723c */ /* 0x040fee0000001828 */
[----:B------:R-:W-:Y:S01]  /*69f0*/  FFMA.FTZ R89, R241, c[0x0][0x2d0], -R202 ;  /* 0x0000b400f1597a23 */ /* 0x000fe200000108ca */
[----:B------:R-:W-:Y:S01]  /*6a00*/  HMMA.16816.F32 R32, R4, R80, R32 ;  /* 0x000000500420723c */ /* 0x000fe20000001820 */
[----:B------:R-:W-:Y:S02]  /*6a10*/  FFMA.FTZ R88, R247, c[0x0][0x2d0], -R205 ;  /* 0x0000b400f7587a23 */ /* 0x000fe400000108cd */
[----:B------:R-:W-:-:S02]  /*6a20*/  FFMA.FTZ R241, R125, c[0x0][0x2d0], -R207 ;  /* 0x0000b4007df17a23 */ /* 0x000fc400000108cf */
[----:B------:R-:W-:Y:S02]  /*6a30*/  MUFU.EX2 R89, R89 ;  /* 0x0000005900597308 */ /* 0x000fe40000000800 */
[--C-:B------:R-:W-:Y:S01]  /*6a40*/  FFMA.FTZ R81, R240, c[0x0][0x2d0], -R202.reuse ;  /* 0x0000b400f0517a23 */ /* 0x100fe200000108ca */
[C---:B------:R-:W-:Y:S01]  /*6a50*/  HMMA.16816.F32 R24, R4.reuse, R76, R24 ;  /* 0x0000004c0418723c */ /* 0x040fe20000001818 */
[--C-:B------:R-:W-:Y:S02]  /*6a60*/  FFMA.FTZ R80, R246, c[0x0][0x2d0], -R205.reuse ;  /* 0x0000b400f6507a23 */ /* 0x100fe400000108cd */
[----:B------:R-:W-:Y:S02]  /*6a70*/  FFMA.FTZ R240, R133, c[0x0][0x2d0], -R202 ;  /* 0x0000b40085f07a23 */ /* 0x000fe400000108ca */
[----:B------:R-:W-:Y:S02]  /*6a80*/  MUFU.EX2 R81, R81 ;  /* 0x0000005100517308 */ /* 0x000fe40000000800 */
[--C-:B------:R-:W-:Y:S01]  /*6a90*/  FFMA.FTZ R77, R245, c[0x0][0x2d0], -R205.reuse ;  /* 0x0000b400f54d7a23 */ /* 0x100fe200000108cd */
[----:B------:R-:W-:Y:S01]  /*6aa0*/  HMMA.16816.F32 R36, R4, R90, R36 ;  /* 0x0000005a0424723c */ /* 0x000fe20000001824 */
[----:B------:R-:W-:-:S02]  /*6ab0*/  FFMA.FTZ R76, R244, c[0x0][0x2d0], -R205 ;  /* 0x0000b400f44c7a23 */ /* 0x000fc400000108cd */
[--C-:B------:R-:W-:Y:S02]  /*6ac0*/  FFMA.FTZ R244, R124, c[0x0][0x2d0], -R202.reuse ;  /* 0x0000b4007cf47a23 */ /* 0x100fe400000108ca */
[----:B------:R-:W1:Y:S01]  /*6ad0*/  MUFU.EX2 R88, R88 ;  /* 0x0000005800587308 */ /* 0x000e620000000800 */
[----:B------:R-:W-:Y:S02]  /*6ae0*/  FFMA.FTZ R245, R138, c[0x0][0x2d0], -R205 ;  /* 0x0000b4008af57a23 */ /* 0x000fe400000108cd */
[--C-:B------:R-:W-:Y:S01]  /*6af0*/  FFMA.FTZ R91, R243, c[0x0][0x2d0], -R202.reuse ;  /* 0x0000b400f35b7a23 */ /* 0x100fe200000108ca */
[----:B------:R-:W-:Y:S01]  /*6b00*/  HMMA.16816.F32 R52, R4, R92, R52 ;  /* 0x0000005c0434723c */ /* 0x000fe20000001834 */
[--C-:B------:R-:W-:Y:S02]  /*6b10*/  FFMA.FTZ R90, R242, c[0x0][0x2d0], -R202.reuse ;  /* 0x0000b400f25a7a23 */ /* 0x100fe400000108ca */
[----:B------:R-:W-:Y:S01]  /*6b20*/  FFMA.FTZ R242, R132, c[0x0][0x2d0], -R239 ;  /* 0x0000b40084f27a23 */ /* 0x000fe200000108ef */
[----:B------:R-:W2:Y:S01]  /*6b30*/  MUFU.EX2 R80, R80 ;  /* 0x0000005000507308 */ /* 0x000ea20000000800 */
[----:B------:R-:W-:-:S02]  /*6b40*/  FFMA.FTZ R243, R126, c[0x0][0x2d0], -R202 ;  /* 0x0000b4007ef37a23 */ /* 0x000fc400000108ca */
[--C-:B------:R-:W-:Y:S01]  /*6b50*/  FFMA.FTZ R92, R153, c[0x0][0x2d0], -R239.reuse ;  /* 0x0000b400995c7a23 */ /* 0x100fe200000108ef */
[----:B------:R-:W-:Y:S01]  /*6b60*/  HMMA.16816.F32 R16, R4, R94, R16 ;  /* 0x0000005e0410723c */ /* 0x000fe20000001810 */
[----:B------:R-:W-:-:S03]  /*6b70*/  FFMA.FTZ R93, R139, c[0x0][0x2d0], -R239 ;  /* 0x0000b4008b5d7a23 */ /* 0x000fc600000108ef */
[----:B------:R-:W-:Y:S01]  /*6b80*/  MUFU.EX2 R91, R91 ;  /* 0x0000005b005b7308 */ /* 0x000fe20000000800 */
[----:B-1----:R-:W-:Y:S02]  /*6b90*/  FADD.FTZ R191, R88, R191 ;  /* 0x000000bf58bf7221 */ /* 0x002fe40000010000 */
[--C-:B------:R-:W-:Y:S01]  /*6ba0*/  FFMA.FTZ R94, R211, c[0x0][0x2d0], -R207.reuse ;  /* 0x0000b400d35e7a23 */ /* 0x100fe200000108cf */
[C---:B------:R-:W-:Y:S01]  /*6bb0*/  HMMA.16816.F32 R28, R4.reuse, R82, R28 ;  /* 0x00000052041c723c */ /* 0x040fe2000000181c */
[--C-:B------:R-:W-:Y:S02]  /*6bc0*/  FFMA.FTZ R95, R155, c[0x0][0x2d0], -R207.reuse ;  /* 0x0000b4009b5f7a23 */ /* 0x100fe400000108cf */
[----:B------:R-:W-:Y:S01]  /*6bd0*/  FFMA.FTZ R211, R134, c[0x0][0x2d0], -R207 ;  /* 0x0000b40086d37a23 */ /* 0x000fe200000108cf */
[----:B------:R-:W1:Y:S01]  /*6be0*/  MUFU.EX2 R90, R90 ;  /* 0x0000005a005a7308 */ /* 0x000e620000000800 */
[----:B--2---:R-:W-:Y:S02]  /*6bf0*/  FADD.FTZ R191, R80, R191 ;  /* 0x000000bf50bf7221 */ /* 0x004fe40000010000 */
[--C-:B------:R-:W-:Y:S01]  /*6c00*/  FFMA.FTZ R82, R208, c[0x0][0x2d0], -R239.reuse ;  /* 0x0000b400d0527a23 */ /* 0x100fe200000108ef */
[----:B------:R-:W-:Y:S01]  /*6c10*/  HMMA.16816.F32 R20, R4, R78, R20 ;  /* 0x0000004e0414723c */ /* 0x000fe20000001814 */
[----:B------:R-:W-:-:S02]  /*6c20*/  FFMA.FTZ R83, R209, c[0x0][0x2d0], -R239 ;  /* 0x0000b400d1537a23 */ /* 0x000fc400000108ef */
[----:B------:R-:W-:Y:S01]  /*6c30*/  FFMA.FTZ R208, R152, c[0x0][0x2d0], -R207 ;  /* 0x0000b40098d07a23 */ /* 0x000fe200000108cf */
[----:B------:R-:W2:Y:S01]  /*6c40*/  MUFU.EX2 R77, R77 ;  /* 0x0000004d004d7308 */ /* 0x000ea20000000800 */
[--C-:B------:R-:W-:Y:S02]  /*6c50*/  FFMA.FTZ R209, R135, c[0x0][0x2d0], -R239.reuse ;  /* 0x0000b40087d17a23 */ /* 0x100fe400000108ef */
[----:B------:R-:W-:Y:S01]  /*6c60*/  F2FP.PACK_AB R6, R81, R89 ;  /* 0x000000595106723e */ /* 0x000fe200000000ff */
[----:B------:R-:W-:Y:S01]  /*6c70*/  FFMA.FTZ R79, R154, c[0x0][0x2d0], -R239 ;  /* 0x0000b4009a4f7a23 */ /* 0x000fe200000108ef */
[----:B------:R-:W-:Y:S01]  /*6c80*/  F2FP.PACK_AB R5, R80, R88 ;  /* 0x000000585005723e */ /* 0x000fe200000000ff */
[----:B------:R-:W-:Y:S01]  /*6c90*/  FFMA.FTZ R239, R127, c[0x0][0x2d0], -R207 ;  /* 0x0000b4007fef7a23 */ /* 0x000fe200000108cf */
[----:B------:R-:W-:Y:S01]  /*6ca0*/  LDSM.16.MT88.4 R152, [R225+0x2900] ;  /* 0x00290000e198783b */ /* 0x000fe20000004200 */
[----:B------:R-:W3:Y:S01]  /*6cb0*/  MUFU.EX2 R76, R76 ;  /* 0x0000004c004c7308 */ /* 0x000ee20000000800 */
[C---:B-1----:R-:W-:Y:S01]  /*6cc0*/  F2FP.PACK_AB R4, R90.reuse, R91 ;  /* 0x0000005b5a04723e */ /* 0x042fe200000000ff */
[----:B------:R-:W-:Y:S01]  /*6cd0*/  FADD.FTZ R180, R91, R180 ;  /* 0x000000b45bb47221 */ /* 0x000fe20000010000 */
[----:B------:R-:W-:Y:S03]  /*6ce0*/  LDSM.16.MT88.4 R132, [R219+0x2900] ;  /* 0x00290000db84783b */ /* 0x000fe60000004200 */
[----:B------:R-:W-:Y:S01]  /*6cf0*/  FADD.FTZ R180, R90, R180 ;  /* 0x000000b45ab47221 */ /* 0x000fe20000010000 */
[----:B------:R-:W-:Y:S01]  /*6d00*/  LDSM.16.MT88.4 R124, [R218+0x2900] ;  /* 0x00290000da7c783b */ /* 0x000fe20000004200 */
[----:B------:R-:W-:Y:S01]  /*6d10*/  MUFU.EX2 R82, R82 ;  /* 0x0000005200527308 */ /* 0x000fe20000000800 */
[----:B--2---:R-:W-:-:S02]  /*6d20*/  FADD.FTZ R191, R77, R191 ;  /* 0x000000bf4dbf7221 */ /* 0x004fc40000010000 */
[----:B------:R-:W-:-:S04]  /*6d30*/  FADD.FTZ R180, R89, R180 ;  /* 0x000000b459b47221 */ /* 0x000fc80000010000 */
[----:B------:R-:W-:Y:S01]  /*6d40*/  FADD.FTZ R180, R81, R180 ;  /* 0x000000b451b47221 */ /* 0x000fe20000010000 */
[C---:B---3--:R-:W-:Y:S01]  /*6d50*/  F2FP.PACK_AB R7, R76.reuse, R77 ;  /* 0x0000004d4c07723e */ /* 0x048fe200000000ff */
[----:B------:R-:W1:Y:S01]  /*6d60*/  MUFU.EX2 R83, R83 ;  /* 0x0000005300537308 */ /* 0x000e620000000800 */
[----:B------:R-:W-:-:S05]  /*6d70*/  FADD.FTZ R191, R76, R191 ;  /* 0x000000bf4cbf7221 */ /* 0x000fca0000010000 */
[C---:B------:R-:W-:Y:S02]  /*6d80*/  HMMA.16816.F32 R52, R4.reuse, R48, R52 ;  /* 0x000000300434723c */ /* 0x040fe40000001834 */
[----:B------:R2:W-:Y:S06]  /*6d90*/  MUFU.EX2 R78, R210 ;  /* 0x000000d2004e7308 */ /* 0x0005ec0000000800 */
[C---:B------:R-:W-:Y:S01]  /*6da0*/  HMMA.16816.F32 R48, R4.reuse, R50, R16 ;  /* 0x000000320430723c */ /* 0x040fe20000001810 */
[----:B------:R-:W3:Y:S01]  /*6db0*/  LDSM.16.MT88.4 R16, [R225+0x2100] ;  /* 0x00210000e110783b */ /* 0x000ee20000004200 */
[----:B------:R-:W-:Y:S06]  /*6dc0*/  MUFU.EX2 R79, R79 ;  /* 0x0000004f004f7308 */ /* 0x000fec0000000800 */
[----:B------:R-:W-:Y:S02]  /*6dd0*/  HMMA.16816.F32 R40, R4, R12, R40 ;  /* 0x0000000c0428723c */ /* 0x000fe40000001828 */
[----:B------:R-:W-:Y:S01]  /*6de0*/  MUFU.EX2 R94, R94 ;  /* 0x0000005e005e7308 */ /* 0x000fe20000000800 */
[----:B--2---:R-:W-:-:S02]  /*6df0*/  FFMA.FTZ R210, R137, c[0x0][0x2d0], -R207 ;  /* 0x0000b40089d27a23 */ /* 0x004fc400000108cf */
[----:B------:R-:W-:Y:S02]  /*6e00*/  FFMA.FTZ R207, R136, c[0x0][0x2d0], -R202 ;  /* 0x0000b40088cf7a23 */ /* 0x000fe400000108ca */
[----:B------:R-:W-:Y:S01]  /*6e10*/  LDSM.16.MT88.4 R136, [R220+0x2900] ;  /* 0x00290000dc88783b */ /* 0x000fe20000004200 */
[C---:B------:R-:W-:Y:S02]  /*6e20*/  HMMA.16816.F32 R36, R4.reuse, R14, R36 ;  /* 0x0000000e0424723c */ /* 0x040fe40000001824 */
[----:B------:R-:W2:Y:S01]  /*6e30*/  MUFU.EX2 R95, R95 ;  /* 0x0000005f005f7308 */ /* 0x000ea20000000800 */
[----:B------:R-:W4:Y:S05]  /*6e40*/  LDSM.16.MT88.4 R12, [R220+0x2100] ;  /* 0x00210000dc0c783b */ /* 0x000f2a0000004200 */
[C---:B------:R-:W-:Y:S02]  /*6e50*/  HMMA.16816.F32 R32, R4.reuse, R8, R32 ;  /* 0x000000080420723c */ /* 0x040fe40000001820 */
[----:B------:R-:W5:Y:S06]  /*6e60*/  MUFU.EX2 R208, R208 ;  /* 0x000000d000d07308 */ /* 0x000f6c0000000800 */
[C---:B------:R-:W-:Y:S01]  /*6e70*/  HMMA.16816.F32 R28, R4.reuse, R10, R28 ;  /* 0x0000000a041c723c */ /* 0x040fe2000000181c */
[----:B------:R-:W4:Y:S01]  /*6e80*/  LDSM.16.MT88.4 R8, [R219+0x2100] ;  /* 0x00210000db08783b */ /* 0x000f220000004200 */
[----:B------:R-:W-:Y:S06]  /*6e90*/  MUFU.EX2 R92, R92 ;  /* 0x0000005c005c7308 */ /* 0x000fec0000000800 */
[C---:B------:R-:W-:Y:S02]  /*6ea0*/  HMMA.16816.F32 R24, R4.reuse, R72, R24 ;  /* 0x000000480418723c */ /* 0x040fe40000001818 */
[----:B------:R-:W-:Y:S05]  /*6eb0*/  MUFU.EX2 R93, R93 ;  /* 0x0000005d005d7308 */ /* 0x000fea0000000800 */
[----:B-1----:R-:W-:Y:S01]  /*6ec0*/  F2FP.PACK_AB R72, R83, R82 ;  /* 0x000000525348723e */ /* 0x002fe200000000ff */
[----:B------:R-:W-:Y:S01]  /*6ed0*/  HMMA.16816.F32 R20, R4, R74, R20 ;  /* 0x0000004a0414723c */ /* 0x000fe20000001814 */
[----:B------:R-:W1:Y:S01]  /*6ee0*/  LDSM.16.MT88.4 R4, [R218+0x2100] ;  /* 0x00210000da04783b */ /* 0x000e620000004200 */
[----:B--2---:R-:W-:Y:S01]  /*6ef0*/  F2FP.PACK_AB R73, R95, R94 ;  /* 0x0000005e5f49723e */ /* 0x004fe200000000ff */
[----:B------:R-:W-:Y:S04]  /*6f00*/  MUFU.EX2 R209, R209 ;  /* 0x000000d100d17308 */ /* 0x000fe80000000800 */
[----:B------:R-:W-:-:S02]  /*6f10*/  F2FP.PACK_AB R74, R79, R78 ;  /* 0x0000004e4f4a723e */ /* 0x000fc400000000ff */
[----:B-----5:R-:W-:Y:S02]  /*6f20*/  F2FP.PACK_AB R75, R208, R206 ;  /* 0x000000ced04b723e */ /* 0x020fe400000000ff */
[----:B------:R-:W-:Y:S05]  /*6f30*/  MUFU.EX2 R242, R242 ;  /* 0x000000f200f27308 */ /* 0x000fea0000000800 */
[C---:B---3--:R-:W-:Y:S03]  /*6f40*/  HMMA.16816.F32 R160, R72.reuse, R16, R160 ;  /* 0x0000001048a0723c */ /* 0x048fe600000018a0 */
[----:B------:R-:W-:Y:S05]  /*6f50*/  MUFU.EX2 R210, R210 ;  /* 0x000000d200d27308 */ /* 0x000fea0000000800 */
[C---:B------:R-:W-:Y:S03]  /*6f60*/  HMMA.16816.F32 R148, R72.reuse, R18, R148 ;  /* 0x000000124894723c */ /* 0x040fe60000001894 */
[----:B------:R-:W-:Y:S05]  /*6f70*/  MUFU.EX2 R211, R211 ;  /* 0x000000d300d37308 */ /* 0x000fea0000000800 */
[C---:B----4-:R-:W-:Y:S03]  /*6f80*/  HMMA.16816.F32 R144, R72.reuse, R12, R144 ;  /* 0x0000000c4890723c */ /* 0x050fe60000001890 */
[----:B------:R-:W-:Y:S05]  /*6f90*/  MUFU.EX2 R239, R239 ;  /* 0x000000ef00ef7308 */ /* 0x000fea0000000800 */
[C---:B------:R-:W-:Y:S03]  /*6fa0*/  HMMA.16816.F32 R100, R72.reuse, R14, R100 ;  /* 0x0000000e4864723c */ /* 0x040fe60000001864 */
[----:B------:R-:W-:Y:S05]  /*6fb0*/  MUFU.EX2 R241, R241 ;  /* 0x000000f100f17308 */ /* 0x000fea0000000800 */
[C---:B------:R-:W-:Y:S03]  /*6fc0*/  HMMA.16816.F32 R104, R72.reuse, R8, R104 ;  /* 0x000000084868723c */ /* 0x040fe60000001868 */
[----:B------:R-:W2:Y:S05]  /*6fd0*/  MUFU.EX2 R207, R207 ;  /* 0x000000cf00cf7308 */ /* 0x000eaa0000000800 */
[C---:B------:R-:W-:Y:S03]  /*6fe0*/  HMMA.16816.F32 R112, R72.reuse, R10, R112 ;  /* 0x0000000a4870723c */ /* 0x040fe60000001870 */
[----:B------:R-:W3:Y:S05]  /*6ff0*/  MUFU.EX2 R240, R240 ;  /* 0x000000f000f07308 */ /* 0x000eea0000000800 */
[----:B-1----:R-:W-:Y:S03]  /*7000*/  HMMA.16816.F32 R116, R72, R4, R116 ;  /* 0x000000044874723c */ /* 0x002fe60000001874 */
[----:B------:R-:W1:Y:S01]  /*7010*/  MUFU.EX2 R243, R243 ;  /* 0x000000f300f37308 */ /* 0x000e620000000800 */
[----:B--2---:R-:W-:-:S04]  /*7020*/  FADD.FTZ R180, R207, R180 ;  /* 0x000000b4cfb47221 */ /* 0x004fc80000010000 */
[----:B------:R-:W-:Y:S03]  /*7030*/  HMMA.16816.F32 R128, R72, R6, R128 ;  /* 0x000000064880723c */ /* 0x000fe60000001880 */
[----:B------:R-:W2:Y:S01]  /*7040*/  MUFU.EX2 R244, R244 ;  /* 0x000000f400f47308 */ /* 0x000ea20000000800 */
[----:B---3--:R-:W-:-:S03]  /*7050*/  FADD.FTZ R180, R240, R180 ;  /* 0x000000b4f0b47221 */ /* 0x008fc60000010000 */
[----:B------:R-:W-:Y:S02]  /*7060*/  F2FP.PACK_AB R72, R93, R92 ;  /* 0x0000005c5d48723e */ /* 0x000fe400000000ff */
[----:B------:R-:W-:Y:S02]  /*7070*/  F2FP.PACK_AB R73, R211, R210 ;  /* 0x000000d2d349723e */ /* 0x000fe400000000ff */
[----:B------:R-:W3:Y:S01]  /*7080*/  MUFU.EX2 R245, R245 ;  /* 0x000000f500f57308 */ /* 0x000ee20000000800 */
[----:B------:R-:W-:Y:S01]  /*7090*/  F2FP.PACK_AB R74, R242, R209 ;  /* 0x000000d1f24a723e */ /* 0x000fe200000000ff */
[----:B-1----:R-:W-:Y:S01]  /*70a0*/  FADD.FTZ R180, R243, R180 ;  /* 0x000000b4f3b47221 */ /* 0x002fe20000010000 */
[----:B------:R-:W-:-:S03]  /*70b0*/  F2FP.PACK_AB R75, R241, R239 ;  /* 0x000000eff14b723e */ /* 0x000fc600000000ff */
[----:B--2---:R-:W-:-:S04]  /*70c0*/  FADD.FTZ R180, R244, R180 ;  /* 0x000000b4f4b47221 */ /* 0x004fc80000010000 */
[----:B------:R-:W-:Y:S01]  /*70d0*/  HMMA.16816.F32 R160, R72, R152, R160 ;  /* 0x0000009848a0723c */ /* 0x000fe200000018a0 */
[----:B---3--:R-:W-:-:S07]  /*70e0*/  FADD.FTZ R191, R245, R191 ;  /* 0x000000bff5bf7221 */ /* 0x008fce0000010000 */
[----:B------:R-:W-:Y:S01]  /*70f0*/  HMMA.16816.F32 R148, R72, R154, R148 ;  /* 0x0000009a4894723c */ /* 0x000fe20000001894 */
[----:B------:R-:W-:-:S04]  /*7100*/  FADD.FTZ R191, R204, R191 ;  /* 0x000000bfccbf7221 */ /* 0x000fc80000010000 */
[----:B------:R-:W-:-:S03]  /*7110*/  FADD.FTZ R191, R203, R191 ;  /* 0x000000bfcbbf7221 */ /* 0x000fc60000010000 */
[----:B------:R-:W-:Y:S01]  /*7120*/  HMMA.16816.F32 R144, R72, R136, R144 ;  /* 0x000000884890723c */ /* 0x000fe20000001890 */
[----:B------:R-:W-:-:S07]  /*7130*/  FADD.FTZ R191, R201, R191 ;  /* 0x000000bfc9bf7221 */ /* 0x000fce0000010000 */
[C---:B------:R-:W-:Y:S08]  /*7140*/  HMMA.16816.F32 R100, R72.reuse, R138, R100 ;  /* 0x0000008a4864723c */ /* 0x040ff00000001864 */
[C---:B------:R-:W-:Y:S08]  /*7150*/  HMMA.16816.F32 R104, R72.reuse, R132, R104 ;  /* 0x000000844868723c */ /* 0x040ff00000001868 */
[C---:B------:R-:W-:Y:S08]  /*7160*/  HMMA.16816.F32 R112, R72.reuse, R134, R112 ;  /* 0x000000864870723c */ /* 0x040ff00000001870 */
[C---:B------:R-:W-:Y:S08]  /*7170*/  HMMA.16816.F32 R116, R72.reuse, R124, R116 ;  /* 0x0000007c4874723c */ /* 0x040ff00000001874 */
[----:B------:R-:W-:Y:S07]  /*7180*/  HMMA.16816.F32 R128, R72, R126, R128 ;  /* 0x0000007e4880723c */ /* 0x000fee0000001880 */
[----:B------:R-:W-:-:S02]  /*7190*/  F2FP.PACK_AB R72, R240, R207 ;  /* 0x000000cff048723e */ /* 0x000fc400000000ff */
[----:B------:R-:W-:Y:S01]  /*71a0*/  F2FP.PACK_AB R74, R244, R243 ;  /* 0x000000f3f44a723e */ /* 0x000fe200000000ff */
[----:B------:R-:W-:Y:S01]  /*71b0*/  IMAD.U32 R243, RZ, RZ, UR6 ;  /* 0x00000006fff37e24 */ /* 0x000fe2000f8e00ff */
[----:B------:R-:W-:Y:S02]  /*71c0*/  F2FP.PACK_AB R73, R204, R245 ;  /* 0x000000f5cc49723e */ /* 0x000fe400000000ff */
[----:B------:R-:W-:-:S07]  /*71d0*/  F2FP.PACK_AB R75, R201, R203 ;  /* 0x000000cbc94b723e */ /* 0x000fce00000000ff */
[C---:B------:R-:W-:Y:S07]  /*71e0*/  HMMA.16816.F32 R52, R72.reuse, R68, R52 ;  /* 0x000000444834723c */ /* 0x040fee0000001834 */
[--C-:B------:R-:W-:Y:S01]  /*71f0*/  FFMA.FTZ R68, R179, c[0x0][0x2d0], -R205.reuse ;  /* 0x0000b400b3447a23 */ /* 0x100fe200000108cd */
[----:B------:R-:W-:Y:S01]  /*7200*/  HMMA.16816.F32 R36, R72, R66, R36 ;  /* 0x000000424824723c */ /* 0x000fe20000001824 */
[----:B------:R-:W-:-:S04]  /*7210*/  FFMA.FTZ R69, R189, c[0x0][0x2d0], -R205 ;  /* 0x0000b400bd457a23 */ /* 0x000fc800000108cd */
[----:B------:R-:W-:Y:S02]  /*7220*/  MUFU.EX2 R68, R68 ;  /* 0x0000004400447308 */ /* 0x000fe40000000800 */
[--C-:B------:R-:W-:Y:S01]  /*7230*/  FFMA.FTZ R66, R177, c[0x0][0x2d0], -R205.reuse ;  /* 0x0000b400b1427a23 */ /* 0x100fe200000108cd */
[----:B------:R-:W-:Y:S01]  /*7240*/  HMMA.16816.F32 R32, R72, R60, R32 ;  /* 0x0000003c4820723c */ /* 0x000fe20000001820 */
[----:B------:R-:W-:-:S04]  /*7250*/  FFMA.FTZ R67, R178, c[0x0][0x2d0], -R205 ;  /* 0x0000b400b2437a23 */ /* 0x000fc800000108cd */
[----:B------:R-:W1:Y:S02]  /*7260*/  MUFU.EX2 R66, R66 ;  /* 0x0000004200427308 */ /* 0x000e640000000800 */
[--C-:B------:R-:W-:Y:S01]  /*7270*/  FFMA.FTZ R60, R156, c[0x0][0x2d0], -R202.reuse ;  /* 0x0000b4009c3c7a23 */ /* 0x100fe200000108ca */
[----:B------:R-:W-:Y:S01]  /*7280*/  HMMA.16816.F32 R28, R72, R62, R28 ;  /* 0x0000003e481c723c */ /* 0x000fe2000000181c */
[----:B------:R-:W-:-:S04]  /*7290*/  FFMA.FTZ R61, R157, c[0x0][0x2d0], -R202 ;  /* 0x0000b4009d3d7a23 */ /* 0x000fc800000108ca */
[----:B------:R-:W2:Y:S02]  /*72a0*/  MUFU.EX2 R60, R60 ;  /* 0x0000003c003c7308 */ /* 0x000ea40000000800 */
[--C-:B------:R-:W-:Y:S01]  /*72b0*/  FFMA.FTZ R62, R159, c[0x0][0x2d0], -R202.reuse ;  /* 0x0000b4009f3e7a23 */ /* 0x100fe200000108ca */
[----:B------:R-:W-:Y:S01]  /*72c0*/  HMMA.16816.F32 R24, R72, R56, R24 ;  /* 0x000000384818723c */ /* 0x000fe20000001818 */
[----:B------:R-:W-:-:S04]  /*72d0*/  FFMA.FTZ R63, R174, c[0x0][0x2d0], -R202 ;  /* 0x0000b400ae3f7a23 */ /* 0x000fc800000108ca */
[----:B------:R-:W3:Y:S01]  /*72e0*/  MUFU.EX2 R61, R61 ;  /* 0x0000003d003d7308 */ /* 0x000ee20000000800 */
[----:B-1----:R-:W-:Y:S02]  /*72f0*/  FADD.FTZ R191, R66, R191 ;  /* 0x000000bf42bf7221 */ /* 0x002fe40000010000 */
[C---:B------:R-:W-:Y:S05]  /*7300*/  HMMA.16816.F32 R20, R72.reuse, R58, R20 ;  /* 0x0000003a4814723c */ /* 0x040fea0000001814 */
[----:B------:R-:W-:Y:S01]  /*7310*/  MUFU.EX2 R62, R62 ;  /* 0x0000003e003e7308 */ /* 0x000fe20000000800 */
[----:B--2---:R-:W-:Y:S02]  /*7320*/  FADD.FTZ R180, R60, R180 ;  /* 0x000000b43cb47221 */ /* 0x004fe40000010000 */
[C---:B------:R-:W-:Y:S05]  /*7330*/  HMMA.16816.F32 R40, R72.reuse, R64, R40 ;  /* 0x000000404828723c */ /* 0x040fea0000001828 */
[----:B------:R-:W1:Y:S01]  /*7340*/  MUFU.EX2 R63, R63 ;  /* 0x0000003f003f7308 */ /* 0x000e620000000800 */
[----:B---3--:R-:W-:Y:S01]  /*7350*/  F2FP.PACK_AB R56, R61, R60 ;  /* 0x0000003c3d38723e */ /* 0x008fe200000000ff */
[--C-:B------:R-:W-:Y:S01]  /*7360*/  FFMA.FTZ R64, R175, c[0x0][0x2d0], -R202.reuse ;  /* 0x0000b400af407a23 */ /* 0x100fe200000108ca */
[----:B------:R-:W-:Y:S01]  /*7370*/  HMMA.16816.F32 R48, R72, R70, R48 ;  /* 0x000000464830723c */ /* 0x000fe20000001830 */
[----:B------:R-:W-:-:S02]  /*7380*/  FFMA.FTZ R65, R176, c[0x0][0x2d0], -R202 ;  /* 0x0000b400b0417a23 */ /* 0x000fc400000108ca */
[----:B------:R-:W-:Y:S02]  /*7390*/  FADD.FTZ R180, R61, R180 ;  /* 0x000000b43db47221 */ /* 0x000fe40000010000 */
[----:B------:R-:W2:Y:S02]  /*73a0*/  MUFU.EX2 R67, R67 ;  /* 0x0000004300437308 */ /* 0x000ea40000000800 */
[----:B------:R-:W-:Y:S02]  /*73b0*/  FFMA.FTZ R72, R186, c[0x0][0x2d0], -R205 ;  /* 0x0000b400ba487a23 */ /* 0x000fe400000108cd */
[--C-:B------:R-:W-:Y:S02]  /*73c0*/  FFMA.FTZ R70, R158, c[0x0][0x2d0], -R202.reuse ;  /* 0x0000b4009e467a23 */ /* 0x100fe400000108ca */
[----:B------:R-:W-:Y:S02]  /*73d0*/  FFMA.FTZ R71, R173, c[0x0][0x2d0], -R202 ;  /* 0x0000b400ad477a23 */ /* 0x000fe400000108ca */
[----:B------:R-:W3:Y:S01]  /*73e0*/  MUFU.EX2 R69, R69 ;  /* 0x0000004500457308 */ /* 0x000ee20000000800 */
[----:B-1----:R-:W-:Y:S01]  /*73f0*/  F2FP.PACK_AB R58, R63, R62 ;  /* 0x0000003e3f3a723e */ /* 0x002fe200000000ff */
[----:B------:R-:W-:-:S04]  /*7400*/  FADD.FTZ R180, R62, R180 ;  /* 0x000000b43eb47221 */ /* 0x000fc80000010000 */
[----:B------:R-:W-:Y:S01]  /*7410*/  FADD.FTZ R180, R63, R180 ;  /* 0x000000b43fb47221 */ /* 0x000fe20000010000 */
[C---:B--2---:R-:W-:Y:S01]  /*7420*/  F2FP.PACK_AB R57, R67.reuse, R66 ;  /* 0x000000424339723e */ /* 0x044fe200000000ff */
[----:B------:R-:W1:Y:S01]  /*7430*/  MUFU.EX2 R64, R64 ;  /* 0x0000004000407308 */ /* 0x000e620000000800 */
[----:B------:R-:W-:-:S04]  /*7440*/  FADD.FTZ R191, R67, R191 ;  /* 0x000000bf43bf7221 */ /* 0x000fc80000010000 */
[----:B------:R-:W-:Y:S01]  /*7450*/  FADD.FTZ R191, R68, R191 ;  /* 0x000000bf44bf7221 */ /* 0x000fe20000010000 */
[C---:B---3--:R-:W-:Y:S02]  /*7460*/  F2FP.PACK_AB R59, R69.reuse, R68 ;  /* 0x00000044453b723e */ /* 0x048fe400000000ff */
[----:B------:R-:W-:Y:S01]  /*7470*/  MUFU.EX2 R72, R72 ;  /* 0x0000004800487308 */ /* 0x000fe20000000800 */
[----:B------:R-:W-:-:S04]  /*7480*/  FADD.FTZ R191, R69, R191 ;  /* 0x000000bf45bf7221 */ /* 0x000fc80000010000 */
[----:B------:R-:W-:Y:S03]  /*7490*/  HMMA.16816.F32 R32, R56, R8, R32 ;  /* 0x000000083820723c */ /* 0x000fe60000001820 */
[----:B------:R-:W2:Y:S01]  /*74a0*/  MUFU.EX2 R65, R65 ;  /* 0x0000004100417308 */ /* 0x000ea20000000800 */
[----:B-1----:R-:W-:-:S03]  /*74b0*/  FADD.FTZ R180, R64, R180 ;  /* 0x000000b440b47221 */ /* 0x002fc60000010000 */
[----:B------:R-:W-:Y:S01]  /*74c0*/  FADD.FTZ R8, R141, R140 ;  /* 0x0000008c8d087221 */ /* 0x000fe20000010000 */
[C---:B------:R-:W-:Y:S01]  /*74d0*/  HMMA.16816.F32 R52, R56.reuse, R16, R52 ;  /* 0x000000103834723c */ /* 0x040fe20000001834 */
[----:B------:R-:W-:Y:S02]  /*74e0*/  FADD.FTZ R9, R142, R143 ;  /* 0x0000008f8e097221 */ /* 0x000fe40000010000 */
[----:B------:R-:W-:Y:S01]  /*74f0*/  MUFU.EX2 R70, R70 ;  /* 0x0000004600467308 */ /* 0x000fe20000000800 */
[----:B------:R-:W-:Y:S02]  /*7500*/  FADD.FTZ R8, R109, R8 ;  /* 0x000000086d087221 */ /* 0x000fe40000010000 */
[----:B------:R-:W-:Y:S02]  /*7510*/  FADD.FTZ R9, R108, R9 ;  /* 0x000000096c097221 */ /* 0x000fe40000010000 */
[----:B------:R-:W-:Y:S01]  /*7520*/  FADD.FTZ R8, R110, R8 ;  /* 0x000000086e087221 */ /* 0x000fe20000010000 */
[----:B------:R-:W-:Y:S01]  /*7530*/  HMMA.16816.F32 R40, R56, R12, R40 ;  /* 0x0000000c3828723c */ /* 0x000fe20000001828 */
[----:B------:R-:W-:Y:S01]  /*7540*/  FADD.FTZ R9, R167, R9 ;  /* 0x00000009a7097221 */ /* 0x000fe20000010000 */
[----:B------:R-:W1:Y:S01]  /*7550*/  MUFU.EX2 R71, R71 ;  /* 0x0000004700477308 */ /* 0x000e620000000800 */
[----:B------:R-:W-:-:S02]  /*7560*/  FADD.FTZ R8, R165, R8 ;  /* 0x00000008a5087221 */ /* 0x000fc40000010000 */
[----:B------:R-:W-:Y:S02]  /*7570*/  FADD.FTZ R9, R111, R9 ;  /* 0x000000096f097221 */ /* 0x000fe40000010000 */
[----:B------:R-:W-:Y:S01]  /*7580*/  FADD.FTZ R8, R164, R8 ;  /* 0x00000008a4087221 */ /* 0x000fe20000010000 */
[C---:B------:R-:W-:Y:S01]  /*7590*/  HMMA.16816.F32 R24, R56.reuse, R4, R24 ;  /* 0x000000043818723c */ /* 0x040fe20000001818 */
[----:B------:R-:W-:Y:S01]  /*75a0*/  FADD.FTZ R9, R120, R9 ;  /* 0x0000000978097221 */ /* 0x000fe20000010000 */
[----:B------:R-:W-:Y:S01]  /*75b0*/  MUFU.EX2 R12, R185 ;  /* 0x000000b9000c7308 */ /* 0x000fe20000000800 */
[----:B------:R-:W-:Y:S02]  /*75c0*/  FADD.FTZ R8, R122, R8 ;  /* 0x000000087a087221 */ /* 0x000fe40000010000 */
[----:B------:R-:W-:Y:S02]  /*75d0*/  FADD.FTZ R9, R123, R9 ;  /* 0x000000097b097221 */ /* 0x000fe40000010000 */
[----:B------:R-:W-:Y:S01]  /*75e0*/  FADD.FTZ R8, R121, R8 ;  /* 0x0000000879087221 */ /* 0x000fe20000010000 */
[----:B------:R-:W-:Y:S01]  /*75f0*/  HMMA.16816.F32 R48, R56, R18, R48 ;  /* 0x000000123830723c */ /* 0x000fe20000001830 */
[----:B------:R-:W-:Y:S01]  /*7600*/  FADD.FTZ R9, R99, R9 ;  /* 0x0000000963097221 */ /* 0x000fe20000010000 */
[----:B--2---:R-:W-:Y:S01]  /*7610*/  F2FP.PACK_AB R4, R65, R64 ;  /* 0x000000404104723e */ /* 0x004fe200000000ff */
        /* <DEDUP_REMOVED lines=16> */
[----:B------:R-:W-:-:S02]  /*7720*/  FFMA.FTZ R16, R181, c[0x0][0x2d0], -R205 ;  /* 0x0000b400b5107a23 */ /* 0x000fc400000108cd */
[----:B------:R-:W-:Y:S01]  /*7730*/  FFMA.FTZ R17, R182, c[0x0][0x2d0], -R205 ;  /* 0x0000b400b6117a23 */ /* 0x000fe200000108cd */
[----:B-1----:R-:W-:Y:S01]  /*7740*/  F2FP.PACK_AB R6, R71, R70 ;  /* 0x000000464706723e */ /* 0x002fe200000000ff */
[----:B------:R-:W-:Y:S02]  /*7750*/  FADD.FTZ R9, R87, R9 ;  /* 0x0000000957097221 */ /* 0x000fe40000010000 */
[----:B------:R-:W-:Y:S01]  /*7760*/  FADD.FTZ R8, R172, R8 ;  /* 0x00000008ac087221 */ /* 0x000fe20000010000 */
[----:B------:R-:W1:Y:S01]  /*7770*/  MUFU.EX2 R16, R16 ;  /* 0x0000001000107308 */ /* 0x000e620000000800 */
[----:B------:R-:W-:Y:S02]  /*7780*/  FADD.FTZ R9, R82, R9 ;  /* 0x0000000952097221 */ /* 0x000fe40000010000 */
[----:B------:R-:W-:Y:S02]  /*7790*/  FADD.FTZ R8, R94, R8 ;  /* 0x000000085e087221 */ /* 0x000fe40000010000 */
[----:B------:R-:W-:-:S02]  /*77a0*/  FADD.FTZ R9, R83, R9 ;  /* 0x0000000953097221 */ /* 0x000fc40000010000 */
[----:B------:R-:W-:Y:S01]  /*77b0*/  FADD.FTZ R8, R95, R8 ;  /* 0x000000085f087221 */ /* 0x000fe20000010000 */
[----:B------:R-:W2:Y:S01]  /*77c0*/  MUFU.EX2 R17, R17 ;  /* 0x0000001100117308 */ /* 0x000ea20000000800 */
[----:B------:R-:W-:Y:S02]  /*77d0*/  FADD.FTZ R9, R78, R9 ;  /* 0x000000094e097221 */ /* 0x000fe40000010000 */
[----:B------:R-:W-:Y:S02]  /*77e0*/  FADD.FTZ R8, R206, R8 ;  /* 0x00000008ce087221 */ /* 0x000fe40000010000 */
[----:B------:R-:W-:Y:S02]  /*77f0*/  FADD.FTZ R9, R79, R9 ;  /* 0x000000094f097221 */ /* 0x000fe40000010000 */
[----:B------:R-:W-:Y:S01]  /*7800*/  FADD.FTZ R8, R208, R8 ;  /* 0x00000008d0087221 */ /* 0x000fe20000010000 */
[----:B-1----:R-:W-:Y:S01]  /*7810*/  F2FP.PACK_AB R5, R16, R72 ;  /* 0x000000481005723e */ /* 0x002fe200000000ff */
[----:B------:R-:W-:-:S02]  /*7820*/  FADD.FTZ R9, R92, R9 ;  /* 0x000000095c097221 */ /* 0x000fc40000010000 */
[----:B------:R-:W-:Y:S02]  /*7830*/  FADD.FTZ R8, R210, R8 ;  /* 0x00000008d2087221 */ /* 0x000fe40000010000 */
[----:B------:R-:W-:Y:S02]  /*7840*/  FADD.FTZ R191, R72, R191 ;  /* 0x000000bf48bf7221 */ /* 0x000fe40000010000 */
[----:B------:R-:W-:Y:S01]  /*7850*/  FADD.FTZ R9, R93, R9 ;  /* 0x000000095d097221 */ /* 0x000fe20000010000 */
[----:B--2---:R-:W-:Y:S01]  /*7860*/  F2FP.PACK_AB R7, R12, R17 ;  /* 0x000000110c07723e */ /* 0x004fe200000000ff */
[----:B------:R-:W-:Y:S02]  /*7870*/  FADD.FTZ R8, R211, R8 ;  /* 0x00000008d3087221 */ /* 0x000fe40000010000 */
[----:B------:R-:W-:Y:S02]  /*7880*/  FADD.FTZ R180, R65, R180 ;  /* 0x000000b441b47221 */ /* 0x000fe40000010000 */
[----:B------:R-:W-:-:S02]  /*7890*/  FADD.FTZ R191, R16, R191 ;  /* 0x000000bf10bf7221 */ /* 0x000fc40000010000 */
[C---:B------:R-:W-:Y:S01]  /*78a0*/  HMMA.16816.F32 R156, R4.reuse, R152, R52 ;  /* 0x00000098049c723c */ /* 0x040fe20000001834 */
[----:B------:R-:W-:Y:S02]  /*78b0*/  FADD.FTZ R9, R209, R9 ;  /* 0x00000009d1097221 */ /* 0x000fe40000010000 */
[----:B------:R-:W-:Y:S02]  /*78c0*/  FADD.FTZ R8, R239, R8 ;  /* 0x00000008ef087221 */ /* 0x000fe40000010000 */
[----:B------:R-:W-:Y:S02]  /*78d0*/  FADD.FTZ R180, R70, R180 ;  /* 0x000000b446b47221 */ /* 0x000fe40000010000 */
[----:B------:R-:W-:Y:S01]  /*78e0*/  FADD.FTZ R17, R17, R191 ;  /* 0x000000bf11117221 */ /* 0x000fe20000010000 */
[----:B------:R-:W-:Y:S01]  /*78f0*/  HMMA.16816.F32 R140, R4, R136, R40 ;  /* 0x00000088048c723c */ /* 0x000fe20000001828 */
[----:B------:R-:W-:Y:S02]  /*7900*/  FADD.FTZ R242, R242, R9 ;  /* 0x00000009f2f27221 */ /* 0x000fe40000010000 */
[----:B------:R-:W-:-:S02]  /*7910*/  FADD.FTZ R241, R241, R8 ;  /* 0x00000008f1f17221 */ /* 0x000fc40000010000 */
[----:B------:R-:W-:Y:S02]  /*7920*/  FADD.FTZ R240, R71, R180 ;  /* 0x000000b447f07221 */ /* 0x000fe40000010000 */
[----:B------:R-:W-:Y:S01]  /*7930*/  FADD.FTZ R239, R12, R17 ;  /* 0x000000110cef7221 */ /* 0x000fe20000010000 */
[C---:B------:R-:W-:Y:S08]  /*7940*/  HMMA.16816.F32 R108, R4.reuse, R132, R32 ;  /* 0x00000084046c723c */ /* 0x040ff00000001820 */
[C---:B------:R-:W-:Y:S08]  /*7950*/  HMMA.16816.F32 R120, R4.reuse, R124, R24 ;  /* 0x0000007c0478723c */ /* 0x040ff00000001818 */
[C---:B------:R-:W-:Y:S08]  /*7960*/  HMMA.16816.F32 R152, R4.reuse, R154, R48 ;  /* 0x0000009a0498723c */ /* 0x040ff00000001830 */
[C---:B------:R-:W-:Y:S08]  /*7970*/  HMMA.16816.F32 R136, R4.reuse, R138, R36 ;  /* 0x0000008a0488723c */ /* 0x040ff00000001824 */
[C---:B------:R-:W-:Y:S08]  /*7980*/  HMMA.16816.F32 R132, R4.reuse, R134, R28 ;  /* 0x000000860484723c */ /* 0x040ff0000000181c */
[----:B------:R-:W-:Y:S01]  /*7990*/  HMMA.16816.F32 R124, R4, R126, R20 ;  /* 0x0000007e047c723c */ /* 0x000fe20000001814 */
[----:B------:R-:W-:Y:S07]  /*79a0*/  @P0 BRA `(.L_x_965) ;  /* 0x0000015000000947 */ /* 0x000fee0003800000 */
[----:B------:R-:W-:Y:S01]  /*79b0*/  ISETP.LT.AND P0, PT, RZ, UR14, PT ;  /* 0x0000000eff007c0c */ /* 0x000fe2000bf01270 */
        /* <DEDUP_REMOVED lines=11> */
.L_x_966:
[----:B------:R-:W-:Y:S02]  /*7a70*/  UISETP.NE.AND UP3, UPT, UR6, 0x1, UPT ;  /* 0x000000010600788c */ /* 0x000fe4000bf65270 */
[----:B------:R-:W-:Y:S02]  /*7a80*/  ULDC.64 UR14, c[0x0][0x330] ;  /* 0x0000cc00000e7ab9 */ /* 0x000fe40000000a00 */
[----:B------:R-:W-:-:S07]  /*7a90*/  UIMAD.WIDE.U32 UR18, UR16, UR14, URZ ;  /* 0x0000000e101272a5 */ /* 0x000fce000f8e003f */
[----:B------:R-:W-:Y:S02]  /*7aa0*/  @UP3 UMOV UR17, UR19 ;  /* 0x0000001300113c82 */ /* 0x000fe40008000000 */
[----:B------:R-:W-:Y:S02]  /*7ab0*/  @UP3 USHF.R.U32.HI UR16, URZ, UR15, UR17 ;  /* 0x0000000f3f103299 */ /* 0x000fe40008011611 */
.L_x_967:
[----:B------:R-:W-:Y:S02]  /*7ac0*/  ULDC UR14, c[0x0][0x32c] ;  /* 0x0000cb00000e7ab9 */ /* 0x000fe40000000800 */
[----:B------:R-:W-:-:S04]  /*7ad0*/  UIMAD UR14, UR16, UR6, UR14 ;  /* 0x00000006100e72a4 */ /* 0x000fc8000f8e020e */
[----:B------:R-:W-:-:S04]  /*7ae0*/  UISETP.LT.AND UP3, UPT, UR13, UR14, UPT ;  /* 0x0000000e0d00728c */ /* 0x000fc8000bf61270 */
[----:B------:R-:W-:-:S04]  /*7af0*/  USEL UR13, UR13, UR14, UP3 ;  /* 0x0000000e0d0d7287 */ /* 0x000fc80009800000 */
.L_x_965:
[----:B------:R-:W-:-:S07]  /*7b00*/  UIMAD.WIDE UR14, UR13, 0x2aaaaaab, URZ ;  /* 0x2aaaaaab0d0e78a5 */ /* 0x000fce000f8e023f */
        /* <DEDUP_REMOVED lines=11> */
.L_x_987:
[----:B------:R-:W-:Y:S04]  /*7bc0*/  DEPBAR.LE SB0, 0x0 ;  /* 0x000080000000791a */ /* 0x000fe80000000000 */
[----:B------:R-:W-:Y:S01]  /*7bd0*/  BAR.SYNC.DEFER_BLOCKING 0x0 ;  /* 0x0000000000007b1d */ /* 0x000fe20000010000 */
[----:B------:R-:W-:Y:S05]  /*7be0*/  ISETP.LT.AND P0, PT, R243, UR5, PT ;  /* 0x00000005f3007c0c */ /* 0x000fea000bf01270 */
[----:B------:R1:W2:Y:S04]  /*7bf0*/  LDSM.16.M88.4 R96, [R228+0x6100] ;  /* 0x00610000e460783b */ /* 0x0002a80000000200 */
        /* <DEDUP_REMOVED lines=16> */
[----:B--234-:R-:W-:Y:S01]  /*7d00*/  SHF.R.S32.HI R4, RZ, 0x1f, R231 ;  /* 0x0000001fff047819 */ /* 0x01cfe200000114e7 */
[C---:B------:R-:W-:Y:S01]  /*7d10*/  IMAD.WIDE.U32 R2, R231.reuse, c[0x0][0x208], RZ ;  /* 0x00008200e7027a25 */ /* 0x040fe200078e00ff */
        /* <DEDUP_REMOVED lines=11> */
[----:B------:R-:W2:Y:S04]  /*7dd0*/  SHFL.IDX PT, R12, R20, RZ, 0x181f ;  /* 0x00181fff140c7589 */ /* 0x000ea800000e0000 */
[----:B------:R-:W3:Y:S04]  /*7de0*/  SHFL.IDX PT, R11, R14, RZ, 0x181f ;  /* 0x00181fff0e0b7589 */ /* 0x000ee800000e0000 */
[----:B------:R-:W4:Y:S04]  /*7df0*/  SHFL.IDX PT, R9, R20, 0x1, 0x181f ;  /* 0x00381f0014097f89 */ /* 0x000f2800000e0000 */
[----:B------:R-:W5:Y:S04]  /*7e00*/  SHFL.IDX PT, R10, R14, 0x1, 0x181f ;  /* 0x00381f000e0a7f89 */ /* 0x000f6800000e0000 */
[----:B------:R-:W-:Y:S04]  /*7e10*/  SHFL.IDX PT, R8, R14, 0x2, 0x181f ;  /* 0x00581f000e087f89 */ /* 0x000fe800000e0000 */
[----:B------:R-:W-:Y:S04]  /*7e20*/  SHFL.IDX PT, R6, R14, 0x3, 0x181f ;  /* 0x00781f000e067f89 */ /* 0x000fe800000e0000 */
[----:B------:R-:W-:Y:S04]  /*7e30*/  SHFL.IDX PT, R4, R14, 0x4, 0x181f ;  /* 0x00981f000e047f89 */ /* 0x000fe800000e0000 */
[----:B------:R4:W-:Y:S04]  /*7e40*/  SHFL.IDX PT, R2, R14, 0x5, 0x181f ;  /* 0x00b81f000e027f89 */ /* 0x0009e800000e0000 */
[----:B------:R-:W-:Y:S04]  /*7e50*/  SHFL.IDX PT, R7, R20, 0x2, 0x181f ;  /* 0x00581f0014077f89 */ /* 0x000fe800000e0000 */
[----:B------:R-:W1:Y:S04]  /*7e60*/  SHFL.IDX PT, R5, R20, 0x3, 0x181f ;  /* 0x00781f0014057f89 */ /* 0x000e6800000e0000 */
[----:B------:R-:W1:Y:S04]  /*7e70*/  SHFL.IDX PT, R3, R20, 0x4, 0x181f ;  /* 0x00981f0014037f89 */ /* 0x000e6800000e0000 */
[----:B------:R1:W1:Y:S01]  /*7e80*/  SHFL.IDX PT, R0, R20, 0x5, 0x181f ;  /* 0x00b81f0014007f89 */ /* 0x00026200000e0000 */
[-C--:B--2---:R-:W-:Y:S05]  /*7e90*/  IADD3 R12, P0, R12, R235.reuse, RZ ;  /* 0x000000eb0c0c7210 */ /* 0x084fea0007f1e0ff */
[--C-:B---3--:R-:W-:Y:S01]  /*7ea0*/  IMAD.X R13, R11, 0x1, R234.reuse, P0 ;  /* 0x000000010b0d7824 */ /* 0x108fe200000e06ea */
[-C--:B----4-:R-:W-:Y:S04]  /*7eb0*/  IADD3 R14, P0, R9, R235.reuse, RZ ;  /* 0x000000eb090e7210 */ /* 0x090fe80007f1e0ff */
[----:B------:R2:W-:Y:S01]  /*7ec0*/  LDGSTS.E.BYPASS.LTC128B.128 [R238], [R12.64], !P3 ;  /* 0x000000000cee7fae */ /* 0x0005e2000d901d74 */
[--C-:B-----5:R-:W-:Y:S01]  /*7ed0*/  IMAD.X R15, R10, 0x1, R234.reuse, P0 ;  /* 0x000000010a0f7824 */ /* 0x120fe200000e06ea */
[-C--:B-1----:R-:W-:Y:S04]  /*7ee0*/  IADD3 R10, P2, R5, R235.reuse, RZ ;  /* 0x000000eb050a7210 */ /* 0x082fe80007f5e0ff */
[----:B------:R1:W-:Y:S01]  /*7ef0*/  LDGSTS.E.BYPASS.LTC128B.128 [R238+0x800], [R14.64], !P3 ;  /* 0x008000000eee7fae */ /* 0x0003e2000d901d74 */
[--C-:B------:R-:W-:Y:S01]  /*7f00*/  IMAD.X R11, R6, 0x1, R234.reuse, P2 ;  /* 0x00000001060b7824 */ /* 0x100fe200010e06ea */
[-C--:B------:R-:W-:Y:S02]  /*7f10*/  IADD3 R20, P1, R3, R235.reuse, RZ ;  /* 0x000000eb03147210 */ /* 0x080fe40007f3e0ff */
[-C--:B------:R-:W-:Y:S03]  /*7f20*/  IADD3 R22, P0, R0, R235.reuse, RZ ;  /* 0x000000eb00167210 */ /* 0x080fe60007f1e0ff */
[----:B------:R-:W-:Y:S01]  /*7f30*/  IMAD.X R21, R4, 0x1, R234, P1 ;  /* 0x0000000104157824 */ /* 0x000fe200008e06ea */
[-C--:B------:R-:W-:Y:S02]  /*7f40*/  IADD3.X R23, R2, R234.reuse, RZ, P0, !PT ;  /* 0x000000ea02177210 */ /* 0x080fe400007fe4ff */
[----:B--2---:R-:W-:Y:S04]  /*7f50*/  IADD3 R12, P5, R7, R235, RZ ;  /* 0x000000eb070c7210 */ /* 0x004fe80007fbe0ff */
[----:B------:R-:W-:Y:S05]  /*7f60*/  IADD3.X R13, R8, R234, RZ, P5, !PT ;  /* 0x000000ea080d7210 */ /* 0x000fea0002ffe4ff */
[----:B------:R1:W-:Y:S04]  /*7f70*/  LDGSTS.E.BYPASS.LTC128B.128 [R238+0x1000], [R12.64], !P3 ;  /* 0x010000000cee7fae */ /* 0x0003e8000d901d74 */
[----:B------:R1:W-:Y:S04]  /*7f80*/  LDGSTS.E.BYPASS.LTC128B.128 [R238+0x1800], [R10.64], !P3 ;  /* 0x018000000aee7fae */ /* 0x0003e8000d901d74 */
[----:B------:R1:W-:Y:S04]  /*7f90*/  LDGSTS.E.BYPASS.LTC128B.128 [R238+0x2000], [R20.64], !P3 ;  /* 0x0200000014ee7fae */ /* 0x0003e8000d901d74 */
[----:B------:R1:W-:Y:S02]  /*7fa0*/  LDGSTS.E.BYPASS.LTC128B.128 [R238+0x2800], [R22.64], !P3 ;  /* 0x0280000016ee7fae */ /* 0x0003e4000d901d74 */
.L_x_969:
[-C--:B--234-:R-:W-:Y:S01]  /*7fb0*/  HMMA.16816.F32 R4, R96, R16.reuse, RZ ;  /* 0x000000106004723c */ /* 0x09cfe200000018ff */
[----:B------:R-:W-:Y:S02]  /*7fc0*/  LDSM.16.M88.4 R204, [R222+0x4100] ;  /* 0x00410000decc783b */ /* 0x000fe40000000200 */
[----:B------:R-:W-:Y:S05]  /*7fd0*/  ISETP.GT.AND P0, PT, R243, UR5, PT ;  /* 0x00000005f3007c0c */ /* 0x000fea000bf04270 */
[C---:B-1----:R-:W-:Y:S01]  /*7fe0*/  HMMA.16816.F32 R8, R92.reuse, R16, RZ ;  /* 0x000000105c08723c */ /* 0x042fe200000018ff */
[----:B------:R-:W0:Y:S07]  /*7ff0*/  LDGDEPBAR ;  /* 0x00000000000079af */ /* 0x000e2e0000000000 */
[-C--:B------:R-:W-:Y:S01]  /*8000*/  HMMA.16816.F32 R12, R92, R18.reuse, RZ ;  /* 0x000000125c0c723c */ /* 0x080fe200000018ff */
[----:B------:R-:W-:Y:S07]  /*8010*/  LDSM.16.M88.4 R208, [R222+0x4900] ;  /* 0x00490000ded0783b */ /* 0x000fee0000000200 */
        /* <DEDUP_REMOVED lines=54> */
[----:B------:R-:W-:Y:S07]  /*8380*/  LDSM.16.M88.4 R200, [R212+0x1000] ;  /* 0x00100000d4c8783b */ /* 0x000fee0000000200 */
        /* <DEDUP_REMOVED lines=18> */
[----:B------:R-:W5:Y:S07]  /*84b0*/  LDSM.16.M88.4 R208, [R212+0x2000] ;  /* 0x00200000d4d0783b */ /* 0x000f6e0000000200 */
[-C--:B----4-:R-:W-:Y:S08]  /*84c0*/  HMMA.16816.F32 R68, R168, R172.reuse, R68 ;  /* 0x000000aca844723c */ /* 0x090ff00000001844 */
[C---:B------:R-:W-:Y:S08]  /*84d0*/  HMMA.16816.F32 R72, R184.reuse, R172, R72 ;  /* 0x000000acb848723c */ /* 0x040ff00000001848 */
[-C--:B------:R-:W-:Y:S08]  /*84e0*/  HMMA.16816.F32 R76, R184, R174.reuse, R76 ;  /* 0x000000aeb84c723c */ /* 0x080ff0000000184c */
[C---:B------:R-:W-:Y:S01]  /*84f0*/  HMMA.16816.F32 R80, R168.reuse, R174, R80 ;  /* 0x000000aea850723c */ /* 0x040fe20000001850 */
[----:B------:R-:W4:Y:S01]  /*8500*/  LDSM.16.M88.4 R172, [R212+0x2800] ;  /* 0x00280000d4ac783b */ /* 0x000f220000000200 */
[----:B------:R-:W-:Y:S06]  /*8510*/  DEPBAR.LE SB0, 0x0 ;  /* 0x000080000000791a */ /* 0x000fec0000000000 */
[-C--:B-1----:R-:W-:Y:S01]  /*8520*/  HMMA.16816.F32 R84, R168, R176.reuse, R84 ;  /* 0x000000b0a854723c */ /* 0x082fe20000001854 */
[----:B------:R-:W-:Y:S07]  /*8530*/  BAR.SYNC.DEFER_BLOCKING 0x0 ;  /* 0x0000000000007b1d */ /* 0x000fee0000010000 */
[C---:B------:R-:W-:Y:S08]  /*8540*/  HMMA.16816.F32 R88, R184.reuse, R176, R88 ;  /* 0x000000b0b858723c */ /* 0x040ff00000001858 */
[-C--:B------:R-:W-:Y:S08]  /*8550*/  HMMA.16816.F32 R92, R184, R178.reuse, R92 ;  /* 0x000000b2b85c723c */ /* 0x080ff0000000185c */
[----:B------:R-:W-:Y:S08]  /*8560*/  HMMA.16816.F32 R96, R168, R178, R96 ;  /* 0x000000b2a860723c */ /* 0x000ff00000001860 */
        /* <DEDUP_REMOVED lines=16> */
[-C--:B-----5:R-:W-:Y:S08]  /*8670*/  HMMA.16816.F32 R68, R180, R208.reuse, R68 ;  /* 0x000000d0b444723c */ /* 0x0a0ff00000001844 */
[C---:B------:R-:W-:Y:S08]  /*8680*/  HMMA.16816.F32 R72, R192.reuse, R208, R72 ;  /* 0x000000d0c048723c */ /* 0x040ff00000001848 */
[-C--:B------:R-:W-:Y:S08]  /*8690*/  HMMA.16816.F32 R76, R192, R210.reuse, R76 ;  /* 0x000000d2c04c723c */ /* 0x080ff0000000184c */
[C---:B------:R-:W-:Y:S08]  /*86a0*/  HMMA.16816.F32 R80, R180.reuse, R210, R80 ;  /* 0x000000d2b450723c */ /* 0x040ff00000001850 */
[-C--:B----4-:R-:W-:Y:S08]  /*86b0*/  HMMA.16816.F32 R84, R180, R172.reuse, R84 ;  /* 0x000000acb454723c */ /* 0x090ff00000001854 */
[C---:B------:R-:W-:Y:S08]  /*86c0*/  HMMA.16816.F32 R88, R192.reuse, R172, R88 ;  /* 0x000000acc058723c */ /* 0x040ff00000001858 */
[-C--:B------:R-:W-:Y:S08]  /*86d0*/  HMMA.16816.F32 R92, R192, R174.reuse, R92 ;  /* 0x000000aec05c723c */ /* 0x080ff0000000185c */
[----:B------:R-:W-:Y:S01]  /*86e0*/  HMMA.16816.F32 R96, R180, R174, R96 ;  /* 0x000000aeb460723c */ /* 0x000fe20000001860 */
[----:B------:R-:W-:-:S07]  /*86f0*/  @!P0 BRA `(.L_x_970) ;  /* 0x000003a000008947 */ /* 0x000fce0003800000 */
[----:B------:R-:W-:Y:S01]  /*8700*/  PLOP3.LUT P1, PT, PT, PT, UP1, 0x80, 0x0 ;  /* 0x000000000000781c */ /* 0x000fe20003f2f018 */
[----:B------:R-:W-:Y:S01]  /*8710*/  IMAD R231, R243, 0x60, R233 ;  /* 0x00000060f3e77824 */ /* 0x000fe200078e02e9 */
[----:B------:R-:W-:Y:S01]  /*8720*/  PLOP3.LUT P0, PT, PT, PT, UP1, 0x80, 0x0 ;  /* 0x000000000000781c */ /* 0x000fe20003f0f018 */
[----:B------:R-:W-:Y:S03]  /*8730*/  IMAD.MOV.U32 R230, RZ, RZ, RZ ;  /* 0x000000ffffe67224 */ /* 0x000fe600078e00ff */
[----:B------:R-:W-:Y:S05]  /*8740*/  IADD3 R231, R231, -0x60, R232 ;  /* 0xffffffa0e7e77810 */ /* 0x000fea0007ffe0e8 */
[--C-:B------:R-:W-:Y:S02]  /*8750*/  IMAD.MOV.U32 R0, RZ, RZ, R231.reuse ;  /* 0x000000ffff007224 */ /* 0x100fe400078e00e7 */
[----:B------:R-:W-:Y:S05]  /*8760*/  @P1 IMAD.HI.U32 R2, R231, c[0x0][0x2bc], RZ ;  /* 0x0000af00e7021a27 */ /* 0x000fea00078e00ff */
[----:B------:R-:W-:Y:S04]  /*8770*/  @P0 SHF.R.U32.HI R0, RZ, c[0x0][0x2c0], R2 ;  /* 0x0000b000ff000a19 */ /* 0x000fe80000011602 */
[C---:B------:R-:W-:Y:S04]  /*8780*/  @!P4 IADD3 R168, P0, R0.reuse, UR46, RZ ;  /* 0x0000002e00a8cc10 */ /* 0x040fe8000ff1e0ff */
[----:B------:R-:W-:Y:S01]  /*8790*/  @!P4 LEA.HI.X.SX32 R3, R0, UR4, 0x1, P0 ;  /* 0x000000040003cc11 */ /* 0x000fe200080f0eff */
[----:B------:R-:W-:Y:S01]  /*87a0*/  IMAD.MOV R0, RZ, RZ, -R0 ;  /* 0x000000ffff007224 */ /* 0x000fe200078e0a00 */
[----:B------:R-:W-:Y:S03]  /*87b0*/  @!P4 LEA R2, P0, R168, c[0x0][0x2a0], 0x2 ;  /* 0x0000a800a802ca11 */ /* 0x000fe600078010ff */
        /* <DEDUP_REMOVED lines=16> */
[----:B------:R-:W1:Y:S04]  /*88c0*/  SHFL.IDX PT, R175, R180, RZ, 0x181f ;  /* 0x00181fffb4af7589 */ /* 0x000e6800000e0000 */
[----:B------:R-:W2:Y:S04]  /*88d0*/  SHFL.IDX PT, R176, R0, RZ, 0x181f ;  /* 0x00181fff00b07589 */ /* 0x000ea800000e0000 */
[----:B------:R-:W3:Y:S04]  /*88e0*/  SHFL.IDX PT, R173, R180, 0x1, 0x181f ;  /* 0x00381f00b4ad7f89 */ /* 0x000ee800000e0000 */
[----:B------:R-:W-:Y:S04]  /*88f0*/  SHFL.IDX PT, R171, R180, 0x2, 0x181f ;  /* 0x00581f00b4ab7f89 */ /* 0x000fe800000e0000 */
[----:B------:R-:W4:Y:S04]  /*8900*/  SHFL.IDX PT, R174, R0, 0x1, 0x181f ;  /* 0x00381f0000ae7f89 */ /* 0x000f2800000e0000 */
[----:B------:R-:W5:Y:S04]  /*8910*/  SHFL.IDX PT, R169, R180, 0x3, 0x181f ;  /* 0x00781f00b4a97f89 */ /* 0x000f6800000e0000 */
[----:B------:R-:W-:Y:S01]  /*8920*/  SHFL.IDX PT, R172, R0, 0x2, 0x181f ;  /* 0x00581f0000ac7f89 */ /* 0x000fe200000e0000 */
[-C--:B-1----:R-:W-:Y:S03]  /*8930*/  IADD3 R178, P0, R175, R235.reuse, RZ ;  /* 0x000000ebafb27210 */ /* 0x082fe60007f1e0ff */
[----:B------:R-:W1:Y:S02]  /*8940*/  SHFL.IDX PT, R3, R180, 0x4, 0x181f ;  /* 0x00981f00b4037f89 */ /* 0x000e6400000e0000 */
[--C-:B--2---:R-:W-:Y:S02]  /*8950*/  IMAD.X R179, R176, 0x1, R234.reuse, P0 ;  /* 0x00000001b0b37824 */ /* 0x104fe400000e06ea */
[----:B------:R1:W2:Y:S01]  /*8960*/  SHFL.IDX PT, R2, R180, 0x5, 0x181f ;  /* 0x00b81f00b4027f89 */ /* 0x0002a200000e0000 */
[-C--:B---3--:R-:W-:Y:S03]  /*8970*/  IADD3 R176, P0, R173, R235.reuse, RZ ;  /* 0x000000ebadb07210 */ /* 0x088fe60007f1e0ff */
[----:B------:R3:W-:Y:S04]  /*8980*/  LDGSTS.E.BYPASS.LTC128B.128 [R229+0x3100], [R178.64], !P3 ;  /* 0x03100000b2e57fae */ /* 0x0007e8000d901d74 */
[----:B------:R-:W3:Y:S01]  /*8990*/  SHFL.IDX PT, R170, R0, 0x3, 0x181f ;  /* 0x00781f0000aa7f89 */ /* 0x000ee200000e0000 */
[--C-:B----4-:R-:W-:Y:S03]  /*89a0*/  IMAD.X R177, R174, 0x1, R234.reuse, P0 ;  /* 0x00000001aeb17824 */ /* 0x110fe600000e06ea */
[----:B------:R-:W4:Y:S01]  /*89b0*/  SHFL.IDX PT, R168, R0, 0x4, 0x181f ;  /* 0x00981f0000a87f89 */ /* 0x000f2200000e0000 */
[-C--:B-----5:R-:W-:Y:S03]  /*89c0*/  IADD3 R174, P2, R169, R235.reuse, RZ ;  /* 0x000000eba9ae7210 */ /* 0x0a0fe60007f5e0ff */
[----:B------:R-:W5:Y:S04]  /*89d0*/  SHFL.IDX PT, R0, R0, 0x5, 0x181f ;  /* 0x00b81f0000007f89 */ /* 0x000f6800000e0000 */
[----:B------:R5:W-:Y:S01]  /*89e0*/  LDGSTS.E.BYPASS.LTC128B.128 [R229+0x3900], [R176.64], !P3 ;  /* 0x03900000b0e57fae */ /* 0x000be2000d901d74 */
[-C--:B-1----:R-:W-:Y:S02]  /*89f0*/  IADD3 R180, P1, R3, R235.reuse, RZ ;  /* 0x000000eb03b47210 */ /* 0x082fe40007f3e0ff */
[-C--:B--2---:R-:W-:Y:S02]  /*8a00*/  IADD3 R2, P0, R2, R235.reuse, RZ ;  /* 0x000000eb02027210 */ /* 0x084fe40007f1e0ff */
[----:B---3--:R-:W-:Y:S01]  /*8a10*/  IADD3 R178, P5, R171, R235, RZ ;  /* 0x000000ebabb27210 */ /* 0x008fe20007fbe0ff */
[--C-:B------:R-:W-:Y:S04]  /*8a20*/  IMAD.X R175, R170, 0x1, R234.reuse, P2 ;  /* 0x00000001aaaf7824 */ /* 0x100fe800010e06ea */
[--C-:B------:R-:W-:Y:S02]  /*8a30*/  IMAD.X R179, R172, 0x1, R234.reuse, P5 ;  /* 0x00000001acb37824 */ /* 0x100fe400028e06ea */
[--C-:B----4-:R-:W-:Y:S02]  /*8a40*/  IMAD.X R181, R168, 0x1, R234.reuse, P1 ;  /* 0x00000001a8b57824 */ /* 0x110fe400008e06ea */
[----:B-----5:R-:W-:Y:S01]  /*8a50*/  IMAD.X R3, R0, 0x1, R234, P0 ;  /* 0x0000000100037824 */ /* 0x020fe200000e06ea */
[----:B------:R1:W-:Y:S04]  /*8a60*/  LDGSTS.E.BYPASS.LTC128B.128 [R229+0x4100], [R178.64], !P3 ;  /* 0x04100000b2e57fae */ /* 0x0003e8000d901d74 */
[----:B------:R1:W-:Y:S04]  /*8a70*/  LDGSTS.E.BYPASS.LTC128B.128 [R229+0x4900], [R174.64], !P3 ;  /* 0x04900000aee57fae */ /* 0x0003e8000d901d74 */
[----:B------:R1:W-:Y:S04]  /*8a80*/  LDGSTS.E.BYPASS.LTC128B.128 [R229+0x5100], [R180.64], !P3 ;  /* 0x05100000b4e57fae */ /* 0x0003e8000d901d74 */
[----:B------:R1:W-:Y:S02]  /*8a90*/  LDGSTS.E.BYPASS.LTC128B.128 [R229+0x5900], [R2.64], !P3 ;  /* 0x0590000002e57fae */ /* 0x0003e4000d901d74 */
.L_x_970:
[----:B------:R-:W-:Y:S01]  /*8aa0*/  IMAD.MOV.U32 R171, RZ, RZ, R236 ;  /* 0x000000ffffab7224 */ /* 0x000fe200078e00ec */
[----:B------:R-:W-:Y:S01]  /*8ab0*/  PLOP3.LUT P1, PT, PT, PT, UP2, 0x80, 0x0 ;  /* 0x000000000000781c */ /* 0x000fe20003f2f028 */
[----:B------:R-:W0:Y:S01]  /*8ac0*/  LDGDEPBAR ;  /* 0x00000000000079af */ /* 0x000e220000000000 */
[----:B------:R-:W-:Y:S01]  /*8ad0*/  PLOP3.LUT P0, PT, PT, PT, UP2, 0x80, 0x0 ;  /* 0x000000000000781c */ /* 0x000fe20003f0f028 */
[----:B------:R-:W-:Y:S05]  /*8ae0*/  IMAD R170, R243, -0x60, RZ ;  /* 0xffffffa0f3aa7824 */ /* 0x000fea00078e02ff */
[----:B-1----:R-:W-:Y:S05]  /*8af0*/  IADD3 R2, -R237, 0x1, R170 ;  /* 0x00000001ed027810 */ /* 0x002fea0007ffe1aa */
[----:B------:R-:W-:Y:S05]  /*8b00*/  @P1 IMAD.HI.U32 R0, R236, c[0x0][0x2c8], RZ ;  /* 0x0000b200ec001a27 */ /* 0x000fea00078e00ff */
[----:B------:R-:W-:Y:S01]  /*8b10*/  @P0 SHF.R.U32.HI R171, RZ, c[0x0][0x2cc], R0 ;  /* 0x0000b300ffab0a19 */ /* 0x000fe20000011600 */
[----:B------:R-:W-:Y:S01]  /*8b20*/  IMAD.U32 R0, RZ, RZ, UR7 ;  /* 0x00000007ff007e24 */ /* 0x000fe2000f8e00ff */
[----:B------:R-:W-:Y:S03]  /*8b30*/  PLOP3.LUT P0, PT, PT, PT, UP0, 0x40, 0x0 ;  /* 0x000000000000781c */ /* 0x000fe60003f0e808 */
[----:B------:R-:W1:Y:S01]  /*8b40*/  SHFL.IDX PT, R168, R171, RZ, 0x1c1f ;  /* 0x001c1fffaba87589 */ /* 0x000e6200000e0000 */
        /* <DEDUP_REMOVED lines=22> */
.L_x_973:
[----:B------:R-:W-:Y:S04]  /*8cb0*/  MOV R0, c[0x0][0x32c] ;  /* 0x0000cb0000007a02 */ /* 0x000fe80000000f00 */
[----:B------:R-:W-:Y:S11]  /*8cc0*/  ISETP.NE.AND P0, PT, R0, 0x1, PT ;  /* 0x000000010000780c */ /* 0x000ff60003f05270 */
[----:B------:R-:W-:Y:S02]  /*8cd0*/  @!UPT UIADD3 URZ, URZ, URZ, URZ ;  /* 0x0000003f3f3ff290 */ /* 0x000fe4000fffe03f */
[----:B------:R-:W-:Y:S05]  /*8ce0*/  @P0 IMAD.HI.U32 R0, R168, c[0x0][0x330], RZ ;  /* 0x0000cc00a8000a27 */ /* 0x000fea00078e00ff */
[----:B------:R-:W-:Y:S02]  /*8cf0*/  @P0 SHF.R.U32.HI R168, RZ, c[0x0][0x334], R0 ;  /* 0x0000cd00ffa80a19 */ /* 0x000fe40000011600 */
.L_x_974:
[----:B------:R-:W-:Y:S05]  /*8d00*/  BSYNC B0 ;  /* 0x0000000000007941 */ /* 0x000fea0003800000 */
.L_x_972:
[----:B------:R-:W-:Y:S04]  /*8d10*/  IMAD.IADD R0, R170, 0x1, -R237 ;  /* 0x00000001aa007824 */ /* 0x000fe800078e0aed */
[----:B------:R-:W-:Y:S05]  /*8d20*/  IMAD R168, R168, c[0x0][0x32c], R0 ;  /* 0x0000cb00a8a87a24 */ /* 0x000fea00078e0200 */
[----:B------:R-:W-:Y:S02]  /*8d30*/  IADD3 R0, R168, c[0x0][0x32c], RZ ;  /* 0x0000cb00a8007a10 */ /* 0x000fe40007ffe0ff */
[----:B------:R-:W-:Y:S02]  /*8d40*/  IMNMX R180, R180, R168, !PT ;  /* 0x000000a8b4b47217 */ /* 0x000fe40007800200 */
[----:B------:R-:W-:Y:S02]  /*8d50*/  IMNMX R183, R183, R0, PT ;  /* 0x00000000b7b77217 */ /* 0x000fe40003800200 */
.L_x_971:
[----:B------:R-:W-:Y:S01]  /*8d60*/  PLOP3.LUT P0, PT, PT, PT, UP0, 0x40, 0x0 ;  /* 0x000000000000781c */ /* 0x000fe20003f0e808 */
[----:B------:R-:W1:Y:S02]  /*8d70*/  SHFL.IDX PT, R168, R171, 0x1, 0x1c1f ;  /* 0x003c1f00aba87f89 */ /* 0x000e6400000e0000 */
[----:B-1----:R-:W-:Y:S01]  /*8d80*/  IADD3 R177, R2, R168, RZ ;  /* 0x000000a802b17210 */ /* 0x002fe20007ffe0ff */
[----:B------:R-:W-:Y:S09]  /*8d90*/  IMAD.IADD R181, R3, 0x1, R168 ;  /* 0x0000000103b57824 */ /* 0x000ff200078e02a8 */
        /* <DEDUP_REMOVED lines=16> */
.L_x_977:
[----:B------:R-:W-:Y:S04]  /*8ea0*/  MOV R0, c[0x0][0x32c] ;  /* 0x0000cb0000007a02 */ /* 0x000fe80000000f00 */
[----:B------:R-:W-:Y:S11]  /*8eb0*/  ISETP.NE.AND P0, PT, R0, 0x1, PT ;  /* 0x000000010000780c */ /* 0x000ff60003f05270 */
[----:B------:R-:W-:Y:S02]  /*8ec0*/  @!UPT UIADD3 URZ, URZ, URZ, URZ ;  /* 0x0000003f3f3ff290 */ /* 0x000fe4000fffe03f */
[----:B------:R-:W-:Y:S05]  /*8ed0*/  @P0 IMAD.HI.U32 R0, R168, c[0x0][0x330], RZ ;  /* 0x0000cc00a8000a27 */ /* 0x000fea00078e00ff */
[----:B------:R-:W-:Y:S02]  /*8ee0*/  @P0 SHF.R.U32.HI R168, RZ, c[0x0][0x334], R0 ;  /* 0x0000cd00ffa80a19 */ /* 0x000fe40000011600 */
.L_x_978:
[----:B------:R-:W-:Y:S05]  /*8ef0*/  BSYNC B0 ;  /* 0x0000000000007941 */ /* 0x000fea0003800000 */
.L_x_976:
[----:B------:R-:W-:Y:S04]  /*8f00*/  IMAD.IADD R0, R170, 0x1, -R237 ;  /* 0x00000001aa007824 */ /* 0x000fe800078e0aed */
[----:B------:R-:W-:Y:S05]  /*8f10*/  IMAD R0, R168, c[0x0][0x32c], R0 ;  /* 0x0000cb00a8007a24 */ /* 0x000fea00078e0200 */
[----:B------:R-:W-:Y:S02]  /*8f20*/  IADD3 R168, R0, c[0x0][0x32c], RZ ;  /* 0x0000cb0000a87a10 */ /* 0x000fe40007ffe0ff */
[----:B------:R-:W-:Y:S02]  /*8f30*/  IMNMX R177, R177, R0, !PT ;  /* 0x00000000b1b17217 */ /* 0x000fe40007800200 */
[----:B------:R-:W-:Y:S02]  /*8f40*/  IMNMX R181, R181, R168, PT ;  /* 0x000000a8b5b57217 */ /* 0x000fe40003800200 */
.L_x_975:
        /* <DEDUP_REMOVED lines=20> */
.L_x_981:
[----:B------:R-:W-:Y:S04]  /*9090*/  MOV R0, c[0x0][0x32c] ;  /* 0x0000cb0000007a02 */ /* 0x000fe80000000f00 */
[----:B------:R-:W-:Y:S11]  /*90a0*/  ISETP.NE.AND P0, PT, R0, 0x1, PT ;  /* 0x000000010000780c */ /* 0x000ff60003f05270 */
[----:B------:R-:W-:Y:S02]  /*90b0*/  @!UPT UIADD3 URZ, URZ, URZ, URZ ;  /* 0x0000003f3f3ff290 */ /* 0x000fe4000fffe03f */
[----:B------:R-:W-:Y:S05]  /*90c0*/  @P0 IMAD.HI.U32 R0, R168, c[0x0][0x330], RZ ;  /* 0x0000cc00a8000a27 */ /* 0x000fea00078e00ff */
[----:B------:R-:W-:Y:S02]  /*90d0*/  @P0 SHF.R.U32.HI R168, RZ, c[0x0][0x334], R0 ;  /* 0x0000cd00ffa80a19 */ /* 0x000fe40000011600 */
.L_x_982:
[----:B------:R-:W-:Y:S05]  /*90e0*/  BSYNC B0 ;  /* 0x0000000000007941 */ /* 0x000fea0003800000 */
.L_x_980:
[----:B------:R-:W-:Y:S04]  /*90f0*/  IMAD.IADD R0, R170, 0x1, -R237 ;  /* 0x00000001aa007824 */ /* 0x000fe800078e0aed */
[----:B------:R-:W-:Y:S05]  /*9100*/  IMAD R0, R168, c[0x0][0x32c], R0 ;  /* 0x0000cb00a8007a24 */ /* 0x000fea00078e0200 */
[----:B------:R-:W-:Y:S02]  /*9110*/  IADD3 R168, R0, c[0x0][0x32c], RZ ;  /* 0x0000cb0000a87a10 */ /* 0x000fe40007ffe0ff */
[----:B------:R-:W-:Y:S02]  /*9120*/  IMNMX R174, R174, R0, !PT ;  /* 0x00000000aeae7217 */ /* 0x000fe40007800200 */
[----:B------:R-:W-:Y:S02]  /*9130*/  IMNMX R175, R175, R168, PT ;  /* 0x000000a8afaf7217 */ /* 0x000fe40003800200 */
.L_x_979:
[C---:B------:R-:W-:Y:S02]  /*9140*/  ISETP.GE.AND P1, PT, R170.reuse, 0x9, PT ;  /* 0x00000009aa00780c */ /* 0x040fe40003f26270 */
[----:B------:R-:W-:Y:S02]  /*9150*/  ISETP.GE.AND P5, PT, R170, 0xa, PT ;  /* 0x0000000aaa00780c */ /* 0x000fe40003fa6270 */
[----:B------:R-:W-:Y:S02]  /*9160*/  ISETP.GT.AND P0, PT, R180, 0x8, !P1 ;  /* 0x00000008b400780c */ /* 0x000fe40004f04270 */
[----:B------:R-:W-:Y:S02]  /*9170*/  P2R R173, PR, RZ, 0x2 ;  /* 0x00000002ffad7803 */ /* 0x000fe40000000000 */
[----:B------:R-:W-:Y:S02]  /*9180*/  ISETP.LT.OR P0, PT, R183, 0x9, P0 ;  /* 0x00000009b700780c */ /* 0x000fe40000701670 */
[C---:B------:R-:W-:Y:S02]  /*9190*/  ISETP.GT.AND P1, PT, R177.reuse, 0x8, !P1 ;  /* 0x00000008b100780c */ /* 0x040fe40004f24270 */
[----:B------:R-:W-:Y:S02]  /*91a0*/  P2R R179, PR, RZ, 0x10 ;  /* 0x00000010ffb37803 */ /* 0x000fe40000000000 */
[----:B------:R-:W-:Y:S02]  /*91b0*/  FSEL R169, R16, -INF , !P0 ;  /* 0xff80000010a97808 */ /* 0x000fe40004000000 */
[----:B------:R-:W-:Y:S02]  /*91c0*/  ISETP.GT.AND P0, PT, R177, 0x9, !P5 ;  /* 0x00000009b100780c */ /* 0x000fe40006f04270 */
[C---:B------:R-:W-:Y:S02]  /*91d0*/  ISETP.LT.OR P1, PT, R181.reuse, 0x9, P1 ;  /* 0x00000009b500780c */ /* 0x040fe40000f21670 */
[----:B------:R-:W-:Y:S02]  /*91e0*/  ISETP.GE.AND P4, PT, R170, 0x11, PT ;  /* 0x00000011aa00780c */ /* 0x000fe40003f86270 */
[----:B------:R-:W-:Y:S02]  /*91f0*/  ISETP.LT.OR P0, PT, R181, 0xa, P0 ;  /* 0x0000000ab500780c */ /* 0x000fe40000701670 */
[----:B------:R-:W-:Y:S02]  /*9200*/  FSEL R0, R18, -INF , !P1 ;  /* 0xff80000012007808 */ /* 0x000fe40004800000 */
[----:B------:R-:W-:Y:S02]  /*9210*/  ISETP.GT.AND P1, PT, R180, 0x10, !P4 ;  /* 0x00000010b400780c */ /* 0x000fe40006724270 */
[----:B------:R-:W-:Y:S02]  /*9220*/  P2R R176, PR, RZ, 0x8 ;  /* 0x00000008ffb07803 */ /* 0x000fe40000000000 */
[----:B------:R-:W-:Y:S02]  /*9230*/  FSEL R19, R19, -INF , !P0 ;  /* 0xff80000013137808 */ /* 0x000fe40004000000 */
[C---:B------:R-:W-:Y:S02]  /*9240*/  ISETP.LT.OR P0, PT, R183.reuse, 0x11, P1 ;  /* 0x00000011b700780c */ /* 0x040fe40000f01670 */
[----:B------:R-:W-:Y:S02]  /*9250*/  ISETP.GE.AND P3, PT, R170, 0x12, PT ;  /* 0x00000012aa00780c */ /* 0x000fe40003f66270 */
[----:B------:R-:W-:Y:S02]  /*9260*/  ISETP.GT.AND P2, PT, R180, 0x9, !P5 ;  /* 0x00000009b400780c */ /* 0x000fe40006f44270 */
[----:B------:R-:W-:Y:S02]  /*9270*/  FSEL R20, R20, -INF , !P0 ;  /* 0xff80000014147808 */ /* 0x000fe40004000000 */
[----:B------:R-:W-:Y:S02]  /*9280*/  ISETP.GT.AND P0, PT, R180, 0x11, !P3 ;  /* 0x00000011b400780c */ /* 0x000fe40005f04270 */
[C---:B------:R-:W-:Y:S02]  /*9290*/  ISETP.LT.OR P2, PT, R183.reuse, 0xa, P2 ;  /* 0x0000000ab700780c */ /* 0x040fe40001741670 */
[----:B------:R-:W-:Y:S02]  /*92a0*/  ISETP.LT.OR P0, PT, R183, 0x12, P0 ;  /* 0x00000012b700780c */ /* 0x000fe40000701670 */
[----:B------:R-:W-:Y:S02]  /*92b0*/  FSEL R168, R17, -INF , !P2 ;  /* 0xff80000011a87808 */ /* 0x000fe40005000000 */
[----:B------:R-:W-:Y:S02]  /*92c0*/  FSEL R17, R21, -INF , !P0 ;  /* 0xff80000015117808 */ /* 0x000fe40004000000 */
[----:B------:R-:W-:Y:S02]  /*92d0*/  ISETP.GT.AND P0, PT, R177, 0x10, !P4 ;  /* 0x00000010b100780c */ /* 0x000fe40006704270 */
[C---:B------:R-:W-:Y:S02]  /*92e0*/  ISETP.GE.AND P2, PT, R170.reuse, 0x19, PT ;  /* 0x00000019aa00780c */ /* 0x040fe40003f46270 */
[----:B------:R-:W-:Y:S02]  /*92f0*/  ISETP.LT.OR P0, PT, R181, 0x11, P0 ;  /* 0x00000011b500780c */ /* 0x000fe40000701670 */
[----:B------:R-:W-:Y:S02]  /*9300*/  ISETP.GE.AND P1, PT, R170, 0x1a, PT ;  /* 0x0000001aaa00780c */ /* 0x000fe40003f26270 */
[----:B------:R-:W-:Y:S02]  /*9310*/  FSEL R18, R22, -INF , !P0 ;  /* 0xff80000016127808 */ /* 0x000fe40004000000 */
[----:B------:R-:W-:Y:S02]  /*9320*/  ISETP.GT.AND P0, PT, R177, 0x11, !P3 ;  /* 0x00000011b100780c */ /* 0x000fe40005f04270 */
[----:B------:R-:W-:Y:S02]  /*9330*/  P2R R22, PR, RZ, 0x4 ;  /* 0x00000004ff167803 */ /* 0x000fe40000000000 */
[----:B------:R-:W-:Y:S02]  /*9340*/  ISETP.LT.OR P0, PT, R181, 0x12, P0 ;  /* 0x00000012b500780c */ /* 0x000fe40000701670 */
[----:B------:R-:W-:Y:S02]  /*9350*/  P2R R21, PR, RZ, 0x2 ;  /* 0x00000002ff157803 */ /* 0x000fe40000000000 */
[----:B------:R-:W-:Y:S02]  /*9360*/  FSEL R16, R23, -INF , !P0 ;  /* 0xff80000017107808 */ /* 0x000fe40004000000 */
[----:B------:R-:W-:Y:S02]  /*9370*/  ISETP.GT.AND P0, PT, R180, 0x18, !P2 ;  /* 0x00000018b400780c */ /* 0x000fe40005704270 */
[----:B------:R-:W-:Y:S02]  /*9380*/  P2R R178, PR, RZ, 0x10 ;  /* 0x00000010ffb27803 */ /* 0x000fe40000000000 */
[C---:B------:R-:W-:Y:S02]  /*9390*/  ISETP.LT.OR P0, PT, R183.reuse, 0x19, P0 ;  /* 0x00000019b700780c */ /* 0x040fe40000701670 */
[----:B------:R-:W-:Y:S02]  /*93a0*/  ISETP.GE.AND P4, PT, R170, 0x4a, PT ;  /* 0x0000004aaa00780c */ /* 0x000fe40003f86270 */
[----:B------:R-:W-:Y:S02]  /*93b0*/  FSEL R32, R32, -INF , !P0 ;  /* 0xff80000020207808 */ /* 0x000fe40004000000 */
[----:B------:R-:W-:Y:S02]  /*93c0*/  ISETP.GT.AND P0, PT, R180, 0x19, !P1 ;  /* 0x00000019b400780c */ /* 0x000fe40004f04270 */
[C---:B------:R-:W-:Y:S02]  /*93d0*/  ISETP.GE.AND P6, PT, R170.reuse, 0x52, PT ;  /* 0x00000052aa00780c */ /* 0x040fe40003fc6270 */
[----:B------:R-:W-:Y:S02]  /*93e0*/  ISETP.LT.OR P0, PT, R183, 0x1a, P0 ;  /* 0x0000001ab700780c */ /* 0x000fe40000701670 */
[----:B------:R-:W-:Y:S02]  /*93f0*/  P2R R182, PR, RZ, 0x8 ;  /* 0x00000008ffb67803 */ /* 0x000fe40000000000 */
[----:B------:R-:W-:Y:S02]  /*9400*/  FSEL R33, R33, -INF , !P0 ;  /* 0xff80000021217808 */ /* 0x000fe40004000000 */
[----:B------:R-:W-:Y:S02]  /*9410*/  ISETP.GT.AND P0, PT, R177, 0x18, !P2 ;  /* 0x00000018b100780c */ /* 0x000fe40005704270 */
[----:B------:R-:W-:Y:S02]  /*9420*/  ISETP.GE.AND P2, PT, R170, 0x21, PT ;  /* 0x00000021aa00780c */ /* 0x000fe40003f46270 */
        /* <DEDUP_REMOVED lines=10> */
[C---:B------:R-:W-:Y:S02]  /*94d0*/  ISETP.LT.OR P0, PT, R183.reuse, 0x21, P0 ;  /* 0x00000021b700780c */ /* 0x040fe40000701670 */
[----:B------:R-:W-:Y:S02]  /*94e0*/  P2R R172, PR, RZ, 0x20 ;  /* 0x00000020ffac7803 */ /* 0x000fe40000000000 */
[----:B------:R-:W-:Y:S02]  /*94f0*/  FSEL R188, R36, -INF , !P0 ;  /* 0xff80000024bc7808 */ /* 0x000fe40004000000 */
[----:B------:R-:W-:Y:S02]  /*9500*/  ISETP.GT.AND P0, PT, R180, 0x21, !P1 ;  /* 0x00000021b400780c */ /* 0x000fe40004f04270 */
[C---:B------:R-:W-:Y:S02]  /*9510*/  ISETP.GE.AND P5, PT, R170.reuse, 0x59, PT ;  /* 0x00000059aa00780c */ /* 0x040fe40003fa6270 */
[----:B------:R-:W-:Y:S04]  /*9520*/  ISETP.LT.OR P0, PT, R183, 0x22, P0 ;  /* 0x00000022b700780c */ /* 0x000fe80000701670 */
        /* <DEDUP_REMOVED lines=11> */
[----:B------:R-:W-:Y:S04]  /*95e0*/  ISETP.GT.AND P0, PT, R180, 0x28, !P2 ;  /* 0x00000028b400780c */ /* 0x000fe80005704270 */
[C---:B------:R-:W-:Y:S04]  /*95f0*/  ISETP.LT.OR P0, PT, R183.reuse, 0x29, P0 ;  /* 0x00000029b700780c */ /* 0x040fe80000701670 */
[----:B------:R-:W-:Y:S02]  /*9600*/  FSEL R193, R48, -INF , !P0 ;  /* 0xff80000030c17808 */ /* 0x000fe40004000000 */
[----:B------:R-:W-:Y:S04]  /*9610*/  ISETP.GT.AND P0, PT, R180, 0x29, !P1 ;  /* 0x00000029b400780c */ /* 0x000fe80004f04270 */
        /* <DEDUP_REMOVED lines=28> */
[----:B------:R-:W-:Y:S03]  /*97e0*/  ISETP.GT.AND P0, PT, R180, 0x38, !P2 ;  /* 0x00000038b400780c */ /* 0x000fe60005704270 */
[----:B------:R1:W-:Y:S01]  /*97f0*/  STL [R1], R48 ;  /* 0x0000003001007387 */ /* 0x0003e20000100800 */
[C---:B------:R-:W-:Y:S04]  /*9800*/  ISETP.LT.OR P0, PT, R183.reuse, 0x39, P0 ;  /* 0x00000039b700780c */ /* 0x040fe80000701670 */
[----:B------:R-:W-:Y:S02]  /*9810*/  FSEL R252, R64, -INF , !P0 ;  /* 0xff80000040fc7808 */ /* 0x000fe40004000000 */
[----:B------:R-:W-:Y:S02]  /*9820*/  ISETP.GT.AND P0, PT, R180, 0x39, !P1 ;  /* 0x00000039b400780c */ /* 0x000fe40004f04270 */
[----:B------:R-:W-:Y:S02]  /*9830*/  P2R R64, PR, RZ, 0x10 ;  /* 0x00000010ff407803 */ /* 0x000fe40000000000 */
        /* <DEDUP_REMOVED lines=13> */
[----:B-1----:R-:W-:Y:S02]  /*9910*/  P2R R48, PR, RZ, 0x10 ;  /* 0x00000010ff307803 */ /* 0x002fe40000000000 */
[C---:B------:R-:W-:Y:S02]  /*9920*/  ISETP.LT.OR P0, PT, R183.reuse, 0x41, P0 ;  /* 0x00000041b700780c */ /* 0x040fe40000701670 */
[----:B------:R-:W-:Y:S02]  /*9930*/  P2R R67, PR, RZ, 0x8 ;  /* 0x00000008ff437803 */ /* 0x000fe40000000000 */
[----:B------:R-:W-:Y:S02]  /*9940*/  FSEL R248, R68, -INF , !P0 ;  /* 0xff80000044f87808 */ /* 0x000fe40004000000 */
[----:B------:R-:W-:Y:S04]  /*9950*/  ISETP.GT.AND P0, PT, R180, 0x41, !P1 ;  /* 0x00000041b400780c */ /* 0x000fe80004f04270 */
[----:B------:R-:W-:Y:S04]  /*9960*/  ISETP.LT.OR P0, PT, R183, 0x42, P0 ;  /* 0x00000042b700780c */ /* 0x000fe80000701670 */
        /* <DEDUP_REMOVED lines=36> */
[----:B------:R-:W-:Y:S04]  /*9bb0*/  ISETP.GT.AND P0, PT, R180, RZ, !P3 ;  /* 0x000000ffb400720c */ /* 0x000fe80005f04270 */
        /* <DEDUP_REMOVED lines=9> */
[----:B------:R-:W-:Y:S04]  /*9c50*/  ISETP.LT.OR P0, PT, R181, 0x1, P0 ;  /* 0x00000001b500780c */ /* 0x000fe80000701670 */
[----:B------:R-:W-:Y:S02]  /*9c60*/  FSEL R6, R6, -INF , !P0 ;  /* 0xff80000006067808 */ /* 0x000fe40004000000 */
[----:B------:R-:W-:Y:S04]  /*9c70*/  ISETP.GT.AND P0, PT, R180, 0x58, !P5 ;  /* 0x00000058b400780c */ /* 0x000fe80006f04270 */
[C---:B------:R-:W-:Y:S04]  /*9c80*/  ISETP.LT.OR P0, PT, R183.reuse, 0x59, P0 ;  /* 0x00000059b700780c */ /* 0x040fe80000701670 */
[----:B------:R-:W-:Y:S02]  /*9c90*/  FSEL R186, R96, -INF , !P0 ;  /* 0xff80000060ba7808 */ /* 0x000fe40004000000 */
[----:B------:R-:W-:Y:S04]  /*9ca0*/  ISETP.GE.AND P0, PT, R170, 0x5a, PT ;  /* 0x0000005aaa00780c */ /* 0x000fe80003f06270 */
        /* <DEDUP_REMOVED lines=10> */
[----:B------:R-:W-:Y:S02]  /*9d50*/  ISETP.NE.AND P4, PT, R48, RZ, PT ;  /* 0x000000ff3000720c */ /* 0x000fe40003f85270 */
        /* <DEDUP_REMOVED lines=22> */
[----:B------:R-:W-:Y:S01]  /*9ec0*/  ISETP.NE.AND P2, PT, R21, RZ, PT ;  /* 0x000000ff1500720c */ /* 0x000fe20003f45270 */
[----:B------:R-:W1:Y:S03]  /*9ed0*/  SHFL.IDX PT, R28, R171, 0x3, 0x1c1f ;  /* 0x007c1f00ab1c7f89 */ /* 0x000e6600000e0000 */
[----:B------:R-:W-:Y:S04]  /*9ee0*/  ISETP.GT.AND P2, PT, R174, 0x19, !P2 ;  /* 0x00000019ae00780c */ /* 0x000fe80005744270 */
[----:B------:R-:W-:Y:S04]  /*9ef0*/  ISETP.LT.OR P2, PT, R175, 0x1a, P2 ;  /* 0x0000001aaf00780c */ /* 0x000fe80001741670 */
[----:B------:R-:W-:Y:S02]  /*9f00*/  FSEL R48, R29, -INF , !P2 ;  /* 0xff8000001d307808 */ /* 0x000fe40005000000 */
[----:B------:R-:W-:Y:S04]  /*9f10*/  ISETP.NE.AND P2, PT, R184, RZ, PT ;  /* 0x000000ffb800720c */ /* 0x000fe80003f45270 */
[----:B------:R-:W-:Y:S04]  /*9f20*/  ISETP.GT.AND P2, PT, R174, 0x20, !P2 ;  /* 0x00000020ae00780c */ /* 0x000fe80005744270 */
[----:B------:R-:W-:Y:S01]  /*9f30*/  ISETP.LT.OR P2, PT, R175, 0x21, P2 ;  /* 0x00000021af00780c */ /* 0x000fe20001741670 */
[--C-:B-1----:R-:W-:Y:S03]  /*9f40*/  IMAD.IADD R24, R3, 0x1, R28.reuse ;  /* 0x0000000103187824 */ /* 0x102fe600078e021c */
[----:B------:R-:W-:Y:S01]  /*9f50*/  FSEL R40, R40, -INF , !P2 ;  /* 0xff80000028287808 */ /* 0x000fe20005000000 */
[----:B------:R-:W-:Y:S01]  /*9f60*/  IMAD.IADD R25, R2, 0x1, R28 ;  /* 0x0000000102197824 */ /* 0x000fe200078e021c */
        /* <DEDUP_REMOVED lines=40> */
[C---:B------:R-:W-:Y:S02]  /*a1f0*/  ISETP.GT.AND P2, PT, R174.reuse, 0x49, !P4 ;  /* 0x00000049ae00780c */ /* 0x040fe40006744270 */
[----:B------:R-:W-:Y:S02]  /*a200*/  ISETP.NE.AND P4, PT, R179, RZ, PT ;  /* 0x000000ffb300720c */ /* 0x000fe40003f85270 */
        /* <DEDUP_REMOVED lines=9> */
[C---:B------:R-:W-:Y:S04]  /*a2a0*/  ISETP.LT.OR P2, PT, R175.reuse, 0x59, P2 ;  /* 0x00000059af00780c */ /* 0x040fe80001741670 */
[----:B------:R-:W-:Y:S02]  /*a2b0*/  FSEL R179, R92, -INF , !P2 ;  /* 0xff8000005cb37808 */ /* 0x000fe40005000000 */
[----:B------:R-:W-:Y:S02]  /*a2c0*/  ISETP.GT.AND P2, PT, R174, RZ, !P3 ;  /* 0x000000ffae00720c */ /* 0x000fe40005f44270 */
[----:B------:R-:W-:Y:S02]  /*a2d0*/  ISETP.NE.AND P3, PT, R176, RZ, PT ;  /* 0x000000ffb000720c */ /* 0x000fe40003f65270 */
[C---:B------:R-:W-:Y:S04]  /*a2e0*/  ISETP.LT.OR P2, PT, R175.reuse, 0x1, P2 ;  /* 0x00000001af00780c */ /* 0x040fe80001741670 */
[----:B------:R-:W-:Y:S02]  /*a2f0*/  FSEL R8, R8, -INF , !P2 ;  /* 0xff80000008087808 */ /* 0x000fe40005000000 */
[----:B------:R-:W-:Y:S04]  /*a300*/  ISETP.GT.AND P2, PT, R174, 0x59, !P0 ;  /* 0x00000059ae00780c */ /* 0x000fe80004744270 */
[----:B------:R-:W-:Y:S04]  /*a310*/  ISETP.LT.OR P2, PT, R175, 0x5a, P2 ;  /* 0x0000005aaf00780c */ /* 0x000fe80001741670 */
        /* <DEDUP_REMOVED lines=19> */
.L_x_985:
[----:B------:R-:W-:Y:S04]  /*a450*/  MOV R2, c[0x0][0x32c] ;  /* 0x0000cb0000027a02 */ /* 0x000fe80000000f00 */
[----:B------:R-:W-:Y:S11]  /*a460*/  ISETP.NE.AND P2, PT, R2, 0x1, PT ;  /* 0x000000010200780c */ /* 0x000ff60003f45270 */
[----:B------:R-:W-:Y:S02]  /*a470*/  @!UPT UIADD3 URZ, URZ, URZ, URZ ;  /* 0x0000003f3f3ff290 */ /* 0x000fe4000fffe03f */
[----:B------:R-:W-:Y:S05]  /*a480*/  @P2 IMAD.HI.U32 R2, R28, c[0x0][0x330], RZ ;  /* 0x0000cc001c022a27 */ /* 0x000fea00078e00ff */
[----:B------:R-:W-:Y:S02]  /*a490*/  @P2 SHF.R.U32.HI R28, RZ, c[0x0][0x334], R2 ;  /* 0x0000cd00ff1c2a19 */ /* 0x000fe40000011602 */
.L_x_986:
[----:B------:R-:W-:Y:S05]  /*a4a0*/  BSYNC B0 ;  /* 0x0000000000007941 */ /* 0x000fea0003800000 */
.L_x_984:
[----:B------:R-:W-:Y:S04]  /*a4b0*/  IMAD.IADD R170, R170, 0x1, -R237 ;  /* 0x00000001aaaa7824 */ /* 0x000fe800078e0aed */
[----:B------:R-:W-:Y:S05]  /*a4c0*/  IMAD R170, R28, c[0x0][0x32c], R170 ;  /* 0x0000cb001caa7a24 */ /* 0x000fea00078e02aa */
[----:B------:R-:W-:Y:S02]  /*a4d0*/  IADD3 R2, R170, c[0x0][0x32c], RZ ;  /* 0x0000cb00aa027a10 */ /* 0x000fe40007ffe0ff */
[----:B------:R-:W-:Y:S02]  /*a4e0*/  IMNMX R25, R25, R170, !PT ;  /* 0x000000aa19197217 */ /* 0x000fe40007800200 */
[----:B------:R-:W-:Y:S02]  /*a4f0*/  IMNMX R24, R24, R2, PT ;  /* 0x0000000218187217 */ /* 0x000fe40003800200 */
.L_x_983:
[----:B------:R-:W2:Y:S01]  /*a500*/  LDL.LU R92, [R1] ;  /* 0x00000000015c7983 */ /* 0x000ea20000300800 */
[----:B------:R-:W-:Y:S01]  /*a510*/  ISETP.NE.AND P2, PT, R67, RZ, PT ;  /* 0x000000ff4300720c */ /* 0x000fe20003f45270 */
[----:B------:R-:W-:Y:S01]  /*a520*/  IMAD.MOV.U32 R44, RZ, RZ, R211 ;  /* 0x000000ffff2c7224 */ /* 0x000fe200078e00d3 */
[----:B------:R-:W-:Y:S01]  /*a530*/  MOV R89, R245 ;  /* 0x000000f500597202 */ /* 0x000fe20000000f00 */
[----:B------:R-:W-:Y:S01]  /*a540*/  IMAD.MOV.U32 R61, RZ, RZ, R205 ;  /* 0x000000ffff3d7224 */ /* 0x000fe200078e00cd */
[C---:B------:R-:W-:Y:S02]  /*a550*/  ISETP.GT.AND P2, PT, R25.reuse, RZ, !P2 ;  /* 0x000000ff1900720c */ /* 0x040fe40005744270 */
[----:B------:R-:W-:Y:S02]  /*a560*/  MOV R45, R208 ;  /* 0x000000d0002d7202 */ /* 0x000fe40000000f00 */
[----:B------:R-:W-:Y:S02]  /*a570*/  ISETP.LT.OR P2, PT, R24, 0x1, P2 ;  /* 0x000000011800780c */ /* 0x000fe40001741670 */
[----:B------:R-:W-:Y:S02]  /*a580*/  MOV R85, R199 ;  /* 0x000000c700557202 */ /* 0x000fe40000000f00 */
[----:B------:R-:W-:Y:S02]  /*a590*/  FSEL R10, R10, -INF , !P2 ;  /* 0xff8000000a0a7808 */ /* 0x000fe40005000000 */
[----:B------:R-:W-:Y:S02]  /*a5a0*/  ISETP.NE.AND P2, PT, R66, RZ, PT ;  /* 0x000000ff4200720c */ /* 0x000fe40003f45270 */
[C---:B------:R-:W-:Y:S02]  /*a5b0*/  ISETP.GT.AND P1, PT, R25.reuse, 0x50, !P1 ;  /* 0x000000501900780c */ /* 0x040fe40004f24270 */
[C---:B------:R-:W-:Y:S02]  /*a5c0*/  ISETP.GT.AND P2, PT, R25.reuse, 0x1, !P2 ;  /* 0x000000011900780c */ /* 0x040fe40005744270 */
[C---:B------:R-:W-:Y:S02]  /*a5d0*/  ISETP.LT.OR P1, PT, R24.reuse, 0x51, P1 ;  /* 0x000000511800780c */ /* 0x040fe40000f21670 */
[C---:B------:R-:W-:Y:S02]  /*a5e0*/  ISETP.LT.OR P2, PT, R24.reuse, 0x2, P2 ;  /* 0x000000021800780c */ /* 0x040fe40001741670 */
[----:B------:R-:W-:Y:S02]  /*a5f0*/  ISETP.GT.AND P6, PT, R25, 0x51, !P6 ;  /* 0x000000511900780c */ /* 0x000fe400077c4270 */
[----:B------:R-:W-:Y:S02]  /*a600*/  FSEL R11, R11, -INF , !P2 ;  /* 0xff8000000b0b7808 */ /* 0x000fe40005000000 */
[----:B------:R-:W-:Y:S02]  /*a610*/  ISETP.NE.AND P2, PT, R173, RZ, PT ;  /* 0x000000ffad00720c */ /* 0x000fe40003f45270 */
[C---:B------:R-:W-:Y:S02]  /*a620*/  ISETP.LT.OR P6, PT, R24.reuse, 0x52, P6 ;  /* 0x000000521800780c */ /* 0x040fe400037c1670 */
[C---:B------:R-:W-:Y:S02]  /*a630*/  ISETP.GT.AND P2, PT, R25.reuse, 0x8, !P2 ;  /* 0x000000081900780c */ /* 0x040fe40005744270 */
[C---:B------:R-:W-:Y:S02]  /*a640*/  ISETP.GT.AND P5, PT, R25.reuse, 0x58, !P5 ;  /* 0x000000581900780c */ /* 0x040fe40006fa4270 */
[C---:B------:R-:W-:Y:S02]  /*a650*/  ISETP.LT.OR P2, PT, R24.reuse, 0x9, P2 ;  /* 0x000000091800780c */ /* 0x040fe40001741670 */
[----:B------:R-:W-:Y:S02]  /*a660*/  ISETP.LT.OR P5, PT, R24, 0x59, P5 ;  /* 0x000000591800780c */ /* 0x000fe40002fa1670 */
[----:B------:R-:W-:Y:S02]  /*a670*/  FSEL R14, R14, -INF , !P2 ;  /* 0xff8000000e0e7808 */ /* 0x000fe40005000000 */
[----:B------:R-:W-:Y:S02]  /*a680*/  ISETP.NE.AND P2, PT, R172, RZ, PT ;  /* 0x000000ffac00720c */ /* 0x000fe40003f45270 */
[C---:B------:R-:W-:Y:S02]  /*a690*/  ISETP.GT.AND P0, PT, R25.reuse, 0x59, !P0 ;  /* 0x000000591900780c */ /* 0x040fe40004704270 */
[----:B------:R-:W-:Y:S02]  /*a6a0*/  ISETP.GT.AND P2, PT, R25, 0x9, !P2 ;  /* 0x000000091900780c */ /* 0x000fe40005744270 */
[C---:B------:R-:W-:Y:S02]  /*a6b0*/  ISETP.LT.OR P0, PT, R24.reuse, 0x5a, P0 ;  /* 0x0000005a1800780c */ /* 0x040fe40000701670 */
[----:B------:R-:W-:Y:S02]  /*a6c0*/  ISETP.LT.OR P2, PT, R24, 0xa, P2 ;  /* 0x0000000a1800780c */ /* 0x000fe40001741670 */
[----:B------:R-:W-:Y:S02]  /*a6d0*/  FSEL R73, R95, -INF , !P0 ;  /* 0xff8000005f497808 */ /* 0x000fe40004000000 */
[----:B------:R-:W-:Y:S02]  /*a6e0*/  FSEL R15, R15, -INF , !P2 ;  /* 0xff8000000f0f7808 */ /* 0x000fe40005000000 */
[----:B------:R-:W-:Y:S04]  /*a6f0*/  ISETP.NE.AND P2, PT, R178, RZ, PT ;  /* 0x000000ffb200720c */ /* 0x000fe80003f45270 */
[C---:B------:R-:W-:Y:S04]  /*a700*/  ISETP.GT.AND P2, PT, R25.reuse, 0x10, !P2 ;  /* 0x000000101900780c */ /* 0x040fe80005744270 */
[----:B------:R-:W-:Y:S04]  /*a710*/  ISETP.LT.OR P2, PT, R24, 0x11, P2 ;  /* 0x000000111800780c */ /* 0x000fe80001741670 */
        /* <DEDUP_REMOVED lines=43> */
[----:B------:R-:W-:Y:S01]  /*a9d0*/  IMAD.MOV.U32 R46, RZ, RZ, R198 ;  /* 0x000000ffff2e7224 */ /* 0x000fe200078e00c6 */
        /* <DEDUP_REMOVED lines=8> */
[----:B------:R-:W-:Y:S02]  /*aa60*/  MOV R47, R196 ;  /* 0x000000c4002f7202 */ /* 0x000fe40000000f00 */
[----:B------:R-:W-:Y:S02]  /*aa70*/  ISETP.GT.AND P2, PT, R25, 0x30, !P2 ;  /* 0x000000301900780c */ /* 0x000fe40005744270 */
[----:B------:R-:W-:Y:S02]  /*aa80*/  FMNMX.FTZ R26, R47, R26, !PT ;  /* 0x0000001a2f1a7209 */ /* 0x000fe40007810000 */
[----:B------:R-:W-:Y:S02]  /*aa90*/  ISETP.LT.OR P2, PT, R24, 0x31, P2 ;  /* 0x000000311800780c */ /* 0x000fe40001741670 */
[----:B------:R-:W-:Y:S02]  /*aaa0*/  FMNMX.FTZ R21, R41, R21, !PT ;  /* 0x0000001529157209 */ /* 0x000fe40007810000 */
[----:B------:R-:W-:Y:S01]  /*aab0*/  FSEL R93, R58, -INF , !P2 ;  /* 0xff8000003a5d7808 */ /* 0x000fe20005000000 */
[----:B------:R-:W-:Y:S01]  /*aac0*/  IMAD.MOV.U32 R58, RZ, RZ, R195 ;  /* 0x000000ffff3a7224 */ /* 0x000fe200078e00c3 */
        /* <DEDUP_REMOVED lines=11> */
[----:B------:R-:W-:Y:S02]  /*ab80*/  MOV R59, R192 ;  /* 0x000000c0003b7202 */ /* 0x000fe40000000f00 */
[----:B------:R-:W-:Y:S02]  /*ab90*/  ISETP.LT.OR P2, PT, R24, 0x39, P2 ;  /* 0x000000391800780c */ /* 0x000fe40001741670 */
[----:B------:R-:W-:Y:S02]  /*aba0*/  FMNMX.FTZ R23, R10, R164, !PT ;  /* 0x000000a40a177209 */ /* 0x000fe40007810000 */
[----:B------:R-:W-:Y:S01]  /*abb0*/  FSEL R27, R62, -INF , !P2 ;  /* 0xff8000003e1b7808 */ /* 0x000fe20005000000 */
[----:B------:R-:W-:Y:S01]  /*abc0*/  IMAD.MOV.U32 R62, RZ, RZ, R2 ;  /* 0x000000ffff3e7224 */ /* 0x000fe200078e0002 */
[----:B------:R-:W-:Y:S02]  /*abd0*/  FMNMX.FTZ R2, R4, R167, !PT ;  /* 0x000000a704027209 */ /* 0x000fe40007810000 */
[----:B------:R-:W-:Y:S02]  /*abe0*/  ISETP.NE.AND P2, PT, R52, RZ, PT ;  /* 0x000000ff3400720c */ /* 0x000fe40003f45270 */
[----:B------:R-:W-:Y:S02]  /*abf0*/  FMNMX.FTZ R2, R5, R2, !PT ;  /* 0x0000000205027209 */ /* 0x000fe40007810000 */
[----:B------:R-:W-:Y:S02]  /*ac00*/  ISETP.GT.AND P2, PT, R25, 0x39, !P2 ;  /* 0x000000391900780c */ /* 0x000fe40005744270 */
[----:B------:R-:W-:Y:S02]  /*ac10*/  FMNMX.FTZ R2, R169, R2, !PT ;  /* 0x00000002a9027209 */ /* 0x000fe40007810000 */
[----:B------:R-:W-:Y:S02]  /*ac20*/  ISETP.LT.OR P2, PT, R24, 0x3a, P2 ;  /* 0x0000003a1800780c */ /* 0x000fe40001741670 */
[----:B------:R-:W-:Y:S02]  /*ac30*/  FMNMX.FTZ R2, R168, R2, !PT ;  /* 0x00000002a8027209 */ /* 0x000fe40007810000 */
[----:B------:R-:W-:Y:S02]  /*ac40*/  FSEL R30, R63, -INF , !P2 ;  /* 0xff8000003f1e7808 */ /* 0x000fe40005000000 */
[----:B------:R-:W-:Y:S02]  /*ac50*/  FMNMX.FTZ R2, R20, R2, !PT ;  /* 0x0000000214027209 */ /* 0x000fe40007810000 */
[----:B------:R-:W-:Y:S02]  /*ac60*/  MOV R63, R191 ;  /* 0x000000bf003f7202 */ /* 0x000fe40000000f00 */
        /* <DEDUP_REMOVED lines=9> */
[----:B------:R-:W-:Y:S02]  /*ad00*/  ISETP.NE.AND P2, PT, R54, RZ, PT ;  /* 0x000000ff3600720c */ /* 0x000fe40003f45270 */
[----:B------:R-:W-:Y:S01]  /*ad10*/  FMNMX.FTZ R2, R193, R2, !PT ;  /* 0x00000002c1027209 */ /* 0x000fe20007810000 */
[----:B------:R-:W-:Y:S01]  /*ad20*/  LDSM.16.MT88.4 R52, [R219+0x100] ;  /* 0x00010000db34783b */ /* 0x000fe20000004200 */
[----:B------:R-:W-:Y:S02]  /*ad30*/  ISETP.GT.AND P2, PT, R25, 0x41, !P2 ;  /* 0x000000411900780c */ /* 0x000fe40005744270 */
[----:B------:R-:W-:Y:S02]  /*ad40*/  FMNMX.FTZ R2, R190, R2, !PT ;  /* 0x00000002be027209 */ /* 0x000fe40007810000 */
[----:B------:R-:W-:Y:S02]  /*ad50*/  FMNMX.FTZ R21, R59, R21, !PT ;  /* 0x000000153b157209 */ /* 0x000fe40007810000 */
[----:B------:R-:W-:Y:S02]  /*ad60*/  FMNMX.FTZ R2, R63, R2, !PT ;  /* 0x000000023f027209 */ /* 0x000fe40007810000 */
[----:B------:R-:W-:Y:S02]  /*ad70*/  ISETP.LT.OR P2, PT, R24, 0x42, P2 ;  /* 0x000000421800780c */ /* 0x000fe40001741670 */
[----:B------:R-:W-:Y:S02]  /*ad80*/  FMNMX.FTZ R2, R45, R2, !PT ;  /* 0x000000022d027209 */ /* 0x000fe40007810000 */
[----:B------:R-:W-:Y:S02]  /*ad90*/  FMNMX.FTZ R23, R11, R23, !PT ;  /* 0x000000170b177209 */ /* 0x000fe40007810000 */
[----:B------:R-:W-:Y:S02]  /*ada0*/  FMNMX.FTZ R2, R252, R2, !PT ;  /* 0x00000002fc027209 */ /* 0x000fe40007810000 */
[----:B------:R-:W-:Y:S02]  /*adb0*/  FMNMX.FTZ R21, R58, R21, !PT ;  /* 0x000000153a157209 */ /* 0x000fe40007810000 */
[----:B------:R-:W-:Y:S02]  /*adc0*/  FMNMX.FTZ R2, R251, R2, !PT ;  /* 0x00000002fb027209 */ /* 0x000fe40007810000 */
[----:B------:R-:W-:Y:S02]  /*add0*/  FSEL R211, R75, -INF , !P2 ;  /* 0xff8000004bd37808 */ /* 0x000fe40005000000 */
[----:B------:R-:W-:Y:S02]  /*ade0*/  FMNMX.FTZ R2, R248, R2, !PT ;  /* 0x00000002f8027209 */ /* 0x000fe40007810000 */
[----:B------:R-:W-:Y:S02]  /*adf0*/  ISETP.NE.AND P2, PT, R65, RZ, PT ;  /* 0x000000ff4100720c */ /* 0x000fe40003f45270 */
[----:B------:R-:W-:Y:S02]  /*ae00*/  FMNMX.FTZ R2, R247, R2, !PT ;  /* 0x00000002f7027209 */ /* 0x000fe40007810000 */
[----:B------:R-:W-:Y:S02]  /*ae10*/  FMNMX.FTZ R23, R14, R23, !PT ;  /* 0x000000170e177209 */ /* 0x000fe40007810000 */
[----:B------:R-:W-:Y:S02]  /*ae20*/  FMNMX.FTZ R2, R206, R2, !PT ;  /* 0x00000002ce027209 */ /* 0x000fe40007810000 */
[----:B------:R-:W-:Y:S02]  /*ae30*/  FMNMX.FTZ R21, R244, R21, !PT ;  /* 0x00000015f4157209 */ /* 0x000fe40007810000 */
[----:B------:R-:W-:Y:S02]  /*ae40*/  FMNMX.FTZ R2, R203, R2, !PT ;  /* 0x00000002cb027209 */ /* 0x000fe40007810000 */
[----:B------:R-:W-:Y:S02]  /*ae50*/  ISETP.GT.AND P2, PT, R25, 0x48, !P2 ;  /* 0x000000481900780c */ /* 0x000fe40005744270 */
[----:B------:R-:W-:Y:S02]  /*ae60*/  FMNMX.FTZ R2, R200, R2, !PT ;  /* 0x00000002c8027209 */ /* 0x000fe40007810000 */
[----:B------:R-:W-:Y:S02]  /*ae70*/  FMNMX.FTZ R23, R15, R23, !PT ;  /* 0x000000170f177209 */ /* 0x000fe40007810000 */
[----:B------:R-:W-:Y:S02]  /*ae80*/  FMNMX.FTZ R2, R197, R2, !PT ;  /* 0x00000002c5027209 */ /* 0x000fe40007810000 */
[----:B------:R-:W-:Y:S02]  /*ae90*/  FMNMX.FTZ R21, R210, R21, !PT ;  /* 0x00000015d2157209 */ /* 0x000fe40007810000 */
[----:B------:R-:W-:Y:S02]  /*aea0*/  FMNMX.FTZ R2, R186, R2, !PT ;  /* 0x00000002ba027209 */ /* 0x000fe40007810000 */
[----:B--2---:R-:W-:Y:S02]  /*aeb0*/  FMNMX.FTZ R26, R92, R26, !PT ;  /* 0x0000001a5c1a7209 */ /* 0x004fe40007810000 */
[----:B------:R-:W-:Y:S02]  /*aec0*/  FMNMX.FTZ R2, R183, R2, !PT ;  /* 0x00000002b7027209 */ /* 0x000fe40007810000 */
[----:B------:R-:W-:Y:S02]  /*aed0*/  FMNMX.FTZ R26, R250, R26, !PT ;  /* 0x0000001afa1a7209 */ /* 0x000fe40007810000 */
[----:B------:R-:W-:Y:S01]  /*aee0*/  ISETP.LT.OR P2, PT, R24, 0x49, P2 ;  /* 0x000000491800780c */ /* 0x000fe20001741670 */
[----:B------:R-:W1:Y:S01]  /*aef0*/  SHFL.BFLY PT, R22, R2, 0x2, 0x1f ;  /* 0x0c401f0002167f89 */ /* 0x000e6200000e0000 */
        /* <DEDUP_REMOVED lines=12> */
[----:B-1----:R-:W-:Y:S02]  /*afc0*/  FMNMX.FTZ R22, R2, R22, !PT ;  /* 0x0000001602167209 */ /* 0x002fe40007810000 */
[----:B------:R-:W-:Y:S02]  /*afd0*/  FMNMX.FTZ R26, R189, R26, !PT ;  /* 0x0000001abd1a7209 */ /* 0x000fe40007810000 */
[----:B------:R-:W-:Y:S01]  /*afe0*/  ISETP.GT.AND P2, PT, R25, 0x49, !P2 ;  /* 0x000000491900780c */ /* 0x000fe20005744270 */
[----:B------:R-:W1:Y:S01]  /*aff0*/  SHFL.BFLY PT, R3, R22, 0x1, 0x1f ;  /* 0x0c201f0016037f89 */ /* 0x000e6200000e0000 */
[----:B------:R-:W-:Y:S02]  /*b000*/  FMNMX.FTZ R26, R180, R26, !PT ;  /* 0x0000001ab41a7209 */ /* 0x000fe40007810000 */
[----:B------:R-:W-:Y:S02]  /*b010*/  FMNMX.FTZ R23, R60, R23, !PT ;  /* 0x000000173c177209 */ /* 0x000fe40007810000 */
[----:B------:R-:W-:Y:S02]  /*b020*/  FMNMX.FTZ R26, R177, R26, !PT ;  /* 0x0000001ab11a7209 */ /* 0x000fe40007810000 */
[----:B------:R-:W-:Y:S02]  /*b030*/  FMNMX.FTZ R21, R185, R21, !PT ;  /* 0x00000015b9157209 */ /* 0x000fe40007810000 */
[----:B------:R-:W-:Y:S01]  /*b040*/  ISETP.LT.OR P2, PT, R24, 0x4a, P2 ;  /* 0x0000004a1800780c */ /* 0x000fe20001741670 */
[----:B------:R-:W2:Y:S01]  /*b050*/  SHFL.BFLY PT, R2, R26, 0x2, 0x1f ;  /* 0x0c401f001a027f89 */ /* 0x000ea200000e0000 */
[----:B------:R-:W-:Y:S02]  /*b060*/  FMNMX.FTZ R23, R88, R23, !PT ;  /* 0x0000001758177209 */ /* 0x000fe40007810000 */
[----:B------:R-:W-:Y:S02]  /*b070*/  FMNMX.FTZ R21, R181, R21, !PT ;  /* 0x00000015b5157209 */ /* 0x000fe40007810000 */
[----:B------:R-:W-:Y:S02]  /*b080*/  FSEL R205, R79, -INF , !P2 ;  /* 0xff8000004fcd7808 */ /* 0x000fe40005000000 */
[----:B------:R-:W-:Y:S02]  /*b090*/  FMNMX.FTZ R23, R62, R23, !PT ;  /* 0x000000173e177209 */ /* 0x000fe40007810000 */
[----:B------:R-:W-:Y:S02]  /*b0a0*/  FMNMX.FTZ R21, R179, R21, !PT ;  /* 0x00000015b3157209 */ /* 0x000fe40007810000 */
[----:B------:R-:W-:Y:S02]  /*b0b0*/  FMNMX.FTZ R23, R28, R23, !PT ;  /* 0x000000171c177209 */ /* 0x000fe40007810000 */
[----:B------:R-:W-:Y:S02]  /*b0c0*/  FMNMX.FTZ R21, R176, R21, !PT ;  /* 0x00000015b0157209 */ /* 0x000fe40007810000 */
[----:B-1----:R-:W-:Y:S02]  /*b0d0*/  FMNMX.FTZ R3, R22, R3, !PT ;  /* 0x0000000316037209 */ /* 0x002fe40007810000 */
[----:B------:R-:W-:Y:S02]  /*b0e0*/  FMNMX.FTZ R23, R80, R23, !PT ;  /* 0x0000001750177209 */ /* 0x000fe40007810000 */
[C---:B------:R-:W-:Y:S01]  /*b0f0*/  FSETP.NEU.FTZ.AND P2, PT, R3.reuse, -INF , PT ;  /* 0xff8000000300780b */ /* 0x040fe20003f5d000 */
[----:B------:R-:W-:Y:S01]  /*b100*/  FMUL.FTZ R199, R3, c[0x0][0x2d0] ;  /* 0x0000b40003c77a20 */ /* 0x000fe20000410000 */
[----:B------:R-:W-:Y:S01]  /*b110*/  FSEL R191, R90, -INF , !P1 ;  /* 0xff8000005abf7808 */ /* 0x000fe20004800000 */
[----:B------:R-:W-:Y:S01]  /*b120*/  IMAD.MOV.U32 R90, RZ, RZ, R187 ;  /* 0x000000ffff5a7224 */ /* 0x000fe200078e00bb */
[----:B------:R-:W-:Y:S02]  /*b130*/  FSEL R187, R91, -INF , !P6 ;  /* 0xff8000005bbb7808 */ /* 0x000fe40007000000 */
[----:B------:R-:W-:Y:S02]  /*b140*/  FSEL R199, R199, RZ, P2 ;  /* 0x000000ffc7c77208 */ /* 0x000fe40001000000 */
[----:B--2---:R-:W-:Y:S02]  /*b150*/  FMNMX.FTZ R2, R26, R2, !PT ;  /* 0x000000021a027209 */ /* 0x004fe40007810000 */
[----:B------:R-:W-:Y:S01]  /*b160*/  FSEL R184, R94, -INF , !P5 ;  /* 0xff8000005eb87808 */ /* 0x000fe20006800000 */
[--C-:B------:R-:W-:Y:S01]  /*b170*/  FFMA.FTZ R172, R4, c[0x0][0x2d0], -R199.reuse ;  /* 0x0000b40004ac7a23 */ /* 0x100fe200000108c7 */
[----:B------:R-:W-:Y:S01]  /*b180*/  FSEL R71, R3, RZ, P2 ;  /* 0x000000ff03477208 */ /* 0x000fe20001000000 */
[----:B------:R-:W1:Y:S01]  /*b190*/  SHFL.BFLY PT, R4, R21, 0x2, 0x1f ;  /* 0x0c401f0015047f89 */ /* 0x000e6200000e0000 */
[--C-:B------:R-:W-:Y:S01]  /*b1a0*/  FFMA.FTZ R97, R5, c[0x0][0x2d0], -R199.reuse ;  /* 0x0000b40005617a23 */ /* 0x100fe200000108c7 */
[----:B------:R-:W-:Y:S01]  /*b1b0*/  FMNMX.FTZ R5, R31, R23, !PT ;  /* 0x000000171f057209 */ /* 0x000fe20007810000 */
[----:B------:R-:W-:Y:S01]  /*b1c0*/  FFMA.FTZ R171, R20, c[0x0][0x2d0], -R199 ;  /* 0x0000b40014ab7a23 */ /* 0x000fe200000108c7 */
[----:B------:R-:W-:Y:S01]  /*b1d0*/  MUFU.EX2 R172, R172 ;  /* 0x000000ac00ac7308 */ /* 0x000fe20000000800 */
[----:B------:R-:W-:Y:S01]  /*b1e0*/  FADD.FTZ R71, -R71, R167 ;  /* 0x000000a747477221 */ /* 0x000fe20000010100 */
[----:B------:R-:W-:Y:S01]  /*b1f0*/  FMNMX.FTZ R5, R93, R5, !PT ;  /* 0x000000055d057209 */ /* 0x000fe20007810000 */
[--C-:B------:R-:W-:Y:S01]  /*b200*/  FFMA.FTZ R75, R168, c[0x0][0x2d0], -R199.reuse ;  /* 0x0000b400a84b7a23 */ /* 0x100fe200000108c7 */
[----:B------:R-:W2:Y:S01]  /*b210*/  SHFL.BFLY PT, R22, R2, 0x1, 0x1f ;  /* 0x0c201f0002167f89 */ /* 0x000ea200000e0000 */
[----:B------:R-:W-:Y:S01]  /*b220*/  FMUL.FTZ R71, R71, c[0x0][0x2d0] ;  /* 0x0000b40047477a20 */ /* 0x000fe20000410000 */
[----:B------:R-:W-:Y:S01]  /*b230*/  FMNMX.FTZ R5, R29, R5, !PT ;  /* 0x000000051d057209 */ /* 0x000fe20007810000 */
[--C-:B------:R-:W-:Y:S01]  /*b240*/  FFMA.FTZ R74, R169, c[0x0][0x2d0], -R199.reuse ;  /* 0x0000b400a94a7a23 */ /* 0x100fe200000108c7 */
[----:B------:R-:W-:Y:S01]  /*b250*/  MOV R95, R27 ;  /* 0x0000001b005f7202 */ /* 0x000fe20000000f00 */
[----:B------:R-:W-:Y:S01]  /*b260*/  IMAD.MOV.U32 R94, RZ, RZ, R28 ;  /* 0x000000ffff5e7224 */ /* 0x000fe200078e001c */
[----:B------:R-:W3:Y:S01]  /*b270*/  MUFU.EX2 R97, R97 ;  /* 0x0000006100617308 */ /* 0x000ee20000000800 */
[----:B------:R-:W-:Y:S01]  /*b280*/  FMNMX.FTZ R5, R27, R5, !PT ;  /* 0x000000051b057209 */ /* 0x000fe20007810000 */
[--C-:B------:R-:W-:Y:S01]  /*b290*/  FFMA.FTZ R178, R17, c[0x0][0x2d0], -R199.reuse ;  /* 0x0000b40011b27a23 */ /* 0x100fe200000108c7 */
[----:B------:R-:W-:Y:S01]  /*b2a0*/  MOV R91, R31 ;  /* 0x0000001f005b7202 */ /* 0x000fe20000000f00 */
[--C-:B------:R-:W-:Y:S01]  /*b2b0*/  FFMA.FTZ R252, R252, c[0x0][0x2d0], -R199.reuse ;  /* 0x0000b400fcfc7a23 */ /* 0x100fe200000108c7 */
[----:B------:R-:W-:Y:S01]  /*b2c0*/  FMNMX.FTZ R5, R30, R5, !PT ;  /* 0x000000051e057209 */ /* 0x000fe20007810000 */
[--C-:B------:R-:W-:Y:S02]  /*b2d0*/  FFMA.FTZ R251, R251, c[0x0][0x2d0], -R199.reuse ;  /* 0x0000b400fbfb7a23 */ /* 0x100fe400000108c7 */
[--C-:B------:R-:W-:Y:S01]  /*b2e0*/  FFMA.FTZ R248, R248, c[0x0][0x2d0], -R199.reuse ;  /* 0x0000b400f8f87a23 */ /* 0x100fe200000108c7 */
[----:B------:R-:W-:Y:S01]  /*b2f0*/  FMNMX.FTZ R5, R245, R5, !PT ;  /* 0x00000005f5057209 */ /* 0x000fe20007810000 */
[----:B------:R-:W-:Y:S01]  /*b300*/  MUFU.EX2 R74, R74 ;  /* 0x0000004a004a7308 */ /* 0x000fe20000000800 */
[----:B-1----:R-:W-:Y:S01]  /*b310*/  FMNMX.FTZ R21, R21, R4, !PT ;  /* 0x0000000415157209 */ /* 0x002fe20007810000 */
[--C-:B------:R-:W-:Y:S01]  /*b320*/  FFMA.FTZ R247, R247, c[0x0][0x2d0], -R199.reuse ;  /* 0x0000b400f7f77a23 */ /* 0x100fe200000108c7 */
[----:B------:R-:W-:Y:S01]  /*b330*/  FMNMX.FTZ R5, R211, R5, !PT ;  /* 0x00000005d3057209 */ /* 0x000fe20007810000 */
[--C-:B------:R-:W-:Y:S02]  /*b340*/  FFMA.FTZ R206, R206, c[0x0][0x2d0], -R199.reuse ;  /* 0x0000b400cece7a23 */ /* 0x100fe400000108c7 */
[----:B------:R-:W1:Y:S01]  /*b350*/  SHFL.BFLY PT, R4, R21, 0x1, 0x1f ;  /* 0x0c201f0015047f89 */ /* 0x000e6200000e0000 */
[----:B------:R-:W-:Y:S01]  /*b360*/  FMNMX.FTZ R5, R208, R5, !PT ;  /* 0x00000005d0057209 */ /* 0x000fe20007810000 */
[--C-:B------:R-:W-:Y:S01]  /*b370*/  FFMA.FTZ R203, R203, c[0x0][0x2d0], -R199.reuse ;  /* 0x0000b400cbcb7a23 */ /* 0x100fe200000108c7 */
[----:B--2---:R-:W-:Y:S01]  /*b380*/  FMNMX.FTZ R2, R2, R22, !PT ;  /* 0x0000001602027209 */ /* 0x004fe20007810000 */
[----:B------:R-:W2:Y:S01]  /*b390*/  MUFU.EX2 R75, R75 ;  /* 0x0000004b004b7308 */ /* 0x000ea20000000800 */
[----:B------:R-:W-:Y:S01]  /*b3a0*/  FMNMX.FTZ R5, R205, R5, !PT ;  /* 0x00000005cd057209 */ /* 0x000fe20007810000 */
[--C-:B------:R-:W-:Y:S01]  /*b3b0*/  FFMA.FTZ R200, R200, c[0x0][0x2d0], -R199.reuse ;  /* 0x0000b400c8c87a23 */ /* 0x100fe200000108c7 */
[C---:B------:R-:W-:Y:S01]  /*b3c0*/  FSETP.NEU.FTZ.AND P1, PT, R2.reuse, -INF , PT ;  /* 0xff8000000200780b */ /* 0x040fe20003f3d000 */
[C---:B------:R-:W-:Y:S01]  /*b3d0*/  FMUL.FTZ R198, R2.reuse, c[0x0][0x2d0] ;  /* 0x0000b40002c67a20 */ /* 0x040fe20000410000 */
[----:B------:R-:W-:Y:S01]  /*b3e0*/  FMNMX.FTZ R5, R191, R5, !PT ;  /* 0x00000005bf057209 */ /* 0x000fe20007810000 */
[--C-:B------:R-:W-:Y:S01]  /*b3f0*/  FFMA.FTZ R197, R197, c[0x0][0x2d0], -R199.reuse ;  /* 0x0000b400c5c57a23 */ /* 0x100fe200000108c7 */
[----:B------:R-:W-:Y:S01]  /*b400*/  FSEL R70, R2, RZ, P1 ;  /* 0x000000ff02467208 */ /* 0x000fe20000800000 */
[----:B------:R-:W-:Y:S01]  /*b410*/  FFMA.FTZ R186, R186, c[0x0][0x2d0], -R199 ;  /* 0x0000b400baba7a23 */ /* 0x000fe200000108c7 */
[----:B------:R-:W-:Y:S01]  /*b420*/  FMNMX.FTZ R5, R187, R5, !PT ;  /* 0x00000005bb057209 */ /* 0x000fe20007810000 */
[----:B------:R-:W4:Y:S01]  /*b430*/  MUFU.EX2 R71, R71 ;  /* 0x0000004700477308 */ /* 0x000f220000000800 */
[----:B------:R-:W-:Y:S01]  /*b440*/  FSEL R198, R198, RZ, P1 ;  /* 0x000000ffc6c67208 */ /* 0x000fe20000800000 */
[----:B------:R-:W-:Y:S01]  /*b450*/  FADD.FTZ R70, -R70, R166 ;  /* 0x000000a646467221 */ /* 0x000fe20000010100 */
[----:B------:R-:W-:Y:S02]  /*b460*/  FMNMX.FTZ R5, R184, R5, !PT ;  /* 0x00000005b8057209 */ /* 0x000fe40007810000 */
[----:B---3--:R-:W-:Y:S01]  /*b470*/  F2FP.PACK_AB R76, R97, R172 ;  /* 0x000000ac614c723e */ /* 0x008fe200000000ff */
[--C-:B------:R-:W-:Y:S01]  /*b480*/  FFMA.FTZ R96, R0, c[0x0][0x2d0], -R198.reuse ;  /* 0x0000b40000607a23 */ /* 0x100fe200000108c6 */
[----:B------:R-:W-:Y:S01]  /*b490*/  FMNMX.FTZ R5, R73, R5, !PT ;  /* 0x0000000549057209 */ /* 0x000fe20007810000 */
[--C-:B------:R-:W-:Y:S02]  /*b4a0*/  FFMA.FTZ R168, R19, c[0x0][0x2d0], -R198.reuse ;  /* 0x0000b40013a87a23 */ /* 0x100fe400000108c6 */
[----:B------:R-:W-:Y:S01]  /*b4b0*/  MUFU.EX2 R171, R171 ;  /* 0x000000ab00ab7308 */ /* 0x000fe20000000800 */
[----:B-1----:R-:W-:Y:S01]  /*b4c0*/  FMNMX.FTZ R0, R21, R4, !PT ;  /* 0x0000000415007209 */ /* 0x002fe20007810000 */
[--C-:B------:R-:W-:Y:S01]  /*b4d0*/  FFMA.FTZ R174, R6, c[0x0][0x2d0], -R198.reuse ;  /* 0x0000b40006ae7a23 */ /* 0x100fe200000108c6 */
[----:B------:R-:W1:Y:S01]  /*b4e0*/  SHFL.BFLY PT, R4, R5, 0x2, 0x1f ;  /* 0x0c401f0005047f89 */ /* 0x000e6200000e0000 */
[--C-:B------:R-:W-:Y:S01]  /*b4f0*/  FFMA.FTZ R169, R7, c[0x0][0x2d0], -R198.reuse ;  /* 0x0000b40007a97a23 */ /* 0x100fe200000108c6 */
[C---:B------:R-:W-:Y:S01]  /*b500*/  FSETP.NEU.FTZ.AND P0, PT, R0.reuse, -INF , PT ;  /* 0xff8000000000780b */ /* 0x040fe20003f1d000 */
[----:B------:R-:W-:Y:S01]  /*b510*/  FMUL.FTZ R195, R0, c[0x0][0x2d0] ;  /* 0x0000b40000c37a20 */ /* 0x000fe20000410000 */
[----:B--2---:R-:W-:Y:S01]  /*b520*/  F2FP.PACK_AB R78, R75, R74 ;  /* 0x0000004a4b4e723e */ /* 0x004fe200000000ff */
[----:B------:R-:W-:Y:S02]  /*b530*/  FMUL.FTZ R70, R70, c[0x0][0x2d0] ;  /* 0x0000b40046467a20 */ /* 0x000fe40000410000 */
[----:B------:R-:W-:Y:S01]  /*b540*/  MUFU.EX2 R174, R174 ;  /* 0x000000ae00ae7308 */ /* 0x000fe20000000800 */
[----:B------:R-:W-:Y:S01]  /*b550*/  FSEL R195, R195, RZ, P0 ;  /* 0x000000ffc3c37208 */ /* 0x000fe20000000000 */
[----:B------:R-:W-:Y:S01]  /*b560*/  LDSM.16.MT88.4 R20, [R225+0x100] ;  /* 0x00010000e114783b */ /* 0x000fe20000004200 */
[--C-:B------:R-:W-:Y:S02]  /*b570*/  FFMA.FTZ R182, R16, c[0x0][0x2d0], -R198.reuse ;  /* 0x0000b40010b67a23 */ /* 0x100fe400000108c6 */
[C---:B----4-:R-:W-:Y:S02]  /*b580*/  FMUL.FTZ R16, R71.reuse, R148 ;  /* 0x0000009447107220 */ /* 0x050fe40000410000 */
[--C-:B------:R-:W-:Y:S02]  /*b590*/  FFMA.FTZ R173, R8, c[0x0][0x2d0], -R195.reuse ;  /* 0x0000b40008ad7a23 */ /* 0x100fe400000108c3 */
[--C-:B------:R-:W-:Y:S01]  /*b5a0*/  FFMA.FTZ R98, R12, c[0x0][0x2d0], -R195.reuse ;  /* 0x0000b4000c627a23 */ /* 0x100fe200000108c3 */
[----:B------:R-:W2:Y:S01]  /*b5b0*/  MUFU.EX2 R169, R169 ;  /* 0x000000a900a97308 */ /* 0x000ea20000000800 */
[----:B------:R-:W-:Y:S01]  /*b5c0*/  FMUL.FTZ R17, R71, R149 ;  /* 0x0000009547117220 */ /* 0x000fe20000410000 */
[----:B------:R-:W-:Y:S01]  /*b5d0*/  MOV R149, R63 ;  /* 0x0000003f00957202 */ /* 0x000fe20000000f00 */
[--C-:B------:R-:W-:Y:S02]  /*b5e0*/  FFMA.FTZ R196, R35, c[0x0][0x2d0], -R198.reuse ;  /* 0x0000b40023c47a23 */ /* 0x100fe400000108c6 */
[--C-:B------:R-:W-:Y:S01]  /*b5f0*/  FFMA.FTZ R51, R51, c[0x0][0x2d0], -R195.reuse ;  /* 0x0000b40033337a23 */ /* 0x100fe200000108c3 */
[----:B-1----:R-:W-:Y:S01]  /*b600*/  FMNMX.FTZ R4, R5, R4, !PT ;  /* 0x0000000405047209 */ /* 0x002fe20007810000 */
[--C-:B------:R-:W-:Y:S01]  /*b610*/  FFMA.FTZ R49, R49, c[0x0][0x2d0], -R195.reuse ;  /* 0x0000b40031317a23 */ /* 0x100fe200000108c3 */
[----:B------:R-:W-:Y:S02]  /*b620*/  FSEL R5, R0, RZ, P0 ;  /* 0x000000ff00057208 */ /* 0x000fe40000000000 */
[----:B------:R-:W-:Y:S01]  /*b630*/  MUFU.EX2 R96, R96 ;  /* 0x0000006000607308 */ /* 0x000fe20000000800 */
[--C-:B------:R-:W-:Y:S01]  /*b640*/  FFMA.FTZ R99, R9, c[0x0][0x2d0], -R195.reuse ;  /* 0x0000b40009637a23 */ /* 0x100fe200000108c3 */
[----:B------:R-:W1:Y:S01]  /*b650*/  SHFL.BFLY PT, R72, R4, 0x1, 0x1f ;  /* 0x0c201f0004487f89 */ /* 0x000e6200000e0000 */
[----:B------:R-:W-:Y:S02]  /*b660*/  FFMA.FTZ R170, R13, c[0x0][0x2d0], -R195 ;  /* 0x0000b4000daa7a23 */ /* 0x000fe400000108c3 */
[----:B------:R-:W-:Y:S02]  /*b670*/  FADD.FTZ R5, -R5, R165 ;  /* 0x000000a505057221 */ /* 0x000fe40000010100 */
[--C-:B------:R-:W-:Y:S02]  /*b680*/  FFMA.FTZ R250, R250, c[0x0][0x2d0], -R198.reuse ;  /* 0x0000b400fafa7a23 */ /* 0x100fe400000108c6 */
[----:B------:R-:W-:Y:S01]  /*b690*/  FMUL.FTZ R5, R5, c[0x0][0x2d0] ;  /* 0x0000b40005057a20 */ /* 0x000fe20000410000 */
[----:B------:R-:W3:Y:S01]  /*b6a0*/  MUFU.EX2 R168, R168 ;  /* 0x000000a800a87308 */ /* 0x000ee20000000800 */
[--C-:B------:R-:W-:Y:S02]  /*b6b0*/  FFMA.FTZ R249, R249, c[0x0][0x2d0], -R198.reuse ;  /* 0x0000b400f9f97a23 */ /* 0x100fe400000108c6 */
[--C-:B------:R-:W-:Y:S01]  /*b6c0*/  FFMA.FTZ R246, R246, c[0x0][0x2d0], -R198.reuse ;  /* 0x0000b400f6f67a23 */ /* 0x100fe200000108c6 */
[----:B--2---:R-:W-:Y:S01]  /*b6d0*/  F2FP.PACK_AB R77, R169, R174 ;  /* 0x000000aea94d723e */ /* 0x004fe200000000ff */
[--C-:B------:R-:W-:Y:S02]  /*b6e0*/  FFMA.FTZ R209, R209, c[0x0][0x2d0], -R198.reuse ;  /* 0x0000b400d1d17a23 */ /* 0x100fe400000108c6 */
[--C-:B------:R-:W-:Y:S02]  /*b6f0*/  FFMA.FTZ R202, R202, c[0x0][0x2d0], -R198.reuse ;  /* 0x0000b400caca7a23 */ /* 0x100fe400000108c6 */
[--C-:B------:R-:W-:Y:S01]  /*b700*/  FFMA.FTZ R201, R201, c[0x0][0x2d0], -R198.reuse ;  /* 0x0000b400c9c97a23 */ /* 0x100fe200000108c6 */
[----:B------:R-:W2:Y:S01]  /*b710*/  MUFU.EX2 R70, R70 ;  /* 0x0000004600467308 */ /* 0x000ea20000000800 */
[--C-:B------:R-:W-:Y:S02]  /*b720*/  FFMA.FTZ R244, R244, c[0x0][0x2d0], -R195.reuse ;  /* 0x0000b400f4f47a23 */ /* 0x100fe400000108c3 */
[--C-:B------:R-:W-:Y:S02]  /*b730*/  FFMA.FTZ R210, R210, c[0x0][0x2d0], -R195.reuse ;  /* 0x0000b400d2d27a23 */ /* 0x100fe400000108c3 */
[--C-:B------:R-:W-:Y:S01]  /*b740*/  FFMA.FTZ R207, R207, c[0x0][0x2d0], -R195.reuse ;  /* 0x0000b400cfcf7a23 */ /* 0x100fe200000108c3 */
[----:B-1----:R-:W-:Y:S01]  /*b750*/  FMNMX.FTZ R72, R4, R72, !PT ;  /* 0x0000004804487209 */ /* 0x002fe20007810000 */
[----:B------:R-:W-:Y:S02]  /*b760*/  FFMA.FTZ R204, R204, c[0x0][0x2d0], -R195 ;  /* 0x0000b400cccc7a23 */ /* 0x000fe400000108c3 */
[--C-:B------:R-:W-:Y:S01]  /*b770*/  FFMA.FTZ R194, R194, c[0x0][0x2d0], -R198.reuse ;  /* 0x0000b400c2c27a23 */ /* 0x100fe200000108c6 */
[----:B------:R-:W1:Y:S01]  /*b780*/  MUFU.EX2 R69, R5 ;  /* 0x0000000500457308 */ /* 0x000e620000000800 */
[C---:B------:R-:W-:Y:S01]  /*b790*/  FSETP.NEU.FTZ.AND P0, PT, R72.reuse, -INF , PT ;  /* 0xff8000004800780b */ /* 0x040fe20003f1d000 */
[----:B------:R-:W-:Y:S01]  /*b7a0*/  FMUL.FTZ R192, R72, c[0x0][0x2d0] ;  /* 0x0000b40048c07a20 */ /* 0x000fe20000410000 */
[----:B---3--:R-:W-:Y:S01]  /*b7b0*/  F2FP.PACK_AB R79, R168, R96 ;  /* 0x00000060a84f723e */ /* 0x008fe200000000ff */
[--C-:B------:R-:W-:Y:S01]  /*b7c0*/  FFMA.FTZ R189, R189, c[0x0][0x2d0], -R198.reuse ;  /* 0x0000b400bdbd7a23 */ /* 0x100fe200000108c6 */
[----:B------:R-:W-:Y:S01]  /*b7d0*/  FSEL R4, R72, RZ, P0 ;  /* 0x000000ff48047208 */ /* 0x000fe20000000000 */
[----:B------:R-:W-:Y:S01]  /*b7e0*/  FFMA.FTZ R180, R180, c[0x0][0x2d0], -R198 ;  /* 0x0000b400b4b47a23 */ /* 0x000fe200000108c6 */
[----:B------:R-:W-:Y:S01]  /*b7f0*/  FSEL R192, R192, RZ, P0 ;  /* 0x000000ffc0c07208 */ /* 0x000fe20000000000 */
[----:B------:R-:W-:Y:S02]  /*b800*/  FFMA.FTZ R172, R71, R242, R172 ;  /* 0x000000f247ac7223 */ /* 0x000fe400000100ac */
[----:B------:R-:W-:Y:S01]  /*b810*/  MUFU.EX2 R173, R173 ;  /* 0x000000ad00ad7308 */ /* 0x000fe20000000800 */
[----:B------:R-:W-:Y:S01]  /*b820*/  FADD.FTZ R4, -R4, R164 ;  /* 0x000000a404047221 */ /* 0x000fe20000010100 */
[C---:B------:R-:W-:Y:S01]  /*b830*/  ISETP.GT.AND P0, PT, R243.reuse, UR6, PT ;  /* 0x00000006f3007c0c */ /* 0x040fe2000bf04270 */
[--C-:B------:R-:W-:Y:S01]  /*b840*/  FFMA.FTZ R175, R10, c[0x0][0x2d0], -R192.reuse ;  /* 0x0000b4000aaf7a23 */ /* 0x100fe200000108c0 */
[----:B------:R-:W-:Y:S01]  /*b850*/  IADD3 R243, R243, -0x1, RZ ;  /* 0xfffffffff3f37810 */ /* 0x000fe20007ffe0ff */
[----:B------:R-:W-:Y:S02]  /*b860*/  FMUL.FTZ R4, R4, c[0x0][0x2d0] ;  /* 0x0000b40004047a20 */ /* 0x000fe40000410000 */
[C---:B--2---:R-:W-:Y:S01]  /*b870*/  FMUL.FTZ R19, R70.reuse, R151 ;  /* 0x0000009746137220 */ /* 0x044fe20000410000 */
[----:B------:R-:W-:Y:S01]  /*b880*/  MOV R151, R87 ;  /* 0x0000005700977202 */ /* 0x000fe20000000f00 */
[----:B------:R-:W-:Y:S01]  /*b890*/  FMUL.FTZ R35, R70, R103 ;  /* 0x0000006746237220 */ /* 0x000fe20000410000 */
[----:B------:R-:W2:Y:S01]  /*b8a0*/  MUFU.EX2 R68, R4 ;  /* 0x0000000400447308 */ /* 0x000ea20000000800 */
[--C-:B------:R-:W-:Y:S02]  /*b8b0*/  FFMA.FTZ R167, R11, c[0x0][0x2d0], -R192.reuse ;  /* 0x0000b4000ba77a23 */ /* 0x100fe400000108c0 */
[--C-:B------:R-:W-:Y:S02]  /*b8c0*/  FFMA.FTZ R166, R14, c[0x0][0x2d0], -R192.reuse ;  /* 0x0000b4000ea67a23 */ /* 0x100fe400000108c0 */
[----:B------:R-:W-:Y:S02]  /*b8d0*/  FFMA.FTZ R165, R15, c[0x0][0x2d0], -R192 ;  /* 0x0000b4000fa57a23 */ /* 0x000fe400000108c0 */
[C---:B-1----:R-:W-:Y:S02]  /*b8e0*/  FMUL.FTZ R8, R69.reuse, R156 ;  /* 0x0000009c45087220 */ /* 0x042fe40000410000 */
[----:B------:R-:W-:Y:S01]  /*b8f0*/  IMAD.MOV.U32 R156, RZ, RZ, R80 ;  /* 0x000000ffff9c7224 */ /* 0x000fe200078e0050 */
[----:B------:R-:W1:Y:S01]  /*b900*/  MUFU.EX2 R99, R99 ;  /* 0x0000006300637308 */ /* 0x000e620000000800 */
[----:B------:R-:W3:Y:S01]  /*b910*/  LDSM.16.MT88.4 R80, [R218+0x100] ;  /* 0x00010000da50783b */ /* 0x000ee20000004200 */
[----:B------:R-:W-:Y:S02]  /*b920*/  FMUL.FTZ R12, R69, R152 ;  /* 0x00000098450c7220 */ /* 0x000fe40000410000 */
[----:B------:R-:W-:Y:S02]  /*b930*/  IMAD.MOV.U32 R148, RZ, RZ, R156 ;  /* 0x000000ffff947224 */ /* 0x000fe400078e009c */
[----:B------:R-:W-:Y:S02]  /*b940*/  IMAD.MOV.U32 R152, RZ, RZ, R90 ;  /* 0x000000ffff987224 */ /* 0x000fe400078e005a */
[----:B------:R-:W-:Y:S02]  /*b950*/  FMUL.FTZ R5, R71, R161 ;  /* 0x000000a147057220 */ /* 0x000fe40000410000 */
[----:B------:R-:W-:Y:S01]  /*b960*/  MUFU.EX2 R98, R98 ;  /* 0x0000006200627308 */ /* 0x000fe20000000800 */
[----:B------:R-:W-:Y:S02]  /*b970*/  IMAD.MOV.U32 R161, RZ, RZ, R29 ;  /* 0x000000ffffa17224 */ /* 0x000fe400078e001d */
[----:B------:R-:W-:Y:S01]  /*b980*/  FMUL.FTZ R6, R70, R162 ;  /* 0x000000a246067220 */ /* 0x000fe20000410000 */
[----:B------:R-:W-:Y:S01]  /*b990*/  MOV R162, R40 ;  /* 0x0000002800a27202 */ /* 0x000fe20000000f00 */
[C---:B--2---:R-:W-:Y:S01]  /*b9a0*/  FMUL.FTZ R15, R68.reuse, R155 ;  /* 0x0000009b440f7220 */ /* 0x044fe20000410000 */
[----:B------:R-:W-:Y:S01]  /*b9b0*/  MOV R155, R91 ;  /* 0x0000005b009b7202 */ /* 0x000fe20000000f00 */
[----:B------:R-:W-:Y:S02]  /*b9c0*/  FMUL.FTZ R42, R68, R110 ;  /* 0x0000006e442a7220 */ /* 0x000fe40000410000 */
[----:B------:R-:W-:Y:S01]  /*b9d0*/  FFMA.FTZ R110, R88, c[0x0][0x2d0], -R192 ;  /* 0x0000b400586e7a23 */ /* 0x000fe200000108c0 */
[----:B------:R-:W2:Y:S01]  /*b9e0*/  MUFU.EX2 R170, R170 ;  /* 0x000000aa00aa7308 */ /* 0x000ea20000000800 */
[----:B------:R-:W-:Y:S02]  /*b9f0*/  FMUL.FTZ R43, R68, R111 ;  /* 0x0000006f442b7220 */ /* 0x000fe40000410000 */
[--C-:B------:R-:W-:Y:S01]  /*ba00*/  FFMA.FTZ R111, R89, c[0x0][0x2d0], -R199.reuse ;  /* 0x0000b400596f7a23 */ /* 0x100fe200000108c7 */
[----:B-1----:R-:W-:Y:S01]  /*ba10*/  F2FP.PACK_AB R64, R99, R173 ;  /* 0x000000ad6340723e */ /* 0x002fe200000000ff */
[----:B------:R-:W-:Y:S01]  /*ba20*/  LDSM.16.MT88.4 R88, [R220+0x900] ;  /* 0x00090000dc58783b */ /* 0x000fe20000004200 */
[----:B------:R-:W-:Y:S02]  /*ba30*/  FMUL.FTZ R4, R71, R160 ;  /* 0x000000a047047220 */ /* 0x000fe40000410000 */
[----:B------:R-:W-:Y:S02]  /*ba40*/  IMAD.MOV.U32 R160, RZ, RZ, R30 ;  /* 0x000000ffffa07224 */ /* 0x000fe400078e001e */
[----:B------:R-:W-:Y:S01]  /*ba50*/  MUFU.EX2 R175, R175 ;  /* 0x000000af00af7308 */ /* 0x000fe20000000800 */
[----:B------:R-:W-:Y:S01]  /*ba60*/  FMUL.FTZ R7, R70, R163 ;  /* 0x000000a346077220 */ /* 0x000fe20000410000 */
[----:B------:R-:W-:Y:S01]  /*ba70*/  MOV R163, R193 ;  /* 0x000000c100a37202 */ /* 0x000fe20000000f00 */
[C---:B------:R-:W-:Y:S01]  /*ba80*/  FMUL.FTZ R9, R69.reuse, R157 ;  /* 0x0000009d45097220 */ /* 0x040fe20000410000 */
[----:B------:R-:W-:Y:S01]  /*ba90*/  MOV R157, R41 ;  /* 0x00000029009d7202 */ /* 0x000fe20000000f00 */
[C---:B------:R-:W-:Y:S02]  /*baa0*/  FMUL.FTZ R10, R68.reuse, R158 ;  /* 0x0000009e440a7220 */ /* 0x040fe40000410000 */
[----:B------:R-:W-:Y:S01]  /*bab0*/  IMAD.MOV.U32 R158, RZ, RZ, R190 ;  /* 0x000000ffff9e7224 */ /* 0x000fe200078e00be */
[-C--:B------:R-:W-:Y:S01]  /*bac0*/  HMMA.16816.F32 R4, R76, R20.reuse, R4 ;  /* 0x000000144c04723c */ /* 0x080fe20000001804 */
[C---:B------:R-:W-:Y:S01]  /*bad0*/  FMUL.FTZ R11, R68.reuse, R159 ;  /* 0x0000009f440b7220 */ /* 0x040fe20000410000 */
[----:B------:R-:W1:Y:S01]  /*bae0*/  MUFU.EX2 R167, R167 ;  /* 0x000000a700a77308 */ /* 0x000e620000000800 */
[C---:B------:R-:W-:Y:S01]  /*baf0*/  FMUL.FTZ R13, R69.reuse, R153 ;  /* 0x00000099450d7220 */ /* 0x040fe20000410000 */
[----:B------:R-:W-:Y:S01]  /*bb00*/  MOV R153, R47 ;  /* 0x0000002f00997202 */ /* 0x000fe20000000f00 */
[----:B------:R-:W-:Y:S01]  /*bb10*/  FMUL.FTZ R47, R68, R135 ;  /* 0x00000087442f7220 */ /* 0x000fe20000410000 */
[----:B--2---:R-:W-:Y:S01]  /*bb20*/  F2FP.PACK_AB R66, R170, R98 ;  /* 0x00000062aa42723e */ /* 0x004fe200000000ff */
[----:B------:R-:W-:Y:S01]  /*bb30*/  FMUL.FTZ R14, R68, R154 ;  /* 0x0000009a440e7220 */ /* 0x000fe20000410000 */
[----:B------:R-:W-:Y:S01]  /*bb40*/  MOV R154, R45 ;  /* 0x0000002d009a7202 */ /* 0x000fe20000000f00 */
[----:B------:R-:W-:Y:S03]  /*bb50*/  FFMA.FTZ R164, R18, c[0x0][0x2d0], -R198 ;  /* 0x0000b40012a47a23 */ /* 0x000fe600000108c6 */
[----:B------:R-:W-:Y:S01]  /*bb60*/  MUFU.EX2 R166, R166 ;  /* 0x000000a600a67308 */ /* 0x000fe20000000800 */
[----:B------:R-:W-:Y:S01]  /*bb70*/  FMUL.FTZ R18, R70, R150 ;  /* 0x0000009646127220 */ /* 0x000fe20000410000 */
[----:B------:R-:W-:Y:S01]  /*bb80*/  MOV R159, R188 ;  /* 0x000000bc009f7202 */ /* 0x000fe20000000f00 */
[----:B------:R-:W-:Y:S02]  /*bb90*/  IMAD.MOV.U32 R150, RZ, RZ, R62 ;  /* 0x000000ffff967224 */ /* 0x000fe400078e003e */
[C---:B------:R-:W-:Y:S02]  /*bba0*/  FMUL.FTZ R24, R69.reuse, R140 ;  /* 0x0000008c45187220 */ /* 0x040fe40000410000 */
[----:B------:R-:W-:Y:S02]  /*bbb0*/  FFMA.FTZ R135, R150, c[0x0][0x2d0], -R192 ;  /* 0x0000b40096877a23 */ /* 0x000fe400000108c0 */
[----:B------:R-:W-:Y:S01]  /*bbc0*/  IMAD.MOV.U32 R140, RZ, RZ, R158 ;  /* 0x000000ffff8c7224 */ /* 0x000fe200078e009e */
[----:B------:R-:W2:Y:S01]  /*bbd0*/  MUFU.EX2 R165, R165 ;  /* 0x000000a500a57308 */ /* 0x000ea20000000800 */
[----:B------:R-:W-:Y:S01]  /*bbe0*/  FMUL.FTZ R25, R69, R141 ;  /* 0x0000008d45197220 */ /* 0x000fe20000410000 */
[----:B------:R-:W-:Y:S01]  /*bbf0*/  MOV R141, R44 ;  /* 0x0000002c008d7202 */ /* 0x000fe20000000f00 */
[C---:B------:R-:W-:Y:S01]  /*bc00*/  FMUL.FTZ R26, R68.reuse, R142 ;  /* 0x0000008e441a7220 */ /* 0x040fe20000410000 */
[----:B-1----:R-:W-:Y:S01]  /*bc10*/  F2FP.PACK_AB R65, R167, R175 ;  /* 0x000000afa741723e */ /* 0x002fe200000000ff */
[C---:B------:R-:W-:Y:S02]  /*bc20*/  FMUL.FTZ R27, R68.reuse, R143 ;  /* 0x0000008f441b7220 */ /* 0x040fe40000410000 */
[C---:B------:R-:W-:Y:S02]  /*bc30*/  FMUL.FTZ R28, R69.reuse, R136 ;  /* 0x00000088451c7220 */ /* 0x040fe40000410000 */
[----:B------:R-:W-:Y:S01]  /*bc40*/  FMUL.FTZ R29, R69, R137 ;  /* 0x00000089451d7220 */ /* 0x000fe20000410000 */
[----:B------:R1:W-:Y:S01]  /*bc50*/  MUFU.EX2 R136, R51 ;  /* 0x0000003300887308 */ /* 0x0003e20000000800 */
[C---:B------:R-:W-:Y:S02]  /*bc60*/  FMUL.FTZ R30, R68.reuse, R138 ;  /* 0x0000008a441e7220 */ /* 0x040fe40000410000 */
[----:B------:R-:W-:Y:S02]  /*bc70*/  FMUL.FTZ R31, R68, R139 ;  /* 0x0000008b441f7220 */ /* 0x000fe40000410000 */
[--C-:B------:R-:W-:Y:S02]  /*bc80*/  FFMA.FTZ R188, R32, c[0x0][0x2d0], -R199.reuse ;  /* 0x0000b40020bc7a23 */ /* 0x100fe400000108c7 */
[----:B------:R-:W-:Y:S02]  /*bc90*/  FMUL.FTZ R32, R71, R100 ;  /* 0x0000006447207220 */ /* 0x000fe40000410000 */
[----:B------:R-:W-:Y:S01]  /*bca0*/  FFMA.FTZ R190, R33, c[0x0][0x2d0], -R199 ;  /* 0x0000b40021be7a23 */ /* 0x000fe200000108c7 */
[----:B------:R-:W-:Y:S01]  /*bcb0*/  MUFU.EX2 R178, R178 ;  /* 0x000000b200b27308 */ /* 0x000fe20000000800 */
[----:B------:R-:W-:Y:S02]  /*bcc0*/  FMUL.FTZ R33, R71, R101 ;  /* 0x0000006547217220 */ /* 0x000fe40000410000 */
[----:B------:R-:W-:Y:S01]  /*bcd0*/  FFMA.FTZ R193, R34, c[0x0][0x2d0], -R198 ;  /* 0x0000b40022c17a23 */ /* 0x000fe200000108c6 */
[----:B--2---:R-:W-:Y:S01]  /*bce0*/  F2FP.PACK_AB R67, R165, R166 ;  /* 0x000000a6a543723e */ /* 0x004fe200000000ff */
[C---:B------:R-:W-:Y:S02]  /*bcf0*/  FMUL.FTZ R34, R70.reuse, R102 ;  /* 0x0000006646227220 */ /* 0x040fe40000410000 */
[C---:B------:R-:W-:Y:S02]  /*bd00*/  FMUL.FTZ R40, R69.reuse, R108 ;  /* 0x0000006c45287220 */ /* 0x040fe40000410000 */
[C---:B------:R-:W-:Y:S01]  /*bd10*/  FMUL.FTZ R41, R69.reuse, R109 ;  /* 0x0000006d45297220 */ /* 0x040fe20000410000 */
[----:B------:R-:W-:Y:S01]  /*bd20*/  MUFU.EX2 R164, R164 ;  /* 0x000000a400a47308 */ /* 0x000fe20000000800 */
[C---:B------:R-:W-:Y:S01]  /*bd30*/  HMMA.16816.F32 R8, R64.reuse, R20, R8 ;  /* 0x000000144008723c */ /* 0x040fe20000001808 */
[C---:B------:R-:W-:Y:S02]  /*bd40*/  FMUL.FTZ R44, R69.reuse, R132 ;  /* 0x00000084452c7220 */ /* 0x040fe40000410000 */
[----:B------:R-:W-:Y:S02]  /*bd50*/  FMUL.FTZ R45, R69, R133 ;  /* 0x00000085452d7220 */ /* 0x000fe40000410000 */
[----:B-1----:R-:W-:Y:S02]  /*bd60*/  FMUL.FTZ R51, R70, R115 ;  /* 0x0000007346337220 */ /* 0x002fe40000410000 */
[C---:B------:R-:W-:Y:S01]  /*bd70*/  FMUL.FTZ R20, R71.reuse, R144 ;  /* 0x0000009047147220 */ /* 0x040fe20000410000 */
[-C--:B------:R-:W-:Y:S01]  /*bd80*/  HMMA.16816.F32 R12, R64, R22.reuse, R12 ;  /* 0x00000016400c723c */ /* 0x080fe2000000180c */
[----:B------:R-:W-:Y:S03]  /*bd90*/  MUFU.EX2 R182, R182 ;  /* 0x000000b600b67308 */ /* 0x000fe60000000800 */
[----:B------:R-:W-:Y:S01]  /*bda0*/  FMUL.FTZ R21, R71, R145 ;  /* 0x0000009147157220 */ /* 0x000fe20000410000 */
[----:B------:R-:W-:Y:S01]  /*bdb0*/  MOV R144, R85 ;  /* 0x0000005500907202 */ /* 0x000fe20000000f00 */
[----:B------:R-:W-:Y:S02]  /*bdc0*/  FFMA.FTZ R137, R50, c[0x0][0x2d0], -R195 ;  /* 0x0000b40032897a23 */ /* 0x000fe400000108c3 */
[C---:B------:R-:W-:Y:S01]  /*bdd0*/  HMMA.16816.F32 R16, R76.reuse, R22, R16 ;  /* 0x000000164c10723c */ /* 0x040fe20000001810 */
[----:B------:R-:W-:Y:S02]  /*bde0*/  FMUL.FTZ R50, R70, R114 ;  /* 0x0000007246327220 */ /* 0x000fe40000410000 */
[----:B------:R-:W-:Y:S01]  /*bdf0*/  MUFU.EX2 R188, R188 ;  /* 0x000000bc00bc7308 */ /* 0x000fe20000000800 */
[----:B------:R-:W-:Y:S02]  /*be00*/  IMAD.MOV.U32 R156, RZ, RZ, R58 ;  /* 0x000000ffff9c7224 */ /* 0x000fe400078e003a */
[----:B------:R-:W-:Y:S02]  /*be10*/  FFMA.FTZ R108, R56, c[0x0][0x2d0], -R192 ;  /* 0x0000b400386c7a23 */ /* 0x000fe400000108c0 */
[C---:B------:R-:W-:Y:S01]  /*be20*/  FMUL.FTZ R22, R70.reuse, R146 ;  /* 0x0000009246167220 */ /* 0x040fe20000410000 */
[----:B------:R-:W-:Y:S03]  /*be30*/  MOV R146, R157 ;  /* 0x0000009d00927202 */ /* 0x000fe60000000f00 */
[----:B------:R-:W-:Y:S01]  /*be40*/  FMUL.FTZ R23, R70, R147 ;  /* 0x0000009346177220 */ /* 0x000fe20000410000 */
[----:B------:R-:W-:Y:S01]  /*be50*/  MUFU.EX2 R190, R190 ;  /* 0x000000be00be7308 */ /* 0x000fe20000000800 */
[----:B------:R-:W-:Y:S01]  /*be60*/  IMAD.MOV.U32 R158, RZ, RZ, R86 ;  /* 0x000000ffff9e7224 */ /* 0x000fe200078e0056 */
[----:B------:R-:W-:Y:S01]  /*be70*/  MOV R157, R59 ;  /* 0x0000003b009d7202 */ /* 0x000fe20000000f00 */
[----:B------:R-:W-:Y:S02]  /*be80*/  IMAD.MOV.U32 R145, RZ, RZ, R84 ;  /* 0x000000ffff917224 */ /* 0x000fe400078e0054 */
[----:B------:R-:W1:Y:S01]  /*be90*/  LDSM.16.MT88.4 R84, [R225+0x900] ;  /* 0x00090000e154783b */ /* 0x000e620000004200 */
[-C--:B------:R-:W-:Y:S01]  /*bea0*/  HMMA.16816.F32 R20, R76, R36.reuse, R20 ;  /* 0x000000244c14723c */ /* 0x080fe20000001814 */
[C---:B------:R-:W-:Y:S02]  /*beb0*/  FMUL.FTZ R56, R69.reuse, R120 ;  /* 0x0000007845387220 */ /* 0x040fe40000410000 */
[C---:B------:R-:W-:Y:S01]  /*bec0*/  FMUL.FTZ R58, R68.reuse, R122 ;  /* 0x0000007a443a7220 */ /* 0x040fe20000410000 */
[----:B------:R-:W-:Y:S01]  /*bed0*/  MUFU.EX2 R193, R193 ;  /* 0x000000c100c17308 */ /* 0x000fe20000000800 */
[----:B------:R-:W-:Y:S02]  /*bee0*/  FMUL.FTZ R59, R68, R123 ;  /* 0x0000007b443b7220 */ /* 0x000fe40000410000 */
[----:B------:R-:W-:Y:S01]  /*bef0*/  IMAD.MOV.U32 R147, RZ, RZ, R61 ;  /* 0x000000ffff937224 */ /* 0x000fe200078e003d */
[C---:B------:R-:W-:Y:S01]  /*bf00*/  HMMA.16816.F32 R24, R64.reuse, R36, R24 ;  /* 0x000000244018723c */ /* 0x040fe20000001818 */
[----:B------:R-:W-:Y:S03]  /*bf10*/  FMUL.FTZ R61, R69, R125 ;  /* 0x0000007d453d7220 */ /* 0x000fe60000410000 */
[--C-:B------:R-:W-:Y:S02]  /*bf20*/  FFMA.FTZ R109, R60, c[0x0][0x2d0], -R192.reuse ;  /* 0x0000b4003c6d7a23 */ /* 0x100fe400000108c0 */
[----:B------:R-:W-:Y:S01]  /*bf30*/  MUFU.EX2 R196, R196 ;  /* 0x000000c400c47308 */ /* 0x000fe20000000800 */
[C---:B------:R-:W-:Y:S01]  /*bf40*/  FMUL.FTZ R36, R71.reuse, R104 ;  /* 0x0000006847247220 */ /* 0x040fe20000410000 */
[-C--:B------:R-:W-:Y:S01]  /*bf50*/  HMMA.16816.F32 R28, R64, R38.reuse, R28 ;  /* 0x00000026401c723c */ /* 0x080fe2000000181c */
[C---:B------:R-:W-:Y:S03]  /*bf60*/  FMUL.FTZ R37, R71.reuse, R105 ;  /* 0x0000006947257220 */ /* 0x040fe60000410000 */
[----:B------:R-:W-:Y:S02]  /*bf70*/  FFMA.FTZ R105, R48, c[0x0][0x2d0], -R195 ;  /* 0x0000b40030697a23 */ /* 0x000fe400000108c3 */
[----:B------:R-:W-:Y:S02]  /*bf80*/  FMUL.FTZ R48, R71, R112 ;  /* 0x0000007047307220 */ /* 0x000fe40000410000 */
[C---:B------:R-:W-:Y:S01]  /*bf90*/  HMMA.16816.F32 R32, R76.reuse, R38, R32 ;  /* 0x000000264c20723c */ /* 0x040fe20000001820 */
[----:B------:R2:W-:Y:S03]  /*bfa0*/  MUFU.EX2 R104, R49 ;  /* 0x0000003100687308 */ /* 0x0005e60000000800 */
[----:B------:R-:W-:Y:S02]  /*bfb0*/  FMUL.FTZ R60, R69, R124 ;  /* 0x0000007c453c7220 */ /* 0x000fe40000410000 */
[----:B------:R-:W-:Y:S02]  /*bfc0*/  FMUL.FTZ R62, R68, R126 ;  /* 0x0000007e443e7220 */ /* 0x000fe40000410000 */
[C---:B------:R-:W-:Y:S03]  /*bfd0*/  FMUL.FTZ R38, R70.reuse, R106 ;  /* 0x0000006a46267220 */ /* 0x040fe60000410000 */
[----:B------:R-:W4:Y:S01]  /*bfe0*/  MUFU.EX2 R137, R137 ;  /* 0x0000008900897308 */ /* 0x000f220000000800 */
[----:B------:R-:W-:Y:S02]  /*bff0*/  FMUL.FTZ R39, R70, R107 ;  /* 0x0000006b46277220 */ /* 0x000fe40000410000 */
[----:B------:R-:W-:Y:S02]  /*c000*/  FFMA.FTZ R107, R57, c[0x0][0x2d0], -R192 ;  /* 0x0000b400396b7a23 */ /* 0x000fe400000108c0 */
[----:B------:R-:W-:Y:S02]  /*c010*/  FMUL.FTZ R57, R69, R121 ;  /* 0x0000007945397220 */ /* 0x000fe40000410000 */
[C---:B------:R-:W-:Y:S01]  /*c020*/  FMUL.FTZ R63, R68.reuse, R127 ;  /* 0x0000007f443f7220 */ /* 0x040fe20000410000 */
[-C--:B------:R-:W-:Y:S01]  /*c030*/  HMMA.16816.F32 R36, R76, R52.reuse, R36 ;  /* 0x000000344c24723c */ /* 0x080fe20000001824 */
[----:B------:R-:W-:Y:S01]  /*c040*/  IMAD.MOV.U32 R142, RZ, RZ, R140 ;  /* 0x000000ffff8e7224 */ /* 0x000fe200078e008c */
[----:B------:R-:W-:Y:S01]  /*c050*/  MOV R140, R152 ;  /* 0x00000098008c7202 */ /* 0x000fe20000000f00 */
[----:B------:R-:W-:Y:S01]  /*c060*/  MUFU.EX2 R135, R135 ;  /* 0x0000008700877308 */ /* 0x000fe20000000800 */
[----:B------:R-:W-:Y:S01]  /*c070*/  MOV R152, R92 ;  /* 0x0000005c00987202 */ /* 0x000fe20000000f00 */
[----:B------:R-:W-:Y:S02]  /*c080*/  FFMA.FTZ R245, R245, c[0x0][0x2d0], -R192 ;  /* 0x0000b400f5f57a23 */ /* 0x000fe400000108c0 */
[----:B--2---:R-:W-:Y:S01]  /*c090*/  FMUL.FTZ R49, R71, R113 ;  /* 0x0000007147317220 */ /* 0x004fe20000410000 */
[C---:B------:R-:W-:Y:S01]  /*c0a0*/  HMMA.16816.F32 R40, R64.reuse, R52, R40 ;  /* 0x000000344028723c */ /* 0x040fe20000001828 */
[----:B------:R-:W-:Y:S03]  /*c0b0*/  FFMA.FTZ R106, R159, c[0x0][0x2d0], -R199 ;  /* 0x0000b4009f6a7a23 */ /* 0x000fe600000108c7 */
[----:B------:R-:W-:Y:S01]  /*c0c0*/  IMAD.MOV.U32 R159, RZ, RZ, R46 ;  /* 0x000000ffff9f7224 */ /* 0x000fe200078e002e */
[----:B------:R-:W-:Y:S01]  /*c0d0*/  MUFU.EX2 R105, R105 ;  /* 0x0000006900697308 */ /* 0x000fe20000000800 */
[----:B------:R-:W-:Y:S02]  /*c0e0*/  FMUL.FTZ R46, R68, R134 ;  /* 0x00000086442e7220 */ /* 0x000fe40000410000 */
[C---:B------:R-:W-:Y:S04]  /*c0f0*/  FMUL.FTZ R52, R71.reuse, R116 ;  /* 0x0000007447347220 */ /* 0x040fe80000410000 */
[----:B------:R-:W-:Y:S01]  /*c100*/  FMUL.FTZ R53, R71, R117 ;  /* 0x0000007547357220 */ /* 0x000fe20000410000 */
[-C--:B------:R-:W-:Y:S01]  /*c110*/  HMMA.16816.F32 R44, R64, R54.reuse, R44 ;  /* 0x00000036402c723c */ /* 0x080fe2000000182c */
[--C-:B------:R-:W-:Y:S01]  /*c120*/  FFMA.FTZ R211, R211, c[0x0][0x2d0], -R192.reuse ;  /* 0x0000b400d3d37a23 */ /* 0x100fe200000108c0 */
[----:B------:R-:W-:Y:S01]  /*c130*/  MUFU.EX2 R107, R107 ;  /* 0x0000006b006b7308 */ /* 0x000fe20000000800 */
[--C-:B------:R-:W-:Y:S02]  /*c140*/  FFMA.FTZ R208, R208, c[0x0][0x2d0], -R192.reuse ;  /* 0x0000b400d0d07a23 */ /* 0x100fe400000108c0 */
[----:B------:R-:W-:Y:S02]  /*c150*/  FFMA.FTZ R205, R205, c[0x0][0x2d0], -R192 ;  /* 0x0000b400cdcd7a23 */ /* 0x000fe400000108c0 */
[--C-:B------:R-:W-:Y:S01]  /*c160*/  FFMA.FTZ R116, R141, c[0x0][0x2d0], -R198.reuse ;  /* 0x0000b4008d747a23 */ /* 0x100fe200000108c6 */
[C---:B------:R-:W-:Y:S01]  /*c170*/  HMMA.16816.F32 R48, R76.reuse, R54, R48 ;  /* 0x000000364c30723c */ /* 0x040fe20000001830 */
[----:B------:R-:W-:Y:S03]  /*c180*/  MOV R141, R144 ;  /* 0x00000090008d7202 */ /* 0x000fe60000000f00 */
[----:B------:R-:W2:Y:S01]  /*c190*/  MUFU.EX2 R108, R108 ;  /* 0x0000006c006c7308 */ /* 0x000ea20000000800 */
[----:B------:R-:W-:Y:S01]  /*c1a0*/  MOV R144, R151 ;  /* 0x0000009700907202 */ /* 0x000fe20000000f00 */
[----:B------:R-:W-:Y:S01]  /*c1b0*/  IMAD.MOV.U32 R151, RZ, RZ, R149 ;  /* 0x000000ffff977224 */ /* 0x000fe200078e0095 */
[----:B------:R-:W-:Y:S01]  /*c1c0*/  MOV R149, R94 ;  /* 0x0000005e00957202 */ /* 0x000fe20000000f00 */
[C---:B------:R-:W-:Y:S04]  /*c1d0*/  FMUL.FTZ R54, R70.reuse, R118 ;  /* 0x0000007646367220 */ /* 0x040fe80000410000 */
[----:B------:R-:W-:Y:S02]  /*c1e0*/  FMUL.FTZ R55, R70, R119 ;  /* 0x0000007746377220 */ /* 0x000fe40000410000 */
[--C-:B------:R-:W-:Y:S01]  /*c1f0*/  FFMA.FTZ R134, R151, c[0x0][0x2d0], -R199.reuse ;  /* 0x0000b40097867a23 */ /* 0x100fe200000108c7 */
[----:B------:R-:W-:Y:S01]  /*c200*/  MUFU.EX2 R109, R109 ;  /* 0x0000006d006d7308 */ /* 0x000fe20000000800 */
[----:B------:R-:W-:Y:S02]  /*c210*/  FFMA.FTZ R118, R163, c[0x0][0x2d0], -R199 ;  /* 0x0000b400a3767a23 */ /* 0x000fe400000108c7 */
[----:B------:R-:W-:Y:S01]  /*c220*/  IMAD.MOV.U32 R163, RZ, RZ, R93 ;  /* 0x000000ffffa37224 */ /* 0x000fe200078e005d */
[-C--:B---3--:R-:W-:Y:S01]  /*c230*/  HMMA.16816.F32 R52, R76, R80.reuse, R52 ;  /* 0x000000504c34723c */ /* 0x088fe20000001834 */
[--C-:B------:R-:W-:Y:S01]  /*c240*/  FFMA.FTZ R117, R147, c[0x0][0x2d0], -R198.reuse ;  /* 0x0000b40093757a23 */ /* 0x100fe200000108c6 */
[----:B------:R-:W-:Y:S01]  /*c250*/  MOV R147, R162 ;  /* 0x000000a200937202 */ /* 0x000fe20000000f00 */
[----:B------:R-:W-:Y:S01]  /*c260*/  IMAD.MOV.U32 R162, RZ, RZ, R161 ;  /* 0x000000ffffa27224 */ /* 0x000fe200078e00a1 */
[----:B------:R-:W-:Y:S01]  /*c270*/  MOV R161, R95 ;  /* 0x0000005f00a17202 */ /* 0x000fe20000000f00 */
[----:B------:R-:W-:Y:S01]  /*c280*/  FFMA.FTZ R119, R142, c[0x0][0x2d0], -R199 ;  /* 0x0000b4008e777a23 */ /* 0x000fe200000108c7 */
[----:B------:R-:W3:Y:S01]  /*c290*/  LDSM.16.MT88.4 R92, [R219+0x900] ;  /* 0x00090000db5c783b */ /* 0x000ee20000004200 */
[----:B------:R-:W-:Y:S01]  /*c2a0*/  MUFU.EX2 R134, R134 ;  /* 0x0000008600867308 */ /* 0x000fe20000000800 */
[C---:B------:R-:W-:Y:S01]  /*c2b0*/  HMMA.16816.F32 R56, R64.reuse, R80, R56 ;  /* 0x000000504038723c */ /* 0x040fe20000001838 */
[--C-:B------:R-:W-:Y:S03]  /*c2c0*/  FFMA.FTZ R120, R141, c[0x0][0x2d0], -R198.reuse ;  /* 0x0000b4008d787a23 */ /* 0x100fe600000108c6 */
[----:B------:R-:W-:Y:S02]  /*c2d0*/  FFMA.FTZ R121, R140, c[0x0][0x2d0], -R198 ;  /* 0x0000b4008c797a23 */ /* 0x000fe400000108c6 */
[--C-:B------:R-:W-:Y:S01]  /*c2e0*/  FFMA.FTZ R122, R147, c[0x0][0x2d0], -R195.reuse ;  /* 0x0000b400937a7a23 */ /* 0x100fe200000108c3 */
[----:B----4-:R-:W-:Y:S01]  /*c2f0*/  F2FP.PACK_AB R80, R137, R136 ;  /* 0x000000888950723e */ /* 0x010fe200000000ff */
[-C--:B------:R-:W-:Y:S01]  /*c300*/  HMMA.16816.F32 R60, R64, R82.reuse, R60 ;  /* 0x00000052403c723c */ /* 0x080fe2000000183c */
[----:B------:R-:W4:Y:S03]  /*c310*/  MUFU.EX2 R110, R110 ;  /* 0x0000006e006e7308 */ /* 0x000f260000000800 */
[----:B--2---:R-:W-:Y:S01]  /*c320*/  F2FP.PACK_AB R81, R108, R107 ;  /* 0x0000006b6c51723e */ /* 0x004fe200000000ff */
[--C-:B------:R-:W-:Y:S02]  /*c330*/  FFMA.FTZ R123, R146, c[0x0][0x2d0], -R195.reuse ;  /* 0x0000b400927b7a23 */ /* 0x100fe400000108c3 */
[C---:B------:R-:W-:Y:S02]  /*c340*/  FMUL.FTZ R64, R71.reuse, R128 ;  /* 0x0000008047407220 */ /* 0x040fe40000410000 */
[----:B------:R-:W-:Y:S02]  /*c350*/  FMUL.FTZ R65, R71, R129 ;  /* 0x0000008147417220 */ /* 0x000fe40000410000 */
[----:B------:R-:W-:Y:S01]  /*c360*/  MUFU.EX2 R106, R106 ;  /* 0x0000006a006a7308 */ /* 0x000fe20000000800 */
[C---:B------:R-:W-:Y:S02]  /*c370*/  FMUL.FTZ R66, R70.reuse, R130 ;  /* 0x0000008246427220 */ /* 0x040fe40000410000 */
[----:B------:R-:W-:Y:S02]  /*c380*/  FMUL.FTZ R67, R70, R131 ;  /* 0x0000008346437220 */ /* 0x000fe40000410000 */
[--C-:B------:R-:W-:Y:S02]  /*c390*/  FFMA.FTZ R132, R145, c[0x0][0x2d0], -R195.reuse ;  /* 0x0000b40091847a23 */ /* 0x100fe400000108c3 */
[----:B------:R-:W-:Y:S02]  /*c3a0*/  FFMA.FTZ R133, R144, c[0x0][0x2d0], -R195 ;  /* 0x0000b40090857a23 */ /* 0x000fe400000108c3 */
[----:B------:R-:W-:Y:S01]  /*c3b0*/  FFMA.FTZ R173, R69, R240, R173 ;  /* 0x000000f045ad7223 */ /* 0x000fe200000100ad */
[----:B------:R-:W-:Y:S01]  /*c3c0*/  HMMA.16816.F32 R64, R76, R82, R64 ;  /* 0x000000524c40723c */ /* 0x000fe20000001840 */
[----:B------:R-:W-:Y:S01]  /*c3d0*/  MUFU.EX2 R111, R111 ;  /* 0x0000006f006f7308 */ /* 0x000fe20000000800 */
[----:B------:R-:W-:Y:S02]  /*c3e0*/  FADD.FTZ R172, R97, R172 ;  /* 0x000000ac61ac7221 */ /* 0x000fe40000010000 */
[----:B------:R-:W-:Y:S02]  /*c3f0*/  FADD.FTZ R173, R99, R173 ;  /* 0x000000ad63ad7221 */ /* 0x000fe40000010000 */
[----:B------:R-:W-:Y:S01]  /*c400*/  FADD.FTZ R172, R74, R172 ;  /* 0x000000ac4aac7221 */ /* 0x000fe20000010000 */
[----:B------:R-:W-:Y:S01]  /*c410*/  F2FP.PACK_AB R76, R178, R171 ;  /* 0x000000abb24c723e */ /* 0x000fe200000000ff */
[----:B------:R-:W-:Y:S01]  /*c420*/  FADD.FTZ R173, R98, R173 ;  /* 0x000000ad62ad7221 */ /* 0x000fe20000010000 */
[----:B------:R-:W-:Y:S02]  /*c430*/  F2FP.PACK_AB R77, R182, R164 ;  /* 0x000000a4b64d723e */ /* 0x000fe400000000ff */
[----:B------:R-:W2:Y:S01]  /*c440*/  MUFU.EX2 R116, R116 ;  /* 0x0000007400747308 */ /* 0x000ea20000000800 */
[----:B------:R-:W-:Y:S01]  /*c450*/  F2FP.PACK_AB R78, R190, R188 ;  /* 0x000000bcbe4e723e */ /* 0x000fe200000000ff */
[----:B------:R-:W-:Y:S01]  /*c460*/  FFMA.FTZ R175, R68, R239, R175 ;  /* 0x000000ef44af7223 */ /* 0x000fe200000100af */
[----:B------:R-:W-:Y:S01]  /*c470*/  F2FP.PACK_AB R79, R196, R193 ;  /* 0x000000c1c44f723e */ /* 0x000fe200000000ff */
[----:B------:R-:W-:Y:S01]  /*c480*/  FADD.FTZ R172, R75, R172 ;  /* 0x000000ac4bac7221 */ /* 0x000fe20000010000 */
[----:B------:R-:W-:Y:S01]  /*c490*/  F2FP.PACK_AB R82, R105, R104 ;  /* 0x000000686952723e */ /* 0x000fe200000000ff */
[----:B------:R-:W-:Y:S01]  /*c4a0*/  FADD.FTZ R173, R170, R173 ;  /* 0x000000adaaad7221 */ /* 0x000fe20000010000 */
[----:B----4-:R-:W-:Y:S01]  /*c4b0*/  F2FP.PACK_AB R83, R110, R109 ;  /* 0x0000006d6e53723e */ /* 0x010fe200000000ff */
[----:B------:R-:W-:Y:S02]  /*c4c0*/  FADD.FTZ R175, R167, R175 ;  /* 0x000000afa7af7221 */ /* 0x000fe40000010000 */
[-C--:B-1----:R-:W-:Y:S01]  /*c4d0*/  HMMA.16816.F32 R4, R76, R84.reuse, R4 ;  /* 0x000000544c04723c */ /* 0x082fe20000001804 */
[----:B------:R-:W-:Y:S01]  /*c4e0*/  MUFU.EX2 R117, R117 ;  /* 0x0000007500757308 */ /* 0x000fe20000000800 */
[----:B------:R-:W-:Y:S02]  /*c4f0*/  FADD.FTZ R172, R171, R172 ;  /* 0x000000acabac7221 */ /* 0x000fe40000010000 */
[----:B------:R-:W-:Y:S02]  /*c500*/  FADD.FTZ R173, R136, R173 ;  /* 0x000000ad88ad7221 */ /* 0x000fe40000010000 */
[----:B------:R-:W-:Y:S02]  /*c510*/  FFMA.FTZ R174, R70, R241, R174 ;  /* 0x000000f146ae7223 */ /* 0x000fe400000100ae */
[C---:B------:R-:W-:Y:S01]  /*c520*/  HMMA.16816.F32 R8, R80.reuse, R84, R8 ;  /* 0x000000545008723c */ /* 0x040fe20000001808 */
[----:B------:R-:W-:Y:S02]  /*c530*/  FADD.FTZ R175, R166, R175 ;  /* 0x000000afa6af7221 */ /* 0x000fe40000010000 */
[----:B------:R-:W-:Y:S01]  /*c540*/  MUFU.EX2 R118, R118 ;  /* 0x0000007600767308 */ /* 0x000fe20000000800 */
[----:B------:R-:W-:Y:S01]  /*c550*/  MOV R166, R2 ;  /* 0x0000000200a67202 */ /* 0x000fe20000000f00 */
[----:B------:R-:W-:Y:S02]  /*c560*/  FADD.FTZ R172, R178, R172 ;  /* 0x000000acb2ac7221 */ /* 0x000fe40000010000 */
[----:B------:R-:W-:Y:S01]  /*c570*/  FADD.FTZ R173, R137, R173 ;  /* 0x000000ad89ad7221 */ /* 0x000fe20000010000 */
[-C--:B------:R-:W-:Y:S01]  /*c580*/  HMMA.16816.F32 R12, R80, R86.reuse, R12 ;  /* 0x00000056500c723c */ /* 0x080fe2000000180c */
[----:B------:R-:W-:Y:S03]  /*c590*/  FADD.FTZ R174, R169, R174 ;  /* 0x000000aea9ae7221 */ /* 0x000fe60000010000 */
[----:B------:R-:W-:Y:S01]  /*c5a0*/  FADD.FTZ R175, R165, R175 ;  /* 0x000000afa5af7221 */ /* 0x000fe20000010000 */
[----:B------:R-:W-:Y:S01]  /*c5b0*/  MUFU.EX2 R119, R119 ;  /* 0x0000007700777308 */ /* 0x000fe20000000800 */
[----:B------:R-:W-:Y:S01]  /*c5c0*/  FADD.FTZ R172, R188, R172 ;  /* 0x000000acbcac7221 */ /* 0x000fe20000010000 */
[----:B------:R-:W-:Y:S01]  /*c5d0*/  MOV R165, R0 ;  /* 0x0000000000a57202 */ /* 0x000fe20000000f00 */
[C---:B------:R-:W-:Y:S01]  /*c5e0*/  HMMA.16816.F32 R16, R76.reuse, R86, R16 ;  /* 0x000000564c10723c */ /* 0x040fe20000001810 */
[----:B------:R-:W1:Y:S03]  /*c5f0*/  LDSM.16.MT88.4 R84, [R218+0x900] ;  /* 0x00090000da54783b */ /* 0x000e660000004200 */
[----:B------:R-:W-:Y:S02]  /*c600*/  FADD.FTZ R173, R104, R173 ;  /* 0x000000ad68ad7221 */ /* 0x000fe40000010000 */
[----:B------:R-:W-:Y:S01]  /*c610*/  FADD.FTZ R174, R96, R174 ;  /* 0x000000ae60ae7221 */ /* 0x000fe20000010000 */
[----:B------:R-:W-:Y:S01]  /*c620*/  MUFU.EX2 R120, R120 ;  /* 0x0000007800787308 */ /* 0x000fe20000000800 */
[-C--:B------:R-:W-:Y:S01]  /*c630*/  HMMA.16816.F32 R20, R76, R88.reuse, R20 ;  /* 0x000000584c14723c */ /* 0x080fe20000001814 */
[----:B------:R-:W-:Y:S03]  /*c640*/  FADD.FTZ R175, R107, R175 ;  /* 0x000000af6baf7221 */ /* 0x000fe60000010000 */
[----:B------:R-:W-:Y:S02]  /*c650*/  FADD.FTZ R172, R190, R172 ;  /* 0x000000acbeac7221 */ /* 0x000fe40000010000 */
[----:B------:R-:W-:Y:S02]  /*c660*/  FADD.FTZ R105, R105, R173 ;  /* 0x000000ad69697221 */ /* 0x000fe40000010000 */
[C---:B------:R-:W-:Y:S01]  /*c670*/  HMMA.16816.F32 R24, R80.reuse, R88, R24 ;  /* 0x000000585018723c */ /* 0x040fe20000001818 */
[----:B------:R-:W-:Y:S03]  /*c680*/  MUFU.EX2 R121, R121 ;  /* 0x0000007900797308 */ /* 0x000fe60000000800 */
[----:B------:R-:W-:Y:S02]  /*c690*/  FADD.FTZ R174, R168, R174 ;  /* 0x000000aea8ae7221 */ /* 0x000fe40000010000 */
[----:B------:R-:W-:Y:S02]  /*c6a0*/  FADD.FTZ R108, R108, R175 ;  /* 0x000000af6c6c7221 */ /* 0x000fe40000010000 */
[-C--:B------:R-:W-:Y:S01]  /*c6b0*/  HMMA.16816.F32 R28, R80, R90.reuse, R28 ;  /* 0x0000005a501c723c */ /* 0x080fe2000000181c */
[----:B------:R-:W-:Y:S02]  /*c6c0*/  FADD.FTZ R174, R164, R174 ;  /* 0x000000aea4ae7221 */ /* 0x000fe40000010000 */
[----:B------:R-:W4:Y:S01]  /*c6d0*/  MUFU.EX2 R122, R122 ;  /* 0x0000007a007a7308 */ /* 0x000f220000000800 */
[----:B------:R-:W-:Y:S01]  /*c6e0*/  FADD.FTZ R108, R109, R108 ;  /* 0x0000006c6d6c7221 */ /* 0x000fe20000010000 */
[----:B------:R-:W-:Y:S01]  /*c6f0*/  MOV R164, R72 ;  /* 0x0000004800a47202 */ /* 0x000fe20000000f00 */
[----:B------:R-:W-:Y:S02]  /*c700*/  FADD.FTZ R174, R182, R174 ;  /* 0x000000aeb6ae7221 */ /* 0x000fe40000010000 */
[C---:B------:R-:W-:Y:S01]  /*c710*/  HMMA.16816.F32 R32, R76.reuse, R90, R32 ;  /* 0x0000005a4c20723c */ /* 0x040fe20000001820 */
[----:B------:R-:W5:Y:S03]  /*c720*/  LDSM.16.MT88.4 R88, [R225+0x1100] ;  /* 0x00110000e158783b */ /* 0x000f660000004200 */
[----:B------:R-:W-:Y:S01]  /*c730*/  FADD.FTZ R108, R110, R108 ;  /* 0x0000006c6e6c7221 */ /* 0x000fe20000010000 */
[----:B------:R-:W-:Y:S01]  /*c740*/  MUFU.EX2 R123, R123 ;  /* 0x0000007b007b7308 */ /* 0x000fe20000000800 */
[----:B------:R-:W-:Y:S02]  /*c750*/  FADD.FTZ R174, R193, R174 ;  /* 0x000000aec1ae7221 */ /* 0x000fe40000010000 */
[-C--:B---3--:R-:W-:Y:S01]  /*c760*/  HMMA.16816.F32 R36, R76, R92.reuse, R36 ;  /* 0x0000005c4c24723c */ /* 0x088fe20000001824 */
[----:B------:R-:W-:Y:S03]  /*c770*/  IMAD.MOV.U32 R167, RZ, RZ, R3 ;  /* 0x000000ffffa77224 */ /* 0x000fe600078e0003 */
[----:B------:R-:W-:Y:S03]  /*c780*/  FADD.FTZ R174, R196, R174 ;  /* 0x000000aec4ae7221 */ /* 0x000fe60000010000 */
[----:B------:R-:W-:Y:S01]  /*c790*/  MUFU.EX2 R132, R132 ;  /* 0x0000008400847308 */ /* 0x000fe20000000800 */
[C---:B------:R-:W-:Y:S01]  /*c7a0*/  HMMA.16816.F32 R40, R80.reuse, R92, R40 ;  /* 0x0000005c5028723c */ /* 0x040fe20000001828 */
[----:B--2---:R-:W-:Y:S03]  /*c7b0*/  FADD.FTZ R174, R116, R174 ;  /* 0x000000ae74ae7221 */ /* 0x004fe60000010000 */
[----:B----4-:R-:W-:Y:S02]  /*c7c0*/  FADD.FTZ R105, R122, R105 ;  /* 0x000000697a697221 */ /* 0x010fe40000010000 */
[----:B------:R-:W-:Y:S02]  /*c7d0*/  FADD.FTZ R174, R117, R174 ;  /* 0x000000ae75ae7221 */ /* 0x000fe40000010000 */
[-C--:B------:R-:W-:Y:S01]  /*c7e0*/  HMMA.16816.F32 R44, R80, R94.reuse, R44 ;  /* 0x0000005e502c723c */ /* 0x080fe2000000182c */
[----:B------:R-:W-:Y:S01]  /*c7f0*/  FFMA.FTZ R92, R149, c[0x0][0x2d0], -R192 ;  /* 0x0000b400955c7a23 */ /* 0x000fe200000108c0 */
[----:B------:R-:W-:Y:S02]  /*c800*/  MUFU.EX2 R133, R133 ;  /* 0x0000008500857308 */ /* 0x000fe40000000800 */
[----:B------:R-:W-:Y:S04]  /*c810*/  FADD.FTZ R174, R120, R174 ;  /* 0x000000ae78ae7221 */ /* 0x000fe80000010000 */
[C---:B------:R-:W-:Y:S01]  /*c820*/  HMMA.16816.F32 R48, R76.reuse, R94, R48 ;  /* 0x0000005e4c30723c */ /* 0x040fe20000001830 */
[----:B------:R-:W-:Y:S03]  /*c830*/  FADD.FTZ R174, R121, R174 ;  /* 0x000000ae79ae7221 */ /* 0x000fe60000010000 */
[----:B------:R2:W3:Y:S04]  /*c840*/  MUFU.EX2 R100, R92 ;  /* 0x0000005c00647308 */ /* 0x0004e80000000800 */
[-C--:B-1----:R-:W-:Y:S06]  /*c850*/  HMMA.16816.F32 R52, R76, R84.reuse, R52 ;  /* 0x000000544c34723c */ /* 0x082fec0000001834 */
[----:B------:R-:W-:Y:S02]  /*c860*/  MUFU.EX2 R252, R252 ;  /* 0x000000fc00fc7308 */ /* 0x000fe40000000800 */
[C---:B------:R-:W-:Y:S07]  /*c870*/  HMMA.16816.F32 R56, R80.reuse, R84, R56 ;  /* 0x000000545038723c */ /* 0x040fee0000001838 */
[--C-:B------:R-:W-:Y:S01]  /*c880*/  FFMA.FTZ R84, R155, c[0x0][0x2d0], -R192.reuse ;  /* 0x0000b4009b547a23 */ /* 0x100fe200000108c0 */
[-C--:B------:R-:W-:Y:S01]  /*c890*/  HMMA.16816.F32 R60, R80, R86.reuse, R60 ;  /* 0x00000056503c723c */ /* 0x080fe2000000183c */
[----:B------:R-:W-:Y:S03]  /*c8a0*/  MUFU.EX2 R251, R251 ;  /* 0x000000fb00fb7308 */ /* 0x000fe60000000800 */
[----:B--2---:R-:W-:Y:S02]  /*c8b0*/  FFMA.FTZ R92, R148, c[0x0][0x2d0], -R192 ;  /* 0x0000b400945c7a23 */ /* 0x004fe400000108c0 */
[----:B------:R-:W-:Y:S01]  /*c8c0*/  LDSM.16.MT88.4 R148, [R225+0x2900] ;  /* 0x00290000e194783b */ /* 0x000fe20000004200 */
[--C-:B------:R-:W-:Y:S01]  /*c8d0*/  FFMA.FTZ R80, R154, c[0x0][0x2d0], -R199.reuse ;  /* 0x0000b4009a507a23 */ /* 0x100fe200000108c7 */
[----:B------:R-:W-:Y:S01]  /*c8e0*/  HMMA.16816.F32 R64, R76, R86, R64 ;  /* 0x000000564c40723c */ /* 0x000fe20000001840 */
[----:B---3--:R-:W-:Y:S02]  /*c8f0*/  F2FP.PACK_AB R81, R100, R135 ;  /* 0x000000876451723e */ /* 0x008fe400000000ff */
[----:B------:R1:W-:Y:S01]  /*c900*/  MUFU.EX2 R112, R80 ;  /* 0x0000005000707308 */ /* 0x0003e20000000800 */
[----:B------:R-:W-:Y:S01]  /*c910*/  F2FP.PACK_AB R82, R133, R132 ;  /* 0x000000848552723e */ /* 0x000fe200000000ff */
[----:B------:R-:W-:Y:S02]  /*c920*/  FFMA.FTZ R199, R183, c[0x0][0x2d0], -R199 ;  /* 0x0000b400b7c77a23 */ /* 0x000fe400000108c7 */
[----:B------:R-:W-:Y:S01]  /*c930*/  F2FP.PACK_AB R76, R111, R106 ;  /* 0x0000006a6f4c723e */ /* 0x000fe200000000ff */
[----:B------:R-:W-:Y:S01]  /*c940*/  FADD.FTZ R106, R106, R172 ;  /* 0x000000ac6a6a7221 */ /* 0x000fe20000010000 */
[----:B------:R-:W-:Y:S03]  /*c950*/  F2FP.PACK_AB R77, R117, R116 ;  /* 0x00000074754d723e */ /* 0x000fe600000000ff */
[----:B------:R-:W-:Y:S01]  /*c960*/  F2FP.PACK_AB R78, R119, R118 ;  /* 0x00000076774e723e */ /* 0x000fe200000000ff */
[----:B------:R2:W-:Y:S01]  /*c970*/  MUFU.EX2 R115, R84 ;  /* 0x0000005400737308 */ /* 0x0005e20000000800 */
[----:B------:R-:W-:Y:S01]  /*c980*/  F2FP.PACK_AB R79, R121, R120 ;  /* 0x00000078794f723e */ /* 0x000fe200000000ff */
[----:B------:R-:W-:Y:S02]  /*c990*/  FADD.FTZ R111, R111, R106 ;  /* 0x0000006a6f6f7221 */ /* 0x000fe40000010000 */
[----:B------:R-:W-:Y:S02]  /*c9a0*/  FADD.FTZ R135, R135, R108 ;  /* 0x0000006c87877221 */ /* 0x000fe40000010000 */
[----:B------:R-:W-:Y:S02]  /*c9b0*/  FADD.FTZ R111, R118, R111 ;  /* 0x0000006f766f7221 */ /* 0x000fe40000010000 */
[-C--:B-----5:R-:W-:Y:S02]  /*c9c0*/  HMMA.16816.F32 R4, R76, R88.reuse, R4 ;  /* 0x000000584c04723c */ /* 0x0a0fe40000001804 */
[----:B------:R-:W3:Y:S01]  /*c9d0*/  MUFU.EX2 R103, R92 ;  /* 0x0000005c00677308 */ /* 0x000ee20000000800 */
[----:B------:R-:W-:Y:S02]  /*c9e0*/  FADD.FTZ R119, R119, R111 ;  /* 0x0000006f77777221 */ /* 0x000fe40000010000 */
[--C-:B-1----:R-:W-:Y:S02]  /*c9f0*/  FFMA.FTZ R80, R153, c[0x0][0x2d0], -R198.reuse ;  /* 0x0000b40099507a23 */ /* 0x102fe400000108c6 */
[----:B------:R-:W-:Y:S05]  /*ca00*/  FADD.FTZ R119, R134, R119 ;  /* 0x0000007786777221 */ /* 0x000fea0000010000 */
[----:B------:R1:W-:Y:S01]  /*ca10*/  MUFU.EX2 R101, R80 ;  /* 0x0000005000657308 */ /* 0x0003e20000000800 */
[----:B--2---:R-:W2:Y:S09]  /*ca20*/  LDSM.16.MT88.4 R84, [R220+0x1100] ;  /* 0x00110000dc54783b */ /* 0x004eb20000004200 */
[----:B------:R-:W-:Y:S01]  /*ca30*/  MUFU.EX2 R250, R250 ;  /* 0x000000fa00fa7308 */ /* 0x000fe20000000800 */
[----:B---3--:R-:W-:Y:S01]  /*ca40*/  F2FP.PACK_AB R83, R115, R103 ;  /* 0x000000677353723e */ /* 0x008fe200000000ff */
[--C-:B------:R-:W-:Y:S02]  /*ca50*/  FFMA.FTZ R92, R152, c[0x0][0x2d0], -R198.reuse ;  /* 0x0000b400985c7a23 */ /* 0x100fe400000108c6 */
[----:B------:R-:W-:Y:S06]  /*ca60*/  FFMA.FTZ R198, R177, c[0x0][0x2d0], -R198 ;  /* 0x0000b400b1c67a23 */ /* 0x000fec00000108c6 */
[----:B------:R3:W-:Y:S01]  /*ca70*/  MUFU.EX2 R113, R92 ;  /* 0x0000005c00717308 */ /* 0x0007e20000000800 */
[C---:B-1----:R-:W-:Y:S01]  /*ca80*/  F2FP.PACK_AB R80, R123.reuse, R122 ;  /* 0x0000007a7b50723e */ /* 0x042fe200000000ff */
[----:B------:R-:W-:Y:S04]  /*ca90*/  FADD.FTZ R123, R123, R105 ;  /* 0x000000697b7b7221 */ /* 0x000fe80000010000 */
[----:B------:R-:W-:Y:S04]  /*caa0*/  FADD.FTZ R123, R132, R123 ;  /* 0x0000007b847b7221 */ /* 0x000fe80000010000 */
[----:B------:R-:W-:Y:S01]  /*cab0*/  MUFU.EX2 R249, R249 ;  /* 0x000000f900f97308 */ /* 0x000fe20000000800 */
[C---:B------:R-:W-:Y:S01]  /*cac0*/  HMMA.16816.F32 R8, R80.reuse, R88, R8 ;  /* 0x000000585008723c */ /* 0x040fe20000001808 */
[----:B------:R-:W-:Y:S07]  /*cad0*/  FADD.FTZ R123, R133, R123 ;  /* 0x0000007b857b7221 */ /* 0x000fee0000010000 */
[-C--:B------:R-:W-:Y:S01]  /*cae0*/  HMMA.16816.F32 R12, R80, R90.reuse, R12 ;  /* 0x0000005a500c723c */ /* 0x080fe2000000180c */
[----:B------:R-:W-:Y:S01]  /*caf0*/  MUFU.EX2 R248, R248 ;  /* 0x000000f800f87308 */ /* 0x000fe20000000800 */
[----:B---3--:R-:W1:Y:S06]  /*cb00*/  LDSM.16.MT88.4 R92, [R219+0x1100] ;  /* 0x00110000db5c783b */ /* 0x008e6c0000004200 */
[C---:B------:R-:W-:Y:S03]  /*cb10*/  HMMA.16816.F32 R16, R76.reuse, R90, R16 ;  /* 0x0000005a4c10723c */ /* 0x040fe60000001810 */
[----:B------:R-:W-:Y:S01]  /*cb20*/  MUFU.EX2 R247, R247 ;  /* 0x000000f700f77308 */ /* 0x000fe20000000800 */
[----:B------:R-:W3:Y:S04]  /*cb30*/  LDSM.16.MT88.4 R88, [R218+0x1100] ;  /* 0x00110000da58783b */ /* 0x000ee80000004200 */
[-C--:B--2---:R-:W-:Y:S05]  /*cb40*/  HMMA.16816.F32 R20, R76, R84.reuse, R20 ;  /* 0x000000544c14723c */ /* 0x084fea0000001814 */
[----:B------:R-:W-:Y:S03]  /*cb50*/  MUFU.EX2 R246, R246 ;  /* 0x000000f600f67308 */ /* 0x000fe60000000800 */
[C---:B------:R-:W-:Y:S07]  /*cb60*/  HMMA.16816.F32 R24, R80.reuse, R84, R24 ;  /* 0x000000545018723c */ /* 0x040fee0000001818 */
[--C-:B------:R-:W-:Y:S01]  /*cb70*/  FFMA.FTZ R84, R159, c[0x0][0x2d0], -R195.reuse ;  /* 0x0000b4009f547a23 */ /* 0x100fe200000108c3 */
[-C--:B------:R-:W-:Y:S01]  /*cb80*/  HMMA.16816.F32 R28, R80, R86.reuse, R28 ;  /* 0x00000056501c723c */ /* 0x080fe2000000181c */
[----:B------:R-:W-:Y:S07]  /*cb90*/  MUFU.EX2 R209, R209 ;  /* 0x000000d100d17308 */ /* 0x000fee0000000800 */
[C---:B------:R-:W-:Y:S03]  /*cba0*/  HMMA.16816.F32 R32, R76.reuse, R86, R32 ;  /* 0x000000564c20723c */ /* 0x040fe60000001820 */
[----:B------:R2:W-:Y:S05]  /*cbb0*/  MUFU.EX2 R102, R84 ;  /* 0x0000005400667308 */ /* 0x0005ea0000000800 */
[-C--:B-1----:R-:W-:Y:S05]  /*cbc0*/  HMMA.16816.F32 R36, R76, R92.reuse, R36 ;  /* 0x0000005c4c24723c */ /* 0x082fea0000001824 */
[----:B------:R-:W-:Y:S03]  /*cbd0*/  MUFU.EX2 R206, R206 ;  /* 0x000000ce00ce7308 */ /* 0x000fe60000000800 */
[C---:B------:R-:W-:Y:S07]  /*cbe0*/  HMMA.16816.F32 R40, R80.reuse, R92, R40 ;  /* 0x0000005c5028723c */ /* 0x040fee0000001828 */
[--C-:B------:R-:W-:Y:S01]  /*cbf0*/  FFMA.FTZ R92, R162, c[0x0][0x2d0], -R192.reuse ;  /* 0x0000b400a25c7a23 */ /* 0x100fe200000108c0 */
[-C--:B------:R-:W-:Y:S01]  /*cc00*/  HMMA.16816.F32 R44, R80, R94.reuse, R44 ;  /* 0x0000005e502c723c */ /* 0x080fe2000000182c */
[----:B------:R-:W-:Y:S03]  /*cc10*/  MUFU.EX2 R203, R203 ;  /* 0x000000cb00cb7308 */ /* 0x000fe60000000800 */
[--C-:B--2---:R-:W-:Y:S04]  /*cc20*/  FFMA.FTZ R84, R158, c[0x0][0x2d0], -R195.reuse ;  /* 0x0000b4009e547a23 */ /* 0x104fe800000108c3 */
[C---:B------:R-:W-:Y:S03]  /*cc30*/  HMMA.16816.F32 R48, R76.reuse, R94, R48 ;  /* 0x0000005e4c30723c */ /* 0x040fe60000001830 */
[----:B------:R1:W2:Y:S05]  /*cc40*/  MUFU.EX2 R114, R84 ;  /* 0x0000005400727308 */ /* 0x0002aa0000000800 */
[-C--:B---3--:R-:W-:Y:S05]  /*cc50*/  HMMA.16816.F32 R52, R76, R88.reuse, R52 ;  /* 0x000000584c34723c */ /* 0x088fea0000001834 */
[----:B------:R3:W-:Y:S03]  /*cc60*/  MUFU.EX2 R126, R92 ;  /* 0x0000005c007e7308 */ /* 0x0007e60000000800 */
[C---:B------:R-:W-:Y:S07]  /*cc70*/  HMMA.16816.F32 R56, R80.reuse, R88, R56 ;  /* 0x000000585038723c */ /* 0x040fee0000001838 */
[--C-:B------:R-:W-:Y:S01]  /*cc80*/  FFMA.FTZ R88, R160, c[0x0][0x2d0], -R192.reuse ;  /* 0x0000b400a0587a23 */ /* 0x100fe200000108c0 */
[-C--:B------:R-:W-:Y:S01]  /*cc90*/  HMMA.16816.F32 R60, R80, R90.reuse, R60 ;  /* 0x0000005a503c723c */ /* 0x080fe2000000183c */
[----:B------:R-:W-:Y:S03]  /*cca0*/  MUFU.EX2 R202, R202 ;  /* 0x000000ca00ca7308 */ /* 0x000fe60000000800 */
[--C-:B-1----:R-:W-:Y:S03]  /*ccb0*/  FFMA.FTZ R84, R157, c[0x0][0x2d0], -R195.reuse ;  /* 0x0000b4009d547a23 */ /* 0x102fe600000108c3 */
[----:B--2---:R-:W-:Y:S01]  /*ccc0*/  F2FP.PACK_AB R80, R114, R102 ;  /* 0x000000667250723e */ /* 0x004fe200000000ff */
[----:B------:R-:W-:Y:S03]  /*ccd0*/  HMMA.16816.F32 R64, R76, R90, R64 ;  /* 0x0000005a4c40723c */ /* 0x000fe60000001840 */
[----:B------:R1:W-:Y:S01]  /*cce0*/  MUFU.EX2 R124, R84 ;  /* 0x00000054007c7308 */ /* 0x0003e20000000800 */
[----:B---3--:R-:W-:Y:S03]  /*ccf0*/  FFMA.FTZ R92, R161, c[0x0][0x2d0], -R192 ;  /* 0x0000b400a15c7a23 */ /* 0x008fe600000108c0 */
[----:B------:R-:W-:Y:S02]  /*cd00*/  F2FP.PACK_AB R76, R112, R134 ;  /* 0x00000086704c723e */ /* 0x000fe400000000ff */
[----:B------:R-:W-:Y:S03]  /*cd10*/  F2FP.PACK_AB R77, R113, R101 ;  /* 0x00000065714d723e */ /* 0x000fe600000000ff */
[----:B------:R-:W-:Y:S01]  /*cd20*/  F2FP.PACK_AB R78, R251, R252 ;  /* 0x000000fcfb4e723e */ /* 0x000fe200000000ff */
[----:B------:R2:W3:Y:S01]  /*cd30*/  MUFU.EX2 R129, R88 ;  /* 0x0000005800817308 */ /* 0x0004e20000000800 */
[----:B------:R-:W-:Y:S09]  /*cd40*/  F2FP.PACK_AB R79, R249, R250 ;  /* 0x000000faf94f723e */ /* 0x000ff200000000ff */
[----:B------:R-:W4:Y:S01]  /*cd50*/  MUFU.EX2 R128, R92 ;  /* 0x0000005c00807308 */ /* 0x000f220000000800 */
[--C-:B-1----:R-:W-:Y:S09]  /*cd60*/  FFMA.FTZ R84, R156, c[0x0][0x2d0], -R195.reuse ;  /* 0x0000b4009c547a23 */ /* 0x102ff200000108c3 */
[----:B------:R1:W5:Y:S01]  /*cd70*/  MUFU.EX2 R127, R84 ;  /* 0x00000054007f7308 */ /* 0x0003620000000800 */
[----:B--2---:R-:W-:Y:S01]  /*cd80*/  LDSM.16.MT88.4 R88, [R220+0x1900] ;  /* 0x00190000dc58783b */ /* 0x004fe20000004200 */
[----:B---3--:R-:W-:Y:S08]  /*cd90*/  MOV R183, R129 ;  /* 0x0000008100b77202 */ /* 0x008ff00000000f00 */
[----:B------:R-:W-:Y:S01]  /*cda0*/  MUFU.EX2 R201, R201 ;  /* 0x000000c900c97308 */ /* 0x000fe20000000800 */
[----:B----4-:R-:W-:Y:S01]  /*cdb0*/  F2FP.PACK_AB R83, R129, R128 ;  /* 0x000000808153723e */ /* 0x010fe200000000ff */
[----:B------:R-:W-:Y:S01]  /*cdc0*/  LDSM.16.MT88.4 R92, [R219+0x1900] ;  /* 0x00190000db5c783b */ /* 0x000fe20000004200 */
[----:B------:R-:W-:Y:S07]  /*cdd0*/  IMAD.MOV.U32 R177, RZ, RZ, R128 ;  /* 0x000000ffffb17224 */ /* 0x000fee00078e0080 */
[----:B------:R-:W-:Y:S01]  /*cde0*/  MUFU.EX2 R244, R244 ;  /* 0x000000f400f47308 */ /* 0x000fe20000000800 */
[--C-:B-1----:R-:W-:Y:S01]  /*cdf0*/  FFMA.FTZ R84, R163, c[0x0][0x2d0], -R192.reuse ;  /* 0x0000b400a3547a23 */ /* 0x102fe200000108c0 */
[----:B-----5:R-:W-:Y:S08]  /*ce00*/  F2FP.PACK_AB R82, R127, R124 ;  /* 0x0000007c7f52723e */ /* 0x020ff000000000ff */
[----:B------:R1:W2:Y:S10]  /*ce10*/  MUFU.EX2 R125, R84 ;  /* 0x00000054007d7308 */ /* 0x0002b40000000800 */
[----:B------:R-:W-:Y:S10]  /*ce20*/  MUFU.EX2 R210, R210 ;  /* 0x000000d200d27308 */ /* 0x000ff40000000800 */
[----:B------:R-:W-:Y:S01]  /*ce30*/  MUFU.EX2 R207, R207 ;  /* 0x000000cf00cf7308 */ /* 0x000fe20000000800 */
[----:B-1----:R-:W1:Y:S01]  /*ce40*/  LDSM.16.MT88.4 R84, [R225+0x1900] ;  /* 0x00190000e154783b */ /* 0x002e620000004200 */
[----:B--2---:R-:W-:Y:S08]  /*ce50*/  F2FP.PACK_AB R81, R126, R125 ;  /* 0x0000007d7e51723e */ /* 0x004ff000000000ff */
[----:B------:R-:W-:Y:S10]  /*ce60*/  MUFU.EX2 R204, R204 ;  /* 0x000000cc00cc7308 */ /* 0x000ff40000000800 */
[----:B------:R-:W-:Y:S10]  /*ce70*/  MUFU.EX2 R245, R245 ;  /* 0x000000f500f57308 */ /* 0x000ff40000000800 */
[----:B------:R-:W-:Y:S10]  /*ce80*/  MUFU.EX2 R211, R211 ;  /* 0x000000d300d37308 */ /* 0x000ff40000000800 */
[----:B------:R-:W-:Y:S01]  /*ce90*/  MUFU.EX2 R208, R208 ;  /* 0x000000d000d07308 */ /* 0x000fe20000000800 */
[-C--:B-1----:R-:W-:Y:S09]  /*cea0*/  HMMA.16816.F32 R4, R76, R84.reuse, R4 ;  /* 0x000000544c04723c */ /* 0x082ff20000001804 */
[----:B------:R-:W-:Y:S01]  /*ceb0*/  MUFU.EX2 R205, R205 ;  /* 0x000000cd00cd7308 */ /* 0x000fe20000000800 */
[C---:B------:R-:W-:Y:S08]  /*cec0*/  HMMA.16816.F32 R8, R80.reuse, R84, R8 ;  /* 0x000000545008723c */ /* 0x040ff00000001808 */
[-C--:B------:R-:W-:Y:S01]  /*ced0*/  HMMA.16816.F32 R12, R80, R86.reuse, R12 ;  /* 0x00000056500c723c */ /* 0x080fe2000000180c */
[----:B------:R-:W-:Y:S07]  /*cee0*/  MUFU.EX2 R200, R200 ;  /* 0x000000c800c87308 */ /* 0x000fee0000000800 */
[C---:B------:R-:W-:Y:S01]  /*cef0*/  HMMA.16816.F32 R16, R76.reuse, R86, R16 ;  /* 0x000000564c10723c */ /* 0x040fe20000001810 */
[----:B------:R-:W1:Y:S02]  /*cf00*/  LDSM.16.MT88.4 R84, [R218+0x1900] ;  /* 0x00190000da54783b */ /* 0x000e640000004200 */
[----:B------:R-:W2:Y:S05]  /*cf10*/  MUFU.EX2 R197, R197 ;  /* 0x000000c500c57308 */ /* 0x000eaa0000000800 */
[-C--:B------:R-:W-:Y:S05]  /*cf20*/  HMMA.16816.F32 R20, R76, R88.reuse, R20 ;  /* 0x000000584c14723c */ /* 0x080fea0000001814 */
[----:B------:R-:W-:Y:S03]  /*cf30*/  MUFU.EX2 R194, R194 ;  /* 0x000000c200c27308 */ /* 0x000fe60000000800 */
[C---:B------:R-:W-:Y:S07]  /*cf40*/  HMMA.16816.F32 R24, R80.reuse, R88, R24 ;  /* 0x000000585018723c */ /* 0x040fee0000001818 */
[----:B------:R-:W3:Y:S01]  /*cf50*/  MUFU.EX2 R189, R189 ;  /* 0x000000bd00bd7308 */ /* 0x000ee20000000800 */
[-C--:B------:R-:W-:Y:S01]  /*cf60*/  HMMA.16816.F32 R28, R80, R90.reuse, R28 ;  /* 0x0000005a501c723c */ /* 0x080fe2000000181c */
[----:B--2---:R-:W-:Y:S07]  /*cf70*/  F2FP.PACK_AB R128, R197, R200 ;  /* 0x000000c8c580723e */ /* 0x004fee00000000ff */
[C---:B------:R-:W-:Y:S01]  /*cf80*/  HMMA.16816.F32 R32, R76.reuse, R90, R32 ;  /* 0x0000005a4c20723c */ /* 0x040fe20000001820 */
[----:B------:R-:W2:Y:S01]  /*cf90*/  LDSM.16.MT88.4 R88, [R225+0x2100] ;  /* 0x00210000e158783b */ /* 0x000ea20000004200 */
[----:B------:R-:W-:Y:S06]  /*cfa0*/  MUFU.EX2 R186, R186 ;  /* 0x000000ba00ba7308 */ /* 0x000fec0000000800 */
[-C--:B------:R-:W-:Y:S04]  /*cfb0*/  HMMA.16816.F32 R36, R76, R92.reuse, R36 ;  /* 0x0000005c4c24723c */ /* 0x080fe80000001824 */
[----:B------:R-:W4:Y:S01]  /*cfc0*/  MUFU.EX2 R199, R199 ;  /* 0x000000c700c77308 */ /* 0x000f220000000800 */
[----:B---3--:R-:W-:Y:S03]  /*cfd0*/  F2FP.PACK_AB R129, R189, R194 ;  /* 0x000000c2bd81723e */ /* 0x008fe600000000ff */
[C---:B------:R-:W-:Y:S06]  /*cfe0*/  HMMA.16816.F32 R40, R80.reuse, R92, R40 ;  /* 0x0000005c5028723c */ /* 0x040fec0000001828 */
[----:B------:R-:W-:Y:S02]  /*cff0*/  MUFU.EX2 R180, R180 ;  /* 0x000000b400b47308 */ /* 0x000fe40000000800 */
[-C--:B------:R-:W-:Y:S08]  /*d000*/  HMMA.16816.F32 R44, R80, R94.reuse, R44 ;  /* 0x0000005e502c723c */ /* 0x080ff0000000182c */
[C---:B------:R-:W-:Y:S01]  /*d010*/  HMMA.16816.F32 R48, R76.reuse, R94, R48 ;  /* 0x0000005e4c30723c */ /* 0x040fe20000001830 */
[----:B------:R-:W-:Y:S01]  /*d020*/  LDSM.16.MT88.4 R92, [R219+0x2100] ;  /* 0x00210000db5c783b */ /* 0x000fe20000004200 */
[----:B------:R-:W3:Y:S02]  /*d030*/  MUFU.EX2 R198, R198 ;  /* 0x000000c600c67308 */ /* 0x000ee40000000800 */
[----:B----4-:R-:W-:Y:S04]  /*d040*/  F2FP.PACK_AB R130, R199, R186 ;  /* 0x000000bac782723e */ /* 0x010fe800000000ff */
[-C--:B-1----:R-:W-:Y:S08]  /*d050*/  HMMA.16816.F32 R52, R76, R84.reuse, R52 ;  /* 0x000000544c34723c */ /* 0x082ff00000001834 */
[C---:B------:R-:W-:Y:S08]  /*d060*/  HMMA.16816.F32 R56, R80.reuse, R84, R56 ;  /* 0x000000545038723c */ /* 0x040ff00000001838 */
[-C--:B------:R-:W-:Y:S01]  /*d070*/  HMMA.16816.F32 R60, R80, R86.reuse, R60 ;  /* 0x00000056503c723c */ /* 0x080fe2000000183c */
[----:B---3--:R-:W-:Y:S06]  /*d080*/  F2FP.PACK_AB R131, R198, R180 ;  /* 0x000000b4c683723e */ /* 0x008fec00000000ff */
[----:B------:R-:W-:Y:S01]  /*d090*/  F2FP.PACK_AB R80, R210, R244 ;  /* 0x000000f4d250723e */ /* 0x000fe200000000ff */
[----:B------:R-:W-:Y:S01]  /*d0a0*/  HMMA.16816.F32 R64, R76, R86, R64 ;  /* 0x000000564c40723c */ /* 0x000fe20000001840 */
[----:B------:R-:W1:Y:S03]  /*d0b0*/  LDSM.16.MT88.4 R84, [R220+0x2100] ;  /* 0x00210000dc54783b */ /* 0x000e660000004200 */
[----:B------:R-:W-:Y:S02]  /*d0c0*/  F2FP.PACK_AB R82, R204, R207 ;  /* 0x000000cfcc52723e */ /* 0x000fe400000000ff */
[----:B------:R-:W-:Y:S02]  /*d0d0*/  F2FP.PACK_AB R81, R211, R245 ;  /* 0x000000f5d351723e */ /* 0x000fe400000000ff */
[----:B------:R-:W-:Y:S04]  /*d0e0*/  F2FP.PACK_AB R76, R247, R248 ;  /* 0x000000f8f74c723e */ /* 0x000fe800000000ff */
[----:B------:R-:W-:Y:S02]  /*d0f0*/  F2FP.PACK_AB R77, R209, R246 ;  /* 0x000000f6d14d723e */ /* 0x000fe400000000ff */
[----:B------:R-:W-:Y:S02]  /*d100*/  F2FP.PACK_AB R78, R203, R206 ;  /* 0x000000cecb4e723e */ /* 0x000fe400000000ff */
[----:B------:R-:W-:Y:S02]  /*d110*/  F2FP.PACK_AB R79, R201, R202 ;  /* 0x000000cac94f723e */ /* 0x000fe400000000ff */
[----:B------:R-:W-:Y:S05]  /*d120*/  F2FP.PACK_AB R83, R205, R208 ;  /* 0x000000d0cd53723e */ /* 0x000fea00000000ff */
[-C--:B--2---:R-:W-:Y:S08]  /*d130*/  HMMA.16816.F32 R4, R76, R88.reuse, R4 ;  /* 0x000000584c04723c */ /* 0x084ff00000001804 */
[C---:B------:R-:W-:Y:S08]  /*d140*/  HMMA.16816.F32 R8, R80.reuse, R88, R8 ;  /* 0x000000585008723c */ /* 0x040ff00000001808 */
[-C--:B------:R-:W-:Y:S08]  /*d150*/  HMMA.16816.F32 R12, R80, R90.reuse, R12 ;  /* 0x0000005a500c723c */ /* 0x080ff0000000180c */
[C---:B------:R-:W-:Y:S01]  /*d160*/  HMMA.16816.F32 R16, R76.reuse, R90, R16 ;  /* 0x0000005a4c10723c */ /* 0x040fe20000001810 */
[----:B------:R-:W2:Y:S07]  /*d170*/  LDSM.16.MT88.4 R88, [R218+0x2100] ;  /* 0x00210000da58783b */ /* 0x000eae0000004200 */
[-C--:B-1----:R-:W-:Y:S08]  /*d180*/  HMMA.16816.F32 R20, R76, R84.reuse, R20 ;  /* 0x000000544c14723c */ /* 0x082ff00000001814 */
[C---:B------:R-:W-:Y:S07]  /*d190*/  HMMA.16816.F32 R24, R80.reuse, R84, R24 ;  /* 0x000000545018723c */ /* 0x040fee0000001818 */
[--C-:B------:R-:W-:Y:S01]  /*d1a0*/  FFMA.FTZ R84, R185, c[0x0][0x2d0], -R195.reuse ;  /* 0x0000b400b9547a23 */ /* 0x100fe200000108c3 */
[-C--:B------:R-:W-:Y:S01]  /*d1b0*/  HMMA.16816.F32 R28, R80, R86.reuse, R28 ;  /* 0x00000056501c723c */ /* 0x080fe2000000181c */
[----:B------:R-:W-:Y:S03]  /*d1c0*/  MOV R185, R127 ;  /* 0x0000007f00b97202 */ /* 0x000fe60000000f00 */
[--C-:B------:R-:W-:Y:S01]  /*d1d0*/  FFMA.FTZ R85, R181, c[0x0][0x2d0], -R195.reuse ;  /* 0x0000b400b5557a23 */ /* 0x100fe200000108c3 */
[----:B------:R-:W-:Y:S01]  /*d1e0*/  MUFU.EX2 R84, R84 ;  /* 0x0000005400547308 */ /* 0x000fe20000000800 */
[----:B------:R-:W-:Y:S02]  /*d1f0*/  MOV R181, R126 ;  /* 0x0000007e00b57202 */ /* 0x000fe40000000f00 */
[C---:B------:R-:W-:Y:S07]  /*d200*/  HMMA.16816.F32 R32, R76.reuse, R86, R32 ;  /* 0x000000564c20723c */ /* 0x040fee0000001820 */
[--C-:B------:R-:W-:Y:S01]  /*d210*/  FFMA.FTZ R87, R191, c[0x0][0x2d0], -R192.reuse ;  /* 0x0000b400bf577a23 */ /* 0x100fe200000108c0 */
[-C--:B------:R-:W-:Y:S01]  /*d220*/  HMMA.16816.F32 R36, R76, R92.reuse, R36 ;  /* 0x0000005c4c24723c */ /* 0x080fe20000001824 */
[----:B------:R-:W-:Y:S01]  /*d230*/  MOV R191, R115 ;  /* 0x0000007300bf7202 */ /* 0x000fe20000000f00 */
[----:B------:R-:W1:Y:S02]  /*d240*/  MUFU.EX2 R85, R85 ;  /* 0x0000005500557308 */ /* 0x000e640000000800 */
[--C-:B------:R-:W-:Y:S02]  /*d250*/  FFMA.FTZ R86, R179, c[0x0][0x2d0], -R195.reuse ;  /* 0x0000b400b3567a23 */ /* 0x100fe400000108c3 */
[----:B------:R-:W-:Y:S01]  /*d260*/  FFMA.FTZ R195, R176, c[0x0][0x2d0], -R195 ;  /* 0x0000b400b0c37a23 */ /* 0x000fe200000108c3 */
[----:B------:R-:W-:Y:S01]  /*d270*/  MOV R176, R124 ;  /* 0x0000007c00b07202 */ /* 0x000fe20000000f00 */
[C---:B------:R-:W-:Y:S01]  /*d280*/  HMMA.16816.F32 R40, R80.reuse, R92, R40 ;  /* 0x0000005c5028723c */ /* 0x040fe20000001828 */
[----:B------:R-:W-:Y:S03]  /*d290*/  IMAD.MOV.U32 R179, RZ, RZ, R125 ;  /* 0x000000ffffb37224 */ /* 0x000fe600078e007d */
[----:B------:R-:W-:Y:S03]  /*d2a0*/  MUFU.EX2 R86, R86 ;  /* 0x0000005600567308 */ /* 0x000fe60000000800 */
[--C-:B------:R-:W-:Y:S01]  /*d2b0*/  FFMA.FTZ R92, R187, c[0x0][0x2d0], -R192.reuse ;  /* 0x0000b400bb5c7a23 */ /* 0x100fe200000108c0 */
[-C--:B------:R-:W-:Y:S01]  /*d2c0*/  HMMA.16816.F32 R44, R80, R94.reuse, R44 ;  /* 0x0000005e502c723c */ /* 0x080fe2000000182c */
[----:B------:R-:W-:Y:S03]  /*d2d0*/  MOV R187, R112 ;  /* 0x0000007000bb7202 */ /* 0x000fe60000000f00 */
[--C-:B------:R-:W-:Y:S02]  /*d2e0*/  FFMA.FTZ R93, R184, c[0x0][0x2d0], -R192.reuse ;  /* 0x0000b400b85d7a23 */ /* 0x100fe400000108c0 */
[----:B------:R-:W-:Y:S01]  /*d2f0*/  IMAD.MOV.U32 R184, RZ, RZ, R103 ;  /* 0x000000ffffb87224 */ /* 0x000fe200078e0067 */
[----:B------:R-:W3:Y:S01]  /*d300*/  MUFU.EX2 R195, R195 ;  /* 0x000000c300c37308 */ /* 0x000ee20000000800 */
[C---:B------:R-:W-:Y:S01]  /*d310*/  HMMA.16816.F32 R48, R76.reuse, R94, R48 ;  /* 0x0000005e4c30723c */ /* 0x040fe20000001830 */
[----:B------:R-:W-:Y:S03]  /*d320*/  FFMA.FTZ R192, R73, c[0x0][0x2d0], -R192 ;  /* 0x0000b40049c07a23 */ /* 0x000fe600000108c0 */
[----:B------:R-:W-:Y:S01]  /*d330*/  IMAD.MOV.U32 R73, RZ, RZ, R100 ;  /* 0x000000ffff497224 */ /* 0x000fe200078e0064 */
[----:B-1----:R-:W-:Y:S01]  /*d340*/  F2FP.PACK_AB R124, R85, R84 ;  /* 0x00000054557c723e */ /* 0x002fe200000000ff */
[----:B------:R-:W-:Y:S01]  /*d350*/  FADD.FTZ R119, R187, R119 ;  /* 0x00000077bb777221 */ /* 0x000fe20000010000 */
[----:B------:R-:W-:Y:S01]  /*d360*/  MOV R94, R113 ;  /* 0x00000071005e7202 */ /* 0x000fe20000000f00 */
[-C--:B--2---:R-:W-:Y:S01]  /*d370*/  HMMA.16816.F32 R52, R76, R88.reuse, R52 ;  /* 0x000000584c34723c */ /* 0x084fe20000001834 */
[----:B------:R-:W-:Y:S01]  /*d380*/  IMAD.MOV.U32 R95, RZ, RZ, R114 ;  /* 0x000000ffff5f7224 */ /* 0x000fe200078e0072 */
[----:B------:R-:W-:Y:S01]  /*d390*/  MUFU.EX2 R87, R87 ;  /* 0x0000005700577308 */ /* 0x000fe20000000800 */
[----:B------:R-:W-:Y:S01]  /*d3a0*/  LDSM.16.MT88.4 R112, [R219+0x2900] ;  /* 0x00290000db70783b */ /* 0x000fe20000004200 */
[----:B------:R-:W-:Y:S02]  /*d3b0*/  FADD.FTZ R135, R73, R135 ;  /* 0x0000008749877221 */ /* 0x000fe40000010000 */
[----:B------:R-:W-:Y:S02]  /*d3c0*/  FADD.FTZ R119, R252, R119 ;  /* 0x00000077fc777221 */ /* 0x000fe40000010000 */
[C---:B------:R-:W-:Y:S04]  /*d3d0*/  HMMA.16816.F32 R56, R80.reuse, R88, R56 ;  /* 0x000000585038723c */ /* 0x040fe80000001838 */
[----:B------:R-:W1:Y:S01]  /*d3e0*/  MUFU.EX2 R92, R92 ;  /* 0x0000005c005c7308 */ /* 0x000e620000000800 */
[----:B------:R-:W-:Y:S02]  /*d3f0*/  FADD.FTZ R119, R251, R119 ;  /* 0x00000077fb777221 */ /* 0x000fe40000010000 */
[----:B------:R-:W-:Y:S01]  /*d400*/  MOV R89, R102 ;  /* 0x0000006600597202 */ /* 0x000fe20000000f00 */
[-C--:B------:R-:W-:Y:S01]  /*d410*/  HMMA.16816.F32 R60, R80, R90.reuse, R60 ;  /* 0x0000005a503c723c */ /* 0x080fe2000000183c */
[----:B------:R-:W-:Y:S02]  /*d420*/  MOV R88, R101 ;  /* 0x0000006500587202 */ /* 0x000fe40000000f00 */
[----:B------:R-:W2:Y:S01]  /*d430*/  LDSM.16.MT88.4 R100, [R220+0x2900] ;  /* 0x00290000dc64783b */ /* 0x000ea20000004200 */
[----:B---3--:R-:W-:Y:S01]  /*d440*/  F2FP.PACK_AB R126, R195, R86 ;  /* 0x00000056c37e723e */ /* 0x008fe200000000ff */
[----:B------:R-:W-:Y:S01]  /*d450*/  FADD.FTZ R123, R89, R123 ;  /* 0x0000007b597b7221 */ /* 0x000fe20000010000 */
[----:B------:R-:W-:Y:S01]  /*d460*/  MUFU.EX2 R93, R93 ;  /* 0x0000005d005d7308 */ /* 0x000fe20000000800 */
[----:B------:R-:W-:Y:S01]  /*d470*/  FADD.FTZ R174, R88, R174 ;  /* 0x000000ae58ae7221 */ /* 0x000fe20000010000 */
[----:B------:R-:W-:Y:S01]  /*d480*/  HMMA.16816.F32 R64, R76, R90, R64 ;  /* 0x0000005a4c40723c */ /* 0x000fe20000001840 */
[----:B------:R-:W-:Y:S03]  /*d490*/  FADD.FTZ R123, R95, R123 ;  /* 0x0000007b5f7b7221 */ /* 0x000fe60000010000 */
[----:B------:R-:W-:Y:S02]  /*d4a0*/  FADD.FTZ R248, R248, R119 ;  /* 0x00000077f8f87221 */ /* 0x000fe40000010000 */
[----:B------:R-:W-:Y:S02]  /*d4b0*/  FADD.FTZ R123, R176, R123 ;  /* 0x0000007bb07b7221 */ /* 0x000fe40000010000 */
[-C--:B------:R-:W-:Y:S01]  /*d4c0*/  HMMA.16816.F32 R160, R128, R148.reuse, R4 ;  /* 0x0000009480a0723c */ /* 0x080fe20000001804 */
[----:B------:R-:W3:Y:S01]  /*d4d0*/  MUFU.EX2 R192, R192 ;  /* 0x000000c000c07308 */ /* 0x000ee20000000800 */
[----:B------:R-:W4:Y:S02]  /*d4e0*/  LDSM.16.MT88.4 R4, [R218+0x2900] ;  /* 0x00290000da04783b */ /* 0x000f240000004200 */
[----:B-1----:R-:W-:Y:S01]  /*d4f0*/  F2FP.PACK_AB R125, R92, R87 ;  /* 0x000000575c7d723e */ /* 0x002fe200000000ff */
        /* <DEDUP_REMOVED lines=9> */
[----:B------:R-:W-:Y:S01]  /*d590*/  FADD.FTZ R174, R209, R174 ;  /* 0x000000aed1ae7221 */ /* 0x000fe20000010000 */
[----:B---3--:R-:W-:Y:S01]  /*d5a0*/  F2FP.PACK_AB R127, R192, R93 ;  /* 0x0000005dc07f723e */ /* 0x008fe200000000ff */
[----:B------:R-:W-:Y:S02]  /*d5b0*/  FADD.FTZ R210, R207, R210 ;  /* 0x000000d2cfd27221 */ /* 0x000fe40000010000 */
[----:B------:R-:W-:Y:S02]  /*d5c0*/  FADD.FTZ R174, R202, R174 ;  /* 0x000000aecaae7221 */ /* 0x000fe40000010000 */
[----:B------:R-:W-:Y:S02]  /*d5d0*/  FADD.FTZ R248, R203, R248 ;  /* 0x000000f8cbf87221 */ /* 0x000fe40000010000 */
        /* <DEDUP_REMOVED lines=9> */
[C---:B------:R-:W-:Y:S01]  /*d670*/  HMMA.16816.F32 R148, R128.reuse, R150, R16 ;  /* 0x000000968094723c */ /* 0x040fe20000001810 */
[----:B------:R-:W-:Y:S03]  /*d680*/  FADD.FTZ R8, R179, R8 ;  /* 0x00000008b3087221 */ /* 0x000fe60000010000 */
[----:B------:R-:W-:Y:S02]  /*d690*/  FADD.FTZ R248, R197, R248 ;  /* 0x000000f8c5f87221 */ /* 0x000fe40000010000 */
[----:B------:R-:W-:Y:S02]  /*d6a0*/  FADD.FTZ R8, R181, R8 ;  /* 0x00000008b5087221 */ /* 0x000fe40000010000 */
[-C--:B--2---:R-:W-:Y:S01]  /*d6b0*/  HMMA.16816.F32 R144, R128, R100.reuse, R20 ;  /* 0x000000648090723c */ /* 0x084fe20000001814 */
[----:B------:R-:W-:Y:S03]  /*d6c0*/  FADD.FTZ R174, R189, R174 ;  /* 0x000000aebdae7221 */ /* 0x000fe60000010000 */
[----:B------:R-:W-:Y:S02]  /*d6d0*/  FADD.FTZ R8, R177, R8 ;  /* 0x00000008b1087221 */ /* 0x000fe40000010000 */
[----:B------:R-:W-:Y:S02]  /*d6e0*/  FADD.FTZ R210, R85, R210 ;  /* 0x000000d255d27221 */ /* 0x000fe40000010000 */
[C---:B------:R-:W-:Y:S01]  /*d6f0*/  HMMA.16816.F32 R140, R124.reuse, R100, R24 ;  /* 0x000000647c8c723c */ /* 0x040fe20000001818 */
[----:B------:R-:W-:Y:S03]  /*d700*/  FADD.FTZ R8, R183, R8 ;  /* 0x00000008b7087221 */ /* 0x000fe60000010000 */
[----:B------:R-:W-:Y:S02]  /*d710*/  FADD.FTZ R248, R186, R248 ;  /* 0x000000f8baf87221 */ /* 0x000fe40000010000 */
[----:B------:R-:W-:Y:S02]  /*d720*/  FADD.FTZ R8, R245, R8 ;  /* 0x00000008f5087221 */ /* 0x000fe40000010000 */
        /* <DEDUP_REMOVED lines=13> */
[----:B------:R-:W-:Y:S04]  /*d800*/  FADD.FTZ R8, R92, R8 ;  /* 0x000000085c087221 */ /* 0x000fe80000010000 */
[----:B------:R-:W-:Y:S03]  /*d810*/  FADD.FTZ R8, R93, R8 ;  /* 0x000000085d087221 */ /* 0x000fe60000010000 */
[-C--:B------:R-:W-:Y:S01]  /*d820*/  HMMA.16816.F32 R132, R124, R114.reuse, R44 ;  /* 0x000000727c84723c */ /* 0x080fe2000000182c */
[----:B------:R-:W-:Y:S06]  /*d830*/  FADD.FTZ R239, R192, R8 ;  /* 0x00000008c0ef7221 */ /* 0x000fec0000010000 */
[----:B------:R-:W-:Y:S01]  /*d840*/  MOV R44, R72 ;  /* 0x00000048002c7202 */ /* 0x000fe20000000f00 */
[C---:B------:R-:W-:Y:S08]  /*d850*/  HMMA.16816.F32 R112, R128.reuse, R114, R48 ;  /* 0x000000728070723c */ /* 0x040ff00000001830 */
[-C--:B----4-:R-:W-:Y:S08]  /*d860*/  HMMA.16816.F32 R116, R128, R4.reuse, R52 ;  /* 0x000000048074723c */ /* 0x090ff00000001834 */
[C---:B------:R-:W-:Y:S08]  /*d870*/  HMMA.16816.F32 R120, R124.reuse, R4, R56 ;  /* 0x000000047c78723c */ /* 0x040ff00000001838 */
[-C--:B------:R-:W-:Y:S08]  /*d880*/  HMMA.16816.F32 R124, R124, R6.reuse, R60 ;  /* 0x000000067c7c723c */ /* 0x080ff0000000183c */
[----:B------:R-:W-:Y:S01]  /*d890*/  HMMA.16816.F32 R128, R128, R6, R64 ;  /* 0x000000068080723c */ /* 0x000fe20000001840 */
[----:B------:R-:W-:-:S07]  /*d8a0*/  @P0 BRA `(.L_x_987) ;  /* 0xffffa31000000947 */ /* 0x000fce000383ffff */
.L_x_968:
[----:B------:R-:W1:Y:S01]  /*d8b0*/  S2UR UR6, SR_CTAID.X ;  /* 0x00000000000679c3 */ /* 0x000e620000002500 */
[----:B------:R-:W-:Y:S01]  /*d8c0*/  ULDC.64 UR14, c[0x0][0x2c8] ;  /* 0x0000b200000e7ab9 */ /* 0x000fe20000000a00 */
[----:B------:R-:W-:Y:S01]  /*d8d0*/  PLOP3.LUT P0, PT, PT, PT, UP0, 0x40, 0x0 ;  /* 0x000000000000781c */ /* 0x000fe20003f0e808 */
[----:B------:R-:W-:-:S02]  /*d8e0*/  ULDC UR13, c[0x0][0x168] ;  /* 0x00005a00000d7ab9 */ /* 0x000fc40000000800 */
[----:B-1----:R-:W-:-:S04]  /*d8f0*/  ULEA UR6, UR6, 0x7f, 0x7 ;  /* 0x0000007f06067891 */ /* 0x002fc8000f8e383f */
        /* <DEDUP_REMOVED lines=21> */
.L_x_989:
[----:B------:R-:W-:Y:S02]  /*da50*/  ULDC UR6, c[0x0][0x32c] ;  /* 0x0000cb0000067ab9 */ /* 0x000fe40000000800 */
[----:B------:R-:W-:-:S03]  /*da60*/  UISETP.NE.AND UP3, UPT, UR6, 0x1, UPT ;  /* 0x000000010600788c */ /* 0x000fc6000bf65270 */
[----:B------:R-:W-:Y:S02]  /*da70*/  ULDC.64 UR6, c[0x0][0x330] ;  /* 0x0000cc0000067ab9 */ /* 0x000fe40000000a00 */
[----:B------:R-:W-:-:S07]  /*da80*/  UIMAD.WIDE.U32 UR16, UR14, UR6, URZ ;  /* 0x000000060e1072a5 */ /* 0x000fce000f8e003f */
[----:B------:R-:W-:Y:S02]  /*da90*/  @UP3 UMOV UR15, UR17 ;  /* 0x00000011000f3c82 */ /* 0x000fe40008000000 */
[----:B------:R-:W-:Y:S02]  /*daa0*/  @UP3 USHF.R.U32.HI UR14, URZ, UR7, UR15 ;  /* 0x000000073f0e3299 */ /* 0x000fe4000801160f */
.L_x_990:
[----:B------:R-:W-:Y:S02]  /*dab0*/  ULDC UR6, c[0x0][0x32c] ;  /* 0x0000cb0000067ab9 */ /* 0x000fe40000000800 */
[----:B------:R-:W-:-:S04]  /*dac0*/  UIMAD UR6, UR14, UR6, URZ ;  /* 0x000000060e0672a4 */ /* 0x000fc8000f8e023f */
[----:B------:R-:W-:-:S04]  /*dad0*/  UISETP.LT.AND UP3, UPT, UR13, UR6, UPT ;  /* 0x000000060d00728c */ /* 0x000fc8000bf61270 */
[----:B------:R-:W-:-:S04]  /*dae0*/  USEL UR13, UR13, UR6, !UP3 ;  /* 0x000000060d0d7287 */ /* 0x000fc8000d800000 */
.L_x_988:
        /* <DEDUP_REMOVED lines=12> */
.L_x_994:
        /* <DEDUP_REMOVED lines=36> */
[----:B------:R-:W-:Y:S04]  /*ddf0*/  SHFL.IDX PT, R7, R20, 0x2, 0x181f ;  /* 0x00581f0014077f89 */ /* 0x000fe800000e0000 */
[----:B------:R-:W5:Y:S04]  /*de00*/  SHFL.IDX PT, R10, R0, 0x1, 0x181f ;  /* 0x00381f00000a7f89 */ /* 0x000f6800000e0000 */
[----:B------:R-:W1:Y:S04]  /*de10*/  SHFL.IDX PT, R5, R20, 0x3, 0x181f ;  /* 0x00781f0014057f89 */ /* 0x000e6800000e0000 */
[----:B------:R-:W-:Y:S04]  /*de20*/  SHFL.IDX PT, R8, R0, 0x2, 0x181f ;  /* 0x00581f0000087f89 */ /* 0x000fe800000e0000 */
[----:B------:R-:W1:Y:S04]  /*de30*/  SHFL.IDX PT, R3, R20, 0x4, 0x181f ;  /* 0x00981f0014037f89 */ /* 0x000e6800000e0000 */
[----:B------:R1:W-:Y:S04]  /*de40*/  SHFL.IDX PT, R2, R20, 0x5, 0x181f ;  /* 0x00b81f0014027f89 */ /* 0x0003e800000e0000 */
[----:B------:R-:W1:Y:S04]  /*de50*/  SHFL.IDX PT, R6, R0, 0x3, 0x181f ;  /* 0x00781f0000067f89 */ /* 0x000e6800000e0000 */
[----:B------:R-:W1:Y:S04]  /*de60*/  SHFL.IDX PT, R4, R0, 0x4, 0x181f ;  /* 0x00981f0000047f89 */ /* 0x000e6800000e0000 */
[----:B------:R-:W1:Y:S01]  /*de70*/  SHFL.IDX PT, R0, R0, 0x5, 0x181f ;  /* 0x00b81f0000007f89 */ /* 0x000e6200000e0000 */
[-C--:B--2---:R-:W-:Y:S05]  /*de80*/  IADD3 R14, P0, R11, R235.reuse, RZ ;  /* 0x000000eb0b0e7210 */ /* 0x084fea0007f1e0ff */
[--C-:B---3--:R-:W-:Y:S01]  /*de90*/  IMAD.X R15, R12, 0x1, R234.reuse, P0 ;  /* 0x000000010c0f7824 */ /* 0x108fe200000e06ea */
[-C--:B----4-:R-:W-:Y:S04]  /*dea0*/  IADD3 R12, P0, R9, R235.reuse, RZ ;  /* 0x000000eb090c7210 */ /* 0x090fe80007f1e0ff */
[----:B------:R2:W-:Y:S01]  /*deb0*/  LDGSTS.E.BYPASS.LTC128B.128 [R238], [R14.64], !P3 ;  /* 0x000000000eee7fae */ /* 0x0005e2000d901d74 */
[--C-:B-----5:R-:W-:Y:S01]  /*dec0*/  IMAD.X R13, R10, 0x1, R234.reuse, P0 ;  /* 0x000000010a0d7824 */ /* 0x120fe200000e06ea */
[-C--:B-1----:R-:W-:Y:S02]  /*ded0*/  IADD3 R10, P2, R5, R235.reuse, RZ ;  /* 0x000000eb050a7210 */ /* 0x082fe40007f5e0ff */
[-C--:B------:R-:W-:Y:S02]  /*dee0*/  IADD3 R20, P1, R3, R235.reuse, RZ ;  /* 0x000000eb03147210 */ /* 0x080fe40007f3e0ff */
[----:B------:R1:W-:Y:S01]  /*def0*/  LDGSTS.E.BYPASS.LTC128B.128 [R238+0x800], [R12.64], !P3 ;  /* 0x008000000cee7fae */ /* 0x0003e2000d901d74 */
[--C-:B------:R-:W-:Y:S01]  /*df00*/  IMAD.X R11, R6, 0x1, R234.reuse, P2 ;  /* 0x00000001060b7824 */ /* 0x100fe200010e06ea */
[-C--:B------:R-:W-:Y:S01]  /*df10*/  IADD3 R2, P0, R2, R235.reuse, RZ ;  /* 0x000000eb02027210 */ /* 0x080fe20007f1e0ff */
[----:B------:R-:W-:Y:S03]  /*df20*/  IMAD.X R21, R4, 0x1, R234, P1 ;  /* 0x0000000104157824 */ /* 0x000fe600008e06ea */
[-C--:B------:R-:W-:Y:S02]  /*df30*/  IADD3.X R3, R0, R234.reuse, RZ, P0, !PT ;  /* 0x000000ea00037210 */ /* 0x080fe400007fe4ff */
[----:B--2---:R-:W-:Y:S04]  /*df40*/  IADD3 R14, P5, R7, R235, RZ ;  /* 0x000000eb070e7210 */ /* 0x004fe80007fbe0ff */
[----:B------:R-:W-:Y:S05]  /*df50*/  IADD3.X R15, R8, R234, RZ, P5, !PT ;  /* 0x000000ea080f7210 */ /* 0x000fea0002ffe4ff */
[----:B------:R1:W-:Y:S04]  /*df60*/  LDGSTS.E.BYPASS.LTC128B.128 [R238+0x1000], [R14.64], !P3 ;  /* 0x010000000eee7fae */ /* 0x0003e8000d901d74 */
[----:B------:R1:W-:Y:S04]  /*df70*/  LDGSTS.E.BYPASS.LTC128B.128 [R238+0x1800], [R10.64], !P3 ;  /* 0x018000000aee7fae */ /* 0x0003e8000d901d74 */
[----:B------:R1:W-:Y:S04]  /*df80*/  LDGSTS.E.BYPASS.LTC128B.128 [R238+0x2000], [R20.64], !P3 ;  /* 0x0200000014ee7fae */ /* 0x0003e8000d901d74 */
[----:B------:R1:W-:Y:S02]  /*df90*/  LDGSTS.E.BYPASS.LTC128B.128 [R238+0x2800], [R2.64], !P3 ;  /* 0x0280000002ee7fae */ /* 0x0003e4000d901d74 */
.L_x_992:
        /* <DEDUP_REMOVED lines=175> */
.L_x_993:
[----:B------:R-:W-:Y:S01]  /*ea90*/  FMNMX.FTZ R169, R8, R165, !PT ;  /* 0x000000a508a97209 */ /* 0x000fe20007810000 */
[----:B-1----:R-:W-:Y:S01]  /*eaa0*/  LDSM.16.MT88.4 R172, [R225+0x100] ;  /* 0x00010000e1ac783b */ /* 0x002fe20000004200 */
        /* <DEDUP_REMOVED lines=90> */
[----:B------:R-:W-:Y:S02]  /*f050*/  ISETP.GT.AND P0, PT, R243, UR6, PT ;  /* 0x00000006f3007c0c */ /* 0x000fe4000bf04270 */
[----:B------:R-:W-:Y:S02]  /*f060*/  FMNMX.FTZ R2, R99, R2, !PT ;  /* 0x0000000263027209 */ /* 0x000fe40007810000 */
[----:B------:R-:W-:Y:S03]  /*f070*/  IADD3 R243, R243, -0x1, RZ ;  /* 0xfffffffff3f37810 */ /* 0x000fe60007ffe0ff */
[----:B------:R-:W-:Y:S08]  /*f080*/  SHFL.BFLY PT, R168, R169, 0x2, 0x1f ;  /* 0x0c401f00a9a87f89 */ /* 0x000ff000000e0000 */
[----:B------:R-:W1:Y:S02]  /*f090*/  SHFL.BFLY PT, R170, R2, 0x2, 0x1f ;  /* 0x0c401f0002aa7f89 */ /* 0x000e6400000e0000 */
[----:B-1----:R-:W-:Y:S02]  /*f0a0*/  FMNMX.FTZ R170, R2, R170, !PT ;  /* 0x000000aa02aa7209 */ /* 0x002fe40007810000 */
[----:B------:R-:W-:Y:S02]  /*f0b0*/  FMNMX.FTZ R171, R3, R171, !PT ;  /* 0x000000ab03ab7209 */ /* 0x000fe40007810000 */
[----:B------:R-:W-:Y:S02]  /*f0c0*/  FMNMX.FTZ R168, R169, R168, !PT ;  /* 0x000000a8a9a87209 */ /* 0x000fe40007810000 */
[----:B------:R-:W1:Y:S01]  /*f0d0*/  SHFL.BFLY PT, R2, R170, 0x1, 0x1f ;  /* 0x0c201f00aa027f89 */ /* 0x000e6200000e0000 */
[----:B------:R-:W-:Y:S04]  /*f0e0*/  FMNMX.FTZ R169, R75, R0, !PT ;  /* 0x000000004ba97209 */ /* 0x000fe80007810000 */
[----:B------:R-:W-:Y:S03]  /*f0f0*/  FMNMX.FTZ R169, R78, R169, !PT ;  /* 0x000000a94ea97209 */ /* 0x000fe60007810000 */
[----:B------:R-:W2:Y:S01]  /*f100*/  SHFL.BFLY PT, R3, R171, 0x1, 0x1f ;  /* 0x0c201f00ab037f89 */ /* 0x000ea200000e0000 */
[----:B------:R-:W-:Y:S04]  /*f110*/  FMNMX.FTZ R169, R79, R169, !PT ;  /* 0x000000a94fa97209 */ /* 0x000fe80007810000 */
[----:B------:R-:W-:Y:S03]  /*f120*/  FMNMX.FTZ R169, R90, R169, !PT ;  /* 0x000000a95aa97209 */ /* 0x000fe60007810000 */
[----:B------:R-:W3:Y:S01]  /*f130*/  SHFL.BFLY PT, R0, R168, 0x1, 0x1f ;  /* 0x0c201f00a8007f89 */ /* 0x000ee200000e0000 */
[----:B------:R-:W-:Y:S04]  /*f140*/  FMNMX.FTZ R169, R91, R169, !PT ;  /* 0x000000a95ba97209 */ /* 0x000fe80007810000 */
[----:B------:R-:W-:Y:S02]  /*f150*/  FMNMX.FTZ R169, R94, R169, !PT ;  /* 0x000000a95ea97209 */ /* 0x000fe40007810000 */
[----:B-1----:R-:W-:Y:S02]  /*f160*/  FMNMX.FTZ R2, R170, R2, !PT ;  /* 0x00000002aa027209 */ /* 0x002fe40007810000 */
[----:B------:R-:W-:Y:S03]  /*f170*/  FMNMX.FTZ R169, R95, R169, !PT ;  /* 0x000000a95fa97209 */ /* 0x000fe60007810000 */
[C---:B------:R-:W-:Y:S02]  /*f180*/  FMUL.FTZ R202, R2.reuse, c[0x0][0x2d0] ;  /* 0x0000b40002ca7a20 */ /* 0x040fe40000410000 */
[----:B------:R-:W-:Y:S01]  /*f190*/  FADD.FTZ R166, -R2, R166 ;  /* 0x000000a602a67221 */ /* 0x000fe20000010100 */
[----:B--2---:R-:W-:Y:S01]  /*f1a0*/  FMNMX.FTZ R3, R171, R3, !PT ;  /* 0x00000003ab037209 */ /* 0x004fe20007810000 */
[--C-:B------:R-:W-:Y:S02]  /*f1b0*/  FFMA.FTZ R211, R50, c[0x0][0x2d0], -R202.reuse ;  /* 0x0000b40032d37a23 */ /* 0x100fe400000108ca */
[--C-:B------:R-:W-:Y:S02]  /*f1c0*/  FFMA.FTZ R244, R51, c[0x0][0x2d0], -R202.reuse ;  /* 0x0000b40033f47a23 */ /* 0x100fe400000108ca */
[--C-:B------:R-:W-:Y:S02]  /*f1d0*/  FFMA.FTZ R55, R55, c[0x0][0x2d0], -R202.reuse ;  /* 0x0000b40037377a23 */ /* 0x100fe400000108ca */
[----:B------:R-:W-:Y:S01]  /*f1e0*/  MUFU.EX2 R211, R211 ;  /* 0x000000d300d37308 */ /* 0x000fe20000000800 */
[----:B------:R-:W-:Y:S01]  /*f1f0*/  FMUL.FTZ R203, R3, c[0x0][0x2d0] ;  /* 0x0000b40003cb7a20 */ /* 0x000fe20000410000 */
[----:B---3--:R-:W-:Y:S01]  /*f200*/  FMNMX.FTZ R0, R168, R0, !PT ;  /* 0x00000000a8007209 */ /* 0x008fe20007810000 */
[--C-:B------:R-:W-:Y:S01]  /*f210*/  FFMA.FTZ R182, R18, c[0x0][0x2d0], -R202.reuse ;  /* 0x0000b40012b67a23 */ /* 0x100fe200000108ca */
[----:B------:R-:W1:Y:S01]  /*f220*/  SHFL.BFLY PT, R168, R169, 0x2, 0x1f ;  /* 0x0c401f00a9a87f89 */ /* 0x000e6200000e0000 */
[--C-:B------:R-:W-:Y:S02]  /*f230*/  FFMA.FTZ R209, R48, c[0x0][0x2d0], -R203.reuse ;  /* 0x0000b40030d17a23 */ /* 0x100fe400000108cb */
[--C-:B------:R-:W-:Y:S02]  /*f240*/  FFMA.FTZ R210, R49, c[0x0][0x2d0], -R203.reuse ;  /* 0x0000b40031d27a23 */ /* 0x100fe400000108cb */
[--C-:B------:R-:W-:Y:S01]  /*f250*/  FFMA.FTZ R52, R52, c[0x0][0x2d0], -R203.reuse ;  /* 0x0000b40034347a23 */ /* 0x100fe200000108cb */
[----:B------:R-:W-:Y:S01]  /*f260*/  MUFU.EX2 R182, R182 ;  /* 0x000000b600b67308 */ /* 0x000fe20000000800 */
[--C-:B------:R-:W-:Y:S01]  /*f270*/  FFMA.FTZ R53, R53, c[0x0][0x2d0], -R203.reuse ;  /* 0x0000b40035357a23 */ /* 0x100fe200000108cb */
[----:B------:R-:W-:Y:S01]  /*f280*/  LDSM.16.MT88.4 R48, [R219+0x900] ;  /* 0x00090000db30783b */ /* 0x000fe20000004200 */
[--C-:B------:R-:W-:Y:S02]  /*f290*/  FFMA.FTZ R171, R16, c[0x0][0x2d0], -R203.reuse ;  /* 0x0000b40010ab7a23 */ /* 0x100fe400000108cb */
[----:B------:R-:W-:Y:S02]  /*f2a0*/  FFMA.FTZ R180, R17, c[0x0][0x2d0], -R203 ;  /* 0x0000b40011b47a23 */ /* 0x000fe400000108cb */
[----:B------:R-:W-:Y:S02]  /*f2b0*/  FMUL.FTZ R201, R0, c[0x0][0x2d0] ;  /* 0x0000b40000c97a20 */ /* 0x000fe40000410000 */
[--C-:B------:R-:W-:Y:S01]  /*f2c0*/  FFMA.FTZ R35, R35, c[0x0][0x2d0], -R202.reuse ;  /* 0x0000b40023237a23 */ /* 0x100fe200000108ca */
[----:B------:R-:W-:Y:S01]  /*f2d0*/  MUFU.EX2 R171, R171 ;  /* 0x000000ab00ab7308 */ /* 0x000fe20000000800 */
[--C-:B------:R-:W-:Y:S02]  /*f2e0*/  FFMA.FTZ R249, R44, c[0x0][0x2d0], -R201.reuse ;  /* 0x0000b4002cf97a23 */ /* 0x100fe400000108c9 */
[--C-:B------:R-:W-:Y:S02]  /*f2f0*/  FFMA.FTZ R250, R45, c[0x0][0x2d0], -R201.reuse ;  /* 0x0000b4002dfa7a23 */ /* 0x100fe400000108c9 */
[----:B------:R-:W-:Y:S02]  /*f300*/  FFMA.FTZ R57, R57, c[0x0][0x2d0], -R201 ;  /* 0x0000b40039397a23 */ /* 0x000fe400000108c9 */
[--C-:B------:R-:W-:Y:S01]  /*f310*/  FFMA.FTZ R193, R20, c[0x0][0x2d0], -R203.reuse ;  /* 0x0000b40014c17a23 */ /* 0x100fe200000108cb */
[----:B-1----:R-:W-:Y:S01]  /*f320*/  FMNMX.FTZ R169, R169, R168, !PT ;  /* 0x000000a8a9a97209 */ /* 0x002fe20007810000 */
[--C-:B------:R-:W-:Y:S01]  /*f330*/  FFMA.FTZ R194, R21, c[0x0][0x2d0], -R203.reuse ;  /* 0x0000b40015c27a23 */ /* 0x100fe200000108cb */
[----:B------:R-:W-:Y:S01]  /*f340*/  MUFU.EX2 R180, R180 ;  /* 0x000000b400b47308 */ /* 0x000fe20000000800 */
[--C-:B------:R-:W-:Y:S02]  /*f350*/  FFMA.FTZ R195, R22, c[0x0][0x2d0], -R202.reuse ;  /* 0x0000b40016c37a23 */ /* 0x100fe400000108ca */
[--C-:B------:R-:W-:Y:S01]  /*f360*/  FFMA.FTZ R196, R23, c[0x0][0x2d0], -R202.reuse ;  /* 0x0000b40017c47a23 */ /* 0x100fe200000108ca */
[----:B------:R-:W1:Y:S01]  /*f370*/  SHFL.BFLY PT, R168, R169, 0x1, 0x1f ;  /* 0x0c201f00a9a87f89 */ /* 0x000e6200000e0000 */
[----:B------:R-:W-:Y:S02]  /*f380*/  FFMA.FTZ R198, R33, c[0x0][0x2d0], -R203 ;  /* 0x0000b40021c67a23 */ /* 0x000fe400000108cb */
[--C-:B------:R-:W-:Y:S02]  /*f390*/  FFMA.FTZ R199, R34, c[0x0][0x2d0], -R202.reuse ;  /* 0x0000b40022c77a23 */ /* 0x100fe400000108ca */
[----:B------:R-:W-:Y:S01]  /*f3a0*/  FMUL.FTZ R166, R166, c[0x0][0x2d0] ;  /* 0x0000b400a6a67a20 */ /* 0x000fe20000410000 */
[----:B------:R-:W-:Y:S01]  /*f3b0*/  MUFU.EX2 R193, R193 ;  /* 0x000000c100c17308 */ /* 0x000fe20000000800 */
[--C-:B------:R-:W-:Y:S02]  /*f3c0*/  FFMA.FTZ R186, R12, c[0x0][0x2d0], -R201.reuse ;  /* 0x0000b4000cba7a23 */ /* 0x100fe400000108c9 */
[----:B------:R-:W-:Y:S02]  /*f3d0*/  FFMA.FTZ R187, R13, c[0x0][0x2d0], -R201 ;  /* 0x0000b4000dbb7a23 */ /* 0x000fe400000108c9 */
[--C-:B------:R-:W-:Y:S02]  /*f3e0*/  FFMA.FTZ R197, R32, c[0x0][0x2d0], -R203.reuse ;  /* 0x0000b40020c57a23 */ /* 0x100fe400000108cb */
[--C-:B------:R-:W-:Y:S02]  /*f3f0*/  FFMA.FTZ R205, R36, c[0x0][0x2d0], -R203.reuse ;  /* 0x0000b40024cd7a23 */ /* 0x100fe400000108cb */
[----:B------:R-:W-:Y:S01]  /*f400*/  FFMA.FTZ R206, R37, c[0x0][0x2d0], -R203 ;  /* 0x0000b40025ce7a23 */ /* 0x000fe200000108cb */
[----:B------:R-:W2:Y:S01]  /*f410*/  MUFU.EX2 R166, R166 ;  /* 0x000000a600a67308 */ /* 0x000ea20000000800 */
[--C-:B------:R-:W-:Y:S02]  /*f420*/  FFMA.FTZ R207, R38, c[0x0][0x2d0], -R202.reuse ;  /* 0x0000b40026cf7a23 */ /* 0x100fe400000108ca */
[--C-:B------:R-:W-:Y:S02]  /*f430*/  FFMA.FTZ R208, R39, c[0x0][0x2d0], -R202.reuse ;  /* 0x0000b40027d07a23 */ /* 0x100fe400000108ca */
[--C-:B------:R-:W-:Y:S02]  /*f440*/  FFMA.FTZ R245, R40, c[0x0][0x2d0], -R201.reuse ;  /* 0x0000b40028f57a23 */ /* 0x100fe400000108c9 */
[----:B------:R-:W-:Y:S01]  /*f450*/  FFMA.FTZ R246, R41, c[0x0][0x2d0], -R201 ;  /* 0x0000b40029f67a23 */ /* 0x000fe200000108c9 */
[----:B-1----:R-:W-:Y:S01]  /*f460*/  FMNMX.FTZ R168, R169, R168, !PT ;  /* 0x000000a8a9a87209 */ /* 0x002fe20007810000 */
[----:B------:R-:W-:Y:S01]  /*f470*/  FFMA.FTZ R169, R19, c[0x0][0x2d0], -R202 ;  /* 0x0000b40013a97a23 */ /* 0x000fe200000108ca */
[----:B------:R-:W-:Y:S01]  /*f480*/  MUFU.EX2 R186, R186 ;  /* 0x000000ba00ba7308 */ /* 0x000fe20000000800 */
[----:B------:R-:W-:Y:S02]  /*f490*/  FADD.FTZ R167, -R3, R167 ;  /* 0x000000a703a77221 */ /* 0x000fe40000010100 */
[----:B------:R-:W-:Y:S02]  /*f4a0*/  FMUL.FTZ R200, R168, c[0x0][0x2d0] ;  /* 0x0000b400a8c87a20 */ /* 0x000fe40000410000 */
[----:B------:R-:W-:Y:S02]  /*f4b0*/  FMUL.FTZ R167, R167, c[0x0][0x2d0] ;  /* 0x0000b400a7a77a20 */ /* 0x000fe40000410000 */
[--C-:B------:R-:W-:Y:S02]  /*f4c0*/  FFMA.FTZ R251, R46, c[0x0][0x2d0], -R200.reuse ;  /* 0x0000b4002efb7a23 */ /* 0x100fe400000108c8 */
[--C-:B------:R-:W-:Y:S01]  /*f4d0*/  FFMA.FTZ R252, R47, c[0x0][0x2d0], -R200.reuse ;  /* 0x0000b4002ffc7a23 */ /* 0x100fe200000108c8 */
[----:B------:R-:W-:Y:S01]  /*f4e0*/  MUFU.EX2 R169, R169 ;  /* 0x000000a900a97308 */ /* 0x000fe20000000800 */
[----:B------:R-:W-:Y:S01]  /*f4f0*/  LDSM.16.MT88.4 R44, [R225+0x1100] ;  /* 0x00110000e12c783b */ /* 0x000fe20000004200 */
[--C-:B------:R-:W-:Y:S02]  /*f500*/  FFMA.FTZ R59, R59, c[0x0][0x2d0], -R200.reuse ;  /* 0x0000b4003b3b7a23 */ /* 0x100fe400000108c8 */
[C---:B--2---:R-:W-:Y:S02]  /*f510*/  FMUL.FTZ R18, R166.reuse, R150 ;  /* 0x00000096a6127220 */ /* 0x044fe40000410000 */
[C---:B------:R-:W-:Y:S02]  /*f520*/  FMUL.FTZ R19, R166.reuse, R151 ;  /* 0x00000097a6137220 */ /* 0x040fe40000410000 */
[C---:B------:R-:W-:Y:S02]  /*f530*/  FMUL.FTZ R22, R166.reuse, R146 ;  /* 0x00000092a6167220 */ /* 0x040fe40000410000 */
[----:B------:R-:W1:Y:S01]  /*f540*/  MUFU.EX2 R167, R167 ;  /* 0x000000a700a77308 */ /* 0x000e620000000800 */
[C---:B------:R-:W-:Y:S02]  /*f550*/  FMUL.FTZ R23, R166.reuse, R147 ;  /* 0x00000093a6177220 */ /* 0x040fe40000410000 */
[--C-:B------:R-:W-:Y:S02]  /*f560*/  FFMA.FTZ R204, R31, c[0x0][0x2d0], -R200.reuse ;  /* 0x0000b4001fcc7a23 */ /* 0x100fe400000108c8 */
[C---:B------:R-:W-:Y:S02]  /*f570*/  FMUL.FTZ R38, R166.reuse, R130 ;  /* 0x00000082a6267220 */ /* 0x040fe40000410000 */
[----:B------:R-:W-:Y:S02]  /*f580*/  FMUL.FTZ R39, R166, R131 ;  /* 0x00000083a6277220 */ /* 0x000fe40000410000 */
[--C-:B------:R-:W-:Y:S01]  /*f590*/  FFMA.FTZ R190, R14, c[0x0][0x2d0], -R200.reuse ;  /* 0x0000b4000ebe7a23 */ /* 0x100fe200000108c8 */
[----:B------:R-:W-:Y:S01]  /*f5a0*/  MUFU.EX2 R187, R187 ;  /* 0x000000bb00bb7308 */ /* 0x000fe20000000800 */
        /* <DEDUP_REMOVED lines=8> */
[C---:B-1----:R-:W-:Y:S02]  /*f630*/  FMUL.FTZ R16, R167.reuse, R148 ;  /* 0x00000094a7107220 */ /* 0x042fe40000410000 */
[C---:B------:R-:W-:Y:S02]  /*f640*/  FMUL.FTZ R17, R167.reuse, R149 ;  /* 0x00000095a7117220 */ /* 0x040fe40000410000 */
[----:B------:R-:W-:Y:S01]  /*f650*/  LDSM.16.MT88.4 R148, [R225+0x2900] ;  /* 0x00290000e194783b */ /* 0x000fe20000004200 */
[----:B------:R-:W1:Y:S01]  /*f660*/  MUFU.EX2 R194, R194 ;  /* 0x000000c200c27308 */ /* 0x000e620000000800 */
[C---:B------:R-:W-:Y:S02]  /*f670*/  FMUL.FTZ R20, R167.reuse, R144 ;  /* 0x00000090a7147220 */ /* 0x040fe40000410000 */
[C---:B------:R-:W-:Y:S02]  /*f680*/  FMUL.FTZ R21, R167.reuse, R145 ;  /* 0x00000091a7157220 */ /* 0x040fe40000410000 */
[C---:B------:R-:W-:Y:S02]  /*f690*/  FMUL.FTZ R36, R167.reuse, R128 ;  /* 0x00000080a7247220 */ /* 0x040fe40000410000 */
[----:B------:R-:W2:Y:S01]  /*f6a0*/  LDSM.16.MT88.4 R144, [R219+0x100] ;  /* 0x00010000db90783b */ /* 0x000ea20000004200 */
[C---:B------:R-:W-:Y:S02]  /*f6b0*/  FMUL.FTZ R37, R167.reuse, R129 ;  /* 0x00000081a7257220 */ /* 0x040fe40000410000 */
[----:B------:R-:W-:Y:S01]  /*f6c0*/  MUFU.EX2 R195, R195 ;  /* 0x000000c300c37308 */ /* 0x000fe20000000800 */
[C---:B------:R-:W-:Y:S02]  /*f6d0*/  FMUL.FTZ R100, R167.reuse, R100 ;  /* 0x00000064a7647220 */ /* 0x040fe40000410000 */
[C---:B------:R-:W-:Y:S02]  /*f6e0*/  FMUL.FTZ R101, R167.reuse, R101 ;  /* 0x00000065a7657220 */ /* 0x040fe40000410000 */
[C---:B------:R-:W-:Y:S02]  /*f6f0*/  FMUL.FTZ R104, R167.reuse, R104 ;  /* 0x00000068a7687220 */ /* 0x040fe40000410000 */
[C---:B------:R-:W-:Y:S02]  /*f700*/  FMUL.FTZ R105, R167.reuse, R105 ;  /* 0x00000069a7697220 */ /* 0x040fe40000410000 */
[C---:B------:R-:W-:Y:S01]  /*f710*/  FMUL.FTZ R112, R167.reuse, R112 ;  /* 0x00000070a7707220 */ /* 0x040fe20000410000 */
[----:B------:R-:W3:Y:S01]  /*f720*/  MUFU.EX2 R196, R196 ;  /* 0x000000c400c47308 */ /* 0x000ee20000000800 */
[C---:B------:R-:W-:Y:S02]  /*f730*/  FMUL.FTZ R113, R167.reuse, R113 ;  /* 0x00000071a7717220 */ /* 0x040fe40000410000 */
[C---:B------:R-:W-:Y:S01]  /*f740*/  FMUL.FTZ R116, R167.reuse, R116 ;  /* 0x00000074a7747220 */ /* 0x040fe20000410000 */
[----:B-1----:R-:W-:Y:S01]  /*f750*/  F2FP.PACK_AB R128, R194, R193 ;  /* 0x000000c1c280723e */ /* 0x002fe200000000ff */
[----:B------:R-:W-:Y:S02]  /*f760*/  FMUL.FTZ R117, R167, R117 ;  /* 0x00000075a7757220 */ /* 0x000fe40000410000 */
[----:B------:R-:W-:Y:S02]  /*f770*/  FMUL.FTZ R119, R166, R119 ;  /* 0x00000077a6777220 */ /* 0x000fe40000410000 */
[--C-:B------:R-:W-:Y:S01]  /*f780*/  FFMA.FTZ R247, R42, c[0x0][0x2d0], -R200.reuse ;  /* 0x0000b4002af77a23 */ /* 0x100fe200000108c8 */
[----:B------:R-:W-:Y:S01]  /*f790*/  MUFU.EX2 R197, R197 ;  /* 0x000000c500c57308 */ /* 0x000fe20000000800 */
[----:B------:R-:W-:Y:S02]  /*f7a0*/  FFMA.FTZ R248, R43, c[0x0][0x2d0], -R200 ;  /* 0x0000b4002bf87a23 */ /* 0x000fe400000108c8 */
[--C-:B------:R-:W-:Y:S02]  /*f7b0*/  FFMA.FTZ R183, R4, c[0x0][0x2d0], -R203.reuse ;  /* 0x0000b40004b77a23 */ /* 0x100fe400000108cb */
[----:B------:R-:W-:Y:S02]  /*f7c0*/  FMUL.FTZ R4, R167, R160 ;  /* 0x000000a0a7047220 */ /* 0x000fe40000410000 */
[----:B------:R-:W-:Y:S02]  /*f7d0*/  FFMA.FTZ R170, R5, c[0x0][0x2d0], -R203 ;  /* 0x0000b40005aa7a23 */ /* 0x000fe400000108cb */
[----:B------:R-:W-:Y:S01]  /*f7e0*/  FMUL.FTZ R5, R167, R161 ;  /* 0x000000a1a7057220 */ /* 0x000fe20000410000 */
[----:B------:R-:W-:Y:S01]  /*f7f0*/  MUFU.EX2 R183, R183 ;  /* 0x000000b700b77308 */ /* 0x000fe20000000800 */
[--C-:B------:R-:W-:Y:S02]  /*f800*/  FFMA.FTZ R184, R6, c[0x0][0x2d0], -R202.reuse ;  /* 0x0000b40006b87a23 */ /* 0x100fe400000108ca */
[----:B------:R-:W-:Y:S01]  /*f810*/  FMUL.FTZ R6, R166, R162 ;  /* 0x000000a2a6067220 */ /* 0x000fe20000410000 */
[----:B---3--:R-:W-:Y:S01]  /*f820*/  F2FP.PACK_AB R129, R196, R195 ;  /* 0x000000c3c481723e */ /* 0x008fe200000000ff */
[----:B------:R-:W-:Y:S01]  /*f830*/  FFMA.FTZ R181, R7, c[0x0][0x2d0], -R202 ;  /* 0x0000b40007b57a23 */ /* 0x000fe200000108ca */
[----:B------:R-:W-:Y:S01]  /*f840*/  F2FP.PACK_AB R162, R180, R171 ;  /* 0x000000abb4a2723e */ /* 0x000fe200000000ff */
[----:B------:R-:W-:Y:S01]  /*f850*/  FMUL.FTZ R7, R166, R163 ;  /* 0x000000a3a6077220 */ /* 0x000fe20000410000 */
[----:B------:R-:W-:Y:S01]  /*f860*/  F2FP.PACK_AB R163, R169, R182 ;  /* 0x000000b6a9a3723e */ /* 0x000fe200000000ff */
[----:B------:R-:W-:Y:S01]  /*f870*/  FADD.FTZ R165, -R0, R165 ;  /* 0x000000a500a57221 */ /* 0x000fe20000010100 */
[----:B------:R-:W1:Y:S01]  /*f880*/  MUFU.EX2 R170, R170 ;  /* 0x000000aa00aa7308 */ /* 0x000e620000000800 */
[----:B------:R-:W-:Y:S02]  /*f890*/  FADD.FTZ R164, -R168, R164 ;  /* 0x000000a4a8a47221 */ /* 0x000fe40000010100 */
[----:B------:R-:W-:Y:S02]  /*f8a0*/  FMUL.FTZ R165, R165, c[0x0][0x2d0] ;  /* 0x0000b400a5a57a20 */ /* 0x000fe40000410000 */
[----:B------:R-:W-:Y:S02]  /*f8b0*/  FMUL.FTZ R164, R164, c[0x0][0x2d0] ;  /* 0x0000b400a4a47a20 */ /* 0x000fe40000410000 */
[--C-:B------:R-:W-:Y:S02]  /*f8c0*/  FFMA.FTZ R188, R8, c[0x0][0x2d0], -R201.reuse ;  /* 0x0000b40008bc7a23 */ /* 0x100fe400000108c9 */
[----:B------:R-:W-:Y:S01]  /*f8d0*/  FFMA.FTZ R185, R9, c[0x0][0x2d0], -R201 ;  /* 0x0000b40009b97a23 */ /* 0x000fe200000108c9 */
[----:B------:R-:W-:Y:S01]  /*f8e0*/  MUFU.EX2 R184, R184 ;  /* 0x000000b800b87308 */ /* 0x000fe20000000800 */
[--C-:B------:R-:W-:Y:S02]  /*f8f0*/  FFMA.FTZ R192, R10, c[0x0][0x2d0], -R200.reuse ;  /* 0x0000b4000ac07a23 */ /* 0x100fe400000108c8 */
[--C-:B------:R-:W-:Y:S02]  /*f900*/  FFMA.FTZ R189, R11, c[0x0][0x2d0], -R200.reuse ;  /* 0x0000b4000bbd7a23 */ /* 0x100fe400000108c8 */
[----:B------:R-:W-:Y:S02]  /*f910*/  FFMA.FTZ R191, R15, c[0x0][0x2d0], -R200 ;  /* 0x0000b4000fbf7a23 */ /* 0x000fe400000108c8 */
[--C-:B------:R-:W-:Y:S02]  /*f920*/  FFMA.FTZ R64, R64, c[0x0][0x2d0], -R203.reuse ;  /* 0x0000b40040407a23 */ /* 0x100fe400000108cb */
[----:B------:R-:W-:Y:S01]  /*f930*/  FFMA.FTZ R65, R65, c[0x0][0x2d0], -R203 ;  /* 0x0000b40041417a23 */ /* 0x000fe200000108cb */
[----:B------:R-:W3:Y:S01]  /*f940*/  MUFU.EX2 R181, R181 ;  /* 0x000000b500b57308 */ /* 0x000ee20000000800 */
[--C-:B------:R-:W-:Y:S02]  /*f950*/  FFMA.FTZ R66, R66, c[0x0][0x2d0], -R202.reuse ;  /* 0x0000b40042427a23 */ /* 0x100fe400000108ca */
[----:B------:R-:W-:Y:S01]  /*f960*/  FFMA.FTZ R67, R67, c[0x0][0x2d0], -R202 ;  /* 0x0000b40043437a23 */ /* 0x000fe200000108ca */
[----:B-1----:R-:W-:Y:S01]  /*f970*/  F2FP.PACK_AB R160, R170, R183 ;  /* 0x000000b7aaa0723e */ /* 0x002fe200000000ff */
[--C-:B------:R-:W-:Y:S02]  /*f980*/  FFMA.FTZ R60, R60, c[0x0][0x2d0], -R201.reuse ;  /* 0x0000b4003c3c7a23 */ /* 0x100fe400000108c9 */
[----:B------:R-:W-:Y:S02]  /*f990*/  FFMA.FTZ R61, R61, c[0x0][0x2d0], -R201 ;  /* 0x0000b4003d3d7a23 */ /* 0x000fe400000108c9 */
[--C-:B------:R-:W-:Y:S01]  /*f9a0*/  FFMA.FTZ R62, R62, c[0x0][0x2d0], -R200.reuse ;  /* 0x0000b4003e3e7a23 */ /* 0x100fe200000108c8 */
[----:B------:R-:W1:Y:S01]  /*f9b0*/  MUFU.EX2 R165, R165 ;  /* 0x000000a500a57308 */ /* 0x000e620000000800 */
[----:B------:R-:W-:Y:S02]  /*f9c0*/  FFMA.FTZ R63, R63, c[0x0][0x2d0], -R200 ;  /* 0x0000b4003f3f7a23 */ /* 0x000fe400000108c8 */
[--C-:B------:R-:W-:Y:S02]  /*f9d0*/  FFMA.FTZ R68, R68, c[0x0][0x2d0], -R203.reuse ;  /* 0x0000b40044447a23 */ /* 0x100fe400000108cb */
[--C-:B------:R-:W-:Y:S02]  /*f9e0*/  FFMA.FTZ R69, R69, c[0x0][0x2d0], -R203.reuse ;  /* 0x0000b40045457a23 */ /* 0x100fe400000108cb */
[--C-:B------:R-:W-:Y:S02]  /*f9f0*/  FFMA.FTZ R70, R70, c[0x0][0x2d0], -R202.reuse ;  /* 0x0000b40046467a23 */ /* 0x100fe400000108ca */
[--C-:B------:R-:W-:Y:S01]  /*fa00*/  FFMA.FTZ R71, R71, c[0x0][0x2d0], -R202.reuse ;  /* 0x0000b40047477a23 */ /* 0x100fe200000108ca */
[----:B------:R-:W4:Y:S01]  /*fa10*/  MUFU.EX2 R164, R164 ;  /* 0x000000a400a47308 */ /* 0x000f220000000800 */
[--C-:B------:R-:W-:Y:S02]  /*fa20*/  FFMA.FTZ R80, R80, c[0x0][0x2d0], -R203.reuse ;  /* 0x0000b40050507a23 */ /* 0x100fe400000108cb */
[----:B------:R-:W-:Y:S01]  /*fa30*/  FFMA.FTZ R81, R81, c[0x0][0x2d0], -R203 ;  /* 0x0000b40051517a23 */ /* 0x000fe200000108cb */
[----:B---3--:R-:W-:Y:S01]  /*fa40*/  F2FP.PACK_AB R161, R181, R184 ;  /* 0x000000b8b5a1723e */ /* 0x008fe200000000ff */
[--C-:B------:R-:W-:Y:S02]  /*fa50*/  FFMA.FTZ R82, R82, c[0x0][0x2d0], -R202.reuse ;  /* 0x0000b40052527a23 */ /* 0x100fe400000108ca */
[----:B------:R-:W-:Y:S02]  /*fa60*/  FFMA.FTZ R83, R83, c[0x0][0x2d0], -R202 ;  /* 0x0000b40053537a23 */ /* 0x000fe400000108ca */
[--C-:B------:R-:W-:Y:S01]  /*fa70*/  FFMA.FTZ R72, R72, c[0x0][0x2d0], -R201.reuse ;  /* 0x0000b40048487a23 */ /* 0x100fe200000108c9 */
[----:B------:R-:W-:Y:S01]  /*fa80*/  MUFU.EX2 R188, R188 ;  /* 0x000000bc00bc7308 */ /* 0x000fe20000000800 */
[-C--:B------:R-:W-:Y:S05]  /*fa90*/  HMMA.16816.F32 R4, R160, R172.reuse, R4 ;  /* 0x000000aca004723c */ /* 0x080fea0000001804 */
[C---:B-1----:R-:W-:Y:S02]  /*faa0*/  FMUL.FTZ R33, R165.reuse, R141 ;  /* 0x0000008da5217220 */ /* 0x042fe40000410000 */
[C---:B------:R-:W-:Y:S02]  /*fab0*/  FMUL.FTZ R12, R165.reuse, R152 ;  /* 0x00000098a50c7220 */ /* 0x040fe40000410000 */
[----:B------:R-:W1:Y:S03]  /*fac0*/  MUFU.EX2 R185, R185 ;  /* 0x000000b900b97308 */ /* 0x000e660000000800 */
[C---:B------:R-:W-:Y:S02]  /*fad0*/  FMUL.FTZ R13, R165.reuse, R153 ;  /* 0x00000099a50d7220 */ /* 0x040fe40000410000 */
[C---:B----4-:R-:W-:Y:S02]  /*fae0*/  FMUL.FTZ R34, R164.reuse, R142 ;  /* 0x0000008ea4227220 */ /* 0x050fe40000410000 */
[C---:B------:R-:W-:Y:S02]  /*faf0*/  FMUL.FTZ R31, R164.reuse, R135 ;  /* 0x00000087a41f7220 */ /* 0x040fe40000410000 */
[C---:B------:R-:W-:Y:S01]  /*fb00*/  FMUL.FTZ R14, R164.reuse, R154 ;  /* 0x0000009aa40e7220 */ /* 0x040fe20000410000 */
[----:B------:R-:W-:Y:S01]  /*fb10*/  MUFU.EX2 R192, R192 ;  /* 0x000000c000c07308 */ /* 0x000fe20000000800 */
[----:B------:R-:W-:Y:S02]  /*fb20*/  FMUL.FTZ R32, R165, R140 ;  /* 0x0000008ca5207220 */ /* 0x000fe40000410000 */
[--C-:B------:R-:W-:Y:S02]  /*fb30*/  FFMA.FTZ R140, R27, c[0x0][0x2d0], -R200.reuse ;  /* 0x0000b4001b8c7a23 */ /* 0x100fe400000108c8 */
[C---:B------:R-:W-:Y:S02]  /*fb40*/  FMUL.FTZ R27, R164.reuse, R139 ;  /* 0x0000008ba41b7220 */ /* 0x040fe40000410000 */
[C---:B------:R-:W-:Y:S02]  /*fb50*/  FMUL.FTZ R8, R165.reuse, R156 ;  /* 0x0000009ca5087220 */ /* 0x040fe40000410000 */
[----:B------:R-:W-:Y:S01]  /*fb60*/  FMUL.FTZ R9, R165, R157 ;  /* 0x0000009da5097220 */ /* 0x000fe20000410000 */
[----:B------:R-:W3:Y:S01]  /*fb70*/  MUFU.EX2 R189, R189 ;  /* 0x000000bd00bd7308 */ /* 0x000ee20000000800 */
[C---:B------:R-:W-:Y:S01]  /*fb80*/  FMUL.FTZ R10, R164.reuse, R158 ;  /* 0x0000009ea40a7220 */ /* 0x040fe20000410000 */
[----:B------:R-:W-:Y:S01]  /*fb90*/  F2FP.PACK_AB R158, R187, R186 ;  /* 0x000000babb9e723e */ /* 0x000fe200000000ff */
[C---:B------:R-:W-:Y:S01]  /*fba0*/  FMUL.FTZ R11, R164.reuse, R159 ;  /* 0x0000009fa40b7220 */ /* 0x040fe20000410000 */
[----:B-1----:R-:W-:Y:S01]  /*fbb0*/  F2FP.PACK_AB R156, R185, R188 ;  /* 0x000000bcb99c723e */ /* 0x002fe200000000ff */
[C---:B------:R-:W-:Y:S02]  /*fbc0*/  FMUL.FTZ R15, R164.reuse, R155 ;  /* 0x0000009ba40f7220 */ /* 0x040fe40000410000 */
[C---:B------:R-:W-:Y:S02]  /*fbd0*/  FMUL.FTZ R108, R165.reuse, R108 ;  /* 0x0000006ca56c7220 */ /* 0x040fe40000410000 */
[C---:B------:R-:W-:Y:S01]  /*fbe0*/  FMUL.FTZ R109, R165.reuse, R109 ;  /* 0x0000006da56d7220 */ /* 0x040fe20000410000 */
[----:B------:R-:W1:Y:S01]  /*fbf0*/  MUFU.EX2 R191, R191 ;  /* 0x000000bf00bf7308 */ /* 0x000e620000000800 */
[C---:B------:R-:W-:Y:S02]  /*fc00*/  FMUL.FTZ R110, R164.reuse, R110 ;  /* 0x0000006ea46e7220 */ /* 0x040fe40000410000 */
[C---:B------:R-:W-:Y:S02]  /*fc10*/  FMUL.FTZ R111, R164.reuse, R111 ;  /* 0x0000006fa46f7220 */ /* 0x040fe40000410000 */
[C---:B------:R-:W-:Y:S02]  /*fc20*/  FMUL.FTZ R120, R165.reuse, R120 ;  /* 0x00000078a5787220 */ /* 0x040fe40000410000 */
[C---:B------:R-:W-:Y:S02]  /*fc30*/  FMUL.FTZ R121, R165.reuse, R121 ;  /* 0x00000079a5797220 */ /* 0x040fe40000410000 */
[C---:B------:R-:W-:Y:S01]  /*fc40*/  FMUL.FTZ R122, R164.reuse, R122 ;  /* 0x0000007aa47a7220 */ /* 0x040fe20000410000 */
[----:B------:R-:W-:Y:S01]  /*fc50*/  MUFU.EX2 R154, R52 ;  /* 0x00000034009a7308 */ /* 0x000fe20000000800 */
[C---:B------:R-:W-:Y:S02]  /*fc60*/  FMUL.FTZ R123, R164.reuse, R123 ;  /* 0x0000007ba47b7220 */ /* 0x040fe40000410000 */
[----:B------:R-:W-:Y:S01]  /*fc70*/  FMUL.FTZ R124, R165, R124 ;  /* 0x0000007ca57c7220 */ /* 0x000fe20000410000 */
[----:B---3--:R-:W-:Y:S01]  /*fc80*/  F2FP.PACK_AB R157, R189, R192 ;  /* 0x000000c0bd9d723e */ /* 0x008fe200000000ff */
[----:B------:R-:W-:Y:S02]  /*fc90*/  FMUL.FTZ R125, R165, R125 ;  /* 0x0000007da57d7220 */ /* 0x000fe40000410000 */
[C---:B------:R-:W-:Y:S02]  /*fca0*/  FMUL.FTZ R126, R164.reuse, R126 ;  /* 0x0000007ea47e7220 */ /* 0x040fe40000410000 */
[----:B------:R-:W-:Y:S01]  /*fcb0*/  FMUL.FTZ R127, R164, R127 ;  /* 0x0000007fa47f7220 */ /* 0x000fe20000410000 */
[----:B------:R-:W-:Y:S01]  /*fcc0*/  MUFU.EX2 R152, R53 ;  /* 0x0000003500987308 */ /* 0x000fe20000000800 */
[--C-:B------:R-:W-:Y:S02]  /*fcd0*/  FFMA.FTZ R73, R73, c[0x0][0x2d0], -R201.reuse ;  /* 0x0000b40049497a23 */ /* 0x100fe400000108c9 */
[--C-:B------:R-:W-:Y:S01]  /*fce0*/  FFMA.FTZ R74, R74, c[0x0][0x2d0], -R200.reuse ;  /* 0x0000b4004a4a7a23 */ /* 0x100fe200000108c8 */
[----:B-1----:R-:W-:Y:S01]  /*fcf0*/  F2FP.PACK_AB R159, R191, R190 ;  /* 0x000000bebf9f723e */ /* 0x002fe200000000ff */
[--C-:B------:R-:W-:Y:S02]  /*fd00*/  FFMA.FTZ R75, R75, c[0x0][0x2d0], -R200.reuse ;  /* 0x0000b4004b4b7a23 */ /* 0x100fe400000108c8 */
[--C-:B------:R-:W-:Y:S02]  /*fd10*/  FFMA.FTZ R76, R76, c[0x0][0x2d0], -R201.reuse ;  /* 0x0000b4004c4c7a23 */ /* 0x100fe400000108c9 */
[--C-:B------:R-:W-:Y:S01]  /*fd20*/  FFMA.FTZ R77, R77, c[0x0][0x2d0], -R201.reuse ;  /* 0x0000b4004d4d7a23 */ /* 0x100fe200000108c9 */
[----:B------:R-:W-:Y:S01]  /*fd30*/  MUFU.EX2 R153, R55 ;  /* 0x0000003700997308 */ /* 0x000fe20000000800 */
[C---:B------:R-:W-:Y:S04]  /*fd40*/  HMMA.16816.F32 R8, R156.reuse, R172, R8 ;  /* 0x000000ac9c08723c */ /* 0x040fe80000001808 */
[--C-:B------:R-:W-:Y:S02]  /*fd50*/  FFMA.FTZ R78, R78, c[0x0][0x2d0], -R200.reuse ;  /* 0x0000b4004e4e7a23 */ /* 0x100fe400000108c8 */
[--C-:B------:R-:W-:Y:S02]  /*fd60*/  FFMA.FTZ R79, R79, c[0x0][0x2d0], -R200.reuse ;  /* 0x0000b4004f4f7a23 */ /* 0x100fe400000108c8 */
[-C--:B------:R-:W-:Y:S01]  /*fd70*/  HMMA.16816.F32 R12, R156, R174.reuse, R12 ;  /* 0x000000ae9c0c723c */ /* 0x080fe2000000180c */
[----:B------:R1:W-:Y:S03]  /*fd80*/  MUFU.EX2 R172, R35 ;  /* 0x0000002300ac7308 */ /* 0x0003e60000000800 */
[----:B------:R-:W-:Y:S02]  /*fd90*/  FFMA.FTZ R173, R24, c[0x0][0x2d0], -R201 ;  /* 0x0000b40018ad7a23 */ /* 0x000fe400000108c9 */
[----:B------:R-:W-:Y:S02]  /*fda0*/  FMUL.FTZ R24, R165, R136 ;  /* 0x00000088a5187220 */ /* 0x000fe40000410000 */
[C---:B------:R-:W-:Y:S03]  /*fdb0*/  HMMA.16816.F32 R16, R160.reuse, R174, R16 ;  /* 0x000000aea010723c */ /* 0x040fe60000001810 */
[----:B------:R-:W3:Y:S01]  /*fdc0*/  MUFU.EX2 R198, R198 ;  /* 0x000000c600c67308 */ /* 0x000ee20000000800 */
[--C-:B------:R-:W-:Y:S02]  /*fdd0*/  FFMA.FTZ R84, R84, c[0x0][0x2d0], -R203.reuse ;  /* 0x0000b40054547a23 */ /* 0x100fe400000108cb */
[----:B------:R-:W-:Y:S02]  /*fde0*/  FFMA.FTZ R85, R85, c[0x0][0x2d0], -R203 ;  /* 0x0000b40055557a23 */ /* 0x000fe400000108cb */
[-C--:B------:R-:W-:Y:S04]  /*fdf0*/  HMMA.16816.F32 R20, R160, R176.reuse, R20 ;  /* 0x000000b0a014723c */ /* 0x080fe80000001814 */
[--C-:B------:R-:W-:Y:S01]  /*fe00*/  FFMA.FTZ R174, R25, c[0x0][0x2d0], -R201.reuse ;  /* 0x0000b40019ae7a23 */ /* 0x100fe200000108c9 */
[----:B------:R-:W4:Y:S01]  /*fe10*/  MUFU.EX2 R199, R199 ;  /* 0x000000c700c77308 */ /* 0x000f220000000800 */
[----:B------:R-:W-:Y:S02]  /*fe20*/  FMUL.FTZ R25, R165, R137 ;  /* 0x00000089a5197220 */ /* 0x000fe40000410000 */
[----:B------:R-:W-:Y:S04]  /*fe30*/  FFMA.FTZ R175, R26, c[0x0][0x2d0], -R200 ;  /* 0x0000b4001aaf7a23 */ /* 0x000fe800000108c8 */
[C---:B-1----:R-:W-:Y:S02]  /*fe40*/  FMUL.FTZ R35, R164.reuse, R143 ;  /* 0x0000008fa4237220 */ /* 0x042fe40000410000 */
[----:B------:R-:W-:Y:S01]  /*fe50*/  FMUL.FTZ R26, R164, R138 ;  /* 0x0000008aa41a7220 */ /* 0x000fe20000410000 */
[----:B------:R-:W-:Y:S01]  /*fe60*/  MUFU.EX2 R245, R245 ;  /* 0x000000f500f57308 */ /* 0x000fe20000000800 */
[----:B------:R-:W1:Y:S01]  /*fe70*/  LDSM.16.MT88.4 R136, [R218+0x100] ;  /* 0x00010000da88783b */ /* 0x000e620000004200 */
[--C-:B------:R-:W-:Y:S02]  /*fe80*/  FFMA.FTZ R86, R86, c[0x0][0x2d0], -R202.reuse ;  /* 0x0000b40056567a23 */ /* 0x100fe400000108ca */
[C---:B------:R-:W-:Y:S04]  /*fe90*/  HMMA.16816.F32 R32, R156.reuse, R176, R32 ;  /* 0x000000b09c20723c */ /* 0x040fe80000001820 */
[----:B---3--:R-:W-:Y:S01]  /*fea0*/  F2FP.PACK_AB R130, R198, R197 ;  /* 0x000000c5c682723e */ /* 0x008fe200000000ff */
[--C-:B------:R-:W-:Y:S01]  /*feb0*/  FFMA.FTZ R87, R87, c[0x0][0x2d0], -R202.reuse ;  /* 0x0000b40057577a23 */ /* 0x100fe200000108ca */
[----:B------:R3:W-:Y:S01]  /*fec0*/  MUFU.EX2 R176, R140 ;  /* 0x0000008c00b07308 */ /* 0x0007e20000000800 */
[----:B------:R-:W-:Y:S01]  /*fed0*/  FFMA.FTZ R177, R28, c[0x0][0x2d0], -R201 ;  /* 0x0000b4001cb17a23 */ /* 0x000fe200000108c9 */
[-C--:B------:R-:W-:Y:S04]  /*fee0*/  HMMA.16816.F32 R24, R156, R178.reuse, R24 ;  /* 0x000000b29c18723c */ /* 0x080fe80000001818 */
[----:B------:R-:W-:Y:S01]  /*fef0*/  FMUL.FTZ R28, R165, R132 ;  /* 0x00000084a51c7220 */ /* 0x000fe20000410000 */
[----:B----4-:R-:W-:Y:S01]  /*ff00*/  F2FP.PACK_AB R131, R172, R199 ;  /* 0x000000c7ac83723e */ /* 0x010fe200000000ff */
[--C-:B------:R-:W-:Y:S02]  /*ff10*/  FFMA.FTZ R96, R96, c[0x0][0x2d0], -R203.reuse ;  /* 0x0000b40060607a23 */ /* 0x100fe400000108cb */
[C---:B------:R-:W-:Y:S01]  /*ff20*/  HMMA.16816.F32 R100, R160.reuse, R178, R100 ;  /* 0x000000b2a064723c */ /* 0x040fe20000001864 */
[----:B------:R-:W-:Y:S03]  /*ff30*/  MUFU.EX2 R246, R246 ;  /* 0x000000f600f67308 */ /* 0x000fe60000000800 */
[----:B------:R-:W-:Y:S02]  /*ff40*/  FFMA.FTZ R203, R97, c[0x0][0x2d0], -R203 ;  /* 0x0000b40061cb7a23 */ /* 0x000fe400000108cb */
[----:B------:R-:W-:Y:S02]  /*ff50*/  FFMA.FTZ R97, R98, c[0x0][0x2d0], -R202 ;  /* 0x0000b40062617a23 */ /* 0x000fe400000108ca */
[-C--:B--2---:R-:W-:Y:S03]  /*ff60*/  HMMA.16816.F32 R104, R160, R144.reuse, R104 ;  /* 0x00000090a068723c */ /* 0x084fe60000001868 */
[----:B------:R-:W-:Y:S01]  /*ff70*/  MUFU.EX2 R247, R247 ;  /* 0x000000f700f77308 */ /* 0x000fe20000000800 */
[--C-:B------:R-:W-:Y:S01]  /*ff80*/  FFMA.FTZ R178, R29, c[0x0][0x2d0], -R201.reuse ;  /* 0x0000b4001db27a23 */ /* 0x100fe200000108c9 */
[----:B---3--:R-:W-:Y:S01]  /*ff90*/  LDSM.16.MT88.4 R140, [R220+0x900] ;  /* 0x00090000dc8c783b */ /* 0x008fe20000004200 */
[----:B------:R-:W-:Y:S02]  /*ffa0*/  FMUL.FTZ R29, R165, R133 ;  /* 0x00000085a51d7220 */ /* 0x000fe40000410000 */
[C---:B------:R-:W-:Y:S04]  /*ffb0*/  HMMA.16816.F32 R108, R156.reuse, R144, R108 ;  /* 0x000000909c6c723c */ /* 0x040fe8000000186c */
[--C-:B------:R-:W-:Y:S01]  /*ffc0*/  FFMA.FTZ R179, R30, c[0x0][0x2d0], -R200.reuse ;  /* 0x0000b4001eb37a23 */ /* 0x100fe200000108c8 */
[----:B------:R-:W-:Y:S01]  /*ffd0*/  MUFU.EX2 R173, R173 ;  /* 0x000000ad00ad7308 */ /* 0x000fe20000000800 */
[----:B------:R-:W-:Y:S02]  /*ffe0*/  FMUL.FTZ R30, R164, R134 ;  /* 0x00000086a41e7220 */ /* 0x000fe40000410000 */
[----:B------:R-:W2:Y:S01]  /*fff0*/  LDSM.16.MT88.4 R132, [R225+0x900] ;  /* 0x00090000e184783b */ /* 0x000ea20000004200 */
[--C-:B------:R-:W-:Y:S03]  /*10000*/  FFMA.FTZ R88, R88, c[0x0][0x2d0], -R201.reuse ;  /* 0x0000b40058587a23 */ /* 0x100fe600000108c9 */
[----:B------:R-:W-:Y:S01]  /*10010*/  FFMA.FTZ R89, R89, c[0x0][0x2d0], -R201 ;  /* 0x0000b40059597a23 */ /* 0x000fe200000108c9 */
[-C--:B------:R-:W-:Y:S02]  /*10020*/  HMMA.16816.F32 R28, R156, R146.reuse, R28 ;  /* 0x000000929c1c723c */ /* 0x080fe4000000181c */
[----:B------:R-:W-:Y:S01]  /*10030*/  MUFU.EX2 R248, R248 ;  /* 0x000000f800f87308 */ /* 0x000fe20000000800 */
[--C-:B------:R-:W-:Y:S02]  /*10040*/  FFMA.FTZ R90, R90, c[0x0][0x2d0], -R200.reuse ;  /* 0x0000b4005a5a7a23 */ /* 0x100fe400000108c8 */
[----:B------:R-:W-:Y:S02]  /*10050*/  FFMA.FTZ R91, R91, c[0x0][0x2d0], -R200 ;  /* 0x0000b4005b5b7a23 */ /* 0x000fe400000108c8 */
[----:B------:R-:W-:Y:S01]  /*10060*/  FFMA.FTZ R183, R167, R242, R183 ;  /* 0x000000f2a7b77223 */ /* 0x000fe200000100b7 */
[C---:B------:R-:W-:Y:S04]  /*10070*/  HMMA.16816.F32 R112, R160.reuse, R146, R112 ;  /* 0x00000092a070723c */ /* 0x040fe80000001870 */
[----:B------:R-:W-:Y:S01]  /*10080*/  MUFU.EX2 R249, R249 ;  /* 0x000000f900f97308 */ /* 0x000fe20000000800 */
[----:B------:R-:W-:Y:S01]  /*10090*/  MOV R167, R3 ;  /* 0x0000000300a77202 */ /* 0x000fe20000000f00 */
[----:B------:R-:W-:Y:S01]  /*100a0*/  FFMA.FTZ R184, R166, R241, R184 ;  /* 0x000000f1a6b87223 */ /* 0x000fe200000100b8 */
[----:B------:R-:W-:Y:S01]  /*100b0*/  MOV R166, R2 ;  /* 0x0000000200a67202 */ /* 0x000fe20000000f00 */
[-C--:B-1----:R-:W-:Y:S04]  /*100c0*/  HMMA.16816.F32 R116, R160, R136.reuse, R116 ;  /* 0x00000088a074723c */ /* 0x082fe80000001874 */
[----:B------:R-:W-:Y:S01]  /*100d0*/  FFMA.FTZ R188, R165, R240, R188 ;  /* 0x000000f0a5bc7223 */ /* 0x000fe200000100bc */
[----:B------:R-:W-:Y:S01]  /*100e0*/  MOV R165, R0 ;  /* 0x0000000000a57202 */ /* 0x000fe20000000f00 */
[----:B------:R-:W-:Y:S01]  /*100f0*/  MUFU.EX2 R250, R250 ;  /* 0x000000fa00fa7308 */ /* 0x000fe20000000800 */
[----:B------:R-:W-:Y:S01]  /*10100*/  FFMA.FTZ R192, R164, R239, R192 ;  /* 0x000000efa4c07223 */ /* 0x000fe200000100c0 */
[C---:B------:R-:W-:Y:S04]  /*10110*/  HMMA.16816.F32 R120, R156.reuse, R136, R120 ;  /* 0x000000889c78723c */ /* 0x040fe80000001878 */
[----:B------:R-:W-:Y:S01]  /*10120*/  FADD.FTZ R183, R170, R183 ;  /* 0x000000b7aab77221 */ /* 0x000fe20000010000 */
[----:B------:R-:W-:Y:S01]  /*10130*/  MOV R164, R168 ;  /* 0x000000a800a47202 */ /* 0x000fe20000000f00 */
[----:B------:R-:W-:Y:S02]  /*10140*/  FADD.FTZ R184, R181, R184 ;  /* 0x000000b8b5b87221 */ /* 0x000fe40000010000 */
[-C--:B------:R-:W-:Y:S01]  /*10150*/  HMMA.16816.F32 R124, R156, R138.reuse, R124 ;  /* 0x0000008a9c7c723c */ /* 0x080fe2000000187c */
[----:B------:R-:W1:Y:S03]  /*10160*/  MUFU.EX2 R174, R174 ;  /* 0x000000ae00ae7308 */ /* 0x000e660000000800 */
[----:B------:R-:W-:Y:S02]  /*10170*/  FADD.FTZ R188, R185, R188 ;  /* 0x000000bcb9bc7221 */ /* 0x000fe40000010000 */
[----:B------:R-:W-:Y:S02]  /*10180*/  FADD.FTZ R192, R189, R192 ;  /* 0x000000c0bdc07221 */ /* 0x000fe40000010000 */
[----:B------:R-:W-:Y:S03]  /*10190*/  HMMA.16816.F32 R36, R160, R138, R36 ;  /* 0x0000008aa024723c */ /* 0x000fe60000001824 */
[----:B------:R-:W3:Y:S01]  /*101a0*/  MUFU.EX2 R175, R175 ;  /* 0x000000af00af7308 */ /* 0x000ee20000000800 */
[----:B------:R-:W-:Y:S02]  /*101b0*/  FADD.FTZ R183, R171, R183 ;  /* 0x000000b7abb77221 */ /* 0x000fe40000010000 */
[----:B------:R-:W-:Y:S02]  /*101c0*/  FADD.FTZ R184, R182, R184 ;  /* 0x000000b8b6b87221 */ /* 0x000fe40000010000 */
[-C--:B--2---:R-:W-:Y:S05]  /*101d0*/  HMMA.16816.F32 R4, R128, R132.reuse, R4 ;  /* 0x000000848004723c */ /* 0x084fea0000001804 */
[----:B------:R-:W-:Y:S01]  /*101e0*/  MUFU.EX2 R177, R177 ;  /* 0x000000b100b17308 */ /* 0x000fe20000000800 */
[----:B------:R-:W-:Y:S02]  /*101f0*/  FADD.FTZ R188, R186, R188 ;  /* 0x000000bcbabc7221 */ /* 0x000fe40000010000 */
[----:B------:R-:W-:Y:S01]  /*10200*/  FADD.FTZ R192, R190, R192 ;  /* 0x000000c0bec07221 */ /* 0x000fe20000010000 */
[----:B-1----:R-:W-:Y:S03]  /*10210*/  F2FP.PACK_AB R136, R174, R173 ;  /* 0x000000adae88723e */ /* 0x002fe600000000ff */
[----:B------:R-:W-:Y:S02]  /*10220*/  FADD.FTZ R183, R180, R183 ;  /* 0x000000b7b4b77221 */ /* 0x000fe40000010000 */
[----:B------:R-:W-:Y:S01]  /*10230*/  FADD.FTZ R184, R169, R184 ;  /* 0x000000b8a9b87221 */ /* 0x000fe20000010000 */
[----:B------:R-:W1:Y:S01]  /*10240*/  MUFU.EX2 R178, R178 ;  /* 0x000000b200b27308 */ /* 0x000e620000000800 */
[----:B------:R-:W-:Y:S02]  /*10250*/  FADD.FTZ R188, R187, R188 ;  /* 0x000000bcbbbc7221 */ /* 0x000fe40000010000 */
[----:B------:R-:W-:Y:S01]  /*10260*/  FADD.FTZ R192, R191, R192 ;  /* 0x000000c0bfc07221 */ /* 0x000fe20000010000 */
[----:B---3--:R-:W-:Y:S01]  /*10270*/  F2FP.PACK_AB R137, R176, R175 ;  /* 0x000000afb089723e */ /* 0x008fe200000000ff */
[----:B------:R-:W-:Y:S02]  /*10280*/  FADD.FTZ R183, R193, R183 ;  /* 0x000000b7c1b77221 */ /* 0x000fe40000010000 */
[----:B------:R-:W-:Y:S02]  /*10290*/  FADD.FTZ R184, R195, R184 ;  /* 0x000000b8c3b87221 */ /* 0x000fe40000010000 */
[----:B------:R-:W-:Y:S01]  /*102a0*/  FADD.FTZ R188, R173, R188 ;  /* 0x000000bcadbc7221 */ /* 0x000fe20000010000 */
[----:B------:R-:W2:Y:S01]  /*102b0*/  MUFU.EX2 R179, R179 ;  /* 0x000000b300b37308 */ /* 0x000ea20000000800 */
[----:B------:R-:W-:Y:S02]  /*102c0*/  FADD.FTZ R192, R175, R192 ;  /* 0x000000c0afc07221 */ /* 0x000fe40000010000 */
[----:B------:R-:W-:Y:S02]  /*102d0*/  FADD.FTZ R183, R194, R183 ;  /* 0x000000b7c2b77221 */ /* 0x000fe40000010000 */
[----:B------:R-:W-:Y:S02]  /*102e0*/  FADD.FTZ R184, R196, R184 ;  /* 0x000000b8c4b87221 */ /* 0x000fe40000010000 */
[----:B------:R-:W-:Y:S02]  /*102f0*/  FADD.FTZ R188, R174, R188 ;  /* 0x000000bcaebc7221 */ /* 0x000fe40000010000 */
[----:B------:R-:W-:Y:S01]  /*10300*/  FADD.FTZ R192, R176, R192 ;  /* 0x000000c0b0c07221 */ /* 0x000fe20000010000 */
[----:B------:R-:W3:Y:S01]  /*10310*/  MUFU.EX2 R204, R204 ;  /* 0x000000cc00cc7308 */ /* 0x000ee20000000800 */
[----:B------:R-:W-:Y:S02]  /*10320*/  FADD.FTZ R183, R197, R183 ;  /* 0x000000b7c5b77221 */ /* 0x000fe40000010000 */
[----:B------:R-:W-:Y:S01]  /*10330*/  FADD.FTZ R184, R199, R184 ;  /* 0x000000b8c7b87221 */ /* 0x000fe20000010000 */
[----:B-1----:R-:W-:Y:S01]  /*10340*/  F2FP.PACK_AB R138, R178, R177 ;  /* 0x000000b1b28a723e */ /* 0x002fe200000000ff */
[----:B------:R-:W-:Y:S02]  /*10350*/  FADD.FTZ R188, R177, R188 ;  /* 0x000000bcb1bc7221 */ /* 0x000fe40000010000 */
[----:B------:R-:W-:Y:S02]  /*10360*/  FADD.FTZ R198, R198, R183 ;  /* 0x000000b7c6c67221 */ /* 0x000fe40000010000 */
[----:B------:R-:W-:Y:S01]  /*10370*/  FADD.FTZ R172, R172, R184 ;  /* 0x000000b8acac7221 */ /* 0x000fe20000010000 */
[----:B------:R-:W1:Y:S01]  /*10380*/  MUFU.EX2 R251, R251 ;  /* 0x000000fb00fb7308 */ /* 0x000e620000000800 */
[----:B------:R-:W-:Y:S02]  /*10390*/  FADD.FTZ R178, R178, R188 ;  /* 0x000000bcb2b27221 */ /* 0x000fe40000010000 */
[----:B--2---:R-:W-:Y:S02]  /*103a0*/  FADD.FTZ R192, R179, R192 ;  /* 0x000000c0b3c07221 */ /* 0x004fe40000010000 */
[----:B------:R-:W-:Y:S05]  /*103b0*/  FADD.FTZ R178, R245, R178 ;  /* 0x000000b2f5b27221 */ /* 0x000fea0000010000 */
[----:B------:R-:W2:Y:S01]  /*103c0*/  MUFU.EX2 R252, R252 ;  /* 0x000000fc00fc7308 */ /* 0x000ea20000000800 */
[----:B------:R-:W-:Y:S01]  /*103d0*/  FADD.FTZ R178, R246, R178 ;  /* 0x000000b2f6b27221 */ /* 0x000fe20000010000 */
[C---:B---3--:R-:W-:Y:S01]  /*103e0*/  F2FP.PACK_AB R139, R204.reuse, R179 ;  /* 0x000000b3cc8b723e */ /* 0x048fe200000000ff */
[----:B------:R-:W-:Y:S02]  /*103f0*/  FADD.FTZ R192, R204, R192 ;  /* 0x000000c0ccc07221 */ /* 0x000fe40000010000 */
[----:B------:R-:W-:Y:S02]  /*10400*/  FADD.FTZ R178, R249, R178 ;  /* 0x000000b2f9b27221 */ /* 0x000fe40000010000 */
[----:B------:R-:W-:Y:S03]  /*10410*/  FADD.FTZ R192, R247, R192 ;  /* 0x000000c0f7c07221 */ /* 0x000fe60000010000 */
[----:B------:R-:W3:Y:S01]  /*10420*/  MUFU.EX2 R205, R205 ;  /* 0x000000cd00cd7308 */ /* 0x000ee20000000800 */
[C---:B------:R-:W-:Y:S04]  /*10430*/  HMMA.16816.F32 R8, R136.reuse, R132, R8 ;  /* 0x000000848808723c */ /* 0x040fe80000001808 */
[----:B------:R-:W-:Y:S02]  /*10440*/  FADD.FTZ R192, R248, R192 ;  /* 0x000000c0f8c07221 */ /* 0x000fe40000010000 */
[----:B------:R-:W-:Y:S02]  /*10450*/  FADD.FTZ R178, R250, R178 ;  /* 0x000000b2fab27221 */ /* 0x000fe40000010000 */
[-C--:B------:R-:W-:Y:S01]  /*10460*/  HMMA.16816.F32 R12, R136, R134.reuse, R12 ;  /* 0x00000086880c723c */ /* 0x080fe2000000180c */
[----:B------:R-:W4:Y:S03]  /*10470*/  MUFU.EX2 R206, R206 ;  /* 0x000000ce00ce7308 */ /* 0x000f260000000800 */
[----:B-1----:R-:W-:Y:S04]  /*10480*/  FADD.FTZ R192, R251, R192 ;  /* 0x000000c0fbc07221 */ /* 0x002fe80000010000 */
[C---:B------:R-:W-:Y:S01]  /*10490*/  HMMA.16816.F32 R16, R128.reuse, R134, R16 ;  /* 0x000000868010723c */ /* 0x040fe20000001810 */
[----:B------:R-:W1:Y:S02]  /*104a0*/  LDSM.16.MT88.4 R132, [R218+0x900] ;  /* 0x00090000da84783b */ /* 0x000e640000004200 */
[----:B------:R-:W5:Y:S01]  /*104b0*/  MUFU.EX2 R207, R207 ;  /* 0x000000cf00cf7308 */ /* 0x000f620000000800 */
[----:B--2---:R-:W-:Y:S02]  /*104c0*/  FADD.FTZ R192, R252, R192 ;  /* 0x000000c0fcc07221 */ /* 0x004fe40000010000 */
[----:B---3--:R-:W-:Y:S02]  /*104d0*/  FADD.FTZ R198, R205, R198 ;  /* 0x000000c6cdc67221 */ /* 0x008fe40000010000 */
[-C--:B------:R-:W-:Y:S05]  /*104e0*/  HMMA.16816.F32 R20, R128, R140.reuse, R20 ;  /* 0x0000008c8014723c */ /* 0x080fea0000001814 */
[----:B------:R-:W2:Y:S03]  /*104f0*/  MUFU.EX2 R208, R208 ;  /* 0x000000d000d07308 */ /* 0x000ea60000000800 */
[C---:B------:R-:W-:Y:S04]  /*10500*/  HMMA.16816.F32 R32, R136.reuse, R140, R32 ;  /* 0x0000008c8820723c */ /* 0x040fe80000001820 */
[C---:B----4-:R-:W-:Y:S01]  /*10510*/  F2FP.PACK_AB R40, R206.reuse, R205 ;  /* 0x000000cdce28723e */ /* 0x050fe200000000ff */
[----:B------:R-:W-:Y:S02]  /*10520*/  FADD.FTZ R198, R206, R198 ;  /* 0x000000c6cec67221 */ /* 0x000fe40000010000 */
[----:B------:R-:W3:Y:S01]  /*10530*/  MUFU.EX2 R209, R209 ;  /* 0x000000d100d17308 */ /* 0x000ee20000000800 */
[-C--:B------:R-:W-:Y:S04]  /*10540*/  HMMA.16816.F32 R24, R136, R142.reuse, R24 ;  /* 0x0000008e8818723c */ /* 0x080fe80000001818 */
[----:B-----5:R-:W-:Y:S04]  /*10550*/  FADD.FTZ R172, R207, R172 ;  /* 0x000000accfac7221 */ /* 0x020fe80000010000 */
[C---:B------:R-:W-:Y:S01]  /*10560*/  HMMA.16816.F32 R100, R128.reuse, R142, R100 ;  /* 0x0000008e8064723c */ /* 0x040fe20000001864 */
[----:B------:R-:W4:Y:S03]  /*10570*/  MUFU.EX2 R210, R210 ;  /* 0x000000d200d27308 */ /* 0x000f260000000800 */
[C---:B--2---:R-:W-:Y:S01]  /*10580*/  F2FP.PACK_AB R41, R208.reuse, R207 ;  /* 0x000000cfd029723e */ /* 0x044fe200000000ff */
[----:B------:R-:W-:Y:S03]  /*10590*/  FADD.FTZ R172, R208, R172 ;  /* 0x000000acd0ac7221 */ /* 0x000fe60000010000 */
[-C--:B------:R-:W-:Y:S03]  /*105a0*/  HMMA.16816.F32 R104, R128, R48.reuse, R104 ;  /* 0x000000308068723c */ /* 0x080fe60000001868 */
[----:B------:R-:W2:Y:S01]  /*105b0*/  MUFU.EX2 R244, R244 ;  /* 0x000000f400f47308 */ /* 0x000ea20000000800 */
[----:B------:R-:W-:Y:S02]  /*105c0*/  FADD.FTZ R172, R211, R172 ;  /* 0x000000acd3ac7221 */ /* 0x000fe40000010000 */
[----:B---3--:R-:W-:Y:S02]  /*105d0*/  FADD.FTZ R198, R209, R198 ;  /* 0x000000c6d1c67221 */ /* 0x008fe40000010000 */
[C---:B------:R-:W-:Y:S05]  /*105e0*/  HMMA.16816.F32 R108, R136.reuse, R48, R108 ;  /* 0x00000030886c723c */ /* 0x040fea000000186c */
[----:B------:R-:W-:Y:S02]  /*105f0*/  MUFU.EX2 R64, R64 ;  /* 0x0000004000407308 */ /* 0x000fe40000000800 */
[----:B------:R-:W-:Y:S01]  /*10600*/  F2FP.PACK_AB R48, R246, R245 ;  /* 0x000000f5f630723e */ /* 0x000fe200000000ff */
[-C--:B------:R-:W-:Y:S04]  /*10610*/  HMMA.16816.F32 R28, R136, R50.reuse, R28 ;  /* 0x00000032881c723c */ /* 0x080fe8000000181c */
[----:B------:R-:W-:Y:S01]  /*10620*/  F2FP.PACK_AB R49, R248, R247 ;  /* 0x000000f7f831723e */ /* 0x000fe200000000ff */
[C---:B----4-:R-:W-:Y:S01]  /*10630*/  FADD.FTZ R198, R210.reuse, R198 ;  /* 0x000000c6d2c67221 */ /* 0x050fe20000010000 */
[----:B------:R-:W-:Y:S01]  /*10640*/  F2FP.PACK_AB R42, R210, R209 ;  /* 0x000000d1d22a723e */ /* 0x000fe200000000ff */
[----:B------:R-:W-:Y:S01]  /*10650*/  MUFU.EX2 R65, R65 ;  /* 0x0000004100417308 */ /* 0x000fe20000000800 */
[C---:B------:R-:W-:Y:S04]  /*10660*/  HMMA.16816.F32 R112, R128.reuse, R50, R112 ;  /* 0x000000328070723c */ /* 0x040fe80000001870 */
[C---:B--2---:R-:W-:Y:S01]  /*10670*/  F2FP.PACK_AB R43, R244.reuse, R211 ;  /* 0x000000d3f42b723e */ /* 0x044fe200000000ff */
[----:B------:R-:W-:Y:S02]  /*10680*/  FADD.FTZ R172, R244, R172 ;  /* 0x000000acf4ac7221 */ /* 0x000fe40000010000 */
[----:B------:R-:W-:Y:S01]  /*10690*/  F2FP.PACK_AB R50, R250, R249 ;  /* 0x000000f9fa32723e */ /* 0x000fe200000000ff */
[-C--:B-1----:R-:W-:Y:S01]  /*106a0*/  HMMA.16816.F32 R116, R128, R132.reuse, R116 ;  /* 0x000000848074723c */ /* 0x082fe20000001874 */
[----:B------:R-:W-:Y:S03]  /*106b0*/  MUFU.EX2 R66, R66 ;  /* 0x0000004200427308 */ /* 0x000fe60000000800 */
[----:B------:R-:W-:Y:S04]  /*106c0*/  F2FP.PACK_AB R51, R252, R251 ;  /* 0x000000fbfc33723e */ /* 0x000fe800000000ff */
[C---:B------:R-:W-:Y:S03]  /*106d0*/  HMMA.16816.F32 R120, R136.reuse, R132, R120 ;  /* 0x000000848878723c */ /* 0x040fe60000001878 */
[----:B------:R-:W-:Y:S04]  /*106e0*/  MUFU.EX2 R67, R67 ;  /* 0x0000004300437308 */ /* 0x000fe80000000800 */
[--C-:B------:R-:W-:Y:S01]  /*106f0*/  FFMA.FTZ R132, R54, c[0x0][0x2d0], -R202.reuse ;  /* 0x0000b40036847a23 */ /* 0x100fe200000108ca */
[-C--:B------:R-:W-:Y:S01]  /*10700*/  HMMA.16816.F32 R124, R136, R134.reuse, R124 ;  /* 0x00000086887c723c */ /* 0x080fe2000000187c */
[----:B------:R-:W1:Y:S03]  /*10710*/  LDSM.16.MT88.4 R52, [R220+0x1100] ;  /* 0x00110000dc34783b */ /* 0x000e660000004200 */
[--C-:B------:R-:W-:Y:S01]  /*10720*/  FFMA.FTZ R133, R56, c[0x0][0x2d0], -R201.reuse ;  /* 0x0000b40038857a23 */ /* 0x100fe200000108c9 */
[----:B------:R-:W2:Y:S01]  /*10730*/  MUFU.EX2 R136, R57 ;  /* 0x0000003900887308 */ /* 0x000ea20000000800 */
[----:B------:R-:W-:Y:S02]  /*10740*/  FFMA.FTZ R202, R99, c[0x0][0x2d0], -R202 ;  /* 0x0000b40063ca7a23 */ /* 0x000fe400000108ca */
[----:B------:R-:W-:Y:S01]  /*10750*/  HMMA.16816.F32 R36, R128, R134, R36 ;  /* 0x000000868024723c */ /* 0x000fe20000001824 */
[----:B------:R-:W3:Y:S06]  /*10760*/  LDSM.16.MT88.4 R128, [R219+0x1100] ;  /* 0x00110000db80783b */ /* 0x000eec0000004200 */
[----:B------:R-:W-:Y:S01]  /*10770*/  FFMA.FTZ R134, R58, c[0x0][0x2d0], -R200 ;  /* 0x0000b4003a867a23 */ /* 0x000fe200000108c8 */
[-C--:B------:R-:W-:Y:S01]  /*10780*/  HMMA.16816.F32 R4, R40, R44.reuse, R4 ;  /* 0x0000002c2804723c */ /* 0x080fe20000001804 */
[----:B------:R-:W4:Y:S04]  /*10790*/  MUFU.EX2 R137, R59 ;  /* 0x0000003b00897308 */ /* 0x000f280000000800 */
[----:B------:R-:W-:Y:S03]  /*107a0*/  MOV R135, R154 ;  /* 0x0000009a00877202 */ /* 0x000fe60000000f00 */
[C---:B------:R-:W-:Y:S03]  /*107b0*/  HMMA.16816.F32 R8, R48.reuse, R44, R8 ;  /* 0x0000002c3008723c */ /* 0x040fe60000001808 */
[----:B------:R-:W5:Y:S01]  /*107c0*/  MUFU.EX2 R132, R132 ;  /* 0x0000008400847308 */ /* 0x000f620000000800 */
[----:B------:R-:W-:Y:S01]  /*107d0*/  FADD.FTZ R198, R135, R198 ;  /* 0x000000c687c67221 */ /* 0x000fe20000010000 */
[----:B--2---:R-:W-:Y:S03]  /*107e0*/  MOV R99, R136 ;  /* 0x0000008800637202 */ /* 0x004fe60000000f00 */
[-C--:B------:R-:W-:Y:S05]  /*107f0*/  HMMA.16816.F32 R12, R48, R46.reuse, R12 ;  /* 0x0000002e300c723c */ /* 0x080fea000000180c */
[----:B------:R-:W2:Y:S03]  /*10800*/  MUFU.EX2 R133, R133 ;  /* 0x0000008500857308 */ /* 0x000ea60000000800 */
[C---:B------:R-:W-:Y:S01]  /*10810*/  HMMA.16816.F32 R16, R40.reuse, R46, R16 ;  /* 0x0000002e2810723c */ /* 0x040fe20000001810 */
[----:B------:R-:W3:Y:S03]  /*10820*/  LDSM.16.MT88.4 R44, [R218+0x1100] ;  /* 0x00110000da2c783b */ /* 0x000ee60000004200 */
[----:B----4-:R-:W-:Y:S03]  /*10830*/  MOV R98, R137 ;  /* 0x0000008900627202 */ /* 0x010fe60000000f00 */
[----:B------:R-:W4:Y:S01]  /*10840*/  MUFU.EX2 R134, R134 ;  /* 0x0000008600867308 */ /* 0x000f220000000800 */
[-C--:B-1----:R-:W-:Y:S01]  /*10850*/  HMMA.16816.F32 R20, R40, R52.reuse, R20 ;  /* 0x000000342814723c */ /* 0x082fe20000001814 */
[----:B------:R-:W-:Y:S03]  /*10860*/  LDSM.16.MT88.4 R56, [R219+0x1900] ;  /* 0x00190000db38783b */ /* 0x000fe60000004200 */
[----:B-----5:R-:W-:Y:S04]  /*10870*/  FADD.FTZ R172, R132, R172 ;  /* 0x000000ac84ac7221 */ /* 0x020fe80000010000 */
[C---:B------:R-:W-:Y:S01]  /*10880*/  HMMA.16816.F32 R32, R48.reuse, R52, R32 ;  /* 0x000000343020723c */ /* 0x040fe20000001820 */
[----:B------:R-:W1:Y:S03]  /*10890*/  MUFU.EX2 R60, R60 ;  /* 0x0000003c003c7308 */ /* 0x000e660000000800 */
[----:B--2---:R-:W-:Y:S04]  /*108a0*/  FADD.FTZ R178, R133, R178 ;  /* 0x000000b285b27221 */ /* 0x004fe80000010000 */
[-C--:B------:R-:W-:Y:S03]  /*108b0*/  HMMA.16816.F32 R24, R48, R54.reuse, R24 ;  /* 0x000000363018723c */ /* 0x080fe60000001818 */
[----:B------:R-:W2:Y:S01]  /*108c0*/  MUFU.EX2 R61, R61 ;  /* 0x0000003d003d7308 */ /* 0x000ea20000000800 */
[----:B------:R-:W-:Y:S02]  /*108d0*/  FADD.FTZ R178, R99, R178 ;  /* 0x000000b263b27221 */ /* 0x000fe40000010000 */
[----:B----4-:R-:W-:Y:S02]  /*108e0*/  FADD.FTZ R192, R134, R192 ;  /* 0x000000c086c07221 */ /* 0x010fe40000010000 */
[C---:B------:R-:W-:Y:S01]  /*108f0*/  HMMA.16816.F32 R100, R40.reuse, R54, R100 ;  /* 0x000000362864723c */ /* 0x040fe20000001864 */
[----:B------:R-:W4:Y:S03]  /*10900*/  LDSM.16.MT88.4 R52, [R225+0x1900] ;  /* 0x00190000e134783b */ /* 0x000f260000004200 */
[----:B------:R-:W-:Y:S01]  /*10910*/  FADD.FTZ R192, R98, R192 ;  /* 0x000000c062c07221 */ /* 0x000fe20000010000 */
[----:B------:R-:W5:Y:S03]  /*10920*/  MUFU.EX2 R62, R62 ;  /* 0x0000003e003e7308 */ /* 0x000f660000000800 */
[-C--:B---3--:R-:W-:Y:S04]  /*10930*/  HMMA.16816.F32 R104, R40, R128.reuse, R104 ;  /* 0x000000802868723c */ /* 0x088fe80000001868 */
[----:B-1----:R-:W-:Y:S03]  /*10940*/  FADD.FTZ R178, R60, R178 ;  /* 0x000000b23cb27221 */ /* 0x002fe60000010000 */
[----:B------:R-:W1:Y:S01]  /*10950*/  MUFU.EX2 R63, R63 ;  /* 0x0000003f003f7308 */ /* 0x000e620000000800 */
[C---:B------:R-:W-:Y:S04]  /*10960*/  HMMA.16816.F32 R108, R48.reuse, R128, R108 ;  /* 0x00000080306c723c */ /* 0x040fe8000000186c */
[----:B--2---:R-:W-:Y:S04]  /*10970*/  FADD.FTZ R178, R61, R178 ;  /* 0x000000b23db27221 */ /* 0x004fe80000010000 */
[-C--:B------:R-:W-:Y:S01]  /*10980*/  HMMA.16816.F32 R28, R48, R130.reuse, R28 ;  /* 0x00000082301c723c */ /* 0x080fe2000000181c */
[----:B------:R-:W-:Y:S03]  /*10990*/  MUFU.EX2 R68, R68 ;  /* 0x0000004400447308 */ /* 0x000fe60000000800 */
[----:B-----5:R-:W-:Y:S04]  /*109a0*/  FADD.FTZ R192, R62, R192 ;  /* 0x000000c03ec07221 */ /* 0x020fe80000010000 */
[C---:B------:R-:W-:Y:S03]  /*109b0*/  HMMA.16816.F32 R112, R40.reuse, R130, R112 ;  /* 0x000000822870723c */ /* 0x040fe60000001870 */
[----:B------:R-:W-:Y:S01]  /*109c0*/  MUFU.EX2 R69, R69 ;  /* 0x0000004500457308 */ /* 0x000fe20000000800 */
[----:B-1----:R-:W-:Y:S04]  /*109d0*/  FADD.FTZ R192, R63, R192 ;  /* 0x000000c03fc07221 */ /* 0x002fe80000010000 */
[-C--:B------:R-:W-:Y:S05]  /*109e0*/  HMMA.16816.F32 R116, R40, R44.reuse, R116 ;  /* 0x0000002c2874723c */ /* 0x080fea0000001874 */
[----:B------:R-:W-:Y:S03]  /*109f0*/  MUFU.EX2 R70, R70 ;  /* 0x0000004600467308 */ /* 0x000fe60000000800 */
        /* <DEDUP_REMOVED lines=15> */
[-C--:B----4-:R-:W-:Y:S04]  /*10af0*/  HMMA.16816.F32 R4, R40, R52.reuse, R4 ;  /* 0x000000342804723c */ /* 0x090fe80000001804 */
[----:B------:R-:W-:Y:S04]  /*10b00*/  MUFU.EX2 R82, R82 ;  /* 0x0000005200527308 */ /* 0x000fe80000000800 */
[C---:B------:R-:W-:Y:S06]  /*10b10*/  HMMA.16816.F32 R8, R44.reuse, R52, R8 ;  /* 0x000000342c08723c */ /* 0x040fec0000001808 */
[----:B------:R-:W-:Y:S02]  /*10b20*/  MUFU.EX2 R83, R83 ;  /* 0x0000005300537308 */ /* 0x000fe40000000800 */
[-C--:B------:R-:W-:Y:S08]  /*10b30*/  HMMA.16816.F32 R12, R44, R54.reuse, R12 ;  /* 0x000000362c0c723c */ /* 0x080ff0000000180c */
[C---:B------:R-:W-:Y:S01]  /*10b40*/  HMMA.16816.F32 R16, R40.reuse, R54, R16 ;  /* 0x000000362810723c */ /* 0x040fe20000001810 */
[----:B------:R-:W2:Y:S01]  /*10b50*/  LDSM.16.MT88.4 R52, [R218+0x1900] ;  /* 0x00190000da34783b */ /* 0x000ea20000004200 */
[----:B------:R-:W3:Y:S06]  /*10b60*/  MUFU.EX2 R72, R72 ;  /* 0x0000004800487308 */ /* 0x000eec0000000800 */
[-C--:B-1----:R-:W-:Y:S04]  /*10b70*/  HMMA.16816.F32 R20, R40, R48.reuse, R20 ;  /* 0x000000302814723c */ /* 0x082fe80000001814 */
[----:B------:R-:W1:Y:S04]  /*10b80*/  MUFU.EX2 R73, R73 ;  /* 0x0000004900497308 */ /* 0x000e680000000800 */
[C---:B------:R-:W-:Y:S06]  /*10b90*/  HMMA.16816.F32 R32, R44.reuse, R48, R32 ;  /* 0x000000302c20723c */ /* 0x040fec0000001820 */
[----:B------:R-:W4:Y:S02]  /*10ba0*/  MUFU.EX2 R74, R74 ;  /* 0x0000004a004a7308 */ /* 0x000f240000000800 */
[-C--:B------:R-:W-:Y:S04]  /*10bb0*/  HMMA.16816.F32 R24, R44, R50.reuse, R24 ;  /* 0x000000322c18723c */ /* 0x080fe80000001818 */
[----:B---3--:R-:W-:Y:S04]  /*10bc0*/  FADD.FTZ R178, R72, R178 ;  /* 0x000000b248b27221 */ /* 0x008fe80000010000 */
[C---:B------:R-:W-:Y:S01]  /*10bd0*/  HMMA.16816.F32 R100, R40.reuse, R50, R100 ;  /* 0x000000322864723c */ /* 0x040fe20000001864 */
[----:B------:R-:W3:Y:S01]  /*10be0*/  LDSM.16.MT88.4 R48, [R225+0x2100] ;  /* 0x00210000e130783b */ /* 0x000ee20000004200 */
[----:B------:R-:W5:Y:S02]  /*10bf0*/  MUFU.EX2 R75, R75 ;  /* 0x0000004b004b7308 */ /* 0x000f640000000800 */
[----:B-1----:R-:W-:Y:S04]  /*10c00*/  FADD.FTZ R178, R73, R178 ;  /* 0x000000b249b27221 */ /* 0x002fe80000010000 */
[-C--:B------:R-:W-:Y:S04]  /*10c10*/  HMMA.16816.F32 R104, R40, R56.reuse, R104 ;  /* 0x000000382868723c */ /* 0x080fe80000001868 */
[----:B------:R-:W1:Y:S01]  /*10c20*/  MUFU.EX2 R76, R76 ;  /* 0x0000004c004c7308 */ /* 0x000e620000000800 */
[----:B----4-:R-:W-:Y:S03]  /*10c30*/  FADD.FTZ R192, R74, R192 ;  /* 0x000000c04ac07221 */ /* 0x010fe60000010000 */
[C---:B------:R-:W-:Y:S06]  /*10c40*/  HMMA.16816.F32 R108, R44.reuse, R56, R108 ;  /* 0x000000382c6c723c */ /* 0x040fec000000186c */
[----:B------:R-:W4:Y:S02]  /*10c50*/  MUFU.EX2 R77, R77 ;  /* 0x0000004d004d7308 */ /* 0x000f240000000800 */
[-C--:B------:R-:W-:Y:S04]  /*10c60*/  HMMA.16816.F32 R28, R44, R58.reuse, R28 ;  /* 0x0000003a2c1c723c */ /* 0x080fe8000000181c */
[----:B-----5:R-:W-:Y:S04]  /*10c70*/  FADD.FTZ R192, R75, R192 ;  /* 0x000000c04bc07221 */ /* 0x020fe80000010000 */
[C---:B------:R-:W-:Y:S01]  /*10c80*/  HMMA.16816.F32 R112, R40.reuse, R58, R112 ;  /* 0x0000003a2870723c */ /* 0x040fe20000001870 */
[----:B------:R-:W-:Y:S01]  /*10c90*/  LDSM.16.MT88.4 R56, [R219+0x2100] ;  /* 0x00210000db38783b */ /* 0x000fe20000004200 */
[----:B------:R-:W5:Y:S02]  /*10ca0*/  MUFU.EX2 R78, R78 ;  /* 0x0000004e004e7308 */ /* 0x000f640000000800 */
[----:B-1----:R-:W-:Y:S04]  /*10cb0*/  FADD.FTZ R178, R76, R178 ;  /* 0x000000b24cb27221 */ /* 0x002fe80000010000 */
[-C--:B--2---:R-:W-:Y:S04]  /*10cc0*/  HMMA.16816.F32 R116, R40, R52.reuse, R116 ;  /* 0x000000342874723c */ /* 0x084fe80000001874 */
[----:B------:R-:W1:Y:S01]  /*10cd0*/  MUFU.EX2 R79, R79 ;  /* 0x0000004f004f7308 */ /* 0x000e620000000800 */
[----:B----4-:R-:W-:Y:S03]  /*10ce0*/  FADD.FTZ R178, R77, R178 ;  /* 0x000000b24db27221 */ /* 0x010fe60000010000 */
[C---:B------:R-:W-:Y:S06]  /*10cf0*/  HMMA.16816.F32 R120, R44.reuse, R52, R120 ;  /* 0x000000342c78723c */ /* 0x040fec0000001878 */
[----:B------:R-:W-:Y:S02]  /*10d00*/  MUFU.EX2 R84, R84 ;  /* 0x0000005400547308 */ /* 0x000fe40000000800 */
[-C--:B------:R-:W-:Y:S04]  /*10d10*/  HMMA.16816.F32 R124, R44, R54.reuse, R124 ;  /* 0x000000362c7c723c */ /* 0x080fe8000000187c */
[----:B-----5:R-:W-:Y:S03]  /*10d20*/  FADD.FTZ R192, R78, R192 ;  /* 0x000000c04ec07221 */ /* 0x020fe60000010000 */
[----:B------:R-:W-:Y:S01]  /*10d30*/  F2FP.PACK_AB R44, R73, R72 ;  /* 0x00000048492c723e */ /* 0x000fe200000000ff */
[----:B------:R-:W-:Y:S01]  /*10d40*/  HMMA.16816.F32 R36, R40, R54, R36 ;  /* 0x000000362824723c */ /* 0x000fe20000001824 */
[----:B------:R-:W2:Y:S01]  /*10d50*/  LDSM.16.MT88.4 R52, [R220+0x2100] ;  /* 0x00210000dc34783b */ /* 0x000ea20000004200 */
[----:B------:R-:W4:Y:S02]  /*10d60*/  MUFU.EX2 R85, R85 ;  /* 0x0000005500557308 */ /* 0x000f240000000800 */
[----:B------:R-:W-:Y:S01]  /*10d70*/  F2FP.PACK_AB R45, R75, R74 ;  /* 0x0000004a4b2d723e */ /* 0x000fe200000000ff */
[----:B-1----:R-:W-:Y:S01]  /*10d80*/  FADD.FTZ R192, R79, R192 ;  /* 0x000000c04fc07221 */ /* 0x002fe20000010000 */
[----:B------:R-:W-:Y:S02]  /*10d90*/  F2FP.PACK_AB R46, R77, R76 ;  /* 0x0000004c4d2e723e */ /* 0x000fe400000000ff */
[----:B------:R-:W-:Y:S04]  /*10da0*/  F2FP.PACK_AB R40, R69, R68 ;  /* 0x000000444528723e */ /* 0x000fe800000000ff */
[----:B------:R-:W-:Y:S01]  /*10db0*/  F2FP.PACK_AB R41, R71, R70 ;  /* 0x000000464729723e */ /* 0x000fe200000000ff */
[----:B------:R-:W-:Y:S01]  /*10dc0*/  MUFU.EX2 R86, R86 ;  /* 0x0000005600567308 */ /* 0x000fe20000000800 */
[----:B------:R-:W-:Y:S02]  /*10dd0*/  F2FP.PACK_AB R42, R81, R80 ;  /* 0x00000050512a723e */ /* 0x000fe400000000ff */
[----:B------:R-:W-:Y:S02]  /*10de0*/  F2FP.PACK_AB R43, R83, R82 ;  /* 0x00000052532b723e */ /* 0x000fe400000000ff */
[----:B------:R-:W-:Y:S05]  /*10df0*/  F2FP.PACK_AB R47, R79, R78 ;  /* 0x0000004e4f2f723e */ /* 0x000fea00000000ff */
[-C--:B---3--:R-:W-:Y:S01]  /*10e00*/  HMMA.16816.F32 R4, R40, R48.reuse, R4 ;  /* 0x000000302804723c */ /* 0x088fe20000001804 */
[----:B------:R-:W1:Y:S02]  /*10e10*/  MUFU.EX2 R87, R87 ;  /* 0x0000005700577308 */ /* 0x000e640000000800 */
[----:B----4-:R-:W-:Y:S05]  /*10e20*/  F2FP.PACK_AB R128, R85, R84 ;  /* 0x000000545580723e */ /* 0x010fea00000000ff */
[C---:B------:R-:W-:Y:S03]  /*10e30*/  HMMA.16816.F32 R8, R44.reuse, R48, R8 ;  /* 0x000000302c08723c */ /* 0x040fe60000001808 */
[----:B------:R-:W-:Y:S05]  /*10e40*/  MUFU.EX2 R96, R96 ;  /* 0x0000006000607308 */ /* 0x000fea0000000800 */
[-C--:B------:R-:W-:Y:S05]  /*10e50*/  HMMA.16816.F32 R12, R44, R50.reuse, R12 ;  /* 0x000000322c0c723c */ /* 0x080fea000000180c */
[----:B------:R-:W3:Y:S03]  /*10e60*/  MUFU.EX2 R203, R203 ;  /* 0x000000cb00cb7308 */ /* 0x000ee60000000800 */
[C---:B------:R-:W-:Y:S01]  /*10e70*/  HMMA.16816.F32 R16, R40.reuse, R50, R16 ;  /* 0x000000322810723c */ /* 0x040fe20000001810 */
[----:B------:R-:W4:Y:S03]  /*10e80*/  LDSM.16.MT88.4 R48, [R218+0x2100] ;  /* 0x00210000da30783b */ /* 0x000f260000004200 */
[----:B-1----:R-:W-:Y:S03]  /*10e90*/  F2FP.PACK_AB R129, R87, R86 ;  /* 0x000000565781723e */ /* 0x002fe600000000ff */
[----:B------:R-:W-:Y:S01]  /*10ea0*/  MUFU.EX2 R97, R97 ;  /* 0x0000006100617308 */ /* 0x000fe20000000800 */
[-C--:B--2---:R-:W-:Y:S08]  /*10eb0*/  HMMA.16816.F32 R20, R40, R52.reuse, R20 ;  /* 0x000000342814723c */ /* 0x084ff00000001814 */
[C---:B------:R-:W-:Y:S01]  /*10ec0*/  HMMA.16816.F32 R32, R44.reuse, R52, R32 ;  /* 0x000000342c20723c */ /* 0x040fe20000001820 */
[----:B------:R-:W1:Y:S03]  /*10ed0*/  MUFU.EX2 R202, R202 ;  /* 0x000000ca00ca7308 */ /* 0x000e660000000800 */
[----:B---3--:R-:W-:Y:S04]  /*10ee0*/  F2FP.PACK_AB R130, R203, R96 ;  /* 0x00000060cb82723e */ /* 0x008fe800000000ff */
[-C--:B------:R-:W-:Y:S03]  /*10ef0*/  HMMA.16816.F32 R24, R44, R54.reuse, R24 ;  /* 0x000000362c18723c */ /* 0x080fe60000001818 */
[----:B------:R-:W2:Y:S05]  /*10f00*/  MUFU.EX2 R88, R88 ;  /* 0x0000005800587308 */ /* 0x000eaa0000000800 */
[C---:B------:R-:W-:Y:S01]  /*10f10*/  HMMA.16816.F32 R100, R40.reuse, R54, R100 ;  /* 0x000000362864723c */ /* 0x040fe20000001864 */
[----:B------:R-:W3:Y:S04]  /*10f20*/  LDSM.16.MT88.4 R52, [R220+0x2900] ;  /* 0x00290000dc34783b */ /* 0x000ee80000004200 */
[----:B------:R-:W5:Y:S03]  /*10f30*/  MUFU.EX2 R89, R89 ;  /* 0x0000005900597308 */ /* 0x000f660000000800 */
[-C--:B------:R-:W-:Y:S04]  /*10f40*/  HMMA.16816.F32 R104, R40, R56.reuse, R104 ;  /* 0x000000382868723c */ /* 0x080fe80000001868 */
[----:B-1----:R-:W-:Y:S03]  /*10f50*/  F2FP.PACK_AB R131, R202, R97 ;  /* 0x00000061ca83723e */ /* 0x002fe600000000ff */
[----:B------:R-:W-:Y:S01]  /*10f60*/  MUFU.EX2 R90, R90 ;  /* 0x0000005a005a7308 */ /* 0x000fe20000000800 */
[C---:B------:R-:W-:Y:S04]  /*10f70*/  HMMA.16816.F32 R108, R44.reuse, R56, R108 ;  /* 0x000000382c6c723c */ /* 0x040fe8000000186c */
[----:B--2---:R-:W-:Y:S03]  /*10f80*/  FADD.FTZ R178, R88, R178 ;  /* 0x000000b258b27221 */ /* 0x004fe60000010000 */
[--C-:B------:R-:W-:Y:S01]  /*10f90*/  FFMA.FTZ R56, R92, c[0x0][0x2d0], -R201.reuse ;  /* 0x0000b4005c387a23 */ /* 0x100fe200000108c9 */
[-C--:B------:R-:W-:Y:S01]  /*10fa0*/  HMMA.16816.F32 R28, R44, R58.reuse, R28 ;  /* 0x0000003a2c1c723c */ /* 0x080fe2000000181c */
[----:B------:R-:W1:Y:S03]  /*10fb0*/  MUFU.EX2 R91, R91 ;  /* 0x0000005b005b7308 */ /* 0x000e660000000800 */
[----:B------:R-:W-:Y:S01]  /*10fc0*/  FFMA.FTZ R201, R93, c[0x0][0x2d0], -R201 ;  /* 0x0000b4005dc97a23 */ /* 0x000fe200000108c9 */
[----:B------:R-:W-:Y:S01]  /*10fd0*/  MOV R92, R153 ;  /* 0x00000099005c7202 */ /* 0x000fe20000000f00 */
[--C-:B------:R-:W-:Y:S01]  /*10fe0*/  FFMA.FTZ R57, R94, c[0x0][0x2d0], -R200.reuse ;  /* 0x0000b4005e397a23 */ /* 0x100fe200000108c8 */
[----:B------:R-:W-:Y:S01]  /*10ff0*/  MOV R93, R152 ;  /* 0x00000098005d7202 */ /* 0x000fe20000000f00 */
[C---:B------:R-:W-:Y:S03]  /*11000*/  HMMA.16816.F32 R112, R40.reuse, R58, R112 ;  /* 0x0000003a2870723c */ /* 0x040fe60000001870 */
[----:B------:R-:W-:Y:S01]  /*11010*/  MUFU.EX2 R56, R56 ;  /* 0x0000003800387308 */ /* 0x000fe20000000800 */
[----:B------:R-:W-:Y:S02]  /*11020*/  FFMA.FTZ R200, R95, c[0x0][0x2d0], -R200 ;  /* 0x0000b4005fc87a23 */ /* 0x000fe400000108c8 */
[----:B------:R-:W-:Y:S02]  /*11030*/  FADD.FTZ R198, R93, R198 ;  /* 0x000000c65dc67221 */ /* 0x000fe40000010000 */
[-C--:B----4-:R-:W-:Y:S04]  /*11040*/  HMMA.16816.F32 R116, R40, R48.reuse, R116 ;  /* 0x000000302874723c */ /* 0x090fe80000001874 */
[----:B------:R-:W-:Y:S01]  /*11050*/  FADD.FTZ R172, R92, R172 ;  /* 0x000000ac5cac7221 */ /* 0x000fe20000010000 */
[----:B------:R-:W2:Y:S01]  /*11060*/  MUFU.EX2 R201, R201 ;  /* 0x000000c900c97308 */ /* 0x000ea20000000800 */
[----:B------:R-:W-:Y:S02]  /*11070*/  FADD.FTZ R198, R64, R198 ;  /* 0x000000c640c67221 */ /* 0x000fe40000010000 */
[C---:B------:R-:W-:Y:S04]  /*11080*/  HMMA.16816.F32 R120, R44.reuse, R48, R120 ;  /* 0x000000302c78723c */ /* 0x040fe80000001878 */
[----:B------:R-:W-:Y:S02]  /*11090*/  FADD.FTZ R172, R66, R172 ;  /* 0x000000ac42ac7221 */ /* 0x000fe40000010000 */
[----:B------:R-:W-:Y:S01]  /*110a0*/  FADD.FTZ R198, R65, R198 ;  /* 0x000000c641c67221 */ /* 0x000fe20000010000 */
[----:B------:R-:W-:Y:S01]  /*110b0*/  MUFU.EX2 R57, R57 ;  /* 0x0000003900397308 */ /* 0x000fe20000000800 */
[-C--:B------:R-:W-:Y:S04]  /*110c0*/  HMMA.16816.F32 R124, R44, R50.reuse, R124 ;  /* 0x000000322c7c723c */ /* 0x080fe8000000187c */
[----:B------:R-:W-:Y:S02]  /*110d0*/  FADD.FTZ R172, R67, R172 ;  /* 0x000000ac43ac7221 */ /* 0x000fe40000010000 */
[----:B------:R-:W-:Y:S01]  /*110e0*/  FADD.FTZ R198, R68, R198 ;  /* 0x000000c644c67221 */ /* 0x000fe20000010000 */
[----:B------:R-:W-:Y:S01]  /*110f0*/  MOV R44, R168 ;  /* 0x000000a8002c7202 */ /* 0x000fe20000000f00 */
[----:B------:R-:W-:Y:S01]  /*11100*/  HMMA.16816.F32 R36, R40, R50, R36 ;  /* 0x000000322824723c */ /* 0x000fe20000001824 */
[----:B------:R-:W4:Y:S03]  /*11110*/  MUFU.EX2 R200, R200 ;  /* 0x000000c800c87308 */ /* 0x000f260000000800 */
[----:B------:R-:W-:Y:S02]  /*11120*/  FADD.FTZ R172, R70, R172 ;  /* 0x000000ac46ac7221 */ /* 0x000fe40000010000 */
[----:B------:R-:W-:Y:S01]  /*11130*/  FADD.FTZ R198, R69, R198 ;  /* 0x000000c645c67221 */ /* 0x000fe20000010000 */
[----:B-----5:R-:W-:Y:S01]  /*11140*/  F2FP.PACK_AB R40, R89, R88 ;  /* 0x000000585928723e */ /* 0x020fe200000000ff */
[-C--:B------:R-:W-:Y:S01]  /*11150*/  HMMA.16816.F32 R160, R128, R148.reuse, R4 ;  /* 0x0000009480a0723c */ /* 0x080fe20000001804 */
[----:B------:R-:W5:Y:S04]  /*11160*/  LDSM.16.MT88.4 R4, [R219+0x2900] ;  /* 0x00290000db04783b */ /* 0x000f680000004200 */
[----:B-1----:R-:W-:Y:S01]  /*11170*/  F2FP.PACK_AB R41, R91, R90 ;  /* 0x0000005a5b29723e */ /* 0x002fe200000000ff */
[----:B------:R-:W-:Y:S01]  /*11180*/  FADD.FTZ R172, R71, R172 ;  /* 0x000000ac47ac7221 */ /* 0x000fe20000010000 */
[----:B--2---:R-:W-:Y:S01]  /*11190*/  F2FP.PACK_AB R42, R201, R56 ;  /* 0x00000038c92a723e */ /* 0x004fe200000000ff */
[----:B------:R-:W-:Y:S04]  /*111a0*/  FADD.FTZ R198, R80, R198 ;  /* 0x000000c650c67221 */ /* 0x000fe80000010000 */
[----:B------:R-:W-:Y:S02]  /*111b0*/  FADD.FTZ R172, R82, R172 ;  /* 0x000000ac52ac7221 */ /* 0x000fe40000010000 */
[----:B------:R-:W-:Y:S02]  /*111c0*/  FADD.FTZ R198, R81, R198 ;  /* 0x000000c651c67221 */ /* 0x000fe40000010000 */
[----:B------:R-:W-:Y:S01]  /*111d0*/  FADD.FTZ R172, R83, R172 ;  /* 0x000000ac53ac7221 */ /* 0x000fe20000010000 */
[----:B----4-:R-:W-:Y:S01]  /*111e0*/  F2FP.PACK_AB R43, R200, R57 ;  /* 0x00000039c82b723e */ /* 0x010fe200000000ff */
[----:B------:R-:W-:Y:S02]  /*111f0*/  FADD.FTZ R198, R84, R198 ;  /* 0x000000c654c67221 */ /* 0x000fe40000010000 */
[----:B------:R-:W-:Y:S02]  /*11200*/  FADD.FTZ R172, R86, R172 ;  /* 0x000000ac56ac7221 */ /* 0x000fe40000010000 */
[----:B------:R-:W-:Y:S02]  /*11210*/  FADD.FTZ R192, R90, R192 ;  /* 0x000000c05ac07221 */ /* 0x000fe40000010000 */
[C---:B------:R-:W-:Y:S01]  /*11220*/  HMMA.16816.F32 R156, R40.reuse, R148, R8 ;  /* 0x00000094289c723c */ /* 0x040fe20000001808 */
[----:B------:R-:W1:Y:S03]  /*11230*/  LDSM.16.MT88.4 R8, [R218+0x2900] ;  /* 0x00290000da08783b */ /* 0x000e660000004200 */
[----:B------:R-:W-:Y:S02]  /*11240*/  FADD.FTZ R198, R85, R198 ;  /* 0x000000c655c67221 */ /* 0x000fe40000010000 */
[----:B------:R-:W-:Y:S02]  /*11250*/  FADD.FTZ R172, R87, R172 ;  /* 0x000000ac57ac7221 */ /* 0x000fe40000010000 */
[-C--:B------:R-:W-:Y:S04]  /*11260*/  HMMA.16816.F32 R152, R40, R150.reuse, R12 ;  /* 0x000000962898723c */ /* 0x080fe8000000180c */
[----:B------:R-:W-:Y:S02]  /*11270*/  FADD.FTZ R178, R89, R178 ;  /* 0x000000b259b27221 */ /* 0x000fe40000010000 */
[----:B------:R-:W-:Y:S02]  /*11280*/  FADD.FTZ R192, R91, R192 ;  /* 0x000000c05bc07221 */ /* 0x000fe40000010000 */
[C---:B------:R-:W-:Y:S04]  /*11290*/  HMMA.16816.F32 R148, R128.reuse, R150, R16 ;  /* 0x000000968094723c */ /* 0x040fe80000001810 */
[----:B------:R-:W-:Y:S02]  /*112a0*/  FADD.FTZ R198, R96, R198 ;  /* 0x000000c660c67221 */ /* 0x000fe40000010000 */
[----:B------:R-:W-:Y:S02]  /*112b0*/  FADD.FTZ R172, R97, R172 ;  /* 0x000000ac61ac7221 */ /* 0x000fe40000010000 */
[-C--:B---3--:R-:W-:Y:S04]  /*112c0*/  HMMA.16816.F32 R144, R128, R52.reuse, R20 ;  /* 0x000000348090723c */ /* 0x088fe80000001814 */
[----:B------:R-:W-:Y:S02]  /*112d0*/  FADD.FTZ R178, R56, R178 ;  /* 0x000000b238b27221 */ /* 0x000fe40000010000 */
[----:B------:R-:W-:Y:S02]  /*112e0*/  FADD.FTZ R192, R57, R192 ;  /* 0x000000c039c07221 */ /* 0x000fe40000010000 */
[C---:B------:R-:W-:Y:S04]  /*112f0*/  HMMA.16816.F32 R140, R40.reuse, R52, R32 ;  /* 0x00000034288c723c */ /* 0x040fe80000001820 */
[----:B------:R-:W-:Y:S02]  /*11300*/  FADD.FTZ R242, R203, R198 ;  /* 0x000000c6cbf27221 */ /* 0x000fe40000010000 */
[----:B------:R-:W-:Y:S02]  /*11310*/  FADD.FTZ R241, R202, R172 ;  /* 0x000000accaf17221 */ /* 0x000fe40000010000 */
[-C--:B------:R-:W-:Y:S04]  /*11320*/  HMMA.16816.F32 R136, R40, R54.reuse, R24 ;  /* 0x000000362888723c */ /* 0x080fe80000001818 */
[----:B------:R-:W-:Y:S02]  /*11330*/  FADD.FTZ R240, R201, R178 ;  /* 0x000000b2c9f07221 */ /* 0x000fe40000010000 */
[----:B------:R-:W-:Y:S02]  /*11340*/  FADD.FTZ R239, R200, R192 ;  /* 0x000000c0c8ef7221 */ /* 0x000fe40000010000 */
[C---:B------:R-:W-:Y:S08]  /*11350*/  HMMA.16816.F32 R100, R128.reuse, R54, R100 ;  /* 0x000000368064723c */ /* 0x040ff00000001864 */
[-C--:B-----5:R-:W-:Y:S08]  /*11360*/  HMMA.16816.F32 R104, R128, R4.reuse, R104 ;  /* 0x000000048068723c */ /* 0x0a0ff00000001868 */
[C---:B------:R-:W-:Y:S08]  /*11370*/  HMMA.16816.F32 R108, R40.reuse, R4, R108 ;  /* 0x00000004286c723c */ /* 0x040ff0000000186c */
[-C--:B------:R-:W-:Y:S08]  /*11380*/  HMMA.16816.F32 R132, R40, R6.reuse, R28 ;  /* 0x000000062884723c */ /* 0x080ff0000000181c */
[C---:B------:R-:W-:Y:S08]  /*11390*/  HMMA.16816.F32 R112, R128.reuse, R6, R112 ;  /* 0x000000068070723c */ /* 0x040ff00000001870 */
[-C--:B-1----:R-:W-:Y:S08]  /*113a0*/  HMMA.16816.F32 R116, R128, R8.reuse, R116 ;  /* 0x000000088074723c */ /* 0x082ff00000001874 */
[C---:B------:R-:W-:Y:S08]  /*113b0*/  HMMA.16816.F32 R120, R40.reuse, R8, R120 ;  /* 0x000000082878723c */ /* 0x040ff00000001878 */
[-C--:B------:R-:W-:Y:S08]  /*113c0*/  HMMA.16816.F32 R124, R40, R10.reuse, R124 ;  /* 0x0000000a287c723c */ /* 0x080ff0000000187c */
[----:B------:R-:W-:Y:S01]  /*113d0*/  HMMA.16816.F32 R128, R128, R10, R36 ;  /* 0x0000000a8080723c */ /* 0x000fe20000001824 */
[----:B------:R-:W-:-:S07]  /*113e0*/  @P0 BRA `(.L_x_994) ;  /* 0xffffc7c000000947 */ /* 0x000fce000383ffff */
.L_x_991:
[----:B------:R-:W-:-:S13]  /*113f0*/  ISETP.GE.AND P0, PT, R243, UR5, PT ;  /* 0x00000005f3007c0c */ /* 0x000fda000bf06270 */
[----:B------:R-:W-:Y:S05]  /*11400*/  @!P0 BRA `(.L_x_995) ;  /* 0x00005ac000008947 */ /* 0x000fea0003800000 */
[----:B------:R-:W-:Y:S01]  /*11410*/  IMAD.MOV.U32 R166, RZ, RZ, R2 ;  /* 0x000000ffffa67224 */ /* 0x000fe200078e0002 */
[----:B------:R-:W-:Y:S01]  /*11420*/  MOV R164, R44 ;  /* 0x0000002c00a47202 */ /* 0x000fe20000000f00 */
[----:B------:R-:W-:Y:S01]  /*11430*/  IMAD.MOV.U32 R167, RZ, RZ, R3 ;  /* 0x000000ffffa77224 */ /* 0x000fe200078e0003 */
[----:B------:R-:W-:Y:S02]  /*11440*/  MOV R165, R0 ;  /* 0x0000000000a57202 */ /* 0x000fe40000000f00 */
.L_x_1013:
[----:B------:R-:W-:Y:S04]  /*11450*/  DEPBAR.LE SB0, 0x0 ;  /* 0x000080000000791a */ /* 0x000fe80000000000 */
[----:B------:R-:W-:Y:S01]  /*11460*/  BAR.SYNC.DEFER_BLOCKING 0x0 ;  /* 0x0000000000007b1d */ /* 0x000fe20000010000 */
[C---:B------:R-:W-:Y:S01]  /*11470*/  IMAD.WIDE.U32 R2, R231.reuse, c[0x0][0x208], RZ ;  /* 0x00008200e7027a25 */ /* 0x040fe200078e00ff */
[----:B------:R-:W-:Y:S05]  /*11480*/  SHF.R.S32.HI R0, RZ, 0x1f, R231 ;  /* 0x0000001fff007819 */ /* 0x000fea00000114e7 */
        /* <DEDUP_REMOVED lines=9> */
[----:B------:R-:W1:Y:S02]  /*11520*/  LDSM.16.M88.4 R16, [R227+0x3100] ;  /* 0x00310000e310783b */ /* 0x000e640000000200 */
[----:B------:R-:W-:Y:S02]  /*11530*/  IADD3.X R2, R3, UR9, R0, P0, !PT ;  /* 0x0000000903027c10 */ /* 0x000fe400087fe400 */
[C---:B------:R-:W-:Y:S02]  /*11540*/  LEA R0, P0, R188.reuse, c[0x0][0x1f8], 0x1 ;  /* 0x00007e00bc007a11 */ /* 0x040fe400078008ff */
[----:B------:R-:W2:Y:S02]  /*11550*/  LDSM.16.M88.4 R92, [R228+0x8100] ;  /* 0x00810000e45c783b */ /* 0x000ea40000000200 */
[----:B------:R-:W-:Y:S04]  /*11560*/  LEA.HI.X R188, R188, c[0x0][0x1fc], R2, 0x1, P0 ;  /* 0x00007f00bcbc7a11 */ /* 0x000fe800000f0c02 */
[----:B------:R-:W3:Y:S06]  /*11570*/  LDSM.16.M88.4 R32, [R227+0x3900] ;  /* 0x00390000e320783b */ /* 0x000eec0000000200 */
[----:B------:R-:W-:Y:S06]  /*11580*/  LDSM.16.M88.4 R48, [R227+0x4100] ;  /* 0x00410000e330783b */ /* 0x000fec0000000200 */
[----:B------:R-:W-:Y:S06]  /*11590*/  LDSM.16.M88.4 R64, [R227+0x4900] ;  /* 0x00490000e340783b */ /* 0x000fec0000000200 */
[----:B------:R-:W-:Y:S06]  /*115a0*/  LDSM.16.M88.4 R80, [R227+0x5100] ;  /* 0x00510000e350783b */ /* 0x000fec0000000200 */
[----:B------:R-:W-:Y:S01]  /*115b0*/  LDSM.16.M88.4 R168, [R227+0x5900] ;  /* 0x00590000e3a8783b */ /* 0x000fe20000000200 */
[-C--:B-1----:R-:W-:Y:S05]  /*115c0*/  HMMA.16816.F32 R4, R96, R16.reuse, RZ ;  /* 0x000000106004723c */ /* 0x082fea00000018ff */
[----:B------:R-:W-:Y:S03]  /*115d0*/  LDSM.16.M88.4 R172, [R224+0x6100] ;  /* 0x00610000e0ac783b */ /* 0x000fe60000000200 */
[C---:B--2---:R-:W-:Y:S03]  /*115e0*/  HMMA.16816.F32 R8, R92.reuse, R16, RZ ;  /* 0x000000105c08723c */ /* 0x044fe600000018ff */
[----:B------:R-:W-:Y:S06]  /*115f0*/  LDSM.16.M88.4 R176, [R226] ;  /* 0x00000000e2b0783b */ /* 0x000fec0000000200 */
[----:B------:R-:W-:Y:S01]  /*11600*/  LDSM.16.M88.4 R180, [R224+0x8100] ;  /* 0x00810000e0b4783b */ /* 0x000fe20000000200 */
[-C--:B------:R-:W-:Y:S05]  /*11610*/  HMMA.16816.F32 R12, R92, R18.reuse, RZ ;  /* 0x000000125c0c723c */ /* 0x080fea00000018ff */
[----:B------:R-:W-:Y:S03]  /*11620*/  LDSM.16.M88.4 R184, [R217] ;  /* 0x00000000d9b8783b */ /* 0x000fe60000000200 */
[C---:B------:R-:W-:Y:S03]  /*11630*/  HMMA.16816.F32 R16, R96.reuse, R18, RZ ;  /* 0x000000126010723c */ /* 0x040fe600000018ff */
[----:B------:R-:W1:Y:S05]  /*11640*/  SHFL.IDX PT, R190, R0, RZ, 0x181f ;  /* 0x00181fff00be7589 */ /* 0x000e6a00000e0000 */
[-C--:B---3--:R-:W-:Y:S01]  /*11650*/  HMMA.16816.F32 R20, R96, R32.reuse, RZ ;  /* 0x000000206014723c */ /* 0x088fe200000018ff */
[----:B------:R-:W2:Y:S06]  /*11660*/  SHFL.IDX PT, R189, R0, 0x1, 0x181f ;  /* 0x00381f0000bd7f89 */ /* 0x000eac00000e0000 */
[----:B------:R-:W3:Y:S01]  /*11670*/  SHFL.IDX PT, R191, R188, RZ, 0x181f ;  /* 0x00181fffbcbf7589 */ /* 0x000ee200000e0000 */
[C---:B------:R-:W-:Y:S05]  /*11680*/  HMMA.16816.F32 R24, R92.reuse, R32, RZ ;  /* 0x000000205c18723c */ /* 0x040fea00000018ff */
[----:B------:R-:W4:Y:S03]  /*11690*/  SHFL.IDX PT, R195, R188, 0x1, 0x181f ;  /* 0x00381f00bcc37f89 */ /* 0x000f2600000e0000 */
[-C--:B------:R-:W-:Y:S03]  /*116a0*/  HMMA.16816.F32 R28, R92, R34.reuse, RZ ;  /* 0x000000225c1c723c */ /* 0x080fe600000018ff */
[----:B------:R-:W-:Y:S01]  /*116b0*/  SHFL.IDX PT, R194, R188, 0x2, 0x181f ;  /* 0x00581f00bcc27f89 */ /* 0x000fe200000e0000 */
[-C--:B-1----:R-:W-:Y:S04]  /*116c0*/  IADD3 R198, P1, R190, R235.reuse, RZ ;  /* 0x000000ebbec67210 */ /* 0x082fe80007f3e0ff */
[C---:B------:R-:W-:Y:S01]  /*116d0*/  HMMA.16816.F32 R32, R96.reuse, R34, RZ ;  /* 0x000000226020723c */ /* 0x040fe200000018ff */
[----:B------:R-:W-:Y:S03]  /*116e0*/  SHFL.IDX PT, R3, R188, 0x3, 0x181f ;  /* 0x00781f00bc037f89 */ /* 0x000fe600000e0000 */
[-C--:B--2---:R-:W-:Y:S01]  /*116f0*/  IADD3 R200, P0, R189, R235.reuse, RZ ;  /* 0x000000ebbdc87210 */ /* 0x084fe20007f1e0ff */
[--C-:B---3--:R-:W-:Y:S03]  /*11700*/  IMAD.X R199, R191, 0x1, R234.reuse, P1 ;  /* 0x00000001bfc77824 */ /* 0x108fe600008e06ea */
[-C--:B------:R-:W-:Y:S01]  /*11710*/  HMMA.16816.F32 R36, R96, R48.reuse, RZ ;  /* 0x000000306024723c */ /* 0x080fe200000018ff */
[----:B------:R-:W-:Y:S03]  /*11720*/  SHFL.IDX PT, R196, R188, 0x4, 0x181f ;  /* 0x00981f00bcc47f89 */ /* 0x000fe600000e0000 */
[--C-:B----4-:R-:W-:Y:S03]  /*11730*/  IMAD.X R201, R195, 0x1, R234.reuse, P0 ;  /* 0x00000001c3c97824 */ /* 0x110fe600000e06ea */
[----:B------:R-:W-:Y:S01]  /*11740*/  SHFL.IDX PT, R197, R188, 0x5, 0x181f ;  /* 0x00b81f00bcc57f89 */ /* 0x000fe200000e0000 */
[C---:B------:R-:W-:Y:S05]  /*11750*/  HMMA.16816.F32 R40, R92.reuse, R48, RZ ;  /* 0x000000305c28723c */ /* 0x040fea00000018ff */
[----:B------:R-:W-:Y:S03]  /*11760*/  LDSM.16.M88.4 R188, [R213] ;  /* 0x00000000d5bc783b */ /* 0x000fe60000000200 */
[-C--:B------:R-:W-:Y:S03]  /*11770*/  HMMA.16816.F32 R44, R92, R50.reuse, RZ ;  /* 0x000000325c2c723c */ /* 0x080fe600000018ff */
[----:B------:R-:W-:Y:S05]  /*11780*/  SHFL.IDX PT, R192, R0, 0x2, 0x181f ;  /* 0x00581f0000c07f89 */ /* 0x000fea00000e0000 */
[C---:B------:R-:W-:Y:S01]  /*11790*/  HMMA.16816.F32 R48, R96.reuse, R50, RZ ;  /* 0x000000326030723c */ /* 0x040fe200000018ff */
[----:B------:R-:W-:Y:S06]  /*117a0*/  SHFL.IDX PT, R193, R0, 0x3, 0x181f ;  /* 0x00781f0000c17f89 */ /* 0x000fec00000e0000 */
[----:B------:R-:W1:Y:S01]  /*117b0*/  SHFL.IDX PT, R2, R0, 0x4, 0x181f ;  /* 0x00981f0000027f89 */ /* 0x000e6200000e0000 */
[-C--:B------:R-:W-:Y:S05]  /*117c0*/  HMMA.16816.F32 R52, R96, R64.reuse, RZ ;  /* 0x000000406034723c */ /* 0x080fea00000018ff */
[----:B------:R-:W-:Y:S03]  /*117d0*/  SHFL.IDX PT, R0, R0, 0x5, 0x181f ;  /* 0x00b81f0000007f89 */ /* 0x000fe600000e0000 */
[C---:B------:R-:W-:Y:S08]  /*117e0*/  HMMA.16816.F32 R56, R92.reuse, R64, RZ ;  /* 0x000000405c38723c */ /* 0x040ff000000018ff */
[-C--:B------:R-:W-:Y:S01]  /*117f0*/  HMMA.16816.F32 R60, R92, R66.reuse, RZ ;  /* 0x000000425c3c723c */ /* 0x080fe200000018ff */
[-C--:B-1----:R-:W-:Y:S07]  /*11800*/  IADD3 R2, P1, R2, R235.reuse, RZ ;  /* 0x000000eb02027210 */ /* 0x082fee0007f3e0ff */
        /* <DEDUP_REMOVED lines=19> */
[----:B------:R-:W3:Y:S06]  /*11940*/  LDSM.16.M88.4 R184, [R214] ;  /* 0x00000000d6b8783b */ /* 0x000eec0000000200 */
[----:B------:R-:W-:Y:S01]  /*11950*/  @!PT LDS RZ, [RZ] ;  /* 0x00000000fffff984 */ /* 0x000fe20000000800 */
[----:B------:R-:W-:Y:S01]  /*11960*/  @!PT LDS RZ, [RZ] ;  /* 0x00000000fffff984 */ /* 0x000fe20000000800 */
[----:B------:R-:W-:Y:S01]  /*11970*/  @!PT LDS RZ, [RZ] ;  /* 0x00000000fffff984 */ /* 0x000fe20000000800 */
[----:B------:R4:W-:Y:S01]  /*11980*/  LDGSTS.E.BYPASS.LTC128B.128 [R238], [R198.64], !P3 ;  /* 0x00000000c6ee7fae */ /* 0x0009e2000d901d74 */
[-C--:B-1----:R-:W-:Y:S05]  /*11990*/  HMMA.16816.F32 R36, R172, R168.reuse, R36 ;  /* 0x000000a8ac24723c */ /* 0x082fea0000001824 */
[----:B------:R1:W-:Y:S03]  /*119a0*/  LDGSTS.E.BYPASS.LTC128B.128 [R238+0x800], [R200.64], !P3 ;  /* 0x00800000c8ee7fae */ /* 0x0003e6000d901d74 */
[C---:B------:R-:W-:Y:S08]  /*119b0*/  HMMA.16816.F32 R40, R180.reuse, R168, R40 ;  /* 0x000000a8b428723c */ /* 0x040ff00000001828 */
[-C--:B------:R-:W-:Y:S08]  /*119c0*/  HMMA.16816.F32 R44, R180, R170.reuse, R44 ;  /* 0x000000aab42c723c */ /* 0x080ff0000000182c */
[C---:B------:R-:W-:Y:S04]  /*119d0*/  HMMA.16816.F32 R48, R172.reuse, R170, R48 ;  /* 0x000000aaac30723c */ /* 0x040fe80000001830 */
[-C--:B----4-:R-:W-:Y:S02]  /*119e0*/  IADD3 R198, P0, R192, R235.reuse, RZ ;  /* 0x000000ebc0c67210 */ /* 0x090fe40007f1e0ff */
[-C--:B------:R-:W-:Y:S02]  /*119f0*/  IADD3 R192, P2, R193, R235.reuse, RZ ;  /* 0x000000ebc1c07210 */ /* 0x080fe40007f5e0ff */
[-C--:B--2---:R-:W-:Y:S04]  /*11a00*/  HMMA.16816.F32 R52, R172, R176.reuse, R52 ;  /* 0x000000b0ac34723c */ /* 0x084fe80000001834 */
[--C-:B------:R-:W-:Y:S01]  /*11a10*/  IMAD.X R199, R194, 0x1, R234.reuse, P0 ;  /* 0x00000001c2c77824 */ /* 0x100fe200000e06ea */
[----:B------:R-:W-:Y:S01]  /*11a20*/  IADD3 R168, P0, R0, R235, RZ ;  /* 0x000000eb00a87210 */ /* 0x000fe20007f1e0ff */
[--C-:B------:R-:W-:Y:S02]  /*11a30*/  IMAD.X R193, R3, 0x1, R234.reuse, P2 ;  /* 0x0000000103c17824 */ /* 0x100fe400010e06ea */
[C---:B------:R-:W-:Y:S01]  /*11a40*/  HMMA.16816.F32 R56, R180.reuse, R176, R56 ;  /* 0x000000b0b438723c */ /* 0x040fe20000001838 */
[----:B------:R2:W-:Y:S03]  /*11a50*/  LDGSTS.E.BYPASS.LTC128B.128 [R238+0x1000], [R198.64], !P3 ;  /* 0x01000000c6ee7fae */ /* 0x0005e6000d901d74 */
[--C-:B------:R-:W-:Y:S02]  /*11a60*/  IMAD.X R3, R196, 0x1, R234.reuse, P1 ;  /* 0x00000001c4037824 */ /* 0x100fe400008e06ea */
[----:B------:R-:W-:Y:S01]  /*11a70*/  IMAD.X R169, R197, 0x1, R234, P0 ;  /* 0x00000001c5a97824 */ /* 0x000fe200000e06ea */
[----:B------:R4:W-:Y:S01]  /*11a80*/  LDGSTS.E.BYPASS.LTC128B.128 [R238+0x1800], [R192.64], !P3 ;  /* 0x01800000c0ee7fae */ /* 0x0009e2000d901d74 */
[-C--:B------:R-:W-:Y:S03]  /*11a90*/  HMMA.16816.F32 R60, R180, R178.reuse, R60 ;  /* 0x000000b2b43c723c */ /* 0x080fe6000000183c */
[----:B------:R-:W-:Y:S02]  /*11aa0*/  ISETP.GT.AND P0, PT, R243, UR5, PT ;  /* 0x00000005f3007c0c */ /* 0x000fe4000bf04270 */
[----:B------:R2:W-:Y:S03]  /*11ab0*/  LDGSTS.E.BYPASS.LTC128B.128 [R238+0x2000], [R2.64], !P3 ;  /* 0x0200000002ee7fae */ /* 0x0005e6000d901d74 */
[C---:B------:R-:W-:Y:S03]  /*11ac0*/  HMMA.16816.F32 R64, R172.reuse, R178, R64 ;  /* 0x000000b2ac40723c */ /* 0x040fe60000001840 */
[----:B------:R5:W-:Y:S05]  /*11ad0*/  LDGSTS.E.BYPASS.LTC128B.128 [R238+0x2800], [R168.64], !P3 ;  /* 0x02800000a8ee7fae */ /* 0x000bea000d901d74 */
[-C--:B---3--:R-:W-:Y:S01]  /*11ae0*/  HMMA.16816.F32 R68, R172, R184.reuse, R68 ;  /* 0x000000b8ac44723c */ /* 0x088fe20000001844 */
[----:B-1----:R-:W-:Y:S06]  /*11af0*/  LDSM.16.M88.4 R200, [R222+0x3900] ;  /* 0x00390000dec8783b */ /* 0x002fec0000000200 */
[----:B------:R-:W0:Y:S01]  /*11b00*/  LDGDEPBAR ;  /* 0x00000000000079af */ /* 0x000e220000000000 */
[C---:B------:R-:W-:Y:S05]  /*11b10*/  HMMA.16816.F32 R72, R180.reuse, R184, R72 ;  /* 0x000000b8b448723c */ /* 0x040fea0000001848 */
[----:B----4-:R-:W-:Y:S03]  /*11b20*/  LDSM.16.M88.4 R192, [R223+0x6100] ;  /* 0x00610000dfc0783b */ /* 0x010fe60000000200 */
[-C--:B------:R-:W-:Y:S03]  /*11b30*/  HMMA.16816.F32 R76, R180, R186.reuse, R76 ;  /* 0x000000bab44c723c */ /* 0x080fe6000000184c */
[----:B--2---:R-:W-:Y:S05]  /*11b40*/  LDSM.16.M88.4 R196, [R223+0x8100] ;  /* 0x00810000dfc4783b */ /* 0x004fea0000000200 */
[C---:B------:R-:W-:Y:S01]  /*11b50*/  HMMA.16816.F32 R80, R172.reuse, R186, R80 ;  /* 0x000000baac50723c */ /* 0x040fe20000001850 */
[----:B-----5:R-:W1:Y:S06]  /*11b60*/  LDSM.16.M88.4 R168, [R222+0x3100] ;  /* 0x00310000dea8783b */ /* 0x020e6c0000000200 */
[----:B------:R-:W2:Y:S01]  /*11b70*/  LDSM.16.M88.4 R204, [R222+0x4100] ;  /* 0x00410000decc783b */ /* 0x000ea20000000200 */
[-C--:B------:R-:W-:Y:S05]  /*11b80*/  HMMA.16816.F32 R84, R172, R188.reuse, R84 ;  /* 0x000000bcac54723c */ /* 0x080fea0000001854 */
[----:B------:R-:W3:Y:S03]  /*11b90*/  LDSM.16.M88.4 R208, [R222+0x4900] ;  /* 0x00490000ded0783b */ /* 0x000ee60000000200 */
[C---:B------:R-:W-:Y:S03]  /*11ba0*/  HMMA.16816.F32 R88, R180.reuse, R188, R88 ;  /* 0x000000bcb458723c */ /* 0x040fe60000001858 */
[----:B------:R-:W-:Y:S05]  /*11bb0*/  LDSM.16.M88.4 R176, [R221+0x6100] ;  /* 0x00610000ddb0783b */ /* 0x000fea0000000200 */
[-C--:B------:R-:W-:Y:S01]  /*11bc0*/  HMMA.16816.F32 R92, R180, R190.reuse, R92 ;  /* 0x000000beb45c723c */ /* 0x080fe2000000185c */
[----:B------:R-:W-:Y:S06]  /*11bd0*/  LDSM.16.M88.4 R180, [R212] ;  /* 0x00000000d4b4783b */ /* 0x000fec0000000200 */
[----:B------:R-:W-:Y:S01]  /*11be0*/  LDSM.16.M88.4 R184, [R221+0x8100] ;  /* 0x00810000ddb8783b */ /* 0x000fe20000000200 */
[----:B------:R-:W-:Y:S05]  /*11bf0*/  HMMA.16816.F32 R96, R172, R190, R96 ;  /* 0x000000beac60723c */ /* 0x000fea0000001860 */
[----:B------:R-:W4:Y:S03]  /*11c00*/  LDSM.16.M88.4 R172, [R222+0x5100] ;  /* 0x00510000deac783b */ /* 0x000f260000000200 */
[-C--:B-1----:R-:W-:Y:S03]  /*11c10*/  HMMA.16816.F32 R4, R192, R168.reuse, R4 ;  /* 0x000000a8c004723c */ /* 0x082fe60000001804 */
[----:B------:R-:W-:Y:S05]  /*11c20*/  LDSM.16.M88.4 R188, [R212+0x800] ;  /* 0x00080000d4bc783b */ /* 0x000fea0000000200 */
        /* <DEDUP_REMOVED lines=8> */
[----:B------:R-:W5:Y:S07]  /*11cb0*/  LDSM.16.M88.4 R200, [R212+0x1000] ;  /* 0x00100000d4c8783b */ /* 0x000f6e0000000200 */
[-C--:B--2---:R-:W-:Y:S08]  /*11cc0*/  HMMA.16816.F32 R36, R192, R204.reuse, R36 ;  /* 0x000000ccc024723c */ /* 0x084ff00000001824 */
[C---:B------:R-:W-:Y:S08]  /*11cd0*/  HMMA.16816.F32 R40, R196.reuse, R204, R40 ;  /* 0x000000ccc428723c */ /* 0x040ff00000001828 */
[-C--:B------:R-:W-:Y:S08]  /*11ce0*/  HMMA.16816.F32 R44, R196, R206.reuse, R44 ;  /* 0x000000cec42c723c */ /* 0x080ff0000000182c */
[C---:B------:R-:W-:Y:S01]  /*11cf0*/  HMMA.16816.F32 R48, R192.reuse, R206, R48 ;  /* 0x000000cec030723c */ /* 0x040fe20000001830 */
[----:B------:R-:W2:Y:S07]  /*11d00*/  LDSM.16.M88.4 R204, [R212+0x1800] ;  /* 0x00180000d4cc783b */ /* 0x000eae0000000200 */
[-C--:B---3--:R-:W-:Y:S08]  /*11d10*/  HMMA.16816.F32 R52, R192, R208.reuse, R52 ;  /* 0x000000d0c034723c */ /* 0x088ff00000001834 */
[C---:B------:R-:W-:Y:S08]  /*11d20*/  HMMA.16816.F32 R56, R196.reuse, R208, R56 ;  /* 0x000000d0c438723c */ /* 0x040ff00000001838 */
[-C--:B------:R-:W-:Y:S08]  /*11d30*/  HMMA.16816.F32 R60, R196, R210.reuse, R60 ;  /* 0x000000d2c43c723c */ /* 0x080ff0000000183c */
[C---:B------:R-:W-:Y:S01]  /*11d40*/  HMMA.16816.F32 R64, R192.reuse, R210, R64 ;  /* 0x000000d2c040723c */ /* 0x040fe20000001840 */
[----:B------:R-:W3:Y:S07]  /*11d50*/  LDSM.16.M88.4 R208, [R212+0x2000] ;  /* 0x00200000d4d0783b */ /* 0x000eee0000000200 */
[-C--:B----4-:R-:W-:Y:S08]  /*11d60*/  HMMA.16816.F32 R68, R192, R172.reuse, R68 ;  /* 0x000000acc044723c */ /* 0x090ff00000001844 */
[C---:B------:R-:W-:Y:S08]  /*11d70*/  HMMA.16816.F32 R72, R196.reuse, R172, R72 ;  /* 0x000000acc448723c */ /* 0x040ff00000001848 */
[-C--:B------:R-:W-:Y:S08]  /*11d80*/  HMMA.16816.F32 R76, R196, R174.reuse, R76 ;  /* 0x000000aec44c723c */ /* 0x080ff0000000184c */
[C---:B------:R-:W-:Y:S01]  /*11d90*/  HMMA.16816.F32 R80, R192.reuse, R174, R80 ;  /* 0x000000aec050723c */ /* 0x040fe20000001850 */
[----:B------:R-:W4:Y:S01]  /*11da0*/  LDSM.16.M88.4 R172, [R212+0x2800] ;  /* 0x00280000d4ac783b */ /* 0x000f220000000200 */
[----:B------:R-:W-:Y:S05]  /*11db0*/  DEPBAR.LE SB0, 0x0 ;  /* 0x000080000000791a */ /* 0x000fea0000000000 */
[----:B------:R-:W-:Y:S01]  /*11dc0*/  BAR.SYNC.DEFER_BLOCKING 0x0 ;  /* 0x0000000000007b1d */ /* 0x000fe20000010000 */
[-C--:B-1----:R-:W-:Y:S08]  /*11dd0*/  HMMA.16816.F32 R84, R192, R168.reuse, R84 ;  /* 0x000000a8c054723c */ /* 0x082ff00000001854 */
[C---:B------:R-:W-:Y:S08]  /*11de0*/  HMMA.16816.F32 R88, R196.reuse, R168, R88 ;  /* 0x000000a8c458723c */ /* 0x040ff00000001858 */
[-C--:B------:R-:W-:Y:S08]  /*11df0*/  HMMA.16816.F32 R92, R196, R170.reuse, R92 ;  /* 0x000000aac45c723c */ /* 0x080ff0000000185c */
[----:B------:R-:W-:Y:S08]  /*11e00*/  HMMA.16816.F32 R96, R192, R170, R96 ;  /* 0x000000aac060723c */ /* 0x000ff00000001860 */
        /* <DEDUP_REMOVED lines=8> */
[-C--:B-----5:R-:W-:Y:S08]  /*11e90*/  HMMA.16816.F32 R36, R176, R200.reuse, R36 ;  /* 0x000000c8b024723c */ /* 0x0a0ff00000001824 */
[C---:B------:R-:W-:Y:S08]  /*11ea0*/  HMMA.16816.F32 R40, R184.reuse, R200, R40 ;  /* 0x000000c8b828723c */ /* 0x040ff00000001828 */
[-C--:B------:R-:W-:Y:S08]  /*11eb0*/  HMMA.16816.F32 R44, R184, R202.reuse, R44 ;  /* 0x000000cab82c723c */ /* 0x080ff0000000182c */
[C---:B------:R-:W-:Y:S08]  /*11ec0*/  HMMA.16816.F32 R48, R176.reuse, R202, R48 ;  /* 0x000000cab030723c */ /* 0x040ff00000001830 */
        /* <DEDUP_REMOVED lines=71> */
.L_x_996:
[----:B-1----:R-:W-:Y:S01]  /*12340*/  IMAD.MOV.U32 R174, RZ, RZ, R236 ;  /* 0x000000ffffae7224 */ /* 0x002fe200078e00ec */
[----:B------:R-:W-:Y:S01]  /*12350*/  PLOP3.LUT P1, PT, PT, PT, UP2, 0x80, 0x0 ;  /* 0x000000000000781c */ /* 0x000fe20003f2f028 */
[----:B------:R-:W0:Y:S01]  /*12360*/  LDGDEPBAR ;  /* 0x00000000000079af */ /* 0x000e220000000000 */
[----:B------:R-:W-:Y:S01]  /*12370*/  PLOP3.LUT P0, PT, PT, PT, UP2, 0x80, 0x0 ;  /* 0x000000000000781c */ /* 0x000fe20003f0f028 */
[----:B------:R-:W-:Y:S02]  /*12380*/  IMAD R169, R243, -0x60, RZ ;  /* 0xffffffa0f3a97824 */ /* 0x000fe400078e02ff */
[----:B------:R-:W-:Y:S02]  /*12390*/  IMAD.U32 R170, RZ, RZ, UR10 ;  /* 0x0000000affaa7e24 */ /* 0x000fe4000f8e00ff */
[----:B------:R-:W-:Y:S06]  /*123a0*/  IMAD.IADD R3, R169, 0x1, -R237 ;  /* 0x00000001a9037824 */ /* 0x000fec00078e0aed */
[----:B------:R-:W-:Y:S05]  /*123b0*/  @P1 IMAD.HI.U32 R0, R236, c[0x0][0x2c8], RZ ;  /* 0x0000b200ec001a27 */ /* 0x000fea00078e00ff */
[----:B------:R-:W-:Y:S02]  /*123c0*/  @P0 SHF.R.U32.HI R174, RZ, c[0x0][0x2cc], R0 ;  /* 0x0000b300ffae0a19 */ /* 0x000fe40000011600 */
[----:B------:R-:W-:Y:S02]  /*123d0*/  PLOP3.LUT P0, PT, PT, PT, UP0, 0x40, 0x0 ;  /* 0x000000000000781c */ /* 0x000fe40003f0e808 */
[----:B------:R-:W-:Y:S01]  /*123e0*/  IADD3 R0, -R237, 0x1, R169 ;  /* 0x00000001ed007810 */ /* 0x000fe20007ffe1a9 */
[----:B------:R-:W1:Y:S03]  /*123f0*/  SHFL.IDX PT, R2, R174, RZ, 0x1c1f ;  /* 0x001c1fffae027589 */ /* 0x000e6600000e0000 */
        /* <DEDUP_REMOVED lines=21> */
.L_x_999:
[----:B------:R-:W-:Y:S04]  /*12550*/  MOV R0, c[0x0][0x32c] ;  /* 0x0000cb0000007a02 */ /* 0x000fe80000000f00 */
[----:B------:R-:W-:Y:S11]  /*12560*/  ISETP.NE.AND P0, PT, R0, 0x1, PT ;  /* 0x000000010000780c */ /* 0x000ff60003f05270 */
[----:B------:R-:W-:Y:S02]  /*12570*/  @!UPT UIADD3 URZ, URZ, URZ, URZ ;  /* 0x0000003f3f3ff290 */ /* 0x000fe4000fffe03f */
[----:B------:R-:W-:Y:S05]  /*12580*/  @P0 IMAD.HI.U32 R0, R2, c[0x0][0x330], RZ ;  /* 0x0000cc0002000a27 */ /* 0x000fea00078e00ff */
[----:B------:R-:W-:Y:S02]  /*12590*/  @P0 SHF.R.U32.HI R2, RZ, c[0x0][0x334], R0 ;  /* 0x0000cd00ff020a19 */ /* 0x000fe40000011600 */
.L_x_1000:
[----:B------:R-:W-:Y:S05]  /*125a0*/  BSYNC B0 ;  /* 0x0000000000007941 */ /* 0x000fea0003800000 */
.L_x_998:
[----:B------:R-:W-:Y:S05]  /*125b0*/  IMAD R2, R2, c[0x0][0x32c], R3 ;  /* 0x0000cb0002027a24 */ /* 0x000fea00078e0203 */
[----:B------:R-:W-:Y:S02]  /*125c0*/  IADD3 R0, R2, c[0x0][0x32c], RZ ;  /* 0x0000cb0002007a10 */ /* 0x000fe40007ffe0ff */
[----:B------:R-:W-:Y:S02]  /*125d0*/  IMNMX R171, R171, R2, !PT ;  /* 0x00000002abab7217 */ /* 0x000fe40007800200 */
[----:B------:R-:W-:Y:S02]  /*125e0*/  IMNMX R177, R177, R0, PT ;  /* 0x00000000b1b17217 */ /* 0x000fe40003800200 */
.L_x_997:
[----:B------:R-:W-:Y:S01]  /*125f0*/  PLOP3.LUT P0, PT, PT, PT, UP0, 0x40, 0x0 ;  /* 0x000000000000781c */ /* 0x000fe20003f0e808 */
[----:B------:R-:W1:Y:S02]  /*12600*/  SHFL.IDX PT, R2, R174, 0x1, 0x1c1f ;  /* 0x003c1f00ae027f89 */ /* 0x000e6400000e0000 */
[----:B-1----:R-:W-:Y:S01]  /*12610*/  IADD3 R179, R170, R2, RZ ;  /* 0x00000002aab37210 */ /* 0x002fe20007ffe0ff */
[----:B------:R-:W-:Y:S09]  /*12620*/  IMAD.IADD R181, R173, 0x1, R2 ;  /* 0x00000001adb57824 */ /* 0x000ff200078e0202 */
        /* <DEDUP_REMOVED lines=16> */
.L_x_1003:
[----:B------:R-:W-:Y:S04]  /*12730*/  MOV R0, c[0x0][0x32c] ;  /* 0x0000cb0000007a02 */ /* 0x000fe80000000f00 */
[----:B------:R-:W-:Y:S11]  /*12740*/  ISETP.NE.AND P0, PT, R0, 0x1, PT ;  /* 0x000000010000780c */ /* 0x000ff60003f05270 */
[----:B------:R-:W-:Y:S02]  /*12750*/  @!UPT UIADD3 URZ, URZ, URZ, URZ ;  /* 0x0000003f3f3ff290 */ /* 0x000fe4000fffe03f */
[----:B------:R-:W-:Y:S05]  /*12760*/  @P0 IMAD.HI.U32 R0, R2, c[0x0][0x330], RZ ;  /* 0x0000cc0002000a27 */ /* 0x000fea00078e00ff */
[----:B------:R-:W-:Y:S02]  /*12770*/  @P0 SHF.R.U32.HI R2, RZ, c[0x0][0x334], R0 ;  /* 0x0000cd00ff020a19 */ /* 0x000fe40000011600 */
.L_x_1004:
[----:B------:R-:W-:Y:S05]  /*12780*/  BSYNC B0 ;  /* 0x0000000000007941 */ /* 0x000fea0003800000 */
.L_x_1002:
[----:B------:R-:W-:Y:S05]  /*12790*/  IMAD R2, R2, c[0x0][0x32c], R3 ;  /* 0x0000cb0002027a24 */ /* 0x000fea00078e0203 */
[----:B------:R-:W-:Y:S02]  /*127a0*/  IADD3 R0, R2, c[0x0][0x32c], RZ ;  /* 0x0000cb0002007a10 */ /* 0x000fe40007ffe0ff */
[----:B------:R-:W-:Y:S02]  /*127b0*/  IMNMX R179, R179, R2, !PT ;  /* 0x00000002b3b37217 */ /* 0x000fe40007800200 */
[----:B------:R-:W-:Y:S02]  /*127c0*/  IMNMX R181, R181, R0, PT ;  /* 0x00000000b5b57217 */ /* 0x000fe40003800200 */
.L_x_1001:
[C---:B------:R-:W-:Y:S02]  /*127d0*/  ISETP.GE.AND P0, PT, R169.reuse, 0x2, PT ;  /* 0x00000002a900780c */ /* 0x040fe40003f06270 */
[----:B------:R-:W-:Y:S02]  /*127e0*/  ISETP.GE.AND P2, PT, R169, 0xa, PT ;  /* 0x0000000aa900780c */ /* 0x000fe40003f46270 */
[----:B------:R-:W-:Y:S02]  /*127f0*/  P2R R182, PR, RZ, 0x1 ;  /* 0x00000001ffb67803 */ /* 0x000fe40000000000 */
[----:B------:R-:W-:Y:S02]  /*12800*/  ISETP.GT.AND P0, PT, R171, 0x1, !P0 ;  /* 0x00000001ab00780c */ /* 0x000fe40004704270 */
[----:B------:R-:W-:Y:S02]  /*12810*/  ISETP.GE.AND P1, PT, R169, 0x9, PT ;  /* 0x00000009a900780c */ /* 0x000fe40003f26270 */
[----:B------:R-:W-:Y:S02]  /*12820*/  ISETP.LT.OR P0, PT, R177, 0x2, P0 ;  /* 0x00000002b100780c */ /* 0x000fe40000701670 */
[----:B------:R-:W-:Y:S02]  /*12830*/  P2R R180, PR, RZ, 0x2 ;  /* 0x00000002ffb47803 */ /* 0x000fe40000000000 */
[----:B------:R-:W-:Y:S02]  /*12840*/  FSEL R2, R5, -INF , !P0 ;  /* 0xff80000005027808 */ /* 0x000fe40004000000 */
[C---:B------:R-:W-:Y:S02]  /*12850*/  ISETP.GT.AND P0, PT, R171.reuse, 0x9, !P2 ;  /* 0x00000009ab00780c */ /* 0x040fe40005704270 */
[----:B------:R-:W-:Y:S02]  /*12860*/  ISETP.GT.AND P1, PT, R171, 0x8, !P1 ;  /* 0x00000008ab00780c */ /* 0x000fe40004f24270 */
[----:B------:R-:W-:Y:S02]  /*12870*/  P2R R184, PR, RZ, 0x4 ;  /* 0x00000004ffb87803 */ /* 0x000fe40000000000 */
[----:B------:R-:W-:Y:S02]  /*12880*/  ISETP.LT.OR P0, PT, R177, 0xa, P0 ;  /* 0x0000000ab100780c */ /* 0x000fe40000701670 */
[----:B------:R-:W-:Y:S02]  /*12890*/  ISETP.GE.AND P2, PT, R169, 0x11, PT ;  /* 0x00000011a900780c */ /* 0x000fe40003f46270 */
[----:B------:R-:W-:Y:S02]  /*128a0*/  ISETP.LT.OR P1, PT, R177, 0x9, P1 ;  /* 0x00000009b100780c */ /* 0x000fe40000f21670 */
[----:B------:R-:W-:Y:S02]  /*128b0*/  FSEL R0, R17, -INF , !P0 ;  /* 0xff80000011007808 */ /* 0x000fe40004000000 */
[----:B------:R-:W-:Y:S01]  /*128c0*/  ISETP.GT.AND P0, PT, R171, 0x10, !P2 ;  /* 0x00000010ab00780c */ /* 0x000fe20005704270 */
[----:B------:R-:W1:Y:S01]  /*128d0*/  SHFL.IDX PT, R17, R174, 0x2, 0x1c1f ;  /* 0x005c1f00ae117f89 */ /* 0x000e6200000e0000 */
[----:B------:R-:W-:Y:S02]  /*128e0*/  FSEL R5, R16, -INF , !P1 ;  /* 0xff80000010057808 */ /* 0x000fe40004800000 */
        /* <DEDUP_REMOVED lines=9> */
[----:B------:R-:W-:Y:S01]  /*12980*/  P2R R247, PR, RZ, 0x2 ;  /* 0x00000002fff77803 */ /* 0x000fe20000000000 */
[----:B------:R2:W-:Y:S01]  /*12990*/  STL [R1+0x4], R16 ;  /* 0x0000041001007387 */ /* 0x0005e20000100800 */
[----:B------:R-:W-:Y:S02]  /*129a0*/  ISETP.LT.OR P0, PT, R177, 0x19, P0 ;  /* 0x00000019b100780c */ /* 0x000fe40000701670 */
[C---:B------:R-:W-:Y:S02]  /*129b0*/  ISETP.GE.AND P1, PT, R169.reuse, 0x1a, PT ;  /* 0x0000001aa900780c */ /* 0x040fe40003f26270 */
[C---:B------:R-:W-:Y:S02]  /*129c0*/  ISETP.GE.AND P6, PT, R169.reuse, 0x52, PT ;  /* 0x00000052a900780c */ /* 0x040fe40003fc6270 */
[----:B------:R-:W-:Y:S02]  /*129d0*/  P2R R246, PR, RZ, 0x2 ;  /* 0x00000002fff67803 */ /* 0x000fe40000000000 */
[C---:B------:R-:W-:Y:S02]  /*129e0*/  ISETP.GE.AND P5, PT, R169.reuse, 0x59, PT ;  /* 0x00000059a900780c */ /* 0x040fe40003fa6270 */
[----:B------:R-:W-:Y:S02]  /*129f0*/  P2R R192, PR, RZ, 0x4 ;  /* 0x00000004ffc07803 */ /* 0x000fe40000000000 */
[----:B------:R-:W-:Y:S02]  /*12a00*/  ISETP.GE.AND P2, PT, R169, 0x1, PT ;  /* 0x00000001a900780c */ /* 0x000fe40003f46270 */
[----:B--2---:R-:W-:Y:S02]  /*12a10*/  FSEL R16, R32, -INF , !P0 ;  /* 0xff80000020107808 */ /* 0x004fe40004000000 */
        /* <DEDUP_REMOVED lines=54> */
[----:B------:R-:W-:Y:S01]  /*12d80*/  FSEL R185, R69, -INF , !P0 ;  /* 0xff80000045b97808 */ /* 0x000fe20004000000 */
[--C-:B-1----:R-:W-:Y:S01]  /*12d90*/  IMAD.IADD R69, R170, 0x1, R17.reuse ;  /* 0x00000001aa457824 */ /* 0x102fe200078e0211 */
[----:B------:R-:W-:Y:S02]  /*12da0*/  ISETP.GT.AND P0, PT, R171, 0x48, !P1 ;  /* 0x00000048ab00780c */ /* 0x000fe40004f04270 */
[----:B------:R-:W-:Y:S02]  /*12db0*/  ISETP.GE.AND P1, PT, R169, 0x4a, PT ;  /* 0x0000004aa900780c */ /* 0x000fe40003f26270 */
[----:B------:R-:W-:Y:S02]  /*12dc0*/  ISETP.LT.OR P0, PT, R177, 0x49, P0 ;  /* 0x00000049b100780c */ /* 0x000fe40000701670 */
[----:B------:R-:W-:Y:S02]  /*12dd0*/  P2R R21, PR, RZ, 0x2 ;  /* 0x00000002ff157803 */ /* 0x000fe40000000000 */
[----:B------:R-:W-:Y:S01]  /*12de0*/  FSEL R176, R80, -INF , !P0 ;  /* 0xff80000050b07808 */ /* 0x000fe20004000000 */
[----:B------:R-:W-:Y:S01]  /*12df0*/  IMAD.IADD R80, R173, 0x1, R17 ;  /* 0x00000001ad507824 */ /* 0x000fe200078e0211 */
[----:B------:R-:W-:Y:S02]  /*12e00*/  ISETP.GT.AND P0, PT, R171, 0x49, !P1 ;  /* 0x00000049ab00780c */ /* 0x000fe40004f04270 */
[----:B------:R-:W-:Y:S02]  /*12e10*/  ISETP.GE.AND P1, PT, R169, 0x51, PT ;  /* 0x00000051a900780c */ /* 0x000fe40003f26270 */
[----:B------:R-:W-:Y:S02]  /*12e20*/  ISETP.LT.OR P0, PT, R177, 0x4a, P0 ;  /* 0x0000004ab100780c */ /* 0x000fe40000701670 */
        /* <DEDUP_REMOVED lines=14> */
[----:B------:R-:W-:Y:S04]  /*12f10*/  ISETP.GE.AND P0, PT, R169, 0x5a, PT ;  /* 0x0000005aa900780c */ /* 0x000fe80003f06270 */
[----:B------:R-:W-:Y:S04]  /*12f20*/  ISETP.GT.AND P2, PT, R171, 0x59, !P0 ;  /* 0x00000059ab00780c */ /* 0x000fe80004744270 */
[----:B------:R-:W-:Y:S04]  /*12f30*/  ISETP.LT.OR P2, PT, R177, 0x5a, P2 ;  /* 0x0000005ab100780c */ /* 0x000fe80001741670 */
        /* <DEDUP_REMOVED lines=19> */
.L_x_1007:
[----:B------:R-:W-:Y:S04]  /*13070*/  MOV R4, c[0x0][0x32c] ;  /* 0x0000cb0000047a02 */ /* 0x000fe80000000f00 */
[----:B------:R-:W-:Y:S11]  /*13080*/  ISETP.NE.AND P2, PT, R4, 0x1, PT ;  /* 0x000000010400780c */ /* 0x000ff60003f45270 */
[----:B------:R-:W-:Y:S02]  /*13090*/  @!UPT UIADD3 URZ, URZ, URZ, URZ ;  /* 0x0000003f3f3ff290 */ /* 0x000fe4000fffe03f */
[----:B------:R-:W-:Y:S05]  /*130a0*/  @P2 IMAD.HI.U32 R4, R17, c[0x0][0x330], RZ ;  /* 0x0000cc0011042a27 */ /* 0x000fea00078e00ff */
[----:B------:R-:W-:Y:S02]  /*130b0*/  @P2 SHF.R.U32.HI R17, RZ, c[0x0][0x334], R4 ;  /* 0x0000cd00ff112a19 */ /* 0x000fe40000011604 */
.L_x_1008:
[----:B------:R-:W-:Y:S05]  /*130c0*/  BSYNC B0 ;  /* 0x0000000000007941 */ /* 0x000fea0003800000 */
.L_x_1006:
[----:B------:R-:W-:Y:S05]  /*130d0*/  IMAD R17, R17, c[0x0][0x32c], R3 ;  /* 0x0000cb0011117a24 */ /* 0x000fea00078e0203 */
[----:B------:R-:W-:Y:S02]  /*130e0*/  IADD3 R4, R17, c[0x0][0x32c], RZ ;  /* 0x0000cb0011047a10 */ /* 0x000fe40007ffe0ff */
[----:B------:R-:W-:Y:S02]  /*130f0*/  IMNMX R69, R69, R17, !PT ;  /* 0x0000001145457217 */ /* 0x000fe40007800200 */
[----:B------:R-:W-:Y:S02]  /*13100*/  IMNMX R80, R80, R4, PT ;  /* 0x0000000450507217 */ /* 0x000fe40003800200 */
.L_x_1005:
[----:B------:R-:W-:Y:S02]  /*13110*/  ISETP.NE.AND P2, PT, R180, RZ, PT ;  /* 0x000000ffb400720c */ /* 0x000fe40003f45270 */
[----:B------:R-:W-:Y:S02]  /*13120*/  P2R R84, PR, RZ, 0x10 ;  /* 0x00000010ff547803 */ /* 0x000fe40000000000 */
[----:B------:R-:W-:Y:S02]  /*13130*/  ISETP.GT.AND P2, PT, R179, 0x8, !P2 ;  /* 0x00000008b300780c */ /* 0x000fe40005744270 */
[----:B------:R-:W-:Y:S02]  /*13140*/  ISETP.NE.AND P4, PT, R32, RZ, PT ;  /* 0x000000ff2000720c */ /* 0x000fe40003f85270 */
[----:B------:R-:W-:Y:S02]  /*13150*/  ISETP.LT.OR P2, PT, R181, 0x9, P2 ;  /* 0x00000009b500780c */ /* 0x000fe40001741670 */
[----:B------:R-:W-:Y:S02]  /*13160*/  P2R R81, PR, RZ, 0x8 ;  /* 0x00000008ff517803 */ /* 0x000fe40000000000 */
[----:B------:R-:W-:Y:S02]  /*13170*/  FSEL R4, R18, -INF , !P2 ;  /* 0xff80000012047808 */ /* 0x000fe40005000000 */
[----:B------:R-:W-:Y:S02]  /*13180*/  ISETP.NE.AND P2, PT, R184, RZ, PT ;  /* 0x000000ffb800720c */ /* 0x000fe40003f45270 */
[----:B------:R-:W-:Y:S02]  /*13190*/  ISETP.NE.AND P3, PT, R21, RZ, PT ;  /* 0x000000ff1500720c */ /* 0x000fe40003f65270 */
[----:B------:R-:W-:Y:S04]  /*131a0*/  ISETP.GT.AND P2, PT, R179, 0x9, !P2 ;  /* 0x00000009b300780c */ /* 0x000fe80005744270 */
[----:B------:R-:W-:Y:S04]  /*131b0*/  ISETP.LT.OR P2, PT, R181, 0xa, P2 ;  /* 0x0000000ab500780c */ /* 0x000fe80001741670 */
[----:B------:R-:W-:Y:S02]  /*131c0*/  FSEL R19, R19, -INF , !P2 ;  /* 0xff80000013137808 */ /* 0x000fe40005000000 */
[----:B------:R-:W-:Y:S04]  /*131d0*/  ISETP.NE.AND P2, PT, R192, RZ, PT ;  /* 0x000000ffc000720c */ /* 0x000fe80003f45270 */
[----:B------:R-:W-:Y:S04]  /*131e0*/  ISETP.GT.AND P2, PT, R179, 0x10, !P2 ;  /* 0x00000010b300780c */ /* 0x000fe80005744270 */
[----:B------:R-:W-:Y:S04]  /*131f0*/  ISETP.LT.OR P2, PT, R181, 0x11, P2 ;  /* 0x00000011b500780c */ /* 0x000fe80001741670 */
[----:B------:R-:W-:Y:S02]  /*13200*/  FSEL R18, R22, -INF , !P2 ;  /* 0xff80000016127808 */ /* 0x000fe40005000000 */
[----:B------:R-:W-:Y:S02]  /*13210*/  ISETP.NE.AND P2, PT, R249, RZ, PT ;  /* 0x000000fff900720c */ /* 0x000fe40003f45270 */
[----:B------:R-:W-:Y:S02]  /*13220*/  P2R R22, PR, RZ, 0x10 ;  /* 0x00000010ff167803 */ /* 0x000fe40000000000 */
        /* <DEDUP_REMOVED lines=53> */
[----:B------:R-:W-:Y:S02]  /*13580*/  ISETP.GT.AND P2, PT, R179, 0x48, !P4 ;  /* 0x00000048b300780c */ /* 0x000fe40006744270 */
[----:B------:R-:W-:Y:S02]  /*13590*/  ISETP.NE.AND P4, PT, R68, RZ, PT ;  /* 0x000000ff4400720c */ /* 0x000fe40003f85270 */
        /* <DEDUP_REMOVED lines=12> */
[----:B------:R-:W-:Y:S04]  /*13660*/  ISETP.GT.AND P2, PT, R179, 0x1, !P2 ;  /* 0x00000001b300780c */ /* 0x000fe80005744270 */
[----:B------:R-:W-:Y:S04]  /*13670*/  ISETP.LT.OR P2, PT, R181, 0x2, P2 ;  /* 0x00000002b500780c */ /* 0x000fe80001741670 */
[----:B------:R-:W-:Y:S02]  /*13680*/  FSEL R7, R7, -INF , !P2 ;  /* 0xff80000007077808 */ /* 0x000fe40005000000 */
[----:B------:R-:W-:Y:S04]  /*13690*/  ISETP.GT.AND P2, PT, R179, RZ, !P4 ;  /* 0x000000ffb300720c */ /* 0x000fe80006744270 */
        /* <DEDUP_REMOVED lines=8> */
[----:B------:R-:W-:Y:S02]  /*13720*/  ISETP.GT.AND P2, PT, R69, RZ, !P4 ;  /* 0x000000ff4500720c */ /* 0x000fe40006744270 */
[----:B------:R-:W-:Y:S01]  /*13730*/  ISETP.NE.AND P4, PT, R22, RZ, PT ;  /* 0x000000ff1600720c */ /* 0x000fe20003f85270 */
[----:B------:R-:W-:Y:S01]  /*13740*/  IMAD.IADD R22, R173, 0x1, R23 ;  /* 0x00000001ad167824 */ /* 0x000fe200078e0217 */
        /* <DEDUP_REMOVED lines=74> */
[----:B------:R-:W-:Y:S02]  /*13bf0*/  ISETP.GT.AND P2, PT, R69, 0x49, !P3 ;  /* 0x000000494500780c */ /* 0x000fe40005f44270 */
[----:B------:R-:W-:Y:S02]  /*13c00*/  ISETP.NE.AND P3, PT, R81, RZ, PT ;  /* 0x000000ff5100720c */ /* 0x000fe40003f65270 */
        /* <DEDUP_REMOVED lines=32> */
.L_x_1011:
[----:B------:R-:W-:Y:S04]  /*13e10*/  MOV R23, c[0x0][0x32c] ;  /* 0x0000cb0000177a02 */ /* 0x000fe80000000f00 */
[----:B------:R-:W-:Y:S11]  /*13e20*/  ISETP.NE.AND P2, PT, R23, 0x1, PT ;  /* 0x000000011700780c */ /* 0x000ff60003f45270 */
[----:B------:R-:W-:Y:S02]  /*13e30*/  @!UPT UIADD3 URZ, URZ, URZ, URZ ;  /* 0x0000003f3f3ff290 */ /* 0x000fe4000fffe03f */
[----:B------:R-:W-:Y:S05]  /*13e40*/  @P2 IMAD.HI.U32 R23, R24, c[0x0][0x330], RZ ;  /* 0x0000cc0018172a27 */ /* 0x000fea00078e00ff */
[----:B------:R-:W-:Y:S02]  /*13e50*/  @P2 SHF.R.U32.HI R24, RZ, c[0x0][0x334], R23 ;  /* 0x0000cd00ff182a19 */ /* 0x000fe40000011617 */
.L_x_1012:
[----:B------:R-:W-:Y:S05]  /*13e60*/  BSYNC B0 ;  /* 0x0000000000007941 */ /* 0x000fea0003800000 */
.L_x_1010:
[----:B------:R-:W-:Y:S05]  /*13e70*/  IMAD R3, R24, c[0x0][0x32c], R3 ;  /* 0x0000cb0018037a24 */ /* 0x000fea00078e0203 */
[----:B------:R-:W-:Y:S02]  /*13e80*/  IADD3 R23, R3, c[0x0][0x32c], RZ ;  /* 0x0000cb0003177a10 */ /* 0x000fe40007ffe0ff */
[----:B------:R-:W-:Y:S02]  /*13e90*/  IMNMX R170, R170, R3, !PT ;  /* 0x00000003aaaa7217 */ /* 0x000fe40007800200 */
[----:B------:R-:W-:Y:S02]  /*13ea0*/  IMNMX R22, R22, R23, PT ;  /* 0x0000001716167217 */ /* 0x000fe40003800200 */
.L_x_1009:
[----:B------:R-:W2:Y:S01]  /*13eb0*/  LDL.LU R3, [R1+0x4] ;  /* 0x0000040001037983 */ /* 0x000ea20000300800 */
[----:B------:R-:W-:Y:S02]  /*13ec0*/  ISETP.NE.AND P2, PT, R68, RZ, PT ;  /* 0x000000ff4400720c */ /* 0x000fe40003f45270 */
[----:B------:R-:W-:Y:S02]  /*13ed0*/  MOV R29, R35 ;  /* 0x00000023001d7202 */ /* 0x000fe40000000f00 */
[----:B------:R-:W-:Y:S02]  /*13ee0*/  ISETP.GT.AND P2, PT, R170, RZ, !P2 ;  /* 0x000000ffaa00720c */ /* 0x000fe40005744270 */
[----:B------:R-:W-:Y:S02]  /*13ef0*/  MOV R56, R54 ;  /* 0x0000003600387202 */ /* 0x000fe40000000f00 */
[----:B------:R-:W-:Y:S02]  /*13f00*/  ISETP.LT.OR P2, PT, R22, 0x1, P2 ;  /* 0x000000011600780c */ /* 0x000fe40001741670 */
[----:B------:R-:W-:Y:S02]  /*13f10*/  ISETP.GT.AND P1, PT, R170, 0x50, !P1 ;  /* 0x00000050aa00780c */ /* 0x000fe40004f24270 */
[----:B------:R-:W-:Y:S02]  /*13f20*/  FSEL R10, R10, -INF , !P2 ;  /* 0xff8000000a0a7808 */ /* 0x000fe40005000000 */
[----:B------:R-:W-:Y:S02]  /*13f30*/  ISETP.NE.AND P2, PT, R182, RZ, PT ;  /* 0x000000ffb600720c */ /* 0x000fe40003f45270 */
[----:B------:R-:W-:Y:S02]  /*13f40*/  ISETP.LT.OR P1, PT, R22, 0x51, P1 ;  /* 0x000000511600780c */ /* 0x000fe40000f21670 */
[C---:B------:R-:W-:Y:S02]  /*13f50*/  ISETP.GT.AND P2, PT, R170.reuse, 0x1, !P2 ;  /* 0x00000001aa00780c */ /* 0x040fe40005744270 */
[----:B------:R-:W-:Y:S02]  /*13f60*/  ISETP.GT.AND P6, PT, R170, 0x51, !P6 ;  /* 0x00000051aa00780c */ /* 0x000fe400077c4270 */
        /* <DEDUP_REMOVED lines=8> */
[----:B------:R-:W-:Y:S02]  /*13ff0*/  ISETP.GT.AND P0, PT, R170, 0x59, !P0 ;  /* 0x00000059aa00780c */ /* 0x000fe40004704270 */
[----:B------:R-:W-:Y:S02]  /*14000*/  FSEL R14, R14, -INF , !P2 ;  /* 0xff8000000e0e7808 */ /* 0x000fe40005000000 */
[----:B------:R-:W-:Y:S02]  /*14010*/  ISETP.NE.AND P2, PT, R184, RZ, PT ;  /* 0x000000ffb800720c */ /* 0x000fe40003f45270 */
[----:B------:R-:W-:Y:S02]  /*14020*/  ISETP.LT.OR P0, PT, R22, 0x5a, P0 ;  /* 0x0000005a1600780c */ /* 0x000fe40000701670 */
[----:B------:R-:W-:Y:S02]  /*14030*/  ISETP.GT.AND P2, PT, R170, 0x9, !P2 ;  /* 0x00000009aa00780c */ /* 0x000fe40005744270 */
[----:B------:R-:W-:Y:S02]  /*14040*/  FSEL R90, R90, -INF , !P1 ;  /* 0xff8000005a5a7808 */ /* 0x000fe40004800000 */
[----:B------:R-:W-:Y:S02]  /*14050*/  ISETP.LT.OR P2, PT, R22, 0xa, P2 ;  /* 0x0000000a1600780c */ /* 0x000fe40001741670 */
[----:B------:R-:W-:Y:S02]  /*14060*/  FSEL R45, R95, -INF , !P0 ;  /* 0xff8000005f2d7808 */ /* 0x000fe40004000000 */
[----:B------:R-:W-:Y:S02]  /*14070*/  FSEL R15, R15, -INF , !P2 ;  /* 0xff8000000f0f7808 */ /* 0x000fe40005000000 */
[----:B------:R-:W-:Y:S02]  /*14080*/  ISETP.NE.AND P2, PT, R192, RZ, PT ;  /* 0x000000ffc000720c */ /* 0x000fe40003f45270 */
[----:B------:R-:W-:Y:S02]  /*14090*/  FSEL R91, R91, -INF , !P6 ;  /* 0xff8000005b5b7808 */ /* 0x000fe40007000000 */
[----:B------:R-:W-:Y:S02]  /*140a0*/  ISETP.GT.AND P2, PT, R170, 0x10, !P2 ;  /* 0x00000010aa00780c */ /* 0x000fe40005744270 */
[----:B------:R-:W-:Y:S02]  /*140b0*/  FSEL R94, R94, -INF , !P5 ;  /* 0xff8000005e5e7808 */ /* 0x000fe40006800000 */
        /* <DEDUP_REMOVED lines=18> */
[----:B------:R-:W-:Y:S04]  /*141e0*/  ISETP.GT.AND P2, PT, R170, 0x19, !P2 ;  /* 0x00000019aa00780c */ /* 0x000fe80005744270 */
[----:B------:R-:W-:Y:S04]  /*141f0*/  ISETP.LT.OR P2, PT, R22, 0x1a, P2 ;  /* 0x0000001a1600780c */ /* 0x000fe80001741670 */
        /* <DEDUP_REMOVED lines=27> */
[----:B------:R-:W-:Y:S02]  /*143b0*/  MOV R58, R28 ;  /* 0x0000001c003a7202 */ /* 0x000fe40000000f00 */
[----:B------:R-:W-:Y:S02]  /*143c0*/  ISETP.GT.AND P2, PT, R170, 0x31, !P2 ;  /* 0x00000031aa00780c */ /* 0x000fe40005744270 */
[----:B------:R-:W-:Y:S02]  /*143d0*/  MOV R28, R85 ;  /* 0x00000055001c7202 */ /* 0x000fe40000000f00 */
[----:B------:R-:W-:Y:S02]  /*143e0*/  ISETP.LT.OR P2, PT, R22, 0x32, P2 ;  /* 0x000000321600780c */ /* 0x000fe40001741670 */
[----:B------:R-:W-:Y:S02]  /*143f0*/  FMNMX.FTZ R26, R57, R26, !PT ;  /* 0x0000001a391a7209 */ /* 0x000fe40007810000 */
[----:B------:R-:W-:Y:S02]  /*14400*/  FSEL R249, R59, -INF , !P2 ;  /* 0xff8000003bf97808 */ /* 0x000fe40005000000 */
        /* <DEDUP_REMOVED lines=52> */
[----:B--2---:R-:W-:Y:S02]  /*14750*/  MOV R34, R3 ;  /* 0x0000000300227202 */ /* 0x004fe40000000f00 */
        /* <DEDUP_REMOVED lines=8> */
[----:B------:R-:W-:Y:S02]  /*147e0*/  ISETP.GT.AND P2, PT, R170, 0x49, !P2 ;  /* 0x00000049aa00780c */ /* 0x000fe40005744270 */
[----:B------:R-:W-:Y:S02]  /*147f0*/  FMNMX.FTZ R3, R20, R3, !PT ;  /* 0x0000000314037209 */ /* 0x000fe40007810000 */
[----:B------:R-:W-:Y:S02]  /*14800*/  ISETP.LT.OR P2, PT, R22, 0x4a, P2 ;  /* 0x0000004a1600780c */ /* 0x000fe40001741670 */
[----:B------:R-:W-:Y:S02]  /*14810*/  FMNMX.FTZ R3, R34, R3, !PT ;  /* 0x0000000322037209 */ /* 0x000fe40007810000 */
[----:B------:R-:W-:Y:S02]  /*14820*/  FSEL R180, R79, -INF , !P2 ;  /* 0xff8000004fb47808 */ /* 0x000fe40005000000 */
        /* <DEDUP_REMOVED lines=33> */
[----:B------:R-:W-:Y:S04]  /*14a40*/  FMNMX.FTZ R3, R96, R3, !PT ;  /* 0x0000000360037209 */ /* 0x000fe80007810000 */
[----:B------:R-:W-:Y:S05]  /*14a50*/  FMNMX.FTZ R3, R97, R3, !PT ;  /* 0x0000000361037209 */ /* 0x000fea0007810000 */
[----:B------:R-:W1:Y:S02]  /*14a60*/  SHFL.BFLY PT, R23, R3, 0x2, 0x1f ;  /* 0x0c401f0003177f89 */ /* 0x000e6400000e0000 */
[----:B-1----:R-:W-:Y:S06]  /*14a70*/  FMNMX.FTZ R23, R3, R23, !PT ;  /* 0x0000001703177209 */ /* 0x002fec0007810000 */
[----:B------:R-:W1:Y:S02]  /*14a80*/  SHFL.BFLY PT, R3, R23, 0x1, 0x1f ;  /* 0x0c201f0017037f89 */ /* 0x000e6400000e0000 */
[----:B-1----:R-:W-:Y:S06]  /*14a90*/  FMNMX.FTZ R3, R23, R3, !PT ;  /* 0x0000000317037209 */ /* 0x002fec0007810000 */
[----:B------:R-:W1:Y:S01]  /*14aa0*/  SHFL.BFLY PT, R23, R21, 0x2, 0x1f ;  /* 0x0c401f0015177f89 */ /* 0x000e6200000e0000 */
[C---:B------:R-:W-:Y:S01]  /*14ab0*/  FSETP.NEU.FTZ.AND P2, PT, R3.reuse, -INF , PT ;  /* 0xff8000000300780b */ /* 0x040fe20003f5d000 */
[C---:B------:R-:W-:Y:S03]  /*14ac0*/  FMUL.FTZ R174, R3.reuse, c[0x0][0x2d0] ;  /* 0x0000b40003ae7a20 */ /* 0x040fe60000410000 */
[----:B------:R-:W-:Y:S02]  /*14ad0*/  FSEL R43, R3, RZ, P2 ;  /* 0x000000ff032b7208 */ /* 0x000fe40001000000 */
[----:B------:R-:W-:Y:S03]  /*14ae0*/  FSEL R174, R174, RZ, P2 ;  /* 0x000000ffaeae7208 */ /* 0x000fe60001000000 */
[----:B------:R-:W-:Y:S02]  /*14af0*/  FADD.FTZ R43, -R43, R167 ;  /* 0x000000a72b2b7221 */ /* 0x000fe40000010100 */
[--C-:B------:R-:W-:Y:S02]  /*14b00*/  FFMA.FTZ R75, R20, c[0x0][0x2d0], -R174.reuse ;  /* 0x0000b400144b7a23 */ /* 0x100fe400000108ae */
[--C-:B------:R-:W-:Y:S02]  /*14b10*/  FFMA.FTZ R76, R53, c[0x0][0x2d0], -R174.reuse ;  /* 0x0000b400354c7a23 */ /* 0x100fe400000108ae */
[--C-:B------:R-:W-:Y:S02]  /*14b20*/  FFMA.FTZ R84, R34, c[0x0][0x2d0], -R174.reuse ;  /* 0x0000b40022547a23 */ /* 0x100fe400000108ae */
[----:B------:R-:W-:Y:S01]  /*14b30*/  MUFU.EX2 R75, R75 ;  /* 0x0000004b004b7308 */ /* 0x000fe20000000800 */
[----:B------:R-:W-:Y:S01]  /*14b40*/  LDSM.16.MT88.4 R32, [R220+0x100] ;  /* 0x00010000dc20783b */ /* 0x000fe20000004200 */
[--C-:B------:R-:W-:Y:S02]  /*14b50*/  FFMA.FTZ R47, R0, c[0x0][0x2d0], -R174.reuse ;  /* 0x0000b400002f7a23 */ /* 0x100fe400000108ae */
[--C-:B------:R-:W-:Y:S01]  /*14b60*/  FFMA.FTZ R86, R16, c[0x0][0x2d0], -R174.reuse ;  /* 0x0000b40010567a23 */ /* 0x100fe200000108ae */
[----:B-1----:R-:W-:Y:S01]  /*14b70*/  FMNMX.FTZ R21, R21, R23, !PT ;  /* 0x0000001715157209 */ /* 0x002fe20007810000 */
[--C-:B------:R-:W-:Y:S02]  /*14b80*/  FFMA.FTZ R189, R189, c[0x0][0x2d0], -R174.reuse ;  /* 0x0000b400bdbd7a23 */ /* 0x100fe400000108ae */
[--C-:B------:R-:W-:Y:S02]  /*14b90*/  FFMA.FTZ R87, R194, c[0x0][0x2d0], -R174.reuse ;  /* 0x0000b400c2577a23 */ /* 0x100fe400000108ae */
[----:B------:R-:W-:Y:S01]  /*14ba0*/  MUFU.EX2 R76, R76 ;  /* 0x0000004c004c7308 */ /* 0x000fe20000000800 */
[----:B------:R-:W1:Y:S01]  /*14bb0*/  SHFL.BFLY PT, R0, R21, 0x1, 0x1f ;  /* 0x0c201f0015007f89 */ /* 0x000e6200000e0000 */
[----:B------:R-:W-:Y:S02]  /*14bc0*/  FMUL.FTZ R43, R43, c[0x0][0x2d0] ;  /* 0x0000b4002b2b7a20 */ /* 0x000fe40000410000 */
[--C-:B------:R-:W-:Y:S01]  /*14bd0*/  FFMA.FTZ R46, R5, c[0x0][0x2d0], -R174.reuse ;  /* 0x0000b400052e7a23 */ /* 0x100fe200000108ae */
[----:B------:R-:W-:Y:S01]  /*14be0*/  FMNMX.FTZ R5, R249, R26, !PT ;  /* 0x0000001af9057209 */ /* 0x000fe20007810000 */
[--C-:B------:R-:W-:Y:S01]  /*14bf0*/  FFMA.FTZ R69, R2, c[0x0][0x2d0], -R174.reuse ;  /* 0x0000b40002457a23 */ /* 0x100fe200000108ae */
[----:B------:R-:W-:Y:S01]  /*14c00*/  FMNMX.FTZ R2, R24, R25, !PT ;  /* 0x0000001918027209 */ /* 0x000fe20007810000 */
[--C-:B------:R-:W-:Y:S01]  /*14c10*/  FFMA.FTZ R190, R190, c[0x0][0x2d0], -R174.reuse ;  /* 0x0000b400bebe7a23 */ /* 0x100fe200000108ae */
[----:B------:R-:W-:Y:S01]  /*14c20*/  FMNMX.FTZ R5, R247, R5, !PT ;  /* 0x00000005f7057209 */ /* 0x000fe20007810000 */
[----:B------:R-:W-:Y:S01]  /*14c30*/  MUFU.EX2 R46, R46 ;  /* 0x0000002e002e7308 */ /* 0x000fe20000000800 */
[C---:B------:R-:W-:Y:S01]  /*14c40*/  FSETP.NEU.FTZ.AND P1, PT, R2.reuse, -INF , PT ;  /* 0xff8000000200780b */ /* 0x040fe20003f3d000 */
[C---:B------:R-:W-:Y:S01]  /*14c50*/  FMUL.FTZ R173, R2.reuse, c[0x0][0x2d0] ;  /* 0x0000b40002ad7a20 */ /* 0x040fe20000410000 */
[----:B------:R-:W-:Y:S01]  /*14c60*/  FMNMX.FTZ R5, R211, R5, !PT ;  /* 0x00000005d3057209 */ /* 0x000fe20007810000 */
[--C-:B------:R-:W-:Y:S01]  /*14c70*/  FFMA.FTZ R195, R195, c[0x0][0x2d0], -R174.reuse ;  /* 0x0000b400c3c37a23 */ /* 0x100fe200000108ae */
[----:B------:R-:W-:Y:S01]  /*14c80*/  FSEL R42, R2, RZ, P1 ;  /* 0x000000ff022a7208 */ /* 0x000fe20000800000 */
[--C-:B------:R-:W-:Y:S01]  /*14c90*/  FFMA.FTZ R196, R196, c[0x0][0x2d0], -R174.reuse ;  /* 0x0000b400c4c47a23 */ /* 0x100fe200000108ae */
[----:B------:R-:W-:Y:S01]  /*14ca0*/  FSEL R173, R173, RZ, P1 ;  /* 0x000000ffadad7208 */ /* 0x000fe20000800000 */
[----:B------:R-:W-:Y:S01]  /*14cb0*/  FFMA.FTZ R205, R205, c[0x0][0x2d0], -R174 ;  /* 0x0000b400cdcd7a23 */ /* 0x000fe200000108ae */
[----:B------:R-:W-:Y:S01]  /*14cc0*/  FMNMX.FTZ R5, R188, R5, !PT ;  /* 0x00000005bc057209 */ /* 0x000fe20007810000 */
[----:B------:R-:W2:Y:S01]  /*14cd0*/  MUFU.EX2 R69, R69 ;  /* 0x0000004500457308 */ /* 0x000ea20000000800 */
[----:B------:R-:W-:Y:S02]  /*14ce0*/  FADD.FTZ R42, -R42, R166 ;  /* 0x000000a62a2a7221 */ /* 0x000fe40000010100 */
[----:B------:R-:W-:Y:S01]  /*14cf0*/  FMNMX.FTZ R5, R184, R5, !PT ;  /* 0x00000005b8057209 */ /* 0x000fe20007810000 */
[--C-:B------:R-:W-:Y:S01]  /*14d00*/  FFMA.FTZ R194, R64, c[0x0][0x2d0], -R173.reuse ;  /* 0x0000b40040c27a23 */ /* 0x100fe200000108ad */
[----:B-1----:R-:W-:Y:S01]  /*14d10*/  FMNMX.FTZ R0, R21, R0, !PT ;  /* 0x0000000015007209 */ /* 0x002fe20007810000 */
[--C-:B------:R-:W-:Y:S01]  /*14d20*/  FFMA.FTZ R72, R19, c[0x0][0x2d0], -R173.reuse ;  /* 0x0000b40013487a23 */ /* 0x100fe200000108ad */
[----:B------:R-:W-:Y:S01]  /*14d30*/  LDSM.16.MT88.4 R20, [R225+0x100] ;  /* 0x00010000e114783b */ /* 0x000fe20000004200 */
[--C-:B------:R-:W-:Y:S01]  /*14d40*/  FFMA.FTZ R83, R18, c[0x0][0x2d0], -R173.reuse ;  /* 0x0000b40012537a23 */ /* 0x100fe200000108ad */
[----:B------:R-:W-:Y:S01]  /*14d50*/  FSETP.NEU.FTZ.AND P0, PT, R0, -INF , PT ;  /* 0xff8000000000780b */ /* 0x000fe20003f1d000 */
[----:B------:R-:W1:Y:S01]  /*14d60*/  MUFU.EX2 R47, R47 ;  /* 0x0000002f002f7308 */ /* 0x000e620000000800 */
[----:B------:R-:W-:Y:S01]  /*14d70*/  FMNMX.FTZ R5, R182, R5, !PT ;  /* 0x00000005b6057209 */ /* 0x000fe20007810000 */
[--C-:B------:R-:W-:Y:S02]  /*14d80*/  FFMA.FTZ R85, R17, c[0x0][0x2d0], -R173.reuse ;  /* 0x0000b40011557a23 */ /* 0x100fe400000108ad */
[----:B------:R-:W-:Y:S01]  /*14d90*/  FMUL.FTZ R170, R0, c[0x0][0x2d0] ;  /* 0x0000b40000aa7a20 */ /* 0x000fe20000410000 */
[----:B------:R-:W-:Y:S01]  /*14da0*/  FMNMX.FTZ R5, R180, R5, !PT ;  /* 0x00000005b4057209 */ /* 0x000fe20007810000 */
[--C-:B------:R-:W-:Y:S02]  /*14db0*/  FFMA.FTZ R78, R6, c[0x0][0x2d0], -R173.reuse ;  /* 0x0000b400064e7a23 */ /* 0x100fe400000108ad */
[--C-:B------:R-:W-:Y:S01]  /*14dc0*/  FFMA.FTZ R73, R7, c[0x0][0x2d0], -R173.reuse ;  /* 0x0000b40007497a23 */ /* 0x100fe200000108ad */
[----:B------:R-:W-:Y:S01]  /*14dd0*/  FSEL R170, R170, RZ, P0 ;  /* 0x000000ffaaaa7208 */ /* 0x000fe20000000000 */
[----:B------:R-:W-:Y:S01]  /*14de0*/  MUFU.EX2 R72, R72 ;  /* 0x0000004800487308 */ /* 0x000fe20000000800 */
[----:B------:R-:W-:Y:S01]  /*14df0*/  FMNMX.FTZ R5, R90, R5, !PT ;  /* 0x000000055a057209 */ /* 0x000fe20007810000 */
[----:B------:R-:W-:Y:S02]  /*14e00*/  FMUL.FTZ R42, R42, c[0x0][0x2d0] ;  /* 0x0000b4002a2a7a20 */ /* 0x000fe40000410000 */
[--C-:B------:R-:W-:Y:S01]  /*14e10*/  FFMA.FTZ R166, R58, c[0x0][0x2d0], -R170.reuse ;  /* 0x0000b4003aa67a23 */ /* 0x100fe200000108aa */
[----:B------:R-:W-:Y:S01]  /*14e20*/  FMNMX.FTZ R5, R91, R5, !PT ;  /* 0x000000055b057209 */ /* 0x000fe20007810000 */
[--C-:B------:R-:W-:Y:S01]  /*14e30*/  FFMA.FTZ R167, R67, c[0x0][0x2d0], -R170.reuse ;  /* 0x0000b40043a77a23 */ /* 0x100fe200000108aa */
[----:B--2---:R-:W-:Y:S01]  /*14e40*/  F2FP.PACK_AB R48, R69, R76 ;  /* 0x0000004c4530723e */ /* 0x004fe200000000ff */
[--C-:B------:R-:W-:Y:S01]  /*14e50*/  FFMA.FTZ R77, R8, c[0x0][0x2d0], -R170.reuse ;  /* 0x0000b400084d7a23 */ /* 0x100fe200000108aa */
[----:B------:R-:W-:Y:S01]  /*14e60*/  FMNMX.FTZ R5, R94, R5, !PT ;  /* 0x000000055e057209 */ /* 0x000fe20007810000 */
[----:B------:R-:W-:Y:S01]  /*14e70*/  MUFU.EX2 R78, R78 ;  /* 0x0000004e004e7308 */ /* 0x000fe20000000800 */
[--C-:B------:R-:W-:Y:S02]  /*14e80*/  FFMA.FTZ R68, R4, c[0x0][0x2d0], -R173.reuse ;  /* 0x0000b40004447a23 */ /* 0x100fe400000108ad */
[----:B------:R-:W-:Y:S01]  /*14e90*/  FMNMX.FTZ R5, R45, R5, !PT ;  /* 0x000000052d057209 */ /* 0x000fe20007810000 */
[--C-:B------:R-:W-:Y:S01]  /*14ea0*/  FFMA.FTZ R71, R9, c[0x0][0x2d0], -R170.reuse ;  /* 0x0000b40009477a23 */ /* 0x100fe200000108aa */
[----:B-1----:R-:W-:Y:S01]  /*14eb0*/  F2FP.PACK_AB R50, R47, R46 ;  /* 0x0000002e2f32723e */ /* 0x002fe200000000ff */
[--C-:B------:R-:W-:Y:S02]  /*14ec0*/  FFMA.FTZ R187, R187, c[0x0][0x2d0], -R170.reuse ;  /* 0x0000b400bbbb7a23 */ /* 0x100fe400000108aa */
[----:B------:R-:W1:Y:S01]  /*14ed0*/  SHFL.BFLY PT, R4, R5, 0x2, 0x1f ;  /* 0x0c401f0005047f89 */ /* 0x000e6200000e0000 */
[--C-:B------:R-:W-:Y:S01]  /*14ee0*/  FFMA.FTZ R183, R183, c[0x0][0x2d0], -R170.reuse ;  /* 0x0000b400b7b77a23 */ /* 0x100fe200000108aa */
[----:B------:R-:W2:Y:S01]  /*14ef0*/  MUFU.EX2 R73, R73 ;  /* 0x0000004900497308 */ /* 0x000ea20000000800 */
[--C-:B------:R-:W-:Y:S02]  /*14f00*/  FFMA.FTZ R181, R181, c[0x0][0x2d0], -R170.reuse ;  /* 0x0000b400b5b57a23 */ /* 0x100fe400000108aa */
[--C-:B------:R-:W-:Y:S02]  /*14f10*/  FFMA.FTZ R179, R179, c[0x0][0x2d0], -R170.reuse ;  /* 0x0000b400b3b37a23 */ /* 0x100fe400000108aa */
[--C-:B------:R-:W-:Y:S02]  /*14f20*/  FFMA.FTZ R70, R12, c[0x0][0x2d0], -R170.reuse ;  /* 0x0000b4000c467a23 */ /* 0x100fe400000108aa */
[--C-:B------:R-:W-:Y:S02]  /*14f30*/  FFMA.FTZ R74, R13, c[0x0][0x2d0], -R170.reuse ;  /* 0x0000b4000d4a7a23 */ /* 0x100fe400000108aa */
[--C-:B------:R-:W-:Y:S01]  /*14f40*/  FFMA.FTZ R197, R197, c[0x0][0x2d0], -R173.reuse ;  /* 0x0000b400c5c57a23 */ /* 0x100fe200000108ad */
[----:B------:R-:W3:Y:S01]  /*14f50*/  MUFU.EX2 R68, R68 ;  /* 0x0000004400447308 */ /* 0x000ee20000000800 */
[--C-:B------:R-:W-:Y:S02]  /*14f60*/  FFMA.FTZ R198, R198, c[0x0][0x2d0], -R173.reuse ;  /* 0x0000b400c6c67a23 */ /* 0x100fe400000108ad */
[--C-:B------:R-:W-:Y:S02]  /*14f70*/  FFMA.FTZ R199, R199, c[0x0][0x2d0], -R170.reuse ;  /* 0x0000b400c7c77a23 */ /* 0x100fe400000108aa */
[--C-:B------:R-:W-:Y:S02]  /*14f80*/  FFMA.FTZ R201, R201, c[0x0][0x2d0], -R170.reuse ;  /* 0x0000b400c9c97a23 */ /* 0x100fe400000108aa */
[--C-:B------:R-:W-:Y:S02]  /*14f90*/  FFMA.FTZ R202, R202, c[0x0][0x2d0], -R170.reuse ;  /* 0x0000b400caca7a23 */ /* 0x100fe400000108aa */
[----:B------:R-:W-:Y:S01]  /*14fa0*/  FFMA.FTZ R203, R203, c[0x0][0x2d0], -R170 ;  /* 0x0000b400cbcb7a23 */ /* 0x000fe200000108aa */
[----:B------:R-:W4:Y:S01]  /*14fb0*/  MUFU.EX2 R43, R43 ;  /* 0x0000002b002b7308 */ /* 0x000f220000000800 */
[--C-:B------:R-:W-:Y:S01]  /*14fc0*/  FFMA.FTZ R250, R250, c[0x0][0x2d0], -R174.reuse ;  /* 0x0000b400fafa7a23 */ /* 0x100fe200000108ae */
[----:B-1----:R-:W-:Y:S01]  /*14fd0*/  FMNMX.FTZ R4, R5, R4, !PT ;  /* 0x0000000405047209 */ /* 0x002fe20007810000 */
[----:B------:R-:W-:Y:S01]  /*14fe0*/  FFMA.FTZ R251, R251, c[0x0][0x2d0], -R173 ;  /* 0x0000b400fbfb7a23 */ /* 0x000fe200000108ad */
[----:B--2---:R-:W-:Y:S01]  /*14ff0*/  F2FP.PACK_AB R49, R73, R78 ;  /* 0x0000004e4931723e */ /* 0x004fe200000000ff */
[--C-:B------:R-:W-:Y:S01]  /*15000*/  FFMA.FTZ R204, R204, c[0x0][0x2d0], -R174.reuse ;  /* 0x0000b400cccc7a23 */ /* 0x100fe200000108ae */
[----:B------:R-:W-:Y:S01]  /*15010*/  FSEL R5, R0, RZ, P0 ;  /* 0x000000ff00057208 */ /* 0x000fe20000000000 */
[----:B------:R-:W1:Y:S01]  /*15020*/  SHFL.BFLY PT, R44, R4, 0x1, 0x1f ;  /* 0x0c201f00042c7f89 */ /* 0x000e6200000e0000 */
[----:B------:R-:W-:Y:S02]  /*15030*/  FFMA.FTZ R200, R200, c[0x0][0x2d0], -R174 ;  /* 0x0000b400c8c87a23 */ /* 0x000fe400000108ae */
[----:B------:R-:W2:Y:S01]  /*15040*/  MUFU.EX2 R42, R42 ;  /* 0x0000002a002a7308 */ /* 0x000ea20000000800 */
[----:B------:R-:W-:Y:S02]  /*15050*/  FADD.FTZ R5, -R5, R165 ;  /* 0x000000a505057221 */ /* 0x000fe40000010100 */
[--C-:B------:R-:W-:Y:S01]  /*15060*/  FFMA.FTZ R165, R29, c[0x0][0x2d0], -R173.reuse ;  /* 0x0000b4001da57a23 */ /* 0x100fe200000108ad */
[----:B---3--:R-:W-:Y:S01]  /*15070*/  F2FP.PACK_AB R51, R72, R68 ;  /* 0x000000444833723e */ /* 0x008fe200000000ff */
[----:B------:R-:W-:Y:S02]  /*15080*/  FMUL.FTZ R5, R5, c[0x0][0x2d0] ;  /* 0x0000b40005057a20 */ /* 0x000fe40000410000 */
[--C-:B------:R-:W-:Y:S02]  /*15090*/  FFMA.FTZ R208, R208, c[0x0][0x2d0], -R173.reuse ;  /* 0x0000b400d0d07a23 */ /* 0x100fe400000108ad */
[--C-:B------:R-:W-:Y:S01]  /*150a0*/  FFMA.FTZ R206, R206, c[0x0][0x2d0], -R173.reuse ;  /* 0x0000b400cece7a23 */ /* 0x100fe200000108ad */
[----:B------:R3:W5:Y:S01]  /*150b0*/  MUFU.EX2 R41, R5 ;  /* 0x0000000500297308 */ /* 0x0007620000000800 */
[--C-:B------:R-:W-:Y:S02]  /*150c0*/  FFMA.FTZ R252, R252, c[0x0][0x2d0], -R170.reuse ;  /* 0x0000b400fcfc7a23 */ /* 0x100fe400000108aa */
[----:B------:R-:W-:Y:S02]  /*150d0*/  FFMA.FTZ R248, R248, c[0x0][0x2d0], -R170 ;  /* 0x0000b400f8f87a23 */ /* 0x000fe400000108aa */
[C---:B----4-:R-:W-:Y:S02]  /*150e0*/  FMUL.FTZ R16, R43.reuse, R148 ;  /* 0x000000942b107220 */ /* 0x050fe40000410000 */
[C---:B------:R-:W-:Y:S02]  /*150f0*/  FMUL.FTZ R17, R43.reuse, R149 ;  /* 0x000000952b117220 */ /* 0x040fe40000410000 */
[C---:B------:R-:W-:Y:S01]  /*15100*/  FMUL.FTZ R104, R43.reuse, R104 ;  /* 0x000000682b687220 */ /* 0x040fe20000410000 */
[----:B------:R-:W-:Y:S01]  /*15110*/  MUFU.EX2 R77, R77 ;  /* 0x0000004d004d7308 */ /* 0x000fe20000000800 */
[----:B-1----:R-:W-:Y:S01]  /*15120*/  FMNMX.FTZ R44, R4, R44, !PT ;  /* 0x0000002c042c7209 */ /* 0x002fe20007810000 */
[----:B------:R-:W-:Y:S02]  /*15130*/  FMUL.FTZ R105, R43, R105 ;  /* 0x000000692b697220 */ /* 0x000fe40000410000 */
[----:B--2---:R-:W-:Y:S01]  /*15140*/  FMUL.FTZ R18, R42, R150 ;  /* 0x000000962a127220 */ /* 0x004fe20000410000 */
[----:B------:R-:W-:Y:S01]  /*15150*/  FSETP.NEU.FTZ.AND P0, PT, R44, -INF , PT ;  /* 0xff8000002c00780b */ /* 0x000fe20003f1d000 */
[----:B------:R-:W-:Y:S02]  /*15160*/  FMUL.FTZ R19, R42, R151 ;  /* 0x000000972a137220 */ /* 0x000fe40000410000 */
[----:B------:R-:W-:Y:S01]  /*15170*/  LDSM.16.MT88.4 R148, [R225+0x2900] ;  /* 0x00290000e194783b */ /* 0x000fe20000004200 */
[C---:B------:R-:W-:Y:S01]  /*15180*/  FSEL R4, R44.reuse, RZ, P0 ;  /* 0x000000ff2c047208 */ /* 0x040fe20000000000 */
[----:B------:R-:W1:Y:S01]  /*15190*/  MUFU.EX2 R71, R71 ;  /* 0x0000004700477308 */ /* 0x000e620000000800 */
[----:B------:R-:W-:Y:S02]  /*151a0*/  FMUL.FTZ R95, R44, c[0x0][0x2d0] ;  /* 0x0000b4002c5f7a20 */ /* 0x000fe40000410000 */
[----:B------:R-:W-:Y:S02]  /*151b0*/  FMUL.FTZ R6, R42, R162 ;  /* 0x000000a22a067220 */ /* 0x000fe40000410000 */
[----:B------:R-:W-:Y:S01]  /*151c0*/  FADD.FTZ R4, -R4, R164 ;  /* 0x000000a404047221 */ /* 0x000fe20000010100 */
[----:B------:R-:W-:Y:S01]  /*151d0*/  FSEL R95, R95, RZ, P0 ;  /* 0x000000ff5f5f7208 */ /* 0x000fe20000000000 */
[----:B------:R-:W-:Y:S01]  /*151e0*/  FFMA.FTZ R164, R52, c[0x0][0x2d0], -R173 ;  /* 0x0000b40034a47a23 */ /* 0x000fe200000108ad */
[----:B------:R-:W-:Y:S01]  /*151f0*/  ISETP.GT.AND P0, PT, R243, UR5, PT ;  /* 0x00000005f3007c0c */ /* 0x000fe2000bf04270 */
[----:B------:R-:W-:Y:S01]  /*15200*/  FMUL.FTZ R4, R4, c[0x0][0x2d0] ;  /* 0x0000b40004047a20 */ /* 0x000fe20000410000 */
[----:B------:R-:W-:Y:S01]  /*15210*/  MUFU.EX2 R70, R70 ;  /* 0x0000004600467308 */ /* 0x000fe20000000800 */
[----:B------:R-:W2:Y:S01]  /*15220*/  LDSM.16.MT88.4 R52, [R219+0x100] ;  /* 0x00010000db34783b */ /* 0x000ea20000004200 */
[----:B---3--:R-:W-:Y:S01]  /*15230*/  FMUL.FTZ R5, R43, R161 ;  /* 0x000000a12b057220 */ /* 0x008fe20000410000 */
[----:B------:R-:W-:Y:S01]  /*15240*/  MOV R161, R56 ;  /* 0x0000003800a17202 */ /* 0x000fe20000000f00 */
[----:B------:R-:W-:Y:S01]  /*15250*/  FMUL.FTZ R7, R42, R163 ;  /* 0x000000a32a077220 */ /* 0x000fe20000410000 */
[----:B------:R-:W-:Y:S01]  /*15260*/  IADD3 R243, R243, -0x1, RZ ;  /* 0xfffffffff3f37810 */ /* 0x000fe20007ffe0ff */
[C---:B-----5:R-:W-:Y:S02]  /*15270*/  FMUL.FTZ R8, R41.reuse, R156 ;  /* 0x0000009c29087220 */ /* 0x060fe40000410000 */
[----:B------:R-:W-:Y:S02]  /*15280*/  FMUL.FTZ R9, R41, R157 ;  /* 0x0000009d29097220 */ /* 0x000fe40000410000 */
[----:B------:R3:W4:Y:S01]  /*15290*/  MUFU.EX2 R40, R4 ;  /* 0x0000000400287308 */ /* 0x0007220000000800 */
[--C-:B------:R-:W-:Y:S02]  /*152a0*/  FFMA.FTZ R82, R10, c[0x0][0x2d0], -R95.reuse ;  /* 0x0000b4000a527a23 */ /* 0x100fe4000001085f */
[--C-:B------:R-:W-:Y:S01]  /*152b0*/  FFMA.FTZ R81, R11, c[0x0][0x2d0], -R95.reuse ;  /* 0x0000b4000b517a23 */ /* 0x100fe2000001085f */
[----:B-1----:R-:W-:Y:S01]  /*152c0*/  F2FP.PACK_AB R36, R71, R77 ;  /* 0x0000004d4724723e */ /* 0x002fe200000000ff */
[--C-:B------:R-:W-:Y:S02]  /*152d0*/  FFMA.FTZ R80, R14, c[0x0][0x2d0], -R95.reuse ;  /* 0x0000b4000e507a23 */ /* 0x100fe4000001085f */
[----:B------:R-:W-:Y:S02]  /*152e0*/  FFMA.FTZ R79, R15, c[0x0][0x2d0], -R95 ;  /* 0x0000b4000f4f7a23 */ /* 0x000fe4000001085f */
[----:B------:R-:W-:Y:S01]  /*152f0*/  FMUL.FTZ R29, R41, R137 ;  /* 0x00000089291d7220 */ /* 0x000fe20000410000 */
[----:B------:R-:W1:Y:S01]  /*15300*/  MUFU.EX2 R74, R74 ;  /* 0x0000004a004a7308 */ /* 0x000e620000000800 */
[--C-:B------:R-:W-:Y:S02]  /*15310*/  FFMA.FTZ R137, R59, c[0x0][0x2d0], -R170.reuse ;  /* 0x0000b4003b897a23 */ /* 0x100fe400000108aa */
[C---:B------:R-:W-:Y:S02]  /*15320*/  FMUL.FTZ R106, R42.reuse, R106 ;  /* 0x0000006a2a6a7220 */ /* 0x040fe40000410000 */
[----:B------:R-:W-:Y:S02]  /*15330*/  FMUL.FTZ R107, R42, R107 ;  /* 0x0000006b2a6b7220 */ /* 0x000fe40000410000 */
[C---:B------:R-:W-:Y:S02]  /*15340*/  FMUL.FTZ R108, R41.reuse, R108 ;  /* 0x0000006c296c7220 */ /* 0x040fe40000410000 */
[----:B------:R-:W-:Y:S01]  /*15350*/  FMUL.FTZ R109, R41, R109 ;  /* 0x0000006d296d7220 */ /* 0x000fe20000410000 */
[----:B------:R-:W-:Y:S01]  /*15360*/  MUFU.EX2 R82, R82 ;  /* 0x0000005200527308 */ /* 0x000fe20000000800 */
[C---:B------:R-:W-:Y:S02]  /*15370*/  FMUL.FTZ R112, R43.reuse, R112 ;  /* 0x000000702b707220 */ /* 0x040fe40000410000 */
[C---:B------:R-:W-:Y:S02]  /*15380*/  FMUL.FTZ R113, R43.reuse, R113 ;  /* 0x000000712b717220 */ /* 0x040fe40000410000 */
[----:B---3--:R-:W-:Y:S02]  /*15390*/  FMUL.FTZ R4, R43, R160 ;  /* 0x000000a02b047220 */ /* 0x008fe40000410000 */
[----:B------:R-:W-:Y:S02]  /*153a0*/  IMAD.MOV.U32 R160, RZ, RZ, R57 ;  /* 0x000000ffffa07224 */ /* 0x000fe400078e0039 */
[----:B------:R-:W3:Y:S01]  /*153b0*/  LDSM.16.MT88.4 R56, [R218+0x100] ;  /* 0x00010000da38783b */ /* 0x000ee20000004200 */
[----:B------:R-:W5:Y:S01]  /*153c0*/  MUFU.EX2 R81, R81 ;  /* 0x0000005100517308 */ /* 0x000f620000000800 */
[----:B----4-:R-:W-:Y:S01]  /*153d0*/  FMUL.FTZ R10, R40, R158 ;  /* 0x0000009e280a7220 */ /* 0x010fe20000410000 */
[-C--:B------:R-:W-:Y:S05]  /*153e0*/  HMMA.16816.F32 R4, R48, R20.reuse, R4 ;  /* 0x000000143004723c */ /* 0x080fea0000001804 */
[----:B-1----:R-:W-:Y:S01]  /*153f0*/  F2FP.PACK_AB R38, R74, R70 ;  /* 0x000000464a26723e */ /* 0x002fe200000000ff */
[C---:B------:R-:W-:Y:S02]  /*15400*/  FMUL.FTZ R11, R40.reuse, R159 ;  /* 0x0000009f280b7220 */ /* 0x040fe40000410000 */
[----:B------:R-:W-:Y:S01]  /*15410*/  MUFU.EX2 R80, R80 ;  /* 0x0000005000507308 */ /* 0x000fe20000000800 */
[C---:B------:R-:W-:Y:S03]  /*15420*/  FMUL.FTZ R110, R40.reuse, R110 ;  /* 0x0000006e286e7220 */ /* 0x040fe60000410000 */
[----:B------:R-:W-:Y:S02]  /*15430*/  FMUL.FTZ R111, R40, R111 ;  /* 0x0000006f286f7220 */ /* 0x000fe40000410000 */
[C---:B------:R-:W-:Y:S02]  /*15440*/  FMUL.FTZ R114, R42.reuse, R114 ;  /* 0x000000722a727220 */ /* 0x040fe40000410000 */
[----:B------:R-:W-:Y:S02]  /*15450*/  FMUL.FTZ R115, R42, R115 ;  /* 0x000000732a737220 */ /* 0x000fe40000410000 */
[----:B------:R-:W1:Y:S01]  /*15460*/  MUFU.EX2 R79, R79 ;  /* 0x0000004f004f7308 */ /* 0x000e620000000800 */
[C---:B------:R-:W-:Y:S02]  /*15470*/  FMUL.FTZ R12, R41.reuse, R152 ;  /* 0x00000098290c7220 */ /* 0x040fe40000410000 */
[----:B------:R-:W-:Y:S01]  /*15480*/  FMUL.FTZ R13, R41, R153 ;  /* 0x00000099290d7220 */ /* 0x000fe20000410000 */
[----:B-----5:R-:W-:Y:S01]  /*15490*/  F2FP.PACK_AB R37, R81, R82 ;  /* 0x000000525125723e */ /* 0x020fe200000000ff */
[C---:B------:R-:W-:Y:S02]  /*154a0*/  FMUL.FTZ R14, R40.reuse, R154 ;  /* 0x0000009a280e7220 */ /* 0x040fe40000410000 */
[C---:B------:R-:W-:Y:S02]  /*154b0*/  FMUL.FTZ R15, R40.reuse, R155 ;  /* 0x0000009b280f7220 */ /* 0x040fe40000410000 */
[C---:B------:R-:W-:Y:S01]  /*154c0*/  FMUL.FTZ R24, R41.reuse, R140 ;  /* 0x0000008c29187220 */ /* 0x040fe20000410000 */
[----:B------:R-:W-:Y:S01]  /*154d0*/  MUFU.EX2 R84, R84 ;  /* 0x0000005400547308 */ /* 0x000fe20000000800 */
[----:B------:R-:W-:Y:S02]  /*154e0*/  FMUL.FTZ R25, R41, R141 ;  /* 0x0000008d29197220 */ /* 0x000fe40000410000 */
[C---:B------:R-:W-:Y:S02]  /*154f0*/  FMUL.FTZ R26, R40.reuse, R142 ;  /* 0x0000008e281a7220 */ /* 0x040fe40000410000 */
[C---:B------:R-:W-:Y:S02]  /*15500*/  FMUL.FTZ R27, R40.reuse, R143 ;  /* 0x0000008f281b7220 */ /* 0x040fe40000410000 */
[C---:B------:R-:W-:Y:S02]  /*15510*/  FMUL.FTZ R30, R40.reuse, R138 ;  /* 0x0000008a281e7220 */ /* 0x040fe40000410000 */
[----:B------:R-:W-:Y:S01]  /*15520*/  FMUL.FTZ R31, R40, R139 ;  /* 0x0000008b281f7220 */ /* 0x000fe20000410000 */
[----:B------:R-:W-:Y:S01]  /*15530*/  MUFU.EX2 R83, R83 ;  /* 0x0000005300537308 */ /* 0x000fe20000000800 */
[C---:B------:R-:W-:Y:S02]  /*15540*/  FMUL.FTZ R100, R43.reuse, R100 ;  /* 0x000000642b647220 */ /* 0x040fe40000410000 */
[----:B------:R-:W-:Y:S01]  /*15550*/  FMUL.FTZ R101, R43, R101 ;  /* 0x000000652b657220 */ /* 0x000fe20000410000 */
[----:B-1----:R-:W-:Y:S01]  /*15560*/  F2FP.PACK_AB R39, R79, R80 ;  /* 0x000000504f27723e */ /* 0x002fe200000000ff */
[C---:B------:R-:W-:Y:S02]  /*15570*/  FMUL.FTZ R102, R42.reuse, R102 ;  /* 0x000000662a667220 */ /* 0x040fe40000410000 */
[C---:B------:R-:W-:Y:S02]  /*15580*/  FMUL.FTZ R103, R42.reuse, R103 ;  /* 0x000000672a677220 */ /* 0x040fe40000410000 */
[C---:B------:R-:W-:Y:S01]  /*15590*/  FMUL.FTZ R116, R43.reuse, R116 ;  /* 0x000000742b747220 */ /* 0x040fe20000410000 */
[----:B------:R-:W-:Y:S01]  /*155a0*/  MUFU.EX2 R85, R85 ;  /* 0x0000005500557308 */ /* 0x000fe20000000800 */
[C---:B------:R-:W-:Y:S04]  /*155b0*/  HMMA.16816.F32 R8, R36.reuse, R20, R8 ;  /* 0x000000142408723c */ /* 0x040fe80000001808 */
[C---:B------:R-:W-:Y:S02]  /*155c0*/  FMUL.FTZ R117, R43.reuse, R117 ;  /* 0x000000752b757220 */ /* 0x040fe40000410000 */
[C---:B------:R-:W-:Y:S02]  /*155d0*/  FMUL.FTZ R118, R42.reuse, R118 ;  /* 0x000000762a767220 */ /* 0x040fe40000410000 */
[-C--:B------:R-:W-:Y:S01]  /*155e0*/  HMMA.16816.F32 R12, R36, R22.reuse, R12 ;  /* 0x00000016240c723c */ /* 0x080fe2000000180c */
[----:B------:R-:W-:Y:S03]  /*155f0*/  MUFU.EX2 R86, R86 ;  /* 0x0000005600567308 */ /* 0x000fe60000000800 */
[C---:B------:R-:W-:Y:S02]  /*15600*/  FMUL.FTZ R20, R43.reuse, R144 ;  /* 0x000000902b147220 */ /* 0x040fe40000410000 */
[----:B------:R-:W-:Y:S02]  /*15610*/  FMUL.FTZ R21, R43, R145 ;  /* 0x000000912b157220 */ /* 0x000fe40000410000 */
[C---:B------:R-:W-:Y:S03]  /*15620*/  HMMA.16816.F32 R16, R48.reuse, R22, R16 ;  /* 0x000000163010723c */ /* 0x040fe60000001810 */
[----:B------:R-:W-:Y:S01]  /*15630*/  MUFU.EX2 R87, R87 ;  /* 0x0000005700577308 */ /* 0x000fe20000000800 */
[C---:B------:R-:W-:Y:S02]  /*15640*/  FMUL.FTZ R119, R42.reuse, R119 ;  /* 0x000000772a777220 */ /* 0x040fe40000410000 */
[C---:B------:R-:W-:Y:S02]  /*15650*/  FMUL.FTZ R120, R41.reuse, R120 ;  /* 0x0000007829787220 */ /* 0x040fe40000410000 */
[C---:B------:R-:W-:Y:S04]  /*15660*/  FMUL.FTZ R22, R42.reuse, R146 ;  /* 0x000000922a167220 */ /* 0x040fe80000410000 */
[----:B------:R-:W-:Y:S01]  /*15670*/  FMUL.FTZ R23, R42, R147 ;  /* 0x000000932a177220 */ /* 0x000fe20000410000 */
[----:B------:R-:W-:Y:S01]  /*15680*/  MUFU.EX2 R164, R164 ;  /* 0x000000a400a47308 */ /* 0x000fe20000000800 */
[C---:B------:R-:W-:Y:S02]  /*15690*/  FMUL.FTZ R121, R41.reuse, R121 ;  /* 0x0000007929797220 */ /* 0x040fe40000410000 */
[C---:B------:R-:W-:Y:S02]  /*156a0*/  FMUL.FTZ R122, R40.reuse, R122 ;  /* 0x0000007a287a7220 */ /* 0x040fe40000410000 */
[C---:B------:R-:W-:Y:S01]  /*156b0*/  FMUL.FTZ R123, R40.reuse, R123 ;  /* 0x0000007b287b7220 */ /* 0x040fe20000410000 */
[-C--:B------:R-:W-:Y:S03]  /*156c0*/  HMMA.16816.F32 R20, R48, R32.reuse, R20 ;  /* 0x000000203014723c */ /* 0x080fe60000001814 */
[C---:B------:R-:W-:Y:S01]  /*156d0*/  FMUL.FTZ R124, R41.reuse, R124 ;  /* 0x0000007c297c7220 */ /* 0x040fe20000410000 */
[----:B------:R-:W-:Y:S01]  /*156e0*/  MUFU.EX2 R165, R165 ;  /* 0x000000a500a57308 */ /* 0x000fe20000000800 */
[C---:B------:R-:W-:Y:S02]  /*156f0*/  FMUL.FTZ R125, R41.reuse, R125 ;  /* 0x0000007d297d7220 */ /* 0x040fe40000410000 */
[C---:B------:R-:W-:Y:S01]  /*15700*/  FMUL.FTZ R126, R40.reuse, R126 ;  /* 0x0000007e287e7220 */ /* 0x040fe20000410000 */
[C---:B------:R-:W-:Y:S04]  /*15710*/  HMMA.16816.F32 R24, R36.reuse, R32, R24 ;  /* 0x000000202418723c */ /* 0x040fe80000001818 */
[----:B------:R-:W-:Y:S02]  /*15720*/  FMUL.FTZ R127, R40, R127 ;  /* 0x0000007f287f7220 */ /* 0x000fe40000410000 */
[----:B------:R-:W-:Y:S01]  /*15730*/  MUFU.EX2 R137, R137 ;  /* 0x0000008900897308 */ /* 0x000fe20000000800 */
[--C-:B------:R-:W-:Y:S02]  /*15740*/  FFMA.FTZ R32, R28, c[0x0][0x2d0], -R170.reuse ;  /* 0x0000b4001c207a23 */ /* 0x100fe400000108aa */
[C---:B------:R-:W-:Y:S03]  /*15750*/  FMUL.FTZ R28, R41.reuse, R136 ;  /* 0x00000088291c7220 */ /* 0x040fe60000410000 */
[----:B------:R-:W-:Y:S02]  /*15760*/  FMUL.FTZ R33, R41, R133 ;  /* 0x0000008529217220 */ /* 0x000fe40000410000 */
[----:B------:R-:W-:Y:S02]  /*15770*/  FFMA.FTZ R133, R192, c[0x0][0x2d0], -R95 ;  /* 0x0000b400c0857a23 */ /* 0x000fe4000001085f */
[-C--:B------:R-:W-:Y:S01]  /*15780*/  HMMA.16816.F32 R28, R36, R34.reuse, R28 ;  /* 0x00000022241c723c */ /* 0x080fe2000000181c */
[----:B------:R1:W4:Y:S02]  /*15790*/  MUFU.EX2 R136, R32 ;  /* 0x0000002000887308 */ /* 0x0003240000000800 */
[----:B------:R-:W-:Y:S02]  /*157a0*/  FFMA.FTZ R192, R65, c[0x0][0x2d0], -R173 ;  /* 0x0000b40041c07a23 */ /* 0x000fe400000108ad */
[--C-:B------:R-:W-:Y:S02]  /*157b0*/  FFMA.FTZ R188, R188, c[0x0][0x2d0], -R95.reuse ;  /* 0x0000b400bcbc7a23 */ /* 0x100fe4000001085f */
[--C-:B------:R-:W-:Y:S01]  /*157c0*/  FFMA.FTZ R184, R184, c[0x0][0x2d0], -R95.reuse ;  /* 0x0000b400b8b87a23 */ /* 0x100fe2000001085f */
[C---:B------:R-:W-:Y:S03]  /*157d0*/  HMMA.16816.F32 R100, R48.reuse, R34, R100 ;  /* 0x000000223064723c */ /* 0x040fe60000001864 */
[----:B------:R-:W-:Y:S01]  /*157e0*/  MUFU.EX2 R166, R166 ;  /* 0x000000a600a67308 */ /* 0x000fe20000000800 */
[--C-:B------:R-:W-:Y:S02]  /*157f0*/  FFMA.FTZ R182, R182, c[0x0][0x2d0], -R95.reuse ;  /* 0x0000b400b6b67a23 */ /* 0x100fe4000001085f */
[--C-:B------:R-:W-:Y:S02]  /*15800*/  FFMA.FTZ R180, R180, c[0x0][0x2d0], -R95.reuse ;  /* 0x0000b400b4b47a23 */ /* 0x100fe4000001085f */
[-C--:B--2---:R-:W-:Y:S04]  /*15810*/  HMMA.16816.F32 R104, R48, R52.reuse, R104 ;  /* 0x000000343068723c */ /* 0x084fe80000001868 */
[----:B------:R-:W-:Y:S01]  /*15820*/  FMUL.FTZ R34, R40, R134 ;  /* 0x0000008628227220 */ /* 0x000fe20000410000 */
[----:B------:R-:W-:Y:S01]  /*15830*/  MUFU.EX2 R167, R167 ;  /* 0x000000a700a77308 */ /* 0x000fe20000000800 */
[--C-:B------:R-:W-:Y:S02]  /*15840*/  FFMA.FTZ R134, R66, c[0x0][0x2d0], -R95.reuse ;  /* 0x0000b40042867a23 */ /* 0x100fe4000001085f */
[C---:B------:R-:W-:Y:S01]  /*15850*/  HMMA.16816.F32 R108, R36.reuse, R52, R108 ;  /* 0x00000034246c723c */ /* 0x040fe2000000186c */
[----:B------:R-:W-:Y:S03]  /*15860*/  LDSM.16.MT88.4 R64, [R219+0x900] ;  /* 0x00090000db40783b */ /* 0x000fe60000004200 */
[----:B-1----:R-:W-:Y:S02]  /*15870*/  FMUL.FTZ R32, R41, R132 ;  /* 0x0000008429207220 */ /* 0x002fe40000410000 */
[----:B------:R-:W-:Y:S01]  /*15880*/  FMUL.FTZ R35, R40, R135 ;  /* 0x0000008728237220 */ /* 0x000fe20000410000 */
[----:B------:R1:W-:Y:S01]  /*15890*/  MUFU.EX2 R132, R189 ;  /* 0x000000bd00847308 */ /* 0x0003e20000000800 */
[--C-:B------:R-:W-:Y:S04]  /*158a0*/  FFMA.FTZ R135, R61, c[0x0][0x2d0], -R95.reuse ;  /* 0x0000b4003d877a23 */ /* 0x100fe8000001085f */
[--C-:B------:R-:W-:Y:S01]  /*158b0*/  FFMA.FTZ R207, R207, c[0x0][0x2d0], -R95.reuse ;  /* 0x0000b400cfcf7a23 */ /* 0x100fe2000001085f */
[-C--:B------:R-:W-:Y:S03]  /*158c0*/  HMMA.16816.F32 R32, R36, R54.reuse, R32 ;  /* 0x000000362420723c */ /* 0x080fe60000001820 */
[--C-:B------:R-:W-:Y:S01]  /*158d0*/  FFMA.FTZ R209, R209, c[0x0][0x2d0], -R95.reuse ;  /* 0x0000b400d1d17a23 */ /* 0x100fe2000001085f */
[----:B------:R-:W-:Y:S01]  /*158e0*/  MUFU.EX2 R133, R133 ;  /* 0x0000008500857308 */ /* 0x000fe20000000800 */
[--C-:B------:R-:W-:Y:S02]  /*158f0*/  FFMA.FTZ R244, R244, c[0x0][0x2d0], -R95.reuse ;  /* 0x0000b400f4f47a23 */ /* 0x100fe4000001085f */
[--C-:B------:R-:W-:Y:S01]  /*15900*/  FFMA.FTZ R246, R246, c[0x0][0x2d0], -R95.reuse ;  /* 0x0000b400f6f67a23 */ /* 0x100fe2000001085f */
[C---:B------:R-:W-:Y:S01]  /*15910*/  HMMA.16816.F32 R112, R48.reuse, R54, R112 ;  /* 0x000000363070723c */ /* 0x040fe20000001870 */
[----:B------:R-:W2:Y:S03]  /*15920*/  LDSM.16.MT88.4 R52, [R225+0x900] ;  /* 0x00090000e134783b */ /* 0x000ea60000004200 */
[--C-:B------:R-:W-:Y:S02]  /*15930*/  FFMA.FTZ R245, R245, c[0x0][0x2d0], -R170.reuse ;  /* 0x0000b400f5f57a23 */ /* 0x100fe400000108aa */
[----:B------:R-:W5:Y:S01]  /*15940*/  MUFU.EX2 R134, R134 ;  /* 0x0000008600867308 */ /* 0x000f620000000800 */
[----:B------:R-:W-:Y:S01]  /*15950*/  FFMA.FTZ R210, R210, c[0x0][0x2d0], -R170 ;  /* 0x0000b400d2d27a23 */ /* 0x000fe200000108aa */
[-C--:B---3--:R-:W-:Y:S04]  /*15960*/  HMMA.16816.F32 R116, R48, R56.reuse, R116 ;  /* 0x000000383074723c */ /* 0x088fe80000001874 */
[--C-:B-1----:R-:W-:Y:S02]  /*15970*/  FFMA.FTZ R189, R60, c[0x0][0x2d0], -R95.reuse ;  /* 0x0000b4003cbd7a23 */ /* 0x102fe4000001085f */
[----:B------:R-:W1:Y:S01]  /*15980*/  LDSM.16.MT88.4 R60, [R220+0x900] ;  /* 0x00090000dc3c783b */ /* 0x000e620000004200 */
[--C-:B------:R-:W-:Y:S01]  /*15990*/  FFMA.FTZ R249, R249, c[0x0][0x2d0], -R95.reuse ;  /* 0x0000b400f9f97a23 */ /* 0x100fe2000001085f */
[C---:B------:R-:W-:Y:S01]  /*159a0*/  HMMA.16816.F32 R120, R36.reuse, R56, R120 ;  /* 0x000000382478723c */ /* 0x040fe20000001878 */
[----:B------:R-:W-:Y:S03]  /*159b0*/  MUFU.EX2 R135, R135 ;  /* 0x0000008700877308 */ /* 0x000fe60000000800 */
[--C-:B------:R-:W-:Y:S02]  /*159c0*/  FFMA.FTZ R247, R247, c[0x0][0x2d0], -R95.reuse ;  /* 0x0000b400f7f77a23 */ /* 0x100fe4000001085f */
[----:B------:R-:W-:Y:S01]  /*159d0*/  FFMA.FTZ R211, R211, c[0x0][0x2d0], -R95 ;  /* 0x0000b400d3d37a23 */ /* 0x000fe2000001085f */
[----:B----4-:R-:W-:Y:S01]  /*159e0*/  F2FP.PACK_AB R56, R137, R136 ;  /* 0x000000888938723e */ /* 0x010fe200000000ff */
[-C--:B------:R-:W-:Y:S03]  /*159f0*/  HMMA.16816.F32 R124, R36, R58.reuse, R124 ;  /* 0x0000003a247c723c */ /* 0x080fe6000000187c */
[----:B------:R-:W3:Y:S01]  /*15a00*/  MUFU.EX2 R189, R189 ;  /* 0x000000bd00bd7308 */ /* 0x000ee20000000800 */
[--C-:B------:R-:W-:Y:S01]  /*15a10*/  FFMA.FTZ R193, R193, c[0x0][0x2d0], -R174.reuse ;  /* 0x0000b400c1c17a23 */ /* 0x100fe200000108ae */
[----:B-----5:R-:W-:Y:S02]  /*15a20*/  F2FP.PACK_AB R57, R134, R133 ;  /* 0x000000858639723e */ /* 0x020fe400000000ff */
[C---:B------:R-:W-:Y:S02]  /*15a30*/  FMUL.FTZ R37, R43.reuse, R129 ;  /* 0x000000812b257220 */ /* 0x040fe40000410000 */
[----:B------:R-:W-:Y:S03]  /*15a40*/  FMUL.FTZ R36, R43, R128 ;  /* 0x000000802b247220 */ /* 0x000fe60000410000 */
[C---:B------:R-:W-:Y:S01]  /*15a50*/  FMUL.FTZ R38, R42.reuse, R130 ;  /* 0x000000822a267220 */ /* 0x040fe20000410000 */
[----:B------:R-:W-:Y:S01]  /*15a60*/  MUFU.EX2 R187, R187 ;  /* 0x000000bb00bb7308 */ /* 0x000fe20000000800 */
[----:B------:R-:W-:Y:S02]  /*15a70*/  FMUL.FTZ R39, R42, R131 ;  /* 0x000000832a277220 */ /* 0x000fe40000410000 */
[--C-:B------:R-:W-:Y:S02]  /*15a80*/  FFMA.FTZ R185, R185, c[0x0][0x2d0], -R174.reuse ;  /* 0x0000b400b9b97a23 */ /* 0x100fe400000108ae */
[--C-:B------:R-:W-:Y:S02]  /*15a90*/  FFMA.FTZ R191, R191, c[0x0][0x2d0], -R173.reuse ;  /* 0x0000b400bfbf7a23 */ /* 0x100fe400000108ad */
[--C-:B------:R-:W-:Y:S01]  /*15aa0*/  FFMA.FTZ R186, R186, c[0x0][0x2d0], -R173.reuse ;  /* 0x0000b400baba7a23 */ /* 0x100fe200000108ad */
[----:B------:R-:W-:Y:S02]  /*15ab0*/  HMMA.16816.F32 R36, R48, R58, R36 ;  /* 0x0000003a3024723c */ /* 0x000fe40000001824 */
[----:B------:R-:W-:Y:S02]  /*15ac0*/  MUFU.EX2 R183, R183 ;  /* 0x000000b700b77308 */ /* 0x000fe40000000800 */
[--C-:B------:R-:W-:Y:S02]  /*15ad0*/  FFMA.FTZ R176, R176, c[0x0][0x2d0], -R174.reuse ;  /* 0x0000b400b0b07a23 */ /* 0x100fe400000108ae */
[--C-:B------:R-:W-:Y:S01]  /*15ae0*/  FFMA.FTZ R175, R175, c[0x0][0x2d0], -R174.reuse ;  /* 0x0000b400afaf7a23 */ /* 0x100fe200000108ae */
[----:B------:R-:W-:Y:S01]  /*15af0*/  F2FP.PACK_AB R48, R84, R75 ;  /* 0x0000004b5430723e */ /* 0x000fe200000000ff */
[--C-:B------:R-:W-:Y:S01]  /*15b00*/  FFMA.FTZ R178, R178, c[0x0][0x2d0], -R173.reuse ;  /* 0x0000b400b2b27a23 */ /* 0x100fe200000108ad */
[----:B------:R-:W-:Y:S03]  /*15b10*/  F2FP.PACK_AB R49, R85, R83 ;  /* 0x000000535531723e */ /* 0x000fe600000000ff */
[----:B------:R-:W-:Y:S01]  /*15b20*/  F2FP.PACK_AB R50, R87, R86 ;  /* 0x000000565732723e */ /* 0x000fe200000000ff */
[----:B------:R-:W-:Y:S01]  /*15b30*/  MUFU.EX2 R181, R181 ;  /* 0x000000b500b57308 */ /* 0x000fe20000000800 */
[----:B------:R-:W-:Y:S01]  /*15b40*/  F2FP.PACK_AB R51, R165, R164 ;  /* 0x000000a4a533723e */ /* 0x000fe200000000ff */
[--C-:B------:R-:W-:Y:S01]  /*15b50*/  FFMA.FTZ R177, R177, c[0x0][0x2d0], -R173.reuse ;  /* 0x0000b400b1b17a23 */ /* 0x100fe200000108ad */
[----:B------:R-:W-:Y:S01]  /*15b60*/  F2FP.PACK_AB R58, R167, R166 ;  /* 0x000000a6a73a723e */ /* 0x000fe200000000ff */
[--C-:B------:R-:W-:Y:S01]  /*15b70*/  FFMA.FTZ R172, R172, c[0x0][0x2d0], -R174.reuse ;  /* 0x0000b400acac7a23 */ /* 0x100fe200000108ae */
[----:B---3--:R-:W-:Y:S01]  /*15b80*/  F2FP.PACK_AB R59, R189, R135 ;  /* 0x00000087bd3b723e */ /* 0x008fe200000000ff */
[--C-:B------:R-:W-:Y:S02]  /*15b90*/  FFMA.FTZ R168, R168, c[0x0][0x2d0], -R174.reuse ;  /* 0x0000b400a8a87a23 */ /* 0x100fe400000108ae */
[-C--:B--2---:R-:W-:Y:S02]  /*15ba0*/  HMMA.16816.F32 R4, R48, R52.reuse, R4 ;  /* 0x000000343004723c */ /* 0x084fe40000001804 */
[----:B------:R-:W-:Y:S01]  /*15bb0*/  MUFU.EX2 R179, R179 ;  /* 0x000000b300b37308 */ /* 0x000fe20000000800 */
[--C-:B------:R-:W-:Y:S02]  /*15bc0*/  FFMA.FTZ R171, R171, c[0x0][0x2d0], -R173.reuse ;  /* 0x0000b400abab7a23 */ /* 0x100fe400000108ad */
[--C-:B------:R-:W-:Y:S02]  /*15bd0*/  FFMA.FTZ R169, R169, c[0x0][0x2d0], -R173.reuse ;  /* 0x0000b400a9a97a23 */ /* 0x100fe400000108ad */
[--C-:B------:R-:W-:Y:S01]  /*15be0*/  FFMA.FTZ R96, R96, c[0x0][0x2d0], -R174.reuse ;  /* 0x0000b40060607a23 */ /* 0x100fe200000108ae */
[C---:B------:R-:W-:Y:S04]  /*15bf0*/  HMMA.16816.F32 R8, R56.reuse, R52, R8 ;  /* 0x000000343808723c */ /* 0x040fe80000001808 */
[----:B------:R-:W-:Y:S01]  /*15c00*/  MUFU.EX2 R188, R188 ;  /* 0x000000bc00bc7308 */ /* 0x000fe20000000800 */
[----:B------:R-:W-:Y:S02]  /*15c10*/  FFMA.FTZ R174, R97, c[0x0][0x2d0], -R174 ;  /* 0x0000b40061ae7a23 */ /* 0x000fe400000108ae */
[----:B------:R-:W-:Y:S01]  /*15c20*/  FFMA.FTZ R97, R98, c[0x0][0x2d0], -R173 ;  /* 0x0000b40062617a23 */ /* 0x000fe200000108ad */
[-C--:B------:R-:W-:Y:S04]  /*15c30*/  HMMA.16816.F32 R12, R56, R54.reuse, R12 ;  /* 0x00000036380c723c */ /* 0x080fe8000000180c */
[----:B------:R-:W-:Y:S02]  /*15c40*/  FFMA.FTZ R76, R43, R242, R76 ;  /* 0x000000f22b4c7223 */ /* 0x000fe4000001004c */
[----:B------:R-:W-:Y:S01]  /*15c50*/  MUFU.EX2 R184, R184 ;  /* 0x000000b800b87308 */ /* 0x000fe20000000800 */
[----:B------:R-:W-:Y:S01]  /*15c60*/  FFMA.FTZ R77, R41, R240, R77 ;  /* 0x000000f0294d7223 */ /* 0x000fe2000001004d */
[C---:B------:R-:W-:Y:S01]  /*15c70*/  HMMA.16816.F32 R16, R48.reuse, R54, R16 ;  /* 0x000000363010723c */ /* 0x040fe20000001810 */
[----:B------:R-:W2:Y:S03]  /*15c80*/  LDSM.16.MT88.4 R52, [R218+0x900] ;  /* 0x00090000da34783b */ /* 0x000ea60000004200 */
[----:B------:R-:W-:Y:S02]  /*15c90*/  FADD.FTZ R76, R69, R76 ;  /* 0x0000004c454c7221 */ /* 0x000fe40000010000 */
[----:B------:R-:W-:Y:S02]  /*15ca0*/  FADD.FTZ R77, R71, R77 ;  /* 0x0000004d474d7221 */ /* 0x000fe40000010000 */
[-C--:B-1----:R-:W-:Y:S01]  /*15cb0*/  HMMA.16816.F32 R20, R48, R60.reuse, R20 ;  /* 0x0000003c3014723c */ /* 0x082fe20000001814 */
[----:B------:R-:W-:Y:S03]  /*15cc0*/  MUFU.EX2 R182, R182 ;  /* 0x000000b600b67308 */ /* 0x000fe60000000800 */
[----:B------:R-:W-:Y:S02]  /*15cd0*/  FADD.FTZ R76, R46, R76 ;  /* 0x0000004c2e4c7221 */ /* 0x000fe40000010000 */
[----:B------:R-:W-:Y:S02]  /*15ce0*/  FADD.FTZ R77, R70, R77 ;  /* 0x0000004d464d7221 */ /* 0x000fe40000010000 */
[C---:B------:R-:W-:Y:S03]  /*15cf0*/  HMMA.16816.F32 R24, R56.reuse, R60, R24 ;  /* 0x0000003c3818723c */ /* 0x040fe60000001818 */
[----:B------:R-:W-:Y:S01]  /*15d00*/  MUFU.EX2 R180, R180 ;  /* 0x000000b400b47308 */ /* 0x000fe20000000800 */
[----:B------:R-:W-:Y:S02]  /*15d10*/  FFMA.FTZ R82, R40, R239, R82 ;  /* 0x000000ef28527223 */ /* 0x000fe40000010052 */
[----:B------:R-:W-:Y:S02]  /*15d20*/  FADD.FTZ R76, R47, R76 ;  /* 0x0000004c2f4c7221 */ /* 0x000fe40000010000 */
[-C--:B------:R-:W-:Y:S04]  /*15d30*/  HMMA.16816.F32 R28, R56, R62.reuse, R28 ;  /* 0x0000003e381c723c */ /* 0x080fe8000000181c */
[----:B------:R-:W-:Y:S01]  /*15d40*/  FADD.FTZ R77, R74, R77 ;  /* 0x0000004d4a4d7221 */ /* 0x000fe20000010000 */
[----:B------:R-:W1:Y:S01]  /*15d50*/  MUFU.EX2 R190, R190 ;  /* 0x000000be00be7308 */ /* 0x000e620000000800 */
[----:B------:R-:W-:Y:S02]  /*15d60*/  FADD.FTZ R82, R81, R82 ;  /* 0x0000005251527221 */ /* 0x000fe40000010000 */
[C---:B------:R-:W-:Y:S01]  /*15d70*/  HMMA.16816.F32 R100, R48.reuse, R62, R100 ;  /* 0x0000003e3064723c */ /* 0x040fe20000001864 */
[----:B------:R-:W3:Y:S03]  /*15d80*/  LDSM.16.MT88.4 R60, [R225+0x1100] ;  /* 0x00110000e13c783b */ /* 0x000ee60000004200 */
[----:B------:R-:W-:Y:S02]  /*15d90*/  FADD.FTZ R76, R75, R76 ;  /* 0x0000004c4b4c7221 */ /* 0x000fe40000010000 */
[----:B------:R-:W-:Y:S01]  /*15da0*/  FADD.FTZ R77, R136, R77 ;  /* 0x0000004d884d7221 */ /* 0x000fe20000010000 */
[----:B------:R-:W-:Y:S01]  /*15db0*/  MUFU.EX2 R192, R192 ;  /* 0x000000c000c07308 */ /* 0x000fe20000000800 */
[-C--:B------:R-:W-:Y:S04]  /*15dc0*/  HMMA.16816.F32 R104, R48, R64.reuse, R104 ;  /* 0x000000403068723c */ /* 0x080fe80000001868 */
[----:B------:R-:W-:Y:S02]  /*15dd0*/  FFMA.FTZ R78, R42, R241, R78 ;  /* 0x000000f12a4e7223 */ /* 0x000fe4000001004e */
[----:B------:R-:W-:Y:S02]  /*15de0*/  FADD.FTZ R82, R80, R82 ;  /* 0x0000005250527221 */ /* 0x000fe40000010000 */
[C---:B------:R-:W-:Y:S01]  /*15df0*/  HMMA.16816.F32 R108, R56.reuse, R64, R108 ;  /* 0x00000040386c723c */ /* 0x040fe2000000186c */
[----:B------:R-:W4:Y:S03]  /*15e00*/  MUFU.EX2 R194, R194 ;  /* 0x000000c200c27308 */ /* 0x000f260000000800 */
[----:B------:R-:W-:Y:S02]  /*15e10*/  FADD.FTZ R76, R84, R76 ;  /* 0x0000004c544c7221 */ /* 0x000fe40000010000 */
[----:B------:R-:W-:Y:S02]  /*15e20*/  FADD.FTZ R77, R137, R77 ;  /* 0x0000004d894d7221 */ /* 0x000fe40000010000 */
[-C--:B------:R-:W-:Y:S03]  /*15e30*/  HMMA.16816.F32 R32, R56, R66.reuse, R32 ;  /* 0x000000423820723c */ /* 0x080fe60000001820 */
[----:B------:R-:W-:Y:S01]  /*15e40*/  MUFU.EX2 R195, R195 ;  /* 0x000000c300c37308 */ /* 0x000fe20000000800 */
[----:B------:R-:W-:Y:S02]  /*15e50*/  FADD.FTZ R78, R73, R78 ;  /* 0x0000004e494e7221 */ /* 0x000fe40000010000 */
[----:B------:R-:W-:Y:S02]  /*15e60*/  FADD.FTZ R82, R79, R82 ;  /* 0x000000524f527221 */ /* 0x000fe40000010000 */
[C---:B------:R-:W-:Y:S01]  /*15e70*/  HMMA.16816.F32 R112, R48.reuse, R66, R112 ;  /* 0x000000423070723c */ /* 0x040fe20000001870 */
[----:B------:R-:W-:Y:S03]  /*15e80*/  LDSM.16.MT88.4 R64, [R219+0x1100] ;  /* 0x00110000db40783b */ /* 0x000fe60000004200 */
[----:B------:R-:W-:Y:S01]  /*15e90*/  FADD.FTZ R76, R86, R76 ;  /* 0x0000004c564c7221 */ /* 0x000fe20000010000 */
[----:B------:R-:W5:Y:S01]  /*15ea0*/  MUFU.EX2 R196, R196 ;  /* 0x000000c400c47308 */ /* 0x000f620000000800 */
[----:B------:R-:W-:Y:S02]  /*15eb0*/  FADD.FTZ R78, R68, R78 ;  /* 0x0000004e444e7221 */ /* 0x000fe40000010000 */
[-C--:B--2---:R-:W-:Y:S04]  /*15ec0*/  HMMA.16816.F32 R116, R48, R52.reuse, R116 ;  /* 0x000000343074723c */ /* 0x084fe80000001874 */
[----:B------:R-:W-:Y:S02]  /*15ed0*/  FADD.FTZ R82, R133, R82 ;  /* 0x0000005285527221 */ /* 0x000fe40000010000 */
[----:B------:R-:W-:Y:S01]  /*15ee0*/  FADD.FTZ R76, R87, R76 ;  /* 0x0000004c574c7221 */ /* 0x000fe20000010000 */
[----:B------:R-:W-:Y:S01]  /*15ef0*/  MUFU.EX2 R197, R197 ;  /* 0x000000c500c57308 */ /* 0x000fe20000000800 */
[C---:B------:R-:W-:Y:S04]  /*15f00*/  HMMA.16816.F32 R120, R56.reuse, R52, R120 ;  /* 0x000000343878723c */ /* 0x040fe80000001878 */
[----:B------:R-:W-:Y:S02]  /*15f10*/  FADD.FTZ R78, R72, R78 ;  /* 0x0000004e484e7221 */ /* 0x000fe40000010000 */
[----:B------:R-:W-:Y:S02]  /*15f20*/  FADD.FTZ R134, R134, R82 ;  /* 0x0000005286867221 */ /* 0x000fe40000010000 */
[-C--:B------:R-:W-:Y:S01]  /*15f30*/  HMMA.16816.F32 R124, R56, R54.reuse, R124 ;  /* 0x00000036387c723c */ /* 0x080fe2000000187c */
[----:B------:R-:W2:Y:S01]  /*15f40*/  MUFU.EX2 R198, R198 ;  /* 0x000000c600c67308 */ /* 0x000ea20000000800 */
[----:B------:R-:W3:Y:S02]  /*15f50*/  LDSM.16.MT88.4 R56, [R220+0x1100] ;  /* 0x00110000dc38783b */ /* 0x000ee40000004200 */
[--C-:B------:R-:W-:Y:S02]  /*15f60*/  FFMA.FTZ R52, R161, c[0x0][0x2d0], -R173.reuse ;  /* 0x0000b400a1347a23 */ /* 0x100fe400000108ad */
[----:B------:R-:W-:Y:S02]  /*15f70*/  FFMA.FTZ R173, R99, c[0x0][0x2d0], -R173 ;  /* 0x0000b40063ad7a23 */ /* 0x000fe400000108ad */
[----:B------:R-:W-:Y:S03]  /*15f80*/  HMMA.16816.F32 R36, R48, R54, R36 ;  /* 0x000000363024723c */ /* 0x000fe60000001824 */
[----:B------:R-:W3:Y:S01]  /*15f90*/  MUFU.EX2 R199, R199 ;  /* 0x000000c700c77308 */ /* 0x000ee20000000800 */
[----:B------:R-:W-:Y:S02]  /*15fa0*/  FADD.FTZ R78, R83, R78 ;  /* 0x0000004e534e7221 */ /* 0x000fe40000010000 */
[----:B------:R-:W-:Y:S01]  /*15fb0*/  FADD.FTZ R134, R135, R134 ;  /* 0x0000008687867221 */ /* 0x000fe20000010000 */
[----:B-1----:R-:W-:Y:S01]  /*15fc0*/  F2FP.PACK_AB R48, R190, R132 ;  /* 0x00000084be30723e */ /* 0x002fe200000000ff */
[----:B------:R-:W-:Y:S01]  /*15fd0*/  FADD.FTZ R132, R132, R76 ;  /* 0x0000004c84847221 */ /* 0x000fe20000010000 */
[----:B----4-:R-:W-:Y:S03]  /*15fe0*/  F2FP.PACK_AB R49, R194, R192 ;  /* 0x000000c0c231723e */ /* 0x010fe600000000ff */
[----:B-----5:R-:W-:Y:S01]  /*15ff0*/  F2FP.PACK_AB R50, R196, R195 ;  /* 0x000000c3c432723e */ /* 0x020fe200000000ff */
[----:B------:R-:W1:Y:S01]  /*16000*/  MUFU.EX2 R201, R201 ;  /* 0x000000c900c97308 */ /* 0x000e620000000800 */
[----:B------:R-:W-:Y:S02]  /*16010*/  FADD.FTZ R132, R190, R132 ;  /* 0x00000084be847221 */ /* 0x000fe40000010000 */
[----:B------:R-:W-:Y:S01]  /*16020*/  FADD.FTZ R78, R85, R78 ;  /* 0x0000004e554e7221 */ /* 0x000fe20000010000 */
[----:B--2---:R-:W-:Y:S01]  /*16030*/  F2FP.PACK_AB R51, R198, R197 ;  /* 0x000000c5c633723e */ /* 0x004fe200000000ff */
[----:B------:R-:W-:Y:S02]  /*16040*/  FADD.FTZ R134, R189, R134 ;  /* 0x00000086bd867221 */ /* 0x000fe40000010000 */
[----:B------:R-:W-:Y:S02]  /*16050*/  FADD.FTZ R132, R195, R132 ;  /* 0x00000084c3847221 */ /* 0x000fe40000010000 */
[----:B------:R-:W-:Y:S01]  /*16060*/  FADD.FTZ R78, R164, R78 ;  /* 0x0000004ea44e7221 */ /* 0x000fe20000010000 */
[----:B------:R-:W2:Y:S01]  /*16070*/  MUFU.EX2 R202, R202 ;  /* 0x000000ca00ca7308 */ /* 0x000ea20000000800 */
[-C--:B---3--:R-:W-:Y:S03]  /*16080*/  HMMA.16816.F32 R4, R48, R60.reuse, R4 ;  /* 0x0000003c3004723c */ /* 0x088fe60000001804 */
[----:B------:R-:W-:Y:S01]  /*16090*/  MOV R164, R44 ;  /* 0x0000002c00a47202 */ /* 0x000fe20000000f00 */
[----:B------:R-:W-:Y:S02]  /*160a0*/  FADD.FTZ R77, R166, R77 ;  /* 0x0000004da64d7221 */ /* 0x000fe40000010000 */
[----:B------:R-:W-:Y:S02]  /*160b0*/  FADD.FTZ R132, R196, R132 ;  /* 0x00000084c4847221 */ /* 0x000fe40000010000 */
[----:B------:R-:W-:Y:S01]  /*160c0*/  FADD.FTZ R78, R165, R78 ;  /* 0x0000004ea54e7221 */ /* 0x000fe20000010000 */
[----:B------:R-:W3:Y:S03]  /*160d0*/  MUFU.EX2 R203, R203 ;  /* 0x000000cb00cb7308 */ /* 0x000ee60000000800 */
[----:B------:R-:W-:Y:S01]  /*160e0*/  FADD.FTZ R167, R167, R77 ;  /* 0x0000004da7a77221 */ /* 0x000fe20000010000 */
[----:B------:R-:W-:Y:S01]  /*160f0*/  MOV R165, R0 ;  /* 0x0000000000a57202 */ /* 0x000fe20000000f00 */
[----:B------:R-:W-:Y:S02]  /*16100*/  FADD.FTZ R78, R192, R78 ;  /* 0x0000004ec04e7221 */ /* 0x000fe40000010000 */
[----:B------:R-:W-:Y:S02]  /*16110*/  FADD.FTZ R167, R199, R167 ;  /* 0x000000a7c7a77221 */ /* 0x000fe40000010000 */
[----:B------:R-:W-:Y:S01]  /*16120*/  FADD.FTZ R78, R194, R78 ;  /* 0x0000004ec24e7221 */ /* 0x000fe20000010000 */
[----:B------:R-:W4:Y:S01]  /*16130*/  MUFU.EX2 R207, R207 ;  /* 0x000000cf00cf7308 */ /* 0x000f220000000800 */
[----:B-1----:R-:W-:Y:S02]  /*16140*/  FADD.FTZ R167, R201, R167 ;  /* 0x000000a7c9a77221 */ /* 0x002fe40000010000 */
[----:B------:R-:W-:Y:S02]  /*16150*/  FADD.FTZ R78, R197, R78 ;  /* 0x0000004ec54e7221 */ /* 0x000fe40000010000 */
[----:B--2---:R-:W-:Y:S02]  /*16160*/  FADD.FTZ R167, R202, R167 ;  /* 0x000000a7caa77221 */ /* 0x004fe40000010000 */
[----:B------:R-:W-:Y:S02]  /*16170*/  FADD.FTZ R78, R198, R78 ;  /* 0x0000004ec64e7221 */ /* 0x000fe40000010000 */
[----:B------:R-:W-:Y:S01]  /*16180*/  IMAD.MOV.U32 R166, RZ, RZ, R2 ;  /* 0x000000ffffa67224 */ /* 0x000fe200078e0002 */
[----:B------:R-:W1:Y:S01]  /*16190*/  MUFU.EX2 R209, R209 ;  /* 0x000000d100d17308 */ /* 0x000e620000000800 */
[C---:B---3--:R-:W-:Y:S01]  /*161a0*/  F2FP.PACK_AB R54, R203.reuse, R202 ;  /* 0x000000cacb36723e */ /* 0x048fe200000000ff */
[----:B------:R-:W-:Y:S08]  /*161b0*/  FADD.FTZ R167, R203, R167 ;  /* 0x000000a7cba77221 */ /* 0x000ff00000010000 */
[----:B------:R-:W-:Y:S01]  /*161c0*/  MUFU.EX2 R244, R244 ;  /* 0x000000f400f47308 */ /* 0x000fe20000000800 */
[----:B----4-:R-:W-:Y:S09]  /*161d0*/  FADD.FTZ R134, R207, R134 ;  /* 0x00000086cf867221 */ /* 0x010ff20000010000 */
[----:B------:R-:W2:Y:S01]  /*161e0*/  MUFU.EX2 R246, R246 ;  /* 0x000000f600f67308 */ /* 0x000ea20000000800 */
[C---:B-1----:R-:W-:Y:S01]  /*161f0*/  F2FP.PACK_AB R53, R209.reuse, R207 ;  /* 0x000000cfd135723e */ /* 0x042fe200000000ff */
[----:B------:R-:W-:Y:S08]  /*16200*/  FADD.FTZ R134, R209, R134 ;  /* 0x00000086d1867221 */ /* 0x000ff00000010000 */
[----:B------:R1:W3:Y:S10]  /*16210*/  MUFU.EX2 R128, R52 ;  /* 0x0000003400807308 */ /* 0x0002f40000000800 */
[----:B------:R-:W4:Y:S01]  /*16220*/  MUFU.EX2 R205, R205 ;  /* 0x000000cd00cd7308 */ /* 0x000f220000000800 */
[----:B--2---:R-:W-:Y:S01]  /*16230*/  F2FP.PACK_AB R55, R246, R244 ;  /* 0x000000f4f637723e */ /* 0x004fe200000000ff */
[----:B------:R-:W-:Y:S04]  /*16240*/  FADD.FTZ R244, R244, R134 ;  /* 0x00000086f4f47221 */ /* 0x000fe80000010000 */
[----:B------:R-:W-:Y:S04]  /*16250*/  FADD.FTZ R244, R246, R244 ;  /* 0x000000f4f6f47221 */ /* 0x000fe80000010000 */
[----:B------:R-:W-:Y:S01]  /*16260*/  MUFU.EX2 R250, R250 ;  /* 0x000000fa00fa7308 */ /* 0x000fe20000000800 */
[----:B-1----:R-:W-:Y:S02]  /*16270*/  F2FP.PACK_AB R52, R201, R199 ;  /* 0x000000c7c934723e */ /* 0x002fe400000000ff */
[----:B---3--:R-:W-:Y:S07]  /*16280*/  MOV R99, R128 ;  /* 0x0000008000637202 */ /* 0x008fee0000000f00 */
[----:B------:R-:W1:Y:S01]  /*16290*/  MUFU.EX2 R251, R251 ;  /* 0x000000fb00fb7308 */ /* 0x000e620000000800 */
[C---:B------:R-:W-:Y:S04]  /*162a0*/  HMMA.16816.F32 R8, R52.reuse, R60, R8 ;  /* 0x0000003c3408723c */ /* 0x040fe80000001808 */
[----:B----4-:R-:W-:Y:S02]  /*162b0*/  FADD.FTZ R132, R205, R132 ;  /* 0x00000084cd847221 */ /* 0x010fe40000010000 */
[----:B------:R-:W-:Y:S02]  /*162c0*/  FADD.FTZ R78, R99, R78 ;  /* 0x0000004e634e7221 */ /* 0x000fe40000010000 */
[-C--:B------:R-:W-:Y:S01]  /*162d0*/  HMMA.16816.F32 R12, R52, R62.reuse, R12 ;  /* 0x0000003e340c723c */ /* 0x080fe2000000180c */
[----:B------:R-:W-:Y:S07]  /*162e0*/  MUFU.EX2 R204, R204 ;  /* 0x000000cc00cc7308 */ /* 0x000fee0000000800 */
[C---:B------:R-:W-:Y:S01]  /*162f0*/  HMMA.16816.F32 R16, R48.reuse, R62, R16 ;  /* 0x0000003e3010723c */ /* 0x040fe20000001810 */
[----:B------:R-:W2:Y:S02]  /*16300*/  LDSM.16.MT88.4 R60, [R218+0x1100] ;  /* 0x00110000da3c783b */ /* 0x000ea40000004200 */
[----:B------:R-:W-:Y:S01]  /*16310*/  MUFU.EX2 R200, R200 ;  /* 0x000000c800c87308 */ /* 0x000fe20000000800 */
[----:B-1----:R-:W-:Y:S04]  /*16320*/  FADD.FTZ R78, R251, R78 ;  /* 0x0000004efb4e7221 */ /* 0x002fe80000010000 */
[-C--:B------:R-:W-:Y:S05]  /*16330*/  HMMA.16816.F32 R20, R48, R56.reuse, R20 ;  /* 0x000000383014723c */ /* 0x080fea0000001814 */
[----:B------:R-:W1:Y:S03]  /*16340*/  MUFU.EX2 R208, R208 ;  /* 0x000000d000d07308 */ /* 0x000e660000000800 */
[C---:B------:R-:W-:Y:S07]  /*16350*/  HMMA.16816.F32 R24, R52.reuse, R56, R24 ;  /* 0x000000383418723c */ /* 0x040fee0000001818 */
[----:B------:R-:W-:Y:S01]  /*16360*/  FFMA.FTZ R56, R160, c[0x0][0x2d0], -R95 ;  /* 0x0000b400a0387a23 */ /* 0x000fe2000001085f */
[-C--:B------:R-:W-:Y:S01]  /*16370*/  HMMA.16816.F32 R28, R52, R58.reuse, R28 ;  /* 0x0000003a341c723c */ /* 0x080fe2000000181c */
[----:B------:R-:W3:Y:S07]  /*16380*/  MUFU.EX2 R206, R206 ;  /* 0x000000ce00ce7308 */ /* 0x000eee0000000800 */
[C---:B------:R-:W-:Y:S03]  /*16390*/  HMMA.16816.F32 R100, R48.reuse, R58, R100 ;  /* 0x0000003a3064723c */ /* 0x040fe60000001864 */
[----:B------:R4:W5:Y:S01]  /*163a0*/  MUFU.EX2 R129, R56 ;  /* 0x0000003800817308 */ /* 0x0009620000000800 */
[----:B-1----:R-:W-:Y:S04]  /*163b0*/  FADD.FTZ R78, R208, R78 ;  /* 0x0000004ed04e7221 */ /* 0x002fe80000010000 */
[-C--:B------:R-:W-:Y:S05]  /*163c0*/  HMMA.16816.F32 R104, R48, R64.reuse, R104 ;  /* 0x000000403068723c */ /* 0x080fea0000001868 */
[----:B------:R-:W1:Y:S03]  /*163d0*/  MUFU.EX2 R252, R252 ;  /* 0x000000fc00fc7308 */ /* 0x000e660000000800 */
[C---:B------:R-:W-:Y:S04]  /*163e0*/  HMMA.16816.F32 R108, R52.reuse, R64, R108 ;  /* 0x00000040346c723c */ /* 0x040fe8000000186c */
[----:B---3--:R-:W-:Y:S03]  /*163f0*/  FADD.FTZ R78, R206, R78 ;  /* 0x0000004ece4e7221 */ /* 0x008fe60000010000 */
[----:B------:R-:W3:Y:S01]  /*16400*/  MUFU.EX2 R248, R248 ;  /* 0x000000f800f87308 */ /* 0x000ee20000000800 */
[-C--:B------:R-:W-:Y:S01]  /*16410*/  HMMA.16816.F32 R32, R52, R66.reuse, R32 ;  /* 0x000000423420723c */ /* 0x080fe20000001820 */
[----:B----4-:R-:W4:Y:S03]  /*16420*/  LDSM.16.MT88.4 R56, [R225+0x1900] ;  /* 0x00190000e138783b */ /* 0x010f260000004200 */
[----:B-----5:R-:W-:Y:S04]  /*16430*/  MOV R98, R129 ;  /* 0x0000008100627202 */ /* 0x020fe80000000f00 */
[C---:B------:R-:W-:Y:S01]  /*16440*/  HMMA.16816.F32 R112, R48.reuse, R66, R112 ;  /* 0x000000423070723c */ /* 0x040fe20000001870 */
[----:B------:R-:W5:Y:S01]  /*16450*/  MUFU.EX2 R245, R245 ;  /* 0x000000f500f57308 */ /* 0x000f620000000800 */
[----:B------:R-:W-:Y:S02]  /*16460*/  LDSM.16.MT88.4 R64, [R219+0x1900] ;  /* 0x00190000db40783b */ /* 0x000fe40000004200 */
[----:B------:R-:W-:Y:S02]  /*16470*/  FADD.FTZ R244, R98, R244 ;  /* 0x000000f462f47221 */ /* 0x000fe40000010000 */
[----:B-1----:R-:W-:Y:S02]  /*16480*/  FADD.FTZ R167, R252, R167 ;  /* 0x000000a7fca77221 */ /* 0x002fe40000010000 */
[-C--:B--2---:R-:W-:Y:S03]  /*16490*/  HMMA.16816.F32 R116, R48, R60.reuse, R116 ;  /* 0x0000003c3074723c */ /* 0x084fe60000001874 */
[----:B------:R-:W1:Y:S01]  /*164a0*/  MUFU.EX2 R210, R210 ;  /* 0x000000d200d27308 */ /* 0x000e620000000800 */
[C---:B---3--:R-:W-:Y:S04]  /*164b0*/  FADD.FTZ R167, R248.reuse, R167 ;  /* 0x000000a7f8a77221 */ /* 0x048fe80000010000 */
[C---:B------:R-:W-:Y:S05]  /*164c0*/  HMMA.16816.F32 R120, R52.reuse, R60, R120 ;  /* 0x0000003c3478723c */ /* 0x040fea0000001878 */
[----:B------:R-:W2:Y:S03]  /*164d0*/  MUFU.EX2 R249, R249 ;  /* 0x000000f900f97308 */ /* 0x000ea60000000800 */
[-C--:B------:R-:W-:Y:S04]  /*164e0*/  HMMA.16816.F32 R124, R52, R62.reuse, R124 ;  /* 0x0000003e347c723c */ /* 0x080fe8000000187c */
[----:B-----5:R-:W-:Y:S03]  /*164f0*/  FADD.FTZ R167, R245, R167 ;  /* 0x000000a7f5a77221 */ /* 0x020fe60000010000 */
[----:B------:R-:W3:Y:S01]  /*16500*/  MUFU.EX2 R247, R247 ;  /* 0x000000f700f77308 */ /* 0x000ee20000000800 */
[----:B------:R-:W-:Y:S01]  /*16510*/  HMMA.16816.F32 R36, R48, R62, R36 ;  /* 0x0000003e3024723c */ /* 0x000fe20000001824 */
[----:B------:R-:W5:Y:S03]  /*16520*/  LDSM.16.MT88.4 R60, [R220+0x1900] ;  /* 0x00190000dc3c783b */ /* 0x000f660000004200 */
[----:B------:R-:W-:Y:S01]  /*16530*/  F2FP.PACK_AB R52, R248, R252 ;  /* 0x000000fcf834723e */ /* 0x000fe200000000ff */
[C---:B-1----:R-:W-:Y:S01]  /*16540*/  FADD.FTZ R167, R210.reuse, R167 ;  /* 0x000000a7d2a77221 */ /* 0x042fe20000010000 */
[----:B------:R-:W-:Y:S02]  /*16550*/  F2FP.PACK_AB R54, R210, R245 ;  /* 0x000000f5d236723e */ /* 0x000fe400000000ff */
[C---:B------:R-:W-:Y:S01]  /*16560*/  F2FP.PACK_AB R48, R250.reuse, R205 ;  /* 0x000000cdfa30723e */ /* 0x040fe200000000ff */
[----:B------:R-:W1:Y:S03]  /*16570*/  MUFU.EX2 R211, R211 ;  /* 0x000000d300d37308 */ /* 0x000e660000000800 */
[----:B------:R-:W-:Y:S01]  /*16580*/  F2FP.PACK_AB R49, R251, R128 ;  /* 0x00000080fb31723e */ /* 0x000fe200000000ff */
[----:B------:R-:W-:Y:S01]  /*16590*/  FADD.FTZ R250, R250, R132 ;  /* 0x00000084fafa7221 */ /* 0x000fe20000010000 */
[----:B------:R-:W-:Y:S01]  /*165a0*/  F2FP.PACK_AB R50, R200, R204 ;  /* 0x000000ccc832723e */ /* 0x000fe200000000ff */
[C---:B--2---:R-:W-:Y:S01]  /*165b0*/  FADD.FTZ R244, R249.reuse, R244 ;  /* 0x000000f4f9f47221 */ /* 0x044fe20000010000 */
[----:B------:R-:W-:Y:S01]  /*165c0*/  F2FP.PACK_AB R51, R206, R208 ;  /* 0x000000d0ce33723e */ /* 0x000fe200000000ff */
[----:B------:R-:W-:Y:S01]  /*165d0*/  FADD.FTZ R250, R204, R250 ;  /* 0x000000faccfa7221 */ /* 0x000fe20000010000 */
[----:B------:R-:W-:Y:S01]  /*165e0*/  F2FP.PACK_AB R53, R249, R129 ;  /* 0x00000081f935723e */ /* 0x000fe200000000ff */
[----:B------:R-:W2:Y:S01]  /*165f0*/  MUFU.EX2 R193, R193 ;  /* 0x000000c100c17308 */ /* 0x000ea20000000800 */
[----:B------:R-:W-:Y:S02]  /*16600*/  FADD.FTZ R167, R187, R167 ;  /* 0x000000a7bba77221 */ /* 0x000fe40000010000 */
[----:B------:R-:W-:Y:S01]  /*16610*/  FADD.FTZ R250, R200, R250 ;  /* 0x000000fac8fa7221 */ /* 0x000fe20000010000 */
[-C--:B----4-:R-:W-:Y:S03]  /*16620*/  HMMA.16816.F32 R4, R48, R56.reuse, R4 ;  /* 0x000000383004723c */ /* 0x090fe60000001804 */
[----:B---3--:R-:W-:Y:S02]  /*16630*/  FADD.FTZ R244, R247, R244 ;  /* 0x000000f4f7f47221 */ /* 0x008fe40000010000 */
[----:B------:R-:W-:Y:S01]  /*16640*/  FADD.FTZ R167, R183, R167 ;  /* 0x000000a7b7a77221 */ /* 0x000fe20000010000 */
[----:B------:R-:W3:Y:S03]  /*16650*/  MUFU.EX2 R185, R185 ;  /* 0x000000b900b97308 */ /* 0x000ee60000000800 */
[----:B------:R-:W-:Y:S03]  /*16660*/  FADD.FTZ R167, R181, R167 ;  /* 0x000000a7b5a77221 */ /* 0x000fe60000010000 */
[C---:B-1----:R-:W-:Y:S01]  /*16670*/  F2FP.PACK_AB R55, R211.reuse, R247 ;  /* 0x000000f7d337723e */ /* 0x042fe200000000ff */
[----:B------:R-:W-:Y:S02]  /*16680*/  FADD.FTZ R244, R211, R244 ;  /* 0x000000f4d3f47221 */ /* 0x000fe40000010000 */
[----:B------:R-:W-:Y:S01]  /*16690*/  FADD.FTZ R167, R179, R167 ;  /* 0x000000a7b3a77221 */ /* 0x000fe20000010000 */
[----:B------:R-:W1:Y:S01]  /*166a0*/  MUFU.EX2 R191, R191 ;  /* 0x000000bf00bf7308 */ /* 0x000e620000000800 */
[----:B------:R-:W-:Y:S02]  /*166b0*/  FADD.FTZ R244, R188, R244 ;  /* 0x000000f4bcf47221 */ /* 0x000fe40000010000 */
[C---:B------:R-:W-:Y:S04]  /*166c0*/  HMMA.16816.F32 R8, R52.reuse, R56, R8 ;  /* 0x000000383408723c */ /* 0x040fe80000001808 */
[----:B--2---:R-:W-:Y:S02]  /*166d0*/  FADD.FTZ R250, R193, R250 ;  /* 0x000000fac1fa7221 */ /* 0x004fe40000010000 */
[----:B------:R-:W-:Y:S01]  /*166e0*/  FADD.FTZ R244, R184, R244 ;  /* 0x000000f4b8f47221 */ /* 0x000fe20000010000 */
[----:B------:R-:W2:Y:S01]  /*166f0*/  MUFU.EX2 R186, R186 ;  /* 0x000000ba00ba7308 */ /* 0x000ea20000000800 */
[-C--:B------:R-:W-:Y:S04]  /*16700*/  HMMA.16816.F32 R12, R52, R58.reuse, R12 ;  /* 0x0000003a340c723c */ /* 0x080fe8000000180c */
[----:B---3--:R-:W-:Y:S02]  /*16710*/  FADD.FTZ R250, R185, R250 ;  /* 0x000000fab9fa7221 */ /* 0x008fe40000010000 */
[----:B------:R-:W-:Y:S02]  /*16720*/  FADD.FTZ R244, R182, R244 ;  /* 0x000000f4b6f47221 */ /* 0x000fe40000010000 */
[C---:B------:R-:W-:Y:S01]  /*16730*/  HMMA.16816.F32 R16, R48.reuse, R58, R16 ;  /* 0x0000003a3010723c */ /* 0x040fe20000001810 */
[----:B------:R-:W3:Y:S01]  /*16740*/  LDSM.16.MT88.4 R56, [R218+0x1900] ;  /* 0x00190000da38783b */ /* 0x000ee20000004200 */
[----:B------:R-:W4:Y:S02]  /*16750*/  MUFU.EX2 R176, R176 ;  /* 0x000000b000b07308 */ /* 0x000f240000000800 */
[----:B------:R-:W-:Y:S02]  /*16760*/  FADD.FTZ R244, R180, R244 ;  /* 0x000000f4b4f47221 */ /* 0x000fe40000010000 */
[----:B-1----:R-:W-:Y:S02]  /*16770*/  FADD.FTZ R78, R191, R78 ;  /* 0x0000004ebf4e7221 */ /* 0x002fe40000010000 */
[-C--:B-----5:R-:W-:Y:S04]  /*16780*/  HMMA.16816.F32 R20, R48, R60.reuse, R20 ;  /* 0x0000003c3014723c */ /* 0x0a0fe80000001814 */
[----:B------:R-:W1:Y:S01]  /*16790*/  MUFU.EX2 R175, R175 ;  /* 0x000000af00af7308 */ /* 0x000e620000000800 */
[----:B--2---:R-:W-:Y:S03]  /*167a0*/  FADD.FTZ R78, R186, R78 ;  /* 0x0000004eba4e7221 */ /* 0x004fe60000010000 */
[C---:B------:R-:W-:Y:S06]  /*167b0*/  HMMA.16816.F32 R24, R52.reuse, R60, R24 ;  /* 0x0000003c3418723c */ /* 0x040fec0000001818 */
[----:B------:R-:W2:Y:S02]  /*167c0*/  MUFU.EX2 R178, R178 ;  /* 0x000000b200b27308 */ /* 0x000ea40000000800 */
[-C--:B------:R-:W-:Y:S04]  /*167d0*/  HMMA.16816.F32 R28, R52, R62.reuse, R28 ;  /* 0x0000003e341c723c */ /* 0x080fe8000000181c */
[----:B----4-:R-:W-:Y:S04]  /*167e0*/  FADD.FTZ R250, R176, R250 ;  /* 0x000000fab0fa7221 */ /* 0x010fe80000010000 */
[C---:B------:R-:W-:Y:S01]  /*167f0*/  HMMA.16816.F32 R100, R48.reuse, R62, R100 ;  /* 0x0000003e3064723c */ /* 0x040fe20000001864 */
[----:B------:R-:W4:Y:S01]  /*16800*/  LDSM.16.MT88.4 R60, [R225+0x2100] ;  /* 0x00210000e13c783b */ /* 0x000f220000004200 */
[----:B------:R-:W5:Y:S02]  /*16810*/  MUFU.EX2 R177, R177 ;  /* 0x000000b100b17308 */ /* 0x000f640000000800 */
[----:B-1----:R-:W-:Y:S04]  /*16820*/  FADD.FTZ R250, R175, R250 ;  /* 0x000000faaffa7221 */ /* 0x002fe80000010000 */
[-C--:B------:R-:W-:Y:S04]  /*16830*/  HMMA.16816.F32 R104, R48, R64.reuse, R104 ;  /* 0x000000403068723c */ /* 0x080fe80000001868 */
[----:B------:R-:W1:Y:S01]  /*16840*/  MUFU.EX2 R172, R172 ;  /* 0x000000ac00ac7308 */ /* 0x000e620000000800 */
[----:B--2---:R-:W-:Y:S03]  /*16850*/  FADD.FTZ R78, R178, R78 ;  /* 0x0000004eb24e7221 */ /* 0x004fe60000010000 */
[C---:B------:R-:W-:Y:S06]  /*16860*/  HMMA.16816.F32 R108, R52.reuse, R64, R108 ;  /* 0x00000040346c723c */ /* 0x040fec000000186c */
[----:B------:R-:W2:Y:S02]  /*16870*/  MUFU.EX2 R168, R168 ;  /* 0x000000a800a87308 */ /* 0x000ea40000000800 */
[-C--:B------:R-:W-:Y:S04]  /*16880*/  HMMA.16816.F32 R32, R52, R66.reuse, R32 ;  /* 0x000000423420723c */ /* 0x080fe80000001820 */
[----:B-----5:R-:W-:Y:S04]  /*16890*/  FADD.FTZ R78, R177, R78 ;  /* 0x0000004eb14e7221 */ /* 0x020fe80000010000 */
[C---:B------:R-:W-:Y:S01]  /*168a0*/  HMMA.16816.F32 R112, R48.reuse, R66, R112 ;  /* 0x000000423070723c */ /* 0x040fe20000001870 */
[----:B------:R-:W-:Y:S01]  /*168b0*/  LDSM.16.MT88.4 R64, [R219+0x2100] ;  /* 0x00210000db40783b */ /* 0x000fe20000004200 */
[----:B------:R-:W5:Y:S02]  /*168c0*/  MUFU.EX2 R171, R171 ;  /* 0x000000ab00ab7308 */ /* 0x000f640000000800 */
[----:B-1----:R-:W-:Y:S04]  /*168d0*/  FADD.FTZ R250, R172, R250 ;  /* 0x000000faacfa7221 */ /* 0x002fe80000010000 */
[-C--:B---3--:R-:W-:Y:S04]  /*168e0*/  HMMA.16816.F32 R116, R48, R56.reuse, R116 ;  /* 0x000000383074723c */ /* 0x088fe80000001874 */
[----:B------:R-:W1:Y:S01]  /*168f0*/  MUFU.EX2 R169, R169 ;  /* 0x000000a900a97308 */ /* 0x000e620000000800 */
[C---:B--2---:R-:W-:Y:S01]  /*16900*/  F2FP.PACK_AB R128, R168.reuse, R172 ;  /* 0x000000aca880723e */ /* 0x044fe200000000ff */
[----:B------:R-:W-:Y:S02]  /*16910*/  FADD.FTZ R250, R168, R250 ;  /* 0x000000faa8fa7221 */ /* 0x000fe40000010000 */
[C---:B------:R-:W-:Y:S06]  /*16920*/  HMMA.16816.F32 R120, R52.reuse, R56, R120 ;  /* 0x000000383478723c */ /* 0x040fec0000001878 */
[----:B------:R-:W2:Y:S02]  /*16930*/  MUFU.EX2 R96, R96 ;  /* 0x0000006000607308 */ /* 0x000ea40000000800 */
[-C--:B------:R-:W-:Y:S04]  /*16940*/  HMMA.16816.F32 R124, R52, R58.reuse, R124 ;  /* 0x0000003a347c723c */ /* 0x080fe8000000187c */
[----:B-----5:R-:W-:Y:S03]  /*16950*/  FADD.FTZ R78, R171, R78 ;  /* 0x0000004eab4e7221 */ /* 0x020fe60000010000 */
[----:B------:R-:W-:Y:S01]  /*16960*/  F2FP.PACK_AB R52, R183, R187 ;  /* 0x000000bbb734723e */ /* 0x000fe200000000ff */
[----:B------:R-:W-:Y:S01]  /*16970*/  HMMA.16816.F32 R36, R48, R58, R36 ;  /* 0x0000003a3024723c */ /* 0x000fe20000001824 */
[----:B------:R-:W3:Y:S01]  /*16980*/  LDSM.16.MT88.4 R56, [R220+0x2100] ;  /* 0x00210000dc38783b */ /* 0x000ee20000004200 */
[----:B------:R-:W5:Y:S02]  /*16990*/  MUFU.EX2 R174, R174 ;  /* 0x000000ae00ae7308 */ /* 0x000f640000000800 */
[----:B------:R-:W-:Y:S01]  /*169a0*/  F2FP.PACK_AB R54, R179, R181 ;  /* 0x000000b5b336723e */ /* 0x000fe200000000ff */
[----:B-1----:R-:W-:Y:S01]  /*169b0*/  FADD.FTZ R78, R169, R78 ;  /* 0x0000004ea94e7221 */ /* 0x002fe20000010000 */
[----:B------:R-:W-:Y:S02]  /*169c0*/  F2FP.PACK_AB R53, R184, R188 ;  /* 0x000000bcb835723e */ /* 0x000fe400000000ff */
[----:B------:R-:W-:Y:S04]  /*169d0*/  F2FP.PACK_AB R48, R185, R193 ;  /* 0x000000c1b930723e */ /* 0x000fe800000000ff */
[----:B------:R-:W-:Y:S01]  /*169e0*/  F2FP.PACK_AB R49, R186, R191 ;  /* 0x000000bfba31723e */ /* 0x000fe200000000ff */
[----:B------:R-:W1:Y:S01]  /*169f0*/  MUFU.EX2 R97, R97 ;  /* 0x0000006100617308 */ /* 0x000e620000000800 */
[----:B------:R-:W-:Y:S01]  /*16a00*/  F2FP.PACK_AB R50, R175, R176 ;  /* 0x000000b0af32723e */ /* 0x000fe200000000ff */
[----:B--2---:R-:W-:Y:S01]  /*16a10*/  FADD.FTZ R250, R96, R250 ;  /* 0x000000fa60fa7221 */ /* 0x004fe20000010000 */
[----:B------:R-:W-:Y:S02]  /*16a20*/  F2FP.PACK_AB R51, R177, R178 ;  /* 0x000000b2b133723e */ /* 0x000fe400000000ff */
[----:B------:R-:W-:Y:S02]  /*16a30*/  F2FP.PACK_AB R55, R180, R182 ;  /* 0x000000b6b437723e */ /* 0x000fe400000000ff */
[----:B------:R-:W-:Y:S03]  /*16a40*/  F2FP.PACK_AB R129, R169, R171 ;  /* 0x000000aba981723e */ /* 0x000fe600000000ff */
[-C--:B----4-:R-:W-:Y:S01]  /*16a50*/  HMMA.16816.F32 R4, R48, R60.reuse, R4 ;  /* 0x0000003c3004723c */ /* 0x090fe20000001804 */
[----:B------:R-:W2:Y:S02]  /*16a60*/  MUFU.EX2 R173, R173 ;  /* 0x000000ad00ad7308 */ /* 0x000ea40000000800 */
[C---:B-----5:R-:W-:Y:S01]  /*16a70*/  F2FP.PACK_AB R130, R174.reuse, R96 ;  /* 0x00000060ae82723e */ /* 0x060fe200000000ff */
[----:B------:R-:W-:Y:S04]  /*16a80*/  FADD.FTZ R242, R174, R250 ;  /* 0x000000faaef27221 */ /* 0x000fe80000010000 */
[C---:B------:R-:W-:Y:S04]  /*16a90*/  HMMA.16816.F32 R8, R52.reuse, R60, R8 ;  /* 0x0000003c3408723c */ /* 0x040fe80000001808 */
[----:B-1----:R-:W-:Y:S04]  /*16aa0*/  FADD.FTZ R78, R97, R78 ;  /* 0x0000004e614e7221 */ /* 0x002fe80000010000 */
[-C--:B------:R-:W-:Y:S08]  /*16ab0*/  HMMA.16816.F32 R12, R52, R62.reuse, R12 ;  /* 0x0000003e340c723c */ /* 0x080ff0000000180c */
[C---:B------:R-:W-:Y:S01]  /*16ac0*/  HMMA.16816.F32 R16, R48.reuse, R62, R16 ;  /* 0x0000003e3010723c */ /* 0x040fe20000001810 */
[----:B------:R-:W1:Y:S03]  /*16ad0*/  LDSM.16.MT88.4 R60, [R218+0x2100] ;  /* 0x00210000da3c783b */ /* 0x000e660000004200 */
[C---:B--2---:R-:W-:Y:S01]  /*16ae0*/  F2FP.PACK_AB R131, R173.reuse, R97 ;  /* 0x00000061ad83723e */ /* 0x044fe200000000ff */
[----:B------:R-:W-:Y:S03]  /*16af0*/  FADD.FTZ R241, R173, R78 ;  /* 0x0000004eadf17221 */ /* 0x000fe60000010000 */
[-C--:B---3--:R-:W-:Y:S08]  /*16b00*/  HMMA.16816.F32 R20, R48, R56.reuse, R20 ;  /* 0x000000383014723c */ /* 0x088ff00000001814 */
[C---:B------:R-:W-:Y:S07]  /*16b10*/  HMMA.16816.F32 R24, R52.reuse, R56, R24 ;  /* 0x000000383418723c */ /* 0x040fee0000001818 */
[--C-:B------:R-:W-:Y:S01]  /*16b20*/  FFMA.FTZ R56, R88, c[0x0][0x2d0], -R170.reuse ;  /* 0x0000b40058387a23 */ /* 0x100fe200000108aa */
[-C--:B------:R-:W-:Y:S04]  /*16b30*/  HMMA.16816.F32 R28, R52, R58.reuse, R28 ;  /* 0x0000003a341c723c */ /* 0x080fe8000000181c */
[--C-:B------:R-:W-:Y:S01]  /*16b40*/  FFMA.FTZ R57, R89, c[0x0][0x2d0], -R170.reuse ;  /* 0x0000b40059397a23 */ /* 0x100fe200000108aa */
[----:B------:R-:W2:Y:S03]  /*16b50*/  MUFU.EX2 R56, R56 ;  /* 0x0000003800387308 */ /* 0x000ea60000000800 */
[C---:B------:R-:W-:Y:S07]  /*16b60*/  HMMA.16816.F32 R100, R48.reuse, R58, R100 ;  /* 0x0000003a3064723c */ /* 0x040fee0000001864 */
[----:B------:R-:W3:Y:S01]  /*16b70*/  MUFU.EX2 R57, R57 ;  /* 0x0000003900397308 */ /* 0x000ee20000000800 */
[-C--:B------:R-:W-:Y:S04]  /*16b80*/  HMMA.16816.F32 R104, R48, R64.reuse, R104 ;  /* 0x000000403068723c */ /* 0x080fe80000001868 */
[--C-:B------:R-:W-:Y:S02]  /*16b90*/  FFMA.FTZ R58, R92, c[0x0][0x2d0], -R170.reuse ;  /* 0x0000b4005c3a7a23 */ /* 0x100fe400000108aa */
[----:B------:R-:W-:Y:S02]  /*16ba0*/  FFMA.FTZ R170, R93, c[0x0][0x2d0], -R170 ;  /* 0x0000b4005daa7a23 */ /* 0x000fe400000108aa */
[C---:B------:R-:W-:Y:S02]  /*16bb0*/  HMMA.16816.F32 R108, R52.reuse, R64, R108 ;  /* 0x00000040346c723c */ /* 0x040fe4000000186c */
[----:B------:R-:W4:Y:S02]  /*16bc0*/  MUFU.EX2 R58, R58 ;  /* 0x0000003a003a7308 */ /* 0x000f240000000800 */
[----:B------:R-:W-:Y:S02]  /*16bd0*/  FFMA.FTZ R59, R90, c[0x0][0x2d0], -R95 ;  /* 0x0000b4005a3b7a23 */ /* 0x000fe4000001085f */
[----:B--2---:R-:W-:Y:S02]  /*16be0*/  FADD.FTZ R167, R56, R167 ;  /* 0x000000a738a77221 */ /* 0x004fe40000010000 */
[-C--:B------:R-:W-:Y:S04]  /*16bf0*/  HMMA.16816.F32 R32, R52, R66.reuse, R32 ;  /* 0x000000423420723c */ /* 0x080fe80000001820 */
[----:B------:R-:W2:Y:S01]  /*16c00*/  MUFU.EX2 R170, R170 ;  /* 0x000000aa00aa7308 */ /* 0x000ea20000000800 */
[--C-:B------:R-:W-:Y:S02]  /*16c10*/  FFMA.FTZ R64, R91, c[0x0][0x2d0], -R95.reuse ;  /* 0x0000b4005b407a23 */ /* 0x100fe4000001085f */
[--C-:B------:R-:W-:Y:S01]  /*16c20*/  FFMA.FTZ R65, R94, c[0x0][0x2d0], -R95.reuse ;  /* 0x0000b4005e417a23 */ /* 0x100fe2000001085f */
[C---:B------:R-:W-:Y:S04]  /*16c30*/  HMMA.16816.F32 R112, R48.reuse, R66, R112 ;  /* 0x000000423070723c */ /* 0x040fe80000001870 */
[----:B------:R-:W-:Y:S02]  /*16c40*/  FFMA.FTZ R95, R45, c[0x0][0x2d0], -R95 ;  /* 0x0000b4002d5f7a23 */ /* 0x000fe4000001085f */
[----:B------:R-:W5:Y:S01]  /*16c50*/  MUFU.EX2 R59, R59 ;  /* 0x0000003b003b7308 */ /* 0x000f620000000800 */
[----:B---3--:R-:W-:Y:S01]  /*16c60*/  FADD.FTZ R167, R57, R167 ;  /* 0x000000a739a77221 */ /* 0x008fe20000010000 */
[-C--:B-1----:R-:W-:Y:S04]  /*16c70*/  HMMA.16816.F32 R116, R48, R60.reuse, R116 ;  /* 0x0000003c3074723c */ /* 0x082fe80000001874 */
[----:B----4-:R-:W-:Y:S04]  /*16c80*/  FADD.FTZ R167, R58, R167 ;  /* 0x000000a73aa77221 */ /* 0x010fe80000010000 */
[C---:B------:R-:W-:Y:S01]  /*16c90*/  HMMA.16816.F32 R120, R52.reuse, R60, R120 ;  /* 0x0000003c3478723c */ /* 0x040fe20000001878 */
[----:B------:R-:W1:Y:S03]  /*16ca0*/  MUFU.EX2 R64, R64 ;  /* 0x0000004000407308 */ /* 0x000e660000000800 */
[C---:B--2---:R-:W-:Y:S01]  /*16cb0*/  FADD.FTZ R240, R170.reuse, R167 ;  /* 0x000000a7aaf07221 */ /* 0x044fe20000010000 */
[----:B------:R-:W-:Y:S03]  /*16cc0*/  MOV R167, R3 ;  /* 0x0000000300a77202 */ /* 0x000fe60000000f00 */
[-C--:B------:R-:W-:Y:S01]  /*16cd0*/  HMMA.16816.F32 R124, R52, R62.reuse, R124 ;  /* 0x0000003e347c723c */ /* 0x080fe2000000187c */
[----:B------:R-:W2:Y:S02]  /*16ce0*/  LDSM.16.MT88.4 R52, [R220+0x2900] ;  /* 0x00290000dc34783b */ /* 0x000ea40000004200 */
[----:B------:R-:W3:Y:S01]  /*16cf0*/  MUFU.EX2 R65, R65 ;  /* 0x0000004100417308 */ /* 0x000ee20000000800 */
[----:B-----5:R-:W-:Y:S04]  /*16d00*/  FADD.FTZ R244, R59, R244 ;  /* 0x000000f43bf47221 */ /* 0x020fe80000010000 */
[----:B------:R-:W-:Y:S05]  /*16d10*/  HMMA.16816.F32 R36, R48, R62, R36 ;  /* 0x0000003e3024723c */ /* 0x000fea0000001824 */
[----:B------:R-:W4:Y:S02]  /*16d20*/  MUFU.EX2 R95, R95 ;  /* 0x0000005f005f7308 */ /* 0x000f240000000800 */
[----:B------:R-:W-:Y:S01]  /*16d30*/  F2FP.PACK_AB R48, R57, R56 ;  /* 0x000000383930723e */ /* 0x000fe200000000ff */
[-C--:B------:R-:W-:Y:S01]  /*16d40*/  HMMA.16816.F32 R160, R128, R148.reuse, R4 ;  /* 0x0000009480a0723c */ /* 0x080fe20000001804 */
[----:B------:R-:W5:Y:S04]  /*16d50*/  LDSM.16.MT88.4 R4, [R219+0x2900] ;  /* 0x00290000db04783b */ /* 0x000f680000004200 */
[----:B------:R-:W-:Y:S01]  /*16d60*/  F2FP.PACK_AB R50, R170, R58 ;  /* 0x0000003aaa32723e */ /* 0x000fe200000000ff */
[C---:B-1----:R-:W-:Y:S01]  /*16d70*/  FADD.FTZ R244, R64.reuse, R244 ;  /* 0x000000f440f47221 */ /* 0x042fe20000010000 */
[----:B------:R-:W-:Y:S05]  /*16d80*/  F2FP.PACK_AB R49, R64, R59 ;  /* 0x0000003b4031723e */ /* 0x000fea00000000ff */
[----:B---3--:R-:W-:Y:S01]  /*16d90*/  FADD.FTZ R244, R65, R244 ;  /* 0x000000f441f47221 */ /* 0x008fe20000010000 */
[C---:B----4-:R-:W-:Y:S03]  /*16da0*/  F2FP.PACK_AB R51, R95.reuse, R65 ;  /* 0x000000415f33723e */ /* 0x050fe600000000ff */
[----:B------:R-:W-:Y:S04]  /*16db0*/  FADD.FTZ R239, R95, R244 ;  /* 0x000000f45fef7221 */ /* 0x000fe80000010000 */
[C---:B------:R-:W-:Y:S01]  /*16dc0*/  HMMA.16816.F32 R156, R48.reuse, R148, R8 ;  /* 0x00000094309c723c */ /* 0x040fe20000001808 */
[----:B------:R-:W1:Y:S07]  /*16dd0*/  LDSM.16.MT88.4 R8, [R218+0x2900] ;  /* 0x00290000da08783b */ /* 0x000e6e0000004200 */
[-C--:B------:R-:W-:Y:S08]  /*16de0*/  HMMA.16816.F32 R152, R48, R150.reuse, R12 ;  /* 0x000000963098723c */ /* 0x080ff0000000180c */
[C---:B------:R-:W-:Y:S08]  /*16df0*/  HMMA.16816.F32 R148, R128.reuse, R150, R16 ;  /* 0x000000968094723c */ /* 0x040ff00000001810 */
[-C--:B--2---:R-:W-:Y:S08]  /*16e00*/  HMMA.16816.F32 R144, R128, R52.reuse, R20 ;  /* 0x000000348090723c */ /* 0x084ff00000001814 */
[C---:B------:R-:W-:Y:S08]  /*16e10*/  HMMA.16816.F32 R140, R48.reuse, R52, R24 ;  /* 0x00000034308c723c */ /* 0x040ff00000001818 */
[-C--:B------:R-:W-:Y:S08]  /*16e20*/  HMMA.16816.F32 R136, R48, R54.reuse, R28 ;  /* 0x000000363088723c */ /* 0x080ff0000000181c */
        /* <DEDUP_REMOVED lines=10> */
.L_x_995:
[----:B------:R-:W1:Y:S01]  /*16ed0*/  SHFL.BFLY PT, R4, R242, 0x2, 0x1f ;  /* 0x0c401f00f2047f89 */ /* 0x000e6200000e0000 */
[----:B------:R-:W-:Y:S01]  /*16ee0*/  MOV R9, RZ ;  /* 0x000000ff00097202 */ /* 0x000fe20000000f00 */
[----:B------:R-:W-:Y:S01]  /*16ef0*/  CS2R R10, SRZ ;  /* 0x00000000000a7805 */ /* 0x000fe2000001ff00 */
[----:B------:R-:W-:Y:S01]  /*16f00*/  MOV R12, 0xff800000 ;  /* 0xff800000000c7802 */ /* 0x000fe20000000f00 */
[----:B------:R-:W2:Y:S01]  /*16f10*/  SHFL.BFLY PT, R7, R241, 0x2, 0x1f ;  /* 0x0c401f00f1077f89 */ /* 0x000ea200000e0000 */
[----:B------:R-:W-:-:S02]  /*16f20*/  MOV R13, 0xff800000 ;  /* 0xff800000000d7802 */ /* 0x000fc40000000f00 */
[----:B------:R-:W-:Y:S01]  /*16f30*/  MOV R14, 0xff800000 ;  /* 0xff800000000e7802 */ /* 0x000fe20000000f00 */
[----:B------:R-:W3:Y:S01]  /*16f40*/  SHFL.BFLY PT, R6, R240, 0x2, 0x1f ;  /* 0x0c401f00f0067f89 */ /* 0x000ee200000e0000 */
[----:B------:R-:W-:-:S03]  /*16f50*/  PLOP3.LUT P4, PT, PT, PT, PT, 0x8, 0x0 ;  /* 0x000000000000781c */ /* 0x000fc60003f8e170 */
[----:B------:R-:W4:Y:S01]  /*16f60*/  SHFL.BFLY PT, R5, R239, 0x2, 0x1f ;  /* 0x0c401f00ef057f89 */ /* 0x000f2200000e0000 */
[----:B-1----:R-:W-:Y:S02]  /*16f70*/  FADD.FTZ R242, R4, R242 ;  /* 0x000000f204f27221 */ /* 0x002fe40000010000 */
[----:B--2---:R-:W-:-:S03]  /*16f80*/  FADD.FTZ R241, R7, R241 ;  /* 0x000000f107f17221 */ /* 0x004fc60000010000 */
[----:B------:R-:W1:Y:S01]  /*16f90*/  SHFL.BFLY PT, R4, R242, 0x1, 0x1f ;  /* 0x0c201f00f2047f89 */ /* 0x000e6200000e0000 */
[----:B---3--:R-:W-:-:S03]  /*16fa0*/  FADD.FTZ R6, R6, R240 ;  /* 0x000000f006067221 */ /* 0x008fc60000010000 */
[----:B------:R-:W2:Y:S01]  /*16fb0*/  SHFL.BFLY PT, R7, R241, 0x1, 0x1f ;  /* 0x0c201f00f1077f89 */ /* 0x000ea200000e0000 */
[----:B----4-:R-:W-:-:S03]  /*16fc0*/  FADD.FTZ R239, R5, R239 ;  /* 0x000000ef05ef7221 */ /* 0x010fc60000010000 */
[----:B------:R-:W3:Y:S04]  /*16fd0*/  SHFL.BFLY PT, R8, R6, 0x1, 0x1f ;  /* 0x0c201f0006087f89 */ /* 0x000ee800000e0000 */
[----:B------:R-:W4:Y:S01]  /*16fe0*/  SHFL.BFLY PT, R5, R239, 0x1, 0x1f ;  /* 0x0c201f00ef057f89 */ /* 0x000f2200000e0000 */
[----:B-1----:R-:W-:Y:S02]  /*16ff0*/  FADD.FTZ R4, R242, R4 ;  /* 0x00000004f2047221 */ /* 0x002fe40000010000 */
[----:B--2---:R-:W-:-:S03]  /*17000*/  FADD.FTZ R7, R241, R7 ;  /* 0x00000007f1077221 */ /* 0x004fc60000010000 */
[----:B------:R-:W-:Y:S01]  /*17010*/  FSETP.NE.FTZ.AND P3, PT, R4, RZ, PT ;  /* 0x000000ff0400720b */ /* 0x000fe20003f75000 */
[----:B---3--:R-:W-:Y:S01]  /*17020*/  FADD.FTZ R6, R6, R8 ;  /* 0x0000000806067221 */ /* 0x008fe20000010000 */
[----:B------:R-:W-:Y:S02]  /*17030*/  FSETP.NE.FTZ.AND P2, PT, R7, RZ, PT ;  /* 0x000000ff0700720b */ /* 0x000fe40003f55000 */
[----:B------:R-:W-:Y:S01]  /*17040*/  MOV R8, RZ ;  /* 0x000000ff00087202 */ /* 0x000fe20000000f00 */
[----:B----4-:R-:W-:Y:S01]  /*17050*/  FADD.FTZ R5, R239, R5 ;  /* 0x00000005ef057221 */ /* 0x010fe20000010000 */
[----:B------:R-:W-:-:S04]  /*17060*/  FSETP.NE.FTZ.AND P1, PT, R6, RZ, PT ;  /* 0x000000ff0600720b */ /* 0x000fc80003f35000 */
[----:B------:R-:W-:-:S03]  /*17070*/  FSETP.NE.FTZ.AND P0, PT, R5, RZ, PT ;  /* 0x000000ff0500720b */ /* 0x000fc60003f15000 */
[----:B------:R-:W1:Y:S01]  /*17080*/  @P3 MUFU.RCP R9, R4 ;  /* 0x0000000400093308 */ /* 0x000e620000001000 */
[----:B------:R-:W-:Y:S02]  /*17090*/  @P3 MOV R18, 0x3f317218 ;  /* 0x3f31721800123802 */ /* 0x000fe40000000f00 */
[----:B------:R-:W-:-:S03]  /*170a0*/  @P2 MOV R17, 0x3f317218 ;  /* 0x3f31721800112802 */ /* 0x000fc60000000f00 */
[----:B------:R-:W-:Y:S02]  /*170b0*/  @P3 FMUL.FTZ R18, R18, c[0x0][0x2d0] ;  /* 0x0000b40012123a20 */ /* 0x000fe40000410000 */
[----:B------:R-:W-:Y:S01]  /*170c0*/  @P2 MUFU.RCP R8, R7 ;  /* 0x0000000700082308 */ /* 0x000fe20000001000 */
[----:B------:R-:W-:Y:S01]  /*170d0*/  @P1 MOV R16, 0x3f317218 ;  /* 0x3f31721800101802 */ /* 0x000fe20000000f00 */
[----:B------:R-:W-:Y:S01]  /*170e0*/  @P2 FMUL.FTZ R17, R17, c[0x0][0x2d0] ;  /* 0x0000b40011112a20 */ /* 0x000fe20000410000 */
[----:B------:R-:W-:-:S03]  /*170f0*/  @P0 MOV R15, 0x3f317218 ;  /* 0x3f317218000f0802 */ /* 0x000fc60000000f00 */
[----:B------:R-:W-:Y:S02]  /*17100*/  @P1 FMUL.FTZ R16, R16, c[0x0][0x2d0] ;  /* 0x0000b40010101a20 */ /* 0x000fe40000410000 */
[----:B------:R-:W-:Y:S01]  /*17110*/  @P1 MUFU.RCP R10, R6 ;  /* 0x00000006000a1308 */ /* 0x000fe20000001000 */
[----:B------:R-:W-:Y:S02]  /*17120*/  @P0 FMUL.FTZ R15, R15, c[0x0][0x2d0] ;  /* 0x0000b4000f0f0a20 */ /* 0x000fe40000410000 */
[C---:B-1----:R-:W-:Y:S02]  /*17130*/  FMUL.FTZ R160, R9.reuse, R160 ;  /* 0x000000a009a07220 */ /* 0x042fe40000410000 */
[C---:B------:R-:W-:Y:S02]  /*17140*/  FMUL.FTZ R161, R9.reuse, R161 ;  /* 0x000000a109a17220 */ /* 0x040fe40000410000 */
[C---:B------:R-:W-:Y:S01]  /*17150*/  FMUL.FTZ R148, R9.reuse, R148 ;  /* 0x0000009409947220 */ /* 0x040fe20000410000 */
[----:B------:R-:W1:Y:S01]  /*17160*/  @P3 MUFU.LG2 R4, R4 ;  /* 0x0000000400043308 */ /* 0x000e620000000c00 */
[----:B------:R-:W-:-:S02]  /*17170*/  FMUL.FTZ R149, R9, R149 ;  /* 0x0000009509957220 */ /* 0x000fc40000410000 */
[C---:B------:R-:W-:Y:S02]  /*17180*/  FMUL.FTZ R144, R9.reuse, R144 ;  /* 0x0000009009907220 */ /* 0x040fe40000410000 */
[C---:B------:R-:W-:Y:S02]  /*17190*/  FMUL.FTZ R145, R9.reuse, R145 ;  /* 0x0000009109917220 */ /* 0x040fe40000410000 */
[C---:B------:R-:W-:Y:S01]  /*171a0*/  FMUL.FTZ R100, R9.reuse, R100 ;  /* 0x0000006409647220 */ /* 0x040fe20000410000 */
[----:B------:R-:W2:Y:S01]  /*171b0*/  @P2 MUFU.LG2 R7, R7 ;  /* 0x0000000700072308 */ /* 0x000ea20000000c00 */
[C---:B------:R-:W-:Y:S02]  /*171c0*/  FMUL.FTZ R101, R9.reuse, R101 ;  /* 0x0000006509657220 */ /* 0x040fe40000410000 */
[C---:B------:R-:W-:Y:S02]  /*171d0*/  FMUL.FTZ R104, R9.reuse, R104 ;  /* 0x0000006809687220 */ /* 0x040fe40000410000 */
[----:B------:R-:W-:-:S02]  /*171e0*/  FMUL.FTZ R105, R9, R105 ;  /* 0x0000006909697220 */ /* 0x000fc40000410000 */
[C---:B------:R-:W-:Y:S01]  /*171f0*/  FMUL.FTZ R112, R9.reuse, R112 ;  /* 0x0000007009707220 */ /* 0x040fe20000410000 */
[----:B------:R-:W3:Y:S01]  /*17200*/  @P1 MUFU.LG2 R6, R6 ;  /* 0x0000000600061308 */ /* 0x000ee20000000c00 */
[----:B-1----:R-:W-:Y:S02]  /*17210*/  @P3 FMUL.FTZ R4, R4, 0.69314718246459960938 ;  /* 0x3f31721804043820 */ /* 0x002fe40000410000 */
[C---:B------:R-:W-:Y:S02]  /*17220*/  FMUL.FTZ R113, R9.reuse, R113 ;  /* 0x0000007109717220 */ /* 0x040fe40000410000 */
[C---:B------:R-:W-:Y:S02]  /*17230*/  FMUL.FTZ R116, R9.reuse, R116 ;  /* 0x0000007409747220 */ /* 0x040fe40000410000 */
[----:B------:R-:W-:Y:S01]  /*17240*/  FMUL.FTZ R117, R9, R117 ;  /* 0x0000007509757220 */ /* 0x000fe20000410000 */
[----:B------:R-:W1:Y:S01]  /*17250*/  @P0 MUFU.LG2 R19, R5 ;  /* 0x0000000500130308 */ /* 0x000e620000000c00 */
[----:B--2---:R-:W-:-:S02]  /*17260*/  @P2 FMUL.FTZ R7, R7, 0.69314718246459960938 ;  /* 0x3f31721807072820 */ /* 0x004fc40000410000 */
[----:B------:R-:W-:Y:S02]  /*17270*/  FMUL.FTZ R128, R9, R128 ;  /* 0x0000008009807220 */ /* 0x000fe40000410000 */
[C---:B------:R-:W-:Y:S02]  /*17280*/  FMUL.FTZ R162, R8.reuse, R162 ;  /* 0x000000a208a27220 */ /* 0x040fe40000410000 */
[----:B------:R-:W-:Y:S01]  /*17290*/  FMUL.FTZ R163, R8, R163 ;  /* 0x000000a308a37220 */ /* 0x000fe20000410000 */
[----:B------:R2:W4:Y:S01]  /*172a0*/  @P0 MUFU.RCP R11, R5 ;  /* 0x00000005000b0308 */ /* 0x0005220000001000 */
[----:B---3--:R-:W-:Y:S02]  /*172b0*/  @P1 FMUL.FTZ R6, R6, 0.69314718246459960938 ;  /* 0x3f31721806061820 */ /* 0x008fe40000410000 */
[C---:B------:R-:W-:Y:S02]  /*172c0*/  FMUL.FTZ R150, R8.reuse, R150 ;  /* 0x0000009608967220 */ /* 0x040fe40000410000 */
[----:B------:R-:W-:-:S02]  /*172d0*/  FMUL.FTZ R151, R8, R151 ;  /* 0x0000009708977220 */ /* 0x000fc40000410000 */
[C---:B------:R-:W-:Y:S02]  /*172e0*/  FMUL.FTZ R146, R8.reuse, R146 ;  /* 0x0000009208927220 */ /* 0x040fe40000410000 */
[----:B-1----:R-:W-:Y:S02]  /*172f0*/  @P0 FMUL.FTZ R19, R19, 0.69314718246459960938 ;  /* 0x3f31721813130820 */ /* 0x002fe40000410000 */
[C---:B------:R-:W-:Y:S02]  /*17300*/  FMUL.FTZ R147, R8.reuse, R147 ;  /* 0x0000009308937220 */ /* 0x040fe40000410000 */
[C---:B------:R-:W-:Y:S02]  /*17310*/  FMUL.FTZ R102, R8.reuse, R102 ;  /* 0x0000006608667220 */ /* 0x040fe40000410000 */
[C---:B------:R-:W-:Y:S01]  /*17320*/  FMUL.FTZ R103, R8.reuse, R103 ;  /* 0x0000006708677220 */ /* 0x040fe20000410000 */
[----:B--2---:R-:W-:Y:S01]  /*17330*/  MOV R5, 0xff800000 ;  /* 0xff80000000057802 */ /* 0x004fe20000000f00 */
        /* <DEDUP_REMOVED lines=37> */
[----:B------:R-:W-:Y:S02]  /*17590*/  FMUL.FTZ R9, R9, R129 ;  /* 0x0000008109097220 */ /* 0x000fe40000410000 */
[----:B------:R-:W-:Y:S02]  /*175a0*/  FMUL.FTZ R8, R8, R131 ;  /* 0x0000008308087220 */ /* 0x000fe40000410000 */
[----:B------:R-:W-:Y:S02]  /*175b0*/  FMUL.FTZ R10, R10, R125 ;  /* 0x0000007d0a0a7220 */ /* 0x000fe40000410000 */
[----:B------:R-:W-:Y:S02]  /*175c0*/  FMUL.FTZ R11, R11, R127 ;  /* 0x0000007f0b0b7220 */ /* 0x000fe40000410000 */
[----:B------:R-:W-:Y:S02]  /*175d0*/  @P3 FFMA.FTZ R5, R18, R3, R4 ;  /* 0x0000000312053223 */ /* 0x000fe40000010004 */
[----:B------:R-:W-:-:S02]  /*175e0*/  @P2 FFMA.FTZ R12, R17, R2, R7 ;  /* 0x00000002110c2223 */ /* 0x000fc40000010007 */
[----:B------:R-:W-:Y:S02]  /*175f0*/  @P1 FFMA.FTZ R13, R16, R0, R6 ;  /* 0x00000000100d1223 */ /* 0x000fe40000010006 */
[----:B------:R-:W-:Y:S02]  /*17600*/  @P0 FFMA.FTZ R14, R15, R44, R19 ;  /* 0x0000002c0f0e0223 */ /* 0x000fe40000010013 */
.L_x_947:
[----:B------:R-:W-:Y:S01]  /*17610*/  USHF.R.S32.HI UR6, URZ, 0x1f, UR11 ;  /* 0x0000001f3f067899 */ /* 0x000fe2000801140b */
[----:B------:R-:W-:Y:S05]  /*17620*/  @P4 BRA `(.L_x_1014) ;  /* 0x000011e000004947 */ /* 0x000fea0003800000 */
[----:B------:R-:W1:Y:S01]  /*17630*/  S2R R0, SR_TID.X ;  /* 0x0000000000007919 */ /* 0x000e620000002100 */
[----:B------:R-:W-:Y:S01]  /*17640*/  ULDC.64 UR4, c[0x0][0x490] ;  /* 0x0001240000047ab9 */ /* 0x000fe20000000a00 */
[----:B------:R-:W-:Y:S01]  /*17650*/  IMAD.MOV.U32 R20, RZ, RZ, c[0x0][0x4e8] ;  /* 0x00013a00ff147624 */ /* 0x000fe200078e00ff */
[----:B------:R-:W-:Y:S01]  /*17660*/  UIMAD UR8, UR6, UR4, URZ ;  /* 0x00000004060872a4 */ /* 0x000fe2000f8e023f */
[----:B------:R-:W2:Y:S01]  /*17670*/  S2R R26, SR_CTAID.Z ;  /* 0x00000000001a7919 */ /* 0x000ea20000002700 */
[----:B------:R-:W-:Y:S01]  /*17680*/  UIMAD.WIDE.U32 UR12, UR11, UR4, URZ ;  /* 0x000000040b0c72a5 */ /* 0x000fe2000f8e003f */
[----:B------:R-:W-:Y:S01]  /*17690*/  F2FP.PACK_AB R160, R161, R160 ;  /* 0x000000a0a1a0723e */ /* 0x000fe200000000ff */
[----:B------:R-:W-:Y:S01]  /*176a0*/  UIMAD UR8, UR11, UR5, UR8 ;  /* 0x000000050b0872a4 */ /* 0x000fe2000f8e0208 */
[----:B------:R-:W3:Y:S01]  /*176b0*/  S2R R19, SR_CTAID.X ;  /* 0x0000000000137919 */ /* 0x000ee20000002500 */
[----:B------:R-:W-:Y:S01]  /*176c0*/  ISETP.NE.AND P0, PT, R20, 0x1, PT ;  /* 0x000000011400780c */ /* 0x000fe20003f05270 */
[----:B------:R-:W-:Y:S01]  /*176d0*/  ULDC.64 UR4, c[0x0][0x3e8] ;  /* 0x0000fa0000047ab9 */ /* 0x000fe20000000a00 */
[----:B------:R-:W-:Y:S01]  /*176e0*/  IMAD.U32 R29, RZ, RZ, UR13 ;  /* 0x0000000dff1d7e24 */ /* 0x000fe2000f8e00ff */
[----:B------:R-:W-:Y:S01]  /*176f0*/  UIMAD UR7, UR6, UR4, URZ ;  /* 0x00000004060772a4 */ /* 0x000fe2000f8e023f */
[----:B------:R-:W-:Y:S01]  /*17700*/  IMAD.U32 R28, RZ, RZ, UR12 ;  /* 0x0000000cff1c7e24 */ /* 0x000fe2000f8e00ff */
[----:B------:R-:W-:Y:S01]  /*17710*/  UIMAD.WIDE.U32 UR14, UR11, UR4, URZ ;  /* 0x000000040b0e72a5 */ /* 0x000fe2000f8e003f */
[----:B------:R-:W-:Y:S01]  /*17720*/  F2FP.PACK_AB R162, R163, R162 ;  /* 0x000000a2a3a2723e */ /* 0x000fe200000000ff */
[----:B------:R-:W-:Y:S01]  /*17730*/  UIMAD UR5, UR11, UR5, UR7 ;  /* 0x000000050b0572a4 */ /* 0x000fe2000f8e0207 */
[----:B------:R-:W-:Y:S01]  /*17740*/  F2FP.PACK_AB R148, R149, R148 ;  /* 0x000000949594723e */ /* 0x000fe200000000ff */
[----:B------:R-:W-:Y:S01]  /*17750*/  UIADD3 UR8, UR13, UR8, URZ ;  /* 0x000000080d087290 */ /* 0x000fe2000fffe03f */
[----:B------:R-:W-:Y:S01]  /*17760*/  F2FP.PACK_AB R150, R151, R150 ;  /* 0x000000969796723e */ /* 0x000fe200000000ff */
[----:B------:R-:W-:Y:S01]  /*17770*/  UIADD3 UR5, UR15, UR5, URZ ;  /* 0x000000050f057290 */ /* 0x000fe2000fffe03f */
[----:B------:R-:W-:Y:S01]  /*17780*/  IMAD.U32 R17, RZ, RZ, UR15 ;  /* 0x0000000fff117e24 */ /* 0x000fe2000f8e00ff */
[----:B------:R-:W-:Y:S01]  /*17790*/  F2FP.PACK_AB R156, R157, R156 ;  /* 0x0000009c9d9c723e */ /* 0x000fe200000000ff */
[----:B------:R-:W-:Y:S01]  /*177a0*/  IMAD.U32 R16, RZ, RZ, UR14 ;  /* 0x0000000eff107e24 */ /* 0x000fe2000f8e00ff */
[----:B-1----:R-:W-:Y:S01]  /*177b0*/  SHF.R.S32.HI R2, RZ, 0x1f, R0 ;  /* 0x0000001fff027819 */ /* 0x002fe20000011400 */
[----:B------:R-:W-:Y:S01]  /*177c0*/  IMAD.U32 R29, RZ, RZ, UR8 ;  /* 0x00000008ff1d7e24 */ /* 0x000fe2000f8e00ff */
[----:B------:R-:W-:Y:S01]  /*177d0*/  F2FP.PACK_AB R158, R159, R158 ;  /* 0x0000009e9f9e723e */ /* 0x000fe200000000ff */
[----:B------:R-:W-:Y:S01]  /*177e0*/  IMAD.U32 R17, RZ, RZ, UR5 ;  /* 0x00000005ff117e24 */ /* 0x000fe2000f8e00ff */
[-C--:B------:R-:W-:Y:S01]  /*177f0*/  LEA.HI R3, R2, R0.reuse, RZ, 0x2 ;  /* 0x0000000002037211 */ /* 0x080fe200078f10ff */
[----:B--2---:R-:W-:Y:S01]  /*17800*/  IMAD.WIDE.U32 R28, R26, c[0x0][0x498], R28 ;  /* 0x000126001a1c7a25 */ /* 0x004fe200078e001c */
[----:B------:R-:W-:-:S02]  /*17810*/  LEA.HI R24, R2, R0, RZ, 0x5 ;  /* 0x0000000002187211 */ /* 0x000fc400078f28ff */
[----:B------:R-:W-:Y:S02]  /*17820*/  SHF.R.S32.HI R21, RZ, 0x1f, R26 ;  /* 0x0000001fff157819 */ /* 0x000fe4000001141a */
[--C-:B------:R-:W-:Y:S02]  /*17830*/  SHF.R.S32.HI R25, RZ, 0x2, R3.reuse ;  /* 0x00000002ff197819 */ /* 0x100fe40000011403 */
[----:B------:R-:W-:Y:S01]  /*17840*/  SHF.R.S32.HI R4, RZ, 0x1f, R3 ;  /* 0x0000001fff047819 */ /* 0x000fe20000011403 */
[----:B------:R-:W-:Y:S01]  /*17850*/  IMAD R22, R21, c[0x0][0x498], RZ ;  /* 0x0001260015167a24 */ /* 0x000fe200078e02ff */
[----:B------:R-:W-:Y:S01]  /*17860*/  LOP3.LUT R3, R3, 0xfffffffc, RZ, 0xc0, !PT ;  /* 0xfffffffc03037812 */ /* 0x000fe200078ec0ff */
[----:B------:R-:W-:Y:S01]  /*17870*/  IMAD R21, R21, c[0x0][0x3f0], RZ ;  /* 0x0000fc0015157a24 */ /* 0x000fe200078e02ff */
[----:B------:R-:W-:Y:S01]  /*17880*/  LEA.HI R15, R2, R0, RZ, 0x3 ;  /* 0x00000000020f7211 */ /* 0x000fe200078f18ff */
[----:B------:R-:W-:Y:S01]  /*17890*/  IMAD R22, R26, c[0x0][0x49c], R22 ;  /* 0x000127001a167a24 */ /* 0x000fe200078e0216 */
[----:B------:R-:W-:Y:S01]  /*178a0*/  LOP3.LUT R18, R24, 0xffffffe0, RZ, 0xc0, !PT ;  /* 0xffffffe018127812 */ /* 0x000fe200078ec0ff */
[----:B------:R-:W-:Y:S01]  /*178b0*/  IMAD.IADD R3, R0, 0x1, -R3 ;  /* 0x0000000100037824 */ /* 0x000fe200078e0a03 */
[----:B------:R-:W-:Y:S01]  /*178c0*/  LOP3.LUT R7, R15, 0xfffffff8, RZ, 0xc0, !PT ;  /* 0xfffffff80f077812 */ /* 0x000fe200078ec0ff */
[----:B------:R-:W-:Y:S01]  /*178d0*/  IMAD R21, R26, c[0x0][0x3f4], R21 ;  /* 0x0000fd001a157a24 */ /* 0x000fe200078e0215 */
[----:B------:R-:W-:Y:S01]  /*178e0*/  SHF.R.S32.HI R23, RZ, 0x5, R24 ;  /* 0x00000005ff177819 */ /* 0x000fe20000011418 */
[----:B------:R-:W-:Y:S01]  /*178f0*/  IMAD.IADD R18, R0, 0x1, -R18 ;  /* 0x0000000100127824 */ /* 0x000fe200078e0a12 */
[----:B------:R-:W-:Y:S01]  /*17900*/  SHF.R.S32.HI R24, RZ, 0x1f, R24 ;  /* 0x0000001fff187819 */ /* 0x000fe20000011418 */
[----:B------:R-:W-:Y:S01]  /*17910*/  IMAD.WIDE.U32 R26, R26, c[0x0][0x3f0], R16 ;  /* 0x0000fc001a1a7a25 */ /* 0x000fe200078e0010 */
[----:B------:R-:W-:-:S02]  /*17920*/  LEA.HI R4, R4, R25, RZ, 0x3 ;  /* 0x0000001904047211 */ /* 0x000fc400078f18ff */
[----:B------:R-:W-:Y:S01]  /*17930*/  LEA.HI R17, R3, R3, RZ, 0x1 ;  /* 0x0000000303117211 */ /* 0x000fe200078f08ff */
[----:B------:R-:W-:Y:S01]  /*17940*/  IMAD.IADD R7, R0, 0x1, -R7 ;  /* 0x0000000100077824 */ /* 0x000fe200078e0a07 */
[----:B------:R-:W-:Y:S01]  /*17950*/  LEA.HI R2, R2, R0, RZ, 0x6 ;  /* 0x0000000002027211 */ /* 0x000fe200078f30ff */
[----:B------:R-:W-:Y:S01]  /*17960*/  IMAD.IADD R27, R27, 0x1, R21 ;  /* 0x000000011b1b7824 */ /* 0x000fe200078e0215 */
[----:B------:R-:W-:Y:S01]  /*17970*/  SHF.R.S32.HI R0, RZ, 0x1f, R18 ;  /* 0x0000001fff007819 */ /* 0x000fe20000011412 */
[C---:B------:R-:W-:Y:S01]  /*17980*/  IMAD.SHL.U32 R6, R7.reuse, 0x8, RZ ;  /* 0x0000000807067824 */ /* 0x040fe200078e00ff */
[----:B------:R-:W-:Y:S01]  /*17990*/  SHF.R.S32.HI R15, RZ, 0x3, R15 ;  /* 0x00000003ff0f7819 */ /* 0x000fe2000001140f */
[----:B------:R-:W-:Y:S01]  /*179a0*/  IMAD.SHL.U32 R2, R2, 0x8, RZ ;  /* 0x0000000802027824 */ /* 0x000fe200078e00ff */
[----:B------:R-:W-:Y:S02]  /*179b0*/  LEA.HI R24, R24, R23, RZ, 0x2 ;  /* 0x0000001718187211 */ /* 0x000fe400078f10ff */
[----:B------:R-:W-:Y:S01]  /*179c0*/  LOP3.LUT R4, R4, 0xfffffff8, RZ, 0xc0, !PT ;  /* 0xfffffff804047812 */ /* 0x000fe200078ec0ff */
[----:B------:R-:W-:Y:S01]  /*179d0*/  IMAD R7, R7, 0x10, R15 ;  /* 0x0000001007077824 */ /* 0x000fe200078e020f */
[C---:B------:R-:W-:Y:S01]  /*179e0*/  LOP3.LUT R16, R17.reuse, 0x1ffffffe, RZ, 0xc0, !PT ;  /* 0x1ffffffe11107812 */ /* 0x040fe200078ec0ff */
[----:B------:R-:W-:Y:S01]  /*179f0*/  IMAD.SHL.U32 R17, R17, 0x20, RZ ;  /* 0x0000002011117824 */ /* 0x000fe200078e00ff */
[----:B------:R-:W-:Y:S01]  /*17a00*/  LOP3.LUT P3, RZ, R18, 0x3, RZ, 0xc0, !PT ;  /* 0x0000000312ff7812 */ /* 0x000fe2000786c0ff */
[----:B------:R-:W-:Y:S01]  /*17a10*/  IMAD.IADD R25, R25, 0x1, -R4 ;  /* 0x0000000119197824 */ /* 0x000fe200078e0a04 */
[----:B------:R-:W-:Y:S01]  /*17a20*/  LEA.HI R18, R0, R18, RZ, 0x2 ;  /* 0x0000001200127211 */ /* 0x000fe200078f10ff */
[----:B------:R-:W-:Y:S01]  /*17a30*/  IMAD.SHL.U32 R0, R15, 0x40, RZ ;  /* 0x000000400f007824 */ /* 0x000fe200078e00ff */
[----:B------:R-:W-:Y:S01]  /*17a40*/  LOP3.LUT R24, R24, 0xffffffc, RZ, 0xc0, !PT ;  /* 0x0ffffffc18187812 */ /* 0x000fe200078ec0ff */
[----:B------:R-:W-:Y:S01]  /*17a50*/  IMAD.IADD R16, R3, 0x1, -R16 ;  /* 0x0000000103107824 */ /* 0x000fe200078e0a10 */
[----:B------:R-:W-:Y:S01]  /*17a60*/  LOP3.LUT R17, R17, 0xffffffc0, RZ, 0xc0, !PT ;  /* 0xffffffc011117812 */ /* 0x000fe200078ec0ff */
[----:B---3--:R-:W-:Y:S01]  /*17a70*/  IMAD R7, R19, 0x80, R7 ;  /* 0x0000008013077824 */ /* 0x008fe200078e0207 */
[----:B------:R-:W-:Y:S01]  /*17a80*/  SHF.R.S32.HI R18, RZ, 0x2, R18 ;  /* 0x00000002ff127819 */ /* 0x000fe20000011412 */
[C---:B------:R-:W-:Y:S01]  /*17a90*/  IMAD.IADD R24, R23.reuse, 0x1, -R24 ;  /* 0x0000000117187824 */ /* 0x040fe200078e0a18 */
[----:B------:R-:W-:Y:S01]  /*17aa0*/  LOP3.LUT R0, R0, 0x1c0, RZ, 0xc0, !PT ;  /* 0x000001c000007812 */ /* 0x000fe200078ec0ff */
[----:B------:R-:W-:Y:S01]  /*17ab0*/  IMAD R23, R23, 0x200, R3 ;  /* 0x0000020017177824 */ /* 0x000fe200078e0203 */
[----:B------:R-:W-:Y:S01]  /*17ac0*/  LOP3.LUT R3, R25, 0x1, RZ, 0xc0, !PT ;  /* 0x0000000119037812 */ /* 0x000fe200078ec0ff */
[----:B------:R-:W-:Y:S01]  /*17ad0*/  IMAD R16, R16, 0x8, R17 ;  /* 0x0000000810107824 */ /* 0x000fe200078e0211 */
[----:B------:R-:W-:Y:S01]  /*17ae0*/  LOP3.LUT R4, R0, 0x38, R6, 0xf8, !PT ;  /* 0x0000003800047812 */ /* 0x000fe200078ef806 */
[----:B------:R-:W-:Y:S01]  /*17af0*/  IMAD R18, R24, 0x10, R18 ;  /* 0x0000001018127824 */ /* 0x000fe200078e0212 */
[----:B------:R-:W-:Y:S01]  /*17b00*/  SHF.R.U32.HI R0, RZ, 0x3, R0 ;  /* 0x00000003ff007819 */ /* 0x000fe20000011600 */
[----:B------:R-:W-:Y:S01]  /*17b10*/  IMAD R17, R20, c[0x0][0x388], RZ ;  /* 0x0000e20014117a24 */ /* 0x000fe200078e02ff */
[----:B------:R-:W-:Y:S01]  /*17b20*/  ISETP.NE.U32.AND P4, PT, R3, 0x1, PT ;  /* 0x000000010300780c */ /* 0x000fe20003f85070 */
[----:B------:R-:W-:Y:S01]  /*17b30*/  @P0 IMAD.HI.U32 R3, R7, c[0x0][0x4ec], RZ ;  /* 0x00013b0007030a27 */ /* 0x000fe200078e00ff */
[----:B------:R-:W-:-:S02]  /*17b40*/  LOP3.LUT R0, R4, R0, RZ, 0x3c, !PT ;  /* 0x0000000004007212 */ /* 0x000fc400078e3cff */
[----:B------:R-:W-:Y:S01]  /*17b50*/  R2P PR, R25, 0x6 ;  /* 0x0000000619007804 */ /* 0x000fe20000000000 */
[----:B------:R-:W-:Y:S01]  /*17b60*/  IMAD.IADD R16, R18, 0x1, R16 ;  /* 0x0000000112107824 */ /* 0x000fe200078e0210 */
[----:B------:R-:W-:Y:S01]  /*17b70*/  LOP3.LUT R0, R0, 0x7ffffe00, R2, 0xf8, !PT ;  /* 0x7ffffe0000007812 */ /* 0x000fe200078ef802 */
[----:B------:R-:W-:Y:S01]  /*17b80*/  IMAD R18, R19, 0x80, R18 ;  /* 0x0000008013127824 */ /* 0x000fe200078e0212 */
[----:B------:R-:W-:Y:S01]  /*17b90*/  F2FP.PACK_AB R152, R153, R152 ;  /* 0x000000989998723e */ /* 0x000fe200000000ff */
[----:B------:R-:W-:Y:S01]  /*17ba0*/  IMAD.MOV.U32 R4, RZ, RZ, R7 ;  /* 0x000000ffff047224 */ /* 0x000fe200078e0007 */
[----:B------:R-:W-:Y:S01]  /*17bb0*/  @P0 SHF.R.U32.HI R4, RZ, c[0x0][0x4f0], R3 ;  /* 0x00013c00ff040a19 */ /* 0x000fe20000011603 */
[C---:B------:R-:W-:Y:S01]  /*17bc0*/  IMAD R15, R19.reuse, 0x80, R15 ;  /* 0x00000080130f7824 */ /* 0x040fe200078e020f */
[C---:B------:R-:W-:Y:S01]  /*17bd0*/  IADD3 R3, R18.reuse, 0x8, RZ ;  /* 0x0000000812037810 */ /* 0x040fe20007ffe0ff */
[----:B------:R-:W-:Y:S01]  /*17be0*/  IMAD R16, R19, 0x80, R16 ;  /* 0x0000008013107824 */ /* 0x000fe200078e0210 */
[C---:B------:R-:W-:Y:S01]  /*17bf0*/  IADD3 R19, R18.reuse, 0x40, RZ ;  /* 0x0000004012137810 */ /* 0x040fe20007ffe0ff */
[--C-:B------:R-:W-:Y:S01]  /*17c00*/  IMAD.MOV R2, RZ, RZ, -R4.reuse ;  /* 0x000000ffff027224 */ /* 0x100fe200078e0a04 */
[-C--:B------:R-:W-:Y:S01]  /*17c10*/  ISETP.GE.OR P5, PT, R3, R17.reuse, P3 ;  /* 0x000000110300720c */ /* 0x080fe20001fa6670 */
[----:B------:R-:W-:Y:S01]  /*17c20*/  IMAD.MOV.U32 R3, RZ, RZ, -0x10 ;  /* 0xfffffff0ff037424 */ /* 0x000fe200078e00ff */
[----:B------:R-:W-:Y:S01]  /*17c30*/  ISETP.GE.OR P6, PT, R18, R17, P3 ;  /* 0x000000111200720c */ /* 0x000fe20001fc6670 */
[----:B------:R-:W-:Y:S01]  /*17c40*/  IMAD R2, R2, c[0x0][0x4e8], R7 ;  /* 0x00013a0002027a24 */ /* 0x000fe200078e0207 */
[----:B------:R-:W-:Y:S01]  /*17c50*/  SHF.R.S32.HI R7, RZ, 0x1f, R4 ;  /* 0x0000001fff077819 */ /* 0x000fe20000011404 */
[----:B------:R-:W-:Y:S01]  /*17c60*/  IMAD.SHL.U32 R25, R25, 0x40, RZ ;  /* 0x0000004019197824 */ /* 0x000fe200078e00ff */
[----:B------:R-:W-:Y:S01]  /*17c70*/  IADD3 R18, R18, 0x48, RZ ;  /* 0x0000004812127810 */ /* 0x000fe20007ffe0ff */
[----:B------:R-:W-:Y:S01]  /*17c80*/  IMAD.WIDE.U32 R26, R4, c[0x0][0x3e0], R26 ;  /* 0x0000f800041a7a25 */ /* 0x000fe200078e001a */
[----:B------:R-:W-:-:S02]  /*17c90*/  SEL R3, R3, 0x10, !P4 ;  /* 0x0000001003037807 */ /* 0x000fc40006000000 */
[-C--:B------:R-:W-:Y:S01]  /*17ca0*/  ISETP.GE.OR P4, PT, R19, R17.reuse, P3 ;  /* 0x000000111300720c */ /* 0x080fe20001f86670 */
[----:B------:R-:W-:Y:S01]  /*17cb0*/  IMAD R7, R7, c[0x0][0x3e0], RZ ;  /* 0x0000f80007077a24 */ /* 0x000fe200078e02ff */
[----:B------:R-:W-:Y:S01]  /*17cc0*/  ISETP.GE.OR P3, PT, R18, R17, P3 ;  /* 0x000000111200720c */ /* 0x000fe20001f66670 */
[----:B------:R-:W-:Y:S01]  /*17cd0*/  @P0 IMAD.HI.U32 R18, R16, c[0x0][0x4ec], RZ ;  /* 0x00013b0010120a27 */ /* 0x000fe200078e00ff */
[----:B------:R-:W-:Y:S02]  /*17ce0*/  LOP3.LUT R25, R25, 0x1c0, RZ, 0xc0, !PT ;  /* 0x000001c019197812 */ /* 0x000fe400078ec0ff */
[----:B------:R-:W-:Y:S01]  /*17cf0*/  F2FP.PACK_AB R154, R155, R154 ;  /* 0x0000009a9b9a723e */ /* 0x000fe200000000ff */
[----:B------:R-:W-:Y:S01]  /*17d00*/  IMAD R7, R4, c[0x0][0x3e4], R7 ;  /* 0x0000f90004077a24 */ /* 0x000fe200078e0207 */
[----:B------:R-:W-:Y:S01]  /*17d10*/  LEA.HI R25, R25, R25, RZ, 0x1d ;  /* 0x0000001919197211 */ /* 0x000fe200078fe8ff */
[----:B------:R-:W-:Y:S01]  /*17d20*/  IMAD.MOV.U32 R19, RZ, RZ, R16 ;  /* 0x000000ffff137224 */ /* 0x000fe200078e0010 */
[----:B------:R-:W-:Y:S01]  /*17d30*/  @P0 SHF.R.U32.HI R19, RZ, c[0x0][0x4f0], R18 ;  /* 0x00013c00ff130a19 */ /* 0x000fe20000011612 */
[----:B------:R-:W-:Y:S01]  /*17d40*/  IMAD.IADD R27, R27, 0x1, R7 ;  /* 0x000000011b1b7824 */ /* 0x000fe200078e0207 */
[----:B------:R-:W-:Y:S01]  /*17d50*/  F2FP.PACK_AB R144, R145, R144 ;  /* 0x000000909190723e */ /* 0x000fe200000000ff */
[----:B------:R-:W-:Y:S01]  /*17d60*/  IMAD.U32 R23, R23, 0x2, R25 ;  /* 0x0000000217177824 */ /* 0x000fe200078e0019 */
[----:B------:R-:W-:Y:S01]  /*17d70*/  SHF.R.S32.HI R7, RZ, 0x1f, R19 ;  /* 0x0000001fff077819 */ /* 0x000fe20000011413 */
[----:B------:R-:W-:Y:S01]  /*17d80*/  IMAD.WIDE.U32 R26, R2, c[0x0][0x3d8], R26 ;  /* 0x0000f600021a7a25 */ /* 0x000fe200078e001a */
[----:B------:R-:W-:-:S02]  /*17d90*/  IADD3 R24, P0, R19, R28, RZ ;  /* 0x0000001c13187210 */ /* 0x000fc40007f1e0ff */
[----:B------:R-:W-:Y:S01]  /*17da0*/  F2FP.PACK_AB R146, R147, R146 ;  /* 0x000000929392723e */ /* 0x000fe200000000ff */
[----:B------:R-:W-:Y:S01]  /*17db0*/  IMAD.SHL.U32 R23, R23, 0x2, RZ ;  /* 0x0000000217177824 */ /* 0x000fe200078e00ff */
[----:B------:R-:W-:Y:S01]  /*17dc0*/  BAR.SYNC.DEFER_BLOCKING 0x1, 0x80 ;  /* 0x0042000000007b1d */ /* 0x000fe20000010000 */
[----:B------:R-:W-:Y:S01]  /*17dd0*/  IADD3.X R25, R7, R29, R22, P0, !PT ;  /* 0x0000001d07197210 */ /* 0x000fe200007fe416 */
[----:B------:R-:W-:Y:S01]  /*17de0*/  IMAD.MOV.U32 R7, RZ, RZ, 0x20 ;  /* 0x00000020ff077424 */ /* 0x000fe200078e00ff */
[----:B------:R-:W-:Y:S01]  /*17df0*/  F2FP.PACK_AB R100, R101, R100 ;  /* 0x000000646564723e */ /* 0x000fe200000000ff */
[C---:B------:R-:W-:Y:S01]  /*17e00*/  IMAD.IADD R4, R23.reuse, 0x1, R3 ;  /* 0x0000000117047824 */ /* 0x040fe200078e0203 */
[----:B------:R-:W-:Y:S01]  /*17e10*/  IADD3 R21, R23, 0x80, RZ ;  /* 0x0000008017157810 */ /* 0x000fe20007ffe0ff */
[----:B------:R-:W-:Y:S01]  /*17e20*/  IMAD.MOV R19, RZ, RZ, -R19 ;  /* 0x000000ffff137224 */ /* 0x000fe200078e0a13 */
[----:B------:R-:W-:Y:S02]  /*17e30*/  SEL R7, R7, 0xffffffe0, !P1 ;  /* 0xffffffe007077807 */ /* 0x000fe40004800000 */
[----:B------:R-:W-:Y:S01]  /*17e40*/  IADD3 R20, R23, 0xc0, RZ ;  /* 0x000000c017147810 */ /* 0x000fe20007ffe0ff */
[----:B------:R-:W-:Y:S01]  /*17e50*/  IMAD R19, R19, c[0x0][0x4e8], R16 ;  /* 0x00013a0013137a24 */ /* 0x000fe200078e0210 */
[----:B------:R-:W-:-:S02]  /*17e60*/  F2FP.PACK_AB R102, R103, R102 ;  /* 0x000000666766723e */ /* 0x000fc400000000ff */
[----:B------:R-:W-:Y:S01]  /*17e70*/  SHF.R.S32.HI R18, RZ, 0x1f, R2 ;  /* 0x0000001fff127819 */ /* 0x000fe20000011402 */
[----:B------:R-:W-:Y:S01]  /*17e80*/  IMAD.WIDE.U32 R24, R19, c[0x0][0x488], R24 ;  /* 0x0001220013187a25 */ /* 0x000fe200078e0018 */
[----:B------:R-:W-:Y:S02]  /*17e90*/  F2FP.PACK_AB R140, R141, R140 ;  /* 0x0000008c8d8c723e */ /* 0x000fe400000000ff */
[----:B------:R-:W-:Y:S01]  /*17ea0*/  F2FP.PACK_AB R142, R143, R142 ;  /* 0x0000008e8f8e723e */ /* 0x000fe200000000ff */
[----:B------:R-:W-:Y:S01]  /*17eb0*/  IMAD R18, R18, c[0x0][0x3d8], RZ ;  /* 0x0000f60012127a24 */ /* 0x000fe200078e02ff */
[----:B------:R-:W-:Y:S02]  /*17ec0*/  F2FP.PACK_AB R136, R137, R136 ;  /* 0x000000888988723e */ /* 0x000fe400000000ff */
[----:B------:R-:W-:Y:S01]  /*17ed0*/  F2FP.PACK_AB R138, R139, R138 ;  /* 0x0000008a8b8a723e */ /* 0x000fe200000000ff */
[----:B------:R-:W-:Y:S01]  /*17ee0*/  IMAD R18, R2, c[0x0][0x3dc], R18 ;  /* 0x0000f70002127a24 */ /* 0x000fe200078e0212 */
[----:B------:R-:W-:Y:S01]  /*17ef0*/  @P2 IADD3 R20, R21, -0x40, RZ ;  /* 0xffffffc015142810 */ /* 0x000fe20007ffe0ff */
[----:B------:R-:W-:Y:S01]  /*17f00*/  STS [R23+0x80], R160 ;  /* 0x000080a017007388 */ /* 0x000fe20000000800 */
[----:B------:R-:W-:Y:S01]  /*17f10*/  SHF.R.S32.HI R16, RZ, 0x1f, R19 ;  /* 0x0000001fff107819 */ /* 0x000fe20000011413 */
[----:B------:R-:W-:Y:S01]  /*17f20*/  IMAD.IADD R18, R27, 0x1, R18 ;  /* 0x000000011b127824 */ /* 0x000fe200078e0212 */
[----:B------:R-:W-:Y:S01]  /*17f30*/  F2FP.PACK_AB R104, R105, R104 ;  /* 0x000000686968723e */ /* 0x000fe200000000ff */
[----:B------:R-:W-:Y:S01]  /*17f40*/  STS [R23+0x480], R162 ;  /* 0x000480a217007388 */ /* 0x000fe20000000800 */
[----:B------:R-:W-:Y:S01]  /*17f50*/  F2FP.PACK_AB R106, R107, R106 ;  /* 0x0000006a6b6a723e */ /* 0x000fe200000000ff */
[----:B------:R-:W-:Y:S01]  /*17f60*/  IMAD R16, R16, c[0x0][0x488], RZ ;  /* 0x0001220010107a24 */ /* 0x000fe200078e02ff */
[----:B------:R-:W-:Y:S01]  /*17f70*/  F2FP.PACK_AB R112, R113, R112 ;  /* 0x000000707170723e */ /* 0x000fe200000000ff */
[----:B------:R-:W-:Y:S01]  /*17f80*/  STS [R4+0x80], R148 ;  /* 0x0000809404007388 */ /* 0x000fe20000000800 */
[----:B------:R-:W-:Y:S01]  /*17f90*/  F2FP.PACK_AB R114, R115, R114 ;  /* 0x000000727372723e */ /* 0x000fe200000000ff */
[----:B------:R-:W-:Y:S01]  /*17fa0*/  IMAD R16, R19, c[0x0][0x48c], R16 ;  /* 0x0001230013107a24 */ /* 0x000fe200078e0210 */
[----:B------:R-:W-:Y:S01]  /*17fb0*/  LEA R2, P0, R26, c[0x0][0x380], 0x1 ;  /* 0x0000e0001a027a11 */ /* 0x000fe200078008ff */
[----:B------:R-:W-:Y:S01]  /*17fc0*/  STS [R4+0x480], R150 ;  /* 0x0004809604007388 */ /* 0x000fe20000000800 */
[----:B------:R-:W-:Y:S01]  /*17fd0*/  F2FP.PACK_AB R108, R109, R108 ;  /* 0x0000006c6d6c723e */ /* 0x000fe200000000ff */
[----:B------:R-:W-:Y:S01]  /*17fe0*/  IMAD.IADD R21, R7, 0x1, R20 ;  /* 0x0000000107157824 */ /* 0x000fe200078e0214 */
[----:B------:R-:W-:Y:S01]  /*17ff0*/  F2FP.PACK_AB R110, R111, R110 ;  /* 0x0000006e6f6e723e */ /* 0x000fe200000000ff */
[----:B------:R-:W-:Y:S01]  /*18000*/  STS [R23+0x2080], R156 ;  /* 0x0020809c17007388 */ /* 0x000fe20000000800 */
[----:B------:R-:W-:Y:S01]  /*18010*/  F2FP.PACK_AB R132, R133, R132 ;  /* 0x000000848584723e */ /* 0x000fe200000000ff */
[----:B------:R-:W-:Y:S01]  /*18020*/  IMAD.IADD R16, R25, 0x1, R16 ;  /* 0x0000000119107824 */ /* 0x000fe200078e0210 */
[----:B------:R-:W-:Y:S01]  /*18030*/  F2FP.PACK_AB R134, R135, R134 ;  /* 0x000000868786723e */ /* 0x000fe200000000ff */
[----:B------:R1:W-:Y:S01]  /*18040*/  STS [R23+0x2480], R158 ;  /* 0x0024809e17007388 */ /* 0x0003e20000000800 */
[----:B------:R-:W-:-:S02]  /*18050*/  F2FP.PACK_AB R116, R117, R116 ;  /* 0x000000747574723e */ /* 0x000fc400000000ff */
[----:B------:R-:W-:Y:S01]  /*18060*/  F2FP.PACK_AB R118, R119, R118 ;  /* 0x000000767776723e */ /* 0x000fe200000000ff */
[----:B------:R-:W-:Y:S01]  /*18070*/  STS [R4+0x2080], R152 ;  /* 0x0020809804007388 */ /* 0x000fe20000000800 */
[----:B------:R-:W-:Y:S02]  /*18080*/  F2FP.PACK_AB R9, R9, R128 ;  /* 0x000000800909723e */ /* 0x000fe400000000ff */
[----:B------:R-:W-:Y:S01]  /*18090*/  LEA.HI.X R18, R26, c[0x0][0x384], R18, 0x1, P0 ;  /* 0x0000e1001a127a11 */ /* 0x000fe200000f0c12 */
[----:B------:R2:W-:Y:S01]  /*180a0*/  STS [R4+0x2480], R154 ;  /* 0x0024809a04007388 */ /* 0x0005e20000000800 */
[----:B------:R-:W-:Y:S02]  /*180b0*/  F2FP.PACK_AB R8, R8, R130 ;  /* 0x000000820808723e */ /* 0x000fe400000000ff */
[----:B------:R-:W-:Y:S01]  /*180c0*/  LEA R19, P0, R24, c[0x0][0x450], 0x2 ;  /* 0x0001140018137a11 */ /* 0x000fe200078010ff */
[----:B------:R-:W-:Y:S01]  /*180d0*/  SHFL.IDX PT, R48, R2, 0x1, 0x181f ;  /* 0x00381f0002307f89 */ /* 0x000fe200000e0000 */
[----:B------:R-:W-:-:S02]  /*180e0*/  F2FP.PACK_AB R120, R121, R120 ;  /* 0x000000787978723e */ /* 0x000fc400000000ff */
[----:B------:R-:W-:Y:S01]  /*180f0*/  F2FP.PACK_AB R122, R123, R122 ;  /* 0x0000007a7b7a723e */ /* 0x000fe200000000ff */
[----:B------:R-:W-:Y:S01]  /*18100*/  SHFL.IDX PT, R22, R19, RZ, 0x1c1f ;  /* 0x001c1fff13167589 */ /* 0x000fe200000e0000 */
[----:B------:R-:W-:Y:S02]  /*18110*/  F2FP.PACK_AB R10, R10, R124 ;  /* 0x0000007c0a0a723e */ /* 0x000fe400000000ff */
[----:B------:R-:W-:Y:S01]  /*18120*/  F2FP.PACK_AB R11, R11, R126 ;  /* 0x0000007e0b0b723e */ /* 0x000fe200000000ff */
[----:B------:R-:W-:Y:S01]  /*18130*/  SHFL.IDX PT, R28, R19, 0x1, 0x1c1f ;  /* 0x003c1f00131c7f89 */ /* 0x000fe200000e0000 */
[----:B------:R-:W-:-:S03]  /*18140*/  LEA.HI.X R16, R24, c[0x0][0x454], R16, 0x2, P0 ;  /* 0x0001150018107a11 */ /* 0x000fc600000f1410 */
[----:B------:R-:W-:Y:S01]  /*18150*/  SHFL.IDX PT, R26, R19, 0x2, 0x1c1f ;  /* 0x005c1f00131a7f89 */ /* 0x000fe200000e0000 */
[----:B-1----:R-:W-:-:S03]  /*18160*/  IMAD.IADD R23, R23, 0x1, R7 ;  /* 0x0000000117177824 */ /* 0x002fc600078e0207 */
[----:B------:R-:W-:Y:S04]  /*18170*/  SHFL.IDX PT, R29, R16, 0x1, 0x1c1f ;  /* 0x003c1f00101d7f89 */ /* 0x000fe800000e0000 */
[----:B------:R-:W-:Y:S01]  /*18180*/  STS [R23+0x80], R144 ;  /* 0x0000809017007388 */ /* 0x000fe20000000800 */
[----:B--2---:R-:W-:-:S03]  /*18190*/  IMAD.IADD R4, R7, 0x1, R4 ;  /* 0x0000000107047824 */ /* 0x004fc600078e0204 */
[----:B------:R-:W-:Y:S04]  /*181a0*/  STS [R23+0x480], R146 ;  /* 0x0004809217007388 */ /* 0x000fe80000000800 */
[----:B------:R-:W-:Y:S04]  /*181b0*/  STS [R4+0x80], R100 ;  /* 0x0000806404007388 */ /* 0x000fe80000000800 */
[----:B------:R-:W-:Y:S04]  /*181c0*/  STS [R4+0x480], R102 ;  /* 0x0004806604007388 */ /* 0x000fe80000000800 */
[----:B------:R-:W-:Y:S04]  /*181d0*/  STS [R23+0x2080], R140 ;  /* 0x0020808c17007388 */ /* 0x000fe80000000800 */
[----:B------:R-:W-:Y:S04]  /*181e0*/  STS [R23+0x2480], R142 ;  /* 0x0024808e17007388 */ /* 0x000fe80000000800 */
[----:B------:R-:W-:Y:S04]  /*181f0*/  STS [R4+0x2080], R136 ;  /* 0x0020808804007388 */ /* 0x000fe80000000800 */
[----:B------:R1:W-:Y:S04]  /*18200*/  STS [R4+0x2480], R138 ;  /* 0x0024808a04007388 */ /* 0x0003e80000000800 */
[----:B------:R-:W-:Y:S04]  /*18210*/  STS [R20], R104 ;  /* 0x0000006814007388 */ /* 0x000fe80000000800 */
[----:B------:R-:W-:Y:S04]  /*18220*/  STS [R20+0x400], R106 ;  /* 0x0004006a14007388 */ /* 0x000fe80000000800 */
[----:B------:R-:W2:Y:S04]  /*18230*/  SHFL.IDX PT, R23, R16, RZ, 0x1c1f ;  /* 0x001c1fff10177589 */ /* 0x000ea800000e0000 */
[----:B------:R-:W3:Y:S04]  /*18240*/  SHFL.IDX PT, R27, R16, 0x2, 0x1c1f ;  /* 0x005c1f00101b7f89 */ /* 0x000ee800000e0000 */
[----:B------:R-:W-:Y:S04]  /*18250*/  SHFL.IDX PT, R24, R19, 0x3, 0x1c1f ;  /* 0x007c1f0013187f89 */ /* 0x000fe800000e0000 */
[----:B------:R-:W4:Y:S01]  /*18260*/  SHFL.IDX PT, R25, R16, 0x3, 0x1c1f ;  /* 0x007c1f0010197f89 */ /* 0x000f2200000e0000 */
[----:B-1----:R-:W-:-:S03]  /*18270*/  IADD3 R4, R7, 0x400, R20 ;  /* 0x0000040007047810 */ /* 0x002fc60007ffe014 */
[----:B------:R-:W1:Y:S02]  /*18280*/  SHFL.IDX PT, R50, R2, RZ, 0x181f ;  /* 0x00181fff02327589 */ /* 0x000e6400000e0000 */
[C---:B------:R-:W-:Y:S02]  /*18290*/  IMAD.IADD R4, R3.reuse, 0x1, R4 ;  /* 0x0000000103047824 */ /* 0x040fe400078e0204 */
[----:B------:R-:W-:-:S04]  /*182a0*/  IMAD.IADD R3, R3, 0x1, R20 ;  /* 0x0000000103037824 */ /* 0x000fc800078e0214 */
[----:B------:R-:W-:Y:S01]  /*182b0*/  IMAD.IADD R7, R7, 0x1, R3 ;  /* 0x0000000107077824 */ /* 0x000fe200078e0203 */
[----:B------:R-:W-:Y:S04]  /*182c0*/  STS [R3], R112 ;  /* 0x0000007003007388 */ /* 0x000fe80000000800 */
[----:B------:R-:W-:Y:S04]  /*182d0*/  STS [R3+0x400], R114 ;  /* 0x0004007203007388 */ /* 0x000fe80000000800 */
[----:B------:R-:W-:Y:S04]  /*182e0*/  STS [R20+0x2000], R108 ;  /* 0x0020006c14007388 */ /* 0x000fe80000000800 */
[----:B------:R-:W-:Y:S04]  /*182f0*/  STS [R20+0x2400], R110 ;  /* 0x0024006e14007388 */ /* 0x000fe80000000800 */
[----:B------:R-:W-:Y:S04]  /*18300*/  STS [R3+0x2000], R132 ;  /* 0x0020008403007388 */ /* 0x000fe80000000800 */
[----:B------:R-:W-:Y:S04]  /*18310*/  STS [R3+0x2400], R134 ;  /* 0x0024008603007388 */ /* 0x000fe80000000800 */
[----:B------:R-:W-:Y:S04]  /*18320*/  STS [R21], R116 ;  /* 0x0000007415007388 */ /* 0x000fe80000000800 */
[----:B------:R-:W-:Y:S04]  /*18330*/  STS [R21+0x400], R118 ;  /* 0x0004007615007388 */ /* 0x000fe80000000800 */
[----:B------:R-:W-:Y:S04]  /*18340*/  STS [R7], R9 ;  /* 0x0000000907007388 */ /* 0x000fe80000000800 */
[----:B------:R1:W-:Y:S04]  /*18350*/  STS [R4], R8 ;  /* 0x0000000804007388 */ /* 0x0003e80000000800 */
[----:B------:R-:W-:Y:S04]  /*18360*/  STS [R21+0x2000], R120 ;  /* 0x0020007815007388 */ /* 0x000fe80000000800 */
[----:B------:R-:W-:Y:S04]  /*18370*/  STS [R21+0x2400], R122 ;  /* 0x0024007a15007388 */ /* 0x000fe80000000800 */
[----:B------:R-:W-:Y:S04]  /*18380*/  STS [R7+0x2000], R10 ;  /* 0x0020000a07007388 */ /* 0x000fe80000000800 */
[----:B------:R2:W-:Y:S04]  /*18390*/  STS [R4+0x2000], R11 ;  /* 0x0020000b04007388 */ /* 0x0005e80000000800 */
[----:B------:R-:W-:Y:S01]  /*183a0*/  BAR.SYNC.DEFER_BLOCKING 0x1, 0x80 ;  /* 0x0042000000007b1d */ /* 0x000fe20000010000 */
[----:B-1----:R-:W-:-:S05]  /*183b0*/  IMAD.SHL.U32 R8, R0, 0x2, RZ ;  /* 0x0000000200087824 */ /* 0x002fca00078e00ff */
[----:B------:R-:W-:Y:S01]  /*183c0*/  SHFL.IDX PT, R3, R2, 0x2, 0x181f ;  /* 0x00581f0002037f89 */ /* 0x000fe200000e0000 */
[----:B------:R-:W-:-:S03]  /*183d0*/  IADD3 R0, R15, 0x10, RZ ;  /* 0x000000100f007810 */ /* 0x000fc60007ffe0ff */
[----:B------:R-:W1:Y:S04]  /*183e0*/  SHFL.IDX PT, R10, R18, RZ, 0x181f ;  /* 0x00181fff120a7589 */ /* 0x000e6800000e0000 */
[----:B------:R-:W-:Y:S04]  /*183f0*/  SHFL.IDX PT, R7, R18, 0x2, 0x181f ;  /* 0x00581f0012077f89 */ /* 0x000fe800000e0000 */
[----:B------:R-:W-:Y:S01]  /*18400*/  SHFL.IDX PT, R4, R2, 0x3, 0x181f ;  /* 0x00781f0002047f89 */ /* 0x000fe200000e0000 */
[----:B--2---:R-:W-:-:S03]  /*18410*/  IADD3 R11, R15, 0x40, RZ ;  /* 0x000000400f0b7810 */ /* 0x004fc60007ffe0ff */
[----:B------:R-:W-:Y:S04]  /*18420*/  SHFL.IDX PT, R9, R18, 0x3, 0x181f ;  /* 0x00781f0012097f89 */ /* 0x000fe800000e0000 */
[----:B------:R-:W-:Y:S01]  /*18430*/  @!P6 ST.E [R22.64], R5 ;  /* 0x000000051600e985 */ /* 0x000fe2000c101934 */
[----:B------:R-:W-:-:S03]  /*18440*/  ISETP.GE.AND P6, PT, R6, c[0x0][0x3c8], PT ;  /* 0x0000f20006007a0c */ /* 0x000fc60003fc6270 */
[----:B------:R2:W-:Y:S01]  /*18450*/  @!P5 ST.E [R28.64], R12 ;  /* 0x0000000c1c00d985 */ /* 0x0005e2000c101934 */
[-C--:B------:R-:W-:Y:S02]  /*18460*/  ISETP.GE.OR P2, PT, R0, R17.reuse, P6 ;  /* 0x000000110000720c */ /* 0x080fe40003746670 */
[C---:B------:R-:W-:Y:S01]  /*18470*/  IADD3 R0, R15.reuse, 0x20, RZ ;  /* 0x000000200f007810 */ /* 0x040fe20007ffe0ff */
[----:B---3--:R-:W-:Y:S03]  /*18480*/  @!P4 ST.E [R26.64], R13 ;  /* 0x0000000d1a00c985 */ /* 0x008fe6000c101934 */
[-C--:B------:R-:W-:Y:S01]  /*18490*/  ISETP.GE.OR P1, PT, R0, R17.reuse, P6 ;  /* 0x000000110000720c */ /* 0x080fe20003726670 */
[----:B----4-:R3:W-:Y:S01]  /*184a0*/  @!P3 ST.E [R24.64], R14 ;  /* 0x0000000e1800b985 */ /* 0x0107e2000c101934 */
[----:B------:R-:W-:Y:S02]  /*184b0*/  ISETP.GE.OR P3, PT, R15, R17, P6 ;  /* 0x000000110f00720c */ /* 0x000fe40003766670 */
[----:B------:R-:W-:Y:S01]  /*184c0*/  SHF.R.S32.HI R0, RZ, 0x1f, R6 ;  /* 0x0000001fff007819 */ /* 0x000fe20000011406 */
[----:B------:R-:W-:Y:S02]  /*184d0*/  LDS.128 R44, [R8+0x80] ;  /* 0x00008000082c7984 */ /* 0x000fe40000000c00 */
[----:B------:R-:W-:-:S02]  /*184e0*/  @!P2 LEA R48, P4, R6, R48, 0x1 ;  /* 0x000000300630a211 */ /* 0x000fc400078808ff */
[----:B------:R-:W4:Y:S04]  /*184f0*/  SHFL.IDX PT, R5, R18, 0x1, 0x181f ;  /* 0x00381f0012057f89 */ /* 0x000f2800000e0000 */
[----:B------:R-:W4:Y:S02]  /*18500*/  LDS.128 R40, [R8+0x880] ;  /* 0x0008800008287984 */ /* 0x000f240000000c00 */
[C---:B------:R-:W-:Y:S02]  /*18510*/  @!P3 LEA R50, P5, R6.reuse, R50, 0x1 ;  /* 0x000000320632b211 */ /* 0x040fe400078a08ff */
[----:B------:R-:W-:Y:S02]  /*18520*/  LDS.128 R36, [R8+0x1080] ;  /* 0x0010800008247984 */ /* 0x000fe40000000c00 */
[----:B-1----:R-:W-:-:S02]  /*18530*/  @!P3 LEA.HI.X R51, R6, R10, R0, 0x1, P5 ;  /* 0x0000000a0633b211 */ /* 0x002fc400028f0c00 */
[----:B------:R-:W-:Y:S01]  /*18540*/  LDS.128 R32, [R8+0x1880] ;  /* 0x0018800008207984 */ /* 0x000fe20000000c00 */
[C---:B--2---:R-:W-:Y:S02]  /*18550*/  IADD3 R12, R15.reuse, 0x30, RZ ;  /* 0x000000300f0c7810 */ /* 0x044fe40007ffe0ff */
[C---:B------:R-:W-:Y:S01]  /*18560*/  IADD3 R10, R15.reuse, 0x50, RZ ;  /* 0x000000500f0a7810 */ /* 0x040fe20007ffe0ff */
[----:B------:R-:W-:Y:S01]  /*18570*/  LDS.128 R28, [R8+0x2080] ;  /* 0x00208000081c7984 */ /* 0x000fe20000000c00 */
[-C--:B------:R-:W-:Y:S02]  /*18580*/  ISETP.GE.OR P0, PT, R12, R17.reuse, P6 ;  /* 0x000000110c00720c */ /* 0x080fe40003706670 */
[----:B---3--:R-:W-:Y:S01]  /*18590*/  IADD3 R14, R15, 0x60, RZ ;  /* 0x000000600f0e7810 */ /* 0x008fe20007ffe0ff */
[----:B------:R-:W-:Y:S01]  /*185a0*/  LDS.128 R24, [R8+0x2880] ;  /* 0x0028800008187984 */ /* 0x000fe20000000c00 */
[----:B------:R-:W-:Y:S02]  /*185b0*/  ISETP.GE.OR P5, PT, R11, R17, P6 ;  /* 0x000000110b00720c */ /* 0x000fe400037a6670 */
[----:B------:R-:W-:Y:S01]  /*185c0*/  IADD3 R15, R15, 0x70, RZ ;  /* 0x000000700f0f7810 */ /* 0x000fe20007ffe0ff */
[----:B------:R-:W-:Y:S01]  /*185d0*/  LDS.128 R20, [R8+0x3080] ;  /* 0x0030800008147984 */ /* 0x000fe20000000c00 */
[----:B----4-:R-:W-:-:S02]  /*185e0*/  @!P2 LEA.HI.X R49, R6, R5, R0, 0x1, P4 ;  /* 0x000000050631a211 */ /* 0x010fc400020f0c00 */
[C---:B------:R-:W-:Y:S01]  /*185f0*/  @!P1 LEA R52, P4, R6.reuse, R3, 0x1 ;  /* 0x0000000306349211 */ /* 0x040fe200078808ff */
[----:B------:R-:W1:Y:S03]  /*18600*/  SHFL.IDX PT, R12, R2, 0x4, 0x181f ;  /* 0x00981f00020c7f89 */ /* 0x000e6600000e0000 */
[C---:B------:R-:W-:Y:S01]  /*18610*/  @!P1 LEA.HI.X R53, R6.reuse, R7, R0, 0x1, P4 ;  /* 0x0000000706359211 */ /* 0x040fe200020f0c00 */
[----:B------:R-:W-:Y:S01]  /*18620*/  SHFL.IDX PT, R5, R2, 0x5, 0x181f ;  /* 0x00b81f0002057f89 */ /* 0x000fe200000e0000 */
[----:B------:R-:W-:-:S03]  /*18630*/  @!P0 LEA R54, P4, R6, R4, 0x1 ;  /* 0x0000000406368211 */ /* 0x000fc600078808ff */
[----:B------:R-:W-:Y:S01]  /*18640*/  SHFL.IDX PT, R3, R2, 0x6, 0x181f ;  /* 0x00d81f0002037f89 */ /* 0x000fe200000e0000 */
[----:B------:R-:W-:Y:S02]  /*18650*/  @!P0 LEA.HI.X R55, R6, R9, R0, 0x1, P4 ;  /* 0x0000000906378211 */ /* 0x000fe400020f0c00 */
[-C--:B------:R-:W-:Y:S01]  /*18660*/  ISETP.GE.OR P4, PT, R10, R17.reuse, P6 ;  /* 0x000000110a00720c */ /* 0x080fe20003786670 */
[----:B------:R-:W2:Y:S04]  /*18670*/  SHFL.IDX PT, R13, R18, 0x4, 0x181f ;  /* 0x00981f00120d7f89 */ /* 0x000ea800000e0000 */
[----:B------:R-:W3:Y:S04]  /*18680*/  SHFL.IDX PT, R7, R18, 0x5, 0x181f ;  /* 0x00b81f0012077f89 */ /* 0x000ee800000e0000 */
[----:B------:R-:W4:Y:S04]  /*18690*/  SHFL.IDX PT, R4, R18, 0x6, 0x181f ;  /* 0x00d81f0012047f89 */ /* 0x000f2800000e0000 */
[----:B------:R-:W3:Y:S04]  /*186a0*/  LDS.128 R8, [R8+0x3880] ;  /* 0x0038800008087984 */ /* 0x000ee80000000c00 */
[----:B------:R-:W-:Y:S01]  /*186b0*/  @!P3 ST.E.128 [R50.64], R44 ;  /* 0x0000002c3200b985 */ /* 0x000fe2000c101d34 */
[----:B------:R-:W-:-:S02]  /*186c0*/  ISETP.GE.OR P3, PT, R14, R17, P6 ;  /* 0x000000110e00720c */ /* 0x000fc40003766670 */
[----:B------:R-:W-:Y:S01]  /*186d0*/  ISETP.GE.OR P6, PT, R15, R17, P6 ;  /* 0x000000110f00720c */ /* 0x000fe200037c6670 */
[----:B------:R-:W-:Y:S01]  /*186e0*/  @!P2 ST.E.128 [R48.64], R40 ;  /* 0x000000283000a985 */ /* 0x000fe2000c101d34 */
[----:B-1----:R-:W-:-:S03]  /*186f0*/  @!P5 LEA R12, P2, R6, R12, 0x1 ;  /* 0x0000000c060cd211 */ /* 0x002fc600078408ff */
[----:B------:R-:W-:Y:S01]  /*18700*/  @!P1 ST.E.128 [R52.64], R36 ;  /* 0x0000002434009985 */ /* 0x000fe2000c101d34 */
[----:B--2---:R-:W-:-:S03]  /*18710*/  @!P5 LEA.HI.X R13, R6, R13, R0, 0x1, P2 ;  /* 0x0000000d060dd211 */ /* 0x004fc600010f0c00 */
[----:B------:R1:W-:Y:S04]  /*18720*/  @!P0 ST.E.128 [R54.64], R32 ;  /* 0x0000002036008985 */ /* 0x0003e8000c101d34 */
[----:B------:R2:W-:Y:S04]  /*18730*/  @!P5 ST.E.128 [R12.64], R28 ;  /* 0x0000001c0c00d985 */ /* 0x0005e8000c101d34 */
[----:B------:R-:W1:Y:S04]  /*18740*/  SHFL.IDX PT, R2, R2, 0x7, 0x181f ;  /* 0x00f81f0002027f89 */ /* 0x000e6800000e0000 */
[----:B------:R-:W2:Y:S01]  /*18750*/  SHFL.IDX PT, R18, R18, 0x7, 0x181f ;  /* 0x00f81f0012127f89 */ /* 0x000ea200000e0000 */
[----:B-1----:R-:W-:-:S02]  /*18760*/  @!P4 LEA R32, P1, R6, R5, 0x1 ;  /* 0x000000050620c211 */ /* 0x002fc400078208ff */
[C---:B------:R-:W-:Y:S02]  /*18770*/  @!P3 LEA R34, P0, R6.reuse, R3, 0x1 ;  /* 0x000000030622b211 */ /* 0x040fe400078008ff */
[C-C-:B---3--:R-:W-:Y:S02]  /*18780*/  @!P4 LEA.HI.X R33, R6.reuse, R7, R0.reuse, 0x1, P1 ;  /* 0x000000070621c211 */ /* 0x148fe400008f0c00 */
[----:B----4-:R-:W-:-:S03]  /*18790*/  @!P3 LEA.HI.X R35, R6, R4, R0, 0x1, P0 ;  /* 0x000000040623b211 */ /* 0x010fc600000f0c00 */
[----:B------:R1:W-:Y:S04]  /*187a0*/  @!P4 ST.E.128 [R32.64], R24 ;  /* 0x000000182000c985 */ /* 0x0003e8000c101d34 */
[----:B------:R1:W-:Y:S01]  /*187b0*/  @!P3 ST.E.128 [R34.64], R20 ;  /* 0x000000142200b985 */ /* 0x0003e2000c101d34 */
[----:B------:R-:W-:Y:S05]  /*187c0*/  @P6 EXIT ;  /* 0x000000000000694d */ /* 0x000fea0003800000 */
[----:B--2---:R-:W-:-:S04]  /*187d0*/  LEA R2, P0, R6, R2, 0x1 ;  /* 0x0000000206027211 */ /* 0x004fc800078008ff */
[----:B------:R-:W-:-:S05]  /*187e0*/  LEA.HI.X R3, R6, R18, R0, 0x1, P0 ;  /* 0x0000001206037211 */ /* 0x000fca00000f0c00 */
[----:B------:R-:W-:Y:S01]  /*187f0*/  ST.E.128 [R2.64], R8 ;  /* 0x0000000802007985 */ /* 0x000fe2000c101d34 */
[----:B------:R-:W-:Y:S05]  /*18800*/  EXIT ;  /* 0x000000000000794d */ /* 0x000fea0003800000 */
.L_x_1014:
[----:B------:R-:W1:Y:S01]  /*18810*/  S2R R5, SR_TID.X ;  /* 0x0000000000057919 */ /* 0x000e620000002100 */
[----:B------:R-:W-:Y:S03]  /*18820*/  BSSY B0, `(.L_x_1015) ;  /* 0x0000028000007945 */ /* 0x000fe60003800000 */
[----:B------:R-:W2:Y:S01]  /*18830*/  S2R R8, SR_CTAID.Z ;  /* 0x0000000000087919 */ /* 0x000ea20000002700 */
[----:B-1----:R-:W-:Y:S02]  /*18840*/  ISETP.GT.AND P0, PT, R5, 0x7f, PT ;  /* 0x0000007f0500780c */ /* 0x002fe40003f04270 */
[----:B--2---:R-:W-:-:S11]  /*18850*/  SHF.R.S32.HI R3, RZ, 0x1f, R8 ;  /* 0x0000001fff037819 */ /* 0x004fd60000011408 */
[----:B------:R-:W-:Y:S05]  /*18860*/  @P0 BRA `(.L_x_1016) ;  /* 0x0000023000000947 */ /* 0x000fea0003800000 */
[----:B------:R-:W1:Y:S01]  /*18870*/  S2R R0, SR_CTAID.X ;  /* 0x0000000000007919 */ /* 0x000e620000002500 */
[----:B------:R-:W-:-:S05]  /*18880*/  MOV R4, c[0x0][0x4e8] ;  /* 0x00013a0000047a02 */ /* 0x000fca0000000f00 */
[----:B------:R-:W-:Y:S01]  /*18890*/  IMAD R2, R4, c[0x0][0x388], RZ ;  /* 0x0000e20004027a24 */ /* 0x000fe200078e02ff */
[----:B-1----:R-:W-:-:S04]  /*188a0*/  LEA R0, R0, R5, 0x7 ;  /* 0x0000000500007211 */ /* 0x002fc800078e38ff */
[----:B------:R-:W-:-:S13]  /*188b0*/  ISETP.GE.AND P0, PT, R0, R2, PT ;  /* 0x000000020000720c */ /* 0x000fda0003f06270 */
[----:B------:R-:W-:Y:S05]  /*188c0*/  @P0 BRA `(.L_x_1016) ;  /* 0x000001d000000947 */ /* 0x000fea0003800000 */
[----:B------:R-:W-:Y:S01]  /*188d0*/  ISETP.NE.AND P0, PT, R4, 0x1, PT ;  /* 0x000000010400780c */ /* 0x000fe20003f05270 */
[----:B------:R-:W-:Y:S01]  /*188e0*/  ULDC.64 UR4, c[0x0][0x490] ;  /* 0x0001240000047ab9 */ /* 0x000fe20000000a00 */
[----:B------:R-:W-:Y:S01]  /*188f0*/  MOV R7, R0 ;  /* 0x0000000000077202 */ /* 0x000fe20000000f00 */
[----:B------:R-:W-:Y:S02]  /*18900*/  UIMAD UR7, UR6, UR4, URZ ;  /* 0x00000004060772a4 */ /* 0x000fe4000f8e023f */
[----:B------:R-:W-:Y:S02]  /*18910*/  UIMAD.WIDE.U32 UR8, UR11, UR4, URZ ;  /* 0x000000040b0872a5 */ /* 0x000fe4000f8e003f */
[----:B------:R-:W-:-:S04]  /*18920*/  UIMAD UR4, UR11, UR5, UR7 ;  /* 0x000000050b0472a4 */ /* 0x000fc8000f8e0207 */
        /* <DEDUP_REMOVED lines=10> */
[----:B------:R-:W-:Y:S01]  /*189d0*/  IADD3 R10, P0, R7, R10, RZ ;  /* 0x0000000a070a7210 */ /* 0x000fe20007f1e0ff */
[----:B------:R-:W-:-:S03]  /*189e0*/  IMAD R0, R3, c[0x0][0x498], RZ ;  /* 0x0001260003007a24 */ /* 0x000fc600078e02ff */
[----:B------:R-:W-:Y:S01]  /*189f0*/  SHF.R.S32.HI R4, RZ, 0x1f, R6 ;  /* 0x0000001fff047819 */ /* 0x000fe20000011406 */
[----:B------:R-:W-:-:S04]  /*18a00*/  IMAD R0, R8, c[0x0][0x49c], R0 ;  /* 0x0001270008007a24 */ /* 0x000fc800078e0200 */
[----:B------:R-:W-:Y:S01]  /*18a10*/  IMAD R4, R4, c[0x0][0x488], RZ ;  /* 0x0001220004047a24 */ /* 0x000fe200078e02ff */
[----:B------:R-:W-:Y:S01]  /*18a20*/  IADD3.X R11, R2, R11, R0, P0, !PT ;  /* 0x0000000b020b7210 */ /* 0x000fe200007fe400 */
[----:B------:R-:W-:Y:S02]  /*18a30*/  IMAD.MOV.U32 R0, RZ, RZ, -0x800000 ;  /* 0xff800000ff007424 */ /* 0x000fe400078e00ff */
[C---:B------:R-:W-:Y:S02]  /*18a40*/  IMAD R4, R6.reuse, c[0x0][0x48c], R4 ;  /* 0x0001230006047a24 */ /* 0x040fe400078e0204 */
[----:B------:R-:W-:-:S05]  /*18a50*/  IMAD.WIDE.U32 R10, R6, c[0x0][0x488], R10 ;  /* 0x00012200060a7a25 */ /* 0x000fca00078e000a */
[----:B------:R-:W-:Y:S02]  /*18a60*/  IADD3 R4, R11, R4, RZ ;  /* 0x000000040b047210 */ /* 0x000fe40007ffe0ff */
[----:B------:R-:W-:-:S04]  /*18a70*/  LEA R6, P0, R10, c[0x0][0x450], 0x2 ;  /* 0x000114000a067a11 */ /* 0x000fc800078010ff */
[----:B------:R-:W-:-:S05]  /*18a80*/  LEA.HI.X R7, R10, c[0x0][0x454], R4, 0x2, P0 ;  /* 0x000115000a077a11 */ /* 0x000fca00000f1404 */
[----:B------:R1:W-:Y:S04]  /*18a90*/  STG.E [R6.64], R0 ;  /* 0x0000000006007986 */ /* 0x0003e8000c101934 */
.L_x_1016:
[----:B------:R-:W-:Y:S05]  /*18aa0*/  BSYNC B0 ;  /* 0x0000000000007941 */ /* 0x000fea0003800000 */
.L_x_1015:
[----:B-1----:R-:W1:Y:S01]  /*18ab0*/  S2R R0, SR_CTAID.X ;  /* 0x0000000000007919 */ /* 0x002e620000002500 */
[----:B------:R-:W-:Y:S01]  /*18ac0*/  SHF.R.S32.HI R4, RZ, 0x1f, R5 ;  /* 0x0000001fff047819 */ /* 0x000fe20000011405 */
        /* <DEDUP_REMOVED lines=17> */
[----:B-1----:R-:W-:-:S02]  /*18be0*/  IMAD R7, R0, 0x80, R7 ;  /* 0x0000008000077824 */ /* 0x002fc400078e0207 */
[----:B------:R-:W-:-:S04]  /*18bf0*/  IMAD.WIDE.U32 R10, R8, c[0x0][0x3f0], R10 ;  /* 0x0000fc00080a7a25 */ /* 0x000fc800078e000a */
[----:B------:R-:W-:-:S04]  /*18c00*/  @P0 IMAD.HI.U32 R6, R7, c[0x0][0x4ec], RZ ;  /* 0x00013b0007060a27 */ /* 0x000fc800078e00ff */
[----:B------:R-:W-:Y:S01]  /*18c10*/  IMAD.MOV.U32 R9, RZ, RZ, R7 ;  /* 0x000000ffff097224 */ /* 0x000fe200078e0007 */
[----:B------:R-:W-:Y:S01]  /*18c20*/  @P0 SHF.R.U32.HI R9, RZ, c[0x0][0x4f0], R6 ;  /* 0x00013c00ff090a19 */ /* 0x000fe20000011606 */
[----:B------:R-:W-:Y:S02]  /*18c30*/  IMAD.IADD R11, R11, 0x1, R3 ;  /* 0x000000010b0b7824 */ /* 0x000fe400078e0203 */
[----:B------:R-:W-:Y:S01]  /*18c40*/  IMAD.SHL.U32 R5, R5, 0x8, RZ ;  /* 0x0000000805057824 */ /* 0x000fe200078e00ff */
[--C-:B------:R-:W-:Y:S01]  /*18c50*/  SHF.R.S32.HI R8, RZ, 0x1f, R9.reuse ;  /* 0x0000001fff087819 */ /* 0x100fe20000011409 */
[----:B------:R-:W-:Y:S02]  /*18c60*/  IMAD.MOV R6, RZ, RZ, -R9 ;  /* 0x000000ffff067224 */ /* 0x000fe400078e0a09 */
[----:B------:R-:W-:Y:S01]  /*18c70*/  IMAD.WIDE.U32 R10, R9, c[0x0][0x3e0], R10 ;  /* 0x0000f800090a7a25 */ /* 0x000fe200078e000a */
[----:B------:R-:W-:-:S03]  /*18c80*/  ISETP.GE.AND P5, PT, R5, c[0x0][0x3c8], PT ;  /* 0x0000f20005007a0c */ /* 0x000fc60003fa6270 */
[----:B------:R-:W-:Y:S02]  /*18c90*/  IMAD R6, R6, c[0x0][0x4e8], R7 ;  /* 0x00013a0006067a24 */ /* 0x000fe400078e0207 */
[----:B------:R-:W-:Y:S02]  /*18ca0*/  IMAD R8, R8, c[0x0][0x3e0], RZ ;  /* 0x0000f80008087a24 */ /* 0x000fe400078e02ff */
[----:B------:R-:W-:Y:S01]  /*18cb0*/  IMAD R4, R0, 0x80, R4 ;  /* 0x0000008000047824 */ /* 0x000fe200078e0204 */
[----:B------:R-:W-:Y:S01]  /*18cc0*/  SHF.R.S32.HI R3, RZ, 0x1f, R6 ;  /* 0x0000001fff037819 */ /* 0x000fe20000011406 */
[----:B------:R-:W-:Y:S02]  /*18cd0*/  IMAD R8, R9, c[0x0][0x3e4], R8 ;  /* 0x0000f90009087a24 */ /* 0x000fe400078e0208 */
[----:B------:R-:W-:Y:S01]  /*18ce0*/  IMAD R2, R2, c[0x0][0x388], RZ ;  /* 0x0000e20002027a24 */ /* 0x000fe200078e02ff */
[----:B------:R-:W-:Y:S01]  /*18cf0*/  IADD3 R0, R4, 0x10, RZ ;  /* 0x0000001004007810 */ /* 0x000fe20007ffe0ff */
[----:B------:R-:W-:-:S02]  /*18d00*/  IMAD.IADD R9, R11, 0x1, R8 ;  /* 0x000000010b097824 */ /* 0x000fc400078e0208 */
[----:B------:R-:W-:Y:S01]  /*18d10*/  IMAD R3, R3, c[0x0][0x3d8], RZ ;  /* 0x0000f60003037a24 */ /* 0x000fe200078e02ff */
[----:B------:R-:W-:Y:S01]  /*18d20*/  ISETP.GE.OR P1, PT, R4, R2, P5 ;  /* 0x000000020400720c */ /* 0x000fe20002f26670 */
[----:B------:R-:W-:Y:S02]  /*18d30*/  IMAD.MOV.U32 R8, RZ, RZ, R10 ;  /* 0x000000ffff087224 */ /* 0x000fe400078e000a */
[C---:B------:R-:W-:Y:S02]  /*18d40*/  IMAD R3, R6.reuse, c[0x0][0x3dc], R3 ;  /* 0x0000f70006037a24 */ /* 0x040fe400078e0203 */
[----:B------:R-:W-:Y:S01]  /*18d50*/  IMAD.WIDE.U32 R6, R6, c[0x0][0x3d8], R8 ;  /* 0x0000f60006067a25 */ /* 0x000fe200078e0008 */
[----:B------:R-:W-:-:S03]  /*18d60*/  IADD3 R8, R4, 0x20, RZ ;  /* 0x0000002004087810 */ /* 0x000fc60007ffe0ff */
[----:B------:R-:W-:Y:S01]  /*18d70*/  IMAD.IADD R3, R7, 0x1, R3 ;  /* 0x0000000107037824 */ /* 0x000fe200078e0203 */
[----:B------:R-:W-:Y:S02]  /*18d80*/  LEA R17, P0, R6, c[0x0][0x380], 0x1 ;  /* 0x0000e00006117a11 */ /* 0x000fe400078008ff */
[-C--:B------:R-:W-:Y:S02]  /*18d90*/  ISETP.GE.OR P4, PT, R8, R2.reuse, P5 ;  /* 0x000000020800720c */ /* 0x080fe40002f86670 */
[----:B------:R-:W-:Y:S01]  /*18da0*/  LEA.HI.X R16, R6, c[0x0][0x384], R3, 0x1, P0 ;  /* 0x0000e10006107a11 */ /* 0x000fe200000f0c03 */
[----:B------:R-:W1:Y:S01]  /*18db0*/  SHFL.IDX PT, R10, R17, RZ, 0x181f ;  /* 0x00181fff110a7589 */ /* 0x000e6200000e0000 */
[----:B------:R-:W-:Y:S02]  /*18dc0*/  ISETP.GE.OR P0, PT, R0, R2, P5 ;  /* 0x000000020000720c */ /* 0x000fe40002f06670 */
[----:B------:R-:W-:Y:S01]  /*18dd0*/  SHF.R.S32.HI R3, RZ, 0x1f, R5 ;  /* 0x0000001fff037819 */ /* 0x000fe20000011405 */
[----:B------:R-:W2:Y:S01]  /*18de0*/  SHFL.IDX PT, R9, R16, RZ, 0x181f ;  /* 0x00181fff10097589 */ /* 0x000ea200000e0000 */
[----:B------:R-:W-:-:S02]  /*18df0*/  IADD3 R6, R4, 0x30, RZ ;  /* 0x0000003004067810 */ /* 0x000fc40007ffe0ff */
[----:B------:R-:W-:Y:S01]  /*18e00*/  IADD3 R0, R4, 0x40, RZ ;  /* 0x0000004004007810 */ /* 0x000fe20007ffe0ff */
[----:B------:R-:W3:Y:S01]  /*18e10*/  SHFL.IDX PT, R18, R17, 0x1, 0x181f ;  /* 0x00381f0011127f89 */ /* 0x000ee200000e0000 */
[----:B------:R-:W-:-:S03]  /*18e20*/  ISETP.GE.OR P3, PT, R6, R2, P5 ;  /* 0x000000020600720c */ /* 0x000fc60002f66670 */
[----:B------:R-:W4:Y:S04]  /*18e30*/  SHFL.IDX PT, R7, R16, 0x1, 0x181f ;  /* 0x00381f0010077f89 */ /* 0x000f2800000e0000 */
[----:B------:R-:W4:Y:S04]  /*18e40*/  SHFL.IDX PT, R14, R17, 0x2, 0x181f ;  /* 0x00581f00110e7f89 */ /* 0x000f2800000e0000 */
[----:B------:R-:W4:Y:S01]  /*18e50*/  SHFL.IDX PT, R15, R16, 0x2, 0x181f ;  /* 0x00581f00100f7f89 */ /* 0x000f2200000e0000 */
[----:B-1----:R-:W-:-:S03]  /*18e60*/  @!P1 LEA R10, P2, R5, R10, 0x1 ;  /* 0x0000000a050a9211 */ /* 0x002fc600078408ff */
[----:B------:R-:W1:Y:S01]  /*18e70*/  SHFL.IDX PT, R12, R17, 0x3, 0x181f ;  /* 0x00781f00110c7f89 */ /* 0x000e6200000e0000 */
[----:B--2---:R-:W-:-:S03]  /*18e80*/  @!P1 LEA.HI.X R11, R5, R9, R3, 0x1, P2 ;  /* 0x00000009050b9211 */ /* 0x004fc600010f0c03 */
[----:B------:R-:W2:Y:S01]  /*18e90*/  SHFL.IDX PT, R13, R16, 0x3, 0x181f ;  /* 0x00781f00100d7f89 */ /* 0x000ea200000e0000 */
[----:B------:R-:W-:Y:S02]  /*18ea0*/  ISETP.GE.OR P2, PT, R0, R2, P5 ;  /* 0x000000020000720c */ /* 0x000fe40002f46670 */
[C---:B---3--:R-:W-:Y:S01]  /*18eb0*/  @!P0 LEA R18, P6, R5.reuse, R18, 0x1 ;  /* 0x0000001205128211 */ /* 0x048fe200078c08ff */
[----:B------:R-:W-:Y:S01]  /*18ec0*/  @!P1 ST.E.128 [R10.64], RZ ;  /* 0x000000ff0a009985 */ /* 0x000fe2000c101d34 */
[----:B------:R-:W-:Y:S02]  /*18ed0*/  IADD3 R0, R4, 0x50, RZ ;  /* 0x0000005004007810 */ /* 0x000fe40007ffe0ff */
[C---:B----4-:R-:W-:Y:S01]  /*18ee0*/  @!P0 LEA.HI.X R19, R5.reuse, R7, R3, 0x1, P6 ;  /* 0x0000000705138211 */ /* 0x050fe200030f0c03 */
[----:B------:R-:W3:Y:S01]  /*18ef0*/  SHFL.IDX PT, R10, R17, 0x4, 0x181f ;  /* 0x00981f00110a7f89 */ /* 0x000ee200000e0000 */
[----:B------:R-:W-:Y:S02]  /*18f00*/  ISETP.GE.OR P1, PT, R0, R2, P5 ;  /* 0x000000020000720c */ /* 0x000fe40002f26670 */
[----:B------:R-:W-:Y:S01]  /*18f10*/  IADD3 R0, R4, 0x60, RZ ;  /* 0x0000006004007810 */ /* 0x000fe20007ffe0ff */
[----:B------:R-:W4:Y:S01]  /*18f20*/  SHFL.IDX PT, R8, R17, 0x5, 0x181f ;  /* 0x00b81f0011087f89 */ /* 0x000f2200000e0000 */
[----:B------:R-:W-:-:S02]  /*18f30*/  @!P4 LEA R14, P6, R5, R14, 0x1 ;  /* 0x0000000e050ec211 */ /* 0x000fc400078c08ff */
[----:B------:R-:W-:Y:S01]  /*18f40*/  IADD3 R4, R4, 0x70, RZ ;  /* 0x0000007004047810 */ /* 0x000fe20007ffe0ff */
[----:B------:R-:W-:Y:S01]  /*18f50*/  SHFL.IDX PT, R6, R17, 0x6, 0x181f ;  /* 0x00d81f0011067f89 */ /* 0x000fe200000e0000 */
[----:B------:R-:W-:-:S03]  /*18f60*/  @!P4 LEA.HI.X R15, R5, R15, R3, 0x1, P6 ;  /* 0x0000000f050fc211 */ /* 0x000fc600030f0c03 */
[----:B------:R-:W4:Y:S01]  /*18f70*/  SHFL.IDX PT, R11, R16, 0x4, 0x181f ;  /* 0x00981f00100b7f89 */ /* 0x000f2200000e0000 */
[----:B-1----:R-:W-:-:S03]  /*18f80*/  @!P3 LEA R12, P6, R5, R12, 0x1 ;  /* 0x0000000c050cb211 */ /* 0x002fc600078c08ff */
[----:B------:R-:W1:Y:S01]  /*18f90*/  SHFL.IDX PT, R9, R16, 0x5, 0x181f ;  /* 0x00b81f0010097f89 */ /* 0x000e6200000e0000 */
[----:B--2---:R-:W-:-:S03]  /*18fa0*/  @!P3 LEA.HI.X R13, R5, R13, R3, 0x1, P6 ;  /* 0x0000000d050db211 */ /* 0x004fc600030f0c03 */
[----:B------:R-:W2:Y:S04]  /*18fb0*/  SHFL.IDX PT, R7, R16, 0x6, 0x181f ;  /* 0x00d81f0010077f89 */ /* 0x000ea800000e0000 */
[----:B------:R2:W-:Y:S01]  /*18fc0*/  @!P0 ST.E.128 [R18.64], RZ ;  /* 0x000000ff12008985 */ /* 0x0005e2000c101d34 */
[-C--:B------:R-:W-:Y:S02]  /*18fd0*/  ISETP.GE.OR P0, PT, R0, R2.reuse, P5 ;  /* 0x000000020000720c */ /* 0x080fe40002f06670 */
[----:B------:R-:W-:Y:S01]  /*18fe0*/  ISETP.GE.OR P5, PT, R4, R2, P5 ;  /* 0x000000020400720c */ /* 0x000fe20002fa6670 */
[----:B------:R2:W-:Y:S01]  /*18ff0*/  @!P4 ST.E.128 [R14.64], RZ ;  /* 0x000000ff0e00c985 */ /* 0x0005e2000c101d34 */
[C---:B---3--:R-:W-:Y:S02]  /*19000*/  @!P2 LEA R10, P4, R5.reuse, R10, 0x1 ;  /* 0x0000000a050aa211 */ /* 0x048fe400078808ff */
[C---:B----4-:R-:W-:Y:S01]  /*19010*/  @!P1 LEA R8, P6, R5.reuse, R8, 0x1 ;  /* 0x0000000805089211 */ /* 0x050fe200078c08ff */
[----:B------:R3:W-:Y:S01]  /*19020*/  @!P3 ST.E.128 [R12.64], RZ ;  /* 0x000000ff0c00b985 */ /* 0x0007e2000c101d34 */
[----:B------:R-:W-:-:S03]  /*19030*/  @!P2 LEA.HI.X R11, R5, R11, R3, 0x1, P4 ;  /* 0x0000000b050ba211 */ /* 0x000fc600020f0c03 */
[----:B------:R-:W4:Y:S02]  /*19040*/  SHFL.IDX PT, R17, R17, 0x7, 0x181f ;  /* 0x00f81f0011117f89 */ /* 0x000f2400000e0000 */
[C---:B------:R-:W-:Y:S02]  /*19050*/  @!P0 LEA R6, P3, R5.reuse, R6, 0x1 ;  /* 0x0000000605068211 */ /* 0x040fe400078608ff */
[C-C-:B-1----:R-:W-:Y:S01]  /*19060*/  @!P1 LEA.HI.X R9, R5.reuse, R9, R3.reuse, 0x1, P6 ;  /* 0x0000000905099211 */ /* 0x142fe200030f0c03 */
[----:B------:R3:W-:Y:S01]  /*19070*/  @!P2 ST.E.128 [R10.64], RZ ;  /* 0x000000ff0a00a985 */ /* 0x0007e2000c101d34 */
[----:B--2---:R-:W-:-:S03]  /*19080*/  @!P0 LEA.HI.X R7, R5, R7, R3, 0x1, P3 ;  /* 0x0000000705078211 */ /* 0x004fc600018f0c03 */
[----:B------:R3:W-:Y:S04]  /*19090*/  @!P1 ST.E.128 [R8.64], RZ ;  /* 0x000000ff08009985 */ /* 0x0007e8000c101d34 */
[----:B------:R-:W1:Y:S04]  /*190a0*/  SHFL.IDX PT, R16, R16, 0x7, 0x181f ;  /* 0x00f81f0010107f89 */ /* 0x000e6800000e0000 */
[----:B------:R3:W-:Y:S01]  /*190b0*/  @!P0 ST.E.128 [R6.64], RZ ;  /* 0x000000ff06008985 */ /* 0x0007e2000c101d34 */
[----:B------:R-:W-:Y:S05]  /*190c0*/  @P5 EXIT ;  /* 0x000000000000594d */ /* 0x000fea0003800000 */
[----:B----4-:R-:W-:-:S04]  /*190d0*/  LEA R2, P0, R5, R17, 0x1 ;  /* 0x0000001105027211 */ /* 0x010fc800078008ff */
[----:B-1----:R-:W-:-:S05]  /*190e0*/  LEA.HI.X R3, R5, R16, R3, 0x1, P0 ;  /* 0x0000001005037211 */ /* 0x002fca00000f0c03 */
[----:B------:R-:W-:Y:S01]  /*190f0*/  ST.E.128 [R2.64], RZ ;  /* 0x000000ff02007985 */ /* 0x000fe2000c101d34 */
[----:B------:R-:W-:Y:S05]  /*19100*/  EXIT ;  /* 0x000000000000794d */ /* 0x000fea0003800000 */
.L_x_1017:
        /* <DEDUP_REMOVED lines=15> */
.L_x_1610:


//--------------------- .text._ZN7cutlass13device_kernelIN5flash19enable_sm80_to_sm89INS1_16FlashAttnFwdSm80INS1_25CollectiveMainloopFwdSm80ILi4ELi1ELb0EN4cute5tupleIJNS5_1CILi128EEENS7_ILi96EEENS7_ILi64EEEEEELi64ENS_6half_tEfNS_4arch4Sm80ELb0ELb1ELb0ELb1ELb1ELb0ELb1ELb0EEENS1_21CollectiveEpilogueFwdINS6_IJS8_SA_S9_EEENS6_IJNS7_ILi1EEESI_SI_EEESC_SE_Li128ELb1ELb1ELb0ELb0EEENS1_19SingleTileSchedulerILb1ELb0ELb1ELi128EEEEEEEEEvNT_6ParamsE --------------------------
	.section	.text._ZN7cutlass13device_kernelIN5flash19enable_sm80_to_sm89INS1_16FlashAttnFwdSm80INS1_25CollectiveMainloopFwdSm80ILi4ELi1ELb0EN4cute5tupleIJNS5_1CILi128EEENS7_ILi96EEENS7_ILi64EEEEEELi64ENS_6half_tEfNS_4arch4Sm80ELb0ELb1ELb0ELb1ELb1ELb0ELb1ELb0EEENS1_21CollectiveEpilogueFwdINS6_IJS8_SA_S9_EEENS6_IJNS7_ILi1EEESI_SI_EEESC_SE_Li128ELb1ELb1ELb0ELb0EEENS1_19SingleTileSchedulerILb1ELb0ELb1ELi128EEEEEEEEEvNT_6ParamsE,"ax",@progbits
	.sectioninfo	@"SHI_REGISTERS=255"
	.align	128
.text._ZN7cutlass13device_kernelIN5flash19enable_sm80_to_sm89INS1_16FlashAttnFwdSm80INS1_25CollectiveMainloopFwdSm80ILi4ELi1ELb0EN4cute5tupleIJNS5_1CILi128EEENS7_ILi96EEENS7_ILi64EEEEEELi64ENS_6half_tEfNS_4arch4Sm80ELb0ELb1ELb0ELb1ELb1ELb0ELb1ELb0EEENS1_21CollectiveEpilogueFwdINS6_IJS8_SA_S9_EEENS6_IJNS7_ILi1EEESI_SI_EEESC_SE_Li128ELb1ELb1ELb0ELb0EEENS1_19SingleTileSchedulerILb1ELb0ELb1ELi128EEEEEEEEEvNT_6ParamsE:
        .type           _ZN7cutlass13device_kernelIN5flash19enable_sm80_to_sm89INS1_16FlashAttnFwdSm80INS1_25CollectiveMainloopFwdSm80ILi4ELi1ELb0EN4cute5tupleIJNS5_1CILi128EEENS7_ILi96EEENS7_ILi64EEEEEELi64ENS_6half_tEfNS_4arch4Sm80ELb0ELb1ELb0ELb1ELb1ELb0ELb1ELb0EEENS1_21CollectiveEpilogueFwdINS6_IJS8_SA_S9_EEENS6_IJNS7_ILi1EEESI_SI_EEESC_SE_Li128ELb1ELb1ELb0ELb0EEENS1_19SingleTileSchedulerILb1ELb0ELb1ELi128EEEEEEEEEvNT_6ParamsE,@function
        .size           _ZN7cutlass13device_kernelIN5flash19enable_sm80_to_sm89INS1_16FlashAttnFwdSm80INS1_25CollectiveMainloopFwdSm80ILi4ELi1ELb0EN4cute5tupleIJNS5_1CILi128EEENS7_ILi96EEENS7_ILi64EEEEEELi64ENS_6half_tEfNS_4arch4Sm80ELb0ELb1ELb0ELb1ELb1ELb0ELb1ELb0EEENS1_21CollectiveEpilogueFwdINS6_IJS8_SA_S9_EEENS6_IJNS7_ILi1EEESI_SI_EEESC_SE_Li128ELb1ELb1ELb0ELb0EEENS1_19SingleTileSchedulerILb1ELb0ELb1ELi128EEEEEEEEEvNT_6ParamsE,(.L_x_1611 - _ZN7cutlass13device_kernelIN5flash19enable_sm80_to_sm89INS1_16FlashAttnFwdSm80INS1_25CollectiveMainloopFwdSm80ILi4ELi1ELb0EN4cute5tupleIJNS5_1CILi128EEENS7_ILi96EEENS7_ILi64EEEEEELi64ENS_6half_tEfNS_4arch4Sm80ELb0ELb1ELb0ELb1ELb1ELb0ELb1ELb0EEENS1_21CollectiveEpilogueFwdINS6_IJS8_SA_S9_EEENS6_IJNS7_ILi1EEESI_SI_EEESC_SE_Li128ELb1ELb1ELb0ELb0EEENS1_19SingleTileSchedulerILb1ELb0ELb1ELi128EEEEEEEEEvNT_6ParamsE)
        .other          _ZN7cutlass13device_kernelIN5flash19enable_sm80_to_sm89INS1_16FlashAttnFwdSm80INS1_25CollectiveMainloopFwdSm80ILi4ELi1ELb0EN4cute5tupleIJNS5_1CILi128EEENS7_ILi96EEENS7_ILi64EEEEEELi64ENS_6half_tEfNS_4arch4Sm80ELb0ELb1ELb0ELb1ELb1ELb0ELb1ELb0EEENS1_21CollectiveEpilogueFwdINS6_IJS8_SA_S9_EEENS6_IJNS7_ILi1EEESI_SI_EEESC_SE_Li128ELb1ELb1ELb0ELb0EEENS1_19SingleTileSchedulerILb1ELb0ELb1ELi128EEEEEEEEEvNT_6ParamsE,@"STO_CUDA_ENTRY STV_DEFAULT"
_ZN7cutlass13device_kernelIN5flash19enable_sm80_to_sm89INS1_16FlashAttnFwdSm80INS1_25CollectiveMainloopFwdSm80ILi4ELi1ELb0EN4cute5tupleIJNS5_1CILi128EEENS7_ILi96EEENS7_ILi64EEEEEELi64ENS_6half_tEfNS_4arch4Sm80ELb0ELb1ELb0ELb1ELb1ELb0ELb1ELb0EEENS1_21CollectiveEpilogueFwdINS6_IJS8_SA_S9_EEENS6_IJNS7_ILi1EEESI_SI_EEESC_SE_Li128ELb1ELb1ELb0ELb0EEENS1_19SingleTileSchedulerILb1ELb0ELb1ELi128EEEEEEEEEvNT_6ParamsE:
[----:B------:R-:W-:Y:S02]  /*0000*/  MOV R1, c[0x0][0x28] ;  /* 0x00000a0000017a02 */ /* 0x000fe40000000f00 */
[----:B------:R-:W1:Y:S01]  /*0010*/  S2R R7, SR_TID.X ;  /* 0x0000000000077919 */ /* 0x000e620000002100 */
[----:B------:R-:W2:Y:S01]  /*0020*/  S2UR UR16, SR_CTAID.Z ;  /* 0x00000000001079c3 */ /* 0x000ea20000002700 */
[----:B------:R-:W-:Y:S02]  /*0030*/  UMOV UR12, 0x4 ;  /* 0x00000004000c7882 */ /* 0x000fe40000000000 */
        /* <DEDUP_REMOVED lines=16> */
.L_x_1019:
        /* <DEDUP_REMOVED lines=8> */
[----:B------:R-:W3:Y:S01]  /*01c0*/  LDG.E R0, [R4.64+0x4] ;  /* 0x0000043404007981 */ /* 0x000ee2000c1e1900 */
[----:B--2---:R-:W1:Y:S08]  /*01d0*/  R2UR UR4, R2 ;  /* 0x00000000020473c2 */ /* 0x004e7000000e0000 */
[----:B---3--:R-:W1:Y:S02]  /*01e0*/  R2UR UR5, R0 ;  /* 0x00000000000573c2 */ /* 0x008e6400000e0000 */
[----:B-1----:R-:W-:Y:S01]  /*01f0*/  UIADD3 UR5, -UR4, UR5, URZ ;  /* 0x0000000504057290 */ /* 0x002fe2000fffe13f */
[----:B------:R-:W-:Y:S05]  /*0200*/  BRA `(.L_x_1020) ;  /* 0x0000001000007947 */ /* 0x000fea0003800000 */
.L_x_1021:
[----:B------:R-:W-:Y:S02]  /*0210*/  ULDC UR5, c[0x0][0x54c] ;  /* 0x0001530000057ab9 */ /* 0x000fe40000000800 */
.L_x_1020:
[----:B------:R-:W-:Y:S02]  /*0220*/  ULDC UR4, c[0x0][0x548] ;  /* 0x0001520000047ab9 */ /* 0x000fe40000000800 */
[----:B------:R-:W-:-:S02]  /*0230*/  USHF.L.U32 UR13, UR13, 0x7, URZ ;  /* 0x000000070d0d7899 */ /* 0x000fc4000800063f */
[----:B------:R-:W-:-:S04]  /*0240*/  UIMAD UR4, UR5, UR4, URZ ;  /* 0x00000004050472a4 */ /* 0x000fc8000f8e023f */
[----:B------:R-:W-:-:S04]  /*0250*/  UISETP.GE.AND UP0, UPT, UR13, UR4, UPT ;  /* 0x000000040d00728c */ /* 0x000fc8000bf06270 */
[----:B------:R-:W-:Y:S01]  /*0260*/  USEL UR16, UR16, 0xffffffff, !UP0 ;  /* 0xffffffff10107887 */ /* 0x000fe2000c000000 */
[----:B------:R-:W-:Y:S05]  /*0270*/  BRA `(.L_x_1022) ;  /* 0x000001b000007947 */ /* 0x000fea0003800000 */
.L_x_1018:
        /* <DEDUP_REMOVED lines=8> */
.L_x_1023:
        /* <DEDUP_REMOVED lines=13> */
.L_x_1025:
[----:B------:R-:W-:Y:S02]  /*03d0*/  ULDC UR5, c[0x0][0x54c] ;  /* 0x0001530000057ab9 */ /* 0x000fe40000000800 */
.L_x_1024:
[----:B------:R-:W-:Y:S02]  /*03e0*/  ULDC UR4, c[0x0][0x548] ;  /* 0x0001520000047ab9 */ /* 0x000fe40000000800 */
[----:B------:R-:W-:-:S02]  /*03f0*/  USHF.L.U32 UR13, UR13, 0x7, URZ ;  /* 0x000000070d0d7899 */ /* 0x000fc4000800063f */
[----:B------:R-:W-:-:S04]  /*0400*/  UIMAD UR4, UR5, UR4, URZ ;  /* 0x00000004050472a4 */ /* 0x000fc8000f8e023f */
[----:B------:R-:W-:-:S04]  /*0410*/  UISETP.GE.AND UP0, UPT, UR13, UR4, UPT ;  /* 0x000000040d00728c */ /* 0x000fc8000bf06270 */
[----:B------:R-:W-:-:S06]  /*0420*/  USEL UR16, UR16, 0xffffffff, !UP0 ;  /* 0xffffffff10107887 */ /* 0x000fcc000c000000 */
.L_x_1022:
        /* <DEDUP_REMOVED lines=42> */
[----:B------:R1:W2:Y:S04]  /*06d0*/  LDG.E R0, [R4.64] ;  /* 0x0000003404007981 */ /* 0x0002a8000c1e1900 */
[----:B-1----:R-:W4:Y:S01]  /*06e0*/  LDG.E R4, [R4.64+0x4] ;  /* 0x0000043404047981 */ /* 0x002f22000c1e1900 */
[----:B--23--:R-:W1:Y:S08]  /*06f0*/  R2UR UR15, R0 ;  /* 0x00000000000f73c2 */ /* 0x00ce7000000e0000 */
[----:B----4-:R-:W1:Y:S02]  /*0700*/  R2UR UR4, R4 ;  /* 0x00000000040473c2 */ /* 0x010e6400000e0000 */
[----:B-1----:R-:W-:-:S06]  /*0710*/  UIADD3 UR15, -UR15, UR4, URZ ;  /* 0x000000040f0f7290 */ /* 0x002fcc000fffe13f */
.L_x_1026:
        /* <DEDUP_REMOVED lines=10> */
.L_x_1027:
        /* <DEDUP_REMOVED lines=12> */
.L_x_1028:
        /* <DEDUP_REMOVED lines=27> */
.L_x_1030:
[----:B------:R-:W-:Y:S02]  /*0a30*/  UISETP.NE.AND UP0, UPT, UR5, 0x1, UPT ;  /* 0x000000010500788c */ /* 0x000fe4000bf05270 */
[----:B------:R-:W-:Y:S02]  /*0a40*/  ULDC.64 UR6, c[0x0][0x330] ;  /* 0x0000cc0000067ab9 */ /* 0x000fe40000000a00 */
[----:B------:R-:W-:-:S07]  /*0a50*/  UIMAD.WIDE.U32 UR18, UR17, UR6, URZ ;  /* 0x00000006111272a5 */ /* 0x000fce000f8e003f */
[----:B------:R-:W-:Y:S02]  /*0a60*/  @UP0 USHF.R.U32.HI UR17, URZ, UR7, UR19 ;  /* 0x000000073f110299 */ /* 0x000fe40008011613 */
.L_x_1031:
[----:B------:R-:W-:Y:S02]  /*0a70*/  ULDC UR6, c[0x0][0x32c] ;  /* 0x0000cb0000067ab9 */ /* 0x000fe40000000800 */
[----:B------:R-:W-:-:S04]  /*0a80*/  UIMAD UR6, UR17, UR5, UR6 ;  /* 0x00000005110672a4 */ /* 0x000fc8000f8e0206 */
[----:B------:R-:W-:-:S04]  /*0a90*/  UISETP.LT.AND UP0, UPT, UR4, UR6, UPT ;  /* 0x000000060400728c */ /* 0x000fc8000bf01270 */
[----:B------:R-:W-:Y:S02]  /*0aa0*/  USEL UR4, UR4, UR6, UP0 ;  /* 0x0000000604047287 */ /* 0x000fe40008000000 */
.L_x_1029:
        /* <DEDUP_REMOVED lines=36> */
.L_x_1033:
[----:B------:R-:W-:-:S03]  /*0cf0*/  UISETP.NE.AND UP0, UPT, UR5, 0x1, UPT ;  /* 0x000000010500788c */ /* 0x000fc6000bf05270 */
[----:B------:R-:W-:Y:S02]  /*0d00*/  ULDC.64 UR4, c[0x0][0x330] ;  /* 0x0000cc0000047ab9 */ /* 0x000fe40000000a00 */
[----:B------:R-:W-:-:S07]  /*0d10*/  UIMAD.WIDE.U32 UR20, UR18, UR4, URZ ;  /* 0x00000004121472a5 */ /* 0x000fce000f8e003f */
[----:B------:R-:W-:Y:S02]  /*0d20*/  @UP0 UMOV UR19, UR21 ;  /* 0x0000001500130c82 */ /* 0x000fe40008000000 */
[----:B------:R-:W-:Y:S02]  /*0d30*/  @UP0 USHF.R.U32.HI UR18, URZ, UR5, UR19 ;  /* 0x000000053f120299 */ /* 0x000fe40008011613 */
.L_x_1034:
[----:B------:R-:W-:Y:S02]  /*0d40*/  ULDC UR4, c[0x0][0x32c] ;  /* 0x0000cb0000047ab9 */ /* 0x000fe40000000800 */
[----:B------:R-:W-:-:S04]  /*0d50*/  UIMAD UR4, UR18, UR4, URZ ;  /* 0x00000004120472a4 */ /* 0x000fc8000f8e023f */
[----:B------:R-:W-:-:S04]  /*0d60*/  UISETP.LT.AND UP0, UPT, UR17, UR4, UPT ;  /* 0x000000041100728c */ /* 0x000fc8000bf01270 */
[----:B------:R-:W-:-:S04]  /*0d70*/  USEL UR17, UR17, UR4, !UP0 ;  /* 0x0000000411117287 */ /* 0x000fc8000c000000 */
.L_x_1032:
[----:B------:R-:W-:Y:S01]  /*0d80*/  UIMAD.WIDE UR4, UR17, 0x2aaaaaab, URZ ;  /* 0x2aaaaaab110478a5 */ /* 0x000fe2000f8e023f */
[----:B------:R-:W-:Y:S01]  /*0d90*/  PLOP3.LUT P4, PT, PT, PT, PT, 0x80, 0x0 ;  /* 0x000000000000781c */ /* 0x000fe20003f8f070 */
[----:B------:R-:W-:Y:S01]  /*0da0*/  CS2R R10, SRZ ;  /* 0x00000000000a7805 */ /* 0x000fe2000001ff00 */
[----:B------:R-:W-:Y:S01]  /*0db0*/  IMAD.MOV.U32 R126, RZ, RZ, RZ ;  /* 0x000000ffff7e7224 */ /* 0x000fe200078e00ff */
[----:B------:R-:W-:Y:S01]  /*0dc0*/  USHF.R.U32.HI UR4, URZ, 0x1f, UR5 ;  /* 0x0000001f3f047899 */ /* 0x000fe20008011605 */
[----:B------:R-:W-:Y:S01]  /*0dd0*/  CS2R R124, SRZ ;  /* 0x00000000007c7805 */ /* 0x000fe2000001ff00 */
[----:B------:R-:W-:Y:S01]  /*0de0*/  IMAD.MOV.U32 R6, RZ, RZ, RZ ;  /* 0x000000ffff067224 */ /* 0x000fe200078e00ff */
[----:B------:R-:W-:Y:S01]  /*0df0*/  MOV R130, RZ ;  /* 0x000000ff00827202 */ /* 0x000fe20000000f00 */
        /* <DEDUP_REMOVED lines=50> */
[-C--:B------:R-:W-:Y:S01]  /*1120*/  LEA.HI R15, R169, R7.reuse, RZ, 0x3 ;  /* 0x00000007a90f7211 */ /* 0x080fe200078f18ff */
[----:B------:R-:W-:Y:S01]  /*1130*/  UIMAD UR4, UR4, UR18, URZ ;  /* 0x00000012040472a4 */ /* 0x000fe2000f8e023f */
[----:B------:R-:W-:Y:S01]  /*1140*/  PLOP3.LUT P2, PT, PT, PT, UP2, 0x80, 0x0 ;  /* 0x000000000000781c */ /* 0x000fe20003f4f028 */
[----:B------:R-:W-:Y:S01]  /*1150*/  UIMAD.WIDE.U32 UR20, UR9, UR18, URZ ;  /* 0x00000012091472a5 */ /* 0x000fe2000f8e003f */
[----:B------:R-:W-:Y:S01]  /*1160*/  LOP3.LUT R6, R15, 0xfffffff8, RZ, 0xc0, !PT ;  /* 0xfffffff80f067812 */ /* 0x000fe200078ec0ff */
[----:B------:R-:W-:Y:S01]  /*1170*/  UIMAD UR4, UR9, UR19, UR4 ;  /* 0x00000013090472a4 */ /* 0x000fe2000f8e0204 */
[----:B------:R-:W-:Y:S01]  /*1180*/  SHF.R.S32.HI R15, RZ, 0x3, R15 ;  /* 0x00000003ff0f7819 */ /* 0x000fe2000001140f */
[----:B------:R-:W-:Y:S01]  /*1190*/  USHF.R.S32.HI UR9, URZ, 0x1f, UR16 ;  /* 0x0000001f3f097899 */ /* 0x000fe20008011410 */
[----:B------:R-:W-:Y:S01]  /*11a0*/  PLOP3.LUT P0, PT, PT, PT, UP2, 0x80, 0x0 ;  /* 0x000000000000781c */ /* 0x000fe20003f0f028 */
[----:B------:R-:W-:Y:S01]  /*11b0*/  IMAD.IADD R6, R7, 0x1, -R6 ;  /* 0x0000000107067824 */ /* 0x000fe200078e0a06 */
[----:B------:R-:W-:Y:S01]  /*11c0*/  ULDC.64 UR18, c[0x0][0x1b8] ;  /* 0x00006e0000127ab9 */ /* 0x000fe20000000a00 */
[----:B------:R-:W-:Y:S01]  /*11d0*/  LEA.HI R18, R169, R7, RZ, 0x4 ;  /* 0x00000007a9127211 */ /* 0x000fe200078f20ff */
[----:B------:R-:W-:Y:S01]  /*11e0*/  UIADD3 UR21, UR21, UR4, URZ ;  /* 0x0000000415157290 */ /* 0x000fe2000fffe03f */
[C---:B------:R-:W-:Y:S01]  /*11f0*/  IMAD R232, R6.reuse, 0x10, R15 ;  /* 0x0000001006e87824 */ /* 0x040fe200078e020f */
[----:B------:R-:W-:Y:S01]  /*1200*/  UIMAD UR4, UR10, UR18, URZ ;  /* 0x000000120a0472a4 */ /* 0x000fe2000f8e023f */
[----:B------:R-:W-:Y:S01]  /*1210*/  IMAD.SHL.U32 R229, R15, 0x40, RZ ;  /* 0x000000400fe57824 */ /* 0x000fe200078e00ff */
[----:B------:R-:W-:Y:S01]  /*1220*/  USEL UR9, UR9, URZ, !UP1 ;  /* 0x0000003f09097287 */ /* 0x000fe2000c800000 */
[----:B------:R-:W-:Y:S01]  /*1230*/  IMAD.SHL.U32 R6, R6, 0x8, RZ ;  /* 0x0000000806067824 */ /* 0x000fe200078e00ff */
[----:B------:R-:W-:Y:S01]  /*1240*/  IADD3 R4, R232, UR13, RZ ;  /* 0x0000000de8047c10 */ /* 0x000fe2000fffe0ff */
[----:B------:R-:W-:Y:S01]  /*1250*/  UIMAD UR4, UR11, UR19, UR4 ;  /* 0x000000130b0472a4 */ /* 0x000fe2000f8e0204 */
[----:B------:R-:W-:Y:S01]  /*1260*/  LOP3.LUT R229, R229, 0x1c0, RZ, 0xc0, !PT ;  /* 0x000001c0e5e57812 */ /* 0x000fe200078ec0ff */
[----:B------:R-:W-:Y:S01]  /*1270*/  UIMAD.WIDE.U32 UR20, UR11, UR18, UR20 ;  /* 0x000000120b1472a5 */ /* 0x000fe2000f8e0014 */
[----:B------:R-:W-:Y:S01]  /*1280*/  BSSY B0, `(.L_x_1036) ;  /* 0x0000042000007945 */ /* 0x000fe20003800000 */
[----:B------:R-:W-:Y:S01]  /*1290*/  USEL UR12, UR16, URZ, !UP1 ;  /* 0x0000003f100c7287 */ /* 0x000fe2000c800000 */
[----:B------:R-:W-:Y:S01]  /*12a0*/  @P2 IMAD.HI.U32 R0, R4, c[0x0][0x2c8], RZ ;  /* 0x0000b20004002a27 */ /* 0x000fe200078e00ff */
[----:B------:R-:W-:-:S02]  /*12b0*/  ULDC.64 UR18, c[0x0][0x1c0] ;  /* 0x0000700000127ab9 */ /* 0x000fc40000000a00 */
[----:B------:R-:W-:Y:S01]  /*12c0*/  UIMAD UR9, UR9, UR18, URZ ;  /* 0x00000012090972a4 */ /* 0x000fe2000f8e023f */
[----:B-1----:R-:W-:Y:S01]  /*12d0*/  IMAD.MOV.U32 R3, RZ, RZ, R4 ;  /* 0x000000ffff037224 */ /* 0x002fe200078e0004 */
[----:B------:R-:W-:Y:S01]  /*12e0*/  UIADD3 UR21, UR21, UR4, URZ ;  /* 0x0000000415157290 */ /* 0x000fe2000fffe03f */
[----:B------:R-:W-:Y:S01]  /*12f0*/  @P0 SHF.R.U32.HI R3, RZ, c[0x0][0x2cc], R0 ;  /* 0x0000b300ff030a19 */ /* 0x000fe20000011600 */
[----:B------:R-:W-:Y:S01]  /*1300*/  UIMAD UR9, UR12, UR19, UR9 ;  /* 0x000000130c0972a4 */ /* 0x000fe2000f8e0209 */
[----:B------:R-:W-:Y:S01]  /*1310*/  ISETP.GE.AND P0, PT, R6, c[0x0][0x198], PT ;  /* 0x0000660006007a0c */ /* 0x000fe20003f06270 */
[----:B------:R-:W-:Y:S01]  /*1320*/  UIMAD.WIDE.U32 UR18, UR12, UR18, UR20 ;  /* 0x000000120c1272a5 */ /* 0x000fe2000f8e0014 */
[--C-:B------:R-:W-:Y:S01]  /*1330*/  SHF.R.S32.HI R10, RZ, 0x1f, R3.reuse ;  /* 0x0000001fff0a7819 */ /* 0x100fe20000011403 */
[----:B------:R-:W-:Y:S01]  /*1340*/  IMAD.MOV R0, RZ, RZ, -R3 ;  /* 0x000000ffff007224 */ /* 0x000fe200078e0a03 */
[----:B------:R-:W-:Y:S02]  /*1350*/  ULDC UR4, c[0x0][0x2c4] ;  /* 0x0000b10000047ab9 */ /* 0x000fe40000000800 */
[----:B------:R-:W-:Y:S01]  /*1360*/  UIADD3 UR9, UR19, UR9, URZ ;  /* 0x0000000913097290 */ /* 0x000fe2000fffe03f */
[----:B------:R-:W-:Y:S01]  /*1370*/  IMAD.U32 R9, RZ, RZ, UR19 ;  /* 0x00000013ff097e24 */ /* 0x000fe2000f8e00ff */
[----:B------:R-:W-:Y:S01]  /*1380*/  UIMAD UR4, UR15, UR4, URZ ;  /* 0x000000040f0472a4 */ /* 0x000fe2000f8e023f */
[----:B------:R-:W-:-:S02]  /*1390*/  IMAD.U32 R8, RZ, RZ, UR18 ;  /* 0x00000012ff087e24 */ /* 0x000fc4000f8e00ff */
[----:B------:R-:W-:Y:S02]  /*13a0*/  IMAD R10, R10, c[0x0][0x1b0], RZ ;  /* 0x00006c000a0a7a24 */ /* 0x000fe400078e02ff */
[----:B------:R-:W-:Y:S02]  /*13b0*/  IMAD.U32 R9, RZ, RZ, UR9 ;  /* 0x00000009ff097e24 */ /* 0x000fe4000f8e00ff */
[----:B------:R-:W-:Y:S01]  /*13c0*/  IMAD R4, R0, c[0x0][0x2c4], R4 ;  /* 0x0000b10000047a24 */ /* 0x000fe200078e0204 */
[----:B------:R-:W-:Y:S01]  /*13d0*/  LOP3.LUT R0, R18, 0xfffffff0, RZ, 0xc0, !PT ;  /* 0xfffffff012007812 */ /* 0x000fe200078ec0ff */
[C---:B------:R-:W-:Y:S02]  /*13e0*/  IMAD R10, R3.reuse, c[0x0][0x1b4], R10 ;  /* 0x00006d00030a7a24 */ /* 0x040fe400078e020a */
[----:B------:R-:W-:Y:S01]  /*13f0*/  IMAD.WIDE.U32 R8, R3, c[0x0][0x1b0], R8 ;  /* 0x00006c0003087a25 */ /* 0x000fe200078e0008 */
[----:B------:R-:W-:Y:S02]  /*1400*/  LOP3.LUT R3, R229, 0x38, R6, 0xf8, !PT ;  /* 0x00000038e5037812 */ /* 0x000fe400078ef806 */
[----:B------:R-:W-:Y:S01]  /*1410*/  SHF.R.U32.HI R229, RZ, 0x3, R229 ;  /* 0x00000003ffe57819 */ /* 0x000fe200000116e5 */
[----:B------:R-:W-:Y:S01]  /*1420*/  IMAD.IADD R11, R9, 0x1, R10 ;  /* 0x00000001090b7824 */ /* 0x000fe200078e020a */
[----:B------:R-:W-:Y:S01]  /*1430*/  SHF.R.S32.HI R9, RZ, 0x1f, R4 ;  /* 0x0000001fff097819 */ /* 0x000fe20000011404 */
[----:B------:R-:W-:Y:S01]  /*1440*/  IMAD.IADD R0, R7, 0x1, -R0 ;  /* 0x0000000107007824 */ /* 0x000fe200078e0a00 */
[----:B------:R-:W-:Y:S01]  /*1450*/  LOP3.LUT R229, R3, R229, RZ, 0x3c, !PT ;  /* 0x000000e503e57212 */ /* 0x000fe200078e3cff */
[----:B------:R-:W-:Y:S01]  /*1460*/  IMAD.MOV.U32 R10, RZ, RZ, R8 ;  /* 0x000000ffff0a7224 */ /* 0x000fe200078e0008 */
[----:B------:R-:W-:Y:S01]  /*1470*/  IADD3 R3, R15, UR13, RZ ;  /* 0x0000000d0f037c10 */ /* 0x000fe2000fffe0ff */
[----:B------:R-:W-:Y:S01]  /*1480*/  IMAD R9, R9, c[0x0][0x1a8], RZ ;  /* 0x00006a0009097a24 */ /* 0x000fe200078e02ff */
[----:B------:R-:W-:-:S02]  /*1490*/  SHF.R.S32.HI R17, RZ, 0x1f, R0 ;  /* 0x0000001fff117819 */ /* 0x000fc40000011400 */
[----:B------:R-:W-:Y:S01]  /*14a0*/  ISETP.GE.AND P3, PT, R3, UR4, PT ;  /* 0x0000000403007c0c */ /* 0x000fe2000bf66270 */
[C---:B------:R-:W-:Y:S01]  /*14b0*/  IMAD R9, R4.reuse, c[0x0][0x1ac], R9 ;  /* 0x00006b0004097a24 */ /* 0x040fe200078e0209 */
[----:B------:R-:W-:Y:S01]  /*14c0*/  LEA.HI R17, R17, R0, RZ, 0x3 ;  /* 0x0000000011117211 */ /* 0x000fe200078f18ff */
[----:B------:R-:W-:Y:S01]  /*14d0*/  IMAD.WIDE.U32 R4, R4, c[0x0][0x1a8], R10 ;  /* 0x00006a0004047a25 */ /* 0x000fe200078e000a */
[----:B------:R-:W-:Y:S02]  /*14e0*/  LEA.HI R6, R169, R7, RZ, 0x6 ;  /* 0x00000007a9067211 */ /* 0x000fe400078f30ff */
[----:B------:R-:W-:Y:S01]  /*14f0*/  LOP3.LUT R16, R17, 0xfffffff8, RZ, 0xc0, !PT ;  /* 0xfffffff811107812 */ /* 0x000fe200078ec0ff */
[----:B------:R-:W-:Y:S01]  /*1500*/  IMAD.IADD R9, R5, 0x1, R9 ;  /* 0x0000000105097824 */ /* 0x000fe200078e0209 */
[----:B------:R-:W-:Y:S01]  /*1510*/  LEA R10, P2, R4, c[0x0][0x160], 0x1 ;  /* 0x00005800040a7a11 */ /* 0x000fe200078408ff */
[----:B------:R-:W-:Y:S02]  /*1520*/  IMAD.SHL.U32 R6, R6, 0x8, RZ ;  /* 0x0000000806067824 */ /* 0x000fe400078e00ff */
[----:B------:R-:W-:Y:S01]  /*1530*/  IMAD.IADD R16, R0, 0x1, -R16 ;  /* 0x0000000100107824 */ /* 0x000fe200078e0a10 */
[----:B------:R-:W-:Y:S01]  /*1540*/  LEA.HI.X R9, R4, c[0x0][0x164], R9, 0x1, P2 ;  /* 0x0000590004097a11 */ /* 0x000fe200010f0c09 */
[----:B------:R-:W-:Y:S01]  /*1550*/  IMAD.MOV.U32 R0, RZ, RZ, 0x10 ;  /* 0x00000010ff007424 */ /* 0x000fe200078e00ff */
[----:B------:R1:W3:Y:S01]  /*1560*/  SHFL.IDX PT, R12, R10, RZ, 0x181f ;  /* 0x00181fff0a0c7589 */ /* 0x0002e200000e0000 */
[----:B------:R-:W-:Y:S01]  /*1570*/  IMAD.MOV.U32 R4, RZ, RZ, 0x20 ;  /* 0x00000020ff047424 */ /* 0x000fe200078e00ff */
[----:B------:R-:W-:-:S02]  /*1580*/  LOP3.LUT R229, R229, 0xfffffe00, R6, 0xf8, !PT ;  /* 0xfffffe00e5e57812 */ /* 0x000fc400078ef806 */
[----:B------:R1:W4:Y:S01]  /*1590*/  SHFL.IDX PT, R5, R9, RZ, 0x181f ;  /* 0x00181fff09057589 */ /* 0x00032200000e0000 */
[----:B--2---:R2:W5:Y:S01]  /*15a0*/  @P1 R2UR UR17, R2 ;  /* 0x00000000021113c2 */ /* 0x00456200000e0000 */
[----:B------:R-:W-:Y:S01]  /*15b0*/  R2P PR, R16, 0x6 ;  /* 0x0000000610007804 */ /* 0x000fe20000000000 */
[----:B-----5:R-:W-:-:S04]  /*15c0*/  @!UP0 UMOV UR17, UR16 ;  /* 0x0000001000118c82 */ /* 0x020fc80008000000 */
[----:B------:R-:W-:Y:S02]  /*15d0*/  SEL R0, R0, 0xfffffff0, !P1 ;  /* 0xfffffff000007807 */ /* 0x000fe40004800000 */
[----:B------:R-:W-:Y:S02]  /*15e0*/  SEL R4, R4, 0xffffffe0, !P2 ;  /* 0xffffffe004047807 */ /* 0x000fe40005000000 */
[----:B--2---:R-:W-:-:S04]  /*15f0*/  LEA.HI R2, R169, R7, RZ, 0x3 ;  /* 0x00000007a9027211 */ /* 0x004fc800078f18ff */
[----:B------:R-:W-:-:S05]  /*1600*/  LOP3.LUT R2, R2, 0xfffffff8, RZ, 0xc0, !PT ;  /* 0xfffffff802027812 */ /* 0x000fca00078ec0ff */
[----:B------:R-:W-:-:S04]  /*1610*/  IMAD.IADD R2, R7, 0x1, -R2 ;  /* 0x0000000107027824 */ /* 0x000fc800078e0a02 */
[----:B------:R-:W-:-:S05]  /*1620*/  IMAD.SHL.U32 R234, R2, 0x8, RZ ;  /* 0x0000000802ea7824 */ /* 0x000fca00078e00ff */
[----:B------:R-:W-:Y:S01]  /*1630*/  SHF.R.S32.HI R233, RZ, 0x1f, R234 ;  /* 0x0000001fffe97819 */ /* 0x000fe200000114ea */
[----:B------:R-:W-:Y:S05]  /*1640*/  @P3 BRA `(.L_x_1037) ;  /* 0x0000005000003947 */ /* 0x000fea0003800000 */
[----:B-1-34-:R-:W-:-:S04]  /*1650*/  LEA R12, P1, R234, R12, 0x1 ;  /* 0x0000000cea0c7211 */ /* 0x01afc800078208ff */
[----:B------:R-:W-:Y:S01]  /*1660*/  LEA.HI.X R13, R234, R5, R233, 0x1, P1 ;  /* 0x00000005ea0d7211 */ /* 0x000fe200008f0ce9 */
[----:B------:R-:W-:-:S05]  /*1670*/  IMAD.SHL.U32 R5, R229, 0x2, RZ ;  /* 0x00000002e5057824 */ /* 0x000fca00078e00ff */
[----:B------:R-:W-:Y:S01]  /*1680*/  @!PT LDS RZ, [RZ] ;  /* 0x00000000fffff984 */ /* 0x000fe20000000800 */
[----:B------:R1:W-:Y:S03]  /*1690*/  LDGSTS.E.BYPASS.LTC128B.128 [R5+0x6100], [R12.64], !P0 ;  /* 0x061000000c057fae */ /* 0x0003e6000c101d74 */
.L_x_1037:
[----:B-1-34-:R-:W-:Y:S05]  /*16a0*/  BSYNC B0 ;  /* 0x0000000000007941 */ /* 0x01afea0003800000 */
.L_x_1036:
[----:B------:R-:W-:Y:S01]  /*16b0*/  IADD3 R6, R3, 0x10, RZ ;  /* 0x0000001003067810 */ /* 0x000fe20007ffe0ff */
[----:B------:R1:W2:Y:S01]  /*16c0*/  SHFL.IDX PT, R5, R9, 0x1, 0x181f ;  /* 0x00381f0009057f89 */ /* 0x0002a200000e0000 */
[----:B------:R-:W-:Y:S02]  /*16d0*/  BSSY B0, `(.L_x_1038) ;  /* 0x0000009000007945 */ /* 0x000fe40003800000 */
[----:B------:R-:W-:Y:S01]  /*16e0*/  ISETP.GE.AND P1, PT, R6, UR4, PT ;  /* 0x0000000406007c0c */ /* 0x000fe2000bf26270 */
[----:B------:R1:W3:-:S12]  /*16f0*/  SHFL.IDX PT, R12, R10, 0x1, 0x181f ;  /* 0x00381f000a0c7f89 */ /* 0x0002d800000e0000 */
[----:B------:R-:W-:Y:S05]  /*1700*/  @P1 BRA `(.L_x_1039) ;  /* 0x0000005000001947 */ /* 0x000fea0003800000 */
[----:B---3--:R-:W-:-:S04]  /*1710*/  LEA R12, P1, R234, R12, 0x1 ;  /* 0x0000000cea0c7211 */ /* 0x008fc800078208ff */
[----:B--2---:R-:W-:Y:S01]  /*1720*/  LEA.HI.X R13, R234, R5, R233, 0x1, P1 ;  /* 0x00000005ea0d7211 */ /* 0x004fe200008f0ce9 */
[----:B------:R-:W-:-:S05]  /*1730*/  IMAD.SHL.U32 R5, R229, 0x2, RZ ;  /* 0x00000002e5057824 */ /* 0x000fca00078e00ff */
[----:B------:R-:W-:Y:S01]  /*1740*/  @!PT LDS RZ, [RZ] ;  /* 0x00000000fffff984 */ /* 0x000fe20000000800 */
[----:B------:R2:W-:Y:S03]  /*1750*/  LDGSTS.E.BYPASS.LTC128B.128 [R5+0x6900], [R12.64], !P0 ;  /* 0x069000000c057fae */ /* 0x0005e6000c101d74 */
.L_x_1039:
[----:B------:R-:W-:Y:S05]  /*1760*/  BSYNC B0 ;  /* 0x0000000000007941 */ /* 0x000fea0003800000 */
.L_x_1038:
[----:B------:R-:W-:Y:S01]  /*1770*/  IADD3 R6, R3, 0x20, RZ ;  /* 0x0000002003067810 */ /* 0x000fe20007ffe0ff */
[----:B--2---:R2:W4:Y:S01]  /*1780*/  SHFL.IDX PT, R5, R9, 0x2, 0x181f ;  /* 0x00581f0009057f89 */ /* 0x00452200000e0000 */
[----:B------:R-:W-:Y:S02]  /*1790*/  BSSY B0, `(.L_x_1040) ;  /* 0x0000009000007945 */ /* 0x000fe40003800000 */
[----:B------:R-:W-:Y:S01]  /*17a0*/  ISETP.GE.AND P1, PT, R6, UR4, PT ;  /* 0x0000000406007c0c */ /* 0x000fe2000bf26270 */
[----:B---3--:R2:W3:-:S12]  /*17b0*/  SHFL.IDX PT, R12, R10, 0x2, 0x181f ;  /* 0x00581f000a0c7f89 */ /* 0x0084d800000e0000 */
[----:B------:R-:W-:Y:S05]  /*17c0*/  @P1 BRA `(.L_x_1041) ;  /* 0x0000005000001947 */ /* 0x000fea0003800000 */
[----:B---3--:R-:W-:-:S04]  /*17d0*/  LEA R12, P1, R234, R12, 0x1 ;  /* 0x0000000cea0c7211 */ /* 0x008fc800078208ff */
[----:B----4-:R-:W-:Y:S01]  /*17e0*/  LEA.HI.X R13, R234, R5, R233, 0x1, P1 ;  /* 0x00000005ea0d7211 */ /* 0x010fe200008f0ce9 */
[----:B------:R-:W-:-:S05]  /*17f0*/  IMAD.SHL.U32 R5, R229, 0x2, RZ ;  /* 0x00000002e5057824 */ /* 0x000fca00078e00ff */
[----:B------:R-:W-:Y:S01]  /*1800*/  @!PT LDS RZ, [RZ] ;  /* 0x00000000fffff984 */ /* 0x000fe20000000800 */
[----:B------:R3:W-:Y:S03]  /*1810*/  LDGSTS.E.BYPASS.LTC128B.128 [R5+0x7100], [R12.64], !P0 ;  /* 0x071000000c057fae */ /* 0x0007e6000c101d74 */
.L_x_1041:
[----:B------:R-:W-:Y:S05]  /*1820*/  BSYNC B0 ;  /* 0x0000000000007941 */ /* 0x000fea0003800000 */
.L_x_1040:
[----:B------:R-:W-:Y:S01]  /*1830*/  IADD3 R6, R3, 0x30, RZ ;  /* 0x0000003003067810 */ /* 0x000fe20007ffe0ff */
[----:B---34-:R3:W4:Y:S01]  /*1840*/  SHFL.IDX PT, R5, R9, 0x3, 0x181f ;  /* 0x00781f0009057f89 */ /* 0x01872200000e0000 */
[----:B------:R-:W-:Y:S02]  /*1850*/  BSSY B0, `(.L_x_1042) ;  /* 0x0000009000007945 */ /* 0x000fe40003800000 */
[----:B------:R-:W-:Y:S01]  /*1860*/  ISETP.GE.AND P1, PT, R6, UR4, PT ;  /* 0x0000000406007c0c */ /* 0x000fe2000bf26270 */
[----:B------:R3:W1:-:S12]  /*1870*/  SHFL.IDX PT, R12, R10, 0x3, 0x181f ;  /* 0x00781f000a0c7f89 */ /* 0x00065800000e0000 */
[----:B------:R-:W-:Y:S05]  /*1880*/  @P1 BRA `(.L_x_1043) ;  /* 0x0000005000001947 */ /* 0x000fea0003800000 */
[----:B-1----:R-:W-:-:S04]  /*1890*/  LEA R12, P1, R234, R12, 0x1 ;  /* 0x0000000cea0c7211 */ /* 0x002fc800078208ff */
[----:B----4-:R-:W-:Y:S01]  /*18a0*/  LEA.HI.X R13, R234, R5, R233, 0x1, P1 ;  /* 0x00000005ea0d7211 */ /* 0x010fe200008f0ce9 */
[----:B------:R-:W-:-:S05]  /*18b0*/  IMAD.SHL.U32 R5, R229, 0x2, RZ ;  /* 0x00000002e5057824 */ /* 0x000fca00078e00ff */
[----:B------:R-:W-:Y:S01]  /*18c0*/  @!PT LDS RZ, [RZ] ;  /* 0x00000000fffff984 */ /* 0x000fe20000000800 */
[----:B------:R1:W-:Y:S03]  /*18d0*/  LDGSTS.E.BYPASS.LTC128B.128 [R5+0x7900], [R12.64], !P0 ;  /* 0x079000000c057fae */ /* 0x0003e6000c101d74 */
.L_x_1043:
[----:B------:R-:W-:Y:S05]  /*18e0*/  BSYNC B0 ;  /* 0x0000000000007941 */ /* 0x000fea0003800000 */
.L_x_1042:
[----:B------:R-:W-:Y:S01]  /*18f0*/  IADD3 R6, R3, 0x40, RZ ;  /* 0x0000004003067810 */ /* 0x000fe20007ffe0ff */
[----:B-1--4-:R1:W4:Y:S01]  /*1900*/  SHFL.IDX PT, R5, R9, 0x4, 0x181f ;  /* 0x00981f0009057f89 */ /* 0x01232200000e0000 */
[----:B------:R-:W-:Y:S02]  /*1910*/  BSSY B0, `(.L_x_1044) ;  /* 0x0000009000007945 */ /* 0x000fe40003800000 */
[----:B------:R-:W-:Y:S01]  /*1920*/  ISETP.GE.AND P1, PT, R6, UR4, PT ;  /* 0x0000000406007c0c */ /* 0x000fe2000bf26270 */
[----:B------:R1:W2:-:S12]  /*1930*/  SHFL.IDX PT, R12, R10, 0x4, 0x181f ;  /* 0x00981f000a0c7f89 */ /* 0x00029800000e0000 */
[----:B------:R-:W-:Y:S05]  /*1940*/  @P1 BRA `(.L_x_1045) ;  /* 0x0000005000001947 */ /* 0x000fea0003800000 */
[----:B--2---:R-:W-:-:S04]  /*1950*/  LEA R12, P1, R234, R12, 0x1 ;  /* 0x0000000cea0c7211 */ /* 0x004fc800078208ff */
[----:B----4-:R-:W-:Y:S01]  /*1960*/  LEA.HI.X R13, R234, R5, R233, 0x1, P1 ;  /* 0x00000005ea0d7211 */ /* 0x010fe200008f0ce9 */
[----:B------:R-:W-:-:S05]  /*1970*/  IMAD.SHL.U32 R5, R229, 0x2, RZ ;  /* 0x00000002e5057824 */ /* 0x000fca00078e00ff */
[----:B------:R-:W-:Y:S01]  /*1980*/  @!PT LDS RZ, [RZ] ;  /* 0x00000000fffff984 */ /* 0x000fe20000000800 */
[----:B------:R2:W-:Y:S03]  /*1990*/  LDGSTS.E.BYPASS.LTC128B.128 [R5+0x8100], [R12.64], !P0 ;  /* 0x081000000c057fae */ /* 0x0005e6000c101d74 */
.L_x_1045:
[----:B------:R-:W-:Y:S05]  /*19a0*/  BSYNC B0 ;  /* 0x0000000000007941 */ /* 0x000fea0003800000 */
.L_x_1044:
[----:B------:R-:W-:Y:S01]  /*19b0*/  IADD3 R6, R3, 0x50, RZ ;  /* 0x0000005003067810 */ /* 0x000fe20007ffe0ff */
[----:B--2-4-:R2:W4:Y:S01]  /*19c0*/  SHFL.IDX PT, R5, R9, 0x5, 0x181f ;  /* 0x00b81f0009057f89 */ /* 0x01452200000e0000 */
        /* <DEDUP_REMOVED lines=9> */
.L_x_1047:
[----:B------:R-:W-:Y:S05]  /*1a60*/  BSYNC B0 ;  /* 0x0000000000007941 */ /* 0x000fea0003800000 */
.L_x_1046:
        /* <DEDUP_REMOVED lines=11> */
.L_x_1049:
[----:B------:R-:W-:Y:S05]  /*1b20*/  BSYNC B0 ;  /* 0x0000000000007941 */ /* 0x000fea0003800000 */
.L_x_1048:
[----:B-123--:R-:W1:Y:S01]  /*1b30*/  SHFL.IDX PT, R10, R10, 0x7, 0x181f ;  /* 0x00f81f000a0a7f89 */ /* 0x00ee6200000e0000 */
[----:B------:R-:W-:Y:S01]  /*1b40*/  IADD3 R3, R3, 0x70, RZ ;  /* 0x0000007003037810 */ /* 0x000fe20007ffe0ff */
[----:B------:R-:W-:Y:S01]  /*1b50*/  UMOV UR36, 0x60 ;  /* 0x0000006000247882 */ /* 0x000fe20000000000 */
[----:B----4-:R-:W-:Y:S01]  /*1b60*/  IMAD.MOV.U32 R5, RZ, RZ, c[0x0][0x2b8] ;  /* 0x0000ae00ff057624 */ /* 0x010fe200078e00ff */
[----:B------:R-:W2:Y:S01]  /*1b70*/  SHFL.IDX PT, R9, R9, 0x7, 0x181f ;  /* 0x00f81f0009097f89 */ /* 0x000ea200000e0000 */
[----:B------:R-:W-:Y:S01]  /*1b80*/  ISETP.GE.AND P3, PT, R3, UR4, PT ;  /* 0x0000000403007c0c */ /* 0x000fe2000bf66270 */
[----:B------:R-:W-:Y:S01]  /*1b90*/  UIMAD UR12, UR7, UR36, -0x60 ;  /* 0xffffffa0070c74a4 */ /* 0x000fe2000f8e0224 */
[----:B------:R-:W-:Y:S01]  /*1ba0*/  IMAD.SHL.U32 R229, R229, 0x2, RZ ;  /* 0x00000002e5e57824 */ /* 0x000fe200078e00ff */
[----:B------:R-:W-:Y:S01]  /*1bb0*/  ISETP.NE.AND P4, PT, R5, 0x1, PT ;  /* 0x000000010500780c */ /* 0x000fe20003f85270 */
[----:B------:R-:W-:Y:S01]  /*1bc0*/  USHF.R.S32.HI UR9, URZ, 0x1f, UR17 ;  /* 0x0000001f3f097899 */ /* 0x000fe20008011411 */
[----:B------:R-:W-:Y:S01]  /*1bd0*/  IMAD.MOV.U32 R230, RZ, RZ, RZ ;  /* 0x000000ffffe67224 */ /* 0x000fe200078e00ff */
[----:B------:R-:W-:Y:S01]  /*1be0*/  ULDC.64 UR18, c[0x0][0x2b0] ;  /* 0x0000ac0000127ab9 */ /* 0x000fe20000000a00 */
[----:B------:R-:W-:Y:S01]  /*1bf0*/  IADD3 R231, R232, UR12, RZ ;  /* 0x0000000ce8e77c10 */ /* 0x000fe2000fffe0ff */
[----:B------:R-:W-:-:S02]  /*1c00*/  UIMAD UR9, UR9, UR18, URZ ;  /* 0x00000012090972a4 */ /* 0x000fc4000f8e023f */
[----:B------:R-:W-:Y:S01]  /*1c10*/  UIMAD.WIDE.U32 UR46, UR17, UR18, URZ ;  /* 0x00000012112e72a5 */ /* 0x000fe2000f8e003f */
[C---:B------:R-:W-:Y:S01]  /*1c20*/  ISETP.GE.AND P5, PT, R231.reuse, UR8, PT ;  /* 0x00000008e7007c0c */ /* 0x040fe2000bfa6270 */
[----:B------:R-:W-:Y:S01]  /*1c30*/  UIMAD UR4, UR17, UR19, UR9 ;  /* 0x00000013110472a4 */ /* 0x000fe2000f8e0209 */
[----:B------:R-:W-:Y:S02]  /*1c40*/  IADD3 R231, R231, UR14, RZ ;  /* 0x0000000ee7e77c10 */ /* 0x000fe4000fffe0ff */
[----:B------:R-:W-:Y:S01]  /*1c50*/  ISETP.GT.OR P5, PT, R232, 0x5f, P5 ;  /* 0x0000005fe800780c */ /* 0x000fe20002fa4670 */
[----:B------:R-:W-:Y:S02]  /*1c60*/  UIADD3 UR4, UR47, UR4, URZ ;  /* 0x000000042f047290 */ /* 0x000fe4000fffe03f */
[----:B------:R-:W-:Y:S01]  /*1c70*/  @P4 IMAD.HI.U32 R5, R231, c[0x0][0x2bc], RZ ;  /* 0x0000af00e7054a27 */ /* 0x000fe200078e00ff */
[----:B-1----:R-:W-:Y:S01]  /*1c80*/  @!P3 LEA R10, P2, R234, R10, 0x1 ;  /* 0x0000000aea0ab211 */ /* 0x002fe200078408ff */
[----:B------:R-:W-:-:S02]  /*1c90*/  ULDC.64 UR18, c[0x0][0x1e8] ;  /* 0x00007a0000127ab9 */ /* 0x000fc40000000a00 */
[----:B------:R-:W-:Y:S01]  /*1ca0*/  IMAD.MOV.U32 R3, RZ, RZ, R231 ;  /* 0x000000ffff037224 */ /* 0x000fe200078e00e7 */
[----:B--2---:R-:W-:Y:S02]  /*1cb0*/  @!P3 LEA.HI.X R11, R234, R9, R233, 0x1, P2 ;  /* 0x00000009ea0bb211 */ /* 0x004fe400010f0ce9 */
[----:B------:R-:W-:-:S03]  /*1cc0*/  @P4 SHF.R.U32.HI R3, RZ, c[0x0][0x2c0], R5 ;  /* 0x0000b000ff034a19 */ /* 0x000fc60000011605 */
[----:B------:R-:W-:Y:S01]  /*1cd0*/  @!PT LDS RZ, [RZ] ;  /* 0x00000000fffff984 */ /* 0x000fe20000000800 */
[----:B------:R1:W-:Y:S01]  /*1ce0*/  @!P3 LDGSTS.E.BYPASS.LTC128B.128 [R229+0x9900], [R10.64], !P0 ;  /* 0x099000000ae5bfae */ /* 0x0003e2000c101d74 */
[----:B------:R-:W-:-:S03]  /*1cf0*/  @!P5 IADD3 R6, P1, R3, UR46, RZ ;  /* 0x0000002e0306dc10 */ /* 0x000fc6000ff3e0ff */
[----:B------:R-:W0:Y:S01]  /*1d00*/  LDGDEPBAR ;  /* 0x00000000000079af */ /* 0x000e220000000000 */
        /* <DEDUP_REMOVED lines=11> */
[----:B------:R-:W-:Y:S01]  /*1dc0*/  IMAD.SHL.U32 R16, R16, 0x40, RZ ;  /* 0x0000004010107824 */ /* 0x000fe200078e00ff */
[----:B------:R-:W-:Y:S01]  /*1dd0*/  UIMAD UR36, UR7, -0x60, UR36 ;  /* 0xffffffa0072478a4 */ /* 0x000fe2000f8e0224 */
[----:B------:R-:W-:Y:S01]  /*1de0*/  IMAD.WIDE.U32 R12, R231, c[0x0][0x1e0], RZ ;  /* 0x00007800e70c7a25 */ /* 0x000fe200078e00ff */
[----:B------:R-:W-:Y:S01]  /*1df0*/  UIADD3 UR9, UR51, UR9, URZ ;  /* 0x0000000933097290 */ /* 0x000fe2000fffe03f */
[----:B------:R-:W-:Y:S01]  /*1e00*/  LEA.HI R168, R169, R7, RZ, 0x5 ;  /* 0x00000007a9a87211 */ /* 0x000fe200078f28ff */
[----:B------:R-:W-:Y:S01]  /*1e10*/  UIADD3 UR17, UR8, UR36, URZ ;  /* 0x0000002408117290 */ /* 0x000fe2000fffe03f */
[----:B------:R-:W-:Y:S01]  /*1e20*/  LOP3.LUT R16, R16, 0x1c0, RZ, 0xc0, !PT ;  /* 0x000001c010107812 */ /* 0x000fe200078ec0ff */
[----:B------:R-:W-:Y:S01]  /*1e30*/  IMAD.WIDE.U32 R38, R231, c[0x0][0x208], RZ ;  /* 0x00008200e7267a25 */ /* 0x000fe200078e00ff */
[----:B------:R-:W-:Y:S01]  /*1e40*/  ULDC.64 UR18, c[0x0][0x210] ;  /* 0x0000840000127ab9 */ /* 0x000fe20000000a00 */
[----:B------:R-:W-:Y:S01]  /*1e50*/  IADD3 R237, R229, 0x100, RZ ;  /* 0x00000100e5ed7810 */ /* 0x000fe20007ffe0ff */
[----:B------:R-:W-:Y:S01]  /*1e60*/  UIMAD UR10, UR10, UR18, URZ ;  /* 0x000000120a0a72a4 */ /* 0x000fe2000f8e023f */
[C---:B------:R-:W-:Y:S01]  /*1e70*/  IADD3 R88, -R15.reuse, UR17, RZ ;  /* 0x000000110f587c10 */ /* 0x040fe2000fffe1ff */
[----:B------:R-:W-:Y:S01]  /*1e80*/  IMAD.SHL.U32 R15, R15, 0x8, RZ ;  /* 0x000000080f0f7824 */ /* 0x000fe200078e00ff */
[----:B------:R-:W-:-:S02]  /*1e90*/  UIMAD.WIDE.U32 UR48, UR11, UR18, URZ ;  /* 0x000000120b3072a5 */ /* 0x000fc4000f8e003f */
[C---:B------:R-:W-:Y:S01]  /*1ea0*/  ISETP.GE.AND P2, PT, R88.reuse, 0x1, PT ;  /* 0x000000015800780c */ /* 0x040fe20003f46270 */
[----:B------:R-:W-:Y:S01]  /*1eb0*/  UIMAD UR10, UR11, UR19, UR10 ;  /* 0x000000130b0a72a4 */ /* 0x000fe2000f8e020a */
[----:B------:R-:W-:Y:S01]  /*1ec0*/  ISETP.GE.AND P1, PT, R88, 0x21, PT ;  /* 0x000000215800780c */ /* 0x000fe20003f26270 */
[----:B------:R-:W-:Y:S01]  /*1ed0*/  UIADD3 UR18, UR7, -0x1, URZ ;  /* 0xffffffff07127890 */ /* 0x000fe2000fffe03f */
[----:B--2---:R-:W-:Y:S01]  /*1ee0*/  SHF.R.S32.HI R8, RZ, 0x1f, R231 ;  /* 0x0000001fff087819 */ /* 0x004fe200000114e7 */
[----:B------:R-:W-:Y:S02]  /*1ef0*/  UIADD3 UR10, UR49, UR10, URZ ;  /* 0x0000000a310a7290 */ /* 0x000fe4000fffe03f */
[----:B------:R-:W-:Y:S02]  /*1f00*/  UISETP.GT.AND UP0, UPT, UR18, UR5, UPT ;  /* 0x000000051200728c */ /* 0x000fe4000bf04270 */
[C---:B-1----:R-:W-:Y:S02]  /*1f10*/  IMAD R10, R8.reuse, c[0x0][0x1e0], RZ ;  /* 0x00007800080a7a24 */ /* 0x042fe400078e02ff */
[----:B------:R-:W-:-:S02]  /*1f20*/  IMAD R8, R8, c[0x0][0x208], RZ ;  /* 0x0000820008087a24 */ /* 0x000fc400078e02ff */
[C---:B------:R-:W-:Y:S02]  /*1f30*/  IMAD R10, R231.reuse, c[0x0][0x1e4], R10 ;  /* 0x00007900e70a7a24 */ /* 0x040fe400078e020a */
[----:B------:R-:W-:Y:S02]  /*1f40*/  IMAD R8, R231, c[0x0][0x20c], R8 ;  /* 0x00008300e7087a24 */ /* 0x000fe400078e0208 */
[----:B------:R-:W-:Y:S02]  /*1f50*/  IMAD.IADD R11, R13, 0x1, R10 ;  /* 0x000000010d0b7824 */ /* 0x000fe400078e020a */
[----:B------:R-:W-:Y:S02]  /*1f60*/  IMAD.MOV.U32 R10, RZ, RZ, R12 ;  /* 0x000000ffff0a7224 */ /* 0x000fe400078e000c */
[----:B------:R-:W-:Y:S01]  /*1f70*/  IMAD.IADD R39, R39, 0x1, R8 ;  /* 0x0000000127277824 */ /* 0x000fe200078e0208 */
[----:B---3--:R-:W-:Y:S01]  /*1f80*/  SHF.R.S32.HI R36, RZ, 0x1f, R230 ;  /* 0x0000001fff247819 */ /* 0x008fe200000114e6 */
[----:B------:R-:W-:-:S04]  /*1f90*/  IMAD.WIDE.U32 R10, R230, c[0x0][0x1f0], R10 ;  /* 0x00007c00e60a7a25 */ /* 0x000fc800078e000a */
[----:B------:R-:W-:Y:S01]  /*1fa0*/  IMAD R3, R36, c[0x0][0x1f0], RZ ;  /* 0x00007c0024037a24 */ /* 0x000fe200078e02ff */
[----:B------:R-:W-:Y:S01]  /*1fb0*/  IADD3 R14, P0, R10, UR50, RZ ;  /* 0x000000320a0e7c10 */ /* 0x000fe2000ff1e0ff */
[----:B------:R-:W-:Y:S02]  /*1fc0*/  IMAD R89, R36, c[0x0][0x218], RZ ;  /* 0x0000860024597a24 */ /* 0x000fe400078e02ff */
[C---:B------:R-:W-:Y:S02]  /*1fd0*/  IMAD R3, R230.reuse, c[0x0][0x1f4], R3 ;  /* 0x00007d00e6037a24 */ /* 0x040fe400078e0203 */
[----:B------:R-:W-:-:S03]  /*1fe0*/  IMAD.WIDE.U32 R36, R230, c[0x0][0x218], R38 ;  /* 0x00008600e6247a25 */ /* 0x000fc600078e0026 */
[----:B------:R-:W-:Y:S01]  /*1ff0*/  IADD3.X R10, R11, UR9, R3, P0, !PT ;  /* 0x000000090b0a7c10 */ /* 0x000fe200087fe403 */
[----:B------:R-:W-:Y:S01]  /*2000*/  IMAD R89, R230, c[0x0][0x21c], R89 ;  /* 0x00008700e6597a24 */ /* 0x000fe200078e0259 */
[----:B------:R-:W-:-:S04]  /*2010*/  LEA R3, P0, R14, c[0x0][0x1c8], 0x1 ;  /* 0x000072000e037a11 */ /* 0x000fc800078008ff */
[----:B------:R-:W-:Y:S01]  /*2020*/  LEA.HI.X R14, R14, c[0x0][0x1cc], R10, 0x1, P0 ;  /* 0x000073000e0e7a11 */ /* 0x000fe200000f0c0a */
[----:B------:R-:W1:Y:S01]  /*2030*/  SHFL.IDX PT, R22, R3, RZ, 0x181f ;  /* 0x00181fff03167589 */ /* 0x000e6200000e0000 */
[----:B------:R-:W-:-:S03]  /*2040*/  ISETP.GE.AND P0, PT, R88, 0x11, PT ;  /* 0x000000115800780c */ /* 0x000fc60003f06270 */
[----:B------:R-:W2:Y:S04]  /*2050*/  SHFL.IDX PT, R6, R14, RZ, 0x181f ;  /* 0x00181fff0e067589 */ /* 0x000ea800000e0000 */
[----:B------:R-:W3:Y:S04]  /*2060*/  SHFL.IDX PT, R20, R3, 0x1, 0x181f ;  /* 0x00381f0003147f89 */ /* 0x000ee800000e0000 */
[----:B------:R-:W4:Y:S04]  /*2070*/  SHFL.IDX PT, R13, R14, 0x1, 0x181f ;  /* 0x00381f000e0d7f89 */ /* 0x000f2800000e0000 */
[----:B------:R-:W5:Y:S04]  /*2080*/  SHFL.IDX PT, R11, R3, 0x2, 0x181f ;  /* 0x00581f00030b7f89 */ /* 0x000f6800000e0000 */
[----:B------:R-:W5:Y:S04]  /*2090*/  SHFL.IDX PT, R12, R14, 0x2, 0x181f ;  /* 0x00581f000e0c7f89 */ /* 0x000f6800000e0000 */
[----:B------:R-:W5:Y:S01]  /*20a0*/  SHFL.IDX PT, R9, R3, 0x3, 0x181f ;  /* 0x00781f0003097f89 */ /* 0x000f6200000e0000 */
[----:B-1----:R-:W-:-:S03]  /*20b0*/  @P2 LEA R22, P6, R234, R22, 0x1 ;  /* 0x00000016ea162211 */ /* 0x002fc600078c08ff */
[----:B------:R-:W-:Y:S01]  /*20c0*/  SHFL.IDX PT, R5, R3, 0x4, 0x181f ;  /* 0x00981f0003057f89 */ /* 0x000fe200000e0000 */
[----:B--2---:R-:W-:Y:S02]  /*20d0*/  @P2 LEA.HI.X R23, R234, R6, R233, 0x1, P6 ;  /* 0x00000006ea172211 */ /* 0x004fe400030f0ce9 */
[----:B------:R-:W-:Y:S01]  /*20e0*/  ISETP.GE.AND P6, PT, R88, 0x31, PT ;  /* 0x000000315800780c */ /* 0x000fe20003fc6270 */
[----:B------:R-:W1:Y:S01]  /*20f0*/  SHFL.IDX PT, R10, R14, 0x3, 0x181f ;  /* 0x00781f000e0a7f89 */ /* 0x000e6200000e0000 */
[----:B---3--:R-:W-:-:S03]  /*2100*/  @P0 LEA R20, P3, R234, R20, 0x1 ;  /* 0x00000014ea140211 */ /* 0x008fc600078608ff */
[----:B------:R-:W2:Y:S01]  /*2110*/  SHFL.IDX PT, R3, R3, 0x5, 0x181f ;  /* 0x00b81f0003037f89 */ /* 0x000ea200000e0000 */
[----:B----4-:R-:W-:Y:S02]  /*2120*/  @P0 LEA.HI.X R21, R234, R13, R233, 0x1, P3 ;  /* 0x0000000dea150211 */ /* 0x010fe400018f0ce9 */
[C---:B------:R-:W-:Y:S01]  /*2130*/  ISETP.GE.AND P3, PT, R88.reuse, 0x41, PT ;  /* 0x000000415800780c */ /* 0x040fe20003f66270 */
[----:B------:R-:W-:Y:S04]  /*2140*/  SHFL.IDX PT, R6, R14, 0x4, 0x181f ;  /* 0x00981f000e067f89 */ /* 0x000fe800000e0000 */
[----:B------:R-:W3:Y:S04]  /*2150*/  SHFL.IDX PT, R14, R14, 0x5, 0x181f ;  /* 0x00b81f000e0e7f89 */ /* 0x000ee800000e0000 */
[----:B------:R4:W-:Y:S01]  /*2160*/  @P2 LDGSTS.E.BYPASS.LTC128B.128 [R229+0x3100], [R22.64], !P5 ;  /* 0x0310000016e52fae */ /* 0x0009e2000e901d74 */
[----:B------:R-:W-:-:S03]  /*2170*/  ISETP.GE.AND P2, PT, R88, 0x51, PT ;  /* 0x000000515800780c */ /* 0x000fc60003f46270 */
[----:B------:R5:W-:Y:S02]  /*2180*/  @P0 LDGSTS.E.BYPASS.LTC128B.128 [R229+0x3900], [R20.64], !P5 ;  /* 0x0390000014e50fae */ /* 0x000be4000e901d74 */
[C---:B-----5:R-:W-:Y:S02]  /*2190*/  @P1 LEA R20, P0, R234.reuse, R11, 0x1 ;  /* 0x0000000bea141211 */ /* 0x060fe400078008ff */
[----:B------:R-:W-:Y:S02]  /*21a0*/  SHF.R.S32.HI R11, RZ, 0x4, R18 ;  /* 0x00000004ff0b7819 */ /* 0x000fe40000011412 */
[----:B------:R-:W-:Y:S02]  /*21b0*/  @P1 LEA.HI.X R21, R234, R12, R233, 0x1, P0 ;  /* 0x0000000cea151211 */ /* 0x000fe400000f0ce9 */
[----:B------:R-:W-:Y:S02]  /*21c0*/  LEA.HI R18, R18, R11, RZ, 0x1 ;  /* 0x0000000b12127211 */ /* 0x000fe400078f08ff */
[----:B------:R-:W-:Y:S01]  /*21d0*/  @P6 LEA R12, P0, R234, R9, 0x1 ;  /* 0x00000009ea0c6211 */ /* 0x000fe200078008ff */
[----:B------:R5:W-:Y:S01]  /*21e0*/  @P1 LDGSTS.E.BYPASS.LTC128B.128 [R229+0x4100], [R20.64], !P5 ;  /* 0x0410000014e51fae */ /* 0x000be2000e901d74 */
[----:B------:R-:W-:-:S02]  /*21f0*/  LOP3.LUT R18, R18, 0xfffffffe, RZ, 0xc0, !PT ;  /* 0xfffffffe12127812 */ /* 0x000fc400078ec0ff */
[C-C-:B-1----:R-:W-:Y:S02]  /*2200*/  @P6 LEA.HI.X R13, R234.reuse, R10, R233.reuse, 0x1, P0 ;  /* 0x0000000aea0d6211 */ /* 0x142fe400000f0ce9 */
[C---:B--2---:R-:W-:Y:S01]  /*2210*/  @P2 LEA R10, P0, R234.reuse, R3, 0x1 ;  /* 0x00000003ea0a2211 */ /* 0x044fe200078008ff */
[----:B------:R-:W-:Y:S02]  /*2220*/  IMAD.IADD R18, R11, 0x1, -R18 ;  /* 0x000000010b127824 */ /* 0x000fe400078e0a12 */
[----:B------:R1:W-:Y:S01]  /*2230*/  @P6 LDGSTS.E.BYPASS.LTC128B.128 [R229+0x4900], [R12.64], !P5 ;  /* 0x049000000ce56fae */ /* 0x0003e2000e901d74 */
[----:B---3--:R-:W-:Y:S01]  /*2240*/  @P2 LEA.HI.X R11, R234, R14, R233, 0x1, P0 ;  /* 0x0000000eea0b2211 */ /* 0x008fe200000f0ce9 */
[----:B------:R-:W-:Y:S01]  /*2250*/  IMAD.SHL.U32 R3, R2, 0x40, RZ ;  /* 0x0000004002037824 */ /* 0x000fe200078e00ff */
[----:B------:R-:W-:-:S04]  /*2260*/  IADD3 R93, P0, R36, UR48, RZ ;  /* 0x00000030245d7c10 */ /* 0x000fc8000ff1e0ff */
[----:B------:R-:W-:Y:S02]  /*2270*/  LOP3.LUT R3, R3, 0x1c0, RZ, 0xc0, !PT ;  /* 0x000001c003037812 */ /* 0x000fe400078ec0ff */
[----:B------:R-:W-:Y:S02]  /*2280*/  IADD3.X R89, R37, UR10, R89, P0, !PT ;  /* 0x0000000a25597c10 */ /* 0x000fe400087fe459 */
[----:B------:R-:W-:Y:S02]  /*2290*/  LOP3.LUT R15, R3, 0x8, R15, 0xf8, !PT ;  /* 0x00000008030f7812 */ /* 0x000fe400078ef80f */
[----:B------:R-:W-:Y:S02]  /*22a0*/  SHF.R.U32.HI R3, RZ, 0x3, R3 ;  /* 0x00000003ff037819 */ /* 0x000fe40000011603 */
[----:B------:R-:W-:Y:S02]  /*22b0*/  LEA R97, P0, R93, c[0x0][0x1f8], 0x1 ;  /* 0x00007e005d617a11 */ /* 0x000fe400078008ff */
[----:B------:R-:W-:-:S02]  /*22c0*/  LOP3.LUT R15, R15, R3, RZ, 0x3c, !PT ;  /* 0x000000030f0f7212 */ /* 0x000fc400078e3cff */
[----:B-----5:R-:W-:Y:S01]  /*22d0*/  @P3 LEA R20, P1, R234, R5, 0x1 ;  /* 0x00000005ea143211 */ /* 0x020fe200078208ff */
[----:B------:R-:W-:Y:S01]  /*22e0*/  IMAD.SHL.U32 R5, R17, 0x40, RZ ;  /* 0x0000004011057824 */ /* 0x000fe200078e00ff */
[----:B------:R-:W-:Y:S01]  /*22f0*/  LEA.HI.X R93, R93, c[0x0][0x1fc], R89, 0x1, P0 ;  /* 0x00007f005d5d7a11 */ /* 0x000fe200000f0c59 */
[----:B------:R-:W-:Y:S01]  /*2300*/  IMAD R227, R18, 0x200, R15 ;  /* 0x0000020012e37824 */ /* 0x000fe200078e020f */
[----:B------:R-:W-:Y:S01]  /*2310*/  @P3 LEA.HI.X R21, R234, R6, R233, 0x1, P1 ;  /* 0x00000006ea153211 */ /* 0x000fe200008f0ce9 */
[----:B------:R-:W-:Y:S01]  /*2320*/  IMAD.SHL.U32 R6, R18, 0x8, RZ ;  /* 0x0000000812067824 */ /* 0x000fe200078e00ff */
[----:B------:R-:W-:Y:S01]  /*2330*/  LOP3.LUT R5, R5, 0xfffffe00, RZ, 0xc0, !PT ;  /* 0xfffffe0005057812 */ /* 0x000fe200078ec0ff */
[----:B------:R-:W-:Y:S01]  /*2340*/  IMAD.SHL.U32 R227, R227, 0x2, RZ ;  /* 0x00000002e3e37824 */ /* 0x000fe200078e00ff */
[----:B------:R-:W-:Y:S01]  /*2350*/  LOP3.LUT P1, RZ, R2, 0x2, RZ, 0xc0, !PT ;  /* 0x0000000202ff7812 */ /* 0x000fe2000782c0ff */
[----:B------:R4:W-:Y:S01]  /*2360*/  @P3 LDGSTS.E.BYPASS.LTC128B.128 [R229+0x5100], [R20.64], !P5 ;  /* 0x0510000014e53fae */ /* 0x0009e2000e901d74 */
[----:B------:R-:W-:-:S02]  /*2370*/  LOP3.LUT R9, R16, 0x8, R6, 0xf8, !PT ;  /* 0x0000000810097812 */ /* 0x000fc400078ef806 */
[----:B------:R-:W-:Y:S01]  /*2380*/  SHF.R.U32.HI R16, RZ, 0x3, R16 ;  /* 0x00000003ff107819 */ /* 0x000fe20000011610 */
[----:B------:R2:W-:Y:S01]  /*2390*/  @P2 LDGSTS.E.BYPASS.LTC128B.128 [R229+0x5900], [R10.64], !P5 ;  /* 0x059000000ae52fae */ /* 0x0005e2000e901d74 */
[----:B------:R-:W-:Y:S02]  /*23a0*/  SHF.R.S32.HI R6, RZ, 0x5, R168 ;  /* 0x00000005ff067819 */ /* 0x000fe400000114a8 */
[----:B------:R-:W-:Y:S01]  /*23b0*/  LOP3.LUT R3, R9, R16, RZ, 0x3c, !PT ;  /* 0x0000001009037212 */ /* 0x000fe200078e3cff */
[----:B------:R-:W0:Y:S01]  /*23c0*/  LDGDEPBAR ;  /* 0x00000000000079af */ /* 0x000e220000000000 */
[C---:B------:R-:W-:Y:S01]  /*23d0*/  IADD3 R38, R227.reuse, 0x3100, RZ ;  /* 0x00003100e3267810 */ /* 0x040fe20007ffe0ff */
[----:B------:R-:W-:Y:S01]  /*23e0*/  IMAD R228, R6, 0x400, R5 ;  /* 0x0000040006e47824 */ /* 0x000fe200078e0205 */
[----:B------:R-:W-:Y:S01]  /*23f0*/  IADD3 R226, R227, 0x3120, RZ ;  /* 0x00003120e3e27810 */ /* 0x000fe20007ffe0ff */
[----:B------:R-:W3:Y:S01]  /*2400*/  SHFL.IDX PT, R96, R97, RZ, 0x181f ;  /* 0x00181fff61607589 */ /* 0x000ee200000e0000 */
[----:B------:R-:W-:Y:S01]  /*2410*/  @P1 IADD3 R226, R38, -0x20, RZ ;  /* 0xffffffe026e21810 */ /* 0x000fe20007ffe0ff */
[----:B------:R-:W-:Y:S01]  /*2420*/  IMAD.IADD R228, R3, 0x1, R228 ;  /* 0x0000000103e47824 */ /* 0x000fe200078e02e4 */
[C---:B------:R-:W-:Y:S01]  /*2430*/  SHF.L.U64.HI R233, R234.reuse, 0x1, R233 ;  /* 0x00000001eae97819 */ /* 0x040fe200000102e9 */
[----:B------:R-:W5:Y:S01]  /*2440*/  SHFL.IDX PT, R94, R97, 0x1, 0x181f ;  /* 0x00381f00615e7f89 */ /* 0x000f6200000e0000 */
[----:B------:R-:W-:Y:S01]  /*2450*/  ISETP.GE.AND P2, PT, R234, c[0x0][0x1d4], PT ;  /* 0x00007500ea007a0c */ /* 0x000fe20003f46270 */
[----:B------:R-:W-:Y:S01]  /*2460*/  IMAD.SHL.U32 R228, R228, 0x2, RZ ;  /* 0x00000002e4e47824 */ /* 0x000fe200078e00ff */
[----:B------:R-:W-:Y:S01]  /*2470*/  IADD3 R217, R226, 0x800, RZ ;  /* 0x00000800e2d97810 */ /* 0x000fe20007ffe0ff */
[----:B------:R-:W-:Y:S01]  /*2480*/  SHFL.IDX PT, R95, R93, RZ, 0x181f ;  /* 0x00181fff5d5f7589 */ /* 0x000fe200000e0000 */
[----:B------:R-:W-:Y:S01]  /*2490*/  IMAD.SHL.U32 R234, R234, 0x2, RZ ;  /* 0x00000002eaea7824 */ /* 0x000fe200078e00ff */
[----:B------:R-:W-:Y:S01]  /*24a0*/  ISETP.LT.OR P1, PT, R88, 0x1, P2 ;  /* 0x000000015800780c */ /* 0x000fe20001721670 */
[--C-:B------:R-:W-:Y:S01]  /*24b0*/  IMAD R224, R0, 0x2, R228.reuse ;  /* 0x0000000200e07824 */ /* 0x100fe200078e02e4 */
[----:B------:R-:W-:Y:S01]  /*24c0*/  SHFL.IDX PT, R90, R97, 0x3, 0x181f ;  /* 0x00781f00615a7f89 */ /* 0x000fe200000e0000 */
[----:B------:R-:W-:Y:S01]  /*24d0*/  ISETP.LT.OR P3, PT, R88, 0x11, P2 ;  /* 0x000000115800780c */ /* 0x000fe20001761670 */
[----:B------:R-:W-:Y:S01]  /*24e0*/  IMAD R223, R4, 0x2, R228 ;  /* 0x0000000204df7824 */ /* 0x000fe200078e02e4 */
[C---:B------:R-:W-:Y:S01]  /*24f0*/  IADD3 R216, R226.reuse, 0x1000, RZ ;  /* 0x00001000e2d87810 */ /* 0x040fe20007ffe0ff */
[----:B------:R-:W-:Y:S01]  /*2500*/  SHFL.IDX PT, R92, R97, 0x2, 0x181f ;  /* 0x00581f00615c7f89 */ /* 0x000fe200000e0000 */
[----:B------:R-:W-:Y:S01]  /*2510*/  IADD3 R215, R226, 0x1800, RZ ;  /* 0x00001800e2d77810 */ /* 0x000fe20007ffe0ff */
[----:B------:R-:W-:Y:S01]  /*2520*/  IMAD R221, R0, 0x2, R223 ;  /* 0x0000000200dd7824 */ /* 0x000fe200078e02df */
[----:B------:R-:W-:Y:S01]  /*2530*/  IADD3 R214, R226, 0x2000, RZ ;  /* 0x00002000e2d67810 */ /* 0x000fe20007ffe0ff */
[----:B------:R-:W-:-:S04]  /*2540*/  DEPBAR.LE SB0, 0x1 ;  /* 0x000080400000791a */ /* 0x000fc80000000000 */
[----:B------:R-:W-:-:S04]  /*2550*/  DEPBAR.LE SB0, 0x0 ;  /* 0x000080000000791a */ /* 0x000fc80000000000 */
[----:B------:R-:W-:Y:S01]  /*2560*/  BAR.SYNC.DEFER_BLOCKING 0x0 ;  /* 0x0000000000007b1d */ /* 0x000fe20000010000 */
[-C--:B---3--:R-:W-:Y:S02]  /*2570*/  IADD3 R96, P6, R96, R234.reuse, RZ ;  /* 0x000000ea60607210 */ /* 0x088fe40007fde0ff */
[-C--:B-----5:R-:W-:Y:S02]  /*2580*/  IADD3 R94, P0, R94, R234.reuse, RZ ;  /* 0x000000ea5e5e7210 */ /* 0x0a0fe40007f1e0ff */
[----:B------:R-:W-:Y:S01]  /*2590*/  IADD3 R213, R226, 0x2800, RZ ;  /* 0x00002800e2d57810 */ /* 0x000fe20007ffe0ff */
[----:B------:R-:W-:Y:S04]  /*25a0*/  SHFL.IDX PT, R91, R93, 0x3, 0x181f ;  /* 0x00781f005d5b7f89 */ /* 0x000fe800000e0000 */
[----:B------:R-:W-:Y:S04]  /*25b0*/  SHFL.IDX PT, R99, R93, 0x2, 0x181f ;  /* 0x00581f005d637f89 */ /* 0x000fe800000e0000 */
[----:B------:R-:W-:Y:S04]  /*25c0*/  SHFL.IDX PT, R98, R97, 0x4, 0x181f ;  /* 0x00981f0061627f89 */ /* 0x000fe800000e0000 */
[----:B------:R-:W-:Y:S04]  /*25d0*/  SHFL.IDX PT, R89, R93, 0x4, 0x181f ;  /* 0x00981f005d597f89 */ /* 0x000fe800000e0000 */
[----:B------:R-:W-:Y:S04]  /*25e0*/  LDSM.16.M88.4 R28, [R228+0x6100] ;  /* 0x00610000e41c783b */ /* 0x000fe80000000200 */
[----:B------:R-:W-:Y:S04]  /*25f0*/  LDSM.16.M88.4 R32, [R228+0x8100] ;  /* 0x00810000e420783b */ /* 0x000fe80000000200 */
[----:B------:R-:W3:Y:S04]  /*2600*/  LDSM.16.M88.4 R84, [R227+0x5900] ;  /* 0x00590000e354783b */ /* 0x000ee80000000200 */
[----:B------:R-:W5:Y:S04]  /*2610*/  LDSM.16.M88.4 R76, [R227+0x3100] ;  /* 0x00310000e34c783b */ /* 0x000f680000000200 */
[----:B------:R-:W-:Y:S04]  /*2620*/  LDSM.16.M88.4 R68, [R227+0x3900] ;  /* 0x00390000e344783b */ /* 0x000fe80000000200 */
[----:B------:R-:W-:Y:S04]  /*2630*/  LDSM.16.M88.4 R60, [R227+0x4100] ;  /* 0x00410000e33c783b */ /* 0x000fe80000000200 */
[----:B------:R-:W-:Y:S04]  /*2640*/  LDSM.16.M88.4 R52, [R227+0x4900] ;  /* 0x00490000e334783b */ /* 0x000fe80000000200 */
[----:B------:R-:W-:Y:S04]  /*2650*/  LDSM.16.M88.4 R40, [R227+0x5100] ;  /* 0x00510000e328783b */ /* 0x000fe80000000200 */
[----:B------:R-:W-:Y:S04]  /*2660*/  LDSM.16.M88.4 R156, [R226] ;  /* 0x00000000e29c783b */ /* 0x000fe80000000200 */
[----:B------:R-:W-:Y:S04]  /*2670*/  LDSM.16.M88.4 R152, [R226+0x800] ;  /* 0x00080000e298783b */ /* 0x000fe80000000200 */
[----:B------:R-:W-:Y:S04]  /*2680*/  LDSM.16.M88.4 R148, [R226+0x1000] ;  /* 0x00100000e294783b */ /* 0x000fe80000000200 */
[----:B------:R-:W-:Y:S01]  /*2690*/  LDSM.16.M88.4 R144, [R226+0x1800] ;  /* 0x00180000e290783b */ /* 0x000fe20000000200 */
[-C--:B---3--:R-:W-:Y:S03]  /*26a0*/  HMMA.16816.F32 R36, R28, R84.reuse, RZ ;  /* 0x000000541c24723c */ /* 0x088fe600000018ff */
[----:B------:R-:W-:Y:S04]  /*26b0*/  LDSM.16.M88.4 R140, [R226+0x2000] ;  /* 0x00200000e28c783b */ /* 0x000fe80000000200 */
[----:B------:R-:W-:Y:S01]  /*26c0*/  LDSM.16.M88.4 R136, [R226+0x2800] ;  /* 0x00280000e288783b */ /* 0x000fe20000000200 */
[----:B------:R-:W-:Y:S03]  /*26d0*/  HMMA.16816.F32 R116, R32, R84, RZ ;  /* 0x000000542074723c */ /* 0x000fe600000018ff */
[----:B------:R-:W3:Y:S04]  /*26e0*/  SHFL.IDX PT, R84, R93, 0x1, 0x181f ;  /* 0x00381f005d547f89 */ /* 0x000ee800000e0000 */
[----:B------:R-:W1:Y:S01]  /*26f0*/  LDSM.16.M88.4 R112, [R224+0x6100] ;  /* 0x00610000e070783b */ /* 0x000e620000000200 */
[-C--:B-----5:R-:W-:Y:S03]  /*2700*/  HMMA.16816.F32 R80, R28, R76.reuse, RZ ;  /* 0x0000004c1c50723c */ /* 0x0a0fe600000018ff */
[----:B------:R5:W1:Y:S04]  /*2710*/  SHFL.IDX PT, R85, R97, 0x5, 0x181f ;  /* 0x00b81f0061557f89 */ /* 0x000a6800000e0000 */
[----:B------:R-:W-:Y:S01]  /*2720*/  LDSM.16.M88.4 R160, [R224+0x8100] ;  /* 0x00810000e0a0783b */ /* 0x000fe20000000200 */
[C---:B------:R-:W-:Y:S08]  /*2730*/  HMMA.16816.F32 R24, R32.reuse, R76, RZ ;  /* 0x0000004c2018723c */ /* 0x040ff000000018ff */
[----:B------:R-:W-:Y:S01]  /*2740*/  HMMA.16816.F32 R132, R32, R78, RZ ;  /* 0x0000004e2084723c */ /* 0x000fe200000018ff */
[--C-:B-----5:R-:W-:Y:S01]  /*2750*/  IMAD.X R97, R95, 0x1, R233.reuse, P6 ;  /* 0x000000015f617824 */ /* 0x120fe200030e06e9 */
[-C--:B------:R-:W-:Y:S01]  /*2760*/  IADD3 R92, P6, R92, R234.reuse, RZ ;  /* 0x000000ea5c5c7210 */ /* 0x080fe20007fde0ff */
[--C-:B---3--:R-:W-:Y:S01]  /*2770*/  IMAD.X R95, R84, 0x1, R233.reuse, P0 ;  /* 0x00000001545f7824 */ /* 0x108fe200000e06e9 */
[----:B------:R-:W-:Y:S01]  /*2780*/  IADD3 R90, P0, R90, R234, RZ ;  /* 0x000000ea5a5a7210 */ /* 0x000fe20007f1e0ff */
[----:B------:R3:W5:Y:S03]  /*2790*/  SHFL.IDX PT, R84, R93, 0x5, 0x181f ;  /* 0x00b81f005d547f89 */ /* 0x00076600000e0000 */
[----:B------:R-:W-:Y:S01]  /*27a0*/  HMMA.16816.F32 R72, R28, R68, RZ ;  /* 0x000000441c48723c */ /* 0x000fe200000018ff */
[----:B------:R-:W-:Y:S01]  /*27b0*/  IMAD.X R91, R91, 0x1, R233, P0 ;  /* 0x000000015b5b7824 */ /* 0x000fe200000e06e9 */
[----:B------:R-:W-:Y:S01]  /*27c0*/  ISETP.LT.OR P0, PT, R88, 0x21, P2 ;  /* 0x000000215800780c */ /* 0x000fe20001701670 */
[----:B------:R-:W-:Y:S01]  /*27d0*/  @!PT LDS RZ, [RZ] ;  /* 0x00000000fffff984 */ /* 0x000fe20000000800 */
[----:B------:R-:W-:Y:S01]  /*27e0*/  @!PT LDS RZ, [RZ] ;  /* 0x00000000fffff984 */ /* 0x000fe20000000800 */
[----:B------:R1:W-:Y:S01]  /*27f0*/  LDGSTS.E.BYPASS.LTC128B.128 [R229+0x100], [R96.64], !P1 ;  /* 0x0010000060e57fae */ /* 0x0003e2000c901d74 */
[----:B------:R-:W-:Y:S01]  /*2800*/  LOP3.LUT P1, RZ, R2, 0x4, RZ, 0xc0, !PT ;  /* 0x0000000402ff7812 */ /* 0x000fe2000782c0ff */
[----:B------:R-:W-:-:S03]  /*2810*/  IMAD.MOV.U32 R2, RZ, RZ, 0x40 ;  /* 0x00000040ff027424 */ /* 0x000fc600078e00ff */
[----:B----4-:R-:W-:Y:S01]  /*2820*/  HMMA.16816.F32 R20, R32, R68, RZ ;  /* 0x000000442014723c */ /* 0x010fe200000018ff */
[----:B------:R4:W-:Y:S01]  /*2830*/  LDGSTS.E.BYPASS.LTC128B.128 [R229+0x900], [R94.64], !P3 ;  /* 0x009000005ee57fae */ /* 0x0009e2000d901d74 */
[----:B------:R-:W-:Y:S02]  /*2840*/  ISETP.LT.OR P3, PT, R88, 0x41, P2 ;  /* 0x000000415800780c */ /* 0x000fe40001761670 */
[----:B------:R-:W-:-:S04]  /*2850*/  SEL R2, R2, 0xffffffc0, !P1 ;  /* 0xffffffc002027807 */ /* 0x000fc80004800000 */
[----:B------:R-:W-:Y:S01]  /*2860*/  HMMA.16816.F32 R128, R32, R70, RZ ;  /* 0x000000462080723c */ /* 0x000fe200000018ff */
[----:B------:R-:W-:Y:S02]  /*2870*/  IMAD.IADD R222, R227, 0x1, R2 ;  /* 0x00000001e3de7824 */ /* 0x000fe400078e0202 */
[----:B------:R-:W-:Y:S02]  /*2880*/  IMAD.IADD R212, R2, 0x1, R226 ;  /* 0x0000000102d47824 */ /* 0x000fe400078e02e2 */
[----:B---3--:R-:W-:-:S03]  /*2890*/  IMAD.X R93, R99, 0x1, R233, P6 ;  /* 0x00000001635d7824 */ /* 0x008fc600030e06e9 */
[-C--:B------:R-:W-:Y:S02]  /*28a0*/  HMMA.16816.F32 R64, R28, R60.reuse, RZ ;  /* 0x0000003c1c40723c */ /* 0x080fe400000018ff */
[----:B------:R4:W-:Y:S06]  /*28b0*/  LDGSTS.E.BYPASS.LTC128B.128 [R229+0x1100], [R92.64], !P0 ;  /* 0x011000005ce57fae */ /* 0x0009ec000c101d74 */
[C---:B------:R-:W-:Y:S08]  /*28c0*/  HMMA.16816.F32 R16, R32.reuse, R60, RZ ;  /* 0x0000003c2010723c */ /* 0x040ff000000018ff */
[----:B------:R-:W-:Y:S08]  /*28d0*/  HMMA.16816.F32 R124, R32, R62, RZ ;  /* 0x0000003e207c723c */ /* 0x000ff000000018ff */
[-C--:B------:R-:W-:Y:S08]  /*28e0*/  HMMA.16816.F32 R56, R28, R52.reuse, RZ ;  /* 0x000000341c38723c */ /* 0x080ff000000018ff */
[C---:B-1----:R-:W-:Y:S08]  /*28f0*/  HMMA.16816.F32 R12, R32.reuse, R52, RZ ;  /* 0x00000034200c723c */ /* 0x042ff000000018ff */
[----:B------:R-:W-:Y:S08]  /*2900*/  HMMA.16816.F32 R120, R32, R54, RZ ;  /* 0x000000362078723c */ /* 0x000ff000000018ff */
[-C--:B------:R-:W-:Y:S08]  /*2910*/  HMMA.16816.F32 R48, R28, R40.reuse, RZ ;  /* 0x000000281c30723c */ /* 0x080ff000000018ff */
[C---:B--2---:R-:W-:Y:S08]  /*2920*/  HMMA.16816.F32 R8, R32.reuse, R40, RZ ;  /* 0x000000282008723c */ /* 0x044ff000000018ff */
[----:B------:R-:W-:Y:S08]  /*2930*/  HMMA.16816.F32 R44, R32, R42, RZ ;  /* 0x0000002a202c723c */ /* 0x000ff000000018ff */
[C---:B------:R-:W-:Y:S08]  /*2940*/  HMMA.16816.F32 R76, R28.reuse, R78, RZ ;  /* 0x0000004e1c4c723c */ /* 0x040ff000000018ff */
[C---:B------:R-:W-:Y:S08]  /*2950*/  HMMA.16816.F32 R68, R28.reuse, R70, RZ ;  /* 0x000000461c44723c */ /* 0x040ff000000018ff */
[C---:B------:R-:W-:Y:S08]  /*2960*/  HMMA.16816.F32 R60, R28.reuse, R62, RZ ;  /* 0x0000003e1c3c723c */ /* 0x040ff000000018ff */
[C---:B------:R-:W-:Y:S08]  /*2970*/  HMMA.16816.F32 R52, R28.reuse, R54, RZ ;  /* 0x000000361c34723c */ /* 0x040ff000000018ff */
[C---:B------:R-:W-:Y:S08]  /*2980*/  HMMA.16816.F32 R40, R28.reuse, R42, RZ ;  /* 0x0000002a1c28723c */ /* 0x040ff000000018ff */
[-C--:B------:R-:W-:Y:S08]  /*2990*/  HMMA.16816.F32 R28, R28, R86.reuse, RZ ;  /* 0x000000561c1c723c */ /* 0x080ff000000018ff */
[----:B------:R-:W-:Y:S07]  /*29a0*/  HMMA.16816.F32 R32, R32, R86, RZ ;  /* 0x000000562020723c */ /* 0x000fee00000018ff */
[----:B------:R-:W-:Y:S01]  /*29b0*/  IADD3 R86, P6, R98, R234, RZ ;  /* 0x000000ea62567210 */ /* 0x000fe20007fde0ff */
[----:B------:R-:W-:Y:S04]  /*29c0*/  HMMA.16816.F32 R80, R112, R156, R80 ;  /* 0x0000009c7050723c */ /* 0x000fe80000001850 */
[----:B------:R-:W-:Y:S01]  /*29d0*/  IMAD.X R87, R89, 0x1, R233, P6 ;  /* 0x0000000159577824 */ /* 0x000fe200030e06e9 */
[----:B------:R-:W-:-:S02]  /*29e0*/  ISETP.LT.OR P6, PT, R88, 0x31, P2 ;  /* 0x000000315800780c */ /* 0x000fc400017c1670 */
[----:B------:R-:W-:Y:S01]  /*29f0*/  ISETP.LT.OR P2, PT, R88, 0x51, P2 ;  /* 0x000000515800780c */ /* 0x000fe20001741670 */
[----:B------:R-:W-:Y:S01]  /*2a00*/  HMMA.16816.F32 R72, R112, R152, R72 ;  /* 0x000000987048723c */ /* 0x000fe20000001848 */
[----:B------:R-:W-:-:S05]  /*2a10*/  IADD3 R88, P0, R85, R234, RZ ;  /* 0x000000ea55587210 */ /* 0x000fca0007f1e0ff */
[----:B-----5:R-:W-:Y:S01]  /*2a20*/  IMAD.X R89, R84, 0x1, R233, P0 ;  /* 0x0000000154597824 */ /* 0x020fe200000e06e9 */
[----:B------:R-:W-:Y:S01]  /*2a30*/  PLOP3.LUT P0, PT, PT, PT, UP0, 0x80, 0x0 ;  /* 0x000000000000781c */ /* 0x000fe20003f0f008 */
[C---:B------:R-:W-:Y:S02]  /*2a40*/  HMMA.16816.F32 R64, R112.reuse, R148, R64 ;  /* 0x000000947040723c */ /* 0x040fe40000001840 */
[----:B------:R1:W-:Y:S04]  /*2a50*/  LDGSTS.E.BYPASS.LTC128B.128 [R229+0x1900], [R90.64], !P6 ;  /* 0x019000005ae57fae */ /* 0x0003e8000f101d74 */
[----:B------:R2:W-:Y:S01]  /*2a60*/  LDGSTS.E.BYPASS.LTC128B.128 [R229+0x2100], [R86.64], !P3 ;  /* 0x0210000056e57fae */ /* 0x0005e2000d901d74 */
[----:B------:R-:W-:Y:S01]  /*2a70*/  ISETP.GT.AND P3, PT, R232, 0x5f, PT ;  /* 0x0000005fe800780c */ /* 0x000fe20003f64270 */
[C---:B------:R-:W-:Y:S02]  /*2a80*/  HMMA.16816.F32 R56, R112.reuse, R144, R56 ;  /* 0x000000907038723c */ /* 0x040fe40000001838 */
[----:B------:R1:W-:Y:S04]  /*2a90*/  LDGSTS.E.BYPASS.LTC128B.128 [R229+0x2900], [R88.64], !P2 ;  /* 0x0290000058e57fae */ /* 0x0003e8000d101d74 */
[----:B------:R-:W-:Y:S02]  /*2aa0*/  LDSM.16.M88.4 R108, [R223+0x8100] ;  /* 0x00810000df6c783b */ /* 0x000fe40000000200 */
[C---:B------:R-:W-:Y:S02]  /*2ab0*/  HMMA.16816.F32 R48, R112.reuse, R140, R48 ;  /* 0x0000008c7030723c */ /* 0x040fe40000001830 */
[----:B------:R-:W3:Y:S04]  /*2ac0*/  LDSM.16.M88.4 R104, [R222+0x3100] ;  /* 0x00310000de68783b */ /* 0x000ee80000000200 */
[----:B------:R-:W5:Y:S02]  /*2ad0*/  LDSM.16.M88.4 R100, [R222+0x3900] ;  /* 0x00390000de64783b */ /* 0x000f640000000200 */
[C---:B------:R-:W-:Y:S02]  /*2ae0*/  HMMA.16816.F32 R36, R112.reuse, R136, R36 ;  /* 0x000000887024723c */ /* 0x040fe40000001824 */
[----:B------:R-:W3:Y:S04]  /*2af0*/  LDSM.16.M88.4 R96, [R222+0x4100] ;  /* 0x00410000de60783b */ /* 0x000ee80000000200 */
[----:B----4-:R-:W4:Y:S02]  /*2b00*/  LDSM.16.M88.4 R92, [R222+0x4900] ;  /* 0x00490000de5c783b */ /* 0x010f240000000200 */
[C---:B------:R-:W-:Y:S02]  /*2b10*/  HMMA.16816.F32 R76, R112.reuse, R158, R76 ;  /* 0x0000009e704c723c */ /* 0x040fe4000000184c */
[----:B--2---:R-:W-:Y:S04]  /*2b20*/  LDSM.16.M88.4 R84, [R222+0x5900] ;  /* 0x00590000de54783b */ /* 0x004fe80000000200 */
[----:B-1----:R-:W1:Y:S02]  /*2b30*/  LDSM.16.M88.4 R88, [R222+0x5100] ;  /* 0x00510000de58783b */ /* 0x002e640000000200 */
[C---:B------:R-:W-:Y:S02]  /*2b40*/  HMMA.16816.F32 R68, R112.reuse, R154, R68 ;  /* 0x0000009a7044723c */ /* 0x040fe40000001844 */
[----:B------:R-:W-:Y:S04]  /*2b50*/  LDSM.16.M88.4 R164, [R221+0x6100] ;  /* 0x00610000dda4783b */ /* 0x000fe80000000200 */
[----:B------:R-:W0:Y:S02]  /*2b60*/  LDGDEPBAR ;  /* 0x00000000000079af */ /* 0x000e240000000000 */
[C---:B------:R-:W-:Y:S08]  /*2b70*/  HMMA.16816.F32 R60, R112.reuse, R150, R60 ;  /* 0x00000096703c723c */ /* 0x040ff0000000183c */
[C---:B------:R-:W-:Y:S08]  /*2b80*/  HMMA.16816.F32 R52, R112.reuse, R146, R52 ;  /* 0x000000927034723c */ /* 0x040ff00000001834 */
[C---:B------:R-:W-:Y:S08]  /*2b90*/  HMMA.16816.F32 R40, R112.reuse, R142, R40 ;  /* 0x0000008e7028723c */ /* 0x040ff00000001828 */
[----:B------:R-:W-:Y:S01]  /*2ba0*/  HMMA.16816.F32 R28, R112, R138, R28 ;  /* 0x0000008a701c723c */ /* 0x000fe2000000181c */
[----:B------:R-:W2:Y:S07]  /*2bb0*/  LDSM.16.M88.4 R112, [R223+0x6100] ;  /* 0x00610000df70783b */ /* 0x000eae0000000200 */
        /* <DEDUP_REMOVED lines=17> */
[----:B------:R-:W1:Y:S04]  /*2cd0*/  LDSM.16.M88.4 R160, [R221+0x8100] ;  /* 0x00810000dda0783b */ /* 0x000e680000000200 */
[----:B------:R-:W2:Y:S01]  /*2ce0*/  LDSM.16.M88.4 R136, [R212+0x2800] ;  /* 0x00280000d488783b */ /* 0x000ea20000000200 */
[----:B------:R-:W-:-:S04]  /*2cf0*/  DEPBAR.LE SB0, 0x0 ;  /* 0x000080000000791a */ /* 0x000fc80000000000 */
[C---:B---3--:R-:W-:Y:S08]  /*2d00*/  HMMA.16816.F32 R24, R108.reuse, R104, R24 ;  /* 0x000000686c18723c */ /* 0x048ff00000001818 */
[C---:B-----5:R-:W-:Y:S08]  /*2d10*/  HMMA.16816.F32 R20, R108.reuse, R100, R20 ;  /* 0x000000646c14723c */ /* 0x060ff00000001814 */
[C---:B------:R-:W-:Y:S08]  /*2d20*/  HMMA.16816.F32 R16, R108.reuse, R96, R16 ;  /* 0x000000606c10723c */ /* 0x040ff00000001810 */
[C---:B----4-:R-:W-:Y:S08]  /*2d30*/  HMMA.16816.F32 R12, R108.reuse, R92, R12 ;  /* 0x0000005c6c0c723c */ /* 0x050ff0000000180c */
[C---:B-1----:R-:W-:Y:S08]  /*2d40*/  HMMA.16816.F32 R8, R108.reuse, R88, R8 ;  /* 0x000000586c08723c */ /* 0x042ff00000001808 */
[C---:B------:R-:W-:Y:S08]  /*2d50*/  HMMA.16816.F32 R116, R108.reuse, R84, R116 ;  /* 0x000000546c74723c */ /* 0x040ff00000001874 */
[C---:B------:R-:W-:Y:S08]  /*2d60*/  HMMA.16816.F32 R132, R108.reuse, R106, R132 ;  /* 0x0000006a6c84723c */ /* 0x040ff00000001884 */
[C---:B------:R-:W-:Y:S08]  /*2d70*/  HMMA.16816.F32 R128, R108.reuse, R102, R128 ;  /* 0x000000666c80723c */ /* 0x040ff00000001880 */
[C---:B------:R-:W-:Y:S08]  /*2d80*/  HMMA.16816.F32 R124, R108.reuse, R98, R124 ;  /* 0x000000626c7c723c */ /* 0x040ff0000000187c */
[C---:B------:R-:W-:Y:S08]  /*2d90*/  HMMA.16816.F32 R120, R108.reuse, R94, R120 ;  /* 0x0000005e6c78723c */ /* 0x040ff00000001878 */
[C---:B------:R-:W-:Y:S08]  /*2da0*/  HMMA.16816.F32 R44, R108.reuse, R90, R44 ;  /* 0x0000005a6c2c723c */ /* 0x040ff0000000182c */
[----:B------:R-:W-:Y:S08]  /*2db0*/  HMMA.16816.F32 R32, R108, R86, R32 ;  /* 0x000000566c20723c */ /* 0x000ff00000001820 */
[C---:B--2---:R-:W-:Y:S08]  /*2dc0*/  HMMA.16816.F32 R80, R112.reuse, R104, R80 ;  /* 0x000000687050723c */ /* 0x044ff00000001850 */
        /* <DEDUP_REMOVED lines=66> */
[----:B------:R-:W3:Y:S04]  /*31f0*/  SHFL.IDX PT, R91, R98, 0x1, 0x181f ;  /* 0x00381f00625b7f89 */ /* 0x000ee800000e0000 */
[----:B------:R-:W-:Y:S04]  /*3200*/  SHFL.IDX PT, R89, R98, 0x2, 0x181f ;  /* 0x00581f0062597f89 */ /* 0x000fe800000e0000 */
[----:B------:R-:W4:Y:S04]  /*3210*/  SHFL.IDX PT, R92, R2, 0x1, 0x181f ;  /* 0x00381f00025c7f89 */ /* 0x000f2800000e0000 */
[----:B------:R-:W5:Y:S04]  /*3220*/  SHFL.IDX PT, R87, R98, 0x3, 0x181f ;  /* 0x00781f0062577f89 */ /* 0x000f6800000e0000 */
[----:B------:R-:W5:Y:S01]  /*3230*/  SHFL.IDX PT, R85, R98, 0x4, 0x181f ;  /* 0x00981f0062557f89 */ /* 0x000f6200000e0000 */
[----:B-1----:R-:W-:-:S03]  /*3240*/  IADD3 R96, P0, R93, R234, RZ ;  /* 0x000000ea5d607210 */ /* 0x002fc60007f1e0ff */
[----:B------:R1:W1:Y:S02]  /*3250*/  SHFL.IDX PT, R84, R98, 0x5, 0x181f ;  /* 0x00b81f0062547f89 */ /* 0x00026400000e0000 */
[----:B--2---:R-:W-:Y:S02]  /*3260*/  IMAD.X R97, R94, 0x1, R233, P0 ;  /* 0x000000015e617824 */ /* 0x004fe400000e06e9 */
[----:B------:R-:W-:Y:S01]  /*3270*/  SHFL.IDX PT, R90, R2, 0x2, 0x181f ;  /* 0x00581f00025a7f89 */ /* 0x000fe200000e0000 */
[----:B---3--:R-:W-:-:S03]  /*3280*/  IADD3 R94, P0, R91, R234, RZ ;  /* 0x000000ea5b5e7210 */ /* 0x008fc60007f1e0ff */
[----:B------:R-:W2:Y:S04]  /*3290*/  SHFL.IDX PT, R88, R2, 0x3, 0x181f ;  /* 0x00781f0002587f89 */ /* 0x000ea800000e0000 */
[----:B------:R-:W3:Y:S01]  /*32a0*/  SHFL.IDX PT, R86, R2, 0x4, 0x181f ;  /* 0x00981f0002567f89 */ /* 0x000ee200000e0000 */
[----:B----4-:R-:W-:-:S03]  /*32b0*/  IMAD.X R95, R92, 0x1, R233, P0 ;  /* 0x000000015c5f7824 */ /* 0x010fc600000e06e9 */
[----:B------:R-:W4:Y:S01]  /*32c0*/  SHFL.IDX PT, R2, R2, 0x5, 0x181f ;  /* 0x00b81f0002027f89 */ /* 0x000f2200000e0000 */
[----:B-----5:R-:W-:-:S03]  /*32d0*/  IADD3 R92, P2, R87, R234, RZ ;  /* 0x000000ea575c7210 */ /* 0x020fc60007f5e0ff */
[----:B------:R5:W-:Y:S01]  /*32e0*/  LDGSTS.E.BYPASS.LTC128B.128 [R229+0x3100], [R96.64], !P5 ;  /* 0x0310000060e57fae */ /* 0x000be2000e901d74 */
[----:B-1----:R-:W-:-:S03]  /*32f0*/  IADD3 R98, P1, R85, R234, RZ ;  /* 0x000000ea55627210 */ /* 0x002fc60007f3e0ff */
[----:B------:R1:W-:Y:S01]  /*3300*/  LDGSTS.E.BYPASS.LTC128B.128 [R229+0x3900], [R94.64], !P5 ;  /* 0x039000005ee57fae */ /* 0x0003e2000e901d74 */
[-C--:B------:R-:W-:Y:S01]  /*3310*/  IADD3 R84, P0, R84, R234.reuse, RZ ;  /* 0x000000ea54547210 */ /* 0x080fe20007f1e0ff */
[--C-:B--2---:R-:W-:Y:S02]  /*3320*/  IMAD.X R93, R88, 0x1, R233.reuse, P2 ;  /* 0x00000001585d7824 */ /* 0x104fe400010e06e9 */
[--C-:B---3--:R-:W-:Y:S02]  /*3330*/  IMAD.X R99, R86, 0x1, R233.reuse, P1 ;  /* 0x0000000156637824 */ /* 0x108fe400008e06e9 */
[----:B----4-:R-:W-:Y:S01]  /*3340*/  IMAD.X R85, R2, 0x1, R233, P0 ;  /* 0x0000000102557824 */ /* 0x010fe200000e06e9 */
[----:B-----5:R-:W-:-:S05]  /*3350*/  IADD3 R96, P6, R89, R234, RZ ;  /* 0x000000ea59607210 */ /* 0x020fca0007fde0ff */
[----:B------:R-:W-:-:S05]  /*3360*/  IMAD.X R97, R90, 0x1, R233, P6 ;  /* 0x000000015a617824 */ /* 0x000fca00030e06e9 */
[----:B------:R1:W-:Y:S04]  /*3370*/  LDGSTS.E.BYPASS.LTC128B.128 [R229+0x4100], [R96.64], !P5 ;  /* 0x0410000060e57fae */ /* 0x0003e8000e901d74 */
[----:B------:R1:W-:Y:S04]  /*3380*/  LDGSTS.E.BYPASS.LTC128B.128 [R229+0x4900], [R92.64], !P5 ;  /* 0x049000005ce57fae */ /* 0x0003e8000e901d74 */
[----:B------:R1:W-:Y:S04]  /*3390*/  LDGSTS.E.BYPASS.LTC128B.128 [R229+0x5100], [R98.64], !P5 ;  /* 0x0510000062e57fae */ /* 0x0003e8000e901d74 */
[----:B------:R1:W-:Y:S02]  /*33a0*/  LDGSTS.E.BYPASS.LTC128B.128 [R229+0x5900], [R84.64], !P5 ;  /* 0x0590000054e57fae */ /* 0x0003e4000e901d74 */
.L_x_1050:
[----:B------:R-:W-:Y:S01]  /*33b0*/  LOP3.LUT R2, R168, 0xffffffe0, RZ, 0xc0, !PT ;  /* 0xffffffe0a8027812 */ /* 0x000fe200078ec0ff */
[----:B------:R-:W-:Y:S01]  /*33c0*/  UISETP.NE.AND UP1, UPT, UR35, URZ, UPT ;  /* 0x0000003f2300728c */ /* 0x000fe2000bf25270 */
[----:B-1----:R-:W-:Y:S01]  /*33d0*/  LEA.HI R85, R169, R7, RZ, 0x2 ;  /* 0x00000007a9557211 */ /* 0x002fe200078f10ff */
[----:B------:R-:W-:Y:S01]  /*33e0*/  UISETP.NE.AND UP0, UPT, UR34, URZ, UPT ;  /* 0x0000003f2200728c */ /* 0x000fe2000bf05270 */
[----:B------:R-:W-:Y:S01]  /*33f0*/  SHF.R.S32.HI R87, RZ, 0x1f, R6 ;  /* 0x0000001fff577819 */ /* 0x000fe20000011406 */
[----:B------:R-:W-:Y:S01]  /*3400*/  IMAD.IADD R2, R7, 0x1, -R2 ;  /* 0x0000000107027824 */ /* 0x000fe200078e0a02 */
[----:B------:R-:W-:Y:S01]  /*3410*/  LOP3.LUT R85, R85, 0xfffffffc, RZ, 0xc0, !PT ;  /* 0xfffffffc55557812 */ /* 0x000fe200078ec0ff */
[----:B------:R-:W-:Y:S01]  /*3420*/  ULDC UR12, c[0x0][0x324] ;  /* 0x0000c900000c7ab9 */ /* 0x000fe20000000800 */
[----:B------:R-:W-:Y:S01]  /*3430*/  LEA.HI R87, R87, R6, RZ, 0x2 ;  /* 0x0000000657577211 */ /* 0x000fe200078f10ff */
[----:B------:R-:W-:Y:S01]  /*3440*/  ULOP3.LUT UR12, URZ, UR12, URZ, 0x33, !UPT ;  /* 0x0000000c3f0c7292 */ /* 0x000fe2000f8e333f */
[----:B------:R-:W-:Y:S01]  /*3450*/  SHF.R.S32.HI R84, RZ, 0x1f, R2 ;  /* 0x0000001fff547819 */ /* 0x000fe20000011402 */
[----:B------:R-:W-:Y:S01]  /*3460*/  IMAD.IADD R85, R7, 0x1, -R85 ;  /* 0x0000000107557824 */ /* 0x000fe200078e0a55 */
[----:B------:R-:W-:Y:S01]  /*3470*/  LOP3.LUT R87, R87, 0xffffffc, RZ, 0xc0, !PT ;  /* 0x0ffffffc57577812 */ /* 0x000fe200078ec0ff */
[----:B------:R-:W-:Y:S01]  /*3480*/  IMAD.U32 R89, RZ, RZ, UR36 ;  /* 0x00000024ff597e24 */ /* 0x000fe2000f8e00ff */
[----:B------:R-:W-:Y:S01]  /*3490*/  LEA.HI R7, R84, R2, RZ, 0x2 ;  /* 0x0000000254077211 */ /* 0x000fe200078f10ff */
[----:B------:R-:W0:Y:S01]  /*34a0*/  LDGDEPBAR ;  /* 0x00000000000079af */ /* 0x000e220000000000 */
[----:B------:R-:W-:Y:S01]  /*34b0*/  LEA.HI R84, R85, R85, RZ, 0x1 ;  /* 0x0000005555547211 */ /* 0x000fe200078f08ff */
[----:B------:R-:W-:Y:S01]  /*34c0*/  IMAD.IADD R87, R6, 0x1, -R87 ;  /* 0x0000000106577824 */ /* 0x000fe200078e0a57 */
[----:B------:R-:W-:Y:S01]  /*34d0*/  LEA.HI.SX32 R6, R7, UR13, 0x1e ;  /* 0x0000000d07067c11 */ /* 0x000fe2000f8ff2ff */
[----:B------:R-:W-:Y:S01]  /*34e0*/  IMAD.IADD R5, R5, 0x1, R3 ;  /* 0x0000000105057824 */ /* 0x000fe200078e0203 */
[----:B------:R-:W-:Y:S01]  /*34f0*/  PLOP3.LUT P1, PT, PT, PT, UP1, 0x80, 0x0 ;  /* 0x000000000000781c */ /* 0x000fe20003f2f018 */
[C---:B------:R-:W-:Y:S01]  /*3500*/  IMAD.SHL.U32 R86, R84.reuse, 0x20, RZ ;  /* 0x0000002054567824 */ /* 0x040fe200078e00ff */
[----:B------:R-:W-:Y:S01]  /*3510*/  LOP3.LUT R84, R84, 0x1ffffffe, RZ, 0xc0, !PT ;  /* 0x1ffffffe54547812 */ /* 0x000fe200078ec0ff */
[----:B------:R-:W-:Y:S01]  /*3520*/  IMAD R6, R87, 0x10, R6 ;  /* 0x0000001057067824 */ /* 0x000fe200078e0206 */
[----:B------:R-:W-:-:S02]  /*3530*/  PLOP3.LUT P0, PT, PT, PT, UP1, 0x80, 0x0 ;  /* 0x000000000000781c */ /* 0x000fc40003f0f018 */
        /* <DEDUP_REMOVED lines=8> */
[----:B------:R-:W-:Y:S01]  /*35c0*/  IMAD.MOV.U32 R92, RZ, RZ, R235 ;  /* 0x000000ffff5c7224 */ /* 0x000fe200078e00eb */
[----:B------:R-:W-:Y:S01]  /*35d0*/  @P0 SHF.R.U32.HI R92, RZ, c[0x0][0x2cc], R6 ;  /* 0x0000b300ff5c0a19 */ /* 0x000fe20000011606 */
[----:B------:R-:W-:Y:S01]  /*35e0*/  IMAD.SHL.U32 R236, R236, 0x2, RZ ;  /* 0x00000002ecec7824 */ /* 0x000fe200078e00ff */
[----:B------:R-:W-:-:S03]  /*35f0*/  PLOP3.LUT P0, PT, PT, PT, UP0, 0x40, 0x0 ;  /* 0x000000000000781c */ /* 0x000fc60003f0e808 */
[----:B------:R-:W1:Y:S01]  /*3600*/  SHFL.IDX PT, R6, R92, RZ, 0x1c1f ;  /* 0x001c1fff5c067589 */ /* 0x000e6200000e0000 */
[C---:B------:R-:W-:Y:S02]  /*3610*/  IADD3 R2, -R236.reuse, 0x1, R2 ;  /* 0x00000001ec027810 */ /* 0x040fe40007ffe102 */
[----:B------:R-:W-:Y:S02]  /*3620*/  IADD3 R89, -R236, UR8, R89 ;  /* 0x00000008ec597c10 */ /* 0x000fe4000fffe159 */
[----:B------:R-:W-:Y:S02]  /*3630*/  IADD3 R88, R2, -UR15, RZ ;  /* 0x8000000f02587c10 */ /* 0x000fe4000fffe0ff */
        /* <DEDUP_REMOVED lines=19> */
.L_x_1053:
[----:B------:R-:W-:-:S04]  /*3770*/  MOV R3, c[0x0][0x32c] ;  /* 0x0000cb0000037a02 */ /* 0x000fc80000000f00 */
[----:B------:R-:W-:-:S13]  /*3780*/  ISETP.NE.AND P0, PT, R3, 0x1, PT ;  /* 0x000000010300780c */ /* 0x000fda0003f05270 */
[----:B------:R-:W-:-:S05]  /*3790*/  @P0 IMAD.HI.U32 R3, R6, c[0x0][0x330], RZ ;  /* 0x0000cc0006030a27 */ /* 0x000fca00078e00ff */
[----:B------:R-:W-:Y:S02]  /*37a0*/  @P0 SHF.R.U32.HI R6, RZ, c[0x0][0x334], R3 ;  /* 0x0000cd00ff060a19 */ /* 0x000fe40000011603 */
.L_x_1054:
[----:B------:R-:W-:Y:S05]  /*37b0*/  BSYNC B0 ;  /* 0x0000000000007941 */ /* 0x000fea0003800000 */
.L_x_1052:
[----:B------:R-:W-:-:S05]  /*37c0*/  IMAD R6, R6, c[0x0][0x32c], R2 ;  /* 0x0000cb0006067a24 */ /* 0x000fca00078e0202 */
[----:B------:R-:W-:Y:S02]  /*37d0*/  IADD3 R3, R6, c[0x0][0x32c], RZ ;  /* 0x0000cb0006037a10 */ /* 0x000fe40007ffe0ff */
[----:B------:R-:W-:Y:S02]  /*37e0*/  IMNMX R93, R93, R6, !PT ;  /* 0x000000065d5d7217 */ /* 0x000fe40007800200 */
[----:B------:R-:W-:Y:S02]  /*37f0*/  IMNMX R95, R95, R3, PT ;  /* 0x000000035f5f7217 */ /* 0x000fe40003800200 */
.L_x_1051:
[----:B------:R-:W1:Y:S01]  /*3800*/  SHFL.IDX PT, R6, R92, 0x1, 0x1c1f ;  /* 0x003c1f005c067f89 */ /* 0x000e6200000e0000 */
[----:B------:R-:W-:-:S06]  /*3810*/  UISETP.NE.AND UP0, UPT, UR34, URZ, UPT ;  /* 0x0000003f2200728c */ /* 0x000fcc000bf05270 */
[----:B------:R-:W-:Y:S01]  /*3820*/  PLOP3.LUT P0, PT, PT, PT, UP0, 0x40, 0x0 ;  /* 0x000000000000781c */ /* 0x000fe20003f0e808 */
[--C-:B-1----:R-:W-:Y:S02]  /*3830*/  IMAD.IADD R91, R90, 0x1, R6.reuse ;  /* 0x000000015a5b7824 */ /* 0x102fe400078e0206 */
[----:B------:R-:W-:-:S03]  /*3840*/  IMAD.IADD R3, R88, 0x1, R6 ;  /* 0x0000000158037824 */ /* 0x000fc600078e0206 */
[----:B------:R-:W-:-:S07]  /*3850*/  IMNMX R91, R91, R89, PT ;  /* 0x000000595b5b7217 */ /* 0x000fce0003800200 */
        /* <DEDUP_REMOVED lines=13> */
.L_x_1057:
[----:B------:R-:W-:-:S04]  /*3930*/  MOV R6, c[0x0][0x32c] ;  /* 0x0000cb0000067a02 */ /* 0x000fc80000000f00 */
[----:B------:R-:W-:-:S13]  /*3940*/  ISETP.NE.AND P0, PT, R6, 0x1, PT ;  /* 0x000000010600780c */ /* 0x000fda0003f05270 */
[----:B------:R-:W-:-:S05]  /*3950*/  @P0 IMAD.HI.U32 R6, R7, c[0x0][0x330], RZ ;  /* 0x0000cc0007060a27 */ /* 0x000fca00078e00ff */
[----:B------:R-:W-:Y:S02]  /*3960*/  @P0 SHF.R.U32.HI R7, RZ, c[0x0][0x334], R6 ;  /* 0x0000cd00ff070a19 */ /* 0x000fe40000011606 */
.L_x_1058:
[----:B------:R-:W-:Y:S05]  /*3970*/  BSYNC B0 ;  /* 0x0000000000007941 */ /* 0x000fea0003800000 */
.L_x_1056:
[----:B------:R-:W-:-:S05]  /*3980*/  IMAD R7, R7, c[0x0][0x32c], R2 ;  /* 0x0000cb0007077a24 */ /* 0x000fca00078e0202 */
[----:B------:R-:W-:Y:S02]  /*3990*/  IADD3 R6, R7, c[0x0][0x32c], RZ ;  /* 0x0000cb0007067a10 */ /* 0x000fe40007ffe0ff */
[----:B------:R-:W-:Y:S02]  /*39a0*/  IMNMX R3, R3, R7, !PT ;  /* 0x0000000703037217 */ /* 0x000fe40007800200 */
[----:B------:R-:W-:Y:S02]  /*39b0*/  IMNMX R91, R91, R6, PT ;  /* 0x000000065b5b7217 */ /* 0x000fe40003800200 */
.L_x_1055:
        /* <DEDUP_REMOVED lines=8> */
[C---:B------:R-:W-:Y:S01]  /*3a40*/  ISETP.GT.AND P0, PT, R93.reuse, RZ, P0 ;  /* 0x000000ff5d00720c */ /* 0x040fe20000704270 */
[----:B------:R-:W-:Y:S01]  /*3a50*/  UP2UR UR29, UPR, URZ, 0x1 ;  /* 0x000000013f1d7883 */ /* 0x000fe20008000000 */
[----:B------:R-:W-:Y:S01]  /*3a60*/  ISETP.GT.AND P6, PT, R93, 0x1, P6 ;  /* 0x000000015d00780c */ /* 0x000fe200037c4270 */
[----:B------:R-:W-:Y:S01]  /*3a70*/  UISETP.GE.AND UP1, UPT, UR36, 0xa, UPT ;  /* 0x0000000a2400788c */ /* 0x000fe2000bf26270 */
[C---:B------:R-:W-:Y:S01]  /*3a80*/  ISETP.LT.OR P0, PT, R95.reuse, 0x1, P0 ;  /* 0x000000015f00780c */ /* 0x040fe20000701670 */
[----:B------:R-:W-:Y:S01]  /*3a90*/  UP2UR UR32, UPR, URZ, 0x8 ;  /* 0x000000083f207883 */ /* 0x000fe20008000000 */
[----:B------:R-:W-:Y:S01]  /*3aa0*/  PLOP3.LUT P2, PT, PT, PT, UP2, 0x40, 0x0 ;  /* 0x000000000000781c */ /* 0x000fe20003f4e828 */
[----:B------:R-:W-:Y:S01]  /*3ab0*/  UISETP.GE.AND UP3, UPT, UR36, 0x51, UPT ;  /* 0x000000512400788c */ /* 0x000fe2000bf66270 */
        /* <DEDUP_REMOVED lines=12> */
[----:B------:R-:W-:Y:S01]  /*3b80*/  PLOP3.LUT P1, PT, PT, PT, UP1, 0x40, 0x0 ;  /* 0x000000000000781c */ /* 0x000fe20003f2e818 */
[----:B------:R-:W-:Y:S01]  /*3b90*/  UP2UR UR37, UPR, URZ, 0x40 ;  /* 0x000000403f257883 */ /* 0x000fe20008000000 */
        /* <DEDUP_REMOVED lines=65> */
[C---:B------:R-:W-:Y:S01]  /*3fb0*/  ISETP.GT.AND P6, PT, R93.reuse, 0x31, P6 ;  /* 0x000000315d00780c */ /* 0x040fe200037c4270 */
[----:B------:R-:W-:Y:S01]  /*3fc0*/  UP2UR UR17, UPR, URZ, 0x1 ;  /* 0x000000013f117883 */ /* 0x000fe20008000000 */
[----:B------:R-:W-:Y:S02]  /*3fd0*/  FSEL R69, R56, -INF , !P0 ;  /* 0xff80000038457808 */ /* 0x000fe40004000000 */
[----:B------:R-:W-:Y:S01]  /*3fe0*/  PLOP3.LUT P0, PT, PT, PT, UP0, 0x40, 0x0 ;  /* 0x000000000000781c */ /* 0x000fe20003f0e808 */
[----:B------:R-:W-:Y:S01]  /*3ff0*/  UISETP.GE.AND UP0, UPT, UR36, 0x5a, UPT ;  /* 0x0000005a2400788c */ /* 0x000fe2000bf06270 */
[----:B------:R-:W-:-:S02]  /*4000*/  ISETP.GT.AND P2, PT, R93, 0x38, P2 ;  /* 0x000000385d00780c */ /* 0x000fc40001744270 */
[C---:B------:R-:W-:Y:S02]  /*4010*/  ISETP.GT.AND P0, PT, R93.reuse, 0x40, P0 ;  /* 0x000000405d00780c */ /* 0x040fe40000704270 */
[----:B------:R-:W-:Y:S02]  /*4020*/  ISETP.GT.AND P1, PT, R93, 0x39, P1 ;  /* 0x000000395d00780c */ /* 0x000fe40000f24270 */
[C---:B------:R-:W-:Y:S02]  /*4030*/  ISETP.LT.OR P0, PT, R95.reuse, 0x41, P0 ;  /* 0x000000415f00780c */ /* 0x040fe40000701670 */
[C---:B------:R-:W-:Y:S02]  /*4040*/  ISETP.LT.OR P6, PT, R95.reuse, 0x32, P6 ;  /* 0x000000325f00780c */ /* 0x040fe400037c1670 */
[C---:B------:R-:W-:Y:S02]  /*4050*/  ISETP.LT.OR P2, PT, R95.reuse, 0x39, P2 ;  /* 0x000000395f00780c */ /* 0x040fe40001741670 */
[----:B------:R-:W-:-:S02]  /*4060*/  ISETP.LT.OR P1, PT, R95, 0x3a, P1 ;  /* 0x0000003a5f00780c */ /* 0x000fc40000f21670 */
[----:B------:R-:W-:Y:S02]  /*4070*/  FSEL R239, R48, -INF , !P0 ;  /* 0xff80000030ef7808 */ /* 0x000fe40004000000 */
[----:B------:R-:W-:Y:S02]  /*4080*/  PLOP3.LUT P0, PT, PT, PT, UP3, 0x40, 0x0 ;  /* 0x000000000000781c */ /* 0x000fe40003f0e838 */
[----:B------:R-:W-:Y:S02]  /*4090*/  FSEL R68, R57, -INF , !P6 ;  /* 0xff80000039447808 */ /* 0x000fe40007000000 */
[----:B------:R-:W-:Y:S02]  /*40a0*/  FSEL R65, R52, -INF , !P2 ;  /* 0xff80000034417808 */ /* 0x000fe40005000000 */
[----:B------:R-:W-:Y:S02]  /*40b0*/  FSEL R64, R53, -INF , !P1 ;  /* 0xff80000035407808 */ /* 0x000fe40004800000 */
[----:B------:R-:W-:Y:S01]  /*40c0*/  PLOP3.LUT P6, PT, PT, PT, UP6, 0x40, 0x0 ;  /* 0x000000000000781c */ /* 0x000fe20003fce868 */
[----:B------:R-:W-:Y:S01]  /*40d0*/  UISETP.NE.AND UP6, UPT, UR34, URZ, UPT ;  /* 0x0000003f2200728c */ /* 0x000fe2000bfc5270 */
        /* <DEDUP_REMOVED lines=10> */
[----:B------:R-:W-:Y:S01]  /*4180*/  FSEL R206, R36, -INF , !P0 ;  /* 0xff80000024ce7808 */ /* 0x000fe20004000000 */
[----:B-1----:R-:W-:Y:S01]  /*4190*/  IMAD.IADD R36, R88, 0x1, R94 ;  /* 0x0000000158247824 */ /* 0x002fe200078e025e */
[----:B------:R-:W-:Y:S01]  /*41a0*/  PLOP3.LUT P0, PT, PT, PT, UP6, 0x40, 0x0 ;  /* 0x000000000000781c */ /* 0x000fe20003f0e868 */
[----:B------:R-:W-:Y:S01]  /*41b0*/  UISETP.NE.AND UP6, UPT, UR37, URZ, UPT ;  /* 0x0000003f2500728c */ /* 0x000fe2000bfc5270 */
[----:B------:R-:W-:-:S02]  /*41c0*/  FSEL R208, R49, -INF , !P6 ;  /* 0xff80000031d07808 */ /* 0x000fc40007000000 */
[----:B------:R-:W-:Y:S02]  /*41d0*/  FSEL R209, R40, -INF , !P2 ;  /* 0xff80000028d17808 */ /* 0x000fe40005000000 */
[----:B------:R-:W-:Y:S02]  /*41e0*/  FSEL R207, R41, -INF , !P1 ;  /* 0xff80000029cf7808 */ /* 0x000fe40004800000 */
[----:B------:R-:W-:Y:S02]  /*41f0*/  PLOP3.LUT P6, PT, PT, PT, UP2, 0x40, 0x0 ;  /* 0x000000000000781c */ /* 0x000fe40003fce828 */
[----:B------:R-:W-:Y:S02]  /*4200*/  PLOP3.LUT P2, PT, PT, PT, UP1, 0x40, 0x0 ;  /* 0x000000000000781c */ /* 0x000fe40003f4e818 */
[----:B------:R-:W-:Y:S02]  /*4210*/  PLOP3.LUT P1, PT, PT, PT, UP0, 0x40, 0x0 ;  /* 0x000000000000781c */ /* 0x000fe40003f2e808 */
[----:B------:R-:W-:-:S02]  /*4220*/  ISETP.GT.AND P6, PT, R93, 0x51, P6 ;  /* 0x000000515d00780c */ /* 0x000fc400037c4270 */
[C---:B------:R-:W-:Y:S02]  /*4230*/  ISETP.GT.AND P2, PT, R93.reuse, 0x58, P2 ;  /* 0x000000585d00780c */ /* 0x040fe40001744270 */
[----:B------:R-:W-:Y:S01]  /*4240*/  ISETP.GT.AND P1, PT, R93, 0x59, P1 ;  /* 0x000000595d00780c */ /* 0x000fe20000f24270 */
[----:B------:R-:W-:Y:S01]  /*4250*/  IMAD.IADD R93, R90, 0x1, R94 ;  /* 0x000000015a5d7824 */ /* 0x000fe200078e025e */
[C---:B------:R-:W-:Y:S02]  /*4260*/  ISETP.LT.OR P6, PT, R95.reuse, 0x52, P6 ;  /* 0x000000525f00780c */ /* 0x040fe400037c1670 */
[C---:B------:R-:W-:Y:S02]  /*4270*/  ISETP.LT.OR P2, PT, R95.reuse, 0x59, P2 ;  /* 0x000000595f00780c */ /* 0x040fe40001741670 */
[----:B------:R-:W-:Y:S02]  /*4280*/  ISETP.LT.OR P1, PT, R95, 0x5a, P1 ;  /* 0x0000005a5f00780c */ /* 0x000fe40000f21670 */
[----:B------:R-:W-:-:S02]  /*4290*/  IMNMX R93, R93, R89, PT ;  /* 0x000000595d5d7217 */ /* 0x000fc40003800200 */
[----:B------:R-:W-:Y:S02]  /*42a0*/  FSEL R154, R37, -INF , !P6 ;  /* 0xff800000259a7808 */ /* 0x000fe40007000000 */
[----:B------:R-:W-:Y:S02]  /*42b0*/  FSEL R137, R28, -INF , !P2 ;  /* 0xff8000001c897808 */ /* 0x000fe40005000000 */
[----:B------:R-:W-:Y:S01]  /*42c0*/  FSEL R136, R29, -INF , !P1 ;  /* 0xff8000001d887808 */ /* 0x000fe20004800000 */
        /* <DEDUP_REMOVED lines=13> */
.L_x_1061:
[----:B------:R-:W-:-:S04]  /*43a0*/  MOV R28, c[0x0][0x32c] ;  /* 0x0000cb00001c7a02 */ /* 0x000fc80000000f00 */
[----:B------:R-:W-:-:S13]  /*43b0*/  ISETP.NE.AND P0, PT, R28, 0x1, PT ;  /* 0x000000011c00780c */ /* 0x000fda0003f05270 */
[----:B------:R-:W-:-:S05]  /*43c0*/  @P0 IMAD.HI.U32 R28, R94, c[0x0][0x330], RZ ;  /* 0x0000cc005e1c0a27 */ /* 0x000fca00078e00ff */
[----:B------:R-:W-:Y:S02]  /*43d0*/  @P0 SHF.R.U32.HI R94, RZ, c[0x0][0x334], R28 ;  /* 0x0000cd00ff5e0a19 */ /* 0x000fe4000001161c */
.L_x_1062:
[----:B------:R-:W-:Y:S05]  /*43e0*/  BSYNC B0 ;  /* 0x0000000000007941 */ /* 0x000fea0003800000 */
.L_x_1060:
[----:B------:R-:W-:-:S05]  /*43f0*/  IMAD R94, R94, c[0x0][0x32c], R2 ;  /* 0x0000cb005e5e7a24 */ /* 0x000fca00078e0202 */
[----:B------:R-:W-:Y:S02]  /*4400*/  IADD3 R28, R94, c[0x0][0x32c], RZ ;  /* 0x0000cb005e1c7a10 */ /* 0x000fe40007ffe0ff */
[----:B------:R-:W-:Y:S02]  /*4410*/  IMNMX R36, R36, R94, !PT ;  /* 0x0000005e24247217 */ /* 0x000fe40007800200 */
[----:B------:R-:W-:Y:S02]  /*4420*/  IMNMX R93, R93, R28, PT ;  /* 0x0000001c5d5d7217 */ /* 0x000fe40003800200 */
.L_x_1059:
[----:B------:R-:W-:Y:S02]  /*4430*/  UP2UR UR42, UPR, URZ, 0x40 ;  /* 0x000000403f2a7883 */ /* 0x000fe40008000000 */
[----:B------:R-:W-:Y:S02]  /*4440*/  UISETP.NE.AND UP6, UPT, UR24, URZ, UPT ;  /* 0x0000003f1800728c */ /* 0x000fe4000bfc5270 */
[----:B------:R-:W-:Y:S02]  /*4450*/  UP2UR UR36, UPR, URZ, 0x1 ;  /* 0x000000013f247883 */ /* 0x000fe40008000000 */
[----:B------:R-:W-:-:S02]  /*4460*/  UP2UR UR43, UPR, URZ, 0x40 ;  /* 0x000000403f2b7883 */ /* 0x000fc40008000000 */
[----:B------:R-:W-:Y:S02]  /*4470*/  UISETP.NE.AND UP6, UPT, UR30, URZ, UPT ;  /* 0x0000003f1e00728c */ /* 0x000fe4000bfc5270 */
[----:B------:R-:W-:Y:S02]  /*4480*/  UISETP.NE.AND UP0, UPT, UR32, URZ, UPT ;  /* 0x0000003f2000728c */ /* 0x000fe4000bf05270 */
[----:B------:R-:W-:Y:S02]  /*4490*/  UP2UR UR44, UPR, URZ, 0x40 ;  /* 0x000000403f2c7883 */ /* 0x000fe40008000000 */
[----:B------:R-:W-:Y:S02]  /*44a0*/  UISETP.NE.AND UP6, UPT, UR33, URZ, UPT ;  /* 0x0000003f2100728c */ /* 0x000fe4000bfc5270 */
[----:B------:R-:W-:Y:S01]  /*44b0*/  UP2UR UR41, UPR, URZ, 0x20 ;  /* 0x000000203f297883 */ /* 0x000fe20008000000 */
[----:B------:R-:W-:Y:S01]  /*44c0*/  PLOP3.LUT P0, PT, PT, PT, UP0, 0x40, 0x0 ;  /* 0x000000000000781c */ /* 0x000fe20003f0e808 */
[----:B------:R-:W-:-:S02]  /*44d0*/  UISETP.NE.AND UP5, UPT, UR31, URZ, UPT ;  /* 0x0000003f1f00728c */ /* 0x000fc4000bfa5270 */
[----:B------:R-:W-:Y:S01]  /*44e0*/  PLOP3.LUT P1, PT, PT, PT, UP6, 0x40, 0x0 ;  /* 0x000000000000781c */ /* 0x000fe20003f2e868 */
[----:B------:R-:W-:Y:S01]  /*44f0*/  UISETP.NE.AND UP6, UPT, UR44, URZ, UPT ;  /* 0x0000003f2c00728c */ /* 0x000fe2000bfc5270 */
[----:B------:R-:W-:Y:S01]  /*4500*/  ISETP.GT.AND P0, PT, R3, 0x1, P0 ;  /* 0x000000010300780c */ /* 0x000fe20000704270 */
[----:B------:R-:W-:Y:S01]  /*4510*/  UP2UR UR39, UPR, URZ, 0x8 ;  /* 0x000000083f277883 */ /* 0x000fe20008000000 */
[----:B------:R-:W-:Y:S01]  /*4520*/  PLOP3.LUT P6, PT, PT, PT, UP5, 0x40, 0x0 ;  /* 0x000000000000781c */ /* 0x000fe20003fce858 */
[----:B------:R-:W-:Y:S01]  /*4530*/  UISETP.NE.AND UP3, UPT, UR28, URZ, UPT ;  /* 0x0000003f1c00728c */ /* 0x000fe2000bf65270 */
[----:B------:R-:W-:Y:S01]  /*4540*/  ISETP.LT.OR P0, PT, R91, 0x2, P0 ;  /* 0x000000025b00780c */ /* 0x000fe20000701670 */
[----:B------:R-:W-:Y:S01]  /*4550*/  UP2UR UR37, UPR, URZ, 0x2 ;  /* 0x000000023f257883 */ /* 0x000fe20008000000 */
[----:B------:R-:W-:Y:S01]  /*4560*/  PLOP3.LUT P2, PT, PT, PT, UP6, 0x40, 0x0 ;  /* 0x000000000000781c */ /* 0x000fe20003f4e868 */
[----:B------:R-:W-:Y:S01]  /*4570*/  UISETP.NE.AND UP6, UPT, UR27, URZ, UPT ;  /* 0x0000003f1b00728c */ /* 0x000fe2000bfc5270 */
[----:B------:R-:W-:Y:S01]  /*4580*/  ISETP.GT.AND P6, PT, R3, 0x8, P6 ;  /* 0x000000080300780c */ /* 0x000fe200037c4270 */
[----:B------:R-:W-:Y:S01]  /*4590*/  UISETP.NE.AND UP1, UPT, UR26, URZ, UPT ;  /* 0x0000003f1a00728c */ /* 0x000fe2000bf25270 */
[----:B------:R-:W-:Y:S01]  /*45a0*/  FSEL R83, R83, -INF , !P0 ;  /* 0xff80000053537808 */ /* 0x000fe20004000000 */
[----:B------:R-:W-:Y:S01]  /*45b0*/  UP2UR UR40, UPR, URZ, 0x10 ;  /* 0x000000103f287883 */ /* 0x000fe20008000000 */
[----:B------:R-:W-:Y:S01]  /*45c0*/  ISETP.GT.AND P2, PT, R3, 0x9, P2 ;  /* 0x000000090300780c */ /* 0x000fe20001744270 */
[----:B------:R-:W-:Y:S01]  /*45d0*/  UISETP.NE.AND UP4, UPT, UR29, URZ, UPT ;  /* 0x0000003f1d00728c */ /* 0x000fe2000bf85270 */
[----:B------:R-:W-:Y:S01]  /*45e0*/  PLOP3.LUT P0, PT, PT, PT, UP3, 0x40, 0x0 ;  /* 0x000000000000781c */ /* 0x000fe20003f0e838 */
[----:B------:R-:W-:Y:S01]  /*45f0*/  UP2UR UR38, UPR, URZ, 0x4 ;  /* 0x000000043f267883 */ /* 0x000fe20008000000 */
[C---:B------:R-:W-:Y:S01]  /*4600*/  ISETP.LT.OR P6, PT, R91.reuse, 0x9, P6 ;  /* 0x000000095b00780c */ /* 0x040fe200037c1670 */
[----:B------:R-:W-:Y:S01]  /*4610*/  UISETP.NE.AND UP2, UPT, UR25, URZ, UPT ;  /* 0x0000003f1900728c */ /* 0x000fe2000bf45270 */
[----:B------:R-:W-:Y:S01]  /*4620*/  ISETP.LT.OR P2, PT, R91, 0xa, P2 ;  /* 0x0000000a5b00780c */ /* 0x000fe20001741670 */
[----:B------:R-:W-:Y:S01]  /*4630*/  UP2UR UR44, UPR, URZ, 0x10 ;  /* 0x000000103f2c7883 */ /* 0x000fe20008000000 */
[----:B------:R-:W-:-:S02]  /*4640*/  ISETP.GT.AND P1, PT, R3, RZ, P1 ;  /* 0x000000ff0300720c */ /* 0x000fc40000f24270 */
[----:B------:R-:W-:Y:S02]  /*4650*/  ISETP.GT.AND P0, PT, R3, 0x11, P0 ;  /* 0x000000110300780c */ /* 0x000fe40000704270 */
[----:B------:R-:W-:Y:S02]  /*4660*/  FSEL R78, R78, -INF , !P6 ;  /* 0xff8000004e4e7808 */ /* 0x000fe40007000000 */
[----:B------:R-:W-:Y:S02]  /*4670*/  FSEL R79, R79, -INF , !P2 ;  /* 0xff8000004f4f7808 */ /* 0x000fe40005000000 */
[----:B------:R-:W-:Y:S01]  /*4680*/  PLOP3.LUT P6, PT, PT, PT, UP6, 0x40, 0x0 ;  /* 0x000000000000781c */ /* 0x000fe20003fce868 */
[----:B------:R-:W-:Y:S01]  /*4690*/  UISETP.NE.AND UP6, UPT, UR43, URZ, UPT ;  /* 0x0000003f2b00728c */ /* 0x000fe2000bfc5270 */
[C---:B------:R-:W-:Y:S01]  /*46a0*/  ISETP.LT.OR P1, PT, R91.reuse, 0x1, P1 ;  /* 0x000000015b00780c */ /* 0x040fe20000f21670 */
[----:B------:R-:W-:Y:S01]  /*46b0*/  UP2UR UR43, UPR, URZ, 0x2 ;  /* 0x000000023f2b7883 */ /* 0x000fe20008000000 */
[----:B------:R-:W-:-:S02]  /*46c0*/  ISETP.LT.OR P2, PT, R91, 0x12, P0 ;  /* 0x000000125b00780c */ /* 0x000fc40000741670 */
[----:B------:R-:W-:Y:S01]  /*46d0*/  PLOP3.LUT P0, PT, PT, PT, UP1, 0x40, 0x0 ;  /* 0x000000000000781c */ /* 0x000fe20003f0e818 */
[----:B------:R-:W-:Y:S01]  /*46e0*/  UISETP.NE.AND UP1, UPT, UR33, URZ, UPT ;  /* 0x0000003f2100728c */ /* 0x000fe2000bf25270 */
[----:B------:R-:W-:Y:S02]  /*46f0*/  FSEL R82, R82, -INF , !P1 ;  /* 0xff80000052527808 */ /* 0x000fe40004800000 */
[----:B------:R-:W-:Y:S01]  /*4700*/  PLOP3.LUT P1, PT, PT, PT, UP4, 0x40, 0x0 ;  /* 0x000000000000781c */ /* 0x000fe20003f2e848 */
[----:B------:R-:W-:Y:S01]  /*4710*/  UISETP.NE.AND UP4, UPT, UR30, URZ, UPT ;  /* 0x0000003f1e00728c */ /* 0x000fe2000bf85270 */
[----:B------:R-:W-:Y:S02]  /*4720*/  ISETP.GT.AND P0, PT, R3, 0x19, P0 ;  /* 0x000000190300780c */ /* 0x000fe40000704270 */
[----:B------:R-:W-:Y:S02]  /*4730*/  FSEL R75, R75, -INF , !P2 ;  /* 0xff8000004b4b7808 */ /* 0x000fe40005000000 */
[----:B------:R-:W-:Y:S01]  /*4740*/  PLOP3.LUT P2, PT, PT, PT, UP1, 0x40, 0x0 ;  /* 0x000000000000781c */ /* 0x000fe20003f4e818 */
[----:B------:R-:W-:Y:S01]  /*4750*/  UISETP.NE.AND UP1, UPT, UR27, URZ, UPT ;  /* 0x0000003f1b00728c */ /* 0x000fe2000bf25270 */
[----:B------:R-:W-:-:S02]  /*4760*/  ISETP.GT.AND P1, PT, R3, 0x10, P1 ;  /* 0x000000100300780c */ /* 0x000fc40000f24270 */
[C---:B------:R-:W-:Y:S02]  /*4770*/  ISETP.LT.OR P0, PT, R91.reuse, 0x1a, P0 ;  /* 0x0000001a5b00780c */ /* 0x040fe40000701670 */
[----:B------:R-:W-:Y:S02]  /*4780*/  ISETP.GT.AND P2, PT, R36, RZ, P2 ;  /* 0x000000ff2400720c */ /* 0x000fe40001744270 */
[----:B------:R-:W-:Y:S02]  /*4790*/  ISETP.LT.OR P1, PT, R91, 0x11, P1 ;  /* 0x000000115b00780c */ /* 0x000fe40000f21670 */
[----:B------:R-:W-:Y:S02]  /*47a0*/  FSEL R71, R71, -INF , !P0 ;  /* 0xff80000047477808 */ /* 0x000fe40004000000 */
[----:B------:R-:W-:Y:S02]  /*47b0*/  PLOP3.LUT P0, PT, PT, PT, UP2, 0x40, 0x0 ;  /* 0x000000000000781c */ /* 0x000fe40003f0e828 */
[----:B------:R-:W-:-:S02]  /*47c0*/  ISETP.LT.OR P2, PT, R93, 0x1, P2 ;  /* 0x000000015d00780c */ /* 0x000fc40001741670 */
        /* <DEDUP_REMOVED lines=8> */
[----:B------:R-:W-:Y:S02]  /*4850*/  ISETP.LT.OR P0, PT, R91, 0x21, P0 ;  /* 0x000000215b00780c */ /* 0x000fe40000701670 */
[----:B------:R-:W-:Y:S02]  /*4860*/  ISETP.LT.OR P1, PT, R93, 0x2, P1 ;  /* 0x000000025d00780c */ /* 0x000fe40000f21670 */
[----:B------:R-:W-:Y:S02]  /*4870*/  FSEL R49, R66, -INF , !P0 ;  /* 0xff80000042317808 */ /* 0x000fe40004000000 */
[----:B------:R-:W-:Y:S01]  /*4880*/  PLOP3.LUT P0, PT, PT, PT, UP4, 0x40, 0x0 ;  /* 0x000000000000781c */ /* 0x000fe20003f0e848 */
[----:B------:R-:W-:Y:S01]  /*4890*/  UISETP.NE.AND UP4, UPT, UR21, URZ, UPT ;  /* 0x0000003f1500728c */ /* 0x000fe2000bf85270 */
[----:B------:R-:W-:Y:S02]  /*48a0*/  FSEL R60, R25, -INF , !P1 ;  /* 0xff800000193c7808 */ /* 0x000fe40004800000 */
[----:B------:R-:W-:-:S02]  /*48b0*/  ISETP.GT.AND P6, PT, R3, 0x18, P6 ;  /* 0x000000180300780c */ /* 0x000fc400037c4270 */
[----:B------:R-:W-:Y:S01]  /*48c0*/  PLOP3.LUT P1, PT, PT, PT, UP5, 0x40, 0x0 ;  /* 0x000000000000781c */ /* 0x000fe20003f2e858 */
[----:B------:R-:W-:Y:S01]  /*48d0*/  UISETP.NE.AND UP5, UPT, UR22, URZ, UPT ;  /* 0x0000003f1600728c */ /* 0x000fe2000bfa5270 */
[C---:B------:R-:W-:Y:S02]  /*48e0*/  ISETP.GT.AND P0, PT, R36.reuse, 0x10, P0 ;  /* 0x000000102400780c */ /* 0x040fe40000704270 */
[----:B------:R-:W-:Y:S02]  /*48f0*/  ISETP.LT.OR P6, PT, R91, 0x19, P6 ;  /* 0x000000195b00780c */ /* 0x000fe400037c1670 */
[----:B------:R-:W-:Y:S02]  /*4900*/  ISETP.GT.AND P1, PT, R36, 0x8, P1 ;  /* 0x000000082400780c */ /* 0x000fe40000f24270 */
[----:B------:R-:W-:Y:S02]  /*4910*/  ISETP.LT.OR P0, PT, R93, 0x11, P0 ;  /* 0x000000115d00780c */ /* 0x000fe40000701670 */
[----:B------:R-:W-:-:S02]  /*4920*/  FSEL R70, R70, -INF , !P6 ;  /* 0xff80000046467808 */ /* 0x000fc40007000000 */
[----:B------:R-:W-:Y:S02]  /*4930*/  ISETP.LT.OR P1, PT, R93, 0x9, P1 ;  /* 0x000000095d00780c */ /* 0x000fe40000f21670 */
[----:B------:R-:W-:Y:S02]  /*4940*/  PLOP3.LUT P6, PT, PT, PT, UP6, 0x40, 0x0 ;  /* 0x000000000000781c */ /* 0x000fe40003fce868 */
[----:B------:R-:W-:Y:S02]  /*4950*/  FSEL R53, R20, -INF , !P0 ;  /* 0xff80000014357808 */ /* 0x000fe40004000000 */
[----:B------:R-:W-:Y:S02]  /*4960*/  ISETP.GT.AND P2, PT, R36, 0x9, P2 ;  /* 0x000000092400780c */ /* 0x000fe40001744270 */
[----:B------:R-:W-:Y:S01]  /*4970*/  PLOP3.LUT P0, PT, PT, PT, UP3, 0x40, 0x0 ;  /* 0x000000000000781c */ /* 0x000fe20003f0e838 */
[----:B------:R-:W-:Y:S01]  /*4980*/  UISETP.NE.AND UP3, UPT, UR20, URZ, UPT ;  /* 0x0000003f1400728c */ /* 0x000fe2000bf65270 */
[----:B------:R-:W-:-:S02]  /*4990*/  FSEL R57, R132, -INF , !P1 ;  /* 0xff80000084397808 */ /* 0x000fc40004800000 */
[----:B------:R-:W-:Y:S02]  /*49a0*/  ISETP.GT.AND P6, PT, R3, 0x21, P6 ;  /* 0x000000210300780c */ /* 0x000fe400037c4270 */
[----:B------:R-:W-:Y:S02]  /*49b0*/  PLOP3.LUT P1, PT, PT, PT, UP0, 0x40, 0x0 ;  /* 0x000000000000781c */ /* 0x000fe40003f2e808 */
[----:B------:R-:W-:Y:S02]  /*49c0*/  ISETP.LT.OR P2, PT, R93, 0xa, P2 ;  /* 0x0000000a5d00780c */ /* 0x000fe40001741670 */
[----:B------:R-:W-:Y:S02]  /*49d0*/  ISETP.GT.AND P0, PT, R36, 0x11, P0 ;  /* 0x000000112400780c */ /* 0x000fe40000704270 */
[----:B------:R-:W-:Y:S02]  /*49e0*/  ISETP.LT.OR P6, PT, R91, 0x22, P6 ;  /* 0x000000225b00780c */ /* 0x000fe400037c1670 */
[----:B------:R-:W-:-:S02]  /*49f0*/  ISETP.GT.AND P1, PT, R3, 0x28, P1 ;  /* 0x000000280300780c */ /* 0x000fc40000f24270 */
[----:B------:R-:W-:Y:S02]  /*4a00*/  FSEL R56, R133, -INF , !P2 ;  /* 0xff80000085387808 */ /* 0x000fe40005000000 */
[----:B------:R-:W-:Y:S02]  /*4a10*/  ISETP.LT.OR P0, PT, R93, 0x12, P0 ;  /* 0x000000125d00780c */ /* 0x000fe40000701670 */
[----:B------:R-:W-:Y:S01]  /*4a20*/  PLOP3.LUT P2, PT, PT, PT, UP1, 0x40, 0x0 ;  /* 0x000000000000781c */ /* 0x000fe20003f4e818 */
[----:B------:R-:W-:Y:S01]  /*4a30*/  UISETP.NE.AND UP1, UPT, UR43, URZ, UPT ;  /* 0x0000003f2b00728c */ /* 0x000fe2000bf25270 */
[----:B------:R-:W-:Y:S02]  /*4a40*/  FSEL R48, R67, -INF , !P6 ;  /* 0xff80000043307808 */ /* 0x000fe40007000000 */
[----:B------:R-:W-:Y:S02]  /*4a50*/  ISETP.LT.OR P1, PT, R91, 0x29, P1 ;  /* 0x000000295b00780c */ /* 0x000fe40000f21670 */
[----:B------:R-:W-:-:S02]  /*4a60*/  PLOP3.LUT P6, PT, PT, PT, UP5, 0x40, 0x0 ;  /* 0x000000000000781c */ /* 0x000fc40003fce858 */
[----:B------:R-:W-:Y:S02]  /*4a70*/  FSEL R52, R21, -INF , !P0 ;  /* 0xff80000015347808 */ /* 0x000fe40004000000 */
[----:B------:R-:W-:Y:S02]  /*4a80*/  PLOP3.LUT P0, PT, PT, PT, UP4, 0x40, 0x0 ;  /* 0x000000000000781c */ /* 0x000fe40003f0e848 */
[----:B------:R-:W-:Y:S02]  /*4a90*/  FSEL R67, R62, -INF , !P1 ;  /* 0xff8000003e437808 */ /* 0x000fe40004800000 */
[C---:B------:R-:W-:Y:S02]  /*4aa0*/  ISETP.GT.AND P6, PT, R3.reuse, 0x29, P6 ;  /* 0x000000290300780c */ /* 0x040fe400037c4270 */
[----:B------:R-:W-:Y:S01]  /*4ab0*/  PLOP3.LUT P1, PT, PT, PT, UP1, 0x40, 0x0 ;  /* 0x000000000000781c */ /* 0x000fe20003f2e818 */
[----:B------:R-:W-:Y:S01]  /*4ac0*/  UISETP.NE.AND UP1, UPT, UR18, URZ, UPT ;  /* 0x0000003f1200728c */ /* 0x000fe2000bf25270 */
[----:B------:R-:W-:-:S02]  /*4ad0*/  ISETP.GT.AND P0, PT, R3, 0x30, P0 ;  /* 0x000000300300780c */ /* 0x000fc40000704270 */
[C---:B------:R-:W-:Y:S02]  /*4ae0*/  ISETP.LT.OR P6, PT, R91.reuse, 0x2a, P6 ;  /* 0x0000002a5b00780c */ /* 0x040fe400037c1670 */
[----:B------:R-:W-:Y:S02]  /*4af0*/  ISETP.GT.AND P1, PT, R36, 0x19, P1 ;  /* 0x000000192400780c */ /* 0x000fe40000f24270 */
[----:B------:R-:W-:Y:S02]  /*4b00*/  ISETP.LT.OR P0, PT, R91, 0x31, P0 ;  /* 0x000000315b00780c */ /* 0x000fe40000701670 */
[----:B------:R-:W-:Y:S02]  /*4b10*/  FSEL R66, R63, -INF , !P6 ;  /* 0xff8000003f427808 */ /* 0x000fe40007000000 */
[----:B------:R-:W-:Y:S02]  /*4b20*/  ISETP.LT.OR P1, PT, R93, 0x1a, P1 ;  /* 0x0000001a5d00780c */ /* 0x000fe40000f21670 */
[----:B------:R-:W-:-:S02]  /*4b30*/  FSEL R63, R58, -INF , !P0 ;  /* 0xff8000003a3f7808 */ /* 0x000fc40004000000 */
[----:B------:R-:W-:Y:S01]  /*4b40*/  PLOP3.LUT P0, PT, PT, PT, UP0, 0x40, 0x0 ;  /* 0x000000000000781c */ /* 0x000fe20003f0e808 */
[----:B------:R-:W-:Y:S01]  /*4b50*/  UISETP.NE.AND UP0, UPT, UR17, URZ, UPT ;  /* 0x0000003f1100728c */ /* 0x000fe2000bf05270 */
[----:B------:R-:W-:Y:S02]  /*4b60*/  FSEL R40, R129, -INF , !P1 ;  /* 0xff80000081287808 */ /* 0x000fe40004800000 */
[----:B------:R-:W-:Y:S01]  /*4b70*/  PLOP3.LUT P1, PT, PT, PT, UP2, 0x40, 0x0 ;  /* 0x000000000000781c */ /* 0x000fe20003f2e828 */
[----:B------:R-:W-:Y:S01]  /*4b80*/  UISETP.NE.AND UP2, UPT, UR19, URZ, UPT ;  /* 0x0000003f1300728c */ /* 0x000fe2000bf45270 */
[C---:B------:R-:W-:Y:S02]  /*4b90*/  ISETP.GT.AND P0, PT, R36.reuse, 0x28, P0 ;  /* 0x000000282400780c */ /* 0x040fe40000704270 */
[----:B------:R-:W-:Y:S02]  /*4ba0*/  ISETP.GT.AND P1, PT, R36, 0x20, P1 ;  /* 0x000000202400780c */ /* 0x000fe40000f24270 */
[----:B------:R-:W-:-:S02]  /*4bb0*/  ISETP.LT.OR P0, PT, R93, 0x29, P0 ;  /* 0x000000295d00780c */ /* 0x000fc40000701670 */
[----:B------:R-:W-:Y:S02]  /*4bc0*/  ISETP.LT.OR P1, PT, R93, 0x21, P1 ;  /* 0x000000215d00780c */ /* 0x000fe40000f21670 */
[----:B------:R-:W-:Y:S02]  /*4bd0*/  FSEL R242, R124, -INF , !P0 ;  /* 0xff8000007cf27808 */ /* 0x000fe40004000000 */
[----:B------:R-:W-:Y:S01]  /*4be0*/  PLOP3.LUT P0, PT, PT, PT, UP5, 0x40, 0x0 ;  /* 0x000000000000781c */ /* 0x000fe20003f0e858 */
[----:B------:R-:W-:Y:S01]  /*4bf0*/  UISETP.NE.AND UP5, UPT, UR41, URZ, UPT ;  /* 0x0000003f2900728c */ /* 0x000fe2000bfa5270 */
[----:B------:R-:W-:Y:S02]  /*4c00*/  FSEL R244, R16, -INF , !P1 ;  /* 0xff80000010f47808 */ /* 0x000fe40004800000 */
[----:B------:R-:W-:Y:S02]  /*4c10*/  PLOP3.LUT P1, PT, PT, PT, UP2, 0x40, 0x0 ;  /* 0x000000000000781c */ /* 0x000fe40003f2e828 */
[----:B------:R-:W-:-:S02]  /*4c20*/  ISETP.GT.AND P0, PT, R36, 0x29, P0 ;  /* 0x000000292400780c */ /* 0x000fc40000704270 */
[----:B------:R-:W-:Y:S02]  /*4c30*/  ISETP.GT.AND P2, PT, R36, 0x18, P2 ;  /* 0x000000182400780c */ /* 0x000fe40001744270 */
[----:B------:R-:W-:Y:S02]  /*4c40*/  ISETP.GT.AND P1, PT, R3, 0x38, P1 ;  /* 0x000000380300780c */ /* 0x000fe40000f24270 */
[C---:B------:R-:W-:Y:S02]  /*4c50*/  ISETP.LT.OR P0, PT, R93.reuse, 0x2a, P0 ;  /* 0x0000002a5d00780c */ /* 0x040fe40000701670 */
[----:B------:R-:W-:Y:S02]  /*4c60*/  ISETP.LT.OR P2, PT, R93, 0x19, P2 ;  /* 0x000000195d00780c */ /* 0x000fe40001741670 */
[----:B------:R-:W-:Y:S02]  /*4c70*/  ISETP.LT.OR P1, PT, R91, 0x39, P1 ;  /* 0x000000395b00780c */ /* 0x000fe40000f21670 */
[----:B------:R-:W-:-:S02]  /*4c80*/  FSEL R245, R125, -INF , !P0 ;  /* 0xff8000007df57808 */ /* 0x000fc40004000000 */
[----:B------:R-:W-:Y:S02]  /*4c90*/  PLOP3.LUT P0, PT, PT, PT, UP0, 0x40, 0x0 ;  /* 0x000000000000781c */ /* 0x000fe40003f0e808 */
[----:B------:R-:W-:Y:S02]  /*4ca0*/  FSEL R41, R128, -INF , !P2 ;  /* 0xff80000080297808 */ /* 0x000fe40005000000 */
[----:B------:R-:W-:Y:S02]  /*4cb0*/  FSEL R62, R54, -INF , !P1 ;  /* 0xff800000363e7808 */ /* 0x000fe40004800000 */
[----:B------:R-:W-:Y:S02]  /*4cc0*/  PLOP3.LUT P6, PT, PT, PT, UP3, 0x40, 0x0 ;  /* 0x000000000000781c */ /* 0x000fe40003fce838 */
[----:B------:R-:W-:Y:S01]  /*4cd0*/  PLOP3.LUT P2, PT, PT, PT, UP6, 0x40, 0x0 ;  /* 0x000000000000781c */ /* 0x000fe20003f4e868 */
[----:B------:R-:W-:Y:S01]  /*4ce0*/  UISETP.NE.AND UP6, UPT, UR42, URZ, UPT ;  /* 0x0000003f2a00728c */ /* 0x000fe2000bfc5270 */
[----:B------:R-:W-:Y:S01]  /*4cf0*/  PLOP3.LUT P1, PT, PT, PT, UP3, 0x40, 0x0 ;  /* 0x000000000000781c */ /* 0x000fe20003f2e838 */
[----:B------:R-:W-:Y:S01]  /*4d00*/  UISETP.NE.AND UP3, UPT, UR39, URZ, UPT ;  /* 0x0000003f2700728c */ /* 0x000fe2000bf65270 */
[----:B------:R-:W-:-:S02]  /*4d10*/  ISETP.GT.AND P0, PT, R3, 0x40, P0 ;  /* 0x000000400300780c */ /* 0x000fc40000704270 */
[----:B------:R-:W-:Y:S02]  /*4d20*/  ISETP.GT.AND P6, PT, R3, 0x31, P6 ;  /* 0x000000310300780c */ /* 0x000fe400037c4270 */
[C---:B------:R-:W-:Y:S02]  /*4d30*/  ISETP.GT.AND P2, PT, R36.reuse, 0x21, P2 ;  /* 0x000000212400780c */ /* 0x040fe40001744270 */
[----:B------:R-:W-:Y:S02]  /*4d40*/  ISETP.GT.AND P1, PT, R36, 0x31, P1 ;  /* 0x000000312400780c */ /* 0x000fe40000f24270 */
[C---:B------:R-:W-:Y:S02]  /*4d50*/  ISETP.LT.OR P0, PT, R91.reuse, 0x41, P0 ;  /* 0x000000415b00780c */ /* 0x040fe40000701670 */
[----:B------:R-:W-:Y:S02]  /*4d60*/  ISETP.LT.OR P6, PT, R91, 0x32, P6 ;  /* 0x000000325b00780c */ /* 0x000fe400037c1670 */
[----:B------:R-:W-:-:S02]  /*4d70*/  ISETP.LT.OR P2, PT, R93, 0x22, P2 ;  /* 0x000000225d00780c */ /* 0x000fc40001741670 */
[----:B------:R-:W-:Y:S02]  /*4d80*/  ISETP.LT.OR P1, PT, R93, 0x32, P1 ;  /* 0x000000325d00780c */ /* 0x000fe40000f21670 */
[----:B------:R-:W-:Y:S02]  /*4d90*/  FSEL R241, R50, -INF , !P0 ;  /* 0xff80000032f17808 */ /* 0x000fe40004000000 */
[----:B------:R-:W-:Y:S01]  /*4da0*/  PLOP3.LUT P0, PT, PT, PT, UP0, 0x40, 0x0 ;  /* 0x000000000000781c */ /* 0x000fe20003f0e808 */
[----:B------:R-:W-:Y:S01]  /*4db0*/  UISETP.NE.AND UP0, UPT, UR36, URZ, UPT ;  /* 0x0000003f2400728c */ /* 0x000fe2000bf05270 */
[----:B------:R-:W-:Y:S01]  /*4dc0*/  FSEL R59, R59, -INF , !P6 ;  /* 0xff8000003b3b7808 */ /* 0x000fe20007000000 */
[----:B------:R-:W-:Y:S01]  /*4dd0*/  UP2UR UR36, UPR, URZ, 0x40 ;  /* 0x000000403f247883 */ /* 0x000fe20008000000 */
[----:B------:R-:W-:Y:S02]  /*4de0*/  FSEL R243, R17, -INF , !P2 ;  /* 0xff80000011f37808 */ /* 0x000fe40005000000 */
[----:B------:R-:W-:-:S02]  /*4df0*/  FSEL R132, R13, -INF , !P1 ;  /* 0xff8000000d847808 */ /* 0x000fc40004800000 */
[----:B------:R-:W-:Y:S02]  /*4e00*/  PLOP3.LUT P6, PT, PT, PT, UP1, 0x40, 0x0 ;  /* 0x000000000000781c */ /* 0x000fe40003fce818 */
[----:B------:R-:W-:Y:S01]  /*4e10*/  PLOP3.LUT P2, PT, PT, PT, UP4, 0x40, 0x0 ;  /* 0x000000000000781c */ /* 0x000fe20003f4e848 */
[----:B------:R-:W-:Y:S01]  /*4e20*/  UISETP.NE.AND UP4, UPT, UR40, URZ, UPT ;  /* 0x0000003f2800728c */ /* 0x000fe2000bf85270 */
[----:B------:R-:W-:Y:S01]  /*4e30*/  PLOP3.LUT P1, PT, PT, PT, UP2, 0x40, 0x0 ;  /* 0x000000000000781c */ /* 0x000fe20003f2e828 */
[----:B------:R-:W-:Y:S01]  /*4e40*/  UISETP.NE.AND UP2, UPT, UR38, URZ, UPT ;  /* 0x0000003f2600728c */ /* 0x000fe2000bf45270 */
[C---:B------:R-:W-:Y:S02]  /*4e50*/  ISETP.GT.AND P0, PT, R36.reuse, 0x40, P0 ;  /* 0x000000402400780c */ /* 0x040fe40000704270 */
[----:B------:R-:W-:Y:S02]  /*4e60*/  ISETP.GT.AND P6, PT, R3, 0x39, P6 ;  /* 0x000000390300780c */ /* 0x000fe400037c4270 */
[----:B------:R-:W-:-:S02]  /*4e70*/  ISETP.GT.AND P2, PT, R36, 0x30, P2 ;  /* 0x000000302400780c */ /* 0x000fc40001744270 */
[----:B------:R-:W-:Y:S02]  /*4e80*/  ISETP.GT.AND P1, PT, R36, 0x38, P1 ;  /* 0x000000382400780c */ /* 0x000fe40000f24270 */
[----:B------:R-:W-:Y:S02]  /*4e90*/  ISETP.LT.OR P0, PT, R93, 0x41, P0 ;  /* 0x000000415d00780c */ /* 0x000fe40000701670 */
[----:B------:R-:W-:Y:S02]  /*4ea0*/  ISETP.LT.OR P6, PT, R91, 0x3a, P6 ;  /* 0x0000003a5b00780c */ /* 0x000fe400037c1670 */
[C---:B------:R-:W-:Y:S02]  /*4eb0*/  ISETP.LT.OR P2, PT, R93.reuse, 0x31, P2 ;  /* 0x000000315d00780c */ /* 0x040fe40001741670 */
[----:B------:R-:W-:Y:S02]  /*4ec0*/  ISETP.LT.OR P1, PT, R93, 0x39, P1 ;  /* 0x000000395d00780c */ /* 0x000fe40000f21670 */
[----:B------:R-:W-:-:S02]  /*4ed0*/  FSEL R158, R8, -INF , !P0 ;  /* 0xff800000089e7808 */ /* 0x000fc40004000000 */
[----:B------:R-:W-:Y:S02]  /*4ee0*/  PLOP3.LUT P0, PT, PT, PT, UP5, 0x40, 0x0 ;  /* 0x000000000000781c */ /* 0x000fe40003f0e858 */
[----:B------:R-:W-:Y:S02]  /*4ef0*/  FSEL R58, R55, -INF , !P6 ;  /* 0xff800000373a7808 */ /* 0x000fe40007000000 */
[----:B------:R-:W-:Y:S02]  /*4f00*/  FSEL R133, R12, -INF , !P2 ;  /* 0xff8000000c857808 */ /* 0x000fe40005000000 */
[----:B------:R-:W-:Y:S01]  /*4f10*/  FSEL R125, R120, -INF , !P1 ;  /* 0xff800000787d7808 */ /* 0x000fe20004800000 */
[----:B------:R-:W1:Y:S01]  /*4f20*/  SHFL.IDX PT, R12, R92, 0x3, 0x1c1f ;  /* 0x007c1f005c0c7f89 */ /* 0x000e6200000e0000 */
[----:B------:R-:W-:Y:S02]  /*4f30*/  PLOP3.LUT P6, PT, PT, PT, UP6, 0x40, 0x0 ;  /* 0x000000000000781c */ /* 0x000fe40003fce868 */
[----:B------:R-:W-:Y:S01]  /*4f40*/  PLOP3.LUT P2, PT, PT, PT, UP1, 0x40, 0x0 ;  /* 0x000000000000781c */ /* 0x000fe20003f4e818 */
[----:B------:R-:W-:Y:S01]  /*4f50*/  UISETP.NE.AND UP1, UPT, UR37, URZ, UPT ;  /* 0x0000003f2500728c */ /* 0x000fe2000bf25270 */
[----:B------:R-:W-:-:S02]  /*4f60*/  PLOP3.LUT P1, PT, PT, PT, UP5, 0x40, 0x0 ;  /* 0x000000000000781c */ /* 0x000fc40003f2e858 */
[C---:B------:R-:W-:Y:S02]  /*4f70*/  ISETP.GT.AND P0, PT, R36.reuse, 0x48, P0 ;  /* 0x000000482400780c */ /* 0x040fe40000704270 */
[C---:B------:R-:W-:Y:S02]  /*4f80*/  ISETP.GT.AND P6, PT, R3.reuse, 0x41, P6 ;  /* 0x000000410300780c */ /* 0x040fe400037c4270 */
[----:B------:R-:W-:Y:S02]  /*4f90*/  ISETP.GT.AND P2, PT, R36, 0x39, P2 ;  /* 0x000000392400780c */ /* 0x000fe40001744270 */
[----:B------:R-:W-:Y:S02]  /*4fa0*/  ISETP.GT.AND P1, PT, R3, 0x48, P1 ;  /* 0x000000480300780c */ /* 0x000fe40000f24270 */
[----:B------:R-:W-:Y:S02]  /*4fb0*/  ISETP.LT.OR P0, PT, R93, 0x49, P0 ;  /* 0x000000495d00780c */ /* 0x000fe40000701670 */
[----:B------:R-:W-:-:S02]  /*4fc0*/  ISETP.LT.OR P6, PT, R91, 0x42, P6 ;  /* 0x000000425b00780c */ /* 0x000fc400037c1670 */
[----:B------:R-:W-:Y:S02]  /*4fd0*/  ISETP.LT.OR P2, PT, R93, 0x3a, P2 ;  /* 0x0000003a5d00780c */ /* 0x000fe40001741670 */
[----:B------:R-:W-:Y:S02]  /*4fe0*/  ISETP.LT.OR P1, PT, R91, 0x49, P1 ;  /* 0x000000495b00780c */ /* 0x000fe40000f21670 */
[----:B------:R-:W-:Y:S01]  /*4ff0*/  FSEL R173, R44, -INF , !P0 ;  /* 0xff8000002cad7808 */ /* 0x000fe20004000000 */
[----:B-1----:R-:W-:Y:S01]  /*5000*/  IMAD.IADD R8, R90, 0x1, R12 ;  /* 0x000000015a087824 */ /* 0x002fe200078e020c */
[----:B------:R-:W-:Y:S02]  /*5010*/  PLOP3.LUT P0, PT, PT, PT, UP3, 0x40, 0x0 ;  /* 0x000000000000781c */ /* 0x000fe40003f0e838 */
[----:B------:R-:W-:Y:S02]  /*5020*/  FSEL R238, R51, -INF , !P6 ;  /* 0xff80000033ee7808 */ /* 0x000fe40007000000 */
[----:B------:R-:W-:-:S02]  /*5030*/  FSEL R124, R121, -INF , !P2 ;  /* 0xff800000797c7808 */ /* 0x000fc40005000000 */
[----:B------:R-:W-:Y:S02]  /*5040*/  FSEL R240, R42, -INF , !P1 ;  /* 0xff8000002af07808 */ /* 0x000fe40004800000 */
[----:B------:R-:W-:Y:S02]  /*5050*/  PLOP3.LUT P6, PT, PT, PT, UP4, 0x40, 0x0 ;  /* 0x000000000000781c */ /* 0x000fe40003fce848 */
[----:B------:R-:W-:Y:S01]  /*5060*/  PLOP3.LUT P2, PT, PT, PT, UP6, 0x40, 0x0 ;  /* 0x000000000000781c */ /* 0x000fe20003f4e868 */
[----:B------:R-:W-:Y:S01]  /*5070*/  UISETP.NE.AND UP6, UPT, UR34, URZ, UPT ;  /* 0x0000003f2200728c */ /* 0x000fe2000bfc5270 */
[----:B------:R-:W-:Y:S02]  /*5080*/  PLOP3.LUT P1, PT, PT, PT, UP3, 0x40, 0x0 ;  /* 0x000000000000781c */ /* 0x000fe40003f2e838 */
[----:B------:R-:W-:Y:S02]  /*5090*/  ISETP.GT.AND P0, PT, R36, 0x50, P0 ;  /* 0x000000502400780c */ /* 0x000fe40000704270 */
[----:B------:R-:W-:-:S02]  /*50a0*/  ISETP.GT.AND P6, PT, R3, 0x49, P6 ;  /* 0x000000490300780c */ /* 0x000fc400037c4270 */
[----:B------:R-:W-:Y:S02]  /*50b0*/  ISETP.GT.AND P2, PT, R36, 0x41, P2 ;  /* 0x000000412400780c */ /* 0x000fe40001744270 */
[----:B------:R-:W-:Y:S02]  /*50c0*/  ISETP.GT.AND P1, PT, R3, 0x50, P1 ;  /* 0x000000500300780c */ /* 0x000fe40000f24270 */
[----:B------:R-:W-:Y:S02]  /*50d0*/  ISETP.LT.OR P0, PT, R93, 0x51, P0 ;  /* 0x000000515d00780c */ /* 0x000fe40000701670 */
[----:B------:R-:W-:Y:S02]  /*50e0*/  ISETP.LT.OR P6, PT, R91, 0x4a, P6 ;  /* 0x0000004a5b00780c */ /* 0x000fe400037c1670 */
[----:B------:R-:W-:Y:S02]  /*50f0*/  ISETP.LT.OR P2, PT, R93, 0x42, P2 ;  /* 0x000000425d00780c */ /* 0x000fe40001741670 */
[----:B------:R-:W-:-:S02]  /*5100*/  ISETP.LT.OR P1, PT, R91, 0x51, P1 ;  /* 0x000000515b00780c */ /* 0x000fc40000f21670 */
[----:B------:R-:W-:Y:S02]  /*5110*/  FSEL R175, R116, -INF , !P0 ;  /* 0xff80000074af7808 */ /* 0x000fe40004000000 */
[----:B------:R-:W-:Y:S02]  /*5120*/  PLOP3.LUT P0, PT, PT, PT, UP1, 0x40, 0x0 ;  /* 0x000000000000781c */ /* 0x000fe40003f0e818 */
[----:B------:R-:W-:Y:S02]  /*5130*/  FSEL R211, R43, -INF , !P6 ;  /* 0xff8000002bd37808 */ /* 0x000fe40007000000 */
[----:B------:R-:W-:Y:S01]  /*5140*/  FSEL R159, R9, -INF , !P2 ;  /* 0xff800000099f7808 */ /* 0x000fe20005000000 */
[----:B------:R-:W-:Y:S01]  /*5150*/  IMAD.IADD R9, R88, 0x1, R12 ;  /* 0x0000000158097824 */ /* 0x000fe200078e020c */
[----:B------:R-:W-:Y:S02]  /*5160*/  FSEL R155, R38, -INF , !P1 ;  /* 0xff800000269b7808 */ /* 0x000fe40004800000 */
[----:B------:R-:W-:-:S02]  /*5170*/  PLOP3.LUT P6, PT, PT, PT, UP2, 0x40, 0x0 ;  /* 0x000000000000781c */ /* 0x000fc40003fce828 */
[----:B------:R-:W-:Y:S02]  /*5180*/  PLOP3.LUT P2, PT, PT, PT, UP4, 0x40, 0x0 ;  /* 0x000000000000781c */ /* 0x000fe40003f4e848 */
[----:B------:R-:W-:Y:S02]  /*5190*/  PLOP3.LUT P1, PT, PT, PT, UP2, 0x40, 0x0 ;  /* 0x000000000000781c */ /* 0x000fe40003f2e828 */
[C---:B------:R-:W-:Y:S02]  /*51a0*/  ISETP.GT.AND P0, PT, R3.reuse, 0x58, P0 ;  /* 0x000000580300780c */ /* 0x040fe40000704270 */
[----:B------:R-:W-:Y:S02]  /*51b0*/  ISETP.GT.AND P6, PT, R3, 0x51, P6 ;  /* 0x000000510300780c */ /* 0x000fe400037c4270 */
[C---:B------:R-:W-:Y:S02]  /*51c0*/  ISETP.GT.AND P2, PT, R36.reuse, 0x49, P2 ;  /* 0x000000492400780c */ /* 0x040fe40001744270 */
[----:B------:R-:W-:-:S02]  /*51d0*/  ISETP.GT.AND P1, PT, R36, 0x51, P1 ;  /* 0x000000512400780c */ /* 0x000fc40000f24270 */
[C---:B------:R-:W-:Y:S02]  /*51e0*/  ISETP.LT.OR P0, PT, R91.reuse, 0x59, P0 ;  /* 0x000000595b00780c */ /* 0x040fe40000701670 */
[----:B------:R-:W-:Y:S02]  /*51f0*/  ISETP.LT.OR P6, PT, R91, 0x52, P6 ;  /* 0x000000525b00780c */ /* 0x000fe400037c1670 */
[C---:B------:R-:W-:Y:S02]  /*5200*/  ISETP.LT.OR P2, PT, R93.reuse, 0x4a, P2 ;  /* 0x0000004a5d00780c */ /* 0x040fe40001741670 */
[----:B------:R-:W-:Y:S02]  /*5210*/  ISETP.LT.OR P1, PT, R93, 0x52, P1 ;  /* 0x000000525d00780c */ /* 0x000fe40000f21670 */
[----:B------:R-:W-:Y:S02]  /*5220*/  FSEL R152, R30, -INF , !P0 ;  /* 0xff8000001e987808 */ /* 0x000fe40004000000 */
        /* <DEDUP_REMOVED lines=9> */
[----:B------:R-:W-:Y:S02]  /*52c0*/  ISETP.GT.AND P1, PT, R36, 0x59, P1 ;  /* 0x000000592400780c */ /* 0x000fe40000f24270 */
[----:B------:R-:W-:Y:S02]  /*52d0*/  ISETP.GT.AND P6, PT, R3, 0x59, P6 ;  /* 0x000000590300780c */ /* 0x000fe400037c4270 */
[C---:B------:R-:W-:Y:S02]  /*52e0*/  ISETP.LT.OR P2, PT, R93.reuse, 0x59, P2 ;  /* 0x000000595d00780c */ /* 0x040fe40001741670 */
[----:B------:R-:W-:Y:S02]  /*52f0*/  ISETP.LT.OR P1, PT, R93, 0x5a, P1 ;  /* 0x0000005a5d00780c */ /* 0x000fe40000f21670 */
        /* <DEDUP_REMOVED lines=18> */
.L_x_1065:
[----:B------:R-:W-:-:S04]  /*5420*/  MOV R3, c[0x0][0x32c] ;  /* 0x0000cb0000037a02 */ /* 0x000fc80000000f00 */
[----:B------:R-:W-:-:S13]  /*5430*/  ISETP.NE.AND P0, PT, R3, 0x1, PT ;  /* 0x000000010300780c */ /* 0x000fda0003f05270 */
[----:B------:R-:W-:-:S05]  /*5440*/  @P0 IMAD.HI.U32 R3, R12, c[0x0][0x330], RZ ;  /* 0x0000cc000c030a27 */ /* 0x000fca00078e00ff */
[----:B------:R-:W-:Y:S02]  /*5450*/  @P0 SHF.R.U32.HI R12, RZ, c[0x0][0x334], R3 ;  /* 0x0000cd00ff0c0a19 */ /* 0x000fe40000011603 */
.L_x_1066:
[----:B------:R-:W-:Y:S05]  /*5460*/  BSYNC B0 ;  /* 0x0000000000007941 */ /* 0x000fea0003800000 */
.L_x_1064:
[----:B------:R-:W-:-:S05]  /*5470*/  IMAD R12, R12, c[0x0][0x32c], R2 ;  /* 0x0000cb000c0c7a24 */ /* 0x000fca00078e0202 */
[----:B------:R-:W-:Y:S02]  /*5480*/  IADD3 R2, R12, c[0x0][0x32c], RZ ;  /* 0x0000cb000c027a10 */ /* 0x000fe40007ffe0ff */
[----:B------:R-:W-:Y:S02]  /*5490*/  IMNMX R9, R9, R12, !PT ;  /* 0x0000000c09097217 */ /* 0x000fe40007800200 */
[----:B------:R-:W-:Y:S02]  /*54a0*/  IMNMX R8, R8, R2, PT ;  /* 0x0000000208087217 */ /* 0x000fe40003800200 */
.L_x_1063:
        /* <DEDUP_REMOVED lines=22> */
[----:B------:R-:W-:-:S02]  /*5610*/  FMNMX.FTZ R12, R70, R12, !PT ;  /* 0x0000000c460c7209 */ /* 0x000fc40007810000 */
[----:B------:R-:W-:Y:S01]  /*5620*/  FMNMX.FTZ R3, R76, R3, !PT ;  /* 0x000000034c037209 */ /* 0x000fe20007810000 */
[--C-:B------:R-:W-:Y:S01]  /*5630*/  IMAD R219, R4, 0x2, R225.reuse ;  /* 0x0000000204db7824 */ /* 0x100fe200078e02e1 */
[----:B------:R-:W-:Y:S01]  /*5640*/  FMNMX.FTZ R12, R71, R12, !PT ;  /* 0x0000000c470c7209 */ /* 0x000fe20007810000 */
[C---:B------:R-:W-:Y:S01]  /*5650*/  IMAD R220, R0.reuse, 0x2, R225 ;  /* 0x0000000200dc7824 */ /* 0x040fe200078e02e1 */
[----:B------:R-:W-:Y:S01]  /*5660*/  FMNMX.FTZ R3, R73, R3, !PT ;  /* 0x0000000349037209 */ /* 0x000fe20007810000 */
[----:B------:R-:W-:Y:S01]  /*5670*/  IMAD R218, R0, 0x2, R219 ;  /* 0x0000000200da7824 */ /* 0x000fe200078e02db */
        /* <DEDUP_REMOVED lines=38> */
[C---:B------:R-:W-:Y:S01]  /*58e0*/  ISETP.GT.AND P2, PT, R9.reuse, RZ, P2 ;  /* 0x000000ff0900720c */ /* 0x040fe20001744270 */
[----:B------:R-:W2:Y:S01]  /*58f0*/  SHFL.BFLY PT, R2, R12, 0x2, 0x1f ;  /* 0x0c401f000c027f89 */ /* 0x000ea200000e0000 */
[----:B------:R-:W-:Y:S01]  /*5900*/  PLOP3.LUT P0, PT, PT, PT, UP4, 0x40, 0x0 ;  /* 0x000000000000781c */ /* 0x000fe20003f0e848 */
[----:B------:R-:W-:Y:S01]  /*5910*/  UISETP.NE.AND UP2, UPT, UR28, URZ, UPT ;  /* 0x0000003f1c00728c */ /* 0x000fe2000bf45270 */
[----:B------:R-:W-:Y:S01]  /*5920*/  ISETP.LT.OR P2, PT, R8, 0x1, P2 ;  /* 0x000000010800780c */ /* 0x000fe20001741670 */
[----:B------:R-:W-:Y:S01]  /*5930*/  UISETP.NE.AND UP4, UPT, UR21, URZ, UPT ;  /* 0x0000003f1500728c */ /* 0x000fe2000bf85270 */
[----:B------:R-:W-:-:S02]  /*5940*/  ISETP.GT.AND P0, PT, R9, 0x8, P0 ;  /* 0x000000080900780c */ /* 0x000fc40000704270 */
[----:B------:R-:W-:Y:S02]  /*5950*/  FSEL R191, R26, -INF , !P2 ;  /* 0xff8000001abf7808 */ /* 0x000fe40005000000 */
[----:B------:R-:W-:Y:S01]  /*5960*/  PLOP3.LUT P2, PT, PT, PT, UP3, 0x40, 0x0 ;  /* 0x000000000000781c */ /* 0x000fe20003f4e838 */
[----:B------:R-:W-:Y:S01]  /*5970*/  UISETP.NE.AND UP3, UPT, UR25, URZ, UPT ;  /* 0x0000003f1900728c */ /* 0x000fe2000bf65270 */
[----:B------:R-:W-:Y:S02]  /*5980*/  ISETP.LT.OR P0, PT, R8, 0x9, P0 ;  /* 0x000000090800780c */ /* 0x000fe40000701670 */
[----:B------:R-:W-:Y:S02]  /*5990*/  ISETP.GT.AND P2, PT, R9, 0x10, P2 ;  /* 0x000000100900780c */ /* 0x000fe40001744270 */
[----:B------:R-:W-:Y:S02]  /*59a0*/  FSEL R54, R134, -INF , !P0 ;  /* 0xff80000086367808 */ /* 0x000fe40004000000 */
[----:B------:R-:W-:-:S02]  /*59b0*/  ISETP.LT.OR P2, PT, R8, 0x11, P2 ;  /* 0x000000110800780c */ /* 0x000fc40001741670 */
[----:B------:R-:W-:Y:S01]  /*59c0*/  PLOP3.LUT P0, PT, PT, PT, UP1, 0x40, 0x0 ;  /* 0x000000000000781c */ /* 0x000fe20003f0e818 */
[----:B------:R-:W-:Y:S01]  /*59d0*/  UISETP.NE.AND UP1, UPT, UR23, URZ, UPT ;  /* 0x0000003f1700728c */ /* 0x000fe2000bf25270 */
[----:B-1----:R-:W-:Y:S02]  /*59e0*/  FMNMX.FTZ R3, R3, R13, !PT ;  /* 0x0000000d03037209 */ /* 0x002fe40007810000 */
[----:B------:R-:W-:Y:S02]  /*59f0*/  FSEL R42, R22, -INF , !P2 ;  /* 0xff800000162a7808 */ /* 0x000fe40005000000 */
[----:B--2---:R-:W-:Y:S01]  /*5a00*/  FMNMX.FTZ R12, R12, R2, !PT ;  /* 0x000000020c0c7209 */ /* 0x004fe20007810000 */
[----:B------:R-:W1:Y:S01]  /*5a10*/  SHFL.BFLY PT, R13, R3, 0x1, 0x1f ;  /* 0x0c201f00030d7f89 */ /* 0x000e6200000e0000 */
[----:B------:R-:W-:Y:S01]  /*5a20*/  PLOP3.LUT P2, PT, PT, PT, UP3, 0x40, 0x0 ;  /* 0x000000000000781c */ /* 0x000fe20003f4e838 */
[----:B------:R-:W-:Y:S01]  /*5a30*/  UISETP.NE.AND UP3, UPT, UR20, URZ, UPT ;  /* 0x0000003f1400728c */ /* 0x000fe2000bf65270 */
[C---:B------:R-:W-:Y:S01]  /*5a40*/  ISETP.GT.AND P0, PT, R9.reuse, 0x18, P0 ;  /* 0x000000180900780c */ /* 0x040fe20000704270 */
[----:B------:R-:W2:Y:S01]  /*5a50*/  SHFL.BFLY PT, R2, R12, 0x1, 0x1f ;  /* 0x0c201f000c027f89 */ /* 0x000ea200000e0000 */
[----:B------:R-:W-:-:S02]  /*5a60*/  ISETP.GT.AND P1, PT, R9, 0x1, P1 ;  /* 0x000000010900780c */ /* 0x000fc40000f24270 */
[----:B------:R-:W-:Y:S02]  /*5a70*/  ISETP.GT.AND P2, PT, R9, 0x20, P2 ;  /* 0x000000200900780c */ /* 0x000fe40001744270 */
[----:B------:R-:W-:Y:S02]  /*5a80*/  FMNMX.FTZ R0, R61, R60, !PT ;  /* 0x0000003c3d007209 */ /* 0x000fe40007810000 */
[C---:B------:R-:W-:Y:S02]  /*5a90*/  ISETP.LT.OR P0, PT, R8.reuse, 0x19, P0 ;  /* 0x000000190800780c */ /* 0x040fe40000701670 */
[C---:B------:R-:W-:Y:S02]  /*5aa0*/  ISETP.LT.OR P1, PT, R8.reuse, 0x2, P1 ;  /* 0x000000020800780c */ /* 0x040fe40000f21670 */
[----:B------:R-:W-:Y:S02]  /*5ab0*/  ISETP.LT.OR P2, PT, R8, 0x21, P2 ;  /* 0x000000210800780c */ /* 0x000fe40001741670 */
[----:B------:R-:W-:-:S02]  /*5ac0*/  FMNMX.FTZ R0, R57, R0, !PT ;  /* 0x0000000039007209 */ /* 0x000fc40007810000 */
[----:B------:R-:W-:Y:S02]  /*5ad0*/  FSEL R32, R130, -INF , !P0 ;  /* 0xff80000082207808 */ /* 0x000fe40004000000 */
[----:B------:R-:W-:Y:S02]  /*5ae0*/  FSEL R55, R27, -INF , !P1 ;  /* 0xff8000001b377808 */ /* 0x000fe40004800000 */
[----:B------:R-:W-:Y:S01]  /*5af0*/  PLOP3.LUT P0, PT, PT, PT, UP1, 0x40, 0x0 ;  /* 0x000000000000781c */ /* 0x000fe20003f0e818 */
[----:B------:R-:W-:Y:S01]  /*5b00*/  UISETP.NE.AND UP1, UPT, UR18, URZ, UPT ;  /* 0x0000003f1200728c */ /* 0x000fe2000bf25270 */
[----:B-1----:R-:W-:Y:S02]  /*5b10*/  FMNMX.FTZ R3, R3, R13, !PT ;  /* 0x0000000d03037209 */ /* 0x002fe40007810000 */
[----:B------:R-:W-:Y:S02]  /*5b20*/  FSEL R246, R18, -INF , !P2 ;  /* 0xff80000012f67808 */ /* 0x000fe40005000000 */
[----:B--2---:R-:W-:Y:S01]  /*5b30*/  FMNMX.FTZ R2, R12, R2, !PT ;  /* 0x000000020c027209 */ /* 0x004fe20007810000 */
[C---:B------:R-:W-:Y:S01]  /*5b40*/  FMUL.FTZ R210, R3.reuse, c[0x0][0x2d0] ;  /* 0x0000b40003d27a20 */ /* 0x040fe20000410000 */
[----:B------:R-:W-:-:S02]  /*5b50*/  FSETP.NEU.FTZ.AND P6, PT, R3, -INF , PT ;  /* 0xff8000000300780b */ /* 0x000fc40003fdd000 */
[----:B------:R-:W-:Y:S01]  /*5b60*/  PLOP3.LUT P1, PT, PT, PT, UP2, 0x40, 0x0 ;  /* 0x000000000000781c */ /* 0x000fe20003f2e828 */
[----:B------:R-:W-:Y:S01]  /*5b70*/  FMUL.FTZ R139, R2, c[0x0][0x2d0] ;  /* 0x0000b400028b7a20 */ /* 0x000fe20000410000 */
[----:B------:R-:W-:Y:S01]  /*5b80*/  FSEL R210, R210, RZ, P6 ;  /* 0x000000ffd2d27208 */ /* 0x000fe20003000000 */
[----:B------:R-:W-:Y:S01]  /*5b90*/  UISETP.NE.AND UP2, UPT, UR24, URZ, UPT ;  /* 0x0000003f1800728c */ /* 0x000fe2000bf45270 */
[----:B------:R-:W-:Y:S02]  /*5ba0*/  FSETP.NEU.FTZ.AND P6, PT, R2, -INF , PT ;  /* 0xff8000000200780b */ /* 0x000fe40003fdd000 */
[----:B------:R-:W-:Y:S01]  /*5bb0*/  PLOP3.LUT P2, PT, PT, PT, UP4, 0x40, 0x0 ;  /* 0x000000000000781c */ /* 0x000fe20003f4e848 */
[----:B------:R-:W-:Y:S01]  /*5bc0*/  UISETP.NE.AND UP4, UPT, UR36, URZ, UPT ;  /* 0x0000003f2400728c */ /* 0x000fe2000bf85270 */
[----:B------:R-:W-:Y:S01]  /*5bd0*/  FSEL R139, R139, RZ, P6 ;  /* 0x000000ff8b8b7208 */ /* 0x000fe20003000000 */
[--C-:B------:R-:W-:Y:S01]  /*5be0*/  FFMA.FTZ R167, R87, c[0x0][0x2d0], -R210.reuse ;  /* 0x0000b40057a77a23 */ /* 0x100fe200000108d2 */
[----:B------:R-:W-:Y:S01]  /*5bf0*/  PLOP3.LUT P6, PT, PT, PT, UP0, 0x40, 0x0 ;  /* 0x000000000000781c */ /* 0x000fe20003fce808 */
[----:B------:R-:W-:Y:S01]  /*5c00*/  UISETP.NE.AND UP0, UPT, UR26, URZ, UPT ;  /* 0x0000003f1a00728c */ /* 0x000fe2000bf05270 */
[----:B------:R-:W-:Y:S01]  /*5c10*/  FMNMX.FTZ R0, R56, R0, !PT ;  /* 0x0000000038007209 */ /* 0x000fe20007810000 */
[--C-:B------:R-:W-:Y:S01]  /*5c20*/  FFMA.FTZ R143, R86, c[0x0][0x2d0], -R210.reuse ;  /* 0x0000b400568f7a23 */ /* 0x100fe200000108d2 */
[----:B------:R-:W-:Y:S01]  /*5c30*/  ISETP.GT.AND P6, PT, R9, 0x9, P6 ;  /* 0x000000090900780c */ /* 0x000fe200037c4270 */
[--C-:B------:R-:W-:Y:S01]  /*5c40*/  FFMA.FTZ R142, R85, c[0x0][0x2d0], -R210.reuse ;  /* 0x0000b400558e7a23 */ /* 0x100fe200000108d2 */
[C---:B------:R-:W-:Y:S01]  /*5c50*/  ISETP.GT.AND P0, PT, R9.reuse, 0x28, P0 ;  /* 0x000000280900780c */ /* 0x040fe20000704270 */
[--C-:B------:R-:W-:Y:S01]  /*5c60*/  FFMA.FTZ R108, R84, c[0x0][0x2d0], -R210.reuse ;  /* 0x0000b400546c7a23 */ /* 0x100fe200000108d2 */
[----:B------:R-:W-:Y:S01]  /*5c70*/  ISETP.LT.OR P6, PT, R8, 0xa, P6 ;  /* 0x0000000a0800780c */ /* 0x000fe200037c1670 */
[--C-:B------:R-:W-:Y:S01]  /*5c80*/  FFMA.FTZ R141, R82, c[0x0][0x2d0], -R139.reuse ;  /* 0x0000b400528d7a23 */ /* 0x100fe2000001088b */
[----:B------:R-:W-:Y:S01]  /*5c90*/  ISETP.GT.AND P1, PT, R9, 0x11, P1 ;  /* 0x000000110900780c */ /* 0x000fe20000f24270 */
[--C-:B------:R-:W-:Y:S01]  /*5ca0*/  FFMA.FTZ R140, R83, c[0x0][0x2d0], -R139.reuse ;  /* 0x0000b400538c7a23 */ /* 0x100fe2000001088b */
[----:B------:R-:W-:Y:S01]  /*5cb0*/  FSEL R43, R135, -INF , !P6 ;  /* 0xff800000872b7808 */ /* 0x000fe20007000000 */
[--C-:B------:R-:W-:Y:S01]  /*5cc0*/  FFMA.FTZ R109, R78, c[0x0][0x2d0], -R139.reuse ;  /* 0x0000b4004e6d7a23 */ /* 0x100fe2000001088b */
[----:B------:R-:W-:Y:S01]  /*5cd0*/  PLOP3.LUT P6, PT, PT, PT, UP0, 0x40, 0x0 ;  /* 0x000000000000781c */ /* 0x000fe20003fce808 */
[----:B------:R-:W-:Y:S01]  /*5ce0*/  UISETP.NE.AND UP0, UPT, UR22, URZ, UPT ;  /* 0x0000003f1600728c */ /* 0x000fe2000bf05270 */
[----:B------:R-:W-:Y:S01]  /*5cf0*/  ISETP.GT.AND P2, PT, R9, 0x30, P2 ;  /* 0x000000300900780c */ /* 0x000fe20001744270 */
[--C-:B------:R-:W-:Y:S01]  /*5d00*/  FFMA.FTZ R110, R79, c[0x0][0x2d0], -R139.reuse ;  /* 0x0000b4004f6e7a23 */ /* 0x100fe2000001088b */
[----:B------:R-:W-:Y:S01]  /*5d10*/  ISETP.GT.AND P6, PT, R9, 0x19, P6 ;  /* 0x000000190900780c */ /* 0x000fe200037c4270 */
[----:B------:R-:W-:Y:S01]  /*5d20*/  MUFU.EX2 R167, R167 ;  /* 0x000000a700a77308 */ /* 0x000fe20000000800 */
[----:B------:R-:W-:Y:S01]  /*5d30*/  FMNMX.FTZ R0, R53, R0, !PT ;  /* 0x0000000035007209 */ /* 0x000fe20007810000 */
[--C-:B------:R-:W-:Y:S01]  /*5d40*/  FFMA.FTZ R121, R77, c[0x0][0x2d0], -R210.reuse ;  /* 0x0000b4004d797a23 */ /* 0x100fe200000108d2 */
[----:B------:R-:W-:Y:S01]  /*5d50*/  ISETP.LT.OR P6, PT, R8, 0x1a, P6 ;  /* 0x0000001a0800780c */ /* 0x000fe200037c1670 */
[--C-:B------:R-:W-:Y:S01]  /*5d60*/  FFMA.FTZ R164, R76, c[0x0][0x2d0], -R210.reuse ;  /* 0x0000b4004ca47a23 */ /* 0x100fe200000108d2 */
[C---:B------:R-:W-:Y:S01]  /*5d70*/  ISETP.LT.OR P0, PT, R8.reuse, 0x29, P0 ;  /* 0x000000290800780c */ /* 0x040fe20000701670 */
[----:B------:R-:W-:Y:S01]  /*5d80*/  LDSM.16.MT88.4 R76, [R218+0x900] ;  /* 0x00090000da4c783b */ /* 0x000fe20000004200 */
[----:B------:R-:W-:Y:S01]  /*5d90*/  FSEL R200, R131, -INF , !P6 ;  /* 0xff80000083c87808 */ /* 0x000fe20007000000 */
[----:B------:R-:W1:Y:S01]  /*5da0*/  MUFU.EX2 R143, R143 ;  /* 0x0000008f008f7308 */ /* 0x000e620000000800 */
[----:B------:R-:W-:Y:S01]  /*5db0*/  PLOP3.LUT P6, PT, PT, PT, UP0, 0x40, 0x0 ;  /* 0x000000000000781c */ /* 0x000fe20003fce808 */
[----:B------:R-:W-:Y:S01]  /*5dc0*/  UISETP.NE.AND UP0, UPT, UR17, URZ, UPT ;  /* 0x0000003f1100728c */ /* 0x000fe2000bf05270 */
[C---:B------:R-:W-:Y:S01]  /*5dd0*/  ISETP.LT.OR P1, PT, R8.reuse, 0x12, P1 ;  /* 0x000000120800780c */ /* 0x040fe20000f21670 */
[--C-:B------:R-:W-:Y:S01]  /*5de0*/  FFMA.FTZ R97, R67, c[0x0][0x2d0], -R139.reuse ;  /* 0x0000b40043617a23 */ /* 0x100fe2000001088b */
[----:B------:R-:W-:Y:S01]  /*5df0*/  ISETP.LT.OR P2, PT, R8, 0x31, P2 ;  /* 0x000000310800780c */ /* 0x000fe20001741670 */
[--C-:B------:R-:W-:Y:S01]  /*5e00*/  FFMA.FTZ R168, R81, c[0x0][0x2d0], -R210.reuse ;  /* 0x0000b40051a87a23 */ /* 0x100fe200000108d2 */
[----:B------:R-:W-:Y:S01]  /*5e10*/  FMNMX.FTZ R0, R52, R0, !PT ;  /* 0x0000000034007209 */ /* 0x000fe20007810000 */
[----:B------:R-:W-:Y:S01]  /*5e20*/  MUFU.EX2 R142, R142 ;  /* 0x0000008e008e7308 */ /* 0x000fe20000000800 */
[----:B------:R-:W-:Y:S01]  /*5e30*/  FSEL R134, R126, -INF , !P0 ;  /* 0xff8000007e867808 */ /* 0x000fe20004000000 */
[--C-:B------:R-:W-:Y:S01]  /*5e40*/  FFMA.FTZ R111, R80, c[0x0][0x2d0], -R210.reuse ;  /* 0x0000b400506f7a23 */ /* 0x100fe200000108d2 */
[----:B------:R-:W-:Y:S01]  /*5e50*/  FSEL R33, R23, -INF , !P1 ;  /* 0xff80000017217808 */ /* 0x000fe20004800000 */
[--C-:B------:R-:W-:Y:S01]  /*5e60*/  FFMA.FTZ R166, R74, c[0x0][0x2d0], -R139.reuse ;  /* 0x0000b4004aa67a23 */ /* 0x100fe2000001088b */
[----:B------:R-:W-:Y:S01]  /*5e70*/  FSEL R126, R14, -INF , !P2 ;  /* 0xff8000000e7e7808 */ /* 0x000fe20005000000 */
[----:B------:R-:W2:Y:S01]  /*5e80*/  LDSM.16.MT88.4 R20, [R218+0x100] ;  /* 0x00010000da14783b */ /* 0x000ea20000004200 */
[----:B------:R-:W-:Y:S01]  /*5e90*/  FMNMX.FTZ R0, R41, R0, !PT ;  /* 0x0000000029007209 */ /* 0x000fe20007810000 */
[----:B------:R-:W3:Y:S01]  /*5ea0*/  MUFU.EX2 R108, R108 ;  /* 0x0000006c006c7308 */ /* 0x000ee20000000800 */
[----:B------:R-:W-:Y:S01]  /*5eb0*/  PLOP3.LUT P1, PT, PT, PT, UP2, 0x40, 0x0 ;  /* 0x000000000000781c */ /* 0x000fe20003f2e828 */
[----:B------:R-:W-:Y:S01]  /*5ec0*/  UISETP.NE.AND UP2, UPT, UR19, URZ, UPT ;  /* 0x0000003f1300728c */ /* 0x000fe2000bf45270 */
[----:B------:R-:W-:Y:S01]  /*5ed0*/  PLOP3.LUT P2, PT, PT, PT, UP0, 0x40, 0x0 ;  /* 0x000000000000781c */ /* 0x000fe20003f4e808 */
[----:B------:R-:W-:Y:S01]  /*5ee0*/  UISETP.NE.AND UP0, UPT, UR33, URZ, UPT ;  /* 0x0000003f2100728c */ /* 0x000fe2000bf05270 */
[----:B------:R-:W-:Y:S01]  /*5ef0*/  FMNMX.FTZ R0, R40, R0, !PT ;  /* 0x0000000028007209 */ /* 0x000fe20007810000 */
[--C-:B------:R-:W-:Y:S01]  /*5f00*/  FFMA.FTZ R165, R75, c[0x0][0x2d0], -R139.reuse ;  /* 0x0000b4004ba57a23 */ /* 0x100fe2000001088b */
[C---:B------:R-:W-:Y:S01]  /*5f10*/  ISETP.GT.AND P1, PT, R9.reuse, 0x21, P1 ;  /* 0x000000210900780c */ /* 0x040fe20000f24270 */
[----:B------:R-:W-:Y:S01]  /*5f20*/  MUFU.EX2 R141, R141 ;  /* 0x0000008d008d7308 */ /* 0x000fe20000000800 */
[----:B------:R-:W-:Y:S01]  /*5f30*/  ISETP.GT.AND P2, PT, R9, 0x40, P2 ;  /* 0x000000400900780c */ /* 0x000fe20001744270 */
[----:B------:R-:W-:Y:S01]  /*5f40*/  LDSM.16.MT88.4 R84, [R220+0x900] ;  /* 0x00090000dc54783b */ /* 0x000fe20000004200 */
[----:B------:R-:W-:Y:S01]  /*5f50*/  FMNMX.FTZ R0, R244, R0, !PT ;  /* 0x00000000f4007209 */ /* 0x000fe20007810000 */
[--C-:B------:R-:W-:Y:S01]  /*5f60*/  FFMA.FTZ R120, R73, c[0x0][0x2d0], -R210.reuse ;  /* 0x0000b40049787a23 */ /* 0x100fe200000108d2 */
[C---:B------:R-:W-:Y:S01]  /*5f70*/  ISETP.LT.OR P1, PT, R8.reuse, 0x22, P1 ;  /* 0x000000220800780c */ /* 0x040fe20000f21670 */
[----:B------:R-:W-:Y:S01]  /*5f80*/  LDSM.16.MT88.4 R80, [R219+0x900] ;  /* 0x00090000db50783b */ /* 0x000fe20000004200 */
[----:B------:R-:W-:Y:S01]  /*5f90*/  ISETP.LT.OR P2, PT, R8, 0x41, P2 ;  /* 0x000000410800780c */ /* 0x000fe20001741670 */
[----:B------:R-:W4:Y:S01]  /*5fa0*/  MUFU.EX2 R140, R140 ;  /* 0x0000008c008c7308 */ /* 0x000f220000000800 */
[----:B------:R-:W-:Y:S01]  /*5fb0*/  FMNMX.FTZ R0, R243, R0, !PT ;  /* 0x00000000f3007209 */ /* 0x000fe20007810000 */
[--C-:B------:R-:W-:Y:S01]  /*5fc0*/  FFMA.FTZ R99, R7, c[0x0][0x2d0], -R210.reuse ;  /* 0x0000b40007637a23 */ /* 0x100fe200000108d2 */
[----:B------:R-:W-:Y:S01]  /*5fd0*/  FSEL R135, R19, -INF , !P1 ;  /* 0xff80000013877808 */ /* 0x000fe20004800000 */
[--C-:B------:R-:W-:Y:S01]  /*5fe0*/  FFMA.FTZ R96, R6, c[0x0][0x2d0], -R210.reuse ;  /* 0x0000b40006607a23 */ /* 0x100fe200000108d2 */
[----:B------:R-:W-:Y:S01]  /*5ff0*/  FSEL R178, R10, -INF , !P2 ;  /* 0xff8000000ab27808 */ /* 0x000fe20005000000 */
[----:B------:R-:W5:Y:S01]  /*6000*/  LDSM.16.MT88.4 R16, [R225+0x100] ;  /* 0x00010000e110783b */ /* 0x000f620000004200 */
[----:B------:R-:W-:Y:S01]  /*6010*/  PLOP3.LUT P1, PT, PT, PT, UP3, 0x40, 0x0 ;  /* 0x000000000000781c */ /* 0x000fe20003f2e838 */
[----:B------:R-:W-:Y:S01]  /*6020*/  UISETP.NE.AND UP3, UPT, UR31, URZ, UPT ;  /* 0x0000003f1f00728c */ /* 0x000fe2000bf65270 */
[----:B------:R-:W-:Y:S01]  /*6030*/  FMNMX.FTZ R10, R191, R55, !PT ;  /* 0x00000037bf0a7209 */ /* 0x000fe20007810000 */
[----:B------:R-:W-:Y:S01]  /*6040*/  MUFU.EX2 R109, R109 ;  /* 0x0000006d006d7308 */ /* 0x000fe20000000800 */
[----:B------:R-:W-:Y:S01]  /*6050*/  FMNMX.FTZ R0, R242, R0, !PT ;  /* 0x00000000f2007209 */ /* 0x000fe20007810000 */
[--C-:B------:R-:W-:Y:S01]  /*6060*/  FFMA.FTZ R98, R49, c[0x0][0x2d0], -R139.reuse ;  /* 0x0000b40031627a23 */ /* 0x100fe2000001088b */
[----:B------:R-:W-:Y:S01]  /*6070*/  ISETP.GT.AND P1, PT, R9, 0x31, P1 ;  /* 0x000000310900780c */ /* 0x000fe20000f24270 */
[--C-:B------:R-:W-:Y:S01]  /*6080*/  FFMA.FTZ R92, R48, c[0x0][0x2d0], -R139.reuse ;  /* 0x0000b400305c7a23 */ /* 0x100fe2000001088b */
[----:B------:R-:W-:Y:S01]  /*6090*/  FMNMX.FTZ R10, R54, R10, !PT ;  /* 0x0000000a360a7209 */ /* 0x000fe20007810000 */
[----:B------:R-:W-:Y:S01]  /*60a0*/  LDSM.16.MT88.4 R48, [R225+0x1100] ;  /* 0x00110000e130783b */ /* 0x000fe20000004200 */
[----:B------:R-:W-:Y:S01]  /*60b0*/  FMNMX.FTZ R0, R245, R0, !PT ;  /* 0x00000000f5007209 */ /* 0x000fe20007810000 */
[----:B------:R-:W1:Y:S01]  /*60c0*/  MUFU.EX2 R110, R110 ;  /* 0x0000006e006e7308 */ /* 0x000e620000000800 */
[----:B------:R-:W-:Y:S01]  /*60d0*/  ISETP.LT.OR P1, PT, R8, 0x32, P1 ;  /* 0x000000320800780c */ /* 0x000fe20000f21670 */
[--C-:B------:R-:W-:Y:S01]  /*60e0*/  FFMA.FTZ R45, R69, c[0x0][0x2d0], -R210.reuse ;  /* 0x0000b400452d7a23 */ /* 0x100fe200000108d2 */
[----:B------:R-:W-:Y:S01]  /*60f0*/  FMNMX.FTZ R10, R43, R10, !PT ;  /* 0x0000000a2b0a7209 */ /* 0x000fe20007810000 */
[--C-:B------:R-:W-:Y:S01]  /*6100*/  FFMA.FTZ R95, R68, c[0x0][0x2d0], -R210.reuse ;  /* 0x0000b400445f7a23 */ /* 0x100fe200000108d2 */
[----:B------:R-:W-:Y:S01]  /*6110*/  FMNMX.FTZ R0, R133, R0, !PT ;  /* 0x0000000085007209 */ /* 0x000fe20007810000 */
[--C-:B------:R-:W-:Y:S01]  /*6120*/  FFMA.FTZ R94, R65, c[0x0][0x2d0], -R210.reuse ;  /* 0x0000b400415e7a23 */ /* 0x100fe200000108d2 */
[----:B------:R-:W-:Y:S01]  /*6130*/  FSEL R204, R15, -INF , !P1 ;  /* 0xff8000000fcc7808 */ /* 0x000fe20004800000 */
[----:B------:R-:W-:Y:S01]  /*6140*/  MUFU.EX2 R168, R168 ;  /* 0x000000a800a87308 */ /* 0x000fe20000000800 */
[----:B------:R-:W-:Y:S01]  /*6150*/  FMNMX.FTZ R10, R42, R10, !PT ;  /* 0x0000000a2a0a7209 */ /* 0x000fe20007810000 */
[----:B------:R-:W-:Y:S01]  /*6160*/  LDSM.16.MT88.4 R12, [R220+0x1100] ;  /* 0x00110000dc0c783b */ /* 0x000fe20000004200 */
[----:B------:R-:W-:Y:S01]  /*6170*/  PLOP3.LUT P0, PT, PT, PT, UP2, 0x40, 0x0 ;  /* 0x000000000000781c */ /* 0x000fe20003f0e828 */
[----:B------:R-:W-:Y:S01]  /*6180*/  UISETP.NE.AND UP2, UPT, UR32, URZ, UPT ;  /* 0x0000003f2000728c */ /* 0x000fe2000bf45270 */
[----:B------:R-:W-:Y:S01]  /*6190*/  PLOP3.LUT P1, PT, PT, PT, UP6, 0x40, 0x0 ;  /* 0x000000000000781c */ /* 0x000fe20003f2e868 */
[--C-:B------:R-:W-:Y:S01]  /*61a0*/  FFMA.FTZ R93, R64, c[0x0][0x2d0], -R210.reuse ;  /* 0x0000b400405d7a23 */ /* 0x100fe200000108d2 */
[----:B------:R-:W-:Y:S01]  /*61b0*/  FMNMX.FTZ R0, R132, R0, !PT ;  /* 0x0000000084007209 */ /* 0x000fe20007810000 */
[----:B------:R-:W1:Y:S01]  /*61c0*/  MUFU.EX2 R111, R111 ;  /* 0x0000006f006f7308 */ /* 0x000e620000000800 */
[----:B------:R-:W-:Y:S01]  /*61d0*/  FMNMX.FTZ R10, R33, R10, !PT ;  /* 0x0000000a210a7209 */ /* 0x000fe20007810000 */
[--C-:B------:R-:W-:Y:S01]  /*61e0*/  FFMA.FTZ R169, R63, c[0x0][0x2d0], -R139.reuse ;  /* 0x0000b4003fa97a23 */ /* 0x100fe2000001088b */
[----:B------:R-:W-:Y:S01]  /*61f0*/  ISETP.GT.AND P6, PT, R9, 0x29, P6 ;  /* 0x000000290900780c */ /* 0x000fe200037c4270 */
[--C-:B------:R-:W-:Y:S01]  /*6200*/  FFMA.FTZ R170, R59, c[0x0][0x2d0], -R139.reuse ;  /* 0x0000b4003baa7a23 */ /* 0x100fe2000001088b */
[C---:B------:R-:W-:Y:S01]  /*6210*/  ISETP.GT.AND P0, PT, R9.reuse, 0x38, P0 ;  /* 0x000000380900780c */ /* 0x040fe20000704270 */
[--C-:B------:R-:W-:Y:S01]  /*6220*/  FFMA.FTZ R171, R62, c[0x0][0x2d0], -R139.reuse ;  /* 0x0000b4003eab7a23 */ /* 0x100fe2000001088b */
[----:B------:R-:W-:Y:S01]  /*6230*/  ISETP.GT.AND P1, PT, R9, 0x41, P1 ;  /* 0x000000410900780c */ /* 0x000fe20000f24270 */
[----:B------:R-:W-:Y:S01]  /*6240*/  MUFU.EX2 R121, R121 ;  /* 0x0000007900797308 */ /* 0x000fe20000000800 */
[----:B------:R-:W-:Y:S01]  /*6250*/  FMNMX.FTZ R0, R125, R0, !PT ;  /* 0x000000007d007209 */ /* 0x000fe20007810000 */
[----:B------:R-:W-:Y:S01]  /*6260*/  FFMA.FTZ R172, R58, c[0x0][0x2d0], -R139 ;  /* 0x0000b4003aac7a23 */ /* 0x000fe2000001088b */
[----:B------:R-:W-:Y:S01]  /*6270*/  FMNMX.FTZ R10, R32, R10, !PT ;  /* 0x0000000a200a7209 */ /* 0x000fe20007810000 */
[----:B------:R-:W-:Y:S01]  /*6280*/  FFMA.FTZ R209, R209, c[0x0][0x2d0], -R210 ;  /* 0x0000b400d1d17a23 */ /* 0x000fe200000108d2 */
[C---:B------:R-:W-:Y:S01]  /*6290*/  ISETP.LT.OR P6, PT, R8.reuse, 0x2a, P6 ;  /* 0x0000002a0800780c */ /* 0x040fe200037c1670 */
[----:B------:R-:W-:Y:S01]  /*62a0*/  ULDC.64 UR18, c[0x0][0x2c8] ;  /* 0x0000b20000127ab9 */ /* 0x000fe20000000a00 */
[C---:B------:R-:W-:Y:S01]  /*62b0*/  ISETP.LT.OR P0, PT, R8.reuse, 0x39, P0 ;  /* 0x000000390800780c */ /* 0x040fe20000701670 */
[----:B------:R-:W-:Y:S01]  /*62c0*/  MUFU.EX2 R164, R164 ;  /* 0x000000a400a47308 */ /* 0x000fe20000000800 */
[----:B------:R-:W-:Y:S01]  /*62d0*/  ISETP.LT.OR P1, PT, R8, 0x42, P1 ;  /* 0x000000420800780c */ /* 0x000fe20000f21670 */
[----:B------:R-:W-:Y:S01]  /*62e0*/  UISETP.NE.AND UP6, UPT, UR34, URZ, UPT ;  /* 0x0000003f2200728c */ /* 0x000fe2000bfc5270 */
[----:B------:R-:W-:Y:S01]  /*62f0*/  FMNMX.FTZ R0, R124, R0, !PT ;  /* 0x000000007c007209 */ /* 0x000fe20007810000 */
[----:B------:R-:W-:Y:S01]  /*6300*/  UIMAD.WIDE.U32 UR20, UR13, UR18, URZ ;  /* 0x000000120d1472a5 */ /* 0x000fe2000f8e003f */
[----:B------:R-:W-:-:S02]  /*6310*/  FMNMX.FTZ R10, R200, R10, !PT ;  /* 0x0000000ac80a7209 */ /* 0x000fc40007810000 */
[----:B------:R-:W-:Y:S01]  /*6320*/  FSEL R127, R127, -INF , !P6 ;  /* 0xff8000007f7f7808 */ /* 0x000fe20007000000 */
[----:B------:R-:W-:Y:S01]  /*6330*/  MUFU.EX2 R166, R166 ;  /* 0x000000a600a67308 */ /* 0x000fe20000000800 */
[----:B------:R-:W-:Y:S01]  /*6340*/  FSEL R202, R122, -INF , !P0 ;  /* 0xff8000007aca7808 */ /* 0x000fe20004000000 */
[----:B------:R-:W-:Y:S01]  /*6350*/  FFMA.FTZ R122, R71, c[0x0][0x2d0], -R139 ;  /* 0x0000b400477a7a23 */ /* 0x000fe2000001088b */
[----:B------:R-:W-:Y:S02]  /*6360*/  FSEL R179, R11, -INF , !P1 ;  /* 0xff8000000bb37808 */ /* 0x000fe40004800000 */
[----:B------:R-:W-:Y:S01]  /*6370*/  PLOP3.LUT P6, PT, PT, PT, UP1, 0x40, 0x0 ;  /* 0x000000000000781c */ /* 0x000fe20003fce818 */
[----:B------:R-:W-:Y:S01]  /*6380*/  UISETP.NE.AND UP1, UPT, UR37, URZ, UPT ;  /* 0x0000003f2500728c */ /* 0x000fe2000bf25270 */
[----:B------:R-:W-:Y:S01]  /*6390*/  PLOP3.LUT P0, PT, PT, PT, UP5, 0x40, 0x0 ;  /* 0x000000000000781c */ /* 0x000fe20003f0e858 */
[----:B------:R-:W1:Y:S01]  /*63a0*/  MUFU.EX2 R165, R165 ;  /* 0x000000a500a57308 */ /* 0x000e620000000800 */
[----:B------:R-:W-:Y:S01]  /*63b0*/  PLOP3.LUT P1, PT, PT, PT, UP4, 0x40, 0x0 ;  /* 0x000000000000781c */ /* 0x000fe20003f2e848 */
[----:B------:R-:W-:Y:S01]  /*63c0*/  UISETP.NE.AND UP5, UPT, UR35, URZ, UPT ;  /* 0x0000003f2300728c */ /* 0x000fe2000bfa5270 */
[----:B------:R-:W-:-:S02]  /*63d0*/  FMNMX.FTZ R0, R158, R0, !PT ;  /* 0x000000009e007209 */ /* 0x000fc40007810000 */
[----:B------:R-:W-:Y:S02]  /*63e0*/  FMNMX.FTZ R10, R246, R10, !PT ;  /* 0x0000000af60a7209 */ /* 0x000fe40007810000 */
[C---:B------:R-:W-:Y:S01]  /*63f0*/  ISETP.GT.AND P6, PT, R9.reuse, 0x39, P6 ;  /* 0x000000390900780c */ /* 0x040fe200037c4270 */
[----:B------:R-:W-:Y:S01]  /*6400*/  MUFU.EX2 R122, R122 ;  /* 0x0000007a007a7308 */ /* 0x000fe20000000800 */
[C---:B------:R-:W-:Y:S02]  /*6410*/  ISETP.GT.AND P0, PT, R9.reuse, 0x48, P0 ;  /* 0x000000480900780c */ /* 0x040fe40000704270 */
[----:B------:R-:W-:Y:S02]  /*6420*/  ISETP.GT.AND P1, PT, R9, 0x49, P1 ;  /* 0x000000490900780c */ /* 0x000fe40000f24270 */
[----:B------:R-:W-:Y:S01]  /*6430*/  FMNMX.FTZ R0, R159, R0, !PT ;  /* 0x000000009f007209 */ /* 0x000fe20007810000 */
[----:B------:R-:W-:Y:S01]  /*6440*/  @UP5 UMOV UR17, UR21 ;  /* 0x0000001500115c82 */ /* 0x000fe20008000000 */
[----:B------:R-:W-:Y:S01]  /*6450*/  FMNMX.FTZ R10, R135, R10, !PT ;  /* 0x0000000a870a7209 */ /* 0x000fe20007810000 */
[----:B------:R-:W-:Y:S01]  /*6460*/  MUFU.EX2 R120, R120 ;  /* 0x0000007800787308 */ /* 0x000fe20000000800 */
[C---:B------:R-:W-:Y:S01]  /*6470*/  ISETP.LT.OR P6, PT, R8.reuse, 0x3a, P6 ;  /* 0x0000003a0800780c */ /* 0x040fe200037c1670 */
[----:B------:R-:W-:Y:S01]  /*6480*/  @UP5 USHF.R.U32.HI UR13, URZ, UR19, UR17 ;  /* 0x000000133f0d5299 */ /* 0x000fe20008011611 */
[C---:B------:R-:W-:Y:S01]  /*6490*/  ISETP.LT.OR P0, PT, R8.reuse, 0x49, P0 ;  /* 0x000000490800780c */ /* 0x040fe20000701670 */
[----:B------:R-:W-:Y:S01]  /*64a0*/  UIADD3 UR17, UR7, -0x2, URZ ;  /* 0xfffffffe07117890 */ /* 0x000fe2000fffe03f */
[----:B------:R-:W-:Y:S01]  /*64b0*/  ISETP.LT.OR P1, PT, R8, 0x4a, P1 ;  /* 0x0000004a0800780c */ /* 0x000fe20000f21670 */
[----:B------:R-:W-:Y:S01]  /*64c0*/  UIADD3 UR6, UR6, UR13, URZ ;  /* 0x0000000d06067290 */ /* 0x000fe2000fffe03f */
[----:B------:R-:W-:Y:S01]  /*64d0*/  FMNMX.FTZ R0, R173, R0, !PT ;  /* 0x00000000ad007209 */ /* 0x000fe20007810000 */
[----:B------:R-:W-:Y:S01]  /*64e0*/  MUFU.EX2 R99, R99 ;  /* 0x0000006300637308 */ /* 0x000fe20000000800 */
[----:B------:R-:W-:Y:S01]  /*64f0*/  FMNMX.FTZ R10, R134, R10, !PT ;  /* 0x0000000a860a7209 */ /* 0x000fe20007810000 */
[----:B------:R-:W-:Y:S01]  /*6500*/  ULDC UR13, c[0x0][0x328] ;  /* 0x0000ca00000d7ab9 */ /* 0x000fe20000000800 */
[----:B------:R-:W-:Y:S01]  /*6510*/  FSEL R201, R123, -INF , !P6 ;  /* 0xff8000007bc97808 */ /* 0x000fe20007000000 */
[--C-:B------:R-:W-:Y:S01]  /*6520*/  FFMA.FTZ R123, R70, c[0x0][0x2d0], -R139.reuse ;  /* 0x0000b400467b7a23 */ /* 0x100fe2000001088b */
[----:B------:R-:W-:Y:S01]  /*6530*/  FSEL R180, R46, -INF , !P0 ;  /* 0xff8000002eb47808 */ /* 0x000fe20004000000 */
[----:B------:R-:W-:Y:S01]  /*6540*/  FFMA.FTZ R46, R72, c[0x0][0x2d0], -R210 ;  /* 0x0000b400482e7a23 */ /* 0x000fe200000108d2 */
[----:B------:R-:W-:Y:S01]  /*6550*/  FSEL R177, R47, -INF , !P1 ;  /* 0xff8000002fb17808 */ /* 0x000fe20004800000 */
[----:B------:R-:W-:Y:S01]  /*6560*/  FFMA.FTZ R47, R66, c[0x0][0x2d0], -R139 ;  /* 0x0000b400422f7a23 */ /* 0x000fe2000001088b */
[----:B------:R-:W-:Y:S01]  /*6570*/  FMNMX.FTZ R0, R174, R0, !PT ;  /* 0x00000000ae007209 */ /* 0x000fe20007810000 */
[----:B------:R-:W1:Y:S01]  /*6580*/  MUFU.EX2 R123, R123 ;  /* 0x0000007b007b7308 */ /* 0x000e620000000800 */
[----:B------:R-:W-:Y:S01]  /*6590*/  PLOP3.LUT P6, PT, PT, PT, UP3, 0x40, 0x0 ;  /* 0x000000000000781c */ /* 0x000fe20003fce838 */
[----:B------:R-:W-:Y:S01]  /*65a0*/  LDSM.16.MT88.4 R72, [R218+0x1100] ;  /* 0x00110000da48783b */ /* 0x000fe20000004200 */
[----:B------:R-:W-:Y:S01]  /*65b0*/  PLOP3.LUT P2, PT, PT, PT, UP2, 0x40, 0x0 ;  /* 0x000000000000781c */ /* 0x000fe20003f4e828 */
[----:B------:R-:W-:Y:S01]  /*65c0*/  UIADD3 UR13, UR6, UR13, URZ ;  /* 0x0000000d060d7290 */ /* 0x000fe2000fffe03f */
[----:B------:R-:W-:Y:S01]  /*65d0*/  PLOP3.LUT P1, PT, PT, PT, UP1, 0x40, 0x0 ;  /* 0x000000000000781c */ /* 0x000fe20003f2e818 */
[----:B------:R-:W-:Y:S01]  /*65e0*/  LDSM.16.MT88.4 R68, [R225+0x1900] ;  /* 0x00190000e144783b */ /* 0x000fe20000004200 */
[----:B------:R-:W-:Y:S01]  /*65f0*/  PLOP3.LUT P0, PT, PT, PT, UP0, 0x40, 0x0 ;  /* 0x000000000000781c */ /* 0x000fe20003f0e808 */
[----:B------:R-:W-:Y:S01]  /*6600*/  MUFU.EX2 R96, R96 ;  /* 0x0000006000607308 */ /* 0x000fe20000000800 */
[----:B------:R-:W-:-:S02]  /*6610*/  FMNMX.FTZ R10, R127, R10, !PT ;  /* 0x0000000a7f0a7209 */ /* 0x000fc40007810000 */
[----:B------:R-:W-:Y:S02]  /*6620*/  FMNMX.FTZ R0, R175, R0, !PT ;  /* 0x00000000af007209 */ /* 0x000fe40007810000 */
[C---:B------:R-:W-:Y:S02]  /*6630*/  ISETP.GT.AND P6, PT, R9.reuse, 0x50, P6 ;  /* 0x000000500900780c */ /* 0x040fe400037c4270 */
[C---:B------:R-:W-:Y:S01]  /*6640*/  ISETP.GT.AND P2, PT, R9.reuse, 0x51, P2 ;  /* 0x000000510900780c */ /* 0x040fe20001744270 */
[----:B------:R-:W-:Y:S01]  /*6650*/  MUFU.EX2 R46, R46 ;  /* 0x0000002e002e7308 */ /* 0x000fe20000000800 */
[C---:B------:R-:W-:Y:S02]  /*6660*/  ISETP.GT.AND P1, PT, R9.reuse, 0x58, P1 ;  /* 0x000000580900780c */ /* 0x040fe40000f24270 */
[----:B------:R-:W-:Y:S02]  /*6670*/  ISETP.GT.AND P0, PT, R9, 0x59, P0 ;  /* 0x000000590900780c */ /* 0x000fe40000704270 */
[----:B------:R-:W-:-:S02]  /*6680*/  FMNMX.FTZ R9, R126, R10, !PT ;  /* 0x0000000a7e097209 */ /* 0x000fc40007810000 */
[----:B------:R-:W-:Y:S01]  /*6690*/  FMNMX.FTZ R0, R176, R0, !PT ;  /* 0x00000000b0007209 */ /* 0x000fe20007810000 */
[----:B------:R-:W-:Y:S01]  /*66a0*/  MUFU.EX2 R98, R98 ;  /* 0x0000006200627308 */ /* 0x000fe20000000800 */
[----:B------:R-:W-:Y:S02]  /*66b0*/  FMNMX.FTZ R9, R204, R9, !PT ;  /* 0x00000009cc097209 */ /* 0x000fe40007810000 */
[----:B------:R-:W-:Y:S02]  /*66c0*/  FMNMX.FTZ R0, R156, R0, !PT ;  /* 0x000000009c007209 */ /* 0x000fe40007810000 */
[----:B------:R-:W-:Y:S02]  /*66d0*/  FMNMX.FTZ R9, R202, R9, !PT ;  /* 0x00000009ca097209 */ /* 0x000fe40007810000 */
[----:B------:R-:W-:Y:S01]  /*66e0*/  FMNMX.FTZ R0, R157, R0, !PT ;  /* 0x000000009d007209 */ /* 0x000fe20007810000 */
[----:B------:R-:W2:Y:S01]  /*66f0*/  MUFU.EX2 R92, R92 ;  /* 0x0000005c005c7308 */ /* 0x000ea20000000800 */
[----:B------:R-:W-:-:S02]  /*6700*/  FMNMX.FTZ R9, R201, R9, !PT ;  /* 0x00000009c9097209 */ /* 0x000fc40007810000 */
[----:B------:R-:W-:Y:S01]  /*6710*/  ISETP.LT.OR P6, PT, R8, 0x51, P6 ;  /* 0x000000510800780c */ /* 0x000fe200037c1670 */
[----:B------:R-:W2:Y:S01]  /*6720*/  SHFL.BFLY PT, R44, R0, 0x2, 0x1f ;  /* 0x0c401f00002c7f89 */ /* 0x000ea200000e0000 */
[----:B------:R-:W-:Y:S02]  /*6730*/  FMNMX.FTZ R9, R178, R9, !PT ;  /* 0x00000009b2097209 */ /* 0x000fe40007810000 */
[C---:B------:R-:W-:Y:S01]  /*6740*/  ISETP.LT.OR P2, PT, R8.reuse, 0x52, P2 ;  /* 0x000000520800780c */ /* 0x040fe20001741670 */
[----:B------:R-:W-:Y:S01]  /*6750*/  MUFU.EX2 R97, R97 ;  /* 0x0000006100617308 */ /* 0x000fe20000000800 */
[C---:B------:R-:W-:Y:S02]  /*6760*/  ISETP.LT.OR P1, PT, R8.reuse, 0x59, P1 ;  /* 0x000000590800780c */ /* 0x040fe40000f21670 */
[----:B------:R-:W-:Y:S02]  /*6770*/  ISETP.LT.OR P0, PT, R8, 0x5a, P0 ;  /* 0x0000005a0800780c */ /* 0x000fe40000701670 */
[----:B------:R-:W-:-:S02]  /*6780*/  FMNMX.FTZ R8, R179, R9, !PT ;  /* 0x00000009b3087209 */ /* 0x000fc40007810000 */
[----:B-1----:R-:W-:Y:S01]  /*6790*/  F2FP.PACK_AB R128, R143, R167 ;  /* 0x000000a78f80723e */ /* 0x002fe200000000ff */
[----:B------:R-:W1:Y:S01]  /*67a0*/  MUFU.EX2 R47, R47 ;  /* 0x0000002f002f7308 */ /* 0x000e620000000800 */
[----:B---3--:R-:W-:Y:S01]  /*67b0*/  F2FP.PACK_AB R130, R108, R142 ;  /* 0x0000008e6c82723e */ /* 0x008fe200000000ff */
[----:B------:R-:W-:Y:S01]  /*67c0*/  FADD.FTZ R143, R167, R143 ;  /* 0x0000008fa78f7221 */ /* 0x000fe20000010000 */
[----:B----4-:R-:W-:Y:S02]  /*67d0*/  F2FP.PACK_AB R129, R140, R141 ;  /* 0x0000008d8c81723e */ /* 0x010fe400000000ff */
[----:B------:R-:W-:Y:S02]  /*67e0*/  F2FP.PACK_AB R131, R110, R109 ;  /* 0x0000006d6e83723e */ /* 0x000fe400000000ff */
[----:B------:R-:W-:Y:S01]  /*67f0*/  FMNMX.FTZ R67, R180, R8, !PT ;  /* 0x00000008b4437209 */ /* 0x000fe20007810000 */
[----:B------:R-:W-:Y:S01]  /*6800*/  MUFU.EX2 R45, R45 ;  /* 0x0000002d002d7308 */ /* 0x000fe20000000800 */
[----:B------:R-:W-:Y:S01]  /*6810*/  FSEL R187, R118, -INF , !P6 ;  /* 0xff80000076bb7808 */ /* 0x000fe20007000000 */
[----:B------:R-:W-:Y:S01]  /*6820*/  LDSM.16.MT88.4 R8, [R219+0x1100] ;  /* 0x00110000db08783b */ /* 0x000fe20000004200 */
[----:B------:R-:W-:Y:S01]  /*6830*/  FMNMX.FTZ R67, R177, R67, !PT ;  /* 0x00000043b1437209 */ /* 0x000fe20007810000 */
[----:B--2---:R-:W-:Y:S01]  /*6840*/  HMMA.16816.F32 R24, R128, R20, RZ ;  /* 0x000000148018723c */ /* 0x004fe200000018ff */
[----:B------:R-:W-:-:S02]  /*6850*/  FSEL R182, R119, -INF , !P2 ;  /* 0xff80000077b67808 */ /* 0x000fc40005000000 */
[----:B------:R-:W-:Y:S01]  /*6860*/  FMNMX.FTZ R66, R187, R67, !PT ;  /* 0x00000043bb427209 */ /* 0x000fe20007810000 */
[----:B------:R-:W2:Y:S01]  /*6870*/  MUFU.EX2 R95, R95 ;  /* 0x0000005f005f7308 */ /* 0x000ea20000000800 */
[----:B------:R-:W-:Y:S02]  /*6880*/  FSEL R183, R34, -INF , !P1 ;  /* 0xff80000022b77808 */ /* 0x000fe40004800000 */
[----:B------:R-:W-:Y:S01]  /*6890*/  FMNMX.FTZ R66, R182, R66, !PT ;  /* 0x00000042b6427209 */ /* 0x000fe20007810000 */
[C---:B-----5:R-:W-:Y:S01]  /*68a0*/  HMMA.16816.F32 R160, R128.reuse, R16, RZ ;  /* 0x0000001080a0723c */ /* 0x060fe200000018ff */
[----:B------:R-:W-:Y:S02]  /*68b0*/  FMNMX.FTZ R0, R0, R44, !PT ;  /* 0x0000002c00007209 */ /* 0x000fe40007810000 */
[----:B------:R-:W-:Y:S01]  /*68c0*/  FSEL R184, R35, -INF , !P0 ;  /* 0xff80000023b87808 */ /* 0x000fe20004000000 */
[----:B------:R-:W-:Y:S01]  /*68d0*/  MUFU.EX2 R94, R94 ;  /* 0x0000005e005e7308 */ /* 0x000fe20000000800 */
[----:B------:R-:W-:Y:S01]  /*68e0*/  FMNMX.FTZ R44, R183, R66, !PT ;  /* 0x00000042b72c7209 */ /* 0x000fe20007810000 */
[----:B------:R-:W3:Y:S01]  /*68f0*/  SHFL.BFLY PT, R34, R0, 0x1, 0x1f ;  /* 0x0c201f0000227f89 */ /* 0x000ee200000e0000 */
[----:B------:R-:W-:Y:S01]  /*6900*/  F2FP.PACK_AB R4, R111, R168 ;  /* 0x000000a86f04723e */ /* 0x000fe200000000ff */
[C---:B------:R-:W-:Y:S01]  /*6910*/  HMMA.16816.F32 R144, R128.reuse, R36, RZ ;  /* 0x000000248090723c */ /* 0x040fe200000018ff */
[----:B------:R-:W-:Y:S01]  /*6920*/  FMNMX.FTZ R44, R184, R44, !PT ;  /* 0x0000002cb82c7209 */ /* 0x000fe20007810000 */
[----:B------:R-:W-:Y:S01]  /*6930*/  LDSM.16.MT88.4 R64, [R220+0x1900] ;  /* 0x00190000dc40783b */ /* 0x000fe20000004200 */
[----:B------:R-:W-:Y:S01]  /*6940*/  F2FP.PACK_AB R5, R165, R166 ;  /* 0x000000a6a505723e */ /* 0x000fe200000000ff */
[----:B------:R-:W-:Y:S01]  /*6950*/  MUFU.EX2 R93, R93 ;  /* 0x0000005d005d7308 */ /* 0x000fe20000000800 */
[----:B------:R-:W-:Y:S01]  /*6960*/  F2FP.PACK_AB R6, R164, R121 ;  /* 0x00000079a406723e */ /* 0x000fe200000000ff */
[----:B------:R-:W4:Y:S01]  /*6970*/  SHFL.BFLY PT, R35, R44, 0x2, 0x1f ;  /* 0x0c401f002c237f89 */ /* 0x000f2200000e0000 */
[----:B------:R-:W-:Y:S01]  /*6980*/  F2FP.PACK_AB R7, R122, R123 ;  /* 0x0000007b7a07723e */ /* 0x000fe200000000ff */
[C---:B------:R-:W-:Y:S04]  /*6990*/  HMMA.16816.F32 R104, R128.reuse, R28, RZ ;  /* 0x0000001c8068723c */ /* 0x040fe800000018ff */
[----:B------:R-:W-:Y:S04]  /*69a0*/  MUFU.EX2 R169, R169 ;  /* 0x000000a900a97308 */ /* 0x000fe80000000800 */
[----:B------:R-:W-:Y:S04]  /*69b0*/  HMMA.16816.F32 R148, R128, R18, RZ ;  /* 0x000000128094723c */ /* 0x000fe800000018ff */
[----:B------:R-:W5:Y:S01]  /*69c0*/  MUFU.EX2 R170, R170 ;  /* 0x000000aa00aa7308 */ /* 0x000f620000000800 */
[----:B---3--:R-:W-:-:S03]  /*69d0*/  FMNMX.FTZ R0, R0, R34, !PT ;  /* 0x0000002200007209 */ /* 0x008fc60007810000 */
[----:B------:R-:W-:Y:S01]  /*69e0*/  HMMA.16816.F32 R100, R128, R38, RZ ;  /* 0x000000268064723c */ /* 0x000fe200000018ff */
[C---:B------:R-:W-:Y:S01]  /*69f0*/  FSETP.NEU.FTZ.AND P0, PT, R0.reuse, -INF , PT ;  /* 0xff8000000000780b */ /* 0x040fe20003f1d000 */
[----:B------:R-:W-:Y:S02]  /*6a00*/  FMUL.FTZ R203, R0, c[0x0][0x2d0] ;  /* 0x0000b40000cb7a20 */ /* 0x000fe40000410000 */
[----:B------:R-:W-:Y:S01]  /*6a10*/  MUFU.EX2 R171, R171 ;  /* 0x000000ab00ab7308 */ /* 0x000fe20000000800 */
[----:B----4-:R-:W-:-:S03]  /*6a20*/  FMNMX.FTZ R44, R44, R35, !PT ;  /* 0x000000232c2c7209 */ /* 0x010fc60007810000 */
[----:B------:R-:W-:Y:S01]  /*6a30*/  HMMA.16816.F32 R112, R128, R30, RZ ;  /* 0x0000001e8070723c */ /* 0x000fe200000018ff */
[----:B------:R-:W-:-:S03]  /*6a40*/  FSEL R203, R203, RZ, P0 ;  /* 0x000000ffcbcb7208 */ /* 0x000fc60000000000 */
[----:B------:R-:W3:Y:S02]  /*6a50*/  MUFU.EX2 R172, R172 ;  /* 0x000000ac00ac7308 */ /* 0x000ee40000000800 */
[--C-:B------:R-:W-:Y:S02]  /*6a60*/  FFMA.FTZ R181, R61, c[0x0][0x2d0], -R203.reuse ;  /* 0x0000b4003db57a23 */ /* 0x100fe400000108cb */
[----:B------:R-:W-:Y:S01]  /*6a70*/  HMMA.16816.F32 R128, R128, R22, RZ ;  /* 0x000000168080723c */ /* 0x000fe200000018ff */
[--C-:B------:R-:W-:Y:S02]  /*6a80*/  FFMA.FTZ R186, R60, c[0x0][0x2d0], -R203.reuse ;  /* 0x0000b4003cba7a23 */ /* 0x100fe400000108cb */
[--C-:B------:R-:W-:Y:S01]  /*6a90*/  FFMA.FTZ R185, R57, c[0x0][0x2d0], -R203.reuse ;  /* 0x0000b40039b97a23 */ /* 0x100fe200000108cb */
[----:B------:R-:W-:Y:S01]  /*6aa0*/  LDSM.16.MT88.4 R60, [R219+0x1900] ;  /* 0x00190000db3c783b */ /* 0x000fe20000004200 */
[--C-:B------:R-:W-:Y:S01]  /*6ab0*/  FFMA.FTZ R189, R56, c[0x0][0x2d0], -R203.reuse ;  /* 0x0000b40038bd7a23 */ /* 0x100fe200000108cb */
[----:B------:R-:W-:Y:S01]  /*6ac0*/  MUFU.EX2 R181, R181 ;  /* 0x000000b500b57308 */ /* 0x000fe20000000800 */
[--C-:B------:R-:W-:Y:S01]  /*6ad0*/  FFMA.FTZ R188, R53, c[0x0][0x2d0], -R203.reuse ;  /* 0x0000b40035bc7a23 */ /* 0x100fe200000108cb */
[----:B------:R-:W-:Y:S01]  /*6ae0*/  HMMA.16816.F32 R24, R4, R76, R24 ;  /* 0x0000004c0418723c */ /* 0x000fe20000001818 */
[----:B------:R-:W-:Y:S01]  /*6af0*/  LDSM.16.MT88.4 R56, [R218+0x1900] ;  /* 0x00190000da38783b */ /* 0x000fe20000004200 */
[----:B------:R-:W-:-:S02]  /*6b00*/  FFMA.FTZ R190, R52, c[0x0][0x2d0], -R203 ;  /* 0x0000b40034be7a23 */ /* 0x000fc400000108cb */
[--C-:B------:R-:W-:Y:S02]  /*6b10*/  FFMA.FTZ R195, R41, c[0x0][0x2d0], -R203.reuse ;  /* 0x0000b40029c37a23 */ /* 0x100fe400000108cb */
[----:B------:R-:W4:Y:S01]  /*6b20*/  MUFU.EX2 R186, R186 ;  /* 0x000000ba00ba7308 */ /* 0x000f220000000800 */
[----:B------:R-:W-:Y:S01]  /*6b30*/  FFMA.FTZ R196, R40, c[0x0][0x2d0], -R203 ;  /* 0x0000b40028c47a23 */ /* 0x000fe200000108cb */
[C---:B------:R-:W-:Y:S06]  /*6b40*/  HMMA.16816.F32 R160, R4.reuse, R88, R160 ;  /* 0x0000005804a0723c */ /* 0x040fec00000018a0 */
[----:B------:R-:W-:Y:S02]  /*6b50*/  MUFU.EX2 R185, R185 ;  /* 0x000000b900b97308 */ /* 0x000fe40000000800 */
[C---:B------:R-:W-:Y:S06]  /*6b60*/  HMMA.16816.F32 R144, R4.reuse, R84, R144 ;  /* 0x000000540490723c */ /* 0x040fec0000001890 */
[----:B------:R-:W1:Y:S02]  /*6b70*/  MUFU.EX2 R189, R189 ;  /* 0x000000bd00bd7308 */ /* 0x000e640000000800 */
[C---:B------:R-:W-:Y:S06]  /*6b80*/  HMMA.16816.F32 R104, R4.reuse, R80, R104 ;  /* 0x000000500468723c */ /* 0x040fec0000001868 */
[----:B------:R-:W-:Y:S02]  /*6b90*/  MUFU.EX2 R188, R188 ;  /* 0x000000bc00bc7308 */ /* 0x000fe40000000800 */
[C---:B------:R-:W-:Y:S06]  /*6ba0*/  HMMA.16816.F32 R148, R4.reuse, R90, R148 ;  /* 0x0000005a0494723c */ /* 0x040fec0000001894 */
[----:B------:R-:W-:Y:S02]  /*6bb0*/  MUFU.EX2 R190, R190 ;  /* 0x000000be00be7308 */ /* 0x000fe40000000800 */
[C---:B------:R-:W-:Y:S06]  /*6bc0*/  HMMA.16816.F32 R100, R4.reuse, R86, R100 ;  /* 0x000000560464723c */ /* 0x040fec0000001864 */
[----:B------:R-:W-:Y:S02]  /*6bd0*/  MUFU.EX2 R195, R195 ;  /* 0x000000c300c37308 */ /* 0x000fe40000000800 */
[C---:B------:R-:W-:Y:S06]  /*6be0*/  HMMA.16816.F32 R112, R4.reuse, R82, R112 ;  /* 0x000000520470723c */ /* 0x040fec0000001870 */
[----:B------:R-:W-:Y:S02]  /*6bf0*/  MUFU.EX2 R196, R196 ;  /* 0x000000c400c47308 */ /* 0x000fe40000000800 */
[----:B------:R-:W-:Y:S07]  /*6c00*/  HMMA.16816.F32 R128, R4, R78, R128 ;  /* 0x0000004e0480723c */ /* 0x000fee0000001880 */
[----:B------:R-:W-:-:S02]  /*6c10*/  F2FP.PACK_AB R4, R99, R120 ;  /* 0x000000786304723e */ /* 0x000fc400000000ff */
[----:B------:R-:W-:Y:S02]  /*6c20*/  F2FP.PACK_AB R5, R92, R98 ;  /* 0x000000625c05723e */ /* 0x000fe400000000ff */
[----:B------:R-:W-:Y:S02]  /*6c30*/  F2FP.PACK_AB R6, R46, R96 ;  /* 0x000000602e06723e */ /* 0x000fe400000000ff */
[----:B-1----:R-:W-:-:S07]  /*6c40*/  F2FP.PACK_AB R7, R47, R97 ;  /* 0x000000612f07723e */ /* 0x002fce00000000ff */
[C---:B------:R-:W-:Y:S01]  /*6c50*/  HMMA.16816.F32 R116, R4.reuse, R72, R24 ;  /* 0x000000480474723c */ /* 0x040fe20000001818 */
[----:B------:R-:W1:Y:S07]  /*6c60*/  SHFL.BFLY PT, R24, R44, 0x1, 0x1f ;  /* 0x0c201f002c187f89 */ /* 0x000e6e00000e0000 */
[C---:B------:R-:W-:Y:S08]  /*6c70*/  HMMA.16816.F32 R160, R4.reuse, R48, R160 ;  /* 0x0000003004a0723c */ /* 0x040ff000000018a0 */
[C---:B------:R-:W-:Y:S08]  /*6c80*/  HMMA.16816.F32 R144, R4.reuse, R12, R144 ;  /* 0x0000000c0490723c */ /* 0x040ff00000001890 */
[----:B------:R-:W-:Y:S01]  /*6c90*/  HMMA.16816.F32 R104, R4, R8, R104 ;  /* 0x000000080468723c */ /* 0x000fe20000001868 */
[----:B-1----:R-:W-:-:S04]  /*6ca0*/  FMNMX.FTZ R44, R24, R44, !PT ;  /* 0x0000002c182c7209 */ /* 0x002fc80007810000 */
[C---:B------:R-:W-:Y:S01]  /*6cb0*/  FSETP.NEU.FTZ.AND P0, PT, R44.reuse, -INF , PT ;  /* 0xff8000002c00780b */ /* 0x040fe20003f1d000 */
[----:B------:R-:W-:Y:S02]  /*6cc0*/  FMUL.FTZ R205, R44, c[0x0][0x2d0] ;  /* 0x0000b4002ccd7a20 */ /* 0x000fe40000410000 */
[----:B------:R-:W-:Y:S03]  /*6cd0*/  HMMA.16816.F32 R148, R4, R50, R148 ;  /* 0x000000320494723c */ /* 0x000fe60000001894 */
[----:B------:R-:W-:Y:S02]  /*6ce0*/  FSEL R205, R205, RZ, P0 ;  /* 0x000000ffcdcd7208 */ /* 0x000fe40000000000 */
[----:B------:R-:W-:-:S03]  /*6cf0*/  PLOP3.LUT P0, PT, PT, PT, UP6, 0x40, 0x0 ;  /* 0x000000000000781c */ /* 0x000fc60003f0e868 */
[C---:B------:R-:W-:Y:S01]  /*6d00*/  HMMA.16816.F32 R100, R4.reuse, R14, R100 ;  /* 0x0000000e0464723c */ /* 0x040fe20000001864 */
[--C-:B------:R-:W-:Y:S02]  /*6d10*/  FFMA.FTZ R191, R191, c[0x0][0x2d0], -R205.reuse ;  /* 0x0000b400bfbf7a23 */ /* 0x100fe400000108cd */
[--C-:B------:R-:W-:Y:S02]  /*6d20*/  FFMA.FTZ R193, R55, c[0x0][0x2d0], -R205.reuse ;  /* 0x0000b40037c17a23 */ /* 0x100fe400000108cd */
[--C-:B------:R-:W-:Y:S02]  /*6d30*/  FFMA.FTZ R192, R54, c[0x0][0x2d0], -R205.reuse ;  /* 0x0000b40036c07a23 */ /* 0x100fe400000108cd */
[--C-:B------:R-:W-:Y:S01]  /*6d40*/  FFMA.FTZ R194, R43, c[0x0][0x2d0], -R205.reuse ;  /* 0x0000b4002bc27a23 */ /* 0x100fe200000108cd */
[----:B------:R-:W-:Y:S01]  /*6d50*/  HMMA.16816.F32 R112, R4, R10, R112 ;  /* 0x0000000a0470723c */ /* 0x000fe20000001870 */
[----:B------:R-:W-:Y:S01]  /*6d60*/  MUFU.EX2 R191, R191 ;  /* 0x000000bf00bf7308 */ /* 0x000fe20000000800 */
[----:B------:R-:W-:-:S02]  /*6d70*/  FFMA.FTZ R198, R42, c[0x0][0x2d0], -R205 ;  /* 0x0000b4002ac67a23 */ /* 0x000fc400000108cd */
[--C-:B------:R-:W-:Y:S02]  /*6d80*/  FFMA.FTZ R199, R33, c[0x0][0x2d0], -R205.reuse ;  /* 0x0000b40021c77a23 */ /* 0x100fe400000108cd */
[--C-:B------:R-:W-:Y:S02]  /*6d90*/  FFMA.FTZ R197, R32, c[0x0][0x2d0], -R205.reuse ;  /* 0x0000b40020c57a23 */ /* 0x100fe400000108cd */
[----:B------:R-:W-:Y:S01]  /*6da0*/  HMMA.16816.F32 R128, R4, R74, R128 ;  /* 0x0000004a0480723c */ /* 0x000fe20000001880 */
[----:B------:R-:W1:Y:S01]  /*6db0*/  MUFU.EX2 R193, R193 ;  /* 0x000000c100c17308 */ /* 0x000e620000000800 */
[--C-:B------:R-:W-:Y:S02]  /*6dc0*/  FFMA.FTZ R200, R200, c[0x0][0x2d0], -R205.reuse ;  /* 0x0000b400c8c87a23 */ /* 0x100fe400000108cd */
[--C-:B------:R-:W-:Y:S02]  /*6dd0*/  FFMA.FTZ R204, R204, c[0x0][0x2d0], -R205.reuse ;  /* 0x0000b400cccc7a23 */ /* 0x100fe400000108cd */
[--C-:B------:R-:W-:Y:S01]  /*6de0*/  FFMA.FTZ R202, R202, c[0x0][0x2d0], -R205.reuse ;  /* 0x0000b400caca7a23 */ /* 0x100fe200000108cd */
[----:B--2---:R-:W-:Y:S01]  /*6df0*/  F2FP.PACK_AB R4, R95, R45 ;  /* 0x0000002d5f04723e */ /* 0x004fe200000000ff */
[--C-:B------:R-:W-:Y:S01]  /*6e00*/  FFMA.FTZ R201, R201, c[0x0][0x2d0], -R205.reuse ;  /* 0x0000b400c9c97a23 */ /* 0x100fe200000108cd */
[----:B------:R-:W-:Y:S01]  /*6e10*/  MUFU.EX2 R192, R192 ;  /* 0x000000c000c07308 */ /* 0x000fe20000000800 */
[----:B-----5:R-:W-:Y:S01]  /*6e20*/  F2FP.PACK_AB R5, R170, R169 ;  /* 0x000000a9aa05723e */ /* 0x020fe200000000ff */
[----:B------:R-:W-:Y:S01]  /*6e30*/  FFMA.FTZ R184, R184, c[0x0][0x2d0], -R205 ;  /* 0x0000b400b8b87a23 */ /* 0x000fe200000108cd */
[----:B------:R-:W-:-:S02]  /*6e40*/  F2FP.PACK_AB R6, R93, R94 ;  /* 0x0000005e5d06723e */ /* 0x000fc400000000ff */
[----:B---3--:R-:W-:-:S03]  /*6e50*/  F2FP.PACK_AB R7, R172, R171 ;  /* 0x000000abac07723e */ /* 0x008fc600000000ff */
[----:B------:R-:W2:Y:S04]  /*6e60*/  MUFU.EX2 R194, R194 ;  /* 0x000000c200c27308 */ /* 0x000ea80000000800 */
[C---:B------:R-:W-:Y:S04]  /*6e70*/  HMMA.16816.F32 R160, R4.reuse, R68, R160 ;  /* 0x0000004404a0723c */ /* 0x040fe800000018a0 */
[----:B------:R-:W3:Y:S04]  /*6e80*/  MUFU.EX2 R198, R198 ;  /* 0x000000c600c67308 */ /* 0x000ee80000000800 */
[C---:B------:R-:W-:Y:S04]  /*6e90*/  HMMA.16816.F32 R148, R4.reuse, R70, R148 ;  /* 0x000000460494723c */ /* 0x040fe80000001894 */
[----:B------:R-:W5:Y:S04]  /*6ea0*/  MUFU.EX2 R199, R199 ;  /* 0x000000c700c77308 */ /* 0x000f680000000800 */
[C---:B------:R-:W-:Y:S04]  /*6eb0*/  HMMA.16816.F32 R144, R4.reuse, R64, R144 ;  /* 0x000000400490723c */ /* 0x040fe80000001890 */
[----:B------:R-:W1:Y:S04]  /*6ec0*/  MUFU.EX2 R197, R197 ;  /* 0x000000c500c57308 */ /* 0x000e680000000800 */
[C---:B------:R-:W-:Y:S04]  /*6ed0*/  HMMA.16816.F32 R100, R4.reuse, R66, R100 ;  /* 0x000000420464723c */ /* 0x040fe80000001864 */
[----:B------:R-:W1:Y:S04]  /*6ee0*/  MUFU.EX2 R200, R200 ;  /* 0x000000c800c87308 */ /* 0x000e680000000800 */
[C---:B------:R-:W-:Y:S04]  /*6ef0*/  HMMA.16816.F32 R104, R4.reuse, R60, R104 ;  /* 0x0000003c0468723c */ /* 0x040fe80000001868 */
[----:B------:R-:W-:Y:S04]  /*6f00*/  MUFU.EX2 R204, R204 ;  /* 0x000000cc00cc7308 */ /* 0x000fe80000000800 */
[C---:B------:R-:W-:Y:S04]  /*6f10*/  HMMA.16816.F32 R112, R4.reuse, R62, R112 ;  /* 0x0000003e0470723c */ /* 0x040fe80000001870 */
[----:B------:R-:W-:Y:S04]  /*6f20*/  MUFU.EX2 R202, R202 ;  /* 0x000000ca00ca7308 */ /* 0x000fe80000000800 */
[C---:B------:R-:W-:Y:S04]  /*6f30*/  HMMA.16816.F32 R116, R4.reuse, R56, R116 ;  /* 0x000000380474723c */ /* 0x040fe80000001874 */
[----:B------:R-:W-:Y:S04]  /*6f40*/  MUFU.EX2 R201, R201 ;  /* 0x000000c900c97308 */ /* 0x000fe80000000800 */
[----:B------:R-:W-:Y:S07]  /*6f50*/  HMMA.16816.F32 R128, R4, R58, R128 ;  /* 0x0000003a0480723c */ /* 0x000fee0000001880 */
[----:B----4-:R-:W-:Y:S01]  /*6f60*/  F2FP.PACK_AB R4, R186, R181 ;  /* 0x000000b5ba04723e */ /* 0x010fe200000000ff */
[----:B------:R-:W-:Y:S01]  /*6f70*/  FADD.FTZ R181, R181, R186 ;  /* 0x000000bab5b57221 */ /* 0x000fe20000010000 */
[----:B------:R-:W-:-:S02]  /*6f80*/  F2FP.PACK_AB R6, R189, R185 ;  /* 0x000000b9bd06723e */ /* 0x000fc400000000ff */
[----:B-1----:R-:W-:Y:S01]  /*6f90*/  F2FP.PACK_AB R5, R193, R191 ;  /* 0x000000bfc105723e */ /* 0x002fe200000000ff */
[----:B------:R-:W-:Y:S01]  /*6fa0*/  FADD.FTZ R191, R191, R193 ;  /* 0x000000c1bfbf7221 */ /* 0x000fe20000010000 */
[----:B--2---:R-:W-:Y:S01]  /*6fb0*/  F2FP.PACK_AB R7, R194, R192 ;  /* 0x000000c0c207723e */ /* 0x004fe200000000ff */
[----:B------:R-:W-:Y:S02]  /*6fc0*/  FADD.FTZ R181, R185, R181 ;  /* 0x000000b5b9b57221 */ /* 0x000fe40000010000 */
[----:B------:R-:W-:Y:S02]  /*6fd0*/  FADD.FTZ R191, R192, R191 ;  /* 0x000000bfc0bf7221 */ /* 0x000fe40000010000 */
[----:B------:R-:W-:Y:S02]  /*6fe0*/  FADD.FTZ R181, R189, R181 ;  /* 0x000000b5bdb57221 */ /* 0x000fe40000010000 */
[----:B------:R-:W-:Y:S01]  /*6ff0*/  HMMA.16816.F32 R40, R4, R36, RZ ;  /* 0x000000240428723c */ /* 0x000fe200000018ff */
[----:B------:R-:W-:-:S02]  /*7000*/  FADD.FTZ R191, R194, R191 ;  /* 0x000000bfc2bf7221 */ /* 0x000fc40000010000 */
[----:B------:R-:W-:Y:S02]  /*7010*/  FADD.FTZ R181, R188, R181 ;  /* 0x000000b5bcb57221 */ /* 0x000fe40000010000 */
[----:B---3--:R-:W-:Y:S02]  /*7020*/  FADD.FTZ R191, R198, R191 ;  /* 0x000000bfc6bf7221 */ /* 0x008fe40000010000 */
        /* <DEDUP_REMOVED lines=22> */
[----:B------:R-:W1:Y:S02]  /*7190*/  MUFU.EX2 R88, R88 ;  /* 0x0000005800587308 */ /* 0x000e640000000800 */
[--C-:B------:R-:W-:Y:S01]  /*71a0*/  FFMA.FTZ R84, R245, c[0x0][0x2d0], -R203.reuse ;  /* 0x0000b400f5547a23 */ /* 0x100fe200000108cb */
[C---:B------:R-:W-:Y:S01]  /*71b0*/  HMMA.16816.F32 R32, R4.reuse, R80, R32 ;  /* 0x000000500420723c */ /* 0x040fe20000001820 */
[----:B------:R-:W-:Y:S02]  /*71c0*/  FFMA.FTZ R85, R239, c[0x0][0x2d0], -R210 ;  /* 0x0000b400ef557a23 */ /* 0x000fe400000108d2 */
[----:B------:R-:W-:Y:S02]  /*71d0*/  FFMA.FTZ R239, R132, c[0x0][0x2d0], -R203 ;  /* 0x0000b40084ef7a23 */ /* 0x000fe400000108cb */
[----:B------:R-:W-:Y:S02]  /*71e0*/  MUFU.EX2 R84, R84 ;  /* 0x0000005400547308 */ /* 0x000fe40000000800 */
[--C-:B------:R-:W-:Y:S01]  /*71f0*/  FFMA.FTZ R81, R246, c[0x0][0x2d0], -R205.reuse ;  /* 0x0000b400f6517a23 */ /* 0x100fe200000108cd */
[----:B------:R-:W-:Y:S01]  /*7200*/  HMMA.16816.F32 R24, R4, R76, R24 ;  /* 0x0000004c0418723c */ /* 0x000fe20000001818 */
[----:B------:R-:W-:-:S04]  /*7210*/  FFMA.FTZ R80, R135, c[0x0][0x2d0], -R205 ;  /* 0x0000b40087507a23 */ /* 0x000fc800000108cd */
[----:B------:R-:W-:Y:S01]  /*7220*/  MUFU.EX2 R81, R81 ;  /* 0x0000005100517308 */ /* 0x000fe20000000800 */
[----:B-1----:R-:W-:Y:S02]  /*7230*/  FADD.FTZ R181, R88, R181 ;  /* 0x000000b558b57221 */ /* 0x002fe40000010000 */
        /* <DEDUP_REMOVED lines=10> */
[----:B------:R-:W-:Y:S01]  /*72e0*/  HMMA.16816.F32 R28, R4, R82, R28 ;  /* 0x00000052041c723c */ /* 0x000fe2000000181c */
[--C-:B------:R-:W-:Y:S01]  /*72f0*/  FFMA.FTZ R90, R241, c[0x0][0x2d0], -R139.reuse ;  /* 0x0000b400f15a7a23 */ /* 0x100fe2000001088b */
[----:B------:R-:W-:Y:S01]  /*7300*/  LDSM.16.MT88.4 R124, [R218+0x2900] ;  /* 0x00290000da7c783b */ /* 0x000fe20000004200 */
[----:B------:R-:W-:Y:S02]  /*7310*/  FFMA.FTZ R91, R238, c[0x0][0x2d0], -R139 ;  /* 0x0000b400ee5b7a23 */ /* 0x000fe4000001088b */
[----:B------:R-:W2:Y:S01]  /*7320*/  MUFU.EX2 R86, R86 ;  /* 0x0000005600567308 */ /* 0x000ea20000000800 */
[----:B------:R-:W-:-:S02]  /*7330*/  FFMA.FTZ R241, R136, c[0x0][0x2d0], -R210 ;  /* 0x0000b40088f17a23 */ /* 0x000fc400000108d2 */
[----:B------:R-:W-:Y:S01]  /*7340*/  HMMA.16816.F32 R20, R4, R78, R20 ;  /* 0x0000004e0414723c */ /* 0x000fe20000001814 */
[--C-:B------:R-:W-:Y:S02]  /*7350*/  FFMA.FTZ R83, R206, c[0x0][0x2d0], -R210.reuse ;  /* 0x0000b400ce537a23 */ /* 0x100fe400000108d2 */
[--C-:B------:R-:W-:Y:S02]  /*7360*/  FFMA.FTZ R82, R208, c[0x0][0x2d0], -R210.reuse ;  /* 0x0000b400d0527a23 */ /* 0x100fe400000108d2 */
[----:B------:R-:W-:Y:S01]  /*7370*/  MUFU.EX2 R77, R77 ;  /* 0x0000004d004d7308 */ /* 0x000fe20000000800 */
[--C-:B------:R-:W-:Y:S01]  /*7380*/  FFMA.FTZ R206, R240, c[0x0][0x2d0], -R139.reuse ;  /* 0x0000b400f0ce7a23 */ /* 0x100fe2000001088b */
[----:B-1----:R-:W-:Y:S01]  /*7390*/  F2FP.PACK_AB R4, R87, R88 ;  /* 0x000000585704723e */ /* 0x002fe200000000ff */
[----:B------:R-:W-:Y:S01]  /*73a0*/  FFMA.FTZ R79, R207, c[0x0][0x2d0], -R210 ;  /* 0x0000b400cf4f7a23 */ /* 0x000fe200000108d2 */
[----:B------:R-:W-:Y:S01]  /*73b0*/  F2FP.PACK_AB R5, R80, R81 ;  /* 0x000000515005723e */ /* 0x000fe200000000ff */
[----:B------:R-:W-:-:S02]  /*73c0*/  FFMA.FTZ R207, R211, c[0x0][0x2d0], -R139 ;  /* 0x0000b400d3cf7a23 */ /* 0x000fc4000001088b */
[----:B------:R-:W-:Y:S01]  /*73d0*/  FFMA.FTZ R208, R137, c[0x0][0x2d0], -R210 ;  /* 0x0000b40089d07a23 */ /* 0x000fe200000108d2 */
[----:B------:R-:W1:Y:S01]  /*73e0*/  MUFU.EX2 R76, R76 ;  /* 0x0000004c004c7308 */ /* 0x000e620000000800 */
[----:B--2---:R-:W-:Y:S01]  /*73f0*/  F2FP.PACK_AB R6, R84, R86 ;  /* 0x000000565406723e */ /* 0x004fe200000000ff */
[--C-:B------:R-:W-:Y:S02]  /*7400*/  FFMA.FTZ R210, R153, c[0x0][0x2d0], -R139.reuse ;  /* 0x0000b40099d27a23 */ /* 0x100fe4000001088b */
[--C-:B------:R-:W-:Y:S02]  /*7410*/  FFMA.FTZ R211, R152, c[0x0][0x2d0], -R139.reuse ;  /* 0x0000b40098d37a23 */ /* 0x100fe4000001088b */
[----:B------:R-:W-:Y:S02]  /*7420*/  FFMA.FTZ R240, R138, c[0x0][0x2d0], -R139 ;  /* 0x0000b4008af07a23 */ /* 0x000fe4000001088b */
[----:B------:R-:W-:Y:S01]  /*7430*/  MUFU.EX2 R85, R85 ;  /* 0x0000005500557308 */ /* 0x000fe20000000800 */
[----:B------:R-:W-:-:S02]  /*7440*/  FFMA.FTZ R238, R133, c[0x0][0x2d0], -R203 ;  /* 0x0000b40085ee7a23 */ /* 0x000fc400000108cb */
[----:B------:R-:W-:Y:S01]  /*7450*/  LDSM.16.MT88.4 R132, [R219+0x2900] ;  /* 0x00290000db84783b */ /* 0x000fe20000004200 */
[----:B------:R-:W-:Y:S02]  /*7460*/  FADD.FTZ R191, R81, R191 ;  /* 0x000000bf51bf7221 */ /* 0x000fe40000010000 */
[----:B------:R-:W-:Y:S01]  /*7470*/  FADD.FTZ R181, R87, R181 ;  /* 0x000000b557b57221 */ /* 0x000fe20000010000 */
[----:B-1----:R-:W-:Y:S01]  /*7480*/  F2FP.PACK_AB R7, R76, R77 ;  /* 0x0000004d4c07723e */ /* 0x002fe200000000ff */
[----:B------:R-:W1:Y:S01]  /*7490*/  MUFU.EX2 R82, R82 ;  /* 0x0000005200527308 */ /* 0x000e620000000800 */
[----:B------:R-:W-:Y:S02]  /*74a0*/  FADD.FTZ R191, R80, R191 ;  /* 0x000000bf50bf7221 */ /* 0x000fe40000010000 */
[----:B------:R-:W-:Y:S02]  /*74b0*/  FADD.FTZ R181, R86, R181 ;  /* 0x000000b556b57221 */ /* 0x000fe40000010000 */
[----:B------:R-:W-:Y:S01]  /*74c0*/  FADD.FTZ R191, R77, R191 ;  /* 0x000000bf4dbf7221 */ /* 0x000fe20000010000 */
[----:B------:R-:W-:Y:S01]  /*74d0*/  HMMA.16816.F32 R52, R4, R48, R52 ;  /* 0x000000300434723c */ /* 0x000fe20000001834 */
[----:B------:R-:W-:Y:S01]  /*74e0*/  FADD.FTZ R181, R84, R181 ;  /* 0x000000b554b57221 */ /* 0x000fe20000010000 */
[----:B------:R2:W-:Y:S01]  /*74f0*/  MUFU.EX2 R78, R209 ;  /* 0x000000d1004e7308 */ /* 0x0005e20000000800 */
[----:B------:R-:W-:-:S05]  /*7500*/  FADD.FTZ R191, R76, R191 ;  /* 0x000000bf4cbf7221 */ /* 0x000fca0000010000 */
[C---:B------:R-:W-:Y:S01]  /*7510*/  HMMA.16816.F32 R48, R4.reuse, R50, R16 ;  /* 0x000000320430723c */ /* 0x040fe20000001810 */
[----:B------:R-:W3:Y:S01]  /*7520*/  LDSM.16.MT88.4 R16, [R225+0x2100] ;  /* 0x00210000e110783b */ /* 0x000ee20000004200 */
[----:B------:R-:W-:Y:S06]  /*7530*/  MUFU.EX2 R79, R79 ;  /* 0x0000004f004f7308 */ /* 0x000fec0000000800 */
[----:B------:R-:W-:Y:S02]  /*7540*/  HMMA.16816.F32 R40, R4, R12, R40 ;  /* 0x0000000c0428723c */ /* 0x000fe40000001828 */
[----:B------:R-:W-:Y:S01]  /*7550*/  MUFU.EX2 R90, R90 ;  /* 0x0000005a005a7308 */ /* 0x000fe20000000800 */
[----:B--2---:R-:W-:-:S02]  /*7560*/  FFMA.FTZ R209, R155, c[0x0][0x2d0], -R139 ;  /* 0x0000b4009bd17a23 */ /* 0x004fc4000001088b */
[----:B------:R-:W-:Y:S03]  /*7570*/  LDSM.16.MT88.4 R152, [R225+0x2900] ;  /* 0x00290000e198783b */ /* 0x000fe60000004200 */
[C---:B------:R-:W-:Y:S01]  /*7580*/  HMMA.16816.F32 R36, R4.reuse, R14, R36 ;  /* 0x0000000e0424723c */ /* 0x040fe20000001824 */
[----:B------:R-:W2:Y:S01]  /*7590*/  LDSM.16.MT88.4 R12, [R220+0x2100] ;  /* 0x00210000dc0c783b */ /* 0x000ea20000004200 */
[----:B------:R-:W4:Y:S03]  /*75a0*/  MUFU.EX2 R91, R91 ;  /* 0x0000005b005b7308 */ /* 0x000f260000000800 */
[----:B------:R-:W-:Y:S03]  /*75b0*/  LDSM.16.MT88.4 R136, [R220+0x2900] ;  /* 0x00290000dc88783b */ /* 0x000fe60000004200 */
[C---:B------:R-:W-:Y:S02]  /*75c0*/  HMMA.16816.F32 R32, R4.reuse, R8, R32 ;  /* 0x000000080420723c */ /* 0x040fe40000001820 */
[----:B------:R-:W-:Y:S06]  /*75d0*/  MUFU.EX2 R206, R206 ;  /* 0x000000ce00ce7308 */ /* 0x000fec0000000800 */
[C---:B------:R-:W-:Y:S01]  /*75e0*/  HMMA.16816.F32 R28, R4.reuse, R10, R28 ;  /* 0x0000000a041c723c */ /* 0x040fe2000000181c */
[----:B------:R-:W5:Y:S01]  /*75f0*/  LDSM.16.MT88.4 R8, [R219+0x2100] ;  /* 0x00210000db08783b */ /* 0x000f620000004200 */
[----:B------:R-:W2:Y:S06]  /*7600*/  MUFU.EX2 R207, R207 ;  /* 0x000000cf00cf7308 */ /* 0x000eac0000000800 */
[C---:B------:R-:W-:Y:S02]  /*7610*/  HMMA.16816.F32 R24, R4.reuse, R72, R24 ;  /* 0x000000480418723c */ /* 0x040fe40000001818 */
[----:B------:R-:W-:Y:S05]  /*7620*/  MUFU.EX2 R83, R83 ;  /* 0x0000005300537308 */ /* 0x000fea0000000800 */
[----:B-1----:R-:W-:Y:S01]  /*7630*/  F2FP.PACK_AB R72, R82, R85 ;  /* 0x000000555248723e */ /* 0x002fe200000000ff */
[----:B------:R-:W-:Y:S01]  /*7640*/  HMMA.16816.F32 R20, R4, R74, R20 ;  /* 0x0000004a0414723c */ /* 0x000fe20000001814 */
[----:B------:R-:W1:Y:S01]  /*7650*/  LDSM.16.MT88.4 R4, [R218+0x2100] ;  /* 0x00210000da04783b */ /* 0x000e620000004200 */
[----:B----4-:R-:W-:Y:S01]  /*7660*/  F2FP.PACK_AB R73, R91, R90 ;  /* 0x0000005a5b49723e */ /* 0x010fe200000000ff */
[----:B------:R-:W-:Y:S04]  /*7670*/  MUFU.EX2 R89, R89 ;  /* 0x0000005900597308 */ /* 0x000fe80000000800 */
[----:B------:R-:W-:-:S02]  /*7680*/  F2FP.PACK_AB R74, R79, R78 ;  /* 0x0000004e4f4a723e */ /* 0x000fc400000000ff */
[----:B--2---:R-:W-:Y:S02]  /*7690*/  F2FP.PACK_AB R75, R207, R206 ;  /* 0x000000cecf4b723e */ /* 0x004fe400000000ff */
[----:B------:R-:W-:Y:S05]  /*76a0*/  MUFU.EX2 R208, R208 ;  /* 0x000000d000d07308 */ /* 0x000fea0000000800 */
[C---:B---3--:R-:W-:Y:S03]  /*76b0*/  HMMA.16816.F32 R160, R72.reuse, R16, R160 ;  /* 0x0000001048a0723c */ /* 0x048fe600000018a0 */
[----:B------:R-:W-:Y:S05]  /*76c0*/  MUFU.EX2 R241, R241 ;  /* 0x000000f100f17308 */ /* 0x000fea0000000800 */
[C---:B------:R-:W-:Y:S03]  /*76d0*/  HMMA.16816.F32 R148, R72.reuse, R18, R148 ;  /* 0x000000124894723c */ /* 0x040fe60000001894 */
[----:B------:R-:W-:Y:S05]  /*76e0*/  MUFU.EX2 R209, R209 ;  /* 0x000000d100d17308 */ /* 0x000fea0000000800 */
[C---:B------:R-:W-:Y:S03]  /*76f0*/  HMMA.16816.F32 R144, R72.reuse, R12, R144 ;  /* 0x0000000c4890723c */ /* 0x040fe60000001890 */
[----:B------:R-:W-:Y:S05]  /*7700*/  MUFU.EX2 R210, R210 ;  /* 0x000000d200d27308 */ /* 0x000fea0000000800 */
[C---:B------:R-:W-:Y:S03]  /*7710*/  HMMA.16816.F32 R100, R72.reuse, R14, R100 ;  /* 0x0000000e4864723c */ /* 0x040fe60000001864 */
[----:B------:R-:W-:Y:S05]  /*7720*/  MUFU.EX2 R211, R211 ;  /* 0x000000d300d37308 */ /* 0x000fea0000000800 */
[C---:B-----5:R-:W-:Y:S03]  /*7730*/  HMMA.16816.F32 R104, R72.reuse, R8, R104 ;  /* 0x000000084868723c */ /* 0x060fe60000001868 */
[----:B------:R-:W-:Y:S05]  /*7740*/  MUFU.EX2 R240, R240 ;  /* 0x000000f000f07308 */ /* 0x000fea0000000800 */
[C---:B------:R-:W-:Y:S03]  /*7750*/  HMMA.16816.F32 R112, R72.reuse, R10, R112 ;  /* 0x0000000a4870723c */ /* 0x040fe60000001870 */
[----:B------:R-:W2:Y:S05]  /*7760*/  MUFU.EX2 R238, R238 ;  /* 0x000000ee00ee7308 */ /* 0x000eaa0000000800 */
[C---:B-1----:R-:W-:Y:S03]  /*7770*/  HMMA.16816.F32 R116, R72.reuse, R4, R116 ;  /* 0x000000044874723c */ /* 0x042fe60000001874 */
[----:B------:R-:W1:Y:S05]  /*7780*/  MUFU.EX2 R239, R239 ;  /* 0x000000ef00ef7308 */ /* 0x000e6a0000000800 */
[----:B------:R-:W-:Y:S03]  /*7790*/  HMMA.16816.F32 R128, R72, R6, R128 ;  /* 0x000000064880723c */ /* 0x000fe60000001880 */
[----:B------:R-:W3:Y:S01]  /*77a0*/  MUFU.EX2 R242, R242 ;  /* 0x000000f200f27308 */ /* 0x000ee20000000800 */
[----:B--2---:R-:W-:-:S03]  /*77b0*/  FADD.FTZ R181, R238, R181 ;  /* 0x000000b5eeb57221 */ /* 0x004fc60000010000 */
[----:B------:R-:W-:Y:S02]  /*77c0*/  F2FP.PACK_AB R72, R89, R83 ;  /* 0x000000535948723e */ /* 0x000fe400000000ff */
[----:B------:R-:W-:Y:S02]  /*77d0*/  F2FP.PACK_AB R73, R210, R209 ;  /* 0x000000d1d249723e */ /* 0x000fe400000000ff */
[----:B------:R-:W2:Y:S01]  /*77e0*/  MUFU.EX2 R243, R243 ;  /* 0x000000f300f37308 */ /* 0x000ea20000000800 */
[----:B------:R-:W-:Y:S01]  /*77f0*/  F2FP.PACK_AB R74, R241, R208 ;  /* 0x000000d0f14a723e */ /* 0x000fe200000000ff */
[----:B-1----:R-:W-:Y:S01]  /*7800*/  FADD.FTZ R181, R239, R181 ;  /* 0x000000b5efb57221 */ /* 0x002fe20000010000 */
[----:B------:R-:W-:-:S05]  /*7810*/  F2FP.PACK_AB R75, R240, R211 ;  /* 0x000000d3f04b723e */ /* 0x000fca00000000ff */
[----:B------:R-:W1:Y:S01]  /*7820*/  MUFU.EX2 R244, R244 ;  /* 0x000000f400f47308 */ /* 0x000e620000000800 */
[----:B---3--:R-:W-:Y:S01]  /*7830*/  FADD.FTZ R181, R242, R181 ;  /* 0x000000b5f2b57221 */ /* 0x008fe20000010000 */
[----:B------:R-:W-:Y:S03]  /*7840*/  HMMA.16816.F32 R160, R72, R152, R160 ;  /* 0x0000009848a0723c */ /* 0x000fe600000018a0 */
[----:B--2---:R-:W-:-:S05]  /*7850*/  FADD.FTZ R181, R243, R181 ;  /* 0x000000b5f3b57221 */ /* 0x004fca0000010000 */
[----:B------:R-:W-:Y:S01]  /*7860*/  HMMA.16816.F32 R148, R72, R154, R148 ;  /* 0x0000009a4894723c */ /* 0x000fe20000001894 */
[----:B-1----:R-:W-:-:S07]  /*7870*/  FADD.FTZ R191, R244, R191 ;  /* 0x000000bff4bf7221 */ /* 0x002fce0000010000 */
        /* <DEDUP_REMOVED lines=8> */
[----:B------:R-:W-:Y:S07]  /*7900*/  HMMA.16816.F32 R128, R72, R126, R128 ;  /* 0x0000007e4880723c */ /* 0x000fee0000001880 */
[----:B------:R-:W-:-:S02]  /*7910*/  F2FP.PACK_AB R72, R239, R238 ;  /* 0x000000eeef48723e */ /* 0x000fc400000000ff */
[----:B------:R-:W-:Y:S02]  /*7920*/  F2FP.PACK_AB R74, R243, R242 ;  /* 0x000000f2f34a723e */ /* 0x000fe400000000ff */
[----:B------:R-:W-:Y:S02]  /*7930*/  F2FP.PACK_AB R73, R204, R244 ;  /* 0x000000f4cc49723e */ /* 0x000fe400000000ff */
[----:B------:R-:W-:-:S07]  /*7940*/  F2FP.PACK_AB R75, R201, R202 ;  /* 0x000000cac94b723e */ /* 0x000fce00000000ff */
[C---:B------:R-:W-:Y:S07]  /*7950*/  HMMA.16816.F32 R52, R72.reuse, R68, R52 ;  /* 0x000000444834723c */ /* 0x040fee0000001834 */
[--C-:B------:R-:W-:Y:S01]  /*7960*/  FFMA.FTZ R68, R178, c[0x0][0x2d0], -R205.reuse ;  /* 0x0000b400b2447a23 */ /* 0x100fe200000108cd */
[----:B------:R-:W-:Y:S01]  /*7970*/  HMMA.16816.F32 R48, R72, R70, R48 ;  /* 0x000000464830723c */ /* 0x000fe20000001830 */
[----:B------:R-:W-:-:S04]  /*7980*/  FFMA.FTZ R69, R179, c[0x0][0x2d0], -R205 ;  /* 0x0000b400b3457a23 */ /* 0x000fc800000108cd */
[----:B------:R-:W1:Y:S02]  /*7990*/  MUFU.EX2 R68, R68 ;  /* 0x0000004400447308 */ /* 0x000e640000000800 */
[----:B------:R-:W-:Y:S01]  /*79a0*/  FFMA.FTZ R70, R180, c[0x0][0x2d0], -R205 ;  /* 0x0000b400b4467a23 */ /* 0x000fe200000108cd */
[----:B------:R-:W-:Y:S01]  /*79b0*/  HMMA.16816.F32 R40, R72, R64, R40 ;  /* 0x000000404828723c */ /* 0x000fe20000001828 */
[----:B------:R-:W-:-:S04]  /*79c0*/  FFMA.FTZ R71, R157, c[0x0][0x2d0], -R203 ;  /* 0x0000b4009d477a23 */ /* 0x000fc800000108cb */
[----:B------:R-:W2:Y:S02]  /*79d0*/  MUFU.EX2 R69, R69 ;  /* 0x0000004500457308 */ /* 0x000ea40000000800 */
        /* <DEDUP_REMOVED lines=8> */
[----:B------:R-:W1:Y:S01]  /*7a60*/  MUFU.EX2 R65, R65 ;  /* 0x0000004100417308 */ /* 0x000e620000000800 */
[----:B--2---:R-:W-:Y:S02]  /*7a70*/  FADD.FTZ R191, R69, R191 ;  /* 0x000000bf45bf7221 */ /* 0x004fe40000010000 */
[----:B------:R-:W-:Y:S01]  /*7a80*/  FFMA.FTZ R62, R177, c[0x0][0x2d0], -R205 ;  /* 0x0000b400b13e7a23 */ /* 0x000fe200000108cd */
[----:B------:R-:W-:Y:S01]  /*7a90*/  HMMA.16816.F32 R24, R72, R56, R24 ;  /* 0x000000384818723c */ /* 0x000fe20000001818 */
[----:B------:R-:W-:-:S03]  /*7aa0*/  FFMA.FTZ R63, R156, c[0x0][0x2d0], -R203 ;  /* 0x0000b4009c3f7a23 */ /* 0x000fc600000108cb */
[----:B------:R-:W2:Y:S03]  /*7ab0*/  MUFU.EX2 R60, R60 ;  /* 0x0000003c003c7308 */ /* 0x000ea60000000800 */
[----:B------:R-:W-:Y:S01]  /*7ac0*/  F2FP.PACK_AB R57, R69, R68 ;  /* 0x000000444539723e */ /* 0x000fe200000000ff */
[C---:B------:R-:W-:Y:S04]  /*7ad0*/  HMMA.16816.F32 R20, R72.reuse, R58, R20 ;  /* 0x0000003a4814723c */ /* 0x040fe80000001814 */
[----:B------:R-:W3:Y:S03]  /*7ae0*/  MUFU.EX2 R61, R61 ;  /* 0x0000003d003d7308 */ /* 0x000ee60000000800 */
[----:B-1----:R-:W-:Y:S01]  /*7af0*/  F2FP.PACK_AB R58, R65, R64 ;  /* 0x00000040413a723e */ /* 0x002fe200000000ff */
[----:B------:R-:W-:Y:S04]  /*7b00*/  HMMA.16816.F32 R36, R72, R66, R36 ;  /* 0x000000424824723c */ /* 0x000fe80000001824 */
[----:B------:R-:W1:Y:S01]  /*7b10*/  MUFU.EX2 R70, R70 ;  /* 0x0000004600467308 */ /* 0x000e620000000800 */
[----:B--2---:R-:W-:-:S02]  /*7b20*/  FADD.FTZ R181, R60, R181 ;  /* 0x000000b53cb57221 */ /* 0x004fc40000010000 */
[----:B------:R-:W-:Y:S02]  /*7b30*/  FFMA.FTZ R66, R175, c[0x0][0x2d0], -R203 ;  /* 0x0000b400af427a23 */ /* 0x000fe400000108cb */
[----:B------:R-:W-:Y:S02]  /*7b40*/  FFMA.FTZ R72, R187, c[0x0][0x2d0], -R205 ;  /* 0x0000b400bb487a23 */ /* 0x000fe400000108cd */
[----:B------:R-:W-:Y:S01]  /*7b50*/  FFMA.FTZ R67, R176, c[0x0][0x2d0], -R203 ;  /* 0x0000b400b0437a23 */ /* 0x000fe200000108cb */
[----:B------:R-:W2:Y:S01]  /*7b60*/  MUFU.EX2 R62, R62 ;  /* 0x0000003e003e7308 */ /* 0x000ea20000000800 */
[C---:B---3--:R-:W-:Y:S01]  /*7b70*/  F2FP.PACK_AB R56, R61.reuse, R60 ;  /* 0x0000003c3d38723e */ /* 0x048fe200000000ff */
[----:B------:R-:W-:-:S04]  /*7b80*/  FADD.FTZ R181, R61, R181 ;  /* 0x000000b53db57221 */ /* 0x000fc80000010000 */
[----:B------:R-:W-:Y:S02]  /*7b90*/  FADD.FTZ R181, R64, R181 ;  /* 0x000000b540b57221 */ /* 0x000fe40000010000 */
[----:B------:R-:W3:Y:S01]  /*7ba0*/  MUFU.EX2 R66, R66 ;  /* 0x0000004200427308 */ /* 0x000ee20000000800 */
[----:B-1----:R-:W-:Y:S02]  /*7bb0*/  FADD.FTZ R191, R70, R191 ;  /* 0x000000bf46bf7221 */ /* 0x002fe40000010000 */
[----:B------:R-:W-:Y:S01]  /*7bc0*/  FADD.FTZ R181, R65, R181 ;  /* 0x000000b541b57221 */ /* 0x000fe20000010000 */
[----:B--2---:R-:W-:-:S04]  /*7bd0*/  F2FP.PACK_AB R59, R62, R70 ;  /* 0x000000463e3b723e */ /* 0x004fc800000000ff */
[----:B------:R-:W-:Y:S01]  /*7be0*/  MUFU.EX2 R72, R72 ;  /* 0x0000004800487308 */ /* 0x000fe20000000800 */
[----:B------:R-:W-:Y:S02]  /*7bf0*/  FADD.FTZ R191, R62, R191 ;  /* 0x000000bf3ebf7221 */ /* 0x000fe40000010000 */
[----:B------:R-:W-:Y:S01]  /*7c00*/  HMMA.16816.F32 R32, R56, R8, R32 ;  /* 0x000000083820723c */ /* 0x000fe20000001820 */
[----:B---3--:R-:W-:-:S04]  /*7c10*/  FADD.FTZ R181, R66, R181 ;  /* 0x000000b542b57221 */ /* 0x008fc80000010000 */
[----:B------:R-:W1:Y:S02]  /*7c20*/  MUFU.EX2 R67, R67 ;  /* 0x0000004300437308 */ /* 0x000e640000000800 */
[----:B------:R-:W-:Y:S01]  /*7c30*/  FADD.FTZ R8, R141, R140 ;  /* 0x0000008c8d087221 */ /* 0x000fe20000010000 */
[----:B------:R-:W-:Y:S01]  /*7c40*/  HMMA.16816.F32 R52, R56, R16, R52 ;  /* 0x000000103834723c */ /* 0x000fe20000001834 */
[----:B------:R-:W-:-:S04]  /*7c50*/  FADD.FTZ R9, R142, R143 ;  /* 0x0000008f8e097221 */ /* 0x000fc80000010000 */
[----:B------:R-:W-:Y:S01]  /*7c60*/  MUFU.EX2 R63, R63 ;  /* 0x0000003f003f7308 */ /* 0x000fe20000000800 */
[----:B------:R-:W-:Y:S02]  /*7c70*/  FADD.FTZ R8, R109, R8 ;  /* 0x000000086d087221 */ /* 0x000fe40000010000 */
[----:B------:R-:W-:Y:S02]  /*7c80*/  FADD.FTZ R9, R108, R9 ;  /* 0x000000096c097221 */ /* 0x000fe40000010000 */
[----:B------:R-:W-:Y:S01]  /*7c90*/  FADD.FTZ R8, R110, R8 ;  /* 0x000000086e087221 */ /* 0x000fe20000010000 */
[----:B------:R-:W-:Y:S01]  /*7ca0*/  HMMA.16816.F32 R40, R56, R12, R40 ;  /* 0x0000000c3828723c */ /* 0x000fe20000001828 */
[----:B------:R-:W-:Y:S01]  /*7cb0*/  FADD.FTZ R9, R168, R9 ;  /* 0x00000009a8097221 */ /* 0x000fe20000010000 */
[----:B------:R-:W2:Y:S01]  /*7cc0*/  MUFU.EX2 R71, R71 ;  /* 0x0000004700477308 */ /* 0x000ea20000000800 */
[----:B------:R-:W-:Y:S02]  /*7cd0*/  FADD.FTZ R8, R166, R8 ;  /* 0x00000008a6087221 */ /* 0x000fe40000010000 */
[----:B------:R-:W-:-:S02]  /*7ce0*/  FADD.FTZ R9, R111, R9 ;  /* 0x000000096f097221 */ /* 0x000fc40000010000 */
        /* <DEDUP_REMOVED lines=9> */
[----:B-1----:R-:W-:Y:S01]  /*7d80*/  F2FP.PACK_AB R4, R67, R66 ;  /* 0x000000424304723e */ /* 0x002fe200000000ff */
        /* <DEDUP_REMOVED lines=18> */
[----:B--2---:R-:W-:Y:S01]  /*7eb0*/  F2FP.PACK_AB R6, R71, R63 ;  /* 0x0000003f4706723e */ /* 0x004fe200000000ff */
        /* <DEDUP_REMOVED lines=51> */
.L_x_1068:
[----:B------:R-:W-:Y:S02]  /*81f0*/  UMOV UR7, 0x1 ;  /* 0x0000000100077882 */ /* 0x000fe40000000000 */
[----:B------:R-:W-:Y:S02]  /*8200*/  ULDC UR6, c[0x0][0x32c] ;  /* 0x0000cb0000067ab9 */ /* 0x000fe40000000800 */
[----:B------:R-:W-:-:S03]  /*8210*/  UISETP.NE.AND UP0, UPT, UR7, UR6, UPT ;  /* 0x000000060700728c */ /* 0x000fc6000bf05270 */
[----:B------:R-:W-:Y:S02]  /*8220*/  ULDC.64 UR6, c[0x0][0x330] ;  /* 0x0000cc0000067ab9 */ /* 0x000fe40000000a00 */
[----:B------:R-:W-:-:S07]  /*8230*/  UIMAD.WIDE.U32 UR20, UR18, UR6, URZ ;  /* 0x00000006121472a5 */ /* 0x000fce000f8e003f */
[----:B------:R-:W-:Y:S02]  /*8240*/  @UP0 UMOV UR19, UR21 ;  /* 0x0000001500130c82 */ /* 0x000fe40008000000 */
[----:B------:R-:W-:Y:S02]  /*8250*/  @UP0 USHF.R.U32.HI UR18, URZ, UR7, UR19 ;  /* 0x000000073f120299 */ /* 0x000fe40008011613 */
.L_x_1069:
[----:B------:R-:W-:Y:S02]  /*8260*/  ULDC UR6, c[0x0][0x32c] ;  /* 0x0000cb0000067ab9 */ /* 0x000fe40000000800 */
[----:B------:R-:W-:-:S04]  /*8270*/  UIMAD UR6, UR18, UR6, UR6 ;  /* 0x00000006120672a4 */ /* 0x000fc8000f8e0206 */
[----:B------:R-:W-:-:S04]  /*8280*/  UISETP.LT.AND UP0, UPT, UR13, UR6, UPT ;  /* 0x000000060d00728c */ /* 0x000fc8000bf01270 */
[----:B------:R-:W-:-:S04]  /*8290*/  USEL UR13, UR13, UR6, UP0 ;  /* 0x000000060d0d7287 */ /* 0x000fc80008000000 */
.L_x_1067:
        /* <DEDUP_REMOVED lines=12> */
[----:B------:R-:W-:Y:S02]  /*8360*/  UMOV UR13, UR17 ;  /* 0x00000011000d7c82 */ /* 0x000fe40008000000 */
.L_x_1089:
[----:B------:R-:W-:Y:S04]  /*8370*/  DEPBAR.LE SB0, 0x0 ;  /* 0x000080000000791a */ /* 0x000fe80000000000 */
[----:B------:R-:W-:Y:S01]  /*8380*/  BAR.SYNC.DEFER_BLOCKING 0x0 ;  /* 0x0000000000007b1d */ /* 0x000fe20000010000 */
[----:B------:R-:W-:Y:S06]  /*8390*/  UISETP.GT.AND UP0, UPT, UR5, UR13, UPT ;  /* 0x0000000d0500728c */ /* 0x000fec000bf04270 */
[----:B------:R-:W-:Y:S01]  /*83a0*/  PLOP3.LUT P0, PT, PT, PT, UP0, 0x80, 0x0 ;  /* 0x000000000000781c */ /* 0x000fe20003f0f008 */
        /* <DEDUP_REMOVED lines=60> */
.L_x_1071:
[-C--:B--234-:R-:W-:Y:S01]  /*8770*/  HMMA.16816.F32 R4, R96, R16.reuse, RZ ;  /* 0x000000106004723c */ /* 0x09cfe200000018ff */
[----:B------:R-:W-:Y:S01]  /*8780*/  LDSM.16.M88.4 R204, [R222+0x4100] ;  /* 0x00410000decc783b */ /* 0x000fe20000000200 */
[----:B------:R-:W-:Y:S06]  /*8790*/  UISETP.GT.AND UP0, UPT, UR13, UR5, UPT ;  /* 0x000000050d00728c */ /* 0x000fec000bf04270 */
[C---:B-1----:R-:W-:Y:S01]  /*87a0*/  HMMA.16816.F32 R8, R92.reuse, R16, RZ ;  /* 0x000000105c08723c */ /* 0x042fe200000018ff */
[----:B------:R-:W0:Y:S01]  /*87b0*/  LDGDEPBAR ;  /* 0x00000000000079af */ /* 0x000e220000000000 */
[----:B------:R-:W-:Y:S06]  /*87c0*/  PLOP3.LUT P0, PT, PT, PT, UP0, 0x80, 0x0 ;  /* 0x000000000000781c */ /* 0x000fec0003f0f008 */
        /* <DEDUP_REMOVED lines=112> */
[----:B------:R-:W-:Y:S01]  /*8ed0*/  UIMAD UR6, UR13, 0x60, UR14 ;  /* 0x000000600d0678a4 */ /* 0x000fe2000f8e020e */
[----:B------:R-:W-:Y:S05]  /*8ee0*/  IMAD.MOV.U32 R230, RZ, RZ, RZ ;  /* 0x000000ffffe67224 */ /* 0x000fea00078e00ff */
[----:B------:R-:W-:Y:S05]  /*8ef0*/  IMAD.U32 R231, RZ, RZ, UR6 ;  /* 0x00000006ffe77e24 */ /* 0x000fea000f8e00ff */
[----:B------:R-:W-:Y:S05]  /*8f00*/  IADD3 R231, R231, -0x60, R232 ;  /* 0xffffffa0e7e77810 */ /* 0x000fea0007ffe0e8 */
[----:B------:R-:W-:Y:S04]  /*8f10*/  @P4 IMAD.HI.U32 R2, R231, c[0x0][0x2bc], RZ ;  /* 0x0000af00e7024a27 */ /* 0x000fe800078e00ff */
[--C-:B------:R-:W-:Y:S01]  /*8f20*/  IMAD.MOV.U32 R0, RZ, RZ, R231.reuse ;  /* 0x000000ffff007224 */ /* 0x100fe200078e00e7 */
        /* <DEDUP_REMOVED lines=29> */
[----:B------:R-:W-:Y:S01]  /*9100*/  SHFL.IDX PT, R3, R180, 0x4, 0x181f ;  /* 0x00981f00b4037f89 */ /* 0x000fe200000e0000 */
[-C--:B--2---:R-:W-:Y:S03]  /*9110*/  IADD3.X R179, R176, R233.reuse, RZ, P0, !PT ;  /* 0x000000e9b0b37210 */ /* 0x084fe600007fe4ff */
[----:B------:R-:W1:Y:S01]  /*9120*/  SHFL.IDX PT, R170, R0, 0x3, 0x181f ;  /* 0x00781f0000aa7f89 */ /* 0x000e6200000e0000 */
[-C--:B---3--:R-:W-:Y:S03]  /*9130*/  IADD3 R176, P0, R173, R234.reuse, RZ ;  /* 0x000000eaadb07210 */ /* 0x088fe60007f1e0ff */
[----:B------:R2:W-:Y:S04]  /*9140*/  LDGSTS.E.BYPASS.LTC128B.128 [R229+0x3100], [R178.64], !P5 ;  /* 0x03100000b2e57fae */ /* 0x0005e8000e901d74 */
[----:B------:R3:W3:Y:S01]  /*9150*/  SHFL.IDX PT, R2, R180, 0x5, 0x181f ;  /* 0x00b81f00b4027f89 */ /* 0x0006e200000e0000 */
[--C-:B----4-:R-:W-:Y:S03]  /*9160*/  IMAD.X R177, R174, 0x1, R233.reuse, P0 ;  /* 0x00000001aeb17824 */ /* 0x110fe600000e06e9 */
[----:B------:R-:W4:Y:S01]  /*9170*/  SHFL.IDX PT, R168, R0, 0x4, 0x181f ;  /* 0x00981f0000a87f89 */ /* 0x000f2200000e0000 */
[-C--:B-----5:R-:W-:Y:S03]  /*9180*/  IADD3 R174, P2, R169, R234.reuse, RZ ;  /* 0x000000eaa9ae7210 */ /* 0x0a0fe60007f5e0ff */
[----:B------:R-:W5:Y:S04]  /*9190*/  SHFL.IDX PT, R0, R0, 0x5, 0x181f ;  /* 0x00b81f0000007f89 */ /* 0x000f6800000e0000 */
[----:B------:R5:W-:Y:S01]  /*91a0*/  LDGSTS.E.BYPASS.LTC128B.128 [R229+0x3900], [R176.64], !P5 ;  /* 0x03900000b0e57fae */ /* 0x000be2000e901d74 */
[--C-:B-1----:R-:W-:Y:S01]  /*91b0*/  IMAD.X R175, R170, 0x1, R233.reuse, P2 ;  /* 0x00000001aaaf7824 */ /* 0x102fe200010e06e9 */
[-C--:B--2---:R-:W-:Y:S02]  /*91c0*/  IADD3 R178, P6, R171, R234.reuse, RZ ;  /* 0x000000eaabb27210 */ /* 0x084fe40007fde0ff */
[-C--:B---3--:R-:W-:Y:S02]  /*91d0*/  IADD3 R180, P1, R3, R234.reuse, RZ ;  /* 0x000000ea03b47210 */ /* 0x088fe40007f3e0ff */
[----:B------:R-:W-:Y:S01]  /*91e0*/  IADD3 R2, P0, R2, R234, RZ ;  /* 0x000000ea02027210 */ /* 0x000fe20007f1e0ff */
[--C-:B------:R-:W-:Y:S01]  /*91f0*/  IMAD.X R179, R172, 0x1, R233.reuse, P6 ;  /* 0x00000001acb37824 */ /* 0x100fe200030e06e9 */
[----:B----4-:R-:W-:Y:S03]  /*9200*/  IADD3.X R181, R168, R233, RZ, P1, !PT ;  /* 0x000000e9a8b57210 */ /* 0x010fe60000ffe4ff */
[----:B-----5:R-:W-:Y:S01]  /*9210*/  IMAD.X R3, R0, 0x1, R233, P0 ;  /* 0x0000000100037824 */ /* 0x020fe200000e06e9 */
[----:B------:R1:W-:Y:S04]  /*9220*/  LDGSTS.E.BYPASS.LTC128B.128 [R229+0x4100], [R178.64], !P5 ;  /* 0x04100000b2e57fae */ /* 0x0003e8000e901d74 */
[----:B------:R1:W-:Y:S04]  /*9230*/  LDGSTS.E.BYPASS.LTC128B.128 [R229+0x4900], [R174.64], !P5 ;  /* 0x04900000aee57fae */ /* 0x0003e8000e901d74 */
[----:B------:R1:W-:Y:S04]  /*9240*/  LDGSTS.E.BYPASS.LTC128B.128 [R229+0x5100], [R180.64], !P5 ;  /* 0x05100000b4e57fae */ /* 0x0003e8000e901d74 */
[----:B------:R1:W-:Y:S02]  /*9250*/  LDGSTS.E.BYPASS.LTC128B.128 [R229+0x5900], [R2.64], !P5 ;  /* 0x0590000002e57fae */ /* 0x0003e4000e901d74 */
.L_x_1072:
[----:B------:R-:W0:Y:S01]  /*9260*/  LDGDEPBAR ;  /* 0x00000000000079af */ /* 0x000e220000000000 */
[----:B------:R-:W-:Y:S01]  /*9270*/  UISETP.NE.AND UP1, UPT, UR35, URZ, UPT ;  /* 0x0000003f2300728c */ /* 0x000fe2000bf25270 */
[----:B------:R-:W-:Y:S01]  /*9280*/  IMAD.MOV.U32 R173, RZ, RZ, R235 ;  /* 0x000000ffffad7224 */ /* 0x000fe200078e00eb */
[----:B------:R-:W-:Y:S01]  /*9290*/  UIMAD UR6, UR13, -0x60, URZ ;  /* 0xffffffa00d0678a4 */ /* 0x000fe2000f8e023f */
[----:B-1----:R-:W-:Y:S01]  /*92a0*/  IMAD.U32 R2, RZ, RZ, UR15 ;  /* 0x0000000fff027e24 */ /* 0x002fe2000f8e00ff */
[----:B------:R-:W-:Y:S02]  /*92b0*/  UISETP.NE.AND UP0, UPT, UR34, URZ, UPT ;  /* 0x0000003f2200728c */ /* 0x000fe4000bf05270 */
[----:B------:R-:W-:Y:S02]  /*92c0*/  PLOP3.LUT P1, PT, PT, PT, UP1, 0x80, 0x0 ;  /* 0x000000000000781c */ /* 0x000fe40003f2f018 */
[----:B------:R-:W-:Y:S01]  /*92d0*/  PLOP3.LUT P0, PT, PT, PT, UP1, 0x80, 0x0 ;  /* 0x000000000000781c */ /* 0x000fe20003f0f018 */
[----:B------:R-:W-:Y:S05]  /*92e0*/  IMAD.U32 R3, RZ, RZ, UR6 ;  /* 0x00000006ff037e24 */ /* 0x000fea000f8e00ff */
[----:B------:R-:W-:Y:S04]  /*92f0*/  IADD3 R3, -R236, 0x1, R3 ;  /* 0x00000001ec037810 */ /* 0x000fe80007ffe103 */
[----:B------:R-:W-:Y:S01]  /*9300*/  IADD3 R2, -R2, UR8, R3 ;  /* 0x0000000802027c10 */ /* 0x000fe2000fffe103 */
[----:B------:R-:W-:Y:S03]  /*9310*/  @P1 IMAD.HI.U32 R0, R235, c[0x0][0x2c8], RZ ;  /* 0x0000b200eb001a27 */ /* 0x000fe600078e00ff */
[C---:B------:R-:W-:Y:S02]  /*9320*/  IADD3 R170, R2.reuse, c[0x0][0x328], RZ ;  /* 0x0000ca0002aa7a10 */ /* 0x040fe40007ffe0ff */
[----:B------:R-:W-:Y:S02]  /*9330*/  @P0 SHF.R.U32.HI R173, RZ, c[0x0][0x2cc], R0 ;  /* 0x0000b300ffad0a19 */ /* 0x000fe40000011600 */
[----:B------:R-:W-:Y:S02]  /*9340*/  PLOP3.LUT P0, PT, PT, PT, UP0, 0x40, 0x0 ;  /* 0x000000000000781c */ /* 0x000fe40003f0e808 */
[----:B------:R-:W-:Y:S01]  /*9350*/  IADD3 R3, R2, UR12, RZ ;  /* 0x0000000c02037c10 */ /* 0x000fe2000fffe0ff */
[----:B------:R-:W1:Y:S02]  /*9360*/  SHFL.IDX PT, R0, R173, RZ, 0x1c1f ;  /* 0x001c1fffad007589 */ /* 0x000e6400000e0000 */
[--C-:B-1----:R-:W-:Y:S02]  /*9370*/  IMAD.IADD R177, R170, 0x1, R0.reuse ;  /* 0x00000001aab17824 */ /* 0x102fe400078e0200 */
[----:B------:R-:W-:Y:S06]  /*9380*/  IMAD.IADD R176, R3, 0x1, R0 ;  /* 0x0000000103b07824 */ /* 0x000fec00078e0200 */
        /* <DEDUP_REMOVED lines=15> */
.L_x_1075:
[----:B------:R-:W-:Y:S04]  /*9480*/  MOV R0, c[0x0][0x32c] ;  /* 0x0000cb0000007a02 */ /* 0x000fe80000000f00 */
[----:B------:R-:W-:Y:S11]  /*9490*/  ISETP.NE.AND P0, PT, R0, 0x1, PT ;  /* 0x000000010000780c */ /* 0x000ff60003f05270 */
[----:B------:R-:W-:Y:S02]  /*94a0*/  @!UPT UIADD3 URZ, URZ, URZ, URZ ;  /* 0x0000003f3f3ff290 */ /* 0x000fe4000fffe03f */
[----:B------:R-:W-:Y:S05]  /*94b0*/  @P0 IMAD.HI.U32 R0, R2, c[0x0][0x330], RZ ;  /* 0x0000cc0002000a27 */ /* 0x000fea00078e00ff */
[----:B------:R-:W-:Y:S02]  /*94c0*/  @P0 SHF.R.U32.HI R2, RZ, c[0x0][0x334], R0 ;  /* 0x0000cd00ff020a19 */ /* 0x000fe40000011600 */
.L_x_1076:
[----:B------:R-:W-:Y:S05]  /*94d0*/  BSYNC B0 ;  /* 0x0000000000007941 */ /* 0x000fea0003800000 */
.L_x_1074:
[----:B------:R-:W-:Y:S05]  /*94e0*/  IADD3 R0, -R236, UR6, RZ ;  /* 0x00000006ec007c10 */ /* 0x000fea000fffe1ff */
[----:B------:R-:W-:Y:S05]  /*94f0*/  IMAD R2, R2, c[0x0][0x32c], R0 ;  /* 0x0000cb0002027a24 */ /* 0x000fea00078e0200 */
[----:B------:R-:W-:Y:S02]  /*9500*/  IADD3 R0, R2, c[0x0][0x32c], RZ ;  /* 0x0000cb0002007a10 */ /* 0x000fe40007ffe0ff */
[----:B------:R-:W-:Y:S02]  /*9510*/  IMNMX R176, R176, R2, !PT ;  /* 0x00000002b0b07217 */ /* 0x000fe40007800200 */
[----:B------:R-:W-:Y:S02]  /*9520*/  IMNMX R177, R177, R0, PT ;  /* 0x00000000b1b17217 */ /* 0x000fe40003800200 */
.L_x_1073:
[----:B------:R-:W1:Y:S01]  /*9530*/  SHFL.IDX PT, R0, R173, 0x1, 0x1c1f ;  /* 0x003c1f00ad007f89 */ /* 0x000e6200000e0000 */
[----:B------:R-:W-:Y:S06]  /*9540*/  UISETP.NE.AND UP0, UPT, UR34, URZ, UPT ;  /* 0x0000003f2200728c */ /* 0x000fec000bf05270 */
[----:B------:R-:W-:Y:S02]  /*9550*/  PLOP3.LUT P0, PT, PT, PT, UP0, 0x40, 0x0 ;  /* 0x000000000000781c */ /* 0x000fe40003f0e808 */
[----:B-1----:R-:W-:Y:S01]  /*9560*/  IADD3 R174, R3, R0, RZ ;  /* 0x0000000003ae7210 */ /* 0x002fe20007ffe0ff */
[----:B------:R-:W-:Y:S10]  /*9570*/  IMAD.IADD R175, R170, 0x1, R0 ;  /* 0x00000001aaaf7824 */ /* 0x000ff400078e0200 */
        /* <DEDUP_REMOVED lines=15> */
.L_x_1079:
[----:B------:R-:W-:Y:S04]  /*9670*/  MOV R0, c[0x0][0x32c] ;  /* 0x0000cb0000007a02 */ /* 0x000fe80000000f00 */
[----:B------:R-:W-:Y:S11]  /*9680*/  ISETP.NE.AND P0, PT, R0, 0x1, PT ;  /* 0x000000010000780c */ /* 0x000ff60003f05270 */
[----:B------:R-:W-:Y:S02]  /*9690*/  @!UPT UIADD3 URZ, URZ, URZ, URZ ;  /* 0x0000003f3f3ff290 */ /* 0x000fe4000fffe03f */
[----:B------:R-:W-:Y:S05]  /*96a0*/  @P0 IMAD.HI.U32 R0, R2, c[0x0][0x330], RZ ;  /* 0x0000cc0002000a27 */ /* 0x000fea00078e00ff */
[----:B------:R-:W-:Y:S02]  /*96b0*/  @P0 SHF.R.U32.HI R2, RZ, c[0x0][0x334], R0 ;  /* 0x0000cd00ff020a19 */ /* 0x000fe40000011600 */
.L_x_1080:
[----:B------:R-:W-:Y:S05]  /*96c0*/  BSYNC B0 ;  /* 0x0000000000007941 */ /* 0x000fea0003800000 */
.L_x_1078:
[----:B------:R-:W-:Y:S05]  /*96d0*/  IADD3 R0, -R236, UR6, RZ ;  /* 0x00000006ec007c10 */ /* 0x000fea000fffe1ff */
[----:B------:R-:W-:Y:S05]  /*96e0*/  IMAD R0, R2, c[0x0][0x32c], R0 ;  /* 0x0000cb0002007a24 */ /* 0x000fea00078e0200 */
[----:B------:R-:W-:Y:S02]  /*96f0*/  IADD3 R2, R0, c[0x0][0x32c], RZ ;  /* 0x0000cb0000027a10 */ /* 0x000fe40007ffe0ff */
[----:B------:R-:W-:Y:S02]  /*9700*/  IMNMX R174, R174, R0, !PT ;  /* 0x00000000aeae7217 */ /* 0x000fe40007800200 */
[----:B------:R-:W-:Y:S02]  /*9710*/  IMNMX R175, R175, R2, PT ;  /* 0x00000002afaf7217 */ /* 0x000fe40003800200 */
.L_x_1077:
        /* <DEDUP_REMOVED lines=20> */
.L_x_1083:
[----:B------:R-:W-:Y:S04]  /*9860*/  MOV R0, c[0x0][0x32c] ;  /* 0x0000cb0000007a02 */ /* 0x000fe80000000f00 */
[----:B------:R-:W-:Y:S11]  /*9870*/  ISETP.NE.AND P0, PT, R0, 0x1, PT ;  /* 0x000000010000780c */ /* 0x000ff60003f05270 */
[----:B------:R-:W-:Y:S02]  /*9880*/  @!UPT UIADD3 URZ, URZ, URZ, URZ ;  /* 0x0000003f3f3ff290 */ /* 0x000fe4000fffe03f */
[----:B------:R-:W-:Y:S05]  /*9890*/  @P0 IMAD.HI.U32 R0, R2, c[0x0][0x330], RZ ;  /* 0x0000cc0002000a27 */ /* 0x000fea00078e00ff */
[----:B------:R-:W-:Y:S02]  /*98a0*/  @P0 SHF.R.U32.HI R2, RZ, c[0x0][0x334], R0 ;  /* 0x0000cd00ff020a19 */ /* 0x000fe40000011600 */
.L_x_1084:
[----:B------:R-:W-:Y:S05]  /*98b0*/  BSYNC B0 ;  /* 0x0000000000007941 */ /* 0x000fea0003800000 */
.L_x_1082:
[----:B------:R-:W-:Y:S05]  /*98c0*/  IADD3 R0, -R236, UR6, RZ ;  /* 0x00000006ec007c10 */ /* 0x000fea000fffe1ff */
[----:B------:R-:W-:Y:S05]  /*98d0*/  IMAD R0, R2, c[0x0][0x32c], R0 ;  /* 0x0000cb0002007a24 */ /* 0x000fea00078e0200 */
[----:B------:R-:W-:Y:S02]  /*98e0*/  IADD3 R2, R0, c[0x0][0x32c], RZ ;  /* 0x0000cb0000027a10 */ /* 0x000fe40007ffe0ff */
[----:B------:R-:W-:Y:S02]  /*98f0*/  IMNMX R171, R171, R0, !PT ;  /* 0x00000000abab7217 */ /* 0x000fe40007800200 */
[----:B------:R-:W-:Y:S02]  /*9900*/  IMNMX R172, R172, R2, PT ;  /* 0x00000002acac7217 */ /* 0x000fe40003800200 */
.L_x_1081:
[----:B------:R-:W-:Y:S02]  /*9910*/  UISETP.GE.AND UP1, UPT, UR6, 0x2, UPT ;  /* 0x000000020600788c */ /* 0x000fe4000bf26270 */
[----:B------:R-:W-:Y:S02]  /*9920*/  UISETP.GE.AND UP3, UPT, UR6, 0x1, UPT ;  /* 0x000000010600788c */ /* 0x000fe4000bf66270 */
[----:B------:R-:W-:Y:S02]  /*9930*/  UISETP.GE.AND UP0, UPT, UR6, 0xa, UPT ;  /* 0x0000000a0600788c */ /* 0x000fe4000bf06270 */
[----:B------:R-:W-:Y:S01]  /*9940*/  PLOP3.LUT P0, PT, PT, PT, UP1, 0x40, 0x0 ;  /* 0x000000000000781c */ /* 0x000fe20003f0e818 */
[----:B------:R-:W-:Y:S01]  /*9950*/  UISETP.GE.AND UP2, UPT, UR6, 0x9, UPT ;  /* 0x000000090600788c */ /* 0x000fe2000bf46270 */
[----:B------:R-:W-:Y:S01]  /*9960*/  PLOP3.LUT P6, PT, PT, PT, UP3, 0x40, 0x0 ;  /* 0x000000000000781c */ /* 0x000fe20003fce838 */
[----:B------:R-:W-:Y:S01]  /*9970*/  UP2UR UR30, UPR, URZ, 0x1 ;  /* 0x000000013f1e7883 */ /* 0x000fe20008000000 */
[----:B------:R-:W-:Y:S01]  /*9980*/  PLOP3.LUT P2, PT, PT, PT, UP1, 0x40, 0x0 ;  /* 0x000000000000781c */ /* 0x000fe20003f4e818 */
[----:B------:R-:W-:Y:S01]  /*9990*/  UP2UR UR32, UPR, URZ, 0x2 ;  /* 0x000000023f207883 */ /* 0x000fe20008000000 */
[----:B------:R-:W-:Y:S01]  /*99a0*/  ISETP.GT.AND P0, PT, R174, 0x1, P0 ;  /* 0x00000001ae00780c */ /* 0x000fe20000704270 */
[----:B------:R-:W-:Y:S01]  /*99b0*/  UISETP.GE.AND UP1, UPT, UR6, 0x11, UPT ;  /* 0x000000110600788c */ /* 0x000fe2000bf26270 */
[C---:B------:R-:W-:Y:S01]  /*99c0*/  ISETP.GT.AND P6, PT, R176.reuse, RZ, P6 ;  /* 0x000000ffb000720c */ /* 0x040fe200037c4270 */
[----:B------:R-:W-:Y:S01]  /*99d0*/  UISETP.GE.AND UP6, UPT, UR6, 0x42, UPT ;  /* 0x000000420600788c */ /* 0x000fe2000bfc6270 */
[----:B------:R-:W-:Y:S01]  /*99e0*/  ISETP.GT.AND P2, PT, R176, 0x1, P2 ;  /* 0x00000001b000780c */ /* 0x000fe20001744270 */
[----:B------:R-:W-:Y:S01]  /*99f0*/  UP2UR UR29, UPR, URZ, 0x2 ;  /* 0x000000023f1d7883 */ /* 0x000fe20008000000 */
[----:B------:R-:W-:Y:S01]  /*9a00*/  ISETP.LT.OR P0, PT, R175, 0x2, P0 ;  /* 0x00000002af00780c */ /* 0x000fe20000701670 */
[----:B------:R-:W-:Y:S01]  /*9a10*/  UISETP.GE.AND UP4, UPT, UR6, 0x4a, UPT ;  /* 0x0000004a0600788c */ /* 0x000fe2000bf86270 */
[----:B------:R-:W-:Y:S01]  /*9a20*/  PLOP3.LUT P1, PT, PT, PT, UP3, 0x40, 0x0 ;  /* 0x000000000000781c */ /* 0x000fe20003f2e838 */
[----:B------:R-:W-:Y:S01]  /*9a30*/  UISETP.GE.AND UP5, UPT, UR6, 0x49, UPT ;  /* 0x000000490600788c */ /* 0x000fe2000bfa6270 */
[C---:B------:R-:W-:Y:S01]  /*9a40*/  ISETP.LT.OR P6, PT, R177.reuse, 0x1, P6 ;  /* 0x00000001b100780c */ /* 0x040fe200037c1670 */
[----:B------:R-:W-:Y:S01]  /*9a50*/  UP2UR UR31, UPR, URZ, 0x4 ;  /* 0x000000043f1f7883 */ /* 0x000fe20008000000 */
[----:B------:R-:W-:Y:S01]  /*9a60*/  ISETP.LT.OR P2, PT, R177, 0x2, P2 ;  /* 0x00000002b100780c */ /* 0x000fe20001741670 */
[----:B------:R-:W-:Y:S01]  /*9a70*/  UP2UR UR33, UPR, URZ, 0x8 ;  /* 0x000000083f217883 */ /* 0x000fe20008000000 */
[----:B------:R-:W-:Y:S01]  /*9a80*/  FSEL R0, R7, -INF , !P0 ;  /* 0xff80000007007808 */ /* 0x000fe20004000000 */
[----:B------:R-:W-:Y:S01]  /*9a90*/  UISETP.GE.AND UP3, UPT, UR6, 0x51, UPT ;  /* 0x000000510600788c */ /* 0x000fe2000bf66270 */
[----:B------:R-:W-:Y:S01]  /*9aa0*/  PLOP3.LUT P0, PT, PT, PT, UP0, 0x40, 0x0 ;  /* 0x000000000000781c */ /* 0x000fe20003f0e808 */
[----:B------:R-:W-:Y:S01]  /*9ab0*/  UP2UR UR37, UPR, URZ, 0x20 ;  /* 0x000000203f257883 */ /* 0x000fe20008000000 */
[----:B------:R-:W-:Y:S01]  /*9ac0*/  ISETP.GT.AND P1, PT, R174, RZ, P1 ;  /* 0x000000ffae00720c */ /* 0x000fe20000f24270 */
[----:B------:R-:W-:Y:S01]  /*9ad0*/  UP2UR UR36, UPR, URZ, 0x40 ;  /* 0x000000403f247883 */ /* 0x000fe20008000000 */
[----:B------:R-:W-:Y:S01]  /*9ae0*/  FSEL R169, R4, -INF , !P6 ;  /* 0xff80000004a97808 */ /* 0x000fe20007000000 */
[----:B------:R-:W-:Y:S01]  /*9af0*/  UP2UR UR39, UPR, URZ, 0x8 ;  /* 0x000000083f277883 */ /* 0x000fe20008000000 */
[----:B------:R-:W-:Y:S01]  /*9b00*/  FSEL R5, R5, -INF , !P2 ;  /* 0xff80000005057808 */ /* 0x000fe20005000000 */
[----:B------:R-:W-:Y:S01]  /*9b10*/  UP2UR UR38, UPR, URZ, 0x10 ;  /* 0x000000103f267883 */ /* 0x000fe20008000000 */
[----:B------:R-:W-:Y:S02]  /*9b20*/  PLOP3.LUT P6, PT, PT, PT, UP2, 0x40, 0x0 ;  /* 0x000000000000781c */ /* 0x000fe40003fce828 */
[----:B------:R-:W-:Y:S01]  /*9b30*/  PLOP3.LUT P2, PT, PT, PT, UP0, 0x40, 0x0 ;  /* 0x000000000000781c */ /* 0x000fe20003f4e808 */
[----:B------:R-:W-:Y:S01]  /*9b40*/  UISETP.GE.AND UP0, UPT, UR6, 0x12, UPT ;  /* 0x000000120600788c */ /* 0x000fe2000bf06270 */
[----:B------:R-:W-:Y:S02]  /*9b50*/  ISETP.GT.AND P0, PT, R174, 0x9, P0 ;  /* 0x00000009ae00780c */ /* 0x000fe40000704270 */
[C---:B------:R-:W-:Y:S01]  /*9b60*/  ISETP.LT.OR P1, PT, R175.reuse, 0x1, P1 ;  /* 0x00000001af00780c */ /* 0x040fe20000f21670 */
[----:B------:R-:W-:Y:S01]  /*9b70*/  UP2UR UR28, UPR, URZ, 0x1 ;  /* 0x000000013f1c7883 */ /* 0x000fe20008000000 */
[C---:B------:R-:W-:Y:S02]  /*9b80*/  ISETP.GT.AND P6, PT, R176.reuse, 0x8, P6 ;  /* 0x00000008b000780c */ /* 0x040fe400037c4270 */
[----:B------:R-:W-:Y:S02]  /*9b90*/  ISETP.GT.AND P2, PT, R176, 0x9, P2 ;  /* 0x00000009b000780c */ /* 0x000fe40001744270 */
[----:B------:R-:W-:Y:S02]  /*9ba0*/  ISETP.LT.OR P0, PT, R175, 0xa, P0 ;  /* 0x0000000aaf00780c */ /* 0x000fe40000701670 */
[----:B------:R-:W-:Y:S02]  /*9bb0*/  FSEL R168, R6, -INF , !P1 ;  /* 0xff80000006a87808 */ /* 0x000fe40004800000 */
[----:B------:R-:W-:Y:S01]  /*9bc0*/  PLOP3.LUT P1, PT, PT, PT, UP2, 0x40, 0x0 ;  /* 0x000000000000781c */ /* 0x000fe20003f2e828 */
[----:B------:R-:W-:Y:S01]  /*9bd0*/  UISETP.GE.AND UP2, UPT, UR6, 0x52, UPT ;  /* 0x000000520600788c */ /* 0x000fe2000bf46270 */
[C---:B------:R-:W-:Y:S02]  /*9be0*/  ISETP.LT.OR P6, PT, R177.reuse, 0x9, P6 ;  /* 0x00000009b100780c */ /* 0x040fe400037c1670 */
[----:B------:R-:W-:Y:S01]  /*9bf0*/  ISETP.LT.OR P2, PT, R177, 0xa, P2 ;  /* 0x0000000ab100780c */ /* 0x000fe20001741670 */
[----:B------:R-:W-:Y:S01]  /*9c00*/  UP2UR UR40, UPR, URZ, 0x4 ;  /* 0x000000043f287883 */ /* 0x000fe20008000000 */
[----:B------:R-:W-:Y:S02]  /*9c10*/  FSEL R19, R19, -INF , !P0 ;  /* 0xff80000013137808 */ /* 0x000fe40004000000 */
[----:B------:R-:W-:Y:S02]  /*9c20*/  PLOP3.LUT P0, PT, PT, PT, UP0, 0x40, 0x0 ;  /* 0x000000000000781c */ /* 0x000fe40003f0e808 */
[----:B------:R-:W-:Y:S02]  /*9c30*/  ISETP.GT.AND P1, PT, R174, 0x8, P1 ;  /* 0x00000008ae00780c */ /* 0x000fe40000f24270 */
[----:B------:R-:W-:Y:S02]  /*9c40*/  FSEL R2, R16, -INF , !P6 ;  /* 0xff80000010027808 */ /* 0x000fe40007000000 */
[----:B------:R-:W-:Y:S02]  /*9c50*/  FSEL R4, R17, -INF , !P2 ;  /* 0xff80000011047808 */ /* 0x000fe40005000000 */
        /* <DEDUP_REMOVED lines=16> */
[----:B------:R-:W-:Y:S01]  /*9d60*/  PLOP3.LUT P0, PT, PT, PT, UP0, 0x40, 0x0 ;  /* 0x000000000000781c */ /* 0x000fe20003f0e808 */
[----:B------:R-:W1:Y:S01]  /*9d70*/  SHFL.IDX PT, R23, R173, 0x3, 0x1c1f ;  /* 0x007c1f00ad177f89 */ /* 0x000e6200000e0000 */
        /* <DEDUP_REMOVED lines=15> */
[C---:B------:R-:W-:Y:S01]  /*9e70*/  ISETP.LT.OR P6, PT, R177.reuse, 0x19, P6 ;  /* 0x00000019b100780c */ /* 0x040fe200037c1670 */
[--C-:B-1----:R-:W-:Y:S01]  /*9e80*/  IMAD.IADD R21, R170, 0x1, R23.reuse ;  /* 0x00000001aa157824 */ /* 0x102fe200078e0217 */
[----:B------:R-:W-:Y:S01]  /*9e90*/  ISETP.LT.OR P2, PT, R177, 0x1a, P2 ;  /* 0x0000001ab100780c */ /* 0x000fe20001741670 */
[----:B------:R-:W-:Y:S01]  /*9ea0*/  UP2UR UR25, UPR, URZ, 0x2 ;  /* 0x000000023f197883 */ /* 0x000fe20008000000 */
[----:B------:R-:W-:Y:S01]  /*9eb0*/  FSEL R35, R35, -INF , !P0 ;  /* 0xff80000023237808 */ /* 0x000fe20004000000 */
[----:B------:R-:W-:Y:S01]  /*9ec0*/  IMAD.IADD R22, R3, 0x1, R23 ;  /* 0x0000000103167824 */ /* 0x000fe200078e0217 */
        /* <DEDUP_REMOVED lines=61> */
[----:B------:R-:W-:Y:S02]  /*a2a0*/  FSEL R250, R52, -INF , !P6 ;  /* 0xff80000034fa7808 */ /* 0x000fe40007000000 */
[----:B------:R-:W-:Y:S02]  /*a2b0*/  FSEL R53, R53, -INF , !P2 ;  /* 0xff80000035357808 */ /* 0x000fe40005000000 */
[----:B------:R-:W-:Y:S02]  /*a2c0*/  PLOP3.LUT P6, PT, PT, PT, UP1, 0x40, 0x0 ;  /* 0x000000000000781c */ /* 0x000fe40003fce818 */
[----:B------:R-:W-:Y:S01]  /*a2d0*/  PLOP3.LUT P2, PT, PT, PT, UP0, 0x40, 0x0 ;  /* 0x000000000000781c */ /* 0x000fe20003f4e808 */
[----:B------:R-:W-:Y:S01]  /*a2e0*/  UISETP.GE.AND UP0, UPT, UR6, 0x41, UPT ;  /* 0x000000410600788c */ /* 0x000fe2000bf06270 */
[C---:B------:R-:W-:Y:S02]  /*a2f0*/  ISETP.GT.AND P0, PT, R174.reuse, 0x39, P0 ;  /* 0x00000039ae00780c */ /* 0x040fe40000704270 */
[----:B------:R-:W-:Y:S01]  /*a300*/  ISETP.GT.AND P1, PT, R174, 0x30, P1 ;  /* 0x00000030ae00780c */ /* 0x000fe20000f24270 */
[----:B------:R-:W-:Y:S01]  /*a310*/  UP2UR UR17, UPR, URZ, 0x1 ;  /* 0x000000013f117883 */ /* 0x000fe20008000000 */
[C---:B------:R-:W-:Y:S02]  /*a320*/  ISETP.GT.AND P6, PT, R176.reuse, 0x38, P6 ;  /* 0x00000038b000780c */ /* 0x040fe400037c4270 */
[----:B------:R-:W-:Y:S02]  /*a330*/  ISETP.GT.AND P2, PT, R176, 0x39, P2 ;  /* 0x00000039b000780c */ /* 0x000fe40001744270 */
[C---:B------:R-:W-:Y:S02]  /*a340*/  ISETP.LT.OR P0, PT, R175.reuse, 0x3a, P0 ;  /* 0x0000003aaf00780c */ /* 0x040fe40000701670 */
[----:B------:R-:W-:Y:S02]  /*a350*/  ISETP.LT.OR P1, PT, R175, 0x31, P1 ;  /* 0x00000031af00780c */ /* 0x000fe40000f21670 */
[C---:B------:R-:W-:Y:S02]  /*a360*/  ISETP.LT.OR P6, PT, R177.reuse, 0x39, P6 ;  /* 0x00000039b100780c */ /* 0x040fe400037c1670 */
[----:B------:R-:W-:Y:S02]  /*a370*/  ISETP.LT.OR P2, PT, R177, 0x3a, P2 ;  /* 0x0000003ab100780c */ /* 0x000fe40001741670 */
[----:B------:R-:W-:Y:S02]  /*a380*/  FSEL R247, R67, -INF , !P0 ;  /* 0xff80000043f77808 */ /* 0x000fe40004000000 */
[----:B------:R-:W-:Y:S02]  /*a390*/  PLOP3.LUT P0, PT, PT, PT, UP6, 0x40, 0x0 ;  /* 0x000000000000781c */ /* 0x000fe40003f0e868 */
[----:B------:R-:W-:Y:S02]  /*a3a0*/  FSEL R54, R54, -INF , !P1 ;  /* 0xff80000036367808 */ /* 0x000fe40004800000 */
[----:B------:R-:W-:Y:S01]  /*a3b0*/  PLOP3.LUT P1, PT, PT, PT, UP1, 0x40, 0x0 ;  /* 0x000000000000781c */ /* 0x000fe20003f2e818 */
[----:B------:R-:W-:Y:S01]  /*a3c0*/  UISETP.GE.AND UP1, UPT, UR6, 0x59, UPT ;  /* 0x000000590600788c */ /* 0x000fe2000bf26270 */
[----:B------:R-:W-:Y:S02]  /*a3d0*/  FSEL R64, R64, -INF , !P6 ;  /* 0xff80000040407808 */ /* 0x000fe40007000000 */
[----:B------:R-:W-:Y:S01]  /*a3e0*/  FSEL R249, R65, -INF , !P2 ;  /* 0xff80000041f97808 */ /* 0x000fe20005000000 */
[----:B------:R-:W-:Y:S01]  /*a3f0*/  UP2UR UR41, UPR, URZ, 0x2 ;  /* 0x000000023f297883 */ /* 0x000fe20008000000 */
[----:B------:R-:W-:Y:S02]  /*a400*/  PLOP3.LUT P6, PT, PT, PT, UP0, 0x40, 0x0 ;  /* 0x000000000000781c */ /* 0x000fe40003fce808 */
[----:B------:R-:W-:Y:S01]  /*a410*/  PLOP3.LUT P2, PT, PT, PT, UP6, 0x40, 0x0 ;  /* 0x000000000000781c */ /* 0x000fe20003f4e868 */
[----:B------:R-:W-:Y:S01]  /*a420*/  UISETP.NE.AND UP6, UPT, UR31, URZ, UPT ;  /* 0x0000003f1f00728c */ /* 0x000fe2000bfc5270 */
[C---:B------:R-:W-:Y:S02]  /*a430*/  ISETP.GT.AND P0, PT, R174.reuse, 0x41, P0 ;  /* 0x00000041ae00780c */ /* 0x040fe40000704270 */
[----:B------:R-:W-:Y:S02]  /*a440*/  ISETP.GT.AND P1, PT, R174, 0x38, P1 ;  /* 0x00000038ae00780c */ /* 0x000fe40000f24270 */
        /* <DEDUP_REMOVED lines=31> */
[----:B------:R-:W-:Y:S02]  /*a640*/  FSEL R205, R81, -INF , !P2 ;  /* 0xff80000051cd7808 */ /* 0x000fe40005000000 */
        /* <DEDUP_REMOVED lines=18> */
[----:B------:R-:W-:Y:S01]  /*a770*/  PLOP3.LUT P6, PT, PT, PT, UP1, 0x40, 0x0 ;  /* 0x000000000000781c */ /* 0x000fe20003fce818 */
[----:B------:R-:W-:Y:S01]  /*a780*/  UISETP.NE.AND UP1, UPT, UR30, URZ, UPT ;  /* 0x0000003f1e00728c */ /* 0x000fe2000bf25270 */
[----:B------:R-:W-:Y:S02]  /*a790*/  PLOP3.LUT P2, PT, PT, PT, UP0, 0x40, 0x0 ;  /* 0x000000000000781c */ /* 0x000fe40003f4e808 */
        /* <DEDUP_REMOVED lines=14> */
[----:B------:R-:W-:Y:S02]  /*a880*/  ISETP.GT.AND P0, PT, R171, RZ, P0 ;  /* 0x000000ffab00720c */ /* 0x000fe40000704270 */
[----:B------:R-:W-:Y:S02]  /*a890*/  ISETP.GT.AND P1, PT, R174, 0x59, P1 ;  /* 0x00000059ae00780c */ /* 0x000fe40000f24270 */
[----:B------:R-:W-:Y:S02]  /*a8a0*/  ISETP.LT.OR P0, PT, R172, 0x1, P0 ;  /* 0x00000001ac00780c */ /* 0x000fe40000701670 */
[----:B------:R-:W-:Y:S02]  /*a8b0*/  FSEL R188, R96, -INF , !P6 ;  /* 0xff80000060bc7808 */ /* 0x000fe40007000000 */
[----:B------:R-:W-:Y:S01]  /*a8c0*/  PLOP3.LUT P6, PT, PT, PT, UP0, 0x40, 0x0 ;  /* 0x000000000000781c */ /* 0x000fe20003fce808 */
[----:B------:R-:W-:Y:S01]  /*a8d0*/  UISETP.NE.AND UP0, UPT, UR23, URZ, UPT ;  /* 0x0000003f1700728c */ /* 0x000fe2000bf05270 */
[----:B------:R-:W-:Y:S02]  /*a8e0*/  ISETP.LT.OR P1, PT, R175, 0x5a, P1 ;  /* 0x0000005aaf00780c */ /* 0x000fe40000f21670 */
[----:B------:R-:W-:Y:S01]  /*a8f0*/  FSEL R8, R8, -INF , !P0 ;  /* 0xff80000008087808 */ /* 0x000fe20004000000 */
[----:B------:R-:W-:Y:S01]  /*a900*/  UP2UR UR43, UPR, URZ, 0x1 ;  /* 0x000000013f2b7883 */ /* 0x000fe20008000000 */
[----:B------:R-:W-:Y:S01]  /*a910*/  PLOP3.LUT P0, PT, PT, PT, UP2, 0x40, 0x0 ;  /* 0x000000000000781c */ /* 0x000fe20003f0e828 */
[----:B------:R-:W-:Y:S01]  /*a920*/  UISETP.NE.AND UP0, UPT, UR24, URZ, UPT ;  /* 0x0000003f1800728c */ /* 0x000fe2000bf05270 */
[----:B------:R-:W-:Y:S01]  /*a930*/  ISETP.GT.AND P6, PT, R171, 0x1, P6 ;  /* 0x00000001ab00780c */ /* 0x000fe200037c4270 */
[----:B------:R-:W-:Y:S01]  /*a940*/  UISETP.NE.AND UP2, UPT, UR21, URZ, UPT ;  /* 0x0000003f1500728c */ /* 0x000fe2000bf45270 */
[----:B------:R-:W-:Y:S02]  /*a950*/  FSEL R176, R99, -INF , !P1 ;  /* 0xff80000063b07808 */ /* 0x000fe40004800000 */
[----:B------:R-:W-:Y:S02]  /*a960*/  FSEL R182, R97, -INF , !P2 ;  /* 0xff80000061b67808 */ /* 0x000fe40005000000 */
[----:B------:R-:W-:Y:S01]  /*a970*/  PLOP3.LUT P2, PT, PT, PT, UP6, 0x40, 0x0 ;  /* 0x000000000000781c */ /* 0x000fe20003f4e868 */
[----:B------:R-:W-:Y:S01]  /*a980*/  UISETP.NE.AND UP6, UPT, UR25, URZ, UPT ;  /* 0x0000003f1900728c */ /* 0x000fe2000bfc5270 */
[----:B------:R-:W-:Y:S01]  /*a990*/  PLOP3.LUT P1, PT, PT, PT, UP1, 0x40, 0x0 ;  /* 0x000000000000781c */ /* 0x000fe20003f2e818 */
[----:B------:R-:W-:Y:S01]  /*a9a0*/  UISETP.NE.AND UP1, UPT, UR22, URZ, UPT ;  /* 0x0000003f1600728c */ /* 0x000fe2000bf25270 */
[C---:B------:R-:W-:Y:S02]  /*a9b0*/  ISETP.GT.AND P0, PT, R171.reuse, 0x10, P0 ;  /* 0x00000010ab00780c */ /* 0x040fe40000704270 */
[C---:B------:R-:W-:Y:S02]  /*a9c0*/  ISETP.LT.OR P6, PT, R172.reuse, 0x2, P6 ;  /* 0x00000002ac00780c */ /* 0x040fe400037c1670 */
[C---:B------:R-:W-:Y:S02]  /*a9d0*/  ISETP.GT.AND P2, PT, R171.reuse, 0x8, P2 ;  /* 0x00000008ab00780c */ /* 0x040fe40001744270 */
[----:B------:R-:W-:Y:S02]  /*a9e0*/  ISETP.GT.AND P1, PT, R171, 0x9, P1 ;  /* 0x00000009ab00780c */ /* 0x000fe40000f24270 */
[C---:B------:R-:W-:Y:S02]  /*a9f0*/  ISETP.LT.OR P0, PT, R172.reuse, 0x11, P0 ;  /* 0x00000011ac00780c */ /* 0x040fe40000701670 */
[----:B------:R-:W-:Y:S02]  /*aa00*/  FSEL R9, R9, -INF , !P6 ;  /* 0xff80000009097808 */ /* 0x000fe40007000000 */
[----:B------:R-:W-:Y:S01]  /*aa10*/  PLOP3.LUT P6, PT, PT, PT, UP3, 0x40, 0x0 ;  /* 0x000000000000781c */ /* 0x000fe20003fce838 */
[----:B------:R-:W-:Y:S01]  /*aa20*/  UISETP.NE.AND UP3, UPT, UR20, URZ, UPT ;  /* 0x0000003f1400728c */ /* 0x000fe2000bf65270 */
[C---:B------:R-:W-:Y:S02]  /*aa30*/  ISETP.LT.OR P2, PT, R172.reuse, 0x9, P2 ;  /* 0x00000009ac00780c */ /* 0x040fe40001741670 */
[----:B------:R-:W-:Y:S02]  /*aa40*/  ISETP.LT.OR P1, PT, R172, 0xa, P1 ;  /* 0x0000000aac00780c */ /* 0x000fe40000f21670 */
[----:B------:R-:W-:Y:S02]  /*aa50*/  FSEL R32, R24, -INF , !P0 ;  /* 0xff80000018207808 */ /* 0x000fe40004000000 */
[----:B------:R-:W-:Y:S01]  /*aa60*/  PLOP3.LUT P0, PT, PT, PT, UP6, 0x40, 0x0 ;  /* 0x000000000000781c */ /* 0x000fe20003f0e868 */
[----:B------:R-:W-:Y:S01]  /*aa70*/  UISETP.NE.AND UP6, UPT, UR17, URZ, UPT ;  /* 0x0000003f1100728c */ /* 0x000fe2000bfc5270 */
[----:B------:R-:W-:Y:S02]  /*aa80*/  ISETP.GT.AND P6, PT, R171, 0x11, P6 ;  /* 0x00000011ab00780c */ /* 0x000fe400037c4270 */
[----:B------:R-:W-:Y:S02]  /*aa90*/  FSEL R12, R12, -INF , !P2 ;  /* 0xff8000000c0c7808 */ /* 0x000fe40005000000 */
[----:B------:R-:W-:Y:S01]  /*aaa0*/  PLOP3.LUT P2, PT, PT, PT, UP4, 0x40, 0x0 ;  /* 0x000000000000781c */ /* 0x000fe20003f4e848 */
[----:B------:R-:W-:Y:S01]  /*aab0*/  UISETP.NE.AND UP4, UPT, UR19, URZ, UPT ;  /* 0x0000003f1300728c */ /* 0x000fe2000bf85270 */
[----:B------:R-:W-:Y:S02]  /*aac0*/  FSEL R13, R13, -INF , !P1 ;  /* 0xff8000000d0d7808 */ /* 0x000fe40004800000 */
        /* <DEDUP_REMOVED lines=24> */
[----:B------:R-:W-:Y:S02]  /*ac50*/  ISETP.GT.AND P1, PT, R171, 0x29, P1 ;  /* 0x00000029ab00780c */ /* 0x000fe40000f24270 */
        /* <DEDUP_REMOVED lines=75> */
.L_x_1087:
[----:B------:R-:W-:Y:S04]  /*b110*/  MOV R3, c[0x0][0x32c] ;  /* 0x0000cb0000037a02 */ /* 0x000fe80000000f00 */
[----:B------:R-:W-:Y:S11]  /*b120*/  ISETP.NE.AND P0, PT, R3, 0x1, PT ;  /* 0x000000010300780c */ /* 0x000ff60003f05270 */
[----:B------:R-:W-:Y:S02]  /*b130*/  @!UPT UIADD3 URZ, URZ, URZ, URZ ;  /* 0x0000003f3f3ff290 */ /* 0x000fe4000fffe03f */
[----:B------:R-:W-:Y:S05]  /*b140*/  @P0 IMAD.HI.U32 R3, R24, c[0x0][0x330], RZ ;  /* 0x0000cc0018030a27 */ /* 0x000fea00078e00ff */
[----:B------:R-:W-:Y:S02]  /*b150*/  @P0 SHF.R.U32.HI R24, RZ, c[0x0][0x334], R3 ;  /* 0x0000cd00ff180a19 */ /* 0x000fe40000011603 */
.L_x_1088:
[----:B------:R-:W-:Y:S05]  /*b160*/  BSYNC B0 ;  /* 0x0000000000007941 */ /* 0x000fea0003800000 */
.L_x_1086:
        /* <DEDUP_REMOVED lines=11> */
.L_x_1085:
[----:B------:R-:W-:Y:S01]  /*b220*/  UP2UR UR6, UPR, URZ, 0x20 ;  /* 0x000000203f067883 */ /* 0x000fe20008000000 */
[----:B------:R-:W-:Y:S01]  /*b230*/  FMNMX.FTZ R3, R169, R167, !PT ;  /* 0x000000a7a9037209 */ /* 0x000fe20007810000 */
[----:B------:R-:W-:Y:S01]  /*b240*/  UISETP.NE.AND UP5, UPT, UR33, URZ, UPT ;  /* 0x0000003f2100728c */ /* 0x000fe2000bfa5270 */
[----:B------:R-:W-:Y:S01]  /*b250*/  IMAD.MOV.U32 R89, RZ, RZ, R37 ;  /* 0x000000ffff597224 */ /* 0x000fe200078e0025 */
[----:B------:R-:W-:Y:S01]  /*b260*/  UP2UR UR33, UPR, URZ, 0x10 ;  /* 0x000000103f217883 */ /* 0x000fe20008000000 */
[----:B------:R-:W-:Y:S01]  /*b270*/  FMNMX.FTZ R3, R5, R3, !PT ;  /* 0x0000000305037209 */ /* 0x000fe20007810000 */
[----:B------:R-:W-:Y:S01]  /*b280*/  UISETP.NE.AND UP4, UPT, UR28, URZ, UPT ;  /* 0x0000003f1c00728c */ /* 0x000fe2000bf85270 */
[----:B------:R-:W-:Y:S01]  /*b290*/  MOV R84, R64 ;  /* 0x0000004000547202 */ /* 0x000fe20000000f00 */
        /* <DEDUP_REMOVED lines=13> */
[----:B------:R-:W-:Y:S01]  /*b370*/  FSEL R10, R10, -INF , !P0 ;  /* 0xff8000000a0a7808 */ /* 0x000fe20004000000 */
[----:B------:R-:W-:Y:S01]  /*b380*/  UISETP.NE.AND UP0, UPT, UR31, URZ, UPT ;  /* 0x0000003f1f00728c */ /* 0x000fe2000bf05270 */
[----:B------:R-:W-:Y:S01]  /*b390*/  PLOP3.LUT P0, PT, PT, PT, UP3, 0x40, 0x0 ;  /* 0x000000000000781c */ /* 0x000fe20003f0e838 */
[----:B------:R-:W-:Y:S01]  /*b3a0*/  IMAD.MOV.U32 R45, RZ, RZ, R39 ;  /* 0x000000ffff2d7224 */ /* 0x000fe200078e0027 */
[----:B------:R-:W-:Y:S01]  /*b3b0*/  FMNMX.FTZ R3, R7, R3, !PT ;  /* 0x0000000307037209 */ /* 0x000fe20007810000 */
[----:B------:R-:W-:Y:S01]  /*b3c0*/  IMAD.MOV.U32 R87, RZ, RZ, R55 ;  /* 0x000000ffff577224 */ /* 0x000fe200078e0037 */
[----:B------:R-:W-:Y:S01]  /*b3d0*/  ISETP.GT.AND P0, PT, R22, 0x10, P0 ;  /* 0x000000101600780c */ /* 0x000fe20000704270 */
[----:B------:R-:W-:Y:S01]  /*b3e0*/  UISETP.NE.AND UP3, UPT, UR25, URZ, UPT ;  /* 0x0000003f1900728c */ /* 0x000fe2000bf65270 */
[----:B------:R-:W-:Y:S01]  /*b3f0*/  FMNMX.FTZ R3, R17, R3, !PT ;  /* 0x0000000311037209 */ /* 0x000fe20007810000 */
[----:B------:R-:W-:Y:S01]  /*b400*/  UISETP.NE.AND UP5, UPT, UR6, URZ, UPT ;  /* 0x0000003f0600728c */ /* 0x000fe2000bfa5270 */
[----:B------:R-:W-:Y:S01]  /*b410*/  ISETP.LT.OR P0, PT, R21, 0x11, P0 ;  /* 0x000000111500780c */ /* 0x000fe20000701670 */
[----:B------:R-:W-:Y:S01]  /*b420*/  LDSM.16.MT88.4 R80, [R218+0x100] ;  /* 0x00010000da50783b */ /* 0x000fe20000004200 */
[----:B------:R-:W-:Y:S01]  /*b430*/  PLOP3.LUT P2, PT, PT, PT, UP2, 0x40, 0x0 ;  /* 0x000000000000781c */ /* 0x000fe20003f4e828 */
[----:B------:R-:W-:Y:S01]  /*b440*/  UISETP.NE.AND UP2, UPT, UR24, URZ, UPT ;  /* 0x0000003f1800728c */ /* 0x000fe2000bf45270 */
[----:B------:R-:W-:Y:S02]  /*b450*/  FSEL R57, R26, -INF , !P0 ;  /* 0xff8000001a397808 */ /* 0x000fe40004000000 */
[----:B------:R-:W-:Y:S02]  /*b460*/  FMNMX.FTZ R3, R33, R3, !PT ;  /* 0x0000000321037209 */ /* 0x000fe40007810000 */
[----:B------:R-:W-:Y:S02]  /*b470*/  FMNMX.FTZ R26, R168, R166, !PT ;  /* 0x000000a6a81a7209 */ /* 0x000fe40007810000 */
[----:B------:R-:W-:Y:S02]  /*b480*/  ISETP.GT.AND P2, PT, R22, 0x9, P2 ;  /* 0x000000091600780c */ /* 0x000fe40001744270 */
[----:B------:R-:W-:Y:S02]  /*b490*/  FMNMX.FTZ R3, R180, R3, !PT ;  /* 0x00000003b4037209 */ /* 0x000fe40007810000 */
[----:B------:R-:W-:Y:S02]  /*b4a0*/  FMNMX.FTZ R26, R0, R26, !PT ;  /* 0x0000001a001a7209 */ /* 0x000fe40007810000 */
[----:B------:R-:W-:Y:S01]  /*b4b0*/  PLOP3.LUT P1, PT, PT, PT, UP0, 0x40, 0x0 ;  /* 0x000000000000781c */ /* 0x000fe20003f2e808 */
[----:B------:R-:W-:Y:S01]  /*b4c0*/  UISETP.NE.AND UP0, UPT, UR26, URZ, UPT ;  /* 0x0000003f1a00728c */ /* 0x000fe2000bf05270 */
[----:B------:R-:W-:Y:S02]  /*b4d0*/  ISETP.LT.OR P2, PT, R21, 0xa, P2 ;  /* 0x0000000a1500780c */ /* 0x000fe40001741670 */
[----:B------:R-:W-:Y:S02]  /*b4e0*/  FMNMX.FTZ R3, R89, R3, !PT ;  /* 0x0000000359037209 */ /* 0x000fe40007810000 */
[----:B------:R-:W-:Y:S02]  /*b4f0*/  FMNMX.FTZ R26, R18, R26, !PT ;  /* 0x0000001a121a7209 */ /* 0x000fe40007810000 */
[----:B------:R-:W-:Y:S02]  /*b500*/  FSEL R15, R15, -INF , !P2 ;  /* 0xff8000000f0f7808 */ /* 0x000fe40005000000 */
[----:B------:R-:W-:Y:S01]  /*b510*/  PLOP3.LUT P2, PT, PT, PT, UP0, 0x40, 0x0 ;  /* 0x000000000000781c */ /* 0x000fe20003f4e808 */
[----:B------:R-:W-:Y:S01]  /*b520*/  UISETP.NE.AND UP0, UPT, UR22, URZ, UPT ;  /* 0x0000003f1600728c */ /* 0x000fe2000bf05270 */
[----:B------:R-:W-:Y:S02]  /*b530*/  FMNMX.FTZ R3, R184, R3, !PT ;  /* 0x00000003b8037209 */ /* 0x000fe40007810000 */
[----:B------:R-:W-:Y:S02]  /*b540*/  FMNMX.FTZ R26, R19, R26, !PT ;  /* 0x0000001a131a7209 */ /* 0x000fe40007810000 */
[----:B------:R-:W-:Y:S02]  /*b550*/  ISETP.GT.AND P2, PT, R22, 0x19, P2 ;  /* 0x000000191600780c */ /* 0x000fe40001744270 */
[----:B------:R-:W-:Y:S02]  /*b560*/  FMNMX.FTZ R3, R189, R3, !PT ;  /* 0x00000003bd037209 */ /* 0x000fe40007810000 */
[----:B------:R-:W-:Y:S02]  /*b570*/  FMNMX.FTZ R26, R6, R26, !PT ;  /* 0x0000001a061a7209 */ /* 0x000fe40007810000 */
[----:B------:R-:W-:Y:S02]  /*b580*/  ISETP.LT.OR P2, PT, R21, 0x1a, P2 ;  /* 0x0000001a1500780c */ /* 0x000fe40001741670 */
[----:B------:R-:W-:Y:S02]  /*b590*/  FMNMX.FTZ R3, R250, R3, !PT ;  /* 0x00000003fa037209 */ /* 0x000fe40007810000 */
[----:B------:R-:W-:Y:S02]  /*b5a0*/  FMNMX.FTZ R26, R16, R26, !PT ;  /* 0x0000001a101a7209 */ /* 0x000fe40007810000 */
[----:B------:R-:W-:Y:S02]  /*b5b0*/  FSEL R88, R31, -INF , !P2 ;  /* 0xff8000001f587808 */ /* 0x000fe40005000000 */
[----:B------:R-:W-:Y:S02]  /*b5c0*/  FMNMX.FTZ R3, R53, R3, !PT ;  /* 0x0000000335037209 */ /* 0x000fe40007810000 */
[----:B------:R-:W-:Y:S01]  /*b5d0*/  PLOP3.LUT P2, PT, PT, PT, UP0, 0x40, 0x0 ;  /* 0x000000000000781c */ /* 0x000fe20003f4e808 */
[----:B------:R-:W-:Y:S01]  /*b5e0*/  UISETP.NE.AND UP0, UPT, UR17, URZ, UPT ;  /* 0x0000003f1100728c */ /* 0x000fe2000bf05270 */
[----:B------:R-:W-:Y:S01]  /*b5f0*/  FMNMX.FTZ R26, R34, R26, !PT ;  /* 0x0000001a221a7209 */ /* 0x000fe20007810000 */
[----:B------:R-:W-:Y:S01]  /*b600*/  UIADD3 UR17, UR13, -0x1, URZ ;  /* 0xffffffff0d117890 */ /* 0x000fe2000fffe03f */
[----:B------:R-:W-:Y:S02]  /*b610*/  MOV R44, R38 ;  /* 0x00000026002c7202 */ /* 0x000fe40000000f00 */
[----:B------:R-:W-:Y:S01]  /*b620*/  ISETP.GT.AND P2, PT, R22, 0x29, P2 ;  /* 0x000000291600780c */ /* 0x000fe20001744270 */
[----:B------:R-:W-:Y:S01]  /*b630*/  LDSM.16.MT88.4 R36, [R220+0x100] ;  /* 0x00010000dc24783b */ /* 0x000fe20000004200 */
[----:B------:R-:W-:Y:S02]  /*b640*/  FMNMX.FTZ R3, R84, R3, !PT ;  /* 0x0000000354037209 */ /* 0x000fe40007810000 */
[----:B------:R-:W-:Y:S02]  /*b650*/  FMNMX.FTZ R26, R35, R26, !PT ;  /* 0x0000001a231a7209 */ /* 0x000fe40007810000 */
[----:B------:R-:W-:Y:S02]  /*b660*/  ISETP.LT.OR P2, PT, R21, 0x2a, P2 ;  /* 0x0000002a1500780c */ /* 0x000fe40001741670 */
[----:B------:R-:W-:Y:S02]  /*b670*/  FMNMX.FTZ R26, R44, R26, !PT ;  /* 0x0000001a2c1a7209 */ /* 0x000fe40007810000 */
[----:B------:R-:W-:Y:S02]  /*b680*/  FMNMX.FTZ R3, R249, R3, !PT ;  /* 0x00000003f9037209 */ /* 0x000fe40007810000 */
[----:B------:R-:W-:Y:S02]  /*b690*/  FSEL R93, R47, -INF , !P2 ;  /* 0xff8000002f5d7808 */ /* 0x000fe40005000000 */
        /* <DEDUP_REMOVED lines=27> */
[----:B------:R-:W-:Y:S01]  /*b850*/  PLOP3.LUT P6, PT, PT, PT, UP1, 0x40, 0x0 ;  /* 0x000000000000781c */ /* 0x000fe20003fce818 */
[----:B------:R-:W-:Y:S01]  /*b860*/  UISETP.NE.AND UP1, UPT, UR27, URZ, UPT ;  /* 0x0000003f1b00728c */ /* 0x000fe2000bf25270 */
[----:B------:R-:W-:Y:S02]  /*b870*/  FMNMX.FTZ R26, R202, R26, !PT ;  /* 0x0000001aca1a7209 */ /* 0x000fe40007810000 */
[----:B------:R-:W-:Y:S02]  /*b880*/  MOV R92, R41 ;  /* 0x00000029005c7202 */ /* 0x000fe40000000f00 */
        /* <DEDUP_REMOVED lines=12> */
[C---:B------:R-:W-:Y:S02]  /*b950*/  ISETP.GT.AND P6, PT, R22.reuse, 0x11, P6 ;  /* 0x000000111600780c */ /* 0x040fe400037c4270 */
[----:B------:R-:W-:Y:S02]  /*b960*/  FMNMX.FTZ R26, R177, R26, !PT ;  /* 0x0000001ab11a7209 */ /* 0x000fe40007810000 */
[----:B------:R-:W-:Y:S02]  /*b970*/  ISETP.GT.AND P1, PT, R22, 0x8, P1 ;  /* 0x000000081600780c */ /* 0x000fe40000f24270 */
[----:B------:R-:W-:Y:S02]  /*b980*/  FMNMX.FTZ R24, R178, R24, !PT ;  /* 0x00000018b2187209 */ /* 0x000fe40007810000 */
[----:B------:R-:W-:Y:S02]  /*b990*/  ISETP.LT.OR P6, PT, R21, 0x12, P6 ;  /* 0x000000121500780c */ /* 0x000fe400037c1670 */
[----:B------:R-:W-:Y:S02]  /*b9a0*/  FMNMX.FTZ R26, R176, R26, !PT ;  /* 0x0000001ab01a7209 */ /* 0x000fe40007810000 */
[----:B-1----:R-:W-:Y:S02]  /*b9b0*/  FMNMX.FTZ R3, R3, R23, !PT ;  /* 0x0000001703037209 */ /* 0x002fe40007810000 */
[----:B------:R-:W-:Y:S01]  /*b9c0*/  ISETP.LT.OR P1, PT, R21, 0x9, P1 ;  /* 0x000000091500780c */ /* 0x000fe20000f21670 */
[----:B------:R-:W1:Y:S01]  /*b9d0*/  SHFL.BFLY PT, R23, R26, 0x2, 0x1f ;  /* 0x0c401f001a177f89 */ /* 0x000e6200000e0000 */
[----:B------:R-:W-:Y:S02]  /*b9e0*/  FMNMX.FTZ R24, R192, R24, !PT ;  /* 0x00000018c0187209 */ /* 0x000fe40007810000 */
[----:B------:R-:W-:Y:S02]  /*b9f0*/  FSEL R56, R27, -INF , !P6 ;  /* 0xff8000001b387808 */ /* 0x000fe40007000000 */
[----:B------:R-:W-:Y:S02]  /*ba00*/  FMNMX.FTZ R25, R10, R164, !PT ;  /* 0x000000a40a197209 */ /* 0x000fe40007810000 */
[----:B------:R-:W-:Y:S01]  /*ba10*/  FSEL R14, R14, -INF , !P1 ;  /* 0xff8000000e0e7808 */ /* 0x000fe20004800000 */
[----:B------:R-:W2:Y:S01]  /*ba20*/  SHFL.BFLY PT, R27, R3, 0x1, 0x1f ;  /* 0x0c201f00031b7f89 */ /* 0x000ea200000e0000 */
        /* <DEDUP_REMOVED lines=14> */
[----:B------:R-:W-:Y:S01]  /*bb10*/  PLOP3.LUT P0, PT, PT, PT, UP3, 0x40, 0x0 ;  /* 0x000000000000781c */ /* 0x000fe20003f0e838 */
[----:B------:R-:W-:Y:S01]  /*bb20*/  UISETP.NE.AND UP3, UPT, UR20, URZ, UPT ;  /* 0x0000003f1400728c */ /* 0x000fe2000bf65270 */
[----:B------:R-:W-:Y:S01]  /*bb30*/  PLOP3.LUT P6, PT, PT, PT, UP2, 0x40, 0x0 ;  /* 0x000000000000781c */ /* 0x000fe20003fce828 */
[----:B------:R-:W-:Y:S01]  /*bb40*/  UISETP.NE.AND UP2, UPT, UR19, URZ, UPT ;  /* 0x0000003f1300728c */ /* 0x000fe2000bf45270 */
[----:B------:R-:W-:Y:S02]  /*bb50*/  FMNMX.FTZ R25, R57, R25, !PT ;  /* 0x0000001939197209 */ /* 0x000fe40007810000 */
[----:B------:R-:W-:Y:S02]  /*bb60*/  FMNMX.FTZ R24, R207, R24, !PT ;  /* 0x00000018cf187209 */ /* 0x000fe40007810000 */
[----:B------:R-:W-:Y:S01]  /*bb70*/  PLOP3.LUT P2, PT, PT, PT, UP1, 0x40, 0x0 ;  /* 0x000000000000781c */ /* 0x000fe20003f4e818 */
[----:B------:R-:W-:Y:S01]  /*bb80*/  UISETP.NE.AND UP1, UPT, UR30, URZ, UPT ;  /* 0x0000003f1e00728c */ /* 0x000fe2000bf25270 */
[C---:B------:R-:W-:Y:S02]  /*bb90*/  ISETP.GT.AND P0, PT, R22.reuse, 0x20, P0 ;  /* 0x000000201600780c */ /* 0x040fe40000704270 */
[----:B------:R-:W-:Y:S02]  /*bba0*/  ISETP.GT.AND P6, PT, R22, 0x21, P6 ;  /* 0x000000211600780c */ /* 0x000fe400037c4270 */
[----:B------:R-:W-:Y:S02]  /*bbb0*/  FMNMX.FTZ R25, R56, R25, !PT ;  /* 0x0000001938197209 */ /* 0x000fe40007810000 */
[----:B------:R-:W-:Y:S02]  /*bbc0*/  FMNMX.FTZ R24, R204, R24, !PT ;  /* 0x00000018cc187209 */ /* 0x000fe40007810000 */
[----:B------:R-:W-:Y:S02]  /*bbd0*/  ISETP.GT.AND P2, PT, R22, 0x39, P2 ;  /* 0x000000391600780c */ /* 0x000fe40001744270 */
[----:B-1----:R-:W-:Y:S02]  /*bbe0*/  FMNMX.FTZ R26, R26, R23, !PT ;  /* 0x000000171a1a7209 */ /* 0x002fe40007810000 */
[C---:B------:R-:W-:Y:S02]  /*bbf0*/  ISETP.LT.OR P0, PT, R21.reuse, 0x21, P0 ;  /* 0x000000211500780c */ /* 0x040fe40000701670 */
[----:B------:R-:W-:Y:S02]  /*bc00*/  ISETP.LT.OR P6, PT, R21, 0x22, P6 ;  /* 0x000000221500780c */ /* 0x000fe400037c1670 */
[----:B--2---:R-:W-:Y:S02]  /*bc10*/  FMNMX.FTZ R3, R3, R27, !PT ;  /* 0x0000001b03037209 */ /* 0x004fe40007810000 */
[----:B------:R-:W-:Y:S02]  /*bc20*/  FMNMX.FTZ R27, R60, R25, !PT ;  /* 0x000000193c1b7209 */ /* 0x000fe40007810000 */
[----:B------:R-:W-:Y:S01]  /*bc30*/  FMNMX.FTZ R24, R190, R24, !PT ;  /* 0x00000018be187209 */ /* 0x000fe20007810000 */
[----:B------:R-:W1:Y:S01]  /*bc40*/  SHFL.BFLY PT, R25, R26, 0x1, 0x1f ;  /* 0x0c201f001a197f89 */ /* 0x000e6200000e0000 */
[----:B------:R-:W-:Y:S01]  /*bc50*/  ISETP.LT.OR P2, PT, R21, 0x3a, P2 ;  /* 0x0000003a1500780c */ /* 0x000fe20001741670 */
[----:B------:R-:W-:Y:S01]  /*bc60*/  FMUL.FTZ R199, R3, c[0x0][0x2d0] ;  /* 0x0000b40003c77a20 */ /* 0x000fe20000410000 */
[----:B------:R-:W-:Y:S02]  /*bc70*/  FSEL R85, R43, -INF , !P6 ;  /* 0xff8000002b557808 */ /* 0x000fe40007000000 */
[----:B------:R-:W-:Y:S02]  /*bc80*/  ISETP.GT.AND P1, PT, R22, 0x28, P1 ;  /* 0x000000281600780c */ /* 0x000fe40000f24270 */
[----:B------:R-:W-:Y:S02]  /*bc90*/  FMNMX.FTZ R27, R88, R27, !PT ;  /* 0x0000001b581b7209 */ /* 0x000fe40007810000 */
[----:B------:R-:W-:Y:S01]  /*bca0*/  PLOP3.LUT P6, PT, PT, PT, UP3, 0x40, 0x0 ;  /* 0x000000000000781c */ /* 0x000fe20003fce838 */
[----:B------:R-:W-:Y:S01]  /*bcb0*/  UISETP.NE.AND UP3, UPT, UR28, URZ, UPT ;  /* 0x0000003f1c00728c */ /* 0x000fe2000bf65270 */
[----:B------:R-:W-:Y:S02]  /*bcc0*/  FSEL R61, R42, -INF , !P0 ;  /* 0xff8000002a3d7808 */ /* 0x000fe40004000000 */
[----:B------:R-:W-:Y:S01]  /*bcd0*/  PLOP3.LUT P0, PT, PT, PT, UP4, 0x40, 0x0 ;  /* 0x000000000000781c */ /* 0x000fe20003f0e848 */
[----:B------:R-:W-:Y:S01]  /*bce0*/  UISETP.NE.AND UP4, UPT, UR33, URZ, UPT ;  /* 0x0000003f2100728c */ /* 0x000fe2000bf85270 */
[----:B------:R-:W-:Y:S02]  /*bcf0*/  FMNMX.FTZ R23, R183, R24, !PT ;  /* 0x00000018b7177209 */ /* 0x000fe40007810000 */
[----:B------:R-:W-:Y:S01]  /*bd00*/  FSEL R251, R63, -INF , !P2 ;  /* 0xff8000003ffb7808 */ /* 0x000fe20005000000 */
[----:B------:R-:W-:Y:S01]  /*bd10*/  IMAD.MOV.U32 R63, RZ, RZ, R186 ;  /* 0x000000ffff3f7224 */ /* 0x000fe200078e00ba */
[----:B------:R-:W-:Y:S02]  /*bd20*/  FSETP.NEU.FTZ.AND P2, PT, R3, -INF , PT ;  /* 0xff8000000300780b */ /* 0x000fe40003f5d000 */
[----:B------:R-:W-:Y:S02]  /*bd30*/  ISETP.LT.OR P1, PT, R21, 0x29, P1 ;  /* 0x000000291500780c */ /* 0x000fe40000f21670 */
[C---:B------:R-:W-:Y:S02]  /*bd40*/  ISETP.GT.AND P0, PT, R22.reuse, 0x30, P0 ;  /* 0x000000301600780c */ /* 0x040fe40000704270 */
[----:B------:R-:W-:Y:S02]  /*bd50*/  ISETP.GT.AND P6, PT, R22, 0x31, P6 ;  /* 0x000000311600780c */ /* 0x000fe400037c4270 */
[----:B------:R-:W-:Y:S02]  /*bd60*/  FMNMX.FTZ R27, R61, R27, !PT ;  /* 0x0000001b3d1b7209 */ /* 0x000fe40007810000 */
[----:B------:R-:W-:Y:S02]  /*bd70*/  FMNMX.FTZ R23, R181, R23, !PT ;  /* 0x00000017b5177209 */ /* 0x000fe40007810000 */
[----:B------:R-:W-:Y:S02]  /*bd80*/  FSEL R199, R199, RZ, P2 ;  /* 0x000000ffc7c77208 */ /* 0x000fe40001000000 */
[C---:B------:R-:W-:Y:S02]  /*bd90*/  ISETP.LT.OR P0, PT, R21.reuse, 0x31, P0 ;  /* 0x000000311500780c */ /* 0x040fe40000701670 */
[----:B------:R-:W-:Y:S01]  /*bda0*/  ISETP.LT.OR P6, PT, R21, 0x32, P6 ;  /* 0x000000321500780c */ /* 0x000fe200037c1670 */
[--C-:B------:R-:W-:Y:S01]  /*bdb0*/  FFMA.FTZ R96, R5, c[0x0][0x2d0], -R199.reuse ;  /* 0x0000b40005607a23 */ /* 0x100fe200000108c7 */
[----:B------:R-:W-:Y:S01]  /*bdc0*/  FMNMX.FTZ R27, R85, R27, !PT ;  /* 0x0000001b551b7209 */ /* 0x000fe20007810000 */
[--C-:B------:R-:W-:Y:S01]  /*bdd0*/  FFMA.FTZ R173, R20, c[0x0][0x2d0], -R199.reuse ;  /* 0x0000b40014ad7a23 */ /* 0x100fe200000108c7 */
[----:B------:R-:W-:Y:S01]  /*bde0*/  FSEL R46, R46, -INF , !P1 ;  /* 0xff8000002e2e7808 */ /* 0x000fe20004800000 */
[--C-:B------:R-:W-:Y:S01]  /*bdf0*/  FFMA.FTZ R249, R249, c[0x0][0x2d0], -R199.reuse ;  /* 0x0000b400f9f97a23 */ /* 0x100fe200000108c7 */
[----:B------:R-:W-:Y:S01]  /*be00*/  FMNMX.FTZ R23, R179, R23, !PT ;  /* 0x00000017b3177209 */ /* 0x000fe20007810000 */
[----:B------:R-:W-:Y:S01]  /*be10*/  MUFU.EX2 R96, R96 ;  /* 0x0000006000607308 */ /* 0x000fe20000000800 */
[----:B------:R-:W-:Y:S01]  /*be20*/  PLOP3.LUT P1, PT, PT, PT, UP2, 0x40, 0x0 ;  /* 0x000000000000781c */ /* 0x000fe20003f2e828 */
[----:B------:R-:W-:Y:S01]  /*be30*/  UISETP.NE.AND UP2, UPT, UR29, URZ, UPT ;  /* 0x0000003f1d00728c */ /* 0x000fe2000bf45270 */
[----:B------:R-:W-:Y:S01]  /*be40*/  FMNMX.FTZ R5, R46, R27, !PT ;  /* 0x0000001b2e057209 */ /* 0x000fe20007810000 */
[----:B------:R-:W2:Y:S01]  /*be50*/  SHFL.BFLY PT, R24, R23, 0x2, 0x1f ;  /* 0x0c401f0017187f89 */ /* 0x000ea200000e0000 */
[----:B------:R-:W-:Y:S01]  /*be60*/  FSEL R58, R58, -INF , !P0 ;  /* 0xff8000003a3a7808 */ /* 0x000fe20004000000 */
[--C-:B------:R-:W-:Y:S01]  /*be70*/  FFMA.FTZ R246, R246, c[0x0][0x2d0], -R199.reuse ;  /* 0x0000b400f6f67a23 */ /* 0x100fe200000108c7 */
[----:B------:R-:W-:Y:S01]  /*be80*/  PLOP3.LUT P0, PT, PT, PT, UP0, 0x40, 0x0 ;  /* 0x000000000000781c */ /* 0x000fe20003f0e808 */
[----:B------:R-:W-:Y:S01]  /*be90*/  UISETP.NE.AND UP0, UPT, UR32, URZ, UPT ;  /* 0x0000003f2000728c */ /* 0x000fe2000bf05270 */
[----:B------:R-:W-:Y:S01]  /*bea0*/  FSEL R59, R59, -INF , !P6 ;  /* 0xff8000003b3b7808 */ /* 0x000fe20007000000 */
[----:B------:R-:W-:Y:S01]  /*beb0*/  MUFU.EX2 R173, R173 ;  /* 0x000000ad00ad7308 */ /* 0x000fe20000000800 */
[----:B------:R-:W-:Y:S01]  /*bec0*/  PLOP3.LUT P6, PT, PT, PT, UP6, 0x40, 0x0 ;  /* 0x000000000000781c */ /* 0x000fe20003fce868 */
[--C-:B------:R-:W-:Y:S01]  /*bed0*/  FFMA.FTZ R245, R245, c[0x0][0x2d0], -R199.reuse ;  /* 0x0000b400f5f57a23 */ /* 0x100fe200000108c7 */
[C---:B------:R-:W-:Y:S01]  /*bee0*/  ISETP.GT.AND P1, PT, R22.reuse, 0x38, P1 ;  /* 0x000000381600780c */ /* 0x040fe20000f24270 */
[--C-:B------:R-:W-:Y:S01]  /*bef0*/  FFMA.FTZ R211, R211, c[0x0][0x2d0], -R199.reuse ;  /* 0x0000b400d3d37a23 */ /* 0x100fe200000108c7 */
[C---:B------:R-:W-:Y:S01]  /*bf00*/  ISETP.GT.AND P0, PT, R22.reuse, 0x40, P0 ;  /* 0x000000401600780c */ /* 0x040fe20000704270 */
[--C-:B------:R-:W-:Y:S01]  /*bf10*/  FFMA.FTZ R205, R205, c[0x0][0x2d0], -R199.reuse ;  /* 0x0000b400cdcd7a23 */ /* 0x100fe200000108c7 */
[----:B------:R-:W-:Y:S01]  /*bf20*/  ISETP.GT.AND P6, PT, R22, 0x41, P6 ;  /* 0x000000411600780c */ /* 0x000fe200037c4270 */
[--C-:B------:R-:W-:Y:S01]  /*bf30*/  FFMA.FTZ R200, R200, c[0x0][0x2d0], -R199.reuse ;  /* 0x0000b400c8c87a23 */ /* 0x100fe200000108c7 */
[----:B------:R-:W-:Y:S01]  /*bf40*/  FMNMX.FTZ R5, R93, R5, !PT ;  /* 0x000000055d057209 */ /* 0x000fe20007810000 */
[----:B------:R-:W-:Y:S01]  /*bf50*/  MUFU.EX2 R249, R249 ;  /* 0x000000f900f97308 */ /* 0x000fe20000000800 */
[----:B------:R-:W-:Y:S01]  /*bf60*/  ISETP.LT.OR P1, PT, R21, 0x39, P1 ;  /* 0x000000391500780c */ /* 0x000fe20000f21670 */
[--C-:B------:R-:W-:Y:S01]  /*bf70*/  FFMA.FTZ R170, R169, c[0x0][0x2d0], -R199.reuse ;  /* 0x0000b400a9aa7a23 */ /* 0x100fe200000108c7 */
[----:B------:R-:W-:Y:S01]  /*bf80*/  ISETP.LT.OR P0, PT, R21, 0x41, P0 ;  /* 0x000000411500780c */ /* 0x000fe20000701670 */
[--C-:B------:R-:W-:Y:S01]  /*bf90*/  FFMA.FTZ R197, R197, c[0x0][0x2d0], -R199.reuse ;  /* 0x0000b400c5c57a23 */ /* 0x100fe200000108c7 */
[----:B------:R-:W-:Y:S01]  /*bfa0*/  ISETP.LT.OR P6, PT, R21, 0x42, P6 ;  /* 0x000000421500780c */ /* 0x000fe200037c1670 */
[--C-:B------:R-:W-:Y:S01]  /*bfb0*/  FFMA.FTZ R188, R188, c[0x0][0x2d0], -R199.reuse ;  /* 0x0000b400bcbc7a23 */ /* 0x100fe200000108c7 */
[----:B------:R-:W-:Y:S02]  /*bfc0*/  FMNMX.FTZ R5, R58, R5, !PT ;  /* 0x000000053a057209 */ /* 0x000fe40007810000 */
[----:B------:R-:W-:Y:S01]  /*bfd0*/  FSEL R62, R62, -INF , !P1 ;  /* 0xff8000003e3e7808 */ /* 0x000fe20004800000 */
[----:B------:R-:W3:Y:S01]  /*bfe0*/  MUFU.EX2 R170, R170 ;  /* 0x000000aa00aa7308 */ /* 0x000ee20000000800 */
[----:B------:R-:W-:Y:S01]  /*bff0*/  FSEL R242, R74, -INF , !P0 ;  /* 0xff8000004af27808 */ /* 0x000fe20004000000 */
[--C-:B------:R-:W-:Y:S01]  /*c000*/  FFMA.FTZ R74, R4, c[0x0][0x2d0], -R199.reuse ;  /* 0x0000b400044a7a23 */ /* 0x100fe200000108c7 */
[----:B------:R-:W-:Y:S02]  /*c010*/  PLOP3.LUT P0, PT, PT, PT, UP4, 0x40, 0x0 ;  /* 0x000000000000781c */ /* 0x000fe40003f0e848 */
[----:B------:R-:W-:Y:S01]  /*c020*/  FSEL R208, R75, -INF , !P6 ;  /* 0xff8000004bd07808 */ /* 0x000fe20007000000 */
[--C-:B------:R-:W-:Y:S01]  /*c030*/  FFMA.FTZ R75, R2, c[0x0][0x2d0], -R199.reuse ;  /* 0x0000b400024b7a23 */ /* 0x100fe200000108c7 */
[----:B-1----:R-:W-:Y:S02]  /*c040*/  FMNMX.FTZ R2, R26, R25, !PT ;  /* 0x000000191a027209 */ /* 0x002fe40007810000 */
[----:B------:R-:W-:Y:S01]  /*c050*/  FMNMX.FTZ R25, R59, R5, !PT ;  /* 0x000000053b197209 */ /* 0x000fe20007810000 */
[----:B------:R-:W-:Y:S01]  /*c060*/  MUFU.EX2 R74, R74 ;  /* 0x0000004a004a7308 */ /* 0x000fe20000000800 */
[----:B------:R-:W-:Y:S01]  /*c070*/  ISETP.GT.AND P0, PT, R22, 0x49, P0 ;  /* 0x000000491600780c */ /* 0x000fe20000704270 */
[----:B------:R-:W-:Y:S01]  /*c080*/  FMUL.FTZ R198, R2, c[0x0][0x2d0] ;  /* 0x0000b40002c67a20 */ /* 0x000fe20000410000 */
[----:B------:R-:W-:Y:S02]  /*c090*/  PLOP3.LUT P1, PT, PT, PT, UP5, 0x40, 0x0 ;  /* 0x000000000000781c */ /* 0x000fe40003f2e858 */
[----:B------:R-:W-:Y:S02]  /*c0a0*/  FMNMX.FTZ R25, R62, R25, !PT ;  /* 0x000000193e197209 */ /* 0x000fe40007810000 */
[C---:B------:R-:W-:Y:S02]  /*c0b0*/  ISETP.GT.AND P1, PT, R22.reuse, 0x48, P1 ;  /* 0x000000481600780c */ /* 0x040fe40000f24270 */
[----:B------:R-:W-:Y:S01]  /*c0c0*/  ISETP.LT.OR P0, PT, R21, 0x4a, P0 ;  /* 0x0000004a1500780c */ /* 0x000fe20000701670 */
[----:B------:R-:W1:Y:S01]  /*c0d0*/  MUFU.EX2 R75, R75 ;  /* 0x0000004b004b7308 */ /* 0x000e620000000800 */
[----:B------:R-:W-:Y:S02]  /*c0e0*/  PLOP3.LUT P6, PT, PT, PT, UP3, 0x40, 0x0 ;  /* 0x000000000000781c */ /* 0x000fe40003fce838 */
[----:B------:R-:W-:Y:S02]  /*c0f0*/  FMNMX.FTZ R4, R251, R25, !PT ;  /* 0x00000019fb047209 */ /* 0x000fe40007810000 */
[----:B------:R-:W-:Y:S02]  /*c100*/  ISETP.LT.OR P1, PT, R21, 0x49, P1 ;  /* 0x000000491500780c */ /* 0x000fe40000f21670 */
[----:B------:R-:W-:Y:S02]  /*c110*/  ISETP.GT.AND P6, PT, R22, 0x50, P6 ;  /* 0x000000501600780c */ /* 0x000fe400037c4270 */
[----:B------:R-:W-:Y:S01]  /*c120*/  FSEL R203, R79, -INF , !P0 ;  /* 0xff8000004fcb7808 */ /* 0x000fe20004000000 */
[----:B------:R-:W-:Y:S01]  /*c130*/  MUFU.EX2 R246, R246 ;  /* 0x000000f600f67308 */ /* 0x000fe20000000800 */
[----:B------:R-:W-:Y:S02]  /*c140*/  PLOP3.LUT P0, PT, PT, PT, UP2, 0x40, 0x0 ;  /* 0x000000000000781c */ /* 0x000fe40003f0e828 */
[----:B------:R-:W-:Y:S02]  /*c150*/  FMNMX.FTZ R4, R242, R4, !PT ;  /* 0x00000004f2047209 */ /* 0x000fe40007810000 */
[----:B--2---:R-:W-:Y:S02]  /*c160*/  FMNMX.FTZ R5, R23, R24, !PT ;  /* 0x0000001817057209 */ /* 0x004fe40007810000 */
[----:B------:R-:W-:Y:S02]  /*c170*/  ISETP.GT.AND P0, PT, R22, 0x51, P0 ;  /* 0x000000511600780c */ /* 0x000fe40000704270 */
[C---:B------:R-:W-:Y:S01]  /*c180*/  ISETP.LT.OR P6, PT, R21.reuse, 0x51, P6 ;  /* 0x000000511500780c */ /* 0x040fe200037c1670 */
[----:B------:R-:W-:Y:S01]  /*c190*/  MUFU.EX2 R245, R245 ;  /* 0x000000f500f57308 */ /* 0x000fe20000000800 */
[----:B------:R-:W-:Y:S01]  /*c1a0*/  FSEL R206, R78, -INF , !P1 ;  /* 0xff8000004ece7808 */ /* 0x000fe20004800000 */
[----:B------:R-:W2:Y:S01]  /*c1b0*/  SHFL.BFLY PT, R23, R5, 0x1, 0x1f ;  /* 0x0c201f0005177f89 */ /* 0x000ea200000e0000 */
[----:B------:R-:W-:Y:S02]  /*c1c0*/  FMNMX.FTZ R4, R208, R4, !PT ;  /* 0x00000004d0047209 */ /* 0x000fe40007810000 */
[----:B------:R-:W-:Y:S02]  /*c1d0*/  FSETP.NEU.FTZ.AND P1, PT, R2, -INF , PT ;  /* 0xff8000000200780b */ /* 0x000fe40003f3d000 */
[----:B------:R-:W-:Y:S02]  /*c1e0*/  ISETP.LT.OR P0, PT, R21, 0x52, P0 ;  /* 0x000000521500780c */ /* 0x000fe40000701670 */
[----:B------:R-:W-:Y:S01]  /*c1f0*/  FSEL R191, R90, -INF , !P6 ;  /* 0xff8000005abf7808 */ /* 0x000fe20007000000 */
[----:B------:R-:W-:Y:S01]  /*c200*/  MUFU.EX2 R211, R211 ;  /* 0x000000d300d37308 */ /* 0x000fe20000000800 */
[----:B------:R-:W-:Y:S02]  /*c210*/  PLOP3.LUT P6, PT, PT, PT, UP1, 0x40, 0x0 ;  /* 0x000000000000781c */ /* 0x000fe40003fce818 */
[----:B------:R-:W-:Y:S02]  /*c220*/  FMNMX.FTZ R4, R206, R4, !PT ;  /* 0x00000004ce047209 */ /* 0x000fe40007810000 */
[----:B------:R-:W-:Y:S02]  /*c230*/  FSEL R198, R198, RZ, P1 ;  /* 0x000000ffc6c67208 */ /* 0x000fe40000800000 */
[----:B------:R-:W-:Y:S02]  /*c240*/  ISETP.GT.AND P6, PT, R22, 0x58, P6 ;  /* 0x000000581600780c */ /* 0x000fe400037c4270 */
[----:B------:R-:W-:Y:S01]  /*c250*/  FSEL R186, R91, -INF , !P0 ;  /* 0xff8000005bba7808 */ /* 0x000fe20004000000 */
[----:B------:R-:W-:Y:S01]  /*c260*/  MUFU.EX2 R205, R205 ;  /* 0x000000cd00cd7308 */ /* 0x000fe20000000800 */
[----:B------:R-:W-:Y:S01]  /*c270*/  PLOP3.LUT P0, PT, PT, PT, UP0, 0x40, 0x0 ;  /* 0x000000000000781c */ /* 0x000fe20003f0e808 */
[--C-:B------:R-:W-:Y:S01]  /*c280*/  FFMA.FTZ R171, R0, c[0x0][0x2d0], -R198.reuse ;  /* 0x0000b40000ab7a23 */ /* 0x100fe200000108c6 */
[----:B------:R-:W-:Y:S01]  /*c290*/  FMNMX.FTZ R4, R203, R4, !PT ;  /* 0x00000004cb047209 */ /* 0x000fe20007810000 */
[--C-:B------:R-:W-:Y:S01]  /*c2a0*/  FFMA.FTZ R97, R18, c[0x0][0x2d0], -R198.reuse ;  /* 0x0000b40012617a23 */ /* 0x100fe200000108c6 */
[----:B------:R-:W-:Y:S01]  /*c2b0*/  ISETP.GT.AND P0, PT, R22, 0x59, P0 ;  /* 0x000000591600780c */ /* 0x000fe20000704270 */
[--C-:B------:R-:W-:Y:S01]  /*c2c0*/  FFMA.FTZ R169, R168, c[0x0][0x2d0], -R198.reuse ;  /* 0x0000b400a8a97a23 */ /* 0x100fe200000108c6 */
[----:B------:R-:W-:Y:S01]  /*c2d0*/  ISETP.LT.OR P6, PT, R21, 0x59, P6 ;  /* 0x000000591500780c */ /* 0x000fe200037c1670 */
[----:B------:R-:W-:Y:S01]  /*c2e0*/  FFMA.FTZ R168, R19, c[0x0][0x2d0], -R198 ;  /* 0x0000b40013a87a23 */ /* 0x000fe200000108c6 */
[----:B------:R-:W-:Y:S01]  /*c2f0*/  FMNMX.FTZ R0, R191, R4, !PT ;  /* 0x00000004bf007209 */ /* 0x000fe20007810000 */
[----:B------:R-:W-:Y:S01]  /*c300*/  MUFU.EX2 R171, R171 ;  /* 0x000000ab00ab7308 */ /* 0x000fe20000000800 */
[----:B------:R-:W-:Y:S01]  /*c310*/  MOV R90, R184 ;  /* 0x000000b8005a7202 */ /* 0x000fe20000000f00 */
[----:B------:R-:W-:Y:S01]  /*c320*/  IMAD.MOV.U32 R91, RZ, RZ, R54 ;  /* 0x000000ffff5b7224 */ /* 0x000fe200078e0036 */
[----:B------:R-:W-:Y:S01]  /*c330*/  ISETP.LT.OR P0, PT, R21, 0x5a, P0 ;  /* 0x0000005a1500780c */ /* 0x000fe20000701670 */
[--C-:B------:R-:W-:Y:S01]  /*c340*/  FFMA.FTZ R195, R35, c[0x0][0x2d0], -R198.reuse ;  /* 0x0000b40023c37a23 */ /* 0x100fe200000108c6 */
[----:B------:R-:W-:Y:S01]  /*c350*/  FSEL R184, R94, -INF , !P6 ;  /* 0xff8000005eb87808 */ /* 0x000fe20007000000 */
[--C-:B------:R-:W-:Y:S01]  /*c360*/  FFMA.FTZ R248, R248, c[0x0][0x2d0], -R198.reuse ;  /* 0x0000b400f8f87a23 */ /* 0x100fe200000108c6 */
[----:B------:R-:W-:Y:S01]  /*c370*/  FMNMX.FTZ R0, R186, R0, !PT ;  /* 0x00000000ba007209 */ /* 0x000fe20007810000 */
[----:B------:R-:W-:Y:S01]  /*c380*/  FFMA.FTZ R247, R247, c[0x0][0x2d0], -R198 ;  /* 0x0000b400f7f77a23 */ /* 0x000fe200000108c6 */
[----:B------:R-:W-:Y:S01]  /*c390*/  FSEL R73, R95, -INF , !P0 ;  /* 0xff8000005f497808 */ /* 0x000fe20004000000 */
[----:B------:R-:W4:Y:S01]  /*c3a0*/  MUFU.EX2 R169, R169 ;  /* 0x000000a900a97308 */ /* 0x000f220000000800 */
[----:B------:R-:W-:Y:S01]  /*c3b0*/  FMNMX.FTZ R4, R184, R0, !PT ;  /* 0x00000000b8047209 */ /* 0x000fe20007810000 */
[----:B------:R-:W-:Y:S01]  /*c3c0*/  IMAD.MOV.U32 R95, RZ, RZ, R178 ;  /* 0x000000ffff5f7224 */ /* 0x000fe200078e00b2 */
[----:B--2---:R-:W-:Y:S01]  /*c3d0*/  FMNMX.FTZ R0, R5, R23, !PT ;  /* 0x0000001705007209 */ /* 0x004fe20007810000 */
[----:B------:R-:W-:Y:S01]  /*c3e0*/  FFMA.FTZ R178, R7, c[0x0][0x2d0], -R199 ;  /* 0x0000b40007b27a23 */ /* 0x000fe200000108c7 */
[----:B------:R-:W-:Y:S01]  /*c3f0*/  FMNMX.FTZ R4, R73, R4, !PT ;  /* 0x0000000449047209 */ /* 0x000fe20007810000 */
[----:B------:R-:W-:Y:S01]  /*c400*/  LDSM.16.MT88.4 R20, [R225+0x100] ;  /* 0x00010000e114783b */ /* 0x000fe20000004200 */
[C---:B------:R-:W-:Y:S01]  /*c410*/  FSETP.NEU.FTZ.AND P0, PT, R0.reuse, -INF , PT ;  /* 0xff8000000000780b */ /* 0x040fe20003f1d000 */
[----:B------:R-:W-:Y:S01]  /*c420*/  FMUL.FTZ R196, R0, c[0x0][0x2d0] ;  /* 0x0000b40000c47a20 */ /* 0x000fe20000410000 */
[----:B------:R-:W-:Y:S01]  /*c430*/  FSEL R71, R3, RZ, P2 ;  /* 0x000000ff03477208 */ /* 0x000fe20001000000 */
[----:B------:R-:W-:Y:S01]  /*c440*/  MUFU.EX2 R97, R97 ;  /* 0x0000006100617308 */ /* 0x000fe20000000800 */
[----:B------:R-:W-:Y:S01]  /*c450*/  FSEL R70, R2, RZ, P1 ;  /* 0x000000ff02467208 */ /* 0x000fe20000800000 */
[----:B------:R-:W-:Y:S01]  /*c460*/  FFMA.FTZ R244, R244, c[0x0][0x2d0], -R198 ;  /* 0x0000b400f4f47a23 */ /* 0x000fe200000108c6 */
[----:B------:R-:W-:Y:S01]  /*c470*/  FSEL R196, R196, RZ, P0 ;  /* 0x000000ffc4c47208 */ /* 0x000fe20000000000 */
[----:B------:R-:W2:Y:S01]  /*c480*/  SHFL.BFLY PT, R5, R4, 0x2, 0x1f ;  /* 0x0c401f0004057f89 */ /* 0x000ea200000e0000 */
[----:B------:R-:W-:Y:S01]  /*c490*/  FADD.FTZ R71, -R71, R167 ;  /* 0x000000a747477221 */ /* 0x000fe20000010100 */
[----:B------:R-:W-:Y:S01]  /*c4a0*/  MOV R94, R194 ;  /* 0x000000c2005e7202 */ /* 0x000fe20000000f00 */
[----:B------:R-:W-:Y:S01]  /*c4b0*/  FADD.FTZ R70, -R70, R166 ;  /* 0x000000a646467221 */ /* 0x000fe20000010100 */
[----:B---3--:R-:W-:Y:S01]  /*c4c0*/  F2FP.PACK_AB R76, R96, R170 ;  /* 0x000000aa604c723e */ /* 0x008fe200000000ff */
[----:B------:R-:W-:Y:S01]  /*c4d0*/  FMUL.FTZ R71, R71, c[0x0][0x2d0] ;  /* 0x0000b40047477a20 */ /* 0x000fe20000410000 */
[----:B------:R-:W3:Y:S01]  /*c4e0*/  MUFU.EX2 R168, R168 ;  /* 0x000000a800a87308 */ /* 0x000ee20000000800 */
[----:B------:R-:W-:Y:S01]  /*c4f0*/  FMUL.FTZ R70, R70, c[0x0][0x2d0] ;  /* 0x0000b40046467a20 */ /* 0x000fe20000410000 */
[----:B-1----:R-:W-:Y:S01]  /*c500*/  F2FP.PACK_AB R78, R74, R75 ;  /* 0x0000004b4a4e723e */ /* 0x002fe200000000ff */
[--C-:B------:R-:W-:Y:S01]  /*c510*/  FFMA.FTZ R174, R8, c[0x0][0x2d0], -R196.reuse ;  /* 0x0000b40008ae7a23 */ /* 0x100fe200000108c4 */
[----:B----4-:R-:W-:Y:S01]  /*c520*/  F2FP.PACK_AB R77, R171, R169 ;  /* 0x000000a9ab4d723e */ /* 0x010fe200000000ff */
[--C-:B------:R-:W-:Y:S01]  /*c530*/  FFMA.FTZ R99, R9, c[0x0][0x2d0], -R196.reuse ;  /* 0x0000b40009637a23 */ /* 0x100fe200000108c4 */
[----:B------:R-:W-:Y:S01]  /*c540*/  UISETP.GT.AND UP0, UPT, UR13, UR7, UPT ;  /* 0x000000070d00728c */ /* 0x000fe2000bf04270 */
[--C-:B------:R-:W-:Y:S02]  /*c550*/  FFMA.FTZ R98, R12, c[0x0][0x2d0], -R196.reuse ;  /* 0x0000b4000c627a23 */ /* 0x100fe400000108c4 */
[--C-:B------:R-:W-:Y:S01]  /*c560*/  FFMA.FTZ R172, R13, c[0x0][0x2d0], -R196.reuse ;  /* 0x0000b4000dac7a23 */ /* 0x100fe200000108c4 */
[----:B------:R-:W1:Y:S01]  /*c570*/  MUFU.EX2 R71, R71 ;  /* 0x0000004700477308 */ /* 0x000e620000000800 */
[--C-:B------:R-:W-:Y:S01]  /*c580*/  FFMA.FTZ R32, R32, c[0x0][0x2d0], -R196.reuse ;  /* 0x0000b40020207a23 */ /* 0x100fe200000108c4 */
[----:B------:R-:W-:Y:S01]  /*c590*/  UMOV UR13, UR17 ;  /* 0x00000011000d7c82 */ /* 0x000fe20008000000 */
[--C-:B------:R-:W-:Y:S02]  /*c5a0*/  FFMA.FTZ R49, R49, c[0x0][0x2d0], -R196.reuse ;  /* 0x0000b40031317a23 */ /* 0x100fe400000108c4 */
[--C-:B------:R-:W-:Y:S02]  /*c5b0*/  FFMA.FTZ R252, R252, c[0x0][0x2d0], -R196.reuse ;  /* 0x0000b400fcfc7a23 */ /* 0x100fe400000108c4 */
[--C-:B------:R-:W-:Y:S01]  /*c5c0*/  FFMA.FTZ R243, R243, c[0x0][0x2d0], -R196.reuse ;  /* 0x0000b400f3f37a23 */ /* 0x100fe200000108c4 */
[----:B--2---:R-:W-:Y:S01]  /*c5d0*/  FMNMX.FTZ R4, R4, R5, !PT ;  /* 0x0000000504047209 */ /* 0x004fe20007810000 */
[--C-:B------:R-:W-:Y:S01]  /*c5e0*/  FFMA.FTZ R209, R209, c[0x0][0x2d0], -R196.reuse ;  /* 0x0000b400d1d17a23 */ /* 0x100fe200000108c4 */
[----:B------:R-:W2:Y:S01]  /*c5f0*/  MUFU.EX2 R70, R70 ;  /* 0x0000004600467308 */ /* 0x000ea20000000800 */
[----:B------:R-:W-:Y:S01]  /*c600*/  FSEL R5, R0, RZ, P0 ;  /* 0x000000ff00057208 */ /* 0x000fe20000000000 */
[--C-:B------:R-:W-:Y:S01]  /*c610*/  FFMA.FTZ R207, R207, c[0x0][0x2d0], -R196.reuse ;  /* 0x0000b400cfcf7a23 */ /* 0x100fe200000108c4 */
[----:B------:R-:W4:Y:S01]  /*c620*/  SHFL.BFLY PT, R72, R4, 0x1, 0x1f ;  /* 0x0c201f0004487f89 */ /* 0x000f2200000e0000 */
[----:B---3--:R-:W-:Y:S01]  /*c630*/  F2FP.PACK_AB R79, R168, R97 ;  /* 0x00000061a84f723e */ /* 0x008fe200000000ff */
[----:B------:R-:W-:Y:S02]  /*c640*/  FFMA.FTZ R204, R204, c[0x0][0x2d0], -R196 ;  /* 0x0000b400cccc7a23 */ /* 0x000fe400000108c4 */
[----:B------:R-:W-:Y:S02]  /*c650*/  FADD.FTZ R5, -R5, R165 ;  /* 0x000000a505057221 */ /* 0x000fe40000010100 */
[--C-:B------:R-:W-:Y:S01]  /*c660*/  FFMA.FTZ R210, R210, c[0x0][0x2d0], -R198.reuse ;  /* 0x0000b400d2d27a23 */ /* 0x100fe200000108c6 */
[----:B------:R-:W-:Y:S01]  /*c670*/  MUFU.EX2 R174, R174 ;  /* 0x000000ae00ae7308 */ /* 0x000fe20000000800 */
[----:B------:R-:W-:Y:S02]  /*c680*/  FMUL.FTZ R5, R5, c[0x0][0x2d0] ;  /* 0x0000b40005057a20 */ /* 0x000fe40000410000 */
[--C-:B------:R-:W-:Y:S02]  /*c690*/  FFMA.FTZ R202, R202, c[0x0][0x2d0], -R198.reuse ;  /* 0x0000b400caca7a23 */ /* 0x100fe400000108c6 */
[--C-:B------:R-:W-:Y:S02]  /*c6a0*/  FFMA.FTZ R201, R201, c[0x0][0x2d0], -R198.reuse ;  /* 0x0000b400c9c97a23 */ /* 0x100fe400000108c6 */
[--C-:B------:R-:W-:Y:S02]  /*c6b0*/  FFMA.FTZ R193, R193, c[0x0][0x2d0], -R198.reuse ;  /* 0x0000b400c1c17a23 */ /* 0x100fe400000108c6 */
[--C-:B------:R-:W-:Y:S01]  /*c6c0*/  FFMA.FTZ R187, R187, c[0x0][0x2d0], -R198.reuse ;  /* 0x0000b400bbbb7a23 */ /* 0x100fe200000108c6 */
[----:B------:R3:W5:Y:S01]  /*c6d0*/  MUFU.EX2 R69, R5 ;  /* 0x0000000500457308 */ /* 0x0007620000000800 */
[----:B------:R-:W-:Y:S02]  /*c6e0*/  FFMA.FTZ R177, R177, c[0x0][0x2d0], -R198 ;  /* 0x0000b400b1b17a23 */ /* 0x000fe400000108c6 */
[----:B-1----:R-:W-:Y:S02]  /*c6f0*/  FFMA.FTZ R170, R71, R241, R170 ;  /* 0x000000f147aa7223 */ /* 0x002fe400000100aa */
[C---:B--2---:R-:W-:Y:S01]  /*c700*/  FMUL.FTZ R18, R70.reuse, R150 ;  /* 0x0000009646127220 */ /* 0x044fe20000410000 */
[----:B------:R-:W-:Y:S01]  /*c710*/  MOV R150, R94 ;  /* 0x0000005e00967202 */ /* 0x000fe20000000f00 */
[----:B------:R-:W-:Y:S01]  /*c720*/  FMUL.FTZ R19, R70, R151 ;  /* 0x0000009746137220 */ /* 0x000fe20000410000 */
[----:B----4-:R-:W-:Y:S01]  /*c730*/  FMNMX.FTZ R72, R72, R4, !PT ;  /* 0x0000000448487209 */ /* 0x010fe20007810000 */
[C---:B------:R-:W-:Y:S01]  /*c740*/  FMUL.FTZ R35, R70.reuse, R103 ;  /* 0x0000006746237220 */ /* 0x040fe20000410000 */
[----:B------:R-:W1:Y:S01]  /*c750*/  MUFU.EX2 R99, R99 ;  /* 0x0000006300637308 */ /* 0x000e620000000800 */
[----:B------:R-:W-:Y:S01]  /*c760*/  MOV R94, R90 ;  /* 0x0000005a005e7202 */ /* 0x000fe20000000f00 */
[----:B------:R-:W-:Y:S01]  /*c770*/  FMUL.FTZ R7, R70, R163 ;  /* 0x000000a346077220 */ /* 0x000fe20000410000 */
[C---:B------:R-:W-:Y:S01]  /*c780*/  FSETP.NEU.FTZ.AND P0, PT, R72.reuse, -INF , PT ;  /* 0xff8000004800780b */ /* 0x040fe20003f1d000 */
[C---:B------:R-:W-:Y:S02]  /*c790*/  FMUL.FTZ R194, R72.reuse, c[0x0][0x2d0] ;  /* 0x0000b40048c27a20 */ /* 0x040fe40000410000 */
[----:B------:R-:W-:Y:S01]  /*c7a0*/  IMAD.MOV.U32 R163, RZ, RZ, R185 ;  /* 0x000000ffffa37224 */ /* 0x000fe200078e00b9 */
[----:B------:R-:W-:Y:S01]  /*c7b0*/  FSEL R4, R72, RZ, P0 ;  /* 0x000000ff48047208 */ /* 0x000fe20000000000 */
[----:B------:R-:W-:Y:S01]  /*c7c0*/  FFMA.FTZ R185, R17, c[0x0][0x2d0], -R199 ;  /* 0x0000b40011b97a23 */ /* 0x000fe200000108c7 */
[----:B------:R-:W-:Y:S01]  /*c7d0*/  FSEL R194, R194, RZ, P0 ;  /* 0x000000ffc2c27208 */ /* 0x000fe20000000000 */
[----:B------:R-:W-:Y:S01]  /*c7e0*/  MUFU.EX2 R98, R98 ;  /* 0x0000006200627308 */ /* 0x000fe20000000800 */
[----:B------:R-:W-:Y:S01]  /*c7f0*/  IMAD.MOV.U32 R151, RZ, RZ, R163 ;  /* 0x000000ffff977224 */ /* 0x000fe200078e00a3 */
[----:B------:R-:W-:Y:S01]  /*c800*/  PLOP3.LUT P0, PT, PT, PT, UP0, 0x80, 0x0 ;  /* 0x000000000000781c */ /* 0x000fe20003f0f008 */
[----:B------:R-:W-:Y:S02]  /*c810*/  FADD.FTZ R4, -R4, R164 ;  /* 0x000000a404047221 */ /* 0x000fe40000010100 */
[--C-:B------:R-:W-:Y:S02]  /*c820*/  FFMA.FTZ R175, R10, c[0x0][0x2d0], -R194.reuse ;  /* 0x0000b4000aaf7a23 */ /* 0x100fe400000108c2 */
[----:B------:R-:W-:Y:S02]  /*c830*/  FMUL.FTZ R4, R4, c[0x0][0x2d0] ;  /* 0x0000b40004047a20 */ /* 0x000fe40000410000 */
[----:B---3--:R-:W-:Y:S01]  /*c840*/  FMUL.FTZ R5, R71, R161 ;  /* 0x000000a147057220 */ /* 0x008fe20000410000 */
[----:B------:R-:W2:Y:S01]  /*c850*/  MUFU.EX2 R172, R172 ;  /* 0x000000ac00ac7308 */ /* 0x000ea20000000800 */
[----:B------:R-:W-:Y:S02]  /*c860*/  IMAD.MOV.U32 R161, RZ, RZ, R53 ;  /* 0x000000ffffa17224 */ /* 0x000fe400078e0035 */
[----:B------:R-:W3:Y:S01]  /*c870*/  LDSM.16.MT88.4 R52, [R219+0x100] ;  /* 0x00010000db34783b */ /* 0x000ee20000004200 */
[----:B-----5:R-:W-:Y:S01]  /*c880*/  FMUL.FTZ R12, R69, R152 ;  /* 0x00000098450c7220 */ /* 0x020fe20000410000 */
[----:B-1----:R-:W-:Y:S01]  /*c890*/  F2FP.PACK_AB R64, R99, R174 ;  /* 0x000000ae6340723e */ /* 0x002fe200000000ff */
[----:B------:R-:W-:Y:S02]  /*c8a0*/  IMAD.MOV.U32 R152, RZ, RZ, R91 ;  /* 0x000000ffff987224 */ /* 0x000fe400078e005b */
[----:B------:R-:W-:Y:S02]  /*c8b0*/  IMAD.MOV.U32 R163, RZ, RZ, R63 ;  /* 0x000000ffffa37224 */ /* 0x000fe400078e003f */
[----:B------:R1:W4:Y:S01]  /*c8c0*/  MUFU.EX2 R68, R4 ;  /* 0x0000000400447308 */ /* 0x0003220000000800 */
[--C-:B------:R-:W-:Y:S02]  /*c8d0*/  FFMA.FTZ R167, R11, c[0x0][0x2d0], -R194.reuse ;  /* 0x0000b4000ba77a23 */ /* 0x100fe400000108c2 */
[--C-:B------:R-:W-:Y:S02]  /*c8e0*/  FFMA.FTZ R166, R14, c[0x0][0x2d0], -R194.reuse ;  /* 0x0000b4000ea67a23 */ /* 0x100fe400000108c2 */
[----:B------:R-:W-:Y:S02]  /*c8f0*/  FFMA.FTZ R165, R15, c[0x0][0x2d0], -R194 ;  /* 0x0000b4000fa57a23 */ /* 0x000fe400000108c2 */
[C---:B------:R-:W-:Y:S01]  /*c900*/  FMUL.FTZ R8, R69.reuse, R156 ;  /* 0x0000009c45087220 */ /* 0x040fe20000410000 */
[----:B------:R-:W-:Y:S01]  /*c910*/  MOV R156, R180 ;  /* 0x000000b4009c7202 */ /* 0x000fe20000000f00 */
[C---:B------:R-:W-:Y:S01]  /*c920*/  FMUL.FTZ R9, R69.reuse, R157 ;  /* 0x0000009d45097220 */ /* 0x040fe20000410000 */
[----:B------:R-:W-:Y:S01]  /*c930*/  MUFU.EX2 R175, R175 ;  /* 0x000000af00af7308 */ /* 0x000fe20000000800 */
[----:B------:R-:W-:Y:S02]  /*c940*/  IMAD.MOV.U32 R157, RZ, RZ, R95 ;  /* 0x000000ffff9d7224 */ /* 0x000fe400078e005f */
[----:B------:R-:W-:Y:S01]  /*c950*/  IMAD.MOV.U32 R95, RZ, RZ, R62 ;  /* 0x000000ffff5f7224 */ /* 0x000fe200078e003e */
[----:B--2---:R-:W-:Y:S01]  /*c960*/  F2FP.PACK_AB R66, R172, R98 ;  /* 0x00000062ac42723e */ /* 0x004fe200000000ff */
[----:B------:R-:W-:Y:S02]  /*c970*/  FMUL.FTZ R13, R69, R153 ;  /* 0x00000099450d7220 */ /* 0x000fe40000410000 */
[----:B------:R-:W-:Y:S02]  /*c980*/  IMAD.MOV.U32 R153, RZ, RZ, R161 ;  /* 0x000000ffff997224 */ /* 0x000fe400078e00a1 */
[----:B------:R-:W-:Y:S01]  /*c990*/  IMAD.MOV.U32 R161, RZ, RZ, R87 ;  /* 0x000000ffffa17224 */ /* 0x000fe200078e0057 */
[----:B------:R-:W2:Y:S01]  /*c9a0*/  MUFU.EX2 R167, R167 ;  /* 0x000000a700a77308 */ /* 0x000ea20000000800 */
[----:B------:R-:W-:Y:S02]  /*c9b0*/  FFMA.FTZ R164, R6, c[0x0][0x2d0], -R198 ;  /* 0x0000b40006a47a23 */ /* 0x000fe400000108c6 */
[----:B------:R-:W-:Y:S01]  /*c9c0*/  FMUL.FTZ R6, R70, R162 ;  /* 0x000000a246067220 */ /* 0x000fe20000410000 */
[----:B------:R-:W-:Y:S01]  /*c9d0*/  MOV R162, R189 ;  /* 0x000000bd00a27202 */ /* 0x000fe20000000f00 */
[C---:B-1----:R-:W-:Y:S01]  /*c9e0*/  FMUL.FTZ R4, R71.reuse, R160 ;  /* 0x000000a047047220 */ /* 0x042fe20000410000 */
[----:B------:R-:W-:Y:S01]  /*c9f0*/  MOV R160, R192 ;  /* 0x000000c000a07202 */ /* 0x000fe20000000f00 */
[C---:B----4-:R-:W-:Y:S02]  /*ca00*/  FMUL.FTZ R10, R68.reuse, R158 ;  /* 0x0000009e440a7220 */ /* 0x050fe40000410000 */
[----:B------:R-:W-:Y:S01]  /*ca10*/  IMAD.MOV.U32 R158, RZ, RZ, R84 ;  /* 0x000000ffff9e7224 */ /* 0x000fe200078e0054 */
[----:B------:R-:W-:Y:S01]  /*ca20*/  MUFU.EX2 R166, R166 ;  /* 0x000000a600a67308 */ /* 0x000fe20000000800 */
[C---:B------:R-:W-:Y:S01]  /*ca30*/  FMUL.FTZ R11, R68.reuse, R159 ;  /* 0x0000009f440b7220 */ /* 0x040fe20000410000 */
[-C--:B------:R-:W-:Y:S01]  /*ca40*/  HMMA.16816.F32 R4, R76, R20.reuse, R4 ;  /* 0x000000144c04723c */ /* 0x080fe20000001804 */
[C---:B------:R-:W-:Y:S01]  /*ca50*/  FMUL.FTZ R15, R68.reuse, R155 ;  /* 0x0000009b440f7220 */ /* 0x040fe20000410000 */
[----:B------:R-:W-:Y:S01]  /*ca60*/  MOV R159, R85 ;  /* 0x00000055009f7202 */ /* 0x000fe20000000f00 */
[----:B------:R-:W-:Y:S01]  /*ca70*/  FMUL.FTZ R14, R68, R154 ;  /* 0x0000009a440e7220 */ /* 0x000fe20000410000 */
[----:B------:R-:W-:Y:S01]  /*ca80*/  MOV R155, R86 ;  /* 0x00000056009b7202 */ /* 0x000fe20000000f00 */
[C---:B------:R-:W-:Y:S01]  /*ca90*/  FMUL.FTZ R17, R71.reuse, R149 ;  /* 0x0000009547117220 */ /* 0x040fe20000410000 */
[----:B------:R-:W-:Y:S01]  /*caa0*/  MOV R149, R51 ;  /* 0x0000003300957202 */ /* 0x000fe20000000f00 */
[----:B------:R-:W-:Y:S01]  /*cab0*/  FFMA.FTZ R180, R16, c[0x0][0x2d0], -R198 ;  /* 0x0000b40010b47a23 */ /* 0x000fe200000108c6 */
[----:B------:R-:W1:Y:S01]  /*cac0*/  MUFU.EX2 R165, R165 ;  /* 0x000000a500a57308 */ /* 0x000e620000000800 */
[----:B------:R-:W-:Y:S01]  /*cad0*/  FMUL.FTZ R16, R71, R148 ;  /* 0x0000009447107220 */ /* 0x000fe20000410000 */
[----:B------:R-:W4:Y:S02]  /*cae0*/  LDSM.16.MT88.4 R84, [R225+0x900] ;  /* 0x00090000e154783b */ /* 0x000f240000004200 */
[----:B--2---:R-:W-:Y:S01]  /*caf0*/  F2FP.PACK_AB R65, R167, R175 ;  /* 0x000000afa741723e */ /* 0x004fe200000000ff */
[C---:B------:R-:W-:Y:S02]  /*cb00*/  FMUL.FTZ R28, R69.reuse, R136 ;  /* 0x00000088451c7220 */ /* 0x040fe40000410000 */
[C---:B------:R-:W-:Y:S02]  /*cb10*/  FMUL.FTZ R24, R69.reuse, R140 ;  /* 0x0000008c45187220 */ /* 0x040fe40000410000 */
[C---:B------:R-:W-:Y:S01]  /*cb20*/  FMUL.FTZ R25, R69.reuse, R141 ;  /* 0x0000008d45197220 */ /* 0x040fe20000410000 */
[----:B------:R2:W-:Y:S01]  /*cb30*/  MUFU.EX2 R136, R32 ;  /* 0x0000002000887308 */ /* 0x0005e20000000800 */
[C---:B------:R-:W-:Y:S02]  /*cb40*/  FMUL.FTZ R26, R68.reuse, R142 ;  /* 0x0000008e441a7220 */ /* 0x040fe40000410000 */
[C---:B------:R-:W-:Y:S02]  /*cb50*/  FMUL.FTZ R27, R68.reuse, R143 ;  /* 0x0000008f441b7220 */ /* 0x040fe40000410000 */
[----:B------:R-:W-:Y:S02]  /*cb60*/  FMUL.FTZ R29, R69, R137 ;  /* 0x00000089451d7220 */ /* 0x000fe40000410000 */
[C---:B------:R-:W-:Y:S02]  /*cb70*/  FMUL.FTZ R30, R68.reuse, R138 ;  /* 0x0000008a441e7220 */ /* 0x040fe40000410000 */
[C---:B------:R-:W-:Y:S01]  /*cb80*/  FMUL.FTZ R31, R68.reuse, R139 ;  /* 0x0000008b441f7220 */ /* 0x040fe20000410000 */
[----:B------:R-:W-:Y:S01]  /*cb90*/  MUFU.EX2 R178, R178 ;  /* 0x000000b200b27308 */ /* 0x000fe20000000800 */
[--C-:B------:R-:W-:Y:S02]  /*cba0*/  FFMA.FTZ R189, R33, c[0x0][0x2d0], -R199.reuse ;  /* 0x0000b40021bd7a23 */ /* 0x100fe400000108c7 */
[----:B------:R-:W-:Y:S01]  /*cbb0*/  FMUL.FTZ R33, R71, R101 ;  /* 0x0000006547217220 */ /* 0x000fe20000410000 */
[----:B-1----:R-:W-:Y:S01]  /*cbc0*/  F2FP.PACK_AB R67, R165, R166 ;  /* 0x000000a6a543723e */ /* 0x002fe200000000ff */
[----:B------:R-:W-:Y:S02]  /*cbd0*/  FMUL.FTZ R42, R68, R110 ;  /* 0x0000006e442a7220 */ /* 0x000fe40000410000 */
[----:B------:R-:W-:Y:S02]  /*cbe0*/  FFMA.FTZ R110, R88, c[0x0][0x2d0], -R194 ;  /* 0x0000b400586e7a23 */ /* 0x000fe400000108c2 */
[----:B------:R-:W-:Y:S01]  /*cbf0*/  FMUL.FTZ R43, R68, R111 ;  /* 0x0000006f442b7220 */ /* 0x000fe20000410000 */
[----:B------:R-:W-:Y:S01]  /*cc00*/  MUFU.EX2 R164, R164 ;  /* 0x000000a400a47308 */ /* 0x000fe20000000800 */
[C---:B------:R-:W-:Y:S01]  /*cc10*/  HMMA.16816.F32 R8, R64.reuse, R20, R8 ;  /* 0x000000144008723c */ /* 0x040fe20000001808 */
[----:B------:R-:W-:Y:S02]  /*cc20*/  FFMA.FTZ R111, R89, c[0x0][0x2d0], -R199 ;  /* 0x0000b400596f7a23 */ /* 0x000fe400000108c7 */
[----:B------:R-:W1:Y:S01]  /*cc30*/  LDSM.16.MT88.4 R88, [R220+0x900] ;  /* 0x00090000dc58783b */ /* 0x000e620000004200 */
[----:B--2---:R-:W-:Y:S02]  /*cc40*/  FMUL.FTZ R32, R71, R100 ;  /* 0x0000006447207220 */ /* 0x004fe40000410000 */
[----:B------:R-:W-:Y:S02]  /*cc50*/  IMAD.MOV.U32 R154, RZ, RZ, R46 ;  /* 0x000000ffff9a7224 */ /* 0x000fe400078e002e */
[-C--:B------:R-:W-:Y:S01]  /*cc60*/  HMMA.16816.F32 R12, R64, R22.reuse, R12 ;  /* 0x00000016400c723c */ /* 0x080fe2000000180c */
[----:B------:R-:W-:Y:S01]  /*cc70*/  FMUL.FTZ R51, R70, R115 ;  /* 0x0000007346337220 */ /* 0x000fe20000410000 */
[----:B------:R-:W-:Y:S02]  /*cc80*/  MUFU.EX2 R180, R180 ;  /* 0x000000b400b47308 */ /* 0x000fe40000000800 */
[----:B------:R-:W-:Y:S02]  /*cc90*/  IMAD.MOV.U32 R148, RZ, RZ, R61 ;  /* 0x000000ffff947224 */ /* 0x000fe400078e003d */
[----:B------:R-:W-:Y:S02]  /*cca0*/  FMUL.FTZ R61, R69, R125 ;  /* 0x0000007d453d7220 */ /* 0x000fe40000410000 */
[C---:B------:R-:W-:Y:S01]  /*ccb0*/  HMMA.16816.F32 R16, R76.reuse, R22, R16 ;  /* 0x000000164c10723c */ /* 0x040fe20000001810 */
[C---:B------:R-:W-:Y:S03]  /*ccc0*/  FMUL.FTZ R20, R71.reuse, R144 ;  /* 0x0000009047147220 */ /* 0x040fe60000410000 */
[----:B------:R-:W-:Y:S01]  /*ccd0*/  FMUL.FTZ R21, R71, R145 ;  /* 0x0000009147157220 */ /* 0x000fe20000410000 */
[----:B------:R-:W-:Y:S01]  /*cce0*/  MOV R145, R162 ;  /* 0x000000a200917202 */ /* 0x000fe20000000f00 */
[----:B------:R-:W-:Y:S01]  /*ccf0*/  FFMA.FTZ R192, R34, c[0x0][0x2d0], -R198 ;  /* 0x0000b40022c07a23 */ /* 0x000fe200000108c6 */
[----:B------:R-:W-:Y:S01]  /*cd00*/  MOV R162, R58 ;  /* 0x0000003a00a27202 */ /* 0x000fe20000000f00 */
[C---:B------:R-:W-:Y:S01]  /*cd10*/  FMUL.FTZ R22, R70.reuse, R146 ;  /* 0x0000009246167220 */ /* 0x040fe20000410000 */
[----:B------:R-:W-:Y:S01]  /*cd20*/  MOV R146, R47 ;  /* 0x0000002f00927202 */ /* 0x000fe20000000f00 */
[----:B------:R-:W-:Y:S02]  /*cd30*/  MUFU.EX2 R185, R185 ;  /* 0x000000b900b97308 */ /* 0x000fe40000000800 */
[C---:B------:R-:W-:Y:S01]  /*cd40*/  FMUL.FTZ R23, R70.reuse, R147 ;  /* 0x0000009346177220 */ /* 0x040fe20000410000 */
[----:B------:R-:W-:Y:S01]  /*cd50*/  MOV R147, R44 ;  /* 0x0000002c00937202 */ /* 0x000fe20000000f00 */
[----:B------:R-:W-:Y:S01]  /*cd60*/  FMUL.FTZ R34, R70, R102 ;  /* 0x0000006646227220 */ /* 0x000fe20000410000 */
[----:B------:R-:W-:Y:S01]  /*cd70*/  MOV R140, R145 ;  /* 0x00000091008c7202 */ /* 0x000fe20000000f00 */
[----:B------:R-:W-:Y:S02]  /*cd80*/  IMAD.MOV.U32 R144, RZ, RZ, R45 ;  /* 0x000000ffff907224 */ /* 0x000fe400078e002d */
[----:B------:R-:W-:Y:S01]  /*cd90*/  FMUL.FTZ R44, R69, R132 ;  /* 0x00000084452c7220 */ /* 0x000fe20000410000 */
[-C--:B------:R-:W-:Y:S01]  /*cda0*/  HMMA.16816.F32 R20, R76, R36.reuse, R20 ;  /* 0x000000244c14723c */ /* 0x080fe20000001814 */
[--C-:B------:R-:W-:Y:S01]  /*cdb0*/  FFMA.FTZ R132, R151, c[0x0][0x2d0], -R196.reuse ;  /* 0x0000b40097847a23 */ /* 0x100fe200000108c4 */
[----:B------:R-:W-:Y:S01]  /*cdc0*/  MUFU.EX2 R189, R189 ;  /* 0x000000bd00bd7308 */ /* 0x000fe20000000800 */
[C---:B------:R-:W-:Y:S02]  /*cdd0*/  FMUL.FTZ R45, R69.reuse, R133 ;  /* 0x00000085452d7220 */ /* 0x040fe40000410000 */
[--C-:B------:R-:W-:Y:S02]  /*cde0*/  FFMA.FTZ R133, R150, c[0x0][0x2d0], -R196.reuse ;  /* 0x0000b40096857a23 */ /* 0x100fe400000108c4 */
[C---:B------:R-:W-:Y:S01]  /*cdf0*/  FMUL.FTZ R47, R68.reuse, R135 ;  /* 0x00000087442f7220 */ /* 0x040fe20000410000 */
[C---:B------:R-:W-:Y:S01]  /*ce00*/  HMMA.16816.F32 R24, R64.reuse, R36, R24 ;  /* 0x000000244018723c */ /* 0x040fe20000001818 */
[C---:B------:R-:W-:Y:S03]  /*ce10*/  FMUL.FTZ R63, R68.reuse, R127 ;  /* 0x0000007f443f7220 */ /* 0x040fe60000410000 */
[C---:B------:R-:W-:Y:S01]  /*ce20*/  FMUL.FTZ R40, R69.reuse, R108 ;  /* 0x0000006c45287220 */ /* 0x040fe20000410000 */
[----:B------:R-:W-:Y:S01]  /*ce30*/  MUFU.EX2 R192, R192 ;  /* 0x000000c000c07308 */ /* 0x000fe20000000800 */
[----:B------:R-:W-:Y:S02]  /*ce40*/  FMUL.FTZ R41, R69, R109 ;  /* 0x0000006d45297220 */ /* 0x000fe40000410000 */
[-C--:B------:R-:W-:Y:S01]  /*ce50*/  HMMA.16816.F32 R28, R64, R38.reuse, R28 ;  /* 0x00000026401c723c */ /* 0x080fe2000000181c */
[C---:B------:R-:W-:Y:S03]  /*ce60*/  FMUL.FTZ R36, R71.reuse, R104 ;  /* 0x0000006847247220 */ /* 0x040fe60000410000 */
[C---:B------:R-:W-:Y:S02]  /*ce70*/  FMUL.FTZ R37, R71.reuse, R105 ;  /* 0x0000006947257220 */ /* 0x040fe40000410000 */
[----:B------:R-:W-:Y:S01]  /*ce80*/  FMUL.FTZ R46, R68, R134 ;  /* 0x00000086442e7220 */ /* 0x000fe20000410000 */
[----:B------:R2:W-:Y:S01]  /*ce90*/  MUFU.EX2 R104, R49 ;  /* 0x0000003100687308 */ /* 0x0005e20000000800 */
[C---:B------:R-:W-:Y:S01]  /*cea0*/  HMMA.16816.F32 R32, R76.reuse, R38, R32 ;  /* 0x000000264c20723c */ /* 0x040fe20000001820 */
[--C-:B------:R-:W-:Y:S03]  /*ceb0*/  FFMA.FTZ R137, R50, c[0x0][0x2d0], -R196.reuse ;  /* 0x0000b40032897a23 */ /* 0x100fe600000108c4 */
[----:B------:R-:W-:Y:S02]  /*cec0*/  FMUL.FTZ R50, R70, R114 ;  /* 0x0000007246327220 */ /* 0x000fe40000410000 */
[----:B------:R-:W-:Y:S02]  /*ced0*/  FFMA.FTZ R105, R48, c[0x0][0x2d0], -R196 ;  /* 0x0000b40030697a23 */ /* 0x000fe400000108c4 */
[C---:B------:R-:W-:Y:S01]  /*cee0*/  FMUL.FTZ R38, R70.reuse, R106 ;  /* 0x0000006a46267220 */ /* 0x040fe20000410000 */
[----:B------:R-:W-:Y:S03]  /*cef0*/  MUFU.EX2 R195, R195 ;  /* 0x000000c300c37308 */ /* 0x000fe60000000800 */
[----:B------:R-:W-:Y:S02]  /*cf00*/  FMUL.FTZ R39, R70, R107 ;  /* 0x0000006b46277220 */ /* 0x000fe40000410000 */
[----:B------:R-:W-:Y:S02]  /*cf10*/  FMUL.FTZ R48, R71, R112 ;  /* 0x0000007047307220 */ /* 0x000fe40000410000 */
[--C-:B------:R-:W-:Y:S02]  /*cf20*/  FFMA.FTZ R134, R250, c[0x0][0x2d0], -R199.reuse ;  /* 0x0000b400fa867a23 */ /* 0x100fe400000108c7 */
[--C-:B------:R-:W-:Y:S01]  /*cf30*/  FFMA.FTZ R107, R57, c[0x0][0x2d0], -R194.reuse ;  /* 0x0000b400396b7a23 */ /* 0x100fe200000108c2 */
[-C--:B---3--:R-:W-:Y:S01]  /*cf40*/  HMMA.16816.F32 R36, R76, R52.reuse, R36 ;  /* 0x000000344c24723c */ /* 0x088fe20000001824 */
[--C-:B------:R-:W-:Y:S01]  /*cf50*/  FFMA.FTZ R108, R56, c[0x0][0x2d0], -R194.reuse ;  /* 0x0000b400386c7a23 */ /* 0x100fe200000108c2 */
[----:B------:R-:W3:Y:S01]  /*cf60*/  MUFU.EX2 R137, R137 ;  /* 0x0000008900897308 */ /* 0x000ee20000000800 */
[----:B------:R-:W-:Y:S02]  /*cf70*/  FMUL.FTZ R56, R69, R120 ;  /* 0x0000007845387220 */ /* 0x000fe40000410000 */
[----:B--2---:R-:W-:Y:S02]  /*cf80*/  FMUL.FTZ R49, R71, R113 ;  /* 0x0000007147317220 */ /* 0x004fe40000410000 */
[----:B------:R-:W-:Y:S01]  /*cf90*/  FMUL.FTZ R57, R69, R121 ;  /* 0x0000007945397220 */ /* 0x000fe20000410000 */
[C---:B------:R-:W-:Y:S01]  /*cfa0*/  HMMA.16816.F32 R40, R64.reuse, R52, R40 ;  /* 0x000000344028723c */ /* 0x040fe20000001828 */
[----:B------:R-:W-:Y:S03]  /*cfb0*/  FMUL.FTZ R58, R68, R122 ;  /* 0x0000007a443a7220 */ /* 0x000fe60000410000 */
[----:B------:R-:W-:Y:S01]  /*cfc0*/  MUFU.EX2 R134, R134 ;  /* 0x0000008600867308 */ /* 0x000fe20000000800 */
[----:B------:R-:W-:Y:S02]  /*cfd0*/  FFMA.FTZ R109, R60, c[0x0][0x2d0], -R194 ;  /* 0x0000b4003c6d7a23 */ /* 0x000fe400000108c2 */
[C---:B------:R-:W-:Y:S01]  /*cfe0*/  FMUL.FTZ R52, R71.reuse, R116 ;  /* 0x0000007447347220 */ /* 0x040fe20000410000 */
[-C--:B------:R-:W-:Y:S01]  /*cff0*/  HMMA.16816.F32 R44, R64, R54.reuse, R44 ;  /* 0x00000036402c723c */ /* 0x080fe2000000182c */
[----:B------:R-:W-:Y:S03]  /*d000*/  FFMA.FTZ R116, R144, c[0x0][0x2d0], -R198 ;  /* 0x0000b40090747a23 */ /* 0x000fe600000108c6 */
[----:B------:R-:W-:Y:S02]  /*d010*/  IMAD.MOV.U32 R144, RZ, RZ, R92 ;  /* 0x000000ffff907224 */ /* 0x000fe400078e005c */
[----:B------:R-:W-:Y:S01]  /*d020*/  FMUL.FTZ R53, R71, R117 ;  /* 0x0000007547357220 */ /* 0x000fe20000410000 */
[----:B------:R-:W-:Y:S01]  /*d030*/  MUFU.EX2 R105, R105 ;  /* 0x0000006900697308 */ /* 0x000fe20000000800 */
[C---:B------:R-:W-:Y:S01]  /*d040*/  HMMA.16816.F32 R48, R76.reuse, R54, R48 ;  /* 0x000000364c30723c */ /* 0x040fe20000001830 */
[--C-:B------:R-:W-:Y:S03]  /*d050*/  FFMA.FTZ R106, R156, c[0x0][0x2d0], -R199.reuse ;  /* 0x0000b4009c6a7a23 */ /* 0x100fe600000108c7 */
[----:B------:R-:W-:Y:S01]  /*d060*/  MOV R156, R160 ;  /* 0x000000a0009c7202 */ /* 0x000fe20000000f00 */
[----:B------:R-:W-:Y:S01]  /*d070*/  FMUL.FTZ R60, R69, R124 ;  /* 0x0000007c453c7220 */ /* 0x000fe20000410000 */
[----:B------:R-:W-:Y:S01]  /*d080*/  MOV R160, R59 ;  /* 0x0000003b00a07202 */ /* 0x000fe20000000f00 */
[C---:B------:R-:W-:Y:S02]  /*d090*/  FMUL.FTZ R55, R70.reuse, R119 ;  /* 0x0000007746377220 */ /* 0x040fe40000410000 */
[----:B------:R-:W-:Y:S01]  /*d0a0*/  FMUL.FTZ R54, R70, R118 ;  /* 0x0000007646367220 */ /* 0x000fe20000410000 */
[----:B------:R-:W-:Y:S02]  /*d0b0*/  MUFU.EX2 R107, R107 ;  /* 0x0000006b006b7308 */ /* 0x000fe40000000800 */
[----:B------:R-:W-:Y:S02]  /*d0c0*/  FFMA.FTZ R119, R94, c[0x0][0x2d0], -R199 ;  /* 0x0000b4005e777a23 */ /* 0x000fe400000108c7 */
[C---:B------:R-:W-:Y:S02]  /*d0d0*/  FMUL.FTZ R59, R68.reuse, R123 ;  /* 0x0000007b443b7220 */ /* 0x040fe40000410000 */
[-C--:B------:R-:W-:Y:S01]  /*d0e0*/  HMMA.16816.F32 R52, R76, R80.reuse, R52 ;  /* 0x000000504c34723c */ /* 0x080fe20000001834 */
[----:B------:R-:W-:Y:S02]  /*d0f0*/  FMUL.FTZ R62, R68, R126 ;  /* 0x0000007e443e7220 */ /* 0x000fe40000410000 */
[----:B------:R-:W-:Y:S01]  /*d100*/  IMAD.MOV.U32 R145, RZ, RZ, R155 ;  /* 0x000000ffff917224 */ /* 0x000fe200078e009b */
[----:B------:R-:W-:Y:S01]  /*d110*/  MOV R155, R154 ;  /* 0x0000009a009b7202 */ /* 0x000fe20000000f00 */
[----:B------:R-:W2:Y:S01]  /*d120*/  MUFU.EX2 R108, R108 ;  /* 0x0000006c006c7308 */ /* 0x000ea20000000800 */
[----:B------:R-:W-:Y:S01]  /*d130*/  MOV R154, R93 ;  /* 0x0000005d009a7202 */ /* 0x000fe20000000f00 */
[--C-:B------:R-:W-:Y:S01]  /*d140*/  FFMA.FTZ R122, R145, c[0x0][0x2d0], -R196.reuse ;  /* 0x0000b400917a7a23 */ /* 0x100fe200000108c4 */
[C---:B------:R-:W-:Y:S01]  /*d150*/  HMMA.16816.F32 R56, R64.reuse, R80, R56 ;  /* 0x000000504038723c */ /* 0x040fe20000001838 */
[----:B------:R-:W-:Y:S03]  /*d160*/  FFMA.FTZ R123, R144, c[0x0][0x2d0], -R196 ;  /* 0x0000b400907b7a23 */ /* 0x000fe600000108c4 */
[--C-:B------:R-:W-:Y:S02]  /*d170*/  FFMA.FTZ R251, R251, c[0x0][0x2d0], -R194.reuse ;  /* 0x0000b400fbfb7a23 */ /* 0x100fe400000108c2 */
[----:B------:R-:W-:Y:S01]  /*d180*/  FFMA.FTZ R242, R242, c[0x0][0x2d0], -R194 ;  /* 0x0000b400f2f27a23 */ /* 0x000fe200000108c2 */
[----:B---3--:R-:W-:Y:S01]  /*d190*/  F2FP.PACK_AB R80, R137, R136 ;  /* 0x000000888950723e */ /* 0x008fe200000000ff */
[-C--:B------:R-:W-:Y:S01]  /*d1a0*/  HMMA.16816.F32 R60, R64, R82.reuse, R60 ;  /* 0x00000052403c723c */ /* 0x080fe2000000183c */
[----:B------:R-:W-:Y:S03]  /*d1b0*/  MUFU.EX2 R109, R109 ;  /* 0x0000006d006d7308 */ /* 0x000fe60000000800 */
[----:B------:R-:W-:Y:S02]  /*d1c0*/  FFMA.FTZ R117, R147, c[0x0][0x2d0], -R198 ;  /* 0x0000b40093757a23 */ /* 0x000fe400000108c6 */
[----:B------:R-:W-:Y:S02]  /*d1d0*/  IMAD.MOV.U32 R147, RZ, RZ, R146 ;  /* 0x000000ffff937224 */ /* 0x000fe400078e0092 */
[C---:B------:R-:W-:Y:S03]  /*d1e0*/  FMUL.FTZ R64, R71.reuse, R128 ;  /* 0x0000008047407220 */ /* 0x040fe60000410000 */
[----:B------:R-:W3:Y:S01]  /*d1f0*/  MUFU.EX2 R110, R110 ;  /* 0x0000006e006e7308 */ /* 0x000ee20000000800 */
[----:B------:R-:W-:Y:S01]  /*d200*/  FMUL.FTZ R65, R71, R129 ;  /* 0x0000008147417220 */ /* 0x000fe20000410000 */
[----:B--2---:R-:W-:Y:S01]  /*d210*/  F2FP.PACK_AB R81, R108, R107 ;  /* 0x0000006b6c51723e */ /* 0x004fe200000000ff */
[C---:B------:R-:W-:Y:S02]  /*d220*/  FMUL.FTZ R66, R70.reuse, R130 ;  /* 0x0000008246427220 */ /* 0x040fe40000410000 */
[----:B------:R-:W-:Y:S02]  /*d230*/  FMUL.FTZ R67, R70, R131 ;  /* 0x0000008346437220 */ /* 0x000fe40000410000 */
[----:B------:R-:W-:Y:S01]  /*d240*/  IMAD.MOV.U32 R146, RZ, RZ, R149 ;  /* 0x000000ffff927224 */ /* 0x000fe200078e0095 */
[----:B------:R-:W-:Y:S01]  /*d250*/  MOV R149, R148 ;  /* 0x0000009400957202 */ /* 0x000fe20000000f00 */
[----:B------:R-:W-:Y:S01]  /*d260*/  IMAD.MOV.U32 R148, RZ, RZ, R159 ;  /* 0x000000ffff947224 */ /* 0x000fe200078e009f */
[----:B------:R-:W-:Y:S01]  /*d270*/  MOV R159, R161 ;  /* 0x000000a1009f7202 */ /* 0x000fe20000000f00 */
[----:B------:R-:W-:Y:S01]  /*d280*/  IMAD.MOV.U32 R161, RZ, RZ, R160 ;  /* 0x000000ffffa17224 */ /* 0x000fe200078e00a0 */
[----:B------:R-:W-:Y:S01]  /*d290*/  HMMA.16816.F32 R64, R76, R82, R64 ;  /* 0x000000524c40723c */ /* 0x000fe20000001840 */
[----:B------:R-:W-:Y:S01]  /*d2a0*/  MOV R160, R95 ;  /* 0x0000005f00a07202 */ /* 0x000fe20000000f00 */
[--C-:B------:R-:W-:Y:S01]  /*d2b0*/  FFMA.FTZ R135, R149, c[0x0][0x2d0], -R194.reuse ;  /* 0x0000b40095877a23 */ /* 0x100fe200000108c2 */
[----:B------:R-:W2:Y:S01]  /*d2c0*/  LDSM.16.MT88.4 R92, [R219+0x900] ;  /* 0x00090000db5c783b */ /* 0x000ea20000004200 */
[--C-:B------:R-:W-:Y:S01]  /*d2d0*/  FFMA.FTZ R250, R148, c[0x0][0x2d0], -R194.reuse ;  /* 0x0000b40094fa7a23 */ /* 0x100fe200000108c2 */
[----:B------:R-:W-:Y:S01]  /*d2e0*/  MUFU.EX2 R106, R106 ;  /* 0x0000006a006a7308 */ /* 0x000fe20000000800 */
[--C-:B------:R-:W-:Y:S01]  /*d2f0*/  FFMA.FTZ R208, R208, c[0x0][0x2d0], -R194.reuse ;  /* 0x0000b400d0d07a23 */ /* 0x100fe200000108c2 */
[----:B------:R-:W-:Y:S01]  /*d300*/  F2FP.PACK_AB R76, R178, R173 ;  /* 0x000000adb24c723e */ /* 0x000fe200000000ff */
[--C-:B------:R-:W-:Y:S01]  /*d310*/  FFMA.FTZ R206, R206, c[0x0][0x2d0], -R194.reuse ;  /* 0x0000b400cece7a23 */ /* 0x100fe200000108c2 */
[----:B------:R-:W-:Y:S02]  /*d320*/  F2FP.PACK_AB R77, R180, R164 ;  /* 0x000000a4b44d723e */ /* 0x000fe400000000ff */
[----:B------:R-:W-:Y:S01]  /*d330*/  LDSM.16.MT88.4 R148, [R225+0x2900] ;  /* 0x00290000e194783b */ /* 0x000fe20000004200 */
[----:B------:R-:W-:Y:S01]  /*d340*/  F2FP.PACK_AB R78, R189, R185 ;  /* 0x000000b9bd4e723e */ /* 0x000fe200000000ff */
[----:B------:R-:W-:Y:S01]  /*d350*/  FFMA.FTZ R203, R203, c[0x0][0x2d0], -R194 ;  /* 0x0000b400cbcb7a23 */ /* 0x000fe200000108c2 */
[----:B------:R-:W-:Y:S01]  /*d360*/  F2FP.PACK_AB R79, R195, R192 ;  /* 0x000000c0c34f723e */ /* 0x000fe200000000ff */
[----:B------:R-:W-:Y:S01]  /*d370*/  MUFU.EX2 R111, R111 ;  /* 0x0000006f006f7308 */ /* 0x000fe20000000800 */
[----:B------:R-:W-:Y:S01]  /*d380*/  F2FP.PACK_AB R82, R105, R104 ;  /* 0x000000686952723e */ /* 0x000fe200000000ff */
[----:B------:R-:W-:Y:S01]  /*d390*/  FFMA.FTZ R118, R140, c[0x0][0x2d0], -R199 ;  /* 0x0000b4008c767a23 */ /* 0x000fe200000108c7 */
[----:B---3--:R-:W-:Y:S01]  /*d3a0*/  F2FP.PACK_AB R83, R110, R109 ;  /* 0x0000006d6e53723e */ /* 0x008fe200000000ff */
[--C-:B------:R-:W-:Y:S02]  /*d3b0*/  FFMA.FTZ R120, R147, c[0x0][0x2d0], -R198.reuse ;  /* 0x0000b40093787a23 */ /* 0x100fe400000108c6 */
[-C--:B----4-:R-:W-:Y:S01]  /*d3c0*/  HMMA.16816.F32 R4, R76, R84.reuse, R4 ;  /* 0x000000544c04723c */ /* 0x090fe20000001804 */
[----:B------:R-:W-:Y:S02]  /*d3d0*/  FFMA.FTZ R121, R146, c[0x0][0x2d0], -R198 ;  /* 0x0000b40092797a23 */ /* 0x000fe400000108c6 */
[----:B------:R-:W-:Y:S01]  /*d3e0*/  FFMA.FTZ R174, R69, R239, R174 ;  /* 0x000000ef45ae7223 */ /* 0x000fe200000100ae */
[----:B------:R-:W-:Y:S01]  /*d3f0*/  MUFU.EX2 R117, R117 ;  /* 0x0000007500757308 */ /* 0x000fe20000000800 */
[----:B------:R-:W-:Y:S02]  /*d400*/  FADD.FTZ R170, R96, R170 ;  /* 0x000000aa60aa7221 */ /* 0x000fe40000010000 */
[----:B------:R-:W-:Y:S01]  /*d410*/  FFMA.FTZ R169, R70, R240, R169 ;  /* 0x000000f046a97223 */ /* 0x000fe200000100a9 */
[C---:B------:R-:W-:Y:S01]  /*d420*/  HMMA.16816.F32 R8, R80.reuse, R84, R8 ;  /* 0x000000545008723c */ /* 0x040fe20000001808 */
[----:B------:R-:W-:Y:S03]  /*d430*/  FADD.FTZ R174, R99, R174 ;  /* 0x000000ae63ae7221 */ /* 0x000fe60000010000 */
[----:B------:R-:W-:Y:S02]  /*d440*/  FADD.FTZ R170, R75, R170 ;  /* 0x000000aa4baa7221 */ /* 0x000fe40000010000 */
[----:B------:R-:W-:Y:S01]  /*d450*/  MUFU.EX2 R116, R116 ;  /* 0x0000007400747308 */ /* 0x000fe20000000800 */
[----:B------:R-:W-:Y:S01]  /*d460*/  FADD.FTZ R169, R171, R169 ;  /* 0x000000a9aba97221 */ /* 0x000fe20000010000 */
[-C--:B------:R-:W-:Y:S01]  /*d470*/  HMMA.16816.F32 R12, R80, R86.reuse, R12 ;  /* 0x00000056500c723c */ /* 0x080fe2000000180c */
[----:B------:R-:W-:Y:S03]  /*d480*/  FADD.FTZ R174, R98, R174 ;  /* 0x000000ae62ae7221 */ /* 0x000fe60000010000 */
[----:B------:R-:W-:Y:S02]  /*d490*/  FADD.FTZ R170, R74, R170 ;  /* 0x000000aa4aaa7221 */ /* 0x000fe40000010000 */
[----:B------:R-:W-:Y:S02]  /*d4a0*/  FADD.FTZ R169, R97, R169 ;  /* 0x000000a961a97221 */ /* 0x000fe40000010000 */
[C---:B------:R-:W-:Y:S01]  /*d4b0*/  HMMA.16816.F32 R16, R76.reuse, R86, R16 ;  /* 0x000000564c10723c */ /* 0x040fe20000001810 */
[----:B------:R-:W3:Y:S01]  /*d4c0*/  LDSM.16.MT88.4 R84, [R218+0x900] ;  /* 0x00090000da54783b */ /* 0x000ee20000004200 */
[----:B------:R-:W-:Y:S02]  /*d4d0*/  MUFU.EX2 R119, R119 ;  /* 0x0000007700777308 */ /* 0x000fe40000000800 */
[----:B------:R-:W-:Y:S02]  /*d4e0*/  FADD.FTZ R174, R172, R174 ;  /* 0x000000aeacae7221 */ /* 0x000fe40000010000 */
[----:B------:R-:W-:Y:S02]  /*d4f0*/  FFMA.FTZ R175, R68, R238, R175 ;  /* 0x000000ee44af7223 */ /* 0x000fe400000100af */
[-C--:B-1----:R-:W-:Y:S01]  /*d500*/  HMMA.16816.F32 R20, R76, R88.reuse, R20 ;  /* 0x000000584c14723c */ /* 0x082fe20000001814 */
[----:B------:R-:W-:Y:S03]  /*d510*/  FADD.FTZ R170, R173, R170 ;  /* 0x000000aaadaa7221 */ /* 0x000fe60000010000 */
[----:B------:R-:W-:Y:S01]  /*d520*/  MUFU.EX2 R118, R118 ;  /* 0x0000007600767308 */ /* 0x000fe20000000800 */
[----:B------:R-:W-:Y:S02]  /*d530*/  FADD.FTZ R169, R168, R169 ;  /* 0x000000a9a8a97221 */ /* 0x000fe40000010000 */
[----:B------:R-:W-:Y:S01]  /*d540*/  FADD.FTZ R174, R136, R174 ;  /* 0x000000ae88ae7221 */ /* 0x000fe20000010000 */
[C---:B------:R-:W-:Y:S01]  /*d550*/  HMMA.16816.F32 R24, R80.reuse, R88, R24 ;  /* 0x000000585018723c */ /* 0x040fe20000001818 */
[----:B------:R-:W-:Y:S03]  /*d560*/  FADD.FTZ R175, R167, R175 ;  /* 0x000000afa7af7221 */ /* 0x000fe60000010000 */
[----:B------:R-:W-:Y:S01]  /*d570*/  MOV R167, R3 ;  /* 0x0000000300a77202 */ /* 0x000fe20000000f00 */
[----:B------:R-:W-:Y:S01]  /*d580*/  FADD.FTZ R170, R178, R170 ;  /* 0x000000aab2aa7221 */ /* 0x000fe20000010000 */
[----:B------:R-:W-:Y:S01]  /*d590*/  MUFU.EX2 R120, R120 ;  /* 0x0000007800787308 */ /* 0x000fe20000000800 */
[----:B------:R-:W-:Y:S01]  /*d5a0*/  FADD.FTZ R169, R164, R169 ;  /* 0x000000a9a4a97221 */ /* 0x000fe20000010000 */
[-C--:B------:R-:W-:Y:S01]  /*d5b0*/  HMMA.16816.F32 R28, R80, R90.reuse, R28 ;  /* 0x0000005a501c723c */ /* 0x080fe2000000181c */
[----:B------:R-:W-:Y:S03]  /*d5c0*/  FADD.FTZ R174, R137, R174 ;  /* 0x000000ae89ae7221 */ /* 0x000fe60000010000 */
[----:B------:R-:W-:Y:S01]  /*d5d0*/  FADD.FTZ R175, R166, R175 ;  /* 0x000000afa6af7221 */ /* 0x000fe20000010000 */
[----:B------:R-:W-:Y:S01]  /*d5e0*/  MOV R166, R2 ;  /* 0x0000000200a67202 */ /* 0x000fe20000000f00 */
[----:B------:R-:W-:Y:S01]  /*d5f0*/  FADD.FTZ R170, R185, R170 ;  /* 0x000000aab9aa7221 */ /* 0x000fe20000010000 */
[----:B------:R-:W-:Y:S01]  /*d600*/  MOV R164, R72 ;  /* 0x0000004800a47202 */ /* 0x000fe20000000f00 */
[C---:B------:R-:W-:Y:S01]  /*d610*/  HMMA.16816.F32 R32, R76.reuse, R90, R32 ;  /* 0x0000005a4c20723c */ /* 0x040fe20000001820 */
[----:B------:R-:W1:Y:S01]  /*d620*/  LDSM.16.MT88.4 R88, [R225+0x1100] ;  /* 0x00110000e158783b */ /* 0x000e620000004200 */
[----:B------:R-:W-:Y:S02]  /*d630*/  MUFU.EX2 R121, R121 ;  /* 0x0000007900797308 */ /* 0x000fe40000000800 */
[----:B------:R-:W-:Y:S02]  /*d640*/  FADD.FTZ R169, R180, R169 ;  /* 0x000000a9b4a97221 */ /* 0x000fe40000010000 */
[----:B------:R-:W-:Y:S02]  /*d650*/  FADD.FTZ R175, R165, R175 ;  /* 0x000000afa5af7221 */ /* 0x000fe40000010000 */
[-C--:B--2---:R-:W-:Y:S01]  /*d660*/  HMMA.16816.F32 R36, R76, R92.reuse, R36 ;  /* 0x0000005c4c24723c */ /* 0x084fe20000001824 */
[----:B------:R-:W-:Y:S03]  /*d670*/  FADD.FTZ R170, R189, R170 ;  /* 0x000000aabdaa7221 */ /* 0x000fe60000010000 */
[----:B------:R-:W2:Y:S01]  /*d680*/  MUFU.EX2 R122, R122 ;  /* 0x0000007a007a7308 */ /* 0x000ea20000000800 */
[----:B------:R-:W-:Y:S02]  /*d690*/  FADD.FTZ R169, R192, R169 ;  /* 0x000000a9c0a97221 */ /* 0x000fe40000010000 */
[----:B------:R-:W-:Y:S01]  /*d6a0*/  FADD.FTZ R107, R107, R175 ;  /* 0x000000af6b6b7221 */ /* 0x000fe20000010000 */
[C---:B------:R-:W-:Y:S01]  /*d6b0*/  HMMA.16816.F32 R40, R80.reuse, R92, R40 ;  /* 0x0000005c5028723c */ /* 0x040fe20000001828 */
[----:B------:R-:W-:Y:S03]  /*d6c0*/  FADD.FTZ R174, R104, R174 ;  /* 0x000000ae68ae7221 */ /* 0x000fe60000010000 */
[----:B------:R-:W-:Y:S02]  /*d6d0*/  FADD.FTZ R169, R195, R169 ;  /* 0x000000a9c3a97221 */ /* 0x000fe40000010000 */
[----:B------:R-:W4:Y:S01]  /*d6e0*/  MUFU.EX2 R123, R123 ;  /* 0x0000007b007b7308 */ /* 0x000f220000000800 */
[----:B------:R-:W-:Y:S01]  /*d6f0*/  FFMA.FTZ R92, R155, c[0x0][0x2d0], -R194 ;  /* 0x0000b4009b5c7a23 */ /* 0x000fe200000108c2 */
[-C--:B------:R-:W-:Y:S01]  /*d700*/  HMMA.16816.F32 R44, R80, R94.reuse, R44 ;  /* 0x0000005e502c723c */ /* 0x080fe2000000182c */
[----:B------:R-:W-:Y:S03]  /*d710*/  FADD.FTZ R107, R108, R107 ;  /* 0x0000006b6c6b7221 */ /* 0x000fe60000010000 */
[----:B------:R-:W-:Y:S02]  /*d720*/  FADD.FTZ R174, R105, R174 ;  /* 0x000000ae69ae7221 */ /* 0x000fe40000010000 */
[----:B------:R-:W-:Y:S02]  /*d730*/  FADD.FTZ R109, R109, R107 ;  /* 0x0000006b6d6d7221 */ /* 0x000fe40000010000 */
[C---:B------:R-:W-:Y:S01]  /*d740*/  HMMA.16816.F32 R48, R76.reuse, R94, R48 ;  /* 0x0000005e4c30723c */ /* 0x040fe20000001830 */
[----:B------:R5:W-:Y:S03]  /*d750*/  MUFU.EX2 R103, R92 ;  /* 0x0000005c00677308 */ /* 0x000be60000000800 */
[----:B--2---:R-:W-:Y:S02]  /*d760*/  FADD.FTZ R174, R122, R174 ;  /* 0x000000ae7aae7221 */ /* 0x004fe40000010000 */
[----:B------:R-:W-:Y:S02]  /*d770*/  FADD.FTZ R109, R110, R109 ;  /* 0x0000006d6e6d7221 */ /* 0x000fe40000010000 */
[-C--:B---3--:R-:W-:Y:S01]  /*d780*/  HMMA.16816.F32 R52, R76, R84.reuse, R52 ;  /* 0x000000544c34723c */ /* 0x088fe20000001834 */
[----:B------:R-:W-:Y:S02]  /*d790*/  IMAD.MOV.U32 R165, RZ, RZ, R0 ;  /* 0x000000ffffa57224 */ /* 0x000fe400078e0000 */
[----:B------:R-:W2:Y:S01]  /*d7a0*/  MUFU.EX2 R132, R132 ;  /* 0x0000008400847308 */ /* 0x000ea20000000800 */
[----:B----4-:R-:W-:Y:S04]  /*d7b0*/  FADD.FTZ R174, R123, R174 ;  /* 0x000000ae7bae7221 */ /* 0x010fe80000010000 */
[C---:B------:R-:W-:Y:S05]  /*d7c0*/  HMMA.16816.F32 R56, R80.reuse, R84, R56 ;  /* 0x000000545038723c */ /* 0x040fea0000001838 */
[----:B------:R-:W3:Y:S02]  /*d7d0*/  MUFU.EX2 R133, R133 ;  /* 0x0000008500857308 */ /* 0x000ee40000000800 */
[----:B------:R-:W-:Y:S01]  /*d7e0*/  FFMA.FTZ R84, R154, c[0x0][0x2d0], -R194 ;  /* 0x0000b4009a547a23 */ /* 0x000fe200000108c2 */
[-C--:B------:R-:W-:Y:S01]  /*d7f0*/  HMMA.16816.F32 R60, R80, R86.reuse, R60 ;  /* 0x00000056503c723c */ /* 0x080fe2000000183c */
[----:B-----5:R-:W-:Y:S06]  /*d800*/  FFMA.FTZ R92, R159, c[0x0][0x2d0], -R198 ;  /* 0x0000b4009f5c7a23 */ /* 0x020fec00000108c6 */
[----:B------:R-:W-:Y:S01]  /*d810*/  FFMA.FTZ R80, R153, c[0x0][0x2d0], -R199 ;  /* 0x0000b40099507a23 */ /* 0x000fe200000108c7 */
[----:B------:R-:W-:Y:S01]  /*d820*/  HMMA.16816.F32 R64, R76, R86, R64 ;  /* 0x000000564c40723c */ /* 0x000fe20000001840 */
[----:B------:R4:W5:Y:S03]  /*d830*/  MUFU.EX2 R114, R84 ;  /* 0x0000005400727308 */ /* 0x0009660000000800 */
[----:B--2---:R-:W-:Y:S03]  /*d840*/  FADD.FTZ R174, R132, R174 ;  /* 0x000000ae84ae7221 */ /* 0x004fe60000010000 */
[C---:B------:R-:W-:Y:S01]  /*d850*/  F2FP.PACK_AB R76, R111.reuse, R106 ;  /* 0x0000006a6f4c723e */ /* 0x040fe200000000ff */
[----:B------:R-:W-:Y:S01]  /*d860*/  FADD.FTZ R106, R106, R170 ;  /* 0x000000aa6a6a7221 */ /* 0x000fe20000010000 */
[----:B------:R-:W-:Y:S02]  /*d870*/  F2FP.PACK_AB R77, R116, R117 ;  /* 0x00000075744d723e */ /* 0x000fe400000000ff */
[----:B------:R2:W-:Y:S01]  /*d880*/  MUFU.EX2 R102, R80 ;  /* 0x0000005000667308 */ /* 0x0005e20000000800 */
[----:B------:R-:W-:Y:S01]  /*d890*/  F2FP.PACK_AB R78, R118, R119 ;  /* 0x00000077764e723e */ /* 0x000fe200000000ff */
[----:B------:R-:W-:Y:S01]  /*d8a0*/  FADD.FTZ R106, R111, R106 ;  /* 0x0000006a6f6a7221 */ /* 0x000fe20000010000 */
[----:B------:R-:W-:Y:S01]  /*d8b0*/  F2FP.PACK_AB R79, R121, R120 ;  /* 0x00000078794f723e */ /* 0x000fe200000000ff */
[----:B------:R-:W-:Y:S01]  /*d8c0*/  FADD.FTZ R117, R117, R169 ;  /* 0x000000a975757221 */ /* 0x000fe20000010000 */
[----:B---3--:R-:W-:Y:S01]  /*d8d0*/  F2FP.PACK_AB R82, R133, R132 ;  /* 0x000000848552723e */ /* 0x008fe200000000ff */
[----:B------:R-:W-:Y:S02]  /*d8e0*/  FADD.FTZ R119, R119, R106 ;  /* 0x0000006a77777221 */ /* 0x000fe40000010000 */
[----:B------:R-:W-:Y:S02]  /*d8f0*/  FADD.FTZ R117, R116, R117 ;  /* 0x0000007574757221 */ /* 0x000fe40000010000 */
[-C--:B-1----:R-:W-:Y:S01]  /*d900*/  HMMA.16816.F32 R4, R76, R88.reuse, R4 ;  /* 0x000000584c04723c */ /* 0x082fe20000001804 */
[----:B------:R-:W-:Y:S01]  /*d910*/  MUFU.EX2 R135, R135 ;  /* 0x0000008700877308 */ /* 0x000fe20000000800 */
[----:B------:R-:W-:Y:S01]  /*d920*/  FADD.FTZ R117, R120, R117 ;  /* 0x0000007578757221 */ /* 0x000fe20000010000 */
[----:B----4-:R-:W1:Y:S01]  /*d930*/  LDSM.16.MT88.4 R84, [R220+0x1100] ;  /* 0x00110000dc54783b */ /* 0x010e620000004200 */
[----:B-----5:R-:W-:Y:S01]  /*d940*/  F2FP.PACK_AB R83, R114, R103 ;  /* 0x000000677253723e */ /* 0x020fe200000000ff */
[----:B------:R-:W-:Y:S02]  /*d950*/  FADD.FTZ R119, R118, R119 ;  /* 0x0000007776777221 */ /* 0x000fe40000010000 */
[----:B------:R-:W-:Y:S04]  /*d960*/  FADD.FTZ R117, R121, R117 ;  /* 0x0000007579757221 */ /* 0x000fe80000010000 */
[----:B------:R-:W3:Y:S01]  /*d970*/  MUFU.EX2 R250, R250 ;  /* 0x000000fa00fa7308 */ /* 0x000ee20000000800 */
[----:B------:R-:W-:Y:S02]  /*d980*/  FADD.FTZ R174, R133, R174 ;  /* 0x000000ae85ae7221 */ /* 0x000fe40000010000 */
[--C-:B--2---:R-:W-:Y:S02]  /*d990*/  FFMA.FTZ R80, R152, c[0x0][0x2d0], -R198.reuse ;  /* 0x0000b40098507a23 */ /* 0x104fe400000108c6 */
[----:B------:R-:W-:Y:S02]  /*d9a0*/  FFMA.FTZ R198, R176, c[0x0][0x2d0], -R198 ;  /* 0x0000b400b0c67a23 */ /* 0x000fe400000108c6 */
[----:B------:R-:W-:Y:S03]  /*d9b0*/  FADD.FTZ R119, R134, R119 ;  /* 0x0000007786777221 */ /* 0x000fe60000010000 */
[----:B------:R2:W-:Y:S10]  /*d9c0*/  MUFU.EX2 R100, R80 ;  /* 0x0000005000647308 */ /* 0x0005f40000000800 */
[----:B------:R4:W-:Y:S01]  /*d9d0*/  MUFU.EX2 R112, R92 ;  /* 0x0000005c00707308 */ /* 0x0009e20000000800 */
[C---:B---3--:R-:W-:Y:S01]  /*d9e0*/  F2FP.PACK_AB R81, R250.reuse, R135 ;  /* 0x00000087fa51723e */ /* 0x048fe200000000ff */
[----:B------:R-:W-:Y:S04]  /*d9f0*/  FADD.FTZ R135, R135, R109 ;  /* 0x0000006d87877221 */ /* 0x000fe80000010000 */
[----:B------:R-:W-:Y:S04]  /*da00*/  FADD.FTZ R135, R250, R135 ;  /* 0x00000087fa877221 */ /* 0x000fe80000010000 */
[----:B------:R-:W-:Y:S01]  /*da10*/  MUFU.EX2 R248, R248 ;  /* 0x000000f800f87308 */ /* 0x000fe20000000800 */
[----:B--2---:R-:W-:Y:S09]  /*da20*/  F2FP.PACK_AB R80, R123, R122 ;  /* 0x0000007a7b50723e */ /* 0x004ff200000000ff */
[----:B------:R-:W-:Y:S01]  /*da30*/  MUFU.EX2 R247, R247 ;  /* 0x000000f700f77308 */ /* 0x000fe20000000800 */
[C---:B------:R-:W-:Y:S01]  /*da40*/  HMMA.16816.F32 R8, R80.reuse, R88, R8 ;  /* 0x000000585008723c */ /* 0x040fe20000001808 */
[----:B----4-:R-:W2:Y:S06]  /*da50*/  LDSM.16.MT88.4 R92, [R219+0x1100] ;  /* 0x00110000db5c783b */ /* 0x010eac0000004200 */
[--C-:B------:R-:W-:Y:S01]  /*da60*/  FFMA.FTZ R88, R158, c[0x0][0x2d0], -R199.reuse ;  /* 0x0000b4009e587a23 */ /* 0x100fe200000108c7 */
[-C--:B------:R-:W-:Y:S01]  /*da70*/  HMMA.16816.F32 R12, R80, R90.reuse, R12 ;  /* 0x0000005a500c723c */ /* 0x080fe2000000180c */
[----:B------:R-:W-:Y:S03]  /*da80*/  MUFU.EX2 R252, R252 ;  /* 0x000000fc00fc7308 */ /* 0x000fe60000000800 */
[----:B------:R-:W-:Y:S04]  /*da90*/  FFMA.FTZ R199, R182, c[0x0][0x2d0], -R199 ;  /* 0x0000b400b6c77a23 */ /* 0x000fe800000108c7 */
[C---:B------:R-:W-:Y:S03]  /*daa0*/  HMMA.16816.F32 R16, R76.reuse, R90, R16 ;  /* 0x0000005a4c10723c */ /* 0x040fe60000001810 */
[----:B------:R3:W-:Y:S05]  /*dab0*/  MUFU.EX2 R115, R88 ;  /* 0x0000005800737308 */ /* 0x0007ea0000000800 */
[-C--:B-1----:R-:W-:Y:S05]  /*dac0*/  HMMA.16816.F32 R20, R76, R84.reuse, R20 ;  /* 0x000000544c14723c */ /* 0x082fea0000001814 */
[----:B------:R-:W-:Y:S03]  /*dad0*/  MUFU.EX2 R251, R251 ;  /* 0x000000fb00fb7308 */ /* 0x000fe60000000800 */
[C---:B------:R-:W-:Y:S07]  /*dae0*/  HMMA.16816.F32 R24, R80.reuse, R84, R24 ;  /* 0x000000545018723c */ /* 0x040fee0000001818 */
[----:B------:R-:W-:Y:S01]  /*daf0*/  FFMA.FTZ R84, R157, c[0x0][0x2d0], -R196 ;  /* 0x0000b4009d547a23 */ /* 0x000fe200000108c4 */
[-C--:B------:R-:W-:Y:S01]  /*db00*/  HMMA.16816.F32 R28, R80, R86.reuse, R28 ;  /* 0x00000056501c723c */ /* 0x080fe2000000181c */
[----:B------:R-:W-:Y:S01]  /*db10*/  MUFU.EX2 R244, R244 ;  /* 0x000000f400f47308 */ /* 0x000fe20000000800 */
[----:B---3--:R-:W1:Y:S06]  /*db20*/  LDSM.16.MT88.4 R88, [R218+0x1100] ;  /* 0x00110000da58783b */ /* 0x008e6c0000004200 */
[C---:B------:R-:W-:Y:S03]  /*db30*/  HMMA.16816.F32 R32, R76.reuse, R86, R32 ;  /* 0x000000564c20723c */ /* 0x040fe60000001820 */
[----:B------:R3:W-:Y:S05]  /*db40*/  MUFU.EX2 R101, R84 ;  /* 0x0000005400657308 */ /* 0x0007ea0000000800 */
[-C--:B--2---:R-:W-:Y:S05]  /*db50*/  HMMA.16816.F32 R36, R76, R92.reuse, R36 ;  /* 0x0000005c4c24723c */ /* 0x084fea0000001824 */
[----:B------:R-:W-:Y:S03]  /*db60*/  MUFU.EX2 R210, R210 ;  /* 0x000000d200d27308 */ /* 0x000fe60000000800 */
[C---:B------:R-:W-:Y:S07]  /*db70*/  HMMA.16816.F32 R40, R80.reuse, R92, R40 ;  /* 0x0000005c5028723c */ /* 0x040fee0000001828 */
[----:B------:R-:W-:Y:S01]  /*db80*/  FFMA.FTZ R92, R161, c[0x0][0x2d0], -R194 ;  /* 0x0000b400a15c7a23 */ /* 0x000fe200000108c2 */
[-C--:B------:R-:W-:Y:S01]  /*db90*/  HMMA.16816.F32 R44, R80, R94.reuse, R44 ;  /* 0x0000005e502c723c */ /* 0x080fe2000000182c */
[----:B------:R-:W-:Y:S03]  /*dba0*/  MUFU.EX2 R202, R202 ;  /* 0x000000ca00ca7308 */ /* 0x000fe60000000800 */
[--C-:B---3--:R-:W-:Y:S04]  /*dbb0*/  FFMA.FTZ R84, R156, c[0x0][0x2d0], -R196.reuse ;  /* 0x0000b4009c547a23 */ /* 0x108fe800000108c4 */
[C---:B------:R-:W-:Y:S03]  /*dbc0*/  HMMA.16816.F32 R48, R76.reuse, R94, R48 ;  /* 0x0000005e4c30723c */ /* 0x040fe60000001830 */
[----:B------:R2:W3:Y:S05]  /*dbd0*/  MUFU.EX2 R113, R84 ;  /* 0x0000005400717308 */ /* 0x0004ea0000000800 */
[-C--:B-1----:R-:W-:Y:S05]  /*dbe0*/  HMMA.16816.F32 R52, R76, R88.reuse, R52 ;  /* 0x000000584c34723c */ /* 0x082fea0000001834 */
[----:B------:R1:W4:Y:S03]  /*dbf0*/  MUFU.EX2 R126, R92 ;  /* 0x0000005c007e7308 */ /* 0x0003260000000800 */
[C---:B------:R-:W-:Y:S07]  /*dc00*/  HMMA.16816.F32 R56, R80.reuse, R88, R56 ;  /* 0x000000585038723c */ /* 0x040fee0000001838 */
[----:B------:R-:W-:Y:S01]  /*dc10*/  MUFU.EX2 R201, R201 ;  /* 0x000000c900c97308 */ /* 0x000fe20000000800 */
[-C--:B------:R-:W-:Y:S01]  /*dc20*/  HMMA.16816.F32 R60, R80, R90.reuse, R60 ;  /* 0x0000005a503c723c */ /* 0x080fe2000000183c */
[----:B--2---:R-:W-:Y:S06]  /*dc30*/  FFMA.FTZ R84, R163, c[0x0][0x2d0], -R196 ;  /* 0x0000b400a3547a23 */ /* 0x004fec00000108c4 */
[----:B---3--:R-:W-:Y:S01]  /*dc40*/  F2FP.PACK_AB R80, R113, R101 ;  /* 0x000000657150723e */ /* 0x008fe200000000ff */
[----:B------:R-:W-:Y:S01]  /*dc50*/  HMMA.16816.F32 R64, R76, R90, R64 ;  /* 0x0000005a4c40723c */ /* 0x000fe20000001840 */
[----:B------:R2:W3:Y:S01]  /*dc60*/  MUFU.EX2 R124, R84 ;  /* 0x00000054007c7308 */ /* 0x0004e20000000800 */
[----:B------:R-:W-:Y:S02]  /*dc70*/  LDSM.16.MT88.4 R88, [R220+0x1900] ;  /* 0x00190000dc58783b */ /* 0x000fe40000004200 */
[--C-:B-1----:R-:W-:Y:S01]  /*dc80*/  FFMA.FTZ R92, R160, c[0x0][0x2d0], -R194.reuse ;  /* 0x0000b400a05c7a23 */ /* 0x102fe200000108c2 */
[----:B----4-:R-:W-:Y:S02]  /*dc90*/  MOV R176, R126 ;  /* 0x0000007e00b07202 */ /* 0x010fe40000000f00 */
[----:B------:R-:W-:Y:S04]  /*dca0*/  F2FP.PACK_AB R76, R102, R134 ;  /* 0x00000086664c723e */ /* 0x000fe800000000ff */
[----:B------:R-:W1:Y:S01]  /*dcb0*/  MUFU.EX2 R127, R92 ;  /* 0x0000005c007f7308 */ /* 0x000e620000000800 */
[----:B------:R-:W-:Y:S02]  /*dcc0*/  F2FP.PACK_AB R77, R112, R100 ;  /* 0x00000064704d723e */ /* 0x000fe400000000ff */
[----:B------:R-:W-:Y:S02]  /*dcd0*/  F2FP.PACK_AB R78, R249, R115 ;  /* 0x00000073f94e723e */ /* 0x000fe400000000ff */
[----:B------:R-:W-:Y:S05]  /*dce0*/  F2FP.PACK_AB R79, R247, R248 ;  /* 0x000000f8f74f723e */ /* 0x000fea00000000ff */
[----:B------:R-:W-:Y:S01]  /*dcf0*/  MUFU.EX2 R243, R243 ;  /* 0x000000f300f37308 */ /* 0x000fe20000000800 */
[----:B--2---:R-:W-:Y:S01]  /*dd00*/  FFMA.FTZ R84, R162, c[0x0][0x2d0], -R194 ;  /* 0x0000b400a2547a23 */ /* 0x004fe200000108c2 */
[----:B---3--:R-:W-:Y:S08]  /*dd10*/  F2FP.PACK_AB R82, R252, R124 ;  /* 0x0000007cfc52723e */ /* 0x008ff000000000ff */
[----:B------:R2:W3:Y:S01]  /*dd20*/  MUFU.EX2 R125, R84 ;  /* 0x00000054007d7308 */ /* 0x0004e20000000800 */
[-C--:B-1----:R-:W-:Y:S01]  /*dd30*/  F2FP.PACK_AB R83, R251, R127.reuse ;  /* 0x0000007ffb53723e */ /* 0x082fe200000000ff */
[----:B------:R-:W-:Y:S01]  /*dd40*/  LDSM.16.MT88.4 R92, [R219+0x1900] ;  /* 0x00190000db5c783b */ /* 0x000fe20000004200 */
[----:B------:R-:W-:Y:S07]  /*dd50*/  MOV R182, R127 ;  /* 0x0000007f00b67202 */ /* 0x000fee0000000f00 */
[----:B------:R-:W-:Y:S10]  /*dd60*/  MUFU.EX2 R209, R209 ;  /* 0x000000d100d17308 */ /* 0x000ff40000000800 */
[----:B------:R-:W-:Y:S01]  /*dd70*/  MUFU.EX2 R207, R207 ;  /* 0x000000cf00cf7308 */ /* 0x000fe20000000800 */
[----:B--2---:R-:W1:Y:S01]  /*dd80*/  LDSM.16.MT88.4 R84, [R225+0x1900] ;  /* 0x00190000e154783b */ /* 0x004e620000004200 */
[----:B---3--:R-:W-:Y:S08]  /*dd90*/  F2FP.PACK_AB R81, R126, R125 ;  /* 0x0000007d7e51723e */ /* 0x008ff000000000ff */
        /* <DEDUP_REMOVED lines=54> */
[--C-:B------:R-:W-:Y:S03]  /*e100*/  FFMA.FTZ R85, R183, c[0x0][0x2d0], -R196.reuse ;  /* 0x0000b400b7557a23 */ /* 0x100fe600000108c4 */
[----:B------:R-:W-:Y:S01]  /*e110*/  IMAD.MOV.U32 R190, RZ, RZ, R125 ;  /* 0x000000ffffbe7224 */ /* 0x000fe200078e007d */
[----:B------:R-:W-:Y:S01]  /*e120*/  MUFU.EX2 R84, R84 ;  /* 0x0000005400547308 */ /* 0x000fe20000000800 */
[----:B------:R-:W-:Y:S02]  /*e130*/  MOV R183, R124 ;  /* 0x0000007c00b77202 */ /* 0x000fe40000000f00 */
[C---:B------:R-:W-:Y:S07]  /*e140*/  HMMA.16816.F32 R32, R76.reuse, R86, R32 ;  /* 0x000000564c20723c */ /* 0x040fee0000001820 */
[--C-:B------:R-:W-:Y:S01]  /*e150*/  FFMA.FTZ R86, R181, c[0x0][0x2d0], -R196.reuse ;  /* 0x0000b400b5567a23 */ /* 0x100fe200000108c4 */
[-C--:B------:R-:W-:Y:S01]  /*e160*/  HMMA.16816.F32 R36, R76, R92.reuse, R36 ;  /* 0x0000005c4c24723c */ /* 0x080fe20000001824 */
[----:B------:R-:W-:Y:S01]  /*e170*/  MOV R181, R115 ;  /* 0x0000007300b57202 */ /* 0x000fe20000000f00 */
[----:B------:R-:W1:Y:S02]  /*e180*/  MUFU.EX2 R85, R85 ;  /* 0x0000005500557308 */ /* 0x000e640000000800 */
[----:B------:R-:W-:Y:S02]  /*e190*/  FFMA.FTZ R196, R179, c[0x0][0x2d0], -R196 ;  /* 0x0000b400b3c47a23 */ /* 0x000fe400000108c4 */
[----:B------:R-:W-:Y:S02]  /*e1a0*/  IMAD.MOV.U32 R179, RZ, RZ, R114 ;  /* 0x000000ffffb37224 */ /* 0x000fe400078e0072 */
[C---:B------:R-:W-:Y:S01]  /*e1b0*/  HMMA.16816.F32 R40, R80.reuse, R92, R40 ;  /* 0x0000005c5028723c */ /* 0x040fe20000001828 */
[--C-:B------:R-:W-:Y:S03]  /*e1c0*/  FFMA.FTZ R87, R191, c[0x0][0x2d0], -R194.reuse ;  /* 0x0000b400bf577a23 */ /* 0x100fe600000108c2 */
[----:B------:R-:W-:Y:S01]  /*e1d0*/  MOV R191, R113 ;  /* 0x0000007100bf7202 */ /* 0x000fe20000000f00 */
[----:B------:R-:W-:Y:S02]  /*e1e0*/  MUFU.EX2 R86, R86 ;  /* 0x0000005600567308 */ /* 0x000fe40000000800 */
[--C-:B------:R-:W-:Y:S01]  /*e1f0*/  FFMA.FTZ R92, R186, c[0x0][0x2d0], -R194.reuse ;  /* 0x0000b400ba5c7a23 */ /* 0x100fe200000108c2 */
[-C--:B------:R-:W-:Y:S01]  /*e200*/  HMMA.16816.F32 R44, R80, R94.reuse, R44 ;  /* 0x0000005e502c723c */ /* 0x080fe2000000182c */
[----:B------:R-:W-:Y:S02]  /*e210*/  MOV R186, R112 ;  /* 0x0000007000ba7202 */ /* 0x000fe40000000f00 */
[----:B------:R-:W-:Y:S01]  /*e220*/  LDSM.16.MT88.4 R112, [R219+0x2900] ;  /* 0x00290000db70783b */ /* 0x000fe20000004200 */
[--C-:B------:R-:W-:Y:S01]  /*e230*/  FFMA.FTZ R93, R184, c[0x0][0x2d0], -R194.reuse ;  /* 0x0000b400b85d7a23 */ /* 0x100fe200000108c2 */
[----:B------:R-:W-:Y:S01]  /*e240*/  MOV R184, R101 ;  /* 0x0000006500b87202 */ /* 0x000fe20000000f00 */
[----:B------:R-:W-:Y:S01]  /*e250*/  FFMA.FTZ R194, R73, c[0x0][0x2d0], -R194 ;  /* 0x0000b40049c27a23 */ /* 0x000fe200000108c2 */
[----:B------:R-:W3:Y:S01]  /*e260*/  MUFU.EX2 R196, R196 ;  /* 0x000000c400c47308 */ /* 0x000ee20000000800 */
[C---:B------:R-:W-:Y:S01]  /*e270*/  HMMA.16816.F32 R48, R76.reuse, R94, R48 ;  /* 0x0000005e4c30723c */ /* 0x040fe20000001830 */
[----:B------:R-:W-:Y:S03]  /*e280*/  IMAD.MOV.U32 R73, RZ, RZ, R100 ;  /* 0x000000ffff497224 */ /* 0x000fe600078e0064 */
[----:B-1----:R-:W-:Y:S01]  /*e290*/  F2FP.PACK_AB R124, R85, R84 ;  /* 0x00000054557c723e */ /* 0x002fe200000000ff */
[----:B------:R-:W-:Y:S02]  /*e2a0*/  FADD.FTZ R117, R73, R117 ;  /* 0x0000007549757221 */ /* 0x000fe40000010000 */
[----:B------:R-:W-:Y:S01]  /*e2b0*/  IMAD.MOV.U32 R95, RZ, RZ, R103 ;  /* 0x000000ffff5f7224 */ /* 0x000fe200078e0067 */
[-C--:B--2---:R-:W-:Y:S01]  /*e2c0*/  HMMA.16816.F32 R52, R76, R88.reuse, R52 ;  /* 0x000000584c34723c */ /* 0x084fe20000001834 */
[----:B------:R-:W-:Y:S01]  /*e2d0*/  MOV R94, R102 ;  /* 0x00000066005e7202 */ /* 0x000fe20000000f00 */
[----:B------:R-:W-:Y:S01]  /*e2e0*/  MUFU.EX2 R87, R87 ;  /* 0x0000005700577308 */ /* 0x000fe20000000800 */
[----:B------:R-:W1:Y:S01]  /*e2f0*/  LDSM.16.MT88.4 R100, [R220+0x2900] ;  /* 0x00290000dc64783b */ /* 0x000e620000004200 */
[----:B------:R-:W-:Y:S02]  /*e300*/  FADD.FTZ R117, R186, R117 ;  /* 0x00000075ba757221 */ /* 0x000fe40000010000 */
[----:B------:R-:W-:Y:S02]  /*e310*/  FADD.FTZ R119, R94, R119 ;  /* 0x000000775e777221 */ /* 0x000fe40000010000 */
[C---:B------:R-:W-:Y:S01]  /*e320*/  HMMA.16816.F32 R56, R80.reuse, R88, R56 ;  /* 0x000000585038723c */ /* 0x040fe20000001838 */
[----:B------:R-:W-:Y:S03]  /*e330*/  FADD.FTZ R117, R248, R117 ;  /* 0x00000075f8757221 */ /* 0x000fe60000010000 */
[----:B------:R-:W2:Y:S01]  /*e340*/  MUFU.EX2 R92, R92 ;  /* 0x0000005c005c7308 */ /* 0x000ea20000000800 */
[----:B------:R-:W-:Y:S01]  /*e350*/  FADD.FTZ R119, R181, R119 ;  /* 0x00000077b5777221 */ /* 0x000fe20000010000 */
[----:B---3--:R-:W-:Y:S02]  /*e360*/  F2FP.PACK_AB R126, R196, R86 ;  /* 0x00000056c47e723e */ /* 0x008fe400000000ff */
[-C--:B------:R-:W-:Y:S01]  /*e370*/  HMMA.16816.F32 R60, R80, R90.reuse, R60 ;  /* 0x0000005a503c723c */ /* 0x080fe2000000183c */
[----:B------:R-:W-:Y:S03]  /*e380*/  FADD.FTZ R119, R249, R119 ;  /* 0x00000077f9777221 */ /* 0x000fe60000010000 */
[----:B------:R-:W-:Y:S02]  /*e390*/  FADD.FTZ R117, R247, R117 ;  /* 0x00000075f7757221 */ /* 0x000fe40000010000 */
        /* <DEDUP_REMOVED lines=9> */
[----:B--2---:R-:W-:Y:S01]  /*e430*/  F2FP.PACK_AB R125, R92, R87 ;  /* 0x000000575c7d723e */ /* 0x004fe200000000ff */
        /* <DEDUP_REMOVED lines=27> */
[-C--:B-1----:R-:W-:Y:S01]  /*e5f0*/  HMMA.16816.F32 R144, R128, R100.reuse, R20 ;  /* 0x000000648090723c */ /* 0x082fe20000001814 */
        /* <DEDUP_REMOVED lines=15> */
[----:B------:R-:W-:Y:S04]  /*e6f0*/  FADD.FTZ R8, R87, R8 ;  /* 0x0000000857087221 */ /* 0x000fe80000010000 */
[----:B------:R-:W-:Y:S03]  /*e700*/  FADD.FTZ R8, R92, R8 ;  /* 0x000000085c087221 */ /* 0x000fe60000010000 */
[C---:B------:R-:W-:Y:S01]  /*e710*/  HMMA.16816.F32 R108, R124.reuse, R112, R40 ;  /* 0x000000707c6c723c */ /* 0x040fe20000001828 */
[----:B------:R-:W-:Y:S04]  /*e720*/  FADD.FTZ R8, R93, R8 ;  /* 0x000000085d087221 */ /* 0x000fe80000010000 */
[----:B------:R-:W-:Y:S03]  /*e730*/  FADD.FTZ R238, R194, R8 ;  /* 0x00000008c2ee7221 */ /* 0x000fe60000010000 */
[-C--:B------:R-:W-:Y:S07]  /*e740*/  HMMA.16816.F32 R132, R124, R114.reuse, R44 ;  /* 0x000000727c84723c */ /* 0x080fee000000182c */
[----:B------:R-:W-:Y:S01]  /*e750*/  MOV R44, R72 ;  /* 0x00000048002c7202 */ /* 0x000fe20000000f00 */
[C---:B------:R-:W-:Y:S08]  /*e760*/  HMMA.16816.F32 R112, R128.reuse, R114, R48 ;  /* 0x000000728070723c */ /* 0x040ff00000001830 */
[-C--:B----4-:R-:W-:Y:S08]  /*e770*/  HMMA.16816.F32 R116, R128, R4.reuse, R52 ;  /* 0x000000048074723c */ /* 0x090ff00000001834 */
[C---:B------:R-:W-:Y:S08]  /*e780*/  HMMA.16816.F32 R120, R124.reuse, R4, R56 ;  /* 0x000000047c78723c */ /* 0x040ff00000001838 */
[-C--:B------:R-:W-:Y:S08]  /*e790*/  HMMA.16816.F32 R124, R124, R6.reuse, R60 ;  /* 0x000000067c7c723c */ /* 0x080ff0000000183c */
[----:B------:R-:W-:Y:S01]  /*e7a0*/  HMMA.16816.F32 R128, R128, R6, R64 ;  /* 0x000000068080723c */ /* 0x000fe20000001840 */
[----:B------:R-:W-:-:S07]  /*e7b0*/  @P0 BRA `(.L_x_1089) ;  /* 0xffff9bb000000947 */ /* 0x000fce000383ffff */
.L_x_1070:
[----:B------:R-:W1:Y:S01]  /*e7c0*/  S2UR UR13, SR_CTAID.X ;  /* 0x00000000000d79c3 */ /* 0x000e620000002500 */
[----:B------:R-:W-:-:S02]  /*e7d0*/  UISETP.NE.AND UP1, UPT, UR35, URZ, UPT ;  /* 0x0000003f2300728c */ /* 0x000fc4000bf25270 */
[----:B------:R-:W-:Y:S02]  /*e7e0*/  ULDC.64 UR6, c[0x0][0x2c8] ;  /* 0x0000b20000067ab9 */ /* 0x000fe40000000a00 */
[----:B------:R-:W-:-:S06]  /*e7f0*/  UISETP.NE.AND UP0, UPT, UR34, URZ, UPT ;  /* 0x0000003f2200728c */ /* 0x000fcc000bf05270 */
[----:B------:R-:W-:Y:S01]  /*e800*/  PLOP3.LUT P0, PT, PT, PT, UP0, 0x40, 0x0 ;  /* 0x000000000000781c */ /* 0x000fe20003f0e808 */
[----:B-1----:R-:W-:-:S04]  /*e810*/  ULEA UR13, UR13, 0x7f, 0x7 ;  /* 0x0000007f0d0d7891 */ /* 0x002fc8000f8e383f */
        /* <DEDUP_REMOVED lines=22> */
.L_x_1091:
[----:B------:R-:W-:Y:S02]  /*e980*/  UMOV UR7, 0x1 ;  /* 0x0000000100077882 */ /* 0x000fe40000000000 */
[----:B------:R-:W-:Y:S02]  /*e990*/  ULDC UR6, c[0x0][0x32c] ;  /* 0x0000cb0000067ab9 */ /* 0x000fe40000000800 */
[----:B------:R-:W-:-:S03]  /*e9a0*/  UISETP.NE.AND UP0, UPT, UR7, UR6, UPT ;  /* 0x000000060700728c */ /* 0x000fc6000bf05270 */
[----:B------:R-:W-:Y:S02]  /*e9b0*/  ULDC.64 UR6, c[0x0][0x330] ;  /* 0x0000cc0000067ab9 */ /* 0x000fe40000000a00 */
[----:B------:R-:W-:-:S07]  /*e9c0*/  UIMAD.WIDE.U32 UR20, UR18, UR6, URZ ;  /* 0x00000006121472a5 */ /* 0x000fce000f8e003f */
[----:B------:R-:W-:Y:S02]  /*e9d0*/  @UP0 UMOV UR19, UR21 ;  /* 0x0000001500130c82 */ /* 0x000fe40008000000 */
[----:B------:R-:W-:Y:S02]  /*e9e0*/  @UP0 USHF.R.U32.HI UR18, URZ, UR7, UR19 ;  /* 0x000000073f120299 */ /* 0x000fe40008011613 */
.L_x_1092:
[----:B------:R-:W-:Y:S02]  /*e9f0*/  ULDC UR6, c[0x0][0x32c] ;  /* 0x0000cb0000067ab9 */ /* 0x000fe40000000800 */
[----:B------:R-:W-:-:S04]  /*ea00*/  UIMAD UR6, UR18, UR6, URZ ;  /* 0x00000006120672a4 */ /* 0x000fc8000f8e023f */
[----:B------:R-:W-:-:S04]  /*ea10*/  UISETP.LT.AND UP0, UPT, UR13, UR6, UPT ;  /* 0x000000060d00728c */ /* 0x000fc8000bf01270 */
[----:B------:R-:W-:-:S04]  /*ea20*/  USEL UR13, UR13, UR6, !UP0 ;  /* 0x000000060d0d7287 */ /* 0x000fc8000c000000 */
.L_x_1090:
        /* <DEDUP_REMOVED lines=13> */
.L_x_1096:
        /* <DEDUP_REMOVED lines=64> */
.L_x_1094:
        /* <DEDUP_REMOVED lines=175> */
.L_x_1095:
[----:B------:R-:W-:Y:S01]  /*f9f0*/  FMNMX.FTZ R169, R8, R165, !PT ;  /* 0x000000a508a97209 */ /* 0x000fe20007810000 */
[----:B-1----:R-:W-:Y:S01]  /*fa00*/  LDSM.16.MT88.4 R172, [R225+0x100] ;  /* 0x00010000e1ac783b */ /* 0x002fe20000004200 */
        /* <DEDUP_REMOVED lines=90> */
[----:B------:R-:W-:Y:S02]  /*ffb0*/  PLOP3.LUT P0, PT, PT, PT, UP0, 0x80, 0x0 ;  /* 0x000000000000781c */ /* 0x000fe40003f0f008 */
[----:B------:R-:W-:Y:S04]  /*ffc0*/  FMNMX.FTZ R169, R89, R169, !PT ;  /* 0x000000a959a97209 */ /* 0x000fe80007810000 */
[----:B------:R-:W-:Y:S01]  /*ffd0*/  FMNMX.FTZ R169, R92, R169, !PT ;  /* 0x000000a95ca97209 */ /* 0x000fe20007810000 */
[----:B------:R-:W-:Y:S03]  /*ffe0*/  SHFL.BFLY PT, R2, R170, 0x2, 0x1f ;  /* 0x0c401f00aa027f89 */ /* 0x000fe600000e0000 */
[----:B------:R-:W-:Y:S05]  /*fff0*/  FMNMX.FTZ R169, R93, R169, !PT ;  /* 0x000000a95da97209 */ /* 0x000fea0007810000 */
[----:B------:R-:W1:Y:S02]  /*10000*/  SHFL.BFLY PT, R168, R169, 0x2, 0x1f ;  /* 0x0c401f00a9a87f89 */ /* 0x000e6400000e0000 */
[----:B-1----:R-:W-:Y:S02]  /*10010*/  FMNMX.FTZ R169, R169, R168, !PT ;  /* 0x000000a8a9a97209 */ /* 0x002fe40007810000 */
[----:B------:R-:W-:Y:S02]  /*10020*/  FMNMX.FTZ R168, R75, R0, !PT ;  /* 0x000000004ba87209 */ /* 0x000fe40007810000 */
[----:B------:R-:W-:Y:S02]  /*10030*/  FMNMX.FTZ R3, R3, R171, !PT ;  /* 0x000000ab03037209 */ /* 0x000fe40007810000 */
[----:B------:R-:W1:Y:S01]  /*10040*/  SHFL.BFLY PT, R0, R169, 0x1, 0x1f ;  /* 0x0c201f00a9007f89 */ /* 0x000e6200000e0000 */
[----:B------:R-:W-:Y:S02]  /*10050*/  FMNMX.FTZ R168, R78, R168, !PT ;  /* 0x000000a84ea87209 */ /* 0x000fe40007810000 */
[----:B------:R-:W-:Y:S02]  /*10060*/  FMNMX.FTZ R170, R170, R2, !PT ;  /* 0x00000002aaaa7209 */ /* 0x000fe40007810000 */
[----:B------:R-:W-:Y:S03]  /*10070*/  FMNMX.FTZ R168, R79, R168, !PT ;  /* 0x000000a84fa87209 */ /* 0x000fe60007810000 */
[----:B------:R-:W2:Y:S01]  /*10080*/  SHFL.BFLY PT, R171, R3, 0x1, 0x1f ;  /* 0x0c201f0003ab7f89 */ /* 0x000ea200000e0000 */
[----:B------:R-:W-:Y:S04]  /*10090*/  FMNMX.FTZ R168, R90, R168, !PT ;  /* 0x000000a85aa87209 */ /* 0x000fe80007810000 */
[----:B------:R-:W-:Y:S03]  /*100a0*/  FMNMX.FTZ R168, R91, R168, !PT ;  /* 0x000000a85ba87209 */ /* 0x000fe60007810000 */
[----:B------:R-:W3:Y:S01]  /*100b0*/  SHFL.BFLY PT, R2, R170, 0x1, 0x1f ;  /* 0x0c201f00aa027f89 */ /* 0x000ee200000e0000 */
[----:B------:R-:W-:Y:S04]  /*100c0*/  FMNMX.FTZ R168, R94, R168, !PT ;  /* 0x000000a85ea87209 */ /* 0x000fe80007810000 */
[----:B------:R-:W-:Y:S02]  /*100d0*/  FMNMX.FTZ R168, R95, R168, !PT ;  /* 0x000000a85fa87209 */ /* 0x000fe40007810000 */
[----:B-1----:R-:W-:Y:S03]  /*100e0*/  FMNMX.FTZ R0, R169, R0, !PT ;  /* 0x00000000a9007209 */ /* 0x002fe60007810000 */
[----:B------:R-:W1:Y:S02]  /*100f0*/  SHFL.BFLY PT, R169, R168, 0x2, 0x1f ;  /* 0x0c401f00a8a97f89 */ /* 0x000e6400000e0000 */
[C---:B------:R-:W-:Y:S02]  /*10100*/  FMUL.FTZ R201, R0.reuse, c[0x0][0x2d0] ;  /* 0x0000b40000c97a20 */ /* 0x040fe40000410000 */
[----:B------:R-:W-:Y:S01]  /*10110*/  FADD.FTZ R165, -R0, R165 ;  /* 0x000000a500a57221 */ /* 0x000fe20000010100 */
[----:B--2---:R-:W-:Y:S01]  /*10120*/  FMNMX.FTZ R3, R3, R171, !PT ;  /* 0x000000ab03037209 */ /* 0x004fe20007810000 */
[--C-:B------:R-:W-:Y:S02]  /*10130*/  FFMA.FTZ R247, R44, c[0x0][0x2d0], -R201.reuse ;  /* 0x0000b4002cf77a23 */ /* 0x100fe400000108c9 */
[--C-:B------:R-:W-:Y:S02]  /*10140*/  FFMA.FTZ R248, R45, c[0x0][0x2d0], -R201.reuse ;  /* 0x0000b4002df87a23 */ /* 0x100fe400000108c9 */
[----:B------:R-:W-:Y:S02]  /*10150*/  FFMA.FTZ R57, R57, c[0x0][0x2d0], -R201 ;  /* 0x0000b40039397a23 */ /* 0x000fe400000108c9 */
[----:B------:R-:W-:Y:S01]  /*10160*/  MUFU.EX2 R247, R247 ;  /* 0x000000f700f77308 */ /* 0x000fe20000000800 */
[----:B------:R-:W-:Y:S01]  /*10170*/  FMUL.FTZ R203, R3, c[0x0][0x2d0] ;  /* 0x0000b40003cb7a20 */ /* 0x000fe20000410000 */
[----:B---3--:R-:W-:Y:S01]  /*10180*/  FMNMX.FTZ R2, R170, R2, !PT ;  /* 0x00000002aa027209 */ /* 0x008fe20007810000 */
[----:B------:R-:W-:Y:S02]  /*10190*/  FMUL.FTZ R165, R165, c[0x0][0x2d0] ;  /* 0x0000b400a5a57a20 */ /* 0x000fe40000410000 */
[--C-:B------:R-:W-:Y:S02]  /*101a0*/  FFMA.FTZ R209, R48, c[0x0][0x2d0], -R203.reuse ;  /* 0x0000b40030d17a23 */ /* 0x100fe400000108cb */
[--C-:B------:R-:W-:Y:S02]  /*101b0*/  FFMA.FTZ R210, R49, c[0x0][0x2d0], -R203.reuse ;  /* 0x0000b40031d27a23 */ /* 0x100fe400000108cb */
[--C-:B------:R-:W-:Y:S01]  /*101c0*/  FFMA.FTZ R251, R52, c[0x0][0x2d0], -R203.reuse ;  /* 0x0000b40034fb7a23 */ /* 0x100fe200000108cb */
[----:B------:R-:W2:Y:S01]  /*101d0*/  MUFU.EX2 R165, R165 ;  /* 0x000000a500a57308 */ /* 0x000ea20000000800 */
[--C-:B------:R-:W-:Y:S01]  /*101e0*/  FFMA.FTZ R252, R53, c[0x0][0x2d0], -R203.reuse ;  /* 0x0000b40035fc7a23 */ /* 0x100fe200000108cb */
[----:B-1----:R-:W-:Y:S01]  /*101f0*/  FMNMX.FTZ R169, R168, R169, !PT ;  /* 0x000000a9a8a97209 */ /* 0x002fe20007810000 */
[----:B------:R-:W-:Y:S02]  /*10200*/  FMUL.FTZ R202, R2, c[0x0][0x2d0] ;  /* 0x0000b40002ca7a20 */ /* 0x000fe40000410000 */
[--C-:B------:R-:W-:Y:S02]  /*10210*/  FFMA.FTZ R171, R16, c[0x0][0x2d0], -R203.reuse ;  /* 0x0000b40010ab7a23 */ /* 0x100fe400000108cb */
[--C-:B------:R-:W-:Y:S01]  /*10220*/  FFMA.FTZ R211, R50, c[0x0][0x2d0], -R202.reuse ;  /* 0x0000b40032d37a23 */ /* 0x100fe200000108ca */
[----:B------:R-:W1:Y:S01]  /*10230*/  SHFL.BFLY PT, R168, R169, 0x1, 0x1f ;  /* 0x0c201f00a9a87f89 */ /* 0x000e6200000e0000 */
[--C-:B------:R-:W-:Y:S01]  /*10240*/  FFMA.FTZ R242, R51, c[0x0][0x2d0], -R202.reuse ;  /* 0x0000b40033f27a23 */ /* 0x100fe200000108ca */
[----:B------:R-:W-:Y:S01]  /*10250*/  MUFU.EX2 R209, R209 ;  /* 0x000000d100d17308 */ /* 0x000fe20000000800 */
[--C-:B------:R-:W-:Y:S02]  /*10260*/  FFMA.FTZ R55, R55, c[0x0][0x2d0], -R202.reuse ;  /* 0x0000b40037377a23 */ /* 0x100fe400000108ca */
[--C-:B------:R-:W-:Y:S02]  /*10270*/  FFMA.FTZ R180, R17, c[0x0][0x2d0], -R203.reuse ;  /* 0x0000b40011b47a23 */ /* 0x100fe400000108cb */
[--C-:B------:R-:W-:Y:S01]  /*10280*/  FFMA.FTZ R182, R18, c[0x0][0x2d0], -R202.reuse ;  /* 0x0000b40012b67a23 */ /* 0x100fe200000108ca */
[----:B------:R-:W-:Y:S01]  /*10290*/  LDSM.16.MT88.4 R48, [R219+0x900] ;  /* 0x00090000db30783b */ /* 0x000fe20000004200 */
[--C-:B------:R-:W-:Y:S02]  /*102a0*/  FFMA.FTZ R35, R35, c[0x0][0x2d0], -R202.reuse ;  /* 0x0000b40023237a23 */ /* 0x100fe400000108ca */
[--C-:B------:R-:W-:Y:S01]  /*102b0*/  FFMA.FTZ R193, R20, c[0x0][0x2d0], -R203.reuse ;  /* 0x0000b40014c17a23 */ /* 0x100fe200000108cb */
[----:B------:R-:W-:Y:S01]  /*102c0*/  MUFU.EX2 R171, R171 ;  /* 0x000000ab00ab7308 */ /* 0x000fe20000000800 */
[--C-:B------:R-:W-:Y:S02]  /*102d0*/  FFMA.FTZ R194, R21, c[0x0][0x2d0], -R203.reuse ;  /* 0x0000b40015c27a23 */ /* 0x100fe400000108cb */
[--C-:B------:R-:W-:Y:S02]  /*102e0*/  FFMA.FTZ R195, R22, c[0x0][0x2d0], -R202.reuse ;  /* 0x0000b40016c37a23 */ /* 0x100fe400000108ca */
[--C-:B------:R-:W-:Y:S02]  /*102f0*/  FFMA.FTZ R196, R23, c[0x0][0x2d0], -R202.reuse ;  /* 0x0000b40017c47a23 */ /* 0x100fe400000108ca */
[----:B------:R-:W-:Y:S02]  /*10300*/  FFMA.FTZ R198, R33, c[0x0][0x2d0], -R203 ;  /* 0x0000b40021c67a23 */ /* 0x000fe400000108cb */
[----:B--2---:R-:W-:Y:S01]  /*10310*/  FMUL.FTZ R33, R165, R141 ;  /* 0x0000008da5217220 */ /* 0x004fe20000410000 */
[----:B------:R-:W-:Y:S01]  /*10320*/  MUFU.EX2 R180, R180 ;  /* 0x000000b400b47308 */ /* 0x000fe20000000800 */
[--C-:B------:R-:W-:Y:S01]  /*10330*/  FFMA.FTZ R199, R34, c[0x0][0x2d0], -R202.reuse ;  /* 0x0000b40022c77a23 */ /* 0x100fe200000108ca */
[----:B-1----:R-:W-:Y:S01]  /*10340*/  FMNMX.FTZ R168, R168, R169, !PT ;  /* 0x000000a9a8a87209 */ /* 0x002fe20007810000 */
[----:B------:R-:W-:Y:S02]  /*10350*/  FFMA.FTZ R169, R19, c[0x0][0x2d0], -R202 ;  /* 0x0000b40013a97a23 */ /* 0x000fe400000108ca */
[--C-:B------:R-:W-:Y:S02]  /*10360*/  FFMA.FTZ R186, R12, c[0x0][0x2d0], -R201.reuse ;  /* 0x0000b4000cba7a23 */ /* 0x100fe400000108c9 */
[----:B------:R-:W-:Y:S02]  /*10370*/  FMUL.FTZ R200, R168, c[0x0][0x2d0] ;  /* 0x0000b400a8c87a20 */ /* 0x000fe40000410000 */
[----:B------:R-:W-:Y:S01]  /*10380*/  FMUL.FTZ R12, R165, R152 ;  /* 0x00000098a50c7220 */ /* 0x000fe20000410000 */
[----:B------:R-:W-:Y:S01]  /*10390*/  MUFU.EX2 R182, R182 ;  /* 0x000000b600b67308 */ /* 0x000fe20000000800 */
[--C-:B------:R-:W-:Y:S02]  /*103a0*/  FFMA.FTZ R249, R46, c[0x0][0x2d0], -R200.reuse ;  /* 0x0000b4002ef97a23 */ /* 0x100fe400000108c8 */
[--C-:B------:R-:W-:Y:S02]  /*103b0*/  FFMA.FTZ R250, R47, c[0x0][0x2d0], -R200.reuse ;  /* 0x0000b4002ffa7a23 */ /* 0x100fe400000108c8 */
[----:B------:R-:W-:Y:S01]  /*103c0*/  LDSM.16.MT88.4 R44, [R225+0x1100] ;  /* 0x00110000e12c783b */ /* 0x000fe20000004200 */
[--C-:B------:R-:W-:Y:S02]  /*103d0*/  FFMA.FTZ R59, R59, c[0x0][0x2d0], -R200.reuse ;  /* 0x0000b4003b3b7a23 */ /* 0x100fe400000108c8 */
[--C-:B------:R-:W-:Y:S02]  /*103e0*/  FFMA.FTZ R204, R31, c[0x0][0x2d0], -R200.reuse ;  /* 0x0000b4001fcc7a23 */ /* 0x100fe400000108c8 */
[----:B------:R-:W-:Y:S01]  /*103f0*/  MUFU.EX2 R169, R169 ;  /* 0x000000a900a97308 */ /* 0x000fe20000000800 */
[----:B------:R-:W-:Y:S02]  /*10400*/  FFMA.FTZ R187, R13, c[0x0][0x2d0], -R201 ;  /* 0x0000b4000dbb7a23 */ /* 0x000fe400000108c9 */
[C---:B------:R-:W-:Y:S02]  /*10410*/  FMUL.FTZ R13, R165.reuse, R153 ;  /* 0x00000099a50d7220 */ /* 0x040fe40000410000 */
[--C-:B------:R-:W-:Y:S02]  /*10420*/  FFMA.FTZ R190, R14, c[0x0][0x2d0], -R200.reuse ;  /* 0x0000b4000ebe7a23 */ /* 0x100fe400000108c8 */
[--C-:B------:R-:W-:Y:S02]  /*10430*/  FFMA.FTZ R197, R32, c[0x0][0x2d0], -R203.reuse ;  /* 0x0000b40020c57a23 */ /* 0x100fe400000108cb */
[----:B------:R-:W-:Y:S01]  /*10440*/  FMUL.FTZ R32, R165, R140 ;  /* 0x0000008ca5207220 */ /* 0x000fe20000410000 */
[----:B------:R-:W-:Y:S01]  /*10450*/  MUFU.EX2 R186, R186 ;  /* 0x000000ba00ba7308 */ /* 0x000fe20000000800 */
[----:B------:R-:W-:Y:S02]  /*10460*/  FFMA.FTZ R140, R27, c[0x0][0x2d0], -R200 ;  /* 0x0000b4001b8c7a23 */ /* 0x000fe400000108c8 */
[C---:B------:R-:W-:Y:S02]  /*10470*/  FMUL.FTZ R108, R165.reuse, R108 ;  /* 0x0000006ca56c7220 */ /* 0x040fe40000410000 */
[C---:B------:R-:W-:Y:S02]  /*10480*/  FMUL.FTZ R109, R165.reuse, R109 ;  /* 0x0000006da56d7220 */ /* 0x040fe40000410000 */
[C---:B------:R-:W-:Y:S02]  /*10490*/  FMUL.FTZ R120, R165.reuse, R120 ;  /* 0x00000078a5787220 */ /* 0x040fe40000410000 */
[C---:B------:R-:W-:Y:S01]  /*104a0*/  FMUL.FTZ R121, R165.reuse, R121 ;  /* 0x00000079a5797220 */ /* 0x040fe20000410000 */
[----:B------:R-:W-:Y:S01]  /*104b0*/  MUFU.EX2 R187, R187 ;  /* 0x000000bb00bb7308 */ /* 0x000fe20000000800 */
[C---:B------:R-:W-:Y:S02]  /*104c0*/  FMUL.FTZ R124, R165.reuse, R124 ;  /* 0x0000007ca57c7220 */ /* 0x040fe40000410000 */
[----:B------:R-:W-:Y:S02]  /*104d0*/  FMUL.FTZ R125, R165, R125 ;  /* 0x0000007da57d7220 */ /* 0x000fe40000410000 */
[--C-:B------:R-:W-:Y:S02]  /*104e0*/  FFMA.FTZ R205, R36, c[0x0][0x2d0], -R203.reuse ;  /* 0x0000b40024cd7a23 */ /* 0x100fe400000108cb */
[----:B------:R-:W-:Y:S02]  /*104f0*/  FFMA.FTZ R206, R37, c[0x0][0x2d0], -R203 ;  /* 0x0000b40025ce7a23 */ /* 0x000fe400000108cb */
[--C-:B------:R-:W-:Y:S01]  /*10500*/  FFMA.FTZ R207, R38, c[0x0][0x2d0], -R202.reuse ;  /* 0x0000b40026cf7a23 */ /* 0x100fe200000108ca */
[----:B------:R-:W-:Y:S01]  /*10510*/  MUFU.EX2 R190, R190 ;  /* 0x000000be00be7308 */ /* 0x000fe20000000800 */
[----:B------:R-:W-:Y:S02]  /*10520*/  FFMA.FTZ R208, R39, c[0x0][0x2d0], -R202 ;  /* 0x0000b40027d07a23 */ /* 0x000fe400000108ca */
        /* <DEDUP_REMOVED lines=13> */
[----:B------:R-:W-:Y:S02]  /*10600*/  FFMA.FTZ R79, R79, c[0x0][0x2d0], -R200 ;  /* 0x0000b4004f4f7a23 */ /* 0x000fe400000108c8 */
[----:B------:R-:W-:Y:S02]  /*10610*/  FADD.FTZ R167, -R3, R167 ;  /* 0x000000a703a77221 */ /* 0x000fe40000010100 */
[----:B------:R-:W-:Y:S01]  /*10620*/  FADD.FTZ R166, -R2, R166 ;  /* 0x000000a602a67221 */ /* 0x000fe20000010100 */
[----:B------:R-:W-:Y:S01]  /*10630*/  MUFU.EX2 R195, R195 ;  /* 0x000000c300c37308 */ /* 0x000fe20000000800 */
[----:B------:R-:W-:Y:S02]  /*10640*/  FMUL.FTZ R167, R167, c[0x0][0x2d0] ;  /* 0x0000b400a7a77a20 */ /* 0x000fe40000410000 */
[----:B------:R-:W-:Y:S02]  /*10650*/  FMUL.FTZ R166, R166, c[0x0][0x2d0] ;  /* 0x0000b400a6a67a20 */ /* 0x000fe40000410000 */
[--C-:B------:R-:W-:Y:S02]  /*10660*/  FFMA.FTZ R183, R4, c[0x0][0x2d0], -R203.reuse ;  /* 0x0000b40004b77a23 */ /* 0x100fe400000108cb */
[----:B------:R-:W-:Y:S02]  /*10670*/  FFMA.FTZ R170, R5, c[0x0][0x2d0], -R203 ;  /* 0x0000b40005aa7a23 */ /* 0x000fe400000108cb */
[--C-:B------:R-:W-:Y:S01]  /*10680*/  FFMA.FTZ R184, R6, c[0x0][0x2d0], -R202.reuse ;  /* 0x0000b40006b87a23 */ /* 0x100fe200000108ca */
[----:B------:R-:W1:Y:S01]  /*10690*/  MUFU.EX2 R167, R167 ;  /* 0x000000a700a77308 */ /* 0x000e620000000800 */
[----:B------:R-:W-:Y:S02]  /*106a0*/  FFMA.FTZ R181, R7, c[0x0][0x2d0], -R202 ;  /* 0x0000b40007b57a23 */ /* 0x000fe400000108ca */
[----:B------:R-:W-:Y:S02]  /*106b0*/  FADD.FTZ R164, -R168, R164 ;  /* 0x000000a4a8a47221 */ /* 0x000fe40000010100 */
[--C-:B------:R-:W-:Y:S02]  /*106c0*/  FFMA.FTZ R188, R8, c[0x0][0x2d0], -R201.reuse ;  /* 0x0000b40008bc7a23 */ /* 0x100fe400000108c9 */
[----:B------:R-:W-:Y:S02]  /*106d0*/  FMUL.FTZ R164, R164, c[0x0][0x2d0] ;  /* 0x0000b400a4a47a20 */ /* 0x000fe40000410000 */
[----:B------:R-:W-:Y:S01]  /*106e0*/  FMUL.FTZ R8, R165, R156 ;  /* 0x0000009ca5087220 */ /* 0x000fe20000410000 */
[----:B------:R-:W2:Y:S01]  /*106f0*/  MUFU.EX2 R166, R166 ;  /* 0x000000a600a67308 */ /* 0x000ea20000000800 */
[----:B------:R-:W-:Y:S02]  /*10700*/  FFMA.FTZ R185, R9, c[0x0][0x2d0], -R201 ;  /* 0x0000b40009b97a23 */ /* 0x000fe400000108c9 */
[----:B------:R-:W-:Y:S02]  /*10710*/  FMUL.FTZ R9, R165, R157 ;  /* 0x0000009da5097220 */ /* 0x000fe40000410000 */
[--C-:B------:R-:W-:Y:S02]  /*10720*/  FFMA.FTZ R192, R10, c[0x0][0x2d0], -R200.reuse ;  /* 0x0000b4000ac07a23 */ /* 0x100fe400000108c8 */
[--C-:B------:R-:W-:Y:S02]  /*10730*/  FFMA.FTZ R189, R11, c[0x0][0x2d0], -R200.reuse ;  /* 0x0000b4000bbd7a23 */ /* 0x100fe400000108c8 */
[----:B------:R-:W-:Y:S01]  /*10740*/  FFMA.FTZ R191, R15, c[0x0][0x2d0], -R200 ;  /* 0x0000b4000fbf7a23 */ /* 0x000fe200000108c8 */
[----:B------:R-:W-:Y:S01]  /*10750*/  MUFU.EX2 R183, R183 ;  /* 0x000000b700b77308 */ /* 0x000fe20000000800 */
[--C-:B------:R-:W-:Y:S02]  /*10760*/  FFMA.FTZ R64, R64, c[0x0][0x2d0], -R203.reuse ;  /* 0x0000b40040407a23 */ /* 0x100fe400000108cb */
[----:B------:R-:W-:Y:S02]  /*10770*/  FFMA.FTZ R65, R65, c[0x0][0x2d0], -R203 ;  /* 0x0000b40041417a23 */ /* 0x000fe400000108cb */
[C---:B-1----:R-:W-:Y:S02]  /*10780*/  FMUL.FTZ R16, R167.reuse, R148 ;  /* 0x00000094a7107220 */ /* 0x042fe40000410000 */
[C---:B------:R-:W-:Y:S02]  /*10790*/  FMUL.FTZ R17, R167.reuse, R149 ;  /* 0x00000095a7117220 */ /* 0x040fe40000410000 */
[C---:B------:R-:W-:Y:S01]  /*107a0*/  FMUL.FTZ R20, R167.reuse, R144 ;  /* 0x00000090a7147220 */ /* 0x040fe20000410000 */
[----:B------:R-:W1:Y:S01]  /*107b0*/  MUFU.EX2 R170, R170 ;  /* 0x000000aa00aa7308 */ /* 0x000e620000000800 */
[C---:B------:R-:W-:Y:S02]  /*107c0*/  FMUL.FTZ R21, R167.reuse, R145 ;  /* 0x00000091a7157220 */ /* 0x040fe40000410000 */
[C---:B------:R-:W-:Y:S01]  /*107d0*/  FMUL.FTZ R36, R167.reuse, R128 ;  /* 0x00000080a7247220 */ /* 0x040fe20000410000 */
[----:B------:R-:W-:Y:S01]  /*107e0*/  F2FP.PACK_AB R128, R194, R193 ;  /* 0x000000c1c280723e */ /* 0x000fe200000000ff */
[C---:B--2---:R-:W-:Y:S02]  /*107f0*/  FMUL.FTZ R18, R166.reuse, R150 ;  /* 0x00000096a6127220 */ /* 0x044fe40000410000 */
[C---:B------:R-:W-:Y:S02]  /*10800*/  FMUL.FTZ R19, R166.reuse, R151 ;  /* 0x00000097a6137220 */ /* 0x040fe40000410000 */
[----:B------:R-:W-:Y:S01]  /*10810*/  LDSM.16.MT88.4 R148, [R225+0x2900] ;  /* 0x00290000e194783b */ /* 0x000fe20000004200 */
[----:B------:R-:W-:Y:S01]  /*10820*/  MUFU.EX2 R184, R184 ;  /* 0x000000b800b87308 */ /* 0x000fe20000000800 */
[C---:B------:R-:W-:Y:S02]  /*10830*/  FMUL.FTZ R22, R166.reuse, R146 ;  /* 0x00000092a6167220 */ /* 0x040fe40000410000 */
[C---:B------:R-:W-:Y:S02]  /*10840*/  FMUL.FTZ R23, R166.reuse, R147 ;  /* 0x00000093a6177220 */ /* 0x040fe40000410000 */
[C---:B------:R-:W-:Y:S02]  /*10850*/  FMUL.FTZ R37, R167.reuse, R129 ;  /* 0x00000081a7257220 */ /* 0x040fe40000410000 */
[----:B------:R-:W2:Y:S01]  /*10860*/  LDSM.16.MT88.4 R144, [R219+0x100] ;  /* 0x00010000db90783b */ /* 0x000ea20000004200 */
[C---:B------:R-:W-:Y:S02]  /*10870*/  FMUL.FTZ R38, R166.reuse, R130 ;  /* 0x00000082a6267220 */ /* 0x040fe40000410000 */
[----:B------:R-:W3:Y:S01]  /*10880*/  MUFU.EX2 R181, R181 ;  /* 0x000000b500b57308 */ /* 0x000ee20000000800 */
[----:B------:R-:W-:Y:S02]  /*10890*/  FMUL.FTZ R39, R166, R131 ;  /* 0x00000083a6277220 */ /* 0x000fe40000410000 */
[C---:B------:R-:W-:Y:S01]  /*108a0*/  FMUL.FTZ R4, R167.reuse, R160 ;  /* 0x000000a0a7047220 */ /* 0x040fe20000410000 */
[----:B-1----:R-:W-:Y:S01]  /*108b0*/  F2FP.PACK_AB R160, R170, R183 ;  /* 0x000000b7aaa0723e */ /* 0x002fe200000000ff */
[----:B------:R-:W-:Y:S02]  /*108c0*/  FMUL.FTZ R5, R167, R161 ;  /* 0x000000a1a7057220 */ /* 0x000fe40000410000 */
[----:B------:R-:W-:Y:S01]  /*108d0*/  FMUL.FTZ R6, R166, R162 ;  /* 0x000000a2a6067220 */ /* 0x000fe20000410000 */
[----:B------:R-:W-:Y:S01]  /*108e0*/  F2FP.PACK_AB R162, R180, R171 ;  /* 0x000000abb4a2723e */ /* 0x000fe200000000ff */
[C---:B------:R-:W-:Y:S01]  /*108f0*/  FMUL.FTZ R7, R166.reuse, R163 ;  /* 0x000000a3a6077220 */ /* 0x040fe20000410000 */
[----:B------:R-:W1:Y:S01]  /*10900*/  MUFU.EX2 R164, R164 ;  /* 0x000000a400a47308 */ /* 0x000e620000000800 */
[----:B------:R-:W-:Y:S01]  /*10910*/  F2FP.PACK_AB R163, R169, R182 ;  /* 0x000000b6a9a3723e */ /* 0x000fe200000000ff */
[C---:B------:R-:W-:Y:S02]  /*10920*/  FMUL.FTZ R100, R167.reuse, R100 ;  /* 0x00000064a7647220 */ /* 0x040fe40000410000 */
[C---:B------:R-:W-:Y:S02]  /*10930*/  FMUL.FTZ R101, R167.reuse, R101 ;  /* 0x00000065a7657220 */ /* 0x040fe40000410000 */
[C---:B------:R-:W-:Y:S02]  /*10940*/  FMUL.FTZ R102, R166.reuse, R102 ;  /* 0x00000066a6667220 */ /* 0x040fe40000410000 */
[C---:B------:R-:W-:Y:S02]  /*10950*/  FMUL.FTZ R103, R166.reuse, R103 ;  /* 0x00000067a6677220 */ /* 0x040fe40000410000 */
[----:B------:R-:W-:Y:S01]  /*10960*/  MUFU.EX2 R188, R188 ;  /* 0x000000bc00bc7308 */ /* 0x000fe20000000800 */
[C---:B------:R-:W-:Y:S02]  /*10970*/  FMUL.FTZ R104, R167.reuse, R104 ;  /* 0x00000068a7687220 */ /* 0x040fe40000410000 */
[----:B------:R-:W-:Y:S01]  /*10980*/  FMUL.FTZ R105, R167, R105 ;  /* 0x00000069a7697220 */ /* 0x000fe20000410000 */
[----:B---3--:R-:W-:Y:S01]  /*10990*/  F2FP.PACK_AB R161, R181, R184 ;  /* 0x000000b8b5a1723e */ /* 0x008fe200000000ff */
[C---:B------:R-:W-:Y:S02]  /*109a0*/  FMUL.FTZ R106, R166.reuse, R106 ;  /* 0x0000006aa66a7220 */ /* 0x040fe40000410000 */
[----:B------:R-:W-:Y:S02]  /*109b0*/  FMUL.FTZ R107, R166, R107 ;  /* 0x0000006ba66b7220 */ /* 0x000fe40000410000 */
[----:B------:R-:W-:Y:S01]  /*109c0*/  FMUL.FTZ R112, R167, R112 ;  /* 0x00000070a7707220 */ /* 0x000fe20000410000 */
[----:B------:R-:W3:Y:S01]  /*109d0*/  MUFU.EX2 R185, R185 ;  /* 0x000000b900b97308 */ /* 0x000ee20000000800 */
[-C--:B------:R-:W-:Y:S05]  /*109e0*/  HMMA.16816.F32 R4, R160, R172.reuse, R4 ;  /* 0x000000aca004723c */ /* 0x080fea0000001804 */
[C---:B-1----:R-:W-:Y:S02]  /*109f0*/  FMUL.FTZ R34, R164.reuse, R142 ;  /* 0x0000008ea4227220 */ /* 0x042fe40000410000 */
[C---:B------:R-:W-:Y:S02]  /*10a00*/  FMUL.FTZ R27, R164.reuse, R139 ;  /* 0x0000008ba41b7220 */ /* 0x040fe40000410000 */
[----:B------:R-:W-:Y:S03]  /*10a10*/  MUFU.EX2 R192, R192 ;  /* 0x000000c000c07308 */ /* 0x000fe60000000800 */
[C---:B------:R-:W-:Y:S02]  /*10a20*/  FMUL.FTZ R31, R164.reuse, R135 ;  /* 0x00000087a41f7220 */ /* 0x040fe40000410000 */
[C---:B------:R-:W-:Y:S02]  /*10a30*/  FMUL.FTZ R14, R164.reuse, R154 ;  /* 0x0000009aa40e7220 */ /* 0x040fe40000410000 */
[C---:B------:R-:W-:Y:S01]  /*10a40*/  FMUL.FTZ R10, R164.reuse, R158 ;  /* 0x0000009ea40a7220 */ /* 0x040fe20000410000 */
[----:B------:R-:W-:Y:S01]  /*10a50*/  F2FP.PACK_AB R158, R187, R186 ;  /* 0x000000babb9e723e */ /* 0x000fe200000000ff */
[C---:B------:R-:W-:Y:S01]  /*10a60*/  FMUL.FTZ R11, R164.reuse, R159 ;  /* 0x0000009fa40b7220 */ /* 0x040fe20000410000 */
[----:B------:R-:W1:Y:S01]  /*10a70*/  MUFU.EX2 R189, R189 ;  /* 0x000000bd00bd7308 */ /* 0x000e620000000800 */
[C---:B------:R-:W-:Y:S02]  /*10a80*/  FMUL.FTZ R15, R164.reuse, R155 ;  /* 0x0000009ba40f7220 */ /* 0x040fe40000410000 */
[C---:B------:R-:W-:Y:S01]  /*10a90*/  FMUL.FTZ R110, R164.reuse, R110 ;  /* 0x0000006ea46e7220 */ /* 0x040fe20000410000 */
[----:B---3--:R-:W-:Y:S01]  /*10aa0*/  F2FP.PACK_AB R156, R185, R188 ;  /* 0x000000bcb99c723e */ /* 0x008fe200000000ff */
[----:B------:R-:W-:Y:S02]  /*10ab0*/  FMUL.FTZ R111, R164, R111 ;  /* 0x0000006fa46f7220 */ /* 0x000fe40000410000 */
[C---:B------:R-:W-:Y:S02]  /*10ac0*/  FMUL.FTZ R113, R167.reuse, R113 ;  /* 0x00000071a7717220 */ /* 0x040fe40000410000 */
[C---:B------:R-:W-:Y:S01]  /*10ad0*/  FMUL.FTZ R114, R166.reuse, R114 ;  /* 0x00000072a6727220 */ /* 0x040fe20000410000 */
[----:B------:R-:W3:Y:S01]  /*10ae0*/  MUFU.EX2 R191, R191 ;  /* 0x000000bf00bf7308 */ /* 0x000ee20000000800 */
[C---:B------:R-:W-:Y:S02]  /*10af0*/  FMUL.FTZ R115, R166.reuse, R115 ;  /* 0x00000073a6737220 */ /* 0x040fe40000410000 */
[C---:B------:R-:W-:Y:S02]  /*10b00*/  FMUL.FTZ R116, R167.reuse, R116 ;  /* 0x00000074a7747220 */ /* 0x040fe40000410000 */
[----:B------:R-:W-:Y:S02]  /*10b10*/  FMUL.FTZ R117, R167, R117 ;  /* 0x00000075a7757220 */ /* 0x000fe40000410000 */
[C---:B------:R-:W-:Y:S02]  /*10b20*/  FMUL.FTZ R118, R166.reuse, R118 ;  /* 0x00000076a6767220 */ /* 0x040fe40000410000 */
[----:B------:R-:W-:Y:S01]  /*10b30*/  FMUL.FTZ R119, R166, R119 ;  /* 0x00000077a6777220 */ /* 0x000fe20000410000 */
[----:B------:R-:W-:Y:S01]  /*10b40*/  MUFU.EX2 R152, R55 ;  /* 0x0000003700987308 */ /* 0x000fe20000000800 */
[C---:B------:R-:W-:Y:S02]  /*10b50*/  FMUL.FTZ R122, R164.reuse, R122 ;  /* 0x0000007aa47a7220 */ /* 0x040fe40000410000 */
[C---:B------:R-:W-:Y:S01]  /*10b60*/  FMUL.FTZ R123, R164.reuse, R123 ;  /* 0x0000007ba47b7220 */ /* 0x040fe20000410000 */
[----:B-1----:R-:W-:Y:S01]  /*10b70*/  F2FP.PACK_AB R157, R189, R192 ;  /* 0x000000c0bd9d723e */ /* 0x002fe200000000ff */
[C---:B------:R-:W-:Y:S02]  /*10b80*/  FMUL.FTZ R126, R164.reuse, R126 ;  /* 0x0000007ea47e7220 */ /* 0x040fe40000410000 */
[----:B------:R-:W-:Y:S02]  /*10b90*/  FMUL.FTZ R127, R164, R127 ;  /* 0x0000007fa47f7220 */ /* 0x000fe40000410000 */
[--C-:B------:R-:W-:Y:S01]  /*10ba0*/  FFMA.FTZ R66, R66, c[0x0][0x2d0], -R202.reuse ;  /* 0x0000b40042427a23 */ /* 0x100fe200000108ca */
[----:B------:R-:W-:Y:S01]  /*10bb0*/  MUFU.EX2 R153, R57 ;  /* 0x0000003900997308 */ /* 0x000fe20000000800 */
[----:B------:R-:W-:Y:S02]  /*10bc0*/  FFMA.FTZ R67, R67, c[0x0][0x2d0], -R202 ;  /* 0x0000b40043437a23 */ /* 0x000fe400000108ca */
[--C-:B------:R-:W-:Y:S01]  /*10bd0*/  FFMA.FTZ R60, R60, c[0x0][0x2d0], -R201.reuse ;  /* 0x0000b4003c3c7a23 */ /* 0x100fe200000108c9 */
[----:B---3--:R-:W-:Y:S01]  /*10be0*/  F2FP.PACK_AB R159, R191, R190 ;  /* 0x000000bebf9f723e */ /* 0x008fe200000000ff */
[----:B------:R-:W-:Y:S02]  /*10bf0*/  FFMA.FTZ R61, R61, c[0x0][0x2d0], -R201 ;  /* 0x0000b4003d3d7a23 */ /* 0x000fe400000108c9 */
[--C-:B------:R-:W-:Y:S02]  /*10c00*/  FFMA.FTZ R62, R62, c[0x0][0x2d0], -R200.reuse ;  /* 0x0000b4003e3e7a23 */ /* 0x100fe400000108c8 */
[----:B------:R-:W-:Y:S01]  /*10c10*/  FFMA.FTZ R63, R63, c[0x0][0x2d0], -R200 ;  /* 0x0000b4003f3f7a23 */ /* 0x000fe200000108c8 */
[----:B------:R-:W-:Y:S01]  /*10c20*/  MUFU.EX2 R154, R59 ;  /* 0x0000003b009a7308 */ /* 0x000fe20000000800 */
[C---:B------:R-:W-:Y:S04]  /*10c30*/  HMMA.16816.F32 R8, R156.reuse, R172, R8 ;  /* 0x000000ac9c08723c */ /* 0x040fe80000001808 */
[--C-:B------:R-:W-:Y:S02]  /*10c40*/  FFMA.FTZ R68, R68, c[0x0][0x2d0], -R203.reuse ;  /* 0x0000b40044447a23 */ /* 0x100fe400000108cb */
[----:B------:R-:W-:Y:S02]  /*10c50*/  FFMA.FTZ R69, R69, c[0x0][0x2d0], -R203 ;  /* 0x0000b40045457a23 */ /* 0x000fe400000108cb */
[-C--:B------:R-:W-:Y:S01]  /*10c60*/  HMMA.16816.F32 R12, R156, R174.reuse, R12 ;  /* 0x000000ae9c0c723c */ /* 0x080fe2000000180c */
[----:B------:R1:W-:Y:S03]  /*10c70*/  MUFU.EX2 R172, R35 ;  /* 0x0000002300ac7308 */ /* 0x0003e60000000800 */
[--C-:B------:R-:W-:Y:S02]  /*10c80*/  FFMA.FTZ R173, R24, c[0x0][0x2d0], -R201.reuse ;  /* 0x0000b40018ad7a23 */ /* 0x100fe400000108c9 */
[----:B------:R-:W-:Y:S02]  /*10c90*/  FMUL.FTZ R24, R165, R136 ;  /* 0x00000088a5187220 */ /* 0x000fe40000410000 */
[C---:B------:R-:W-:Y:S03]  /*10ca0*/  HMMA.16816.F32 R16, R160.reuse, R174, R16 ;  /* 0x000000aea010723c */ /* 0x040fe60000001810 */
[----:B------:R-:W3:Y:S01]  /*10cb0*/  MUFU.EX2 R196, R196 ;  /* 0x000000c400c47308 */ /* 0x000ee20000000800 */
[--C-:B------:R-:W-:Y:S02]  /*10cc0*/  FFMA.FTZ R70, R70, c[0x0][0x2d0], -R202.reuse ;  /* 0x0000b40046467a23 */ /* 0x100fe400000108ca */
[----:B------:R-:W-:Y:S02]  /*10cd0*/  FFMA.FTZ R71, R71, c[0x0][0x2d0], -R202 ;  /* 0x0000b40047477a23 */ /* 0x000fe400000108ca */
[-C--:B------:R-:W-:Y:S04]  /*10ce0*/  HMMA.16816.F32 R20, R160, R176.reuse, R20 ;  /* 0x000000b0a014723c */ /* 0x080fe80000001814 */
[----:B------:R-:W-:Y:S01]  /*10cf0*/  FFMA.FTZ R174, R25, c[0x0][0x2d0], -R201 ;  /* 0x0000b40019ae7a23 */ /* 0x000fe200000108c9 */
[----:B------:R-:W-:Y:S01]  /*10d00*/  MUFU.EX2 R197, R197 ;  /* 0x000000c500c57308 */ /* 0x000fe20000000800 */
[----:B------:R-:W-:Y:S02]  /*10d10*/  FMUL.FTZ R25, R165, R137 ;  /* 0x00000089a5197220 */ /* 0x000fe40000410000 */
[----:B------:R-:W-:Y:S04]  /*10d20*/  FFMA.FTZ R175, R26, c[0x0][0x2d0], -R200 ;  /* 0x0000b4001aaf7a23 */ /* 0x000fe800000108c8 */
[C---:B-1----:R-:W-:Y:S02]  /*10d30*/  FMUL.FTZ R35, R164.reuse, R143 ;  /* 0x0000008fa4237220 */ /* 0x042fe40000410000 */
[----:B------:R-:W-:Y:S01]  /*10d40*/  FMUL.FTZ R26, R164, R138 ;  /* 0x0000008aa41a7220 */ /* 0x000fe20000410000 */
[----:B------:R-:W1:Y:S01]  /*10d50*/  MUFU.EX2 R198, R198 ;  /* 0x000000c600c67308 */ /* 0x000e620000000800 */
[----:B------:R-:W4:Y:S01]  /*10d60*/  LDSM.16.MT88.4 R136, [R218+0x100] ;  /* 0x00010000da88783b */ /* 0x000f220000004200 */
[--C-:B------:R-:W-:Y:S02]  /*10d70*/  FFMA.FTZ R80, R80, c[0x0][0x2d0], -R203.reuse ;  /* 0x0000b40050507a23 */ /* 0x100fe400000108cb */
[C---:B------:R-:W-:Y:S04]  /*10d80*/  HMMA.16816.F32 R32, R156.reuse, R176, R32 ;  /* 0x000000b09c20723c */ /* 0x040fe80000001820 */
[----:B---3--:R-:W-:Y:S01]  /*10d90*/  F2FP.PACK_AB R129, R196, R195 ;  /* 0x000000c3c481723e */ /* 0x008fe200000000ff */
[----:B------:R-:W-:Y:S01]  /*10da0*/  FFMA.FTZ R81, R81, c[0x0][0x2d0], -R203 ;  /* 0x0000b40051517a23 */ /* 0x000fe200000108cb */
[----:B------:R3:W-:Y:S01]  /*10db0*/  MUFU.EX2 R176, R140 ;  /* 0x0000008c00b07308 */ /* 0x0007e20000000800 */
[--C-:B------:R-:W-:Y:S01]  /*10dc0*/  FFMA.FTZ R177, R28, c[0x0][0x2d0], -R201.reuse ;  /* 0x0000b4001cb17a23 */ /* 0x100fe200000108c9 */
[-C--:B------:R-:W-:Y:S04]  /*10dd0*/  HMMA.16816.F32 R24, R156, R178.reuse, R24 ;  /* 0x000000b29c18723c */ /* 0x080fe80000001818 */
[----:B------:R-:W-:Y:S02]  /*10de0*/  FMUL.FTZ R28, R165, R132 ;  /* 0x00000084a51c7220 */ /* 0x000fe40000410000 */
[--C-:B------:R-:W-:Y:S02]  /*10df0*/  FFMA.FTZ R82, R82, c[0x0][0x2d0], -R202.reuse ;  /* 0x0000b40052527a23 */ /* 0x100fe400000108ca */
[C---:B------:R-:W-:Y:S01]  /*10e00*/  HMMA.16816.F32 R100, R160.reuse, R178, R100 ;  /* 0x000000b2a064723c */ /* 0x040fe20000001864 */
[----:B------:R-:W5:Y:S03]  /*10e10*/  MUFU.EX2 R199, R199 ;  /* 0x000000c700c77308 */ /* 0x000f660000000800 */
[----:B-1----:R-:W-:Y:S01]  /*10e20*/  F2FP.PACK_AB R130, R198, R197 ;  /* 0x000000c5c682723e */ /* 0x002fe200000000ff */
[----:B------:R-:W-:Y:S02]  /*10e30*/  FFMA.FTZ R83, R83, c[0x0][0x2d0], -R202 ;  /* 0x0000b40053537a23 */ /* 0x000fe400000108ca */
[----:B------:R-:W-:Y:S01]  /*10e40*/  FFMA.FTZ R178, R29, c[0x0][0x2d0], -R201 ;  /* 0x0000b4001db27a23 */ /* 0x000fe200000108c9 */
[-C--:B--2---:R-:W-:Y:S03]  /*10e50*/  HMMA.16816.F32 R104, R160, R144.reuse, R104 ;  /* 0x00000090a068723c */ /* 0x084fe60000001868 */
[----:B------:R-:W-:Y:S01]  /*10e60*/  MUFU.EX2 R243, R243 ;  /* 0x000000f300f37308 */ /* 0x000fe20000000800 */
[----:B------:R-:W-:Y:S01]  /*10e70*/  FMUL.FTZ R29, R165, R133 ;  /* 0x00000085a51d7220 */ /* 0x000fe20000410000 */
[----:B---3--:R-:W-:Y:S01]  /*10e80*/  LDSM.16.MT88.4 R140, [R220+0x900] ;  /* 0x00090000dc8c783b */ /* 0x008fe20000004200 */
[----:B------:R-:W-:Y:S02]  /*10e90*/  FFMA.FTZ R179, R30, c[0x0][0x2d0], -R200 ;  /* 0x0000b4001eb37a23 */ /* 0x000fe400000108c8 */
[C---:B------:R-:W-:Y:S04]  /*10ea0*/  HMMA.16816.F32 R108, R156.reuse, R144, R108 ;  /* 0x000000909c6c723c */ /* 0x040fe8000000186c */
[----:B------:R-:W-:Y:S01]  /*10eb0*/  FMUL.FTZ R30, R164, R134 ;  /* 0x00000086a41e7220 */ /* 0x000fe20000410000 */
[----:B------:R-:W-:Y:S01]  /*10ec0*/  MUFU.EX2 R244, R244 ;  /* 0x000000f400f47308 */ /* 0x000fe20000000800 */
[----:B------:R-:W1:Y:S01]  /*10ed0*/  LDSM.16.MT88.4 R132, [R225+0x900] ;  /* 0x00090000e184783b */ /* 0x000e620000004200 */
[--C-:B------:R-:W-:Y:S01]  /*10ee0*/  FFMA.FTZ R84, R84, c[0x0][0x2d0], -R203.reuse ;  /* 0x0000b40054547a23 */ /* 0x100fe200000108cb */
[----:B-----5:R-:W-:Y:S03]  /*10ef0*/  F2FP.PACK_AB R131, R172, R199 ;  /* 0x000000c7ac83723e */ /* 0x020fe600000000ff */
[-C--:B------:R-:W-:Y:S03]  /*10f00*/  HMMA.16816.F32 R28, R156, R146.reuse, R28 ;  /* 0x000000929c1c723c */ /* 0x080fe6000000181c */
[--C-:B------:R-:W-:Y:S01]  /*10f10*/  FFMA.FTZ R85, R85, c[0x0][0x2d0], -R203.reuse ;  /* 0x0000b40055557a23 */ /* 0x100fe200000108cb */
[----:B------:R-:W-:Y:S01]  /*10f20*/  MUFU.EX2 R245, R245 ;  /* 0x000000f500f57308 */ /* 0x000fe20000000800 */
[--C-:B------:R-:W-:Y:S02]  /*10f30*/  FFMA.FTZ R86, R86, c[0x0][0x2d0], -R202.reuse ;  /* 0x0000b40056567a23 */ /* 0x100fe400000108ca */
[--C-:B------:R-:W-:Y:S01]  /*10f40*/  FFMA.FTZ R87, R87, c[0x0][0x2d0], -R202.reuse ;  /* 0x0000b40057577a23 */ /* 0x100fe200000108ca */
[C---:B------:R-:W-:Y:S04]  /*10f50*/  HMMA.16816.F32 R112, R160.reuse, R146, R112 ;  /* 0x00000092a070723c */ /* 0x040fe80000001870 */
[--C-:B------:R-:W-:Y:S02]  /*10f60*/  FFMA.FTZ R96, R96, c[0x0][0x2d0], -R203.reuse ;  /* 0x0000b40060607a23 */ /* 0x100fe400000108cb */
[----:B------:R-:W-:Y:S01]  /*10f70*/  MUFU.EX2 R246, R246 ;  /* 0x000000f600f67308 */ /* 0x000fe20000000800 */
[----:B------:R-:W-:Y:S01]  /*10f80*/  FFMA.FTZ R203, R97, c[0x0][0x2d0], -R203 ;  /* 0x0000b40061cb7a23 */ /* 0x000fe200000108cb */
[-C--:B----4-:R-:W-:Y:S04]  /*10f90*/  HMMA.16816.F32 R116, R160, R136.reuse, R116 ;  /* 0x00000088a074723c */ /* 0x090fe80000001874 */
[----:B------:R-:W-:Y:S01]  /*10fa0*/  FFMA.FTZ R97, R98, c[0x0][0x2d0], -R202 ;  /* 0x0000b40062617a23 */ /* 0x000fe200000108ca */
[----:B------:R-:W-:Y:S01]  /*10fb0*/  MOV R98, R154 ;  /* 0x0000009a00627202 */ /* 0x000fe20000000f00 */
[----:B------:R-:W-:Y:S01]  /*10fc0*/  FFMA.FTZ R184, R166, R240, R184 ;  /* 0x000000f0a6b87223 */ /* 0x000fe200000100b8 */
[----:B------:R-:W-:Y:S01]  /*10fd0*/  MOV R166, R2 ;  /* 0x0000000200a67202 */ /* 0x000fe20000000f00 */
[C---:B------:R-:W-:Y:S01]  /*10fe0*/  HMMA.16816.F32 R120, R156.reuse, R136, R120 ;  /* 0x000000889c78723c */ /* 0x040fe20000001878 */
[----:B------:R-:W-:Y:S03]  /*10ff0*/  MUFU.EX2 R173, R173 ;  /* 0x000000ad00ad7308 */ /* 0x000fe60000000800 */
[----:B------:R-:W-:Y:S01]  /*11000*/  FFMA.FTZ R188, R165, R239, R188 ;  /* 0x000000efa5bc7223 */ /* 0x000fe200000100bc */
[----:B------:R-:W-:Y:S01]  /*11010*/  MOV R165, R0 ;  /* 0x0000000000a57202 */ /* 0x000fe20000000f00 */
[----:B------:R-:W-:Y:S01]  /*11020*/  FFMA.FTZ R192, R164, R238, R192 ;  /* 0x000000eea4c07223 */ /* 0x000fe200000100c0 */
[----:B------:R-:W-:Y:S01]  /*11030*/  MOV R164, R168 ;  /* 0x000000a800a47202 */ /* 0x000fe20000000f00 */
[-C--:B------:R-:W-:Y:S03]  /*11040*/  HMMA.16816.F32 R124, R156, R138.reuse, R124 ;  /* 0x0000008a9c7c723c */ /* 0x080fe6000000187c */
[----:B------:R-:W2:Y:S01]  /*11050*/  MUFU.EX2 R174, R174 ;  /* 0x000000ae00ae7308 */ /* 0x000ea20000000800 */
[----:B------:R-:W-:Y:S02]  /*11060*/  FADD.FTZ R184, R181, R184 ;  /* 0x000000b8b5b87221 */ /* 0x000fe40000010000 */
[----:B------:R-:W-:Y:S02]  /*11070*/  FADD.FTZ R188, R185, R188 ;  /* 0x000000bcb9bc7221 */ /* 0x000fe40000010000 */
[----:B------:R-:W-:Y:S04]  /*11080*/  HMMA.16816.F32 R36, R160, R138, R36 ;  /* 0x0000008aa024723c */ /* 0x000fe80000001824 */
[----:B------:R-:W-:Y:S01]  /*11090*/  FADD.FTZ R192, R189, R192 ;  /* 0x000000c0bdc07221 */ /* 0x000fe20000010000 */
[----:B------:R-:W3:Y:S01]  /*110a0*/  MUFU.EX2 R175, R175 ;  /* 0x000000af00af7308 */ /* 0x000ee20000000800 */
[----:B------:R-:W-:Y:S02]  /*110b0*/  FADD.FTZ R184, R182, R184 ;  /* 0x000000b8b6b87221 */ /* 0x000fe40000010000 */
[-C--:B-1----:R-:W-:Y:S05]  /*110c0*/  HMMA.16816.F32 R4, R128, R132.reuse, R4 ;  /* 0x000000848004723c */ /* 0x082fea0000001804 */
[----:B------:R-:W-:Y:S02]  /*110d0*/  FADD.FTZ R188, R186, R188 ;  /* 0x000000bcbabc7221 */ /* 0x000fe40000010000 */
[----:B------:R-:W1:Y:S01]  /*110e0*/  MUFU.EX2 R177, R177 ;  /* 0x000000b100b17308 */ /* 0x000e620000000800 */
[----:B------:R-:W-:Y:S01]  /*110f0*/  FADD.FTZ R192, R190, R192 ;  /* 0x000000c0bec07221 */ /* 0x000fe20000010000 */
[----:B--2---:R-:W-:Y:S03]  /*11100*/  F2FP.PACK_AB R136, R174, R173 ;  /* 0x000000adae88723e */ /* 0x004fe600000000ff */
[----:B------:R-:W-:Y:S02]  /*11110*/  FADD.FTZ R184, R169, R184 ;  /* 0x000000b8a9b87221 */ /* 0x000fe40000010000 */
[----:B------:R-:W-:Y:S03]  /*11120*/  FADD.FTZ R188, R187, R188 ;  /* 0x000000bcbbbc7221 */ /* 0x000fe60000010000 */
[----:B------:R-:W2:Y:S01]  /*11130*/  MUFU.EX2 R178, R178 ;  /* 0x000000b200b27308 */ /* 0x000ea20000000800 */
[----:B------:R-:W-:Y:S02]  /*11140*/  FADD.FTZ R192, R191, R192 ;  /* 0x000000c0bfc07221 */ /* 0x000fe40000010000 */
[----:B------:R-:W-:Y:S01]  /*11150*/  FFMA.FTZ R183, R167, R241, R183 ;  /* 0x000000f1a7b77223 */ /* 0x000fe200000100b7 */
[----:B---3--:R-:W-:Y:S01]  /*11160*/  F2FP.PACK_AB R137, R176, R175 ;  /* 0x000000afb089723e */ /* 0x008fe200000000ff */
[----:B------:R-:W-:Y:S01]  /*11170*/  FADD.FTZ R184, R195, R184 ;  /* 0x000000b8c3b87221 */ /* 0x000fe20000010000 */
[----:B------:R-:W-:Y:S01]  /*11180*/  MOV R167, R3 ;  /* 0x0000000300a77202 */ /* 0x000fe20000000f00 */
[----:B------:R-:W-:Y:S02]  /*11190*/  FADD.FTZ R188, R173, R188 ;  /* 0x000000bcadbc7221 */ /* 0x000fe40000010000 */
[----:B------:R-:W-:Y:S01]  /*111a0*/  FADD.FTZ R192, R175, R192 ;  /* 0x000000c0afc07221 */ /* 0x000fe20000010000 */
[----:B------:R-:W3:Y:S01]  /*111b0*/  MUFU.EX2 R179, R179 ;  /* 0x000000b300b37308 */ /* 0x000ee20000000800 */
[----:B------:R-:W-:Y:S02]  /*111c0*/  FADD.FTZ R183, R170, R183 ;  /* 0x000000b7aab77221 */ /* 0x000fe40000010000 */
[----:B------:R-:W-:Y:S02]  /*111d0*/  FADD.FTZ R184, R196, R184 ;  /* 0x000000b8c4b87221 */ /* 0x000fe40000010000 */
[----:B------:R-:W-:Y:S02]  /*111e0*/  FADD.FTZ R188, R174, R188 ;  /* 0x000000bcaebc7221 */ /* 0x000fe40000010000 */
[----:B------:R-:W-:Y:S02]  /*111f0*/  FADD.FTZ R192, R176, R192 ;  /* 0x000000c0b0c07221 */ /* 0x000fe40000010000 */
[----:B------:R-:W-:Y:S01]  /*11200*/  FADD.FTZ R183, R171, R183 ;  /* 0x000000b7abb77221 */ /* 0x000fe20000010000 */
[----:B------:R-:W4:Y:S01]  /*11210*/  MUFU.EX2 R204, R204 ;  /* 0x000000cc00cc7308 */ /* 0x000f220000000800 */
[----:B------:R-:W-:Y:S02]  /*11220*/  FADD.FTZ R184, R199, R184 ;  /* 0x000000b8c7b87221 */ /* 0x000fe40000010000 */
[----:B-1----:R-:W-:Y:S01]  /*11230*/  FADD.FTZ R188, R177, R188 ;  /* 0x000000bcb1bc7221 */ /* 0x002fe20000010000 */
[----:B--2---:R-:W-:Y:S01]  /*11240*/  F2FP.PACK_AB R138, R178, R177 ;  /* 0x000000b1b28a723e */ /* 0x004fe200000000ff */
[----:B------:R-:W-:Y:S02]  /*11250*/  FADD.FTZ R183, R180, R183 ;  /* 0x000000b7b4b77221 */ /* 0x000fe40000010000 */
[----:B------:R-:W-:Y:S02]  /*11260*/  FADD.FTZ R172, R172, R184 ;  /* 0x000000b8acac7221 */ /* 0x000fe40000010000 */
[----:B------:R-:W-:Y:S01]  /*11270*/  FADD.FTZ R178, R178, R188 ;  /* 0x000000bcb2b27221 */ /* 0x000fe20000010000 */
[----:B------:R-:W1:Y:S01]  /*11280*/  MUFU.EX2 R248, R248 ;  /* 0x000000f800f87308 */ /* 0x000e620000000800 */
[----:B------:R-:W-:Y:S02]  /*11290*/  FADD.FTZ R183, R193, R183 ;  /* 0x000000b7c1b77221 */ /* 0x000fe40000010000 */
[----:B------:R-:W-:Y:S02]  /*112a0*/  FADD.FTZ R178, R243, R178 ;  /* 0x000000b2f3b27221 */ /* 0x000fe40000010000 */
[----:B---3--:R-:W-:Y:S02]  /*112b0*/  FADD.FTZ R192, R179, R192 ;  /* 0x000000c0b3c07221 */ /* 0x008fe40000010000 */
[----:B------:R-:W-:Y:S02]  /*112c0*/  FADD.FTZ R183, R194, R183 ;  /* 0x000000b7c2b77221 */ /* 0x000fe40000010000 */
[----:B------:R-:W-:Y:S01]  /*112d0*/  FADD.FTZ R178, R244, R178 ;  /* 0x000000b2f4b27221 */ /* 0x000fe20000010000 */
[----:B------:R-:W2:Y:S01]  /*112e0*/  MUFU.EX2 R249, R249 ;  /* 0x000000f900f97308 */ /* 0x000ea20000000800 */
[----:B------:R-:W-:Y:S02]  /*112f0*/  FADD.FTZ R183, R197, R183 ;  /* 0x000000b7c5b77221 */ /* 0x000fe40000010000 */
[----:B------:R-:W-:Y:S01]  /*11300*/  FADD.FTZ R178, R247, R178 ;  /* 0x000000b2f7b27221 */ /* 0x000fe20000010000 */
[C---:B----4-:R-:W-:Y:S01]  /*11310*/  F2FP.PACK_AB R139, R204.reuse, R179 ;  /* 0x000000b3cc8b723e */ /* 0x050fe200000000ff */
[----:B------:R-:W-:Y:S02]  /*11320*/  FADD.FTZ R192, R204, R192 ;  /* 0x000000c0ccc07221 */ /* 0x000fe40000010000 */
[----:B------:R-:W-:Y:S02]  /*11330*/  FADD.FTZ R198, R198, R183 ;  /* 0x000000b7c6c67221 */ /* 0x000fe40000010000 */
[----:B------:R-:W-:Y:S01]  /*11340*/  FADD.FTZ R192, R245, R192 ;  /* 0x000000c0f5c07221 */ /* 0x000fe20000010000 */
[----:B------:R-:W3:Y:S01]  /*11350*/  MUFU.EX2 R250, R250 ;  /* 0x000000fa00fa7308 */ /* 0x000ee20000000800 */
[C---:B------:R-:W-:Y:S04]  /*11360*/  HMMA.16816.F32 R8, R136.reuse, R132, R8 ;  /* 0x000000848808723c */ /* 0x040fe80000001808 */
[----:B------:R-:W-:Y:S02]  /*11370*/  FADD.FTZ R192, R246, R192 ;  /* 0x000000c0f6c07221 */ /* 0x000fe40000010000 */
[----:B-1----:R-:W-:Y:S02]  /*11380*/  FADD.FTZ R178, R248, R178 ;  /* 0x000000b2f8b27221 */ /* 0x002fe40000010000 */
[-C--:B------:R-:W-:Y:S01]  /*11390*/  HMMA.16816.F32 R12, R136, R134.reuse, R12 ;  /* 0x00000086880c723c */ /* 0x080fe2000000180c */
[----:B------:R-:W-:Y:S03]  /*113a0*/  MUFU.EX2 R72, R72 ;  /* 0x0000004800487308 */ /* 0x000fe60000000800 */
[----:B--2---:R-:W-:Y:S04]  /*113b0*/  FADD.FTZ R192, R249, R192 ;  /* 0x000000c0f9c07221 */ /* 0x004fe80000010000 */
[C---:B------:R-:W-:Y:S01]  /*113c0*/  HMMA.16816.F32 R16, R128.reuse, R134, R16 ;  /* 0x000000868010723c */ /* 0x040fe20000001810 */
[----:B------:R-:W1:Y:S02]  /*113d0*/  LDSM.16.MT88.4 R132, [R218+0x900] ;  /* 0x00090000da84783b */ /* 0x000e640000004200 */
[----:B------:R-:W-:Y:S01]  /*113e0*/  MUFU.EX2 R73, R73 ;  /* 0x0000004900497308 */ /* 0x000fe20000000800 */
[----:B---3--:R-:W-:Y:S04]  /*113f0*/  FADD.FTZ R192, R250, R192 ;  /* 0x000000c0fac07221 */ /* 0x008fe80000010000 */
[-C--:B------:R-:W-:Y:S05]  /*11400*/  HMMA.16816.F32 R20, R128, R140.reuse, R20 ;  /* 0x0000008c8014723c */ /* 0x080fea0000001814 */
[----:B------:R-:W-:Y:S03]  /*11410*/  MUFU.EX2 R74, R74 ;  /* 0x0000004a004a7308 */ /* 0x000fe60000000800 */
[C---:B------:R-:W-:Y:S07]  /*11420*/  HMMA.16816.F32 R32, R136.reuse, R140, R32 ;  /* 0x0000008c8820723c */ /* 0x040fee0000001820 */
[----:B------:R-:W-:Y:S01]  /*11430*/  MUFU.EX2 R75, R75 ;  /* 0x0000004b004b7308 */ /* 0x000fe20000000800 */
[-C--:B------:R-:W-:Y:S08]  /*11440*/  HMMA.16816.F32 R24, R136, R142.reuse, R24 ;  /* 0x0000008e8818723c */ /* 0x080ff00000001818 */
[C---:B------:R-:W-:Y:S01]  /*11450*/  HMMA.16816.F32 R100, R128.reuse, R142, R100 ;  /* 0x0000008e8064723c */ /* 0x040fe20000001864 */
[----:B------:R-:W-:Y:S07]  /*11460*/  MUFU.EX2 R76, R76 ;  /* 0x0000004c004c7308 */ /* 0x000fee0000000800 */
[-C--:B------:R-:W-:Y:S03]  /*11470*/  HMMA.16816.F32 R104, R128, R48.reuse, R104 ;  /* 0x000000308068723c */ /* 0x080fe60000001868 */
[----:B------:R-:W-:Y:S05]  /*11480*/  MUFU.EX2 R77, R77 ;  /* 0x0000004d004d7308 */ /* 0x000fea0000000800 */
[C---:B------:R-:W-:Y:S05]  /*11490*/  HMMA.16816.F32 R108, R136.reuse, R48, R108 ;  /* 0x00000030886c723c */ /* 0x040fea000000186c */
[----:B------:R-:W-:Y:S02]  /*114a0*/  MUFU.EX2 R78, R78 ;  /* 0x0000004e004e7308 */ /* 0x000fe40000000800 */
[----:B------:R-:W-:Y:S01]  /*114b0*/  F2FP.PACK_AB R48, R244, R243 ;  /* 0x000000f3f430723e */ /* 0x000fe200000000ff */
[-C--:B------:R-:W-:Y:S04]  /*114c0*/  HMMA.16816.F32 R28, R136, R50.reuse, R28 ;  /* 0x00000032881c723c */ /* 0x080fe8000000181c */
[----:B------:R-:W-:Y:S03]  /*114d0*/  F2FP.PACK_AB R49, R246, R245 ;  /* 0x000000f5f631723e */ /* 0x000fe600000000ff */
[----:B------:R-:W-:Y:S01]  /*114e0*/  MUFU.EX2 R79, R79 ;  /* 0x0000004f004f7308 */ /* 0x000fe20000000800 */
[C---:B------:R-:W-:Y:S07]  /*114f0*/  HMMA.16816.F32 R112, R128.reuse, R50, R112 ;  /* 0x000000328070723c */ /* 0x040fee0000001870 */
[----:B------:R-:W-:Y:S01]  /*11500*/  F2FP.PACK_AB R50, R248, R247 ;  /* 0x000000f7f832723e */ /* 0x000fe200000000ff */
[-C--:B-1----:R-:W-:Y:S01]  /*11510*/  HMMA.16816.F32 R116, R128, R132.reuse, R116 ;  /* 0x000000848074723c */ /* 0x082fe20000001874 */
[----:B------:R-:W1:Y:S03]  /*11520*/  MUFU.EX2 R205, R205 ;  /* 0x000000cd00cd7308 */ /* 0x000e660000000800 */
[----:B------:R-:W-:Y:S04]  /*11530*/  F2FP.PACK_AB R51, R250, R249 ;  /* 0x000000f9fa33723e */ /* 0x000fe800000000ff */
[C---:B------:R-:W-:Y:S03]  /*11540*/  HMMA.16816.F32 R120, R136.reuse, R132, R120 ;  /* 0x000000848878723c */ /* 0x040fe60000001878 */
[----:B------:R-:W2:Y:S04]  /*11550*/  MUFU.EX2 R206, R206 ;  /* 0x000000ce00ce7308 */ /* 0x000ea80000000800 */
[--C-:B------:R-:W-:Y:S01]  /*11560*/  FFMA.FTZ R132, R54, c[0x0][0x2d0], -R202.reuse ;  /* 0x0000b40036847a23 */ /* 0x100fe200000108ca */
[-C--:B------:R-:W-:Y:S01]  /*11570*/  HMMA.16816.F32 R124, R136, R134.reuse, R124 ;  /* 0x00000086887c723c */ /* 0x080fe2000000187c */
[----:B------:R-:W3:Y:S03]  /*11580*/  LDSM.16.MT88.4 R52, [R220+0x1100] ;  /* 0x00110000dc34783b */ /* 0x000ee60000004200 */
[--C-:B------:R-:W-:Y:S01]  /*11590*/  FFMA.FTZ R133, R56, c[0x0][0x2d0], -R201.reuse ;  /* 0x0000b40038857a23 */ /* 0x100fe200000108c9 */
[----:B------:R-:W4:Y:S01]  /*115a0*/  MUFU.EX2 R207, R207 ;  /* 0x000000cf00cf7308 */ /* 0x000f220000000800 */
[----:B------:R-:W-:Y:S01]  /*115b0*/  FFMA.FTZ R202, R99, c[0x0][0x2d0], -R202 ;  /* 0x0000b40063ca7a23 */ /* 0x000fe200000108ca */
[----:B------:R-:W-:Y:S01]  /*115c0*/  MOV R99, R153 ;  /* 0x0000009900637202 */ /* 0x000fe20000000f00 */
[----:B------:R-:W-:Y:S01]  /*115d0*/  HMMA.16816.F32 R36, R128, R134, R36 ;  /* 0x000000868024723c */ /* 0x000fe20000001824 */
[----:B------:R-:W5:Y:S03]  /*115e0*/  LDSM.16.MT88.4 R128, [R219+0x1100] ;  /* 0x00110000db80783b */ /* 0x000f660000004200 */
[----:B-1----:R-:W-:Y:S03]  /*115f0*/  FADD.FTZ R198, R205, R198 ;  /* 0x000000c6cdc67221 */ /* 0x002fe60000010000 */
[----:B------:R-:W1:Y:S01]  /*11600*/  MUFU.EX2 R208, R208 ;  /* 0x000000d000d07308 */ /* 0x000e620000000800 */
[----:B------:R-:W-:Y:S02]  /*11610*/  FFMA.FTZ R134, R58, c[0x0][0x2d0], -R200 ;  /* 0x0000b4003a867a23 */ /* 0x000fe400000108c8 */
[----:B------:R-:W-:Y:S02]  /*11620*/  LDSM.16.MT88.4 R56, [R219+0x1900] ;  /* 0x00190000db38783b */ /* 0x000fe40000004200 */
[C---:B--2---:R-:W-:Y:S01]  /*11630*/  F2FP.PACK_AB R40, R206.reuse, R205 ;  /* 0x000000cdce28723e */ /* 0x044fe200000000ff */
[----:B------:R-:W-:Y:S04]  /*11640*/  FADD.FTZ R198, R206, R198 ;  /* 0x000000c6cec67221 */ /* 0x000fe80000010000 */
[----:B------:R-:W2:Y:S01]  /*11650*/  MUFU.EX2 R210, R210 ;  /* 0x000000d200d27308 */ /* 0x000ea20000000800 */
[----:B------:R-:W-:Y:S02]  /*11660*/  FADD.FTZ R198, R209, R198 ;  /* 0x000000c6d1c67221 */ /* 0x000fe40000010000 */
[----:B----4-:R-:W-:Y:S07]  /*11670*/  FADD.FTZ R172, R207, R172 ;  /* 0x000000accfac7221 */ /* 0x010fee0000010000 */
[----:B------:R-:W4:Y:S01]  /*11680*/  MUFU.EX2 R211, R211 ;  /* 0x000000d300d37308 */ /* 0x000f220000000800 */
[C---:B-1----:R-:W-:Y:S01]  /*11690*/  F2FP.PACK_AB R41, R208.reuse, R207 ;  /* 0x000000cfd029723e */ /* 0x042fe200000000ff */
[----:B------:R-:W-:Y:S08]  /*116a0*/  FADD.FTZ R172, R208, R172 ;  /* 0x000000acd0ac7221 */ /* 0x000ff00000010000 */
[----:B------:R-:W1:Y:S01]  /*116b0*/  MUFU.EX2 R242, R242 ;  /* 0x000000f200f27308 */ /* 0x000e620000000800 */
[C---:B--2---:R-:W-:Y:S01]  /*116c0*/  F2FP.PACK_AB R42, R210.reuse, R209 ;  /* 0x000000d1d22a723e */ /* 0x044fe200000000ff */
[----:B------:R-:W-:Y:S08]  /*116d0*/  FADD.FTZ R198, R210, R198 ;  /* 0x000000c6d2c67221 */ /* 0x000ff00000010000 */
[----:B------:R-:W2:Y:S01]  /*116e0*/  MUFU.EX2 R251, R251 ;  /* 0x000000fb00fb7308 */ /* 0x000ea20000000800 */
[----:B----4-:R-:W-:Y:S09]  /*116f0*/  FADD.FTZ R172, R211, R172 ;  /* 0x000000acd3ac7221 */ /* 0x010ff20000010000 */
[----:B------:R-:W4:Y:S01]  /*11700*/  MUFU.EX2 R252, R252 ;  /* 0x000000fc00fc7308 */ /* 0x000f220000000800 */
[C---:B-1----:R-:W-:Y:S01]  /*11710*/  F2FP.PACK_AB R43, R242.reuse, R211 ;  /* 0x000000d3f22b723e */ /* 0x042fe200000000ff */
[----:B------:R-:W-:Y:S08]  /*11720*/  FADD.FTZ R172, R242, R172 ;  /* 0x000000acf2ac7221 */ /* 0x000ff00000010000 */
[----:B------:R-:W1:Y:S01]  /*11730*/  MUFU.EX2 R132, R132 ;  /* 0x0000008400847308 */ /* 0x000e620000000800 */
[-C--:B------:R-:W-:Y:S05]  /*11740*/  HMMA.16816.F32 R4, R40, R44.reuse, R4 ;  /* 0x0000002c2804723c */ /* 0x080fea0000001804 */
[----:B--2---:R-:W-:Y:S03]  /*11750*/  FADD.FTZ R198, R251, R198 ;  /* 0x000000c6fbc67221 */ /* 0x004fe60000010000 */
[C---:B------:R-:W-:Y:S01]  /*11760*/  HMMA.16816.F32 R8, R48.reuse, R44, R8 ;  /* 0x0000002c3008723c */ /* 0x040fe20000001808 */
[----:B------:R-:W2:Y:S03]  /*11770*/  MUFU.EX2 R64, R64 ;  /* 0x0000004000407308 */ /* 0x000ea60000000800 */
[----:B----4-:R-:W-:Y:S04]  /*11780*/  FADD.FTZ R198, R252, R198 ;  /* 0x000000c6fcc67221 */ /* 0x010fe80000010000 */
[-C--:B------:R-:W-:Y:S03]  /*11790*/  HMMA.16816.F32 R12, R48, R46.reuse, R12 ;  /* 0x0000002e300c723c */ /* 0x080fe6000000180c */
[----:B------:R-:W4:Y:S01]  /*117a0*/  MUFU.EX2 R65, R65 ;  /* 0x0000004100417308 */ /* 0x000f220000000800 */
[----:B-1----:R-:W-:Y:S04]  /*117b0*/  FADD.FTZ R172, R132, R172 ;  /* 0x000000ac84ac7221 */ /* 0x002fe80000010000 */
[C---:B------:R-:W-:Y:S01]  /*117c0*/  HMMA.16816.F32 R16, R40.reuse, R46, R16 ;  /* 0x0000002e2810723c */ /* 0x040fe20000001810 */
[----:B------:R-:W1:Y:S04]  /*117d0*/  LDSM.16.MT88.4 R44, [R218+0x1100] ;  /* 0x00110000da2c783b */ /* 0x000e680000004200 */
[----:B------:R-:W-:Y:S03]  /*117e0*/  MUFU.EX2 R66, R66 ;  /* 0x0000004200427308 */ /* 0x000fe60000000800 */
[-C--:B---3--:R-:W-:Y:S04]  /*117f0*/  HMMA.16816.F32 R20, R40, R52.reuse, R20 ;  /* 0x000000342814723c */ /* 0x088fe80000001814 */
[----:B--2---:R-:W-:Y:S03]  /*11800*/  FADD.FTZ R198, R64, R198 ;  /* 0x000000c640c67221 */ /* 0x004fe60000010000 */
[----:B------:R-:W-:Y:S01]  /*11810*/  MUFU.EX2 R67, R67 ;  /* 0x0000004300437308 */ /* 0x000fe20000000800 */
[C---:B------:R-:W-:Y:S04]  /*11820*/  HMMA.16816.F32 R32, R48.reuse, R52, R32 ;  /* 0x000000343020723c */ /* 0x040fe80000001820 */
[----:B----4-:R-:W-:Y:S04]  /*11830*/  FADD.FTZ R198, R65, R198 ;  /* 0x000000c641c67221 */ /* 0x010fe80000010000 */
[-C--:B------:R-:W-:Y:S01]  /*11840*/  HMMA.16816.F32 R24, R48, R54.reuse, R24 ;  /* 0x000000363018723c */ /* 0x080fe20000001818 */
[----:B------:R-:W2:Y:S07]  /*11850*/  MUFU.EX2 R133, R133 ;  /* 0x0000008500857308 */ /* 0x000eae0000000800 */
[C---:B------:R-:W-:Y:S01]  /*11860*/  HMMA.16816.F32 R100, R40.reuse, R54, R100 ;  /* 0x000000362864723c */ /* 0x040fe20000001864 */
[----:B------:R-:W3:Y:S02]  /*11870*/  LDSM.16.MT88.4 R52, [R225+0x1900] ;  /* 0x00190000e134783b */ /* 0x000ee40000004200 */
[----:B------:R-:W4:Y:S05]  /*11880*/  MUFU.EX2 R134, R134 ;  /* 0x0000008600867308 */ /* 0x000f2a0000000800 */
[-C--:B-----5:R-:W-:Y:S05]  /*11890*/  HMMA.16816.F32 R104, R40, R128.reuse, R104 ;  /* 0x000000802868723c */ /* 0x0a0fea0000001868 */
[----:B------:R-:W5:Y:S03]  /*118a0*/  MUFU.EX2 R60, R60 ;  /* 0x0000003c003c7308 */ /* 0x000f660000000800 */
[C---:B------:R-:W-:Y:S04]  /*118b0*/  HMMA.16816.F32 R108, R48.reuse, R128, R108 ;  /* 0x00000080306c723c */ /* 0x040fe8000000186c */
[----:B--2---:R-:W-:Y:S03]  /*118c0*/  FADD.FTZ R178, R133, R178 ;  /* 0x000000b285b27221 */ /* 0x004fe60000010000 */
[----:B------:R-:W2:Y:S01]  /*118d0*/  MUFU.EX2 R61, R61 ;  /* 0x0000003d003d7308 */ /* 0x000ea20000000800 */
[-C--:B------:R-:W-:Y:S04]  /*118e0*/  HMMA.16816.F32 R28, R48, R130.reuse, R28 ;  /* 0x00000082301c723c */ /* 0x080fe8000000181c */
[----:B----4-:R-:W-:Y:S02]  /*118f0*/  FADD.FTZ R192, R134, R192 ;  /* 0x000000c086c07221 */ /* 0x010fe40000010000 */
[----:B------:R-:W-:Y:S02]  /*11900*/  FADD.FTZ R178, R99, R178 ;  /* 0x000000b263b27221 */ /* 0x000fe40000010000 */
[C---:B------:R-:W-:Y:S01]  /*11910*/  HMMA.16816.F32 R112, R40.reuse, R130, R112 ;  /* 0x000000822870723c */ /* 0x040fe20000001870 */
[----:B------:R-:W4:Y:S03]  /*11920*/  MUFU.EX2 R62, R62 ;  /* 0x0000003e003e7308 */ /* 0x000f260000000800 */
[----:B------:R-:W-:Y:S02]  /*11930*/  FADD.FTZ R192, R98, R192 ;  /* 0x000000c062c07221 */ /* 0x000fe40000010000 */
[----:B-----5:R-:W-:Y:S02]  /*11940*/  FADD.FTZ R178, R60, R178 ;  /* 0x000000b23cb27221 */ /* 0x020fe40000010000 */
[-C--:B-1----:R-:W-:Y:S03]  /*11950*/  HMMA.16816.F32 R116, R40, R44.reuse, R116 ;  /* 0x0000002c2874723c */ /* 0x082fe60000001874 */
[----:B------:R-:W1:Y:S01]  /*11960*/  MUFU.EX2 R63, R63 ;  /* 0x0000003f003f7308 */ /* 0x000e620000000800 */
[----:B--2---:R-:W-:Y:S04]  /*11970*/  FADD.FTZ R178, R61, R178 ;  /* 0x000000b23db27221 */ /* 0x004fe80000010000 */
[C---:B------:R-:W-:Y:S04]  /*11980*/  HMMA.16816.F32 R120, R48.reuse, R44, R120 ;  /* 0x0000002c3078723c */ /* 0x040fe80000001878 */
[----:B------:R-:W-:Y:S01]  /*11990*/  FADD.FTZ R178, R72, R178 ;  /* 0x000000b248b27221 */ /* 0x000fe20000010000 */
[----:B------:R-:W2:Y:S02]  /*119a0*/  MUFU.EX2 R68, R68 ;  /* 0x0000004400447308 */ /* 0x000ea40000000800 */
[----:B------:R-:W-:Y:S01]  /*119b0*/  F2FP.PACK_AB R44, R153, R133 ;  /* 0x00000085992c723e */ /* 0x000fe200000000ff */
[-C--:B------:R-:W-:Y:S01]  /*119c0*/  HMMA.16816.F32 R124, R48, R46.reuse, R124 ;  /* 0x0000002e307c723c */ /* 0x080fe2000000187c */
[----:B------:R-:W5:Y:S03]  /*119d0*/  LDSM.16.MT88.4 R48, [R220+0x1900] ;  /* 0x00190000dc30783b */ /* 0x000f660000004200 */
[----:B------:R-:W-:Y:S01]  /*119e0*/  F2FP.PACK_AB R45, R154, R134 ;  /* 0x000000869a2d723e */ /* 0x000fe200000000ff */
[----:B----4-:R-:W-:Y:S02]  /*119f0*/  FADD.FTZ R192, R62, R192 ;  /* 0x000000c03ec07221 */ /* 0x010fe40000010000 */
[----:B------:R-:W4:Y:S01]  /*11a00*/  MUFU.EX2 R69, R69 ;  /* 0x0000004500457308 */ /* 0x000f220000000800 */
[----:B------:R-:W-:Y:S04]  /*11a10*/  HMMA.16816.F32 R36, R40, R46, R36 ;  /* 0x0000002e2824723c */ /* 0x000fe80000001824 */
[----:B-1----:R-:W-:Y:S02]  /*11a20*/  FADD.FTZ R192, R63, R192 ;  /* 0x000000c03fc07221 */ /* 0x002fe40000010000 */
[----:B------:R-:W-:Y:S01]  /*11a30*/  FADD.FTZ R178, R73, R178 ;  /* 0x000000b249b27221 */ /* 0x000fe20000010000 */
[----:B------:R-:W-:Y:S01]  /*11a40*/  F2FP.PACK_AB R40, R252, R251 ;  /* 0x000000fbfc28723e */ /* 0x000fe200000000ff */
[----:B------:R-:W-:Y:S01]  /*11a50*/  FADD.FTZ R192, R74, R192 ;  /* 0x000000c04ac07221 */ /* 0x000fe20000010000 */
[----:B------:R-:W-:Y:S01]  /*11a60*/  F2FP.PACK_AB R41, R152, R132 ;  /* 0x000000849829723e */ /* 0x000fe200000000ff */
[----:B------:R-:W-:Y:S02]  /*11a70*/  MUFU.EX2 R70, R70 ;  /* 0x0000004600467308 */ /* 0x000fe40000000800 */
[----:B------:R-:W-:Y:S01]  /*11a80*/  F2FP.PACK_AB R42, R65, R64 ;  /* 0x00000040412a723e */ /* 0x000fe200000000ff */
[----:B--2---:R-:W-:Y:S01]  /*11a90*/  FADD.FTZ R198, R68, R198 ;  /* 0x000000c644c67221 */ /* 0x004fe20000010000 */
[----:B------:R-:W-:Y:S01]  /*11aa0*/  F2FP.PACK_AB R43, R67, R66 ;  /* 0x00000042432b723e */ /* 0x000fe200000000ff */
[----:B------:R-:W-:Y:S01]  /*11ab0*/  FADD.FTZ R192, R75, R192 ;  /* 0x000000c04bc07221 */ /* 0x000fe20000010000 */
[----:B------:R-:W-:Y:S01]  /*11ac0*/  F2FP.PACK_AB R46, R61, R60 ;  /* 0x0000003c3d2e723e */ /* 0x000fe200000000ff */
[----:B------:R-:W-:Y:S01]  /*11ad0*/  FADD.FTZ R178, R76, R178 ;  /* 0x000000b24cb27221 */ /* 0x000fe20000010000 */
[----:B------:R-:W-:Y:S01]  /*11ae0*/  F2FP.PACK_AB R47, R63, R62 ;  /* 0x0000003e3f2f723e */ /* 0x000fe200000000ff */
[----:B------:R-:W-:Y:S01]  /*11af0*/  FADD.FTZ R192, R78, R192 ;  /* 0x000000c04ec07221 */ /* 0x000fe20000010000 */
[----:B------:R-:W-:Y:S01]  /*11b00*/  MUFU.EX2 R71, R71 ;  /* 0x0000004700477308 */ /* 0x000fe20000000800 */
[-C--:B---3--:R-:W-:Y:S03]  /*11b10*/  HMMA.16816.F32 R4, R40, R52.reuse, R4 ;  /* 0x000000342804723c */ /* 0x088fe60000001804 */
[----:B----4-:R-:W-:Y:S02]  /*11b20*/  FADD.FTZ R198, R69, R198 ;  /* 0x000000c645c67221 */ /* 0x010fe40000010000 */
[----:B------:R-:W-:Y:S02]  /*11b30*/  FADD.FTZ R178, R77, R178 ;  /* 0x000000b24db27221 */ /* 0x000fe40000010000 */
[----:B------:R-:W-:Y:S01]  /*11b40*/  FADD.FTZ R192, R79, R192 ;  /* 0x000000c04fc07221 */ /* 0x000fe20000010000 */
[C---:B------:R-:W-:Y:S01]  /*11b50*/  HMMA.16816.F32 R8, R44.reuse, R52, R8 ;  /* 0x000000342c08723c */ /* 0x040fe20000001808 */
[----:B------:R-:W1:Y:S07]  /*11b60*/  MUFU.EX2 R80, R80 ;  /* 0x0000005000507308 */ /* 0x000e6e0000000800 */
[-C--:B------:R-:W-:Y:S03]  /*11b70*/  HMMA.16816.F32 R12, R44, R54.reuse, R12 ;  /* 0x000000362c0c723c */ /* 0x080fe6000000180c */
[----:B------:R-:W2:Y:S05]  /*11b80*/  MUFU.EX2 R81, R81 ;  /* 0x0000005100517308 */ /* 0x000eaa0000000800 */
[C---:B------:R-:W-:Y:S01]  /*11b90*/  HMMA.16816.F32 R16, R40.reuse, R54, R16 ;  /* 0x000000362810723c */ /* 0x040fe20000001810 */
[----:B------:R-:W3:Y:S04]  /*11ba0*/  LDSM.16.MT88.4 R52, [R218+0x1900] ;  /* 0x00190000da34783b */ /* 0x000ee80000004200 */
[----:B------:R-:W-:Y:S03]  /*11bb0*/  MUFU.EX2 R82, R82 ;  /* 0x0000005200527308 */ /* 0x000fe60000000800 */
[-C--:B-----5:R-:W-:Y:S04]  /*11bc0*/  HMMA.16816.F32 R20, R40, R48.reuse, R20 ;  /* 0x000000302814723c */ /* 0x0a0fe80000001814 */
[----:B-1----:R-:W-:Y:S03]  /*11bd0*/  FADD.FTZ R198, R80, R198 ;  /* 0x000000c650c67221 */ /* 0x002fe60000010000 */
[----:B------:R-:W-:Y:S01]  /*11be0*/  MUFU.EX2 R83, R83 ;  /* 0x0000005300537308 */ /* 0x000fe20000000800 */
[C---:B------:R-:W-:Y:S04]  /*11bf0*/  HMMA.16816.F32 R32, R44.reuse, R48, R32 ;  /* 0x000000302c20723c */ /* 0x040fe80000001820 */
[----:B--2---:R-:W-:Y:S04]  /*11c00*/  FADD.FTZ R198, R81, R198 ;  /* 0x000000c651c67221 */ /* 0x004fe80000010000 */
[-C--:B------:R-:W-:Y:S01]  /*11c10*/  HMMA.16816.F32 R24, R44, R50.reuse, R24 ;  /* 0x000000322c18723c */ /* 0x080fe20000001818 */
[----:B------:R-:W1:Y:S07]  /*11c20*/  MUFU.EX2 R84, R84 ;  /* 0x0000005400547308 */ /* 0x000e6e0000000800 */
[C---:B------:R-:W-:Y:S01]  /*11c30*/  HMMA.16816.F32 R100, R40.reuse, R50, R100 ;  /* 0x000000322864723c */ /* 0x040fe20000001864 */
[----:B------:R-:W2:Y:S02]  /*11c40*/  LDSM.16.MT88.4 R48, [R225+0x2100] ;  /* 0x00210000e130783b */ /* 0x000ea40000004200 */
[----:B------:R-:W4:Y:S05]  /*11c50*/  MUFU.EX2 R85, R85 ;  /* 0x0000005500557308 */ /* 0x000f2a0000000800 */
[-C--:B------:R-:W-:Y:S05]  /*11c60*/  HMMA.16816.F32 R104, R40, R56.reuse, R104 ;  /* 0x000000382868723c */ /* 0x080fea0000001868 */
[----:B------:R-:W-:Y:S03]  /*11c70*/  MUFU.EX2 R86, R86 ;  /* 0x0000005600567308 */ /* 0x000fe60000000800 */
[C---:B------:R-:W-:Y:S04]  /*11c80*/  HMMA.16816.F32 R108, R44.reuse, R56, R108 ;  /* 0x000000382c6c723c */ /* 0x040fe8000000186c */
[----:B-1----:R-:W-:Y:S03]  /*11c90*/  FADD.FTZ R198, R84, R198 ;  /* 0x000000c654c67221 */ /* 0x002fe60000010000 */
[----:B------:R-:W1:Y:S01]  /*11ca0*/  MUFU.EX2 R87, R87 ;  /* 0x0000005700577308 */ /* 0x000e620000000800 */
[-C--:B------:R-:W-:Y:S04]  /*11cb0*/  HMMA.16816.F32 R28, R44, R58.reuse, R28 ;  /* 0x0000003a2c1c723c */ /* 0x080fe8000000181c */
[C---:B----4-:R-:W-:Y:S01]  /*11cc0*/  F2FP.PACK_AB R128, R85.reuse, R84 ;  /* 0x000000545580723e */ /* 0x050fe200000000ff */
[----:B------:R-:W-:Y:S03]  /*11cd0*/  FADD.FTZ R198, R85, R198 ;  /* 0x000000c655c67221 */ /* 0x000fe60000010000 */
[C---:B------:R-:W-:Y:S01]  /*11ce0*/  HMMA.16816.F32 R112, R40.reuse, R58, R112 ;  /* 0x0000003a2870723c */ /* 0x040fe20000001870 */
[----:B------:R-:W-:Y:S01]  /*11cf0*/  LDSM.16.MT88.4 R56, [R219+0x2100] ;  /* 0x00210000db38783b */ /* 0x000fe20000004200 */
[----:B------:R-:W4:Y:S06]  /*11d00*/  MUFU.EX2 R96, R96 ;  /* 0x0000006000607308 */ /* 0x000f2c0000000800 */
[-C--:B---3--:R-:W-:Y:S04]  /*11d10*/  HMMA.16816.F32 R116, R40, R52.reuse, R116 ;  /* 0x000000342874723c */ /* 0x088fe80000001874 */
[----:B------:R-:W3:Y:S01]  /*11d20*/  MUFU.EX2 R203, R203 ;  /* 0x000000cb00cb7308 */ /* 0x000ee20000000800 */
[----:B-1----:R-:W-:Y:S03]  /*11d30*/  F2FP.PACK_AB R129, R87, R86 ;  /* 0x000000565781723e */ /* 0x002fe600000000ff */
[C---:B------:R-:W-:Y:S06]  /*11d40*/  HMMA.16816.F32 R120, R44.reuse, R52, R120 ;  /* 0x000000342c78723c */ /* 0x040fec0000001878 */
[----:B------:R-:W-:Y:S02]  /*11d50*/  MUFU.EX2 R97, R97 ;  /* 0x0000006100617308 */ /* 0x000fe40000000800 */
[-C--:B------:R-:W-:Y:S04]  /*11d60*/  HMMA.16816.F32 R124, R44, R54.reuse, R124 ;  /* 0x000000362c7c723c */ /* 0x080fe8000000187c */
[----:B----4-:R-:W-:Y:S03]  /*11d70*/  FADD.FTZ R198, R96, R198 ;  /* 0x000000c660c67221 */ /* 0x010fe60000010000 */
[----:B------:R-:W-:Y:S01]  /*11d80*/  F2FP.PACK_AB R44, R73, R72 ;  /* 0x00000048492c723e */ /* 0x000fe200000000ff */
[----:B------:R-:W-:Y:S01]  /*11d90*/  HMMA.16816.F32 R36, R40, R54, R36 ;  /* 0x000000362824723c */ /* 0x000fe20000001824 */
[----:B------:R-:W1:Y:S01]  /*11da0*/  LDSM.16.MT88.4 R52, [R220+0x2100] ;  /* 0x00210000dc34783b */ /* 0x000e620000004200 */
[----:B------:R-:W4:Y:S02]  /*11db0*/  MUFU.EX2 R202, R202 ;  /* 0x000000ca00ca7308 */ /* 0x000f240000000800 */
[----:B------:R-:W-:Y:S01]  /*11dc0*/  F2FP.PACK_AB R45, R75, R74 ;  /* 0x0000004a4b2d723e */ /* 0x000fe200000000ff */
[----:B---3--:R-:W-:Y:S01]  /*11dd0*/  FADD.FTZ R241, R203, R198 ;  /* 0x000000c6cbf17221 */ /* 0x008fe20000010000 */
[----:B------:R-:W-:Y:S02]  /*11de0*/  F2FP.PACK_AB R46, R77, R76 ;  /* 0x0000004c4d2e723e */ /* 0x000fe400000000ff */
[----:B------:R-:W-:Y:S04]  /*11df0*/  F2FP.PACK_AB R40, R69, R68 ;  /* 0x000000444528723e */ /* 0x000fe800000000ff */
[----:B------:R-:W-:Y:S02]  /*11e00*/  F2FP.PACK_AB R41, R71, R70 ;  /* 0x000000464729723e */ /* 0x000fe400000000ff */
[----:B------:R-:W-:Y:S02]  /*11e10*/  F2FP.PACK_AB R42, R81, R80 ;  /* 0x00000050512a723e */ /* 0x000fe400000000ff */
[----:B------:R-:W-:Y:S02]  /*11e20*/  F2FP.PACK_AB R43, R83, R82 ;  /* 0x00000052532b723e */ /* 0x000fe400000000ff */
[----:B------:R-:W-:Y:S02]  /*11e30*/  F2FP.PACK_AB R47, R79, R78 ;  /* 0x0000004e4f2f723e */ /* 0x000fe400000000ff */
[----:B------:R-:W-:Y:S03]  /*11e40*/  F2FP.PACK_AB R130, R203, R96 ;  /* 0x00000060cb82723e */ /* 0x000fe600000000ff */
[-C--:B--2---:R-:W-:Y:S03]  /*11e50*/  HMMA.16816.F32 R4, R40, R48.reuse, R4 ;  /* 0x000000302804723c */ /* 0x084fe60000001804 */
[----:B----4-:R-:W-:Y:S05]  /*11e60*/  F2FP.PACK_AB R131, R202, R97 ;  /* 0x00000061ca83723e */ /* 0x010fea00000000ff */
[C---:B------:R-:W-:Y:S08]  /*11e70*/  HMMA.16816.F32 R8, R44.reuse, R48, R8 ;  /* 0x000000302c08723c */ /* 0x040ff00000001808 */
[-C--:B------:R-:W-:Y:S08]  /*11e80*/  HMMA.16816.F32 R12, R44, R50.reuse, R12 ;  /* 0x000000322c0c723c */ /* 0x080ff0000000180c */
[C---:B------:R-:W-:Y:S01]  /*11e90*/  HMMA.16816.F32 R16, R40.reuse, R50, R16 ;  /* 0x000000322810723c */ /* 0x040fe20000001810 */
[----:B------:R-:W2:Y:S07]  /*11ea0*/  LDSM.16.MT88.4 R48, [R218+0x2100] ;  /* 0x00210000da30783b */ /* 0x000eae0000004200 */
[-C--:B-1----:R-:W-:Y:S08]  /*11eb0*/  HMMA.16816.F32 R20, R40, R52.reuse, R20 ;  /* 0x000000342814723c */ /* 0x082ff00000001814 */
[C---:B------:R-:W-:Y:S07]  /*11ec0*/  HMMA.16816.F32 R32, R44.reuse, R52, R32 ;  /* 0x000000342c20723c */ /* 0x040fee0000001820 */
[--C-:B------:R-:W-:Y:S01]  /*11ed0*/  FFMA.FTZ R52, R88, c[0x0][0x2d0], -R201.reuse ;  /* 0x0000b40058347a23 */ /* 0x100fe200000108c9 */
[-C--:B------:R-:W-:Y:S04]  /*11ee0*/  HMMA.16816.F32 R24, R44, R54.reuse, R24 ;  /* 0x000000362c18723c */ /* 0x080fe80000001818 */
[--C-:B------:R-:W-:Y:S01]  /*11ef0*/  FFMA.FTZ R53, R89, c[0x0][0x2d0], -R201.reuse ;  /* 0x0000b40059357a23 */ /* 0x100fe200000108c9 */
[----:B------:R-:W1:Y:S01]  /*11f00*/  MUFU.EX2 R52, R52 ;  /* 0x0000003400347308 */ /* 0x000e620000000800 */
[----:B------:R-:W-:Y:S02]  /*11f10*/  MOV R88, R152 ;  /* 0x0000009800587202 */ /* 0x000fe40000000f00 */
[C---:B------:R-:W-:Y:S04]  /*11f20*/  HMMA.16816.F32 R100, R40.reuse, R54, R100 ;  /* 0x000000362864723c */ /* 0x040fe80000001864 */
[----:B------:R-:W-:Y:S03]  /*11f30*/  FADD.FTZ R172, R88, R172 ;  /* 0x000000ac58ac7221 */ /* 0x000fe60000010000 */
[----:B------:R-:W-:Y:S01]  /*11f40*/  MUFU.EX2 R53, R53 ;  /* 0x0000003500357308 */ /* 0x000fe20000000800 */
[-C--:B------:R-:W-:Y:S04]  /*11f50*/  HMMA.16816.F32 R104, R40, R56.reuse, R104 ;  /* 0x000000382868723c */ /* 0x080fe80000001868 */
[--C-:B------:R-:W-:Y:S02]  /*11f60*/  FFMA.FTZ R54, R90, c[0x0][0x2d0], -R200.reuse ;  /* 0x0000b4005a367a23 */ /* 0x100fe400000108c8 */
[----:B------:R-:W-:Y:S02]  /*11f70*/  FFMA.FTZ R55, R91, c[0x0][0x2d0], -R200 ;  /* 0x0000b4005b377a23 */ /* 0x000fe400000108c8 */
[C---:B------:R-:W-:Y:S02]  /*11f80*/  HMMA.16816.F32 R108, R44.reuse, R56, R108 ;  /* 0x000000382c6c723c */ /* 0x040fe4000000186c */
[----:B------:R-:W3:Y:S02]  /*11f90*/  MUFU.EX2 R54, R54 ;  /* 0x0000003600367308 */ /* 0x000ee40000000800 */
[----:B------:R-:W-:Y:S02]  /*11fa0*/  FADD.FTZ R172, R66, R172 ;  /* 0x000000ac42ac7221 */ /* 0x000fe40000010000 */
[----:B-1----:R-:W-:Y:S02]  /*11fb0*/  FADD.FTZ R178, R52, R178 ;  /* 0x000000b234b27221 */ /* 0x002fe40000010000 */
[-C--:B------:R-:W-:Y:S04]  /*11fc0*/  HMMA.16816.F32 R28, R44, R58.reuse, R28 ;  /* 0x0000003a2c1c723c */ /* 0x080fe8000000181c */
[----:B------:R-:W1:Y:S01]  /*11fd0*/  MUFU.EX2 R55, R55 ;  /* 0x0000003700377308 */ /* 0x000e620000000800 */
[--C-:B------:R-:W-:Y:S02]  /*11fe0*/  FFMA.FTZ R56, R92, c[0x0][0x2d0], -R201.reuse ;  /* 0x0000b4005c387a23 */ /* 0x100fe400000108c9 */
[----:B------:R-:W-:Y:S01]  /*11ff0*/  FFMA.FTZ R201, R93, c[0x0][0x2d0], -R201 ;  /* 0x0000b4005dc97a23 */ /* 0x000fe200000108c9 */
[C---:B------:R-:W-:Y:S04]  /*12000*/  HMMA.16816.F32 R112, R40.reuse, R58, R112 ;  /* 0x0000003a2870723c */ /* 0x040fe80000001870 */
[--C-:B------:R-:W-:Y:S02]  /*12010*/  FFMA.FTZ R57, R94, c[0x0][0x2d0], -R200.reuse ;  /* 0x0000b4005e397a23 */ /* 0x100fe400000108c8 */
[----:B------:R-:W4:Y:S01]  /*12020*/  MUFU.EX2 R56, R56 ;  /* 0x0000003800387308 */ /* 0x000f220000000800 */
[----:B------:R-:W-:Y:S01]  /*12030*/  FFMA.FTZ R200, R95, c[0x0][0x2d0], -R200 ;  /* 0x0000b4005fc87a23 */ /* 0x000fe200000108c8 */
[-C--:B--2---:R-:W-:Y:S04]  /*12040*/  HMMA.16816.F32 R116, R40, R48.reuse, R116 ;  /* 0x000000302874723c */ /* 0x084fe80000001874 */
[----:B------:R-:W-:Y:S02]  /*12050*/  FADD.FTZ R172, R67, R172 ;  /* 0x000000ac43ac7221 */ /* 0x000fe40000010000 */
[----:B---3--:R-:W-:Y:S02]  /*12060*/  FADD.FTZ R192, R54, R192 ;  /* 0x000000c036c07221 */ /* 0x008fe40000010000 */
[C---:B------:R-:W-:Y:S01]  /*12070*/  HMMA.16816.F32 R120, R44.reuse, R48, R120 ;  /* 0x000000302c78723c */ /* 0x040fe20000001878 */
[----:B------:R-:W2:Y:S03]  /*12080*/  MUFU.EX2 R201, R201 ;  /* 0x000000c900c97308 */ /* 0x000ea60000000800 */
[----:B------:R-:W-:Y:S02]  /*12090*/  FADD.FTZ R172, R70, R172 ;  /* 0x000000ac46ac7221 */ /* 0x000fe40000010000 */
[----:B------:R-:W-:Y:S02]  /*120a0*/  FADD.FTZ R178, R53, R178 ;  /* 0x000000b235b27221 */ /* 0x000fe40000010000 */
[-C--:B------:R-:W-:Y:S01]  /*120b0*/  HMMA.16816.F32 R124, R44, R50.reuse, R124 ;  /* 0x000000322c7c723c */ /* 0x080fe2000000187c */
[----:B------:R-:W3:Y:S02]  /*120c0*/  LDSM.16.MT88.4 R44, [R220+0x2900] ;  /* 0x00290000dc2c783b */ /* 0x000ee40000004200 */
[----:B------:R-:W5:Y:S01]  /*120d0*/  MUFU.EX2 R57, R57 ;  /* 0x0000003900397308 */ /* 0x000f620000000800 */
[----:B------:R-:W-:Y:S02]  /*120e0*/  FADD.FTZ R172, R71, R172 ;  /* 0x000000ac47ac7221 */ /* 0x000fe40000010000 */
[----:B-1----:R-:W-:Y:S02]  /*120f0*/  FADD.FTZ R192, R55, R192 ;  /* 0x000000c037c07221 */ /* 0x002fe40000010000 */
[----:B------:R-:W-:Y:S04]  /*12100*/  HMMA.16816.F32 R36, R40, R50, R36 ;  /* 0x000000322824723c */ /* 0x000fe80000001824 */
[----:B------:R-:W-:Y:S01]  /*12110*/  FADD.FTZ R172, R82, R172 ;  /* 0x000000ac52ac7221 */ /* 0x000fe20000010000 */
[----:B------:R-:W1:Y:S01]  /*12120*/  MUFU.EX2 R200, R200 ;  /* 0x000000c800c87308 */ /* 0x000e620000000800 */
[----:B----4-:R-:W-:Y:S01]  /*12130*/  FADD.FTZ R178, R56, R178 ;  /* 0x000000b238b27221 */ /* 0x010fe20000010000 */
[----:B------:R-:W-:Y:S01]  /*12140*/  F2FP.PACK_AB R40, R53, R52 ;  /* 0x000000343528723e */ /* 0x000fe200000000ff */
[-C--:B------:R-:W-:Y:S01]  /*12150*/  HMMA.16816.F32 R160, R128, R148.reuse, R4 ;  /* 0x0000009480a0723c */ /* 0x080fe20000001804 */
[----:B------:R-:W4:Y:S04]  /*12160*/  LDSM.16.MT88.4 R4, [R219+0x2900] ;  /* 0x00290000db04783b */ /* 0x000f280000004200 */
[----:B------:R-:W-:Y:S01]  /*12170*/  F2FP.PACK_AB R41, R55, R54 ;  /* 0x000000363729723e */ /* 0x000fe200000000ff */
[----:B------:R-:W-:Y:S01]  /*12180*/  FADD.FTZ R172, R83, R172 ;  /* 0x000000ac53ac7221 */ /* 0x000fe20000010000 */
[C---:B--2---:R-:W-:Y:S01]  /*12190*/  F2FP.PACK_AB R42, R201.reuse, R56 ;  /* 0x00000038c92a723e */ /* 0x044fe200000000ff */
[----:B------:R-:W-:Y:S04]  /*121a0*/  FADD.FTZ R239, R201, R178 ;  /* 0x000000b2c9ef7221 */ /* 0x000fe80000010000 */
[----:B------:R-:W-:Y:S02]  /*121b0*/  FADD.FTZ R172, R86, R172 ;  /* 0x000000ac56ac7221 */ /* 0x000fe40000010000 */
[----:B-----5:R-:W-:Y:S02]  /*121c0*/  FADD.FTZ R192, R57, R192 ;  /* 0x000000c039c07221 */ /* 0x020fe40000010000 */
[----:B------:R-:W-:Y:S04]  /*121d0*/  FADD.FTZ R172, R87, R172 ;  /* 0x000000ac57ac7221 */ /* 0x000fe80000010000 */
[----:B------:R-:W-:Y:S01]  /*121e0*/  FADD.FTZ R172, R97, R172 ;  /* 0x000000ac61ac7221 */ /* 0x000fe20000010000 */
[C---:B-1----:R-:W-:Y:S01]  /*121f0*/  F2FP.PACK_AB R43, R200.reuse, R57 ;  /* 0x00000039c82b723e */ /* 0x042fe200000000ff */
[----:B------:R-:W-:Y:S02]  /*12200*/  FADD.FTZ R238, R200, R192 ;  /* 0x000000c0c8ee7221 */ /* 0x000fe40000010000 */
[----:B------:R-:W-:Y:S04]  /*12210*/  FADD.FTZ R240, R202, R172 ;  /* 0x000000accaf07221 */ /* 0x000fe80000010000 */
[C---:B------:R-:W-:Y:S01]  /*12220*/  HMMA.16816.F32 R156, R40.reuse, R148, R8 ;  /* 0x00000094289c723c */ /* 0x040fe20000001808 */
[----:B------:R-:W1:Y:S07]  /*12230*/  LDSM.16.MT88.4 R8, [R218+0x2900] ;  /* 0x00290000da08783b */ /* 0x000e6e0000004200 */
[-C--:B------:R-:W-:Y:S08]  /*12240*/  HMMA.16816.F32 R152, R40, R150.reuse, R12 ;  /* 0x000000962898723c */ /* 0x080ff0000000180c */
[C---:B------:R-:W-:Y:S08]  /*12250*/  HMMA.16816.F32 R148, R128.reuse, R150, R16 ;  /* 0x000000968094723c */ /* 0x040ff00000001810 */
[-C--:B---3--:R-:W-:Y:S08]  /*12260*/  HMMA.16816.F32 R144, R128, R44.reuse, R20 ;  /* 0x0000002c8090723c */ /* 0x088ff00000001814 */
[C---:B------:R-:W-:Y:S07]  /*12270*/  HMMA.16816.F32 R140, R40.reuse, R44, R32 ;  /* 0x0000002c288c723c */ /* 0x040fee0000001820 */
[----:B------:R-:W-:Y:S01]  /*12280*/  MOV R44, R168 ;  /* 0x000000a8002c7202 */ /* 0x000fe20000000f00 */
        /* <DEDUP_REMOVED lines=11> */
.L_x_1093:
[----:B------:R-:W-:-:S06]  /*12340*/  UISETP.GE.AND UP0, UPT, UR17, UR5, UPT ;  /* 0x000000051100728c */ /* 0x000fcc000bf06270 */
[----:B------:R-:W-:-:S13]  /*12350*/  PLOP3.LUT P0, PT, PT, PT, UP0, 0x80, 0x0 ;  /* 0x000000000000781c */ /* 0x000fda0003f0f008 */
[----:B------:R-:W-:Y:S05]  /*12360*/  @!P0 BRA `(.L_x_1097) ;  /* 0x0000621000008947 */ /* 0x000fea0003800000 */
[----:B------:R-:W-:Y:S01]  /*12370*/  IMAD.MOV.U32 R166, RZ, RZ, R2 ;  /* 0x000000ffffa67224 */ /* 0x000fe200078e0002 */
[----:B------:R-:W-:Y:S01]  /*12380*/  MOV R164, R44 ;  /* 0x0000002c00a47202 */ /* 0x000fe20000000f00 */
[----:B------:R-:W-:Y:S01]  /*12390*/  IMAD.MOV.U32 R167, RZ, RZ, R3 ;  /* 0x000000ffffa77224 */ /* 0x000fe200078e0003 */
[----:B------:R-:W-:Y:S02]  /*123a0*/  MOV R165, R0 ;  /* 0x0000000000a57202 */ /* 0x000fe40000000f00 */
.L_x_1115:
[----:B------:R-:W-:Y:S04]  /*123b0*/  DEPBAR.LE SB0, 0x0 ;  /* 0x000080000000791a */ /* 0x000fe80000000000 */
[----:B------:R-:W-:Y:S01]  /*123c0*/  BAR.SYNC.DEFER_BLOCKING 0x0 ;  /* 0x0000000000007b1d */ /* 0x000fe20000010000 */
[C---:B------:R-:W-:Y:S01]  /*123d0*/  IMAD.WIDE.U32 R2, R231.reuse, c[0x0][0x208], RZ ;  /* 0x00008200e7027a25 */ /* 0x040fe200078e00ff */
[----:B------:R-:W-:Y:S01]  /*123e0*/  SHF.R.S32.HI R0, RZ, 0x1f, R231 ;  /* 0x0000001fff007819 */ /* 0x000fe200000114e7 */
[----:B------:R-:W-:Y:S04]  /*123f0*/  UISETP.GT.AND UP0, UPT, UR17, UR5, UPT ;  /* 0x000000051100728c */ /* 0x000fe8000bf04270 */
        /* <DEDUP_REMOVED lines=96> */
[-C--:B------:R-:W-:Y:S01]  /*12a00*/  HMMA.16816.F32 R60, R180, R178.reuse, R60 ;  /* 0x000000b2b43c723c */ /* 0x080fe2000000183c */
[----:B------:R-:W-:Y:S04]  /*12a10*/  PLOP3.LUT P0, PT, PT, PT, UP0, 0x80, 0x0 ;  /* 0x000000000000781c */ /* 0x000fe80003f0f008 */
        /* <DEDUP_REMOVED lines=136> */
.L_x_1098:
[----:B------:R-:W-:Y:S01]  /*132a0*/  UISETP.NE.AND UP1, UPT, UR35, URZ, UPT ;  /* 0x0000003f2300728c */ /* 0x000fe2000bf25270 */
[----:B------:R-:W0:Y:S01]  /*132b0*/  LDGDEPBAR ;  /* 0x00000000000079af */ /* 0x000e220000000000 */
[----:B-1----:R-:W-:Y:S01]  /*132c0*/  IMAD.MOV.U32 R174, RZ, RZ, R235 ;  /* 0x000000ffffae7224 */ /* 0x002fe200078e00eb */
[----:B------:R-:W-:Y:S01]  /*132d0*/  UIMAD UR32, UR17, -0x60, URZ ;  /* 0xffffffa0112078a4 */ /* 0x000fe2000f8e023f */
[----:B------:R-:W-:Y:S01]  /*132e0*/  IMAD.U32 R2, RZ, RZ, UR15 ;  /* 0x0000000fff027e24 */ /* 0x000fe2000f8e00ff */
[----:B------:R-:W-:Y:S01]  /*132f0*/  UISETP.NE.AND UP0, UPT, UR34, URZ, UPT ;  /* 0x0000003f2200728c */ /* 0x000fe2000bf05270 */
[----:B------:R-:W-:Y:S02]  /*13300*/  PLOP3.LUT P1, PT, PT, PT, UP1, 0x80, 0x0 ;  /* 0x000000000000781c */ /* 0x000fe40003f2f018 */
[----:B------:R-:W-:Y:S01]  /*13310*/  PLOP3.LUT P0, PT, PT, PT, UP1, 0x80, 0x0 ;  /* 0x000000000000781c */ /* 0x000fe20003f0f018 */
[----:B------:R-:W-:Y:S05]  /*13320*/  IMAD.U32 R3, RZ, RZ, UR32 ;  /* 0x00000020ff037e24 */ /* 0x000fea000f8e00ff */
[----:B------:R-:W-:Y:S04]  /*13330*/  IADD3 R3, -R236, 0x1, R3 ;  /* 0x00000001ec037810 */ /* 0x000fe80007ffe103 */
[----:B------:R-:W-:Y:S01]  /*13340*/  IADD3 R2, -R2, UR8, R3 ;  /* 0x0000000802027c10 */ /* 0x000fe2000fffe103 */
[----:B------:R-:W-:Y:S01]  /*13350*/  @P1 IMAD.HI.U32 R0, R235, c[0x0][0x2c8], RZ ;  /* 0x0000b200eb001a27 */ /* 0x000fe200078e00ff */
[----:B------:R-:W-:Y:S02]  /*13360*/  IADD3 R3, -R236, UR32, RZ ;  /* 0x00000020ec037c10 */ /* 0x000fe4000fffe1ff */
        /* <DEDUP_REMOVED lines=22> */
.L_x_1101:
[----:B------:R-:W-:Y:S04]  /*134d0*/  MOV R0, c[0x0][0x32c] ;  /* 0x0000cb0000007a02 */ /* 0x000fe80000000f00 */
[----:B------:R-:W-:Y:S11]  /*134e0*/  ISETP.NE.AND P0, PT, R0, 0x1, PT ;  /* 0x000000010000780c */ /* 0x000ff60003f05270 */
[----:B------:R-:W-:Y:S02]  /*134f0*/  @!UPT UIADD3 URZ, URZ, URZ, URZ ;  /* 0x0000003f3f3ff290 */ /* 0x000fe4000fffe03f */
[----:B------:R-:W-:Y:S05]  /*13500*/  @P0 IMAD.HI.U32 R0, R2, c[0x0][0x330], RZ ;  /* 0x0000cc0002000a27 */ /* 0x000fea00078e00ff */
[----:B------:R-:W-:Y:S02]  /*13510*/  @P0 SHF.R.U32.HI R2, RZ, c[0x0][0x334], R0 ;  /* 0x0000cd00ff020a19 */ /* 0x000fe40000011600 */
.L_x_1102:
[----:B------:R-:W-:Y:S05]  /*13520*/  BSYNC B0 ;  /* 0x0000000000007941 */ /* 0x000fea0003800000 */
.L_x_1100:
[----:B------:R-:W-:Y:S05]  /*13530*/  IMAD R2, R2, c[0x0][0x32c], R3 ;  /* 0x0000cb0002027a24 */ /* 0x000fea00078e0203 */
[----:B------:R-:W-:Y:S02]  /*13540*/  IADD3 R0, R2, c[0x0][0x32c], RZ ;  /* 0x0000cb0002007a10 */ /* 0x000fe40007ffe0ff */
[----:B------:R-:W-:Y:S02]  /*13550*/  IMNMX R168, R168, R2, !PT ;  /* 0x00000002a8a87217 */ /* 0x000fe40007800200 */
[----:B------:R-:W-:Y:S02]  /*13560*/  IMNMX R172, R172, R0, PT ;  /* 0x00000000acac7217 */ /* 0x000fe40003800200 */
.L_x_1099:
        /* <DEDUP_REMOVED lines=20> */
.L_x_1105:
[----:B------:R-:W-:Y:S04]  /*136b0*/  MOV R0, c[0x0][0x32c] ;  /* 0x0000cb0000007a02 */ /* 0x000fe80000000f00 */
[----:B------:R-:W-:Y:S11]  /*136c0*/  ISETP.NE.AND P0, PT, R0, 0x1, PT ;  /* 0x000000010000780c */ /* 0x000ff60003f05270 */
[----:B------:R-:W-:Y:S02]  /*136d0*/  @!UPT UIADD3 URZ, URZ, URZ, URZ ;  /* 0x0000003f3f3ff290 */ /* 0x000fe4000fffe03f */
[----:B------:R-:W-:Y:S05]  /*136e0*/  @P0 IMAD.HI.U32 R0, R2, c[0x0][0x330], RZ ;  /* 0x0000cc0002000a27 */ /* 0x000fea00078e00ff */
[----:B------:R-:W-:Y:S02]  /*136f0*/  @P0 SHF.R.U32.HI R2, RZ, c[0x0][0x334], R0 ;  /* 0x0000cd00ff020a19 */ /* 0x000fe40000011600 */
.L_x_1106:
[----:B------:R-:W-:Y:S05]  /*13700*/  BSYNC B0 ;  /* 0x0000000000007941 */ /* 0x000fea0003800000 */
.L_x_1104:
[----:B------:R-:W-:Y:S05]  /*13710*/  IMAD R2, R2, c[0x0][0x32c], R3 ;  /* 0x0000cb0002027a24 */ /* 0x000fea00078e0203 */
[----:B------:R-:W-:Y:S02]  /*13720*/  IADD3 R0, R2, c[0x0][0x32c], RZ ;  /* 0x0000cb0002007a10 */ /* 0x000fe40007ffe0ff */
[----:B------:R-:W-:Y:S02]  /*13730*/  IMNMX R171, R171, R2, !PT ;  /* 0x00000002abab7217 */ /* 0x000fe40007800200 */
[----:B------:R-:W-:Y:S02]  /*13740*/  IMNMX R169, R169, R0, PT ;  /* 0x00000000a9a97217 */ /* 0x000fe40003800200 */
.L_x_1103:
        /* <DEDUP_REMOVED lines=24> */
[----:B------:R-:W-:Y:S01]  /*138d0*/  PLOP3.LUT P1, PT, PT, PT, UP1, 0x40, 0x0 ;  /* 0x000000000000781c */ /* 0x000fe20003f2e818 */
[----:B------:R-:W-:Y:S01]  /*138e0*/  UISETP.GE.AND UP3, UPT, UR32, 0x51, UPT ;  /* 0x000000512000788c */ /* 0x000fe2000bf66270 */
        /* <DEDUP_REMOVED lines=17> */
[----:B------:R-:W-:Y:S01]  /*13a00*/  UP2UR UR33, UPR, URZ, 0x40 ;  /* 0x000000403f217883 */ /* 0x000fe20008000000 */
        /* <DEDUP_REMOVED lines=18> */
[--C-:B-1----:R-:W-:Y:S01]  /*13b30*/  IMAD.IADD R32, R170, 0x1, R177.reuse ;  /* 0x00000001aa207824 */ /* 0x102fe200078e02b1 */
[----:B------:R-:W-:Y:S01]  /*13b40*/  PLOP3.LUT P2, PT, PT, PT, UP0, 0x40, 0x0 ;  /* 0x000000000000781c */ /* 0x000fe20003f4e808 */
[----:B------:R-:W-:Y:S01]  /*13b50*/  UISETP.GE.AND UP0, UPT, UR32, 0x2a, UPT ;  /* 0x0000002a2000788c */ /* 0x000fe2000bf06270 */
[----:B------:R-:W-:Y:S02]  /*13b60*/  ISETP.LT.OR P1, PT, R172, 0x1a, P1 ;  /* 0x0000001aac00780c */ /* 0x000fe40000f21670 */
[----:B------:R-:W-:Y:S01]  /*13b70*/  ISETP.GT.AND P0, PT, R168, 0x20, P0 ;  /* 0x00000020a800780c */ /* 0x000fe20000704270 */
[----:B------:R-:W-:Y:S01]  /*13b80*/  UP2UR UR20, UPR, URZ, 0x1 ;  /* 0x000000013f147883 */ /* 0x000fe20008000000 */
[----:B------:R-:W-:Y:S01]  /*13b90*/  FSEL R252, R33, -INF , !P1 ;  /* 0xff80000021fc7808 */ /* 0x000fe20004800000 */
[----:B------:R-:W-:Y:S01]  /*13ba0*/  IMAD.IADD R33, R173, 0x1, R177 ;  /* 0x00000001ad217824 */ /* 0x000fe200078e02b1 */
        /* <DEDUP_REMOVED lines=26> */
[----:B------:R-:W-:Y:S02]  /*13d50*/  ISETP.GT.AND P6, PT, R168, 0x31, P6 ;  /* 0x00000031a800780c */ /* 0x000fe400037c4270 */
[----:B------:R-:W-:Y:S01]  /*13d60*/  ISETP.LT.OR P0, PT, R172, 0x31, P0 ;  /* 0x00000031ac00780c */ /* 0x000fe20000701670 */
        /* <DEDUP_REMOVED lines=8> */
[----:B------:R-:W-:Y:S02]  /*13df0*/  ISETP.LT.OR P1, PT, R172, 0x3a, P1 ;  /* 0x0000003aac00780c */ /* 0x000fe40000f21670 */
[----:B------:R-:W-:Y:S02]  /*13e00*/  FSEL R247, R53, -INF , !P6 ;  /* 0xff80000035f77808 */ /* 0x000fe40007000000 */
[----:B------:R-:W-:Y:S01]  /*13e10*/  PLOP3.LUT P6, PT, PT, PT, UP6, 0x40, 0x0 ;  /* 0x000000000000781c */ /* 0x000fe20003fce868 */
[----:B------:R-:W-:Y:S01]  /*13e20*/  UISETP.NE.AND UP6, UPT, UR34, URZ, UPT ;  /* 0x0000003f2200728c */ /* 0x000fe2000bfc5270 */
[----:B------:R-:W-:Y:S02]  /*13e30*/  ISETP.GT.AND P0, PT, R168, 0x40, P0 ;  /* 0x00000040a800780c */ /* 0x000fe40000704270 */
[----:B------:R-:W-:Y:S02]  /*13e40*/  FSEL R203, R64, -INF , !P2 ;  /* 0xff80000040cb7808 */ /* 0x000fe40005000000 */
[----:B------:R-:W-:Y:S02]  /*13e50*/  PLOP3.LUT P2, PT, PT, PT, UP5, 0x40, 0x0 ;  /* 0x000000000000781c */ /* 0x000fe40003f4e858 */
[----:B------:R-:W-:Y:S02]  /*13e60*/  FSEL R200, R65, -INF , !P1 ;  /* 0xff80000041c87808 */ /* 0x000fe40004800000 */
[----:B------:R-:W-:Y:S02]  /*13e70*/  PLOP3.LUT P1, PT, PT, PT, UP4, 0x40, 0x0 ;  /* 0x000000000000781c */ /* 0x000fe40003f2e848 */
[----:B------:R-:W-:Y:S02]  /*13e80*/  ISETP.GT.AND P6, PT, R168, 0x41, P6 ;  /* 0x00000041a800780c */ /* 0x000fe400037c4270 */
[----:B------:R-:W-:Y:S02]  /*13e90*/  ISETP.LT.OR P0, PT, R172, 0x41, P0 ;  /* 0x00000041ac00780c */ /* 0x000fe40000701670 */
[C---:B------:R-:W-:Y:S02]  /*13ea0*/  ISETP.GT.AND P2, PT, R168.reuse, 0x48, P2 ;  /* 0x00000048a800780c */ /* 0x040fe40001744270 */
[----:B------:R-:W-:Y:S02]  /*13eb0*/  ISETP.GT.AND P1, PT, R168, 0x49, P1 ;  /* 0x00000049a800780c */ /* 0x000fe40000f24270 */
[----:B------:R-:W-:Y:S02]  /*13ec0*/  ISETP.LT.OR P6, PT, R172, 0x42, P6 ;  /* 0x00000042ac00780c */ /* 0x000fe400037c1670 */
[----:B------:R-:W-:Y:S02]  /*13ed0*/  FSEL R191, R68, -INF , !P0 ;  /* 0xff80000044bf7808 */ /* 0x000fe40004000000 */
[----:B------:R-:W-:Y:S02]  /*13ee0*/  PLOP3.LUT P0, PT, PT, PT, UP3, 0x40, 0x0 ;  /* 0x000000000000781c */ /* 0x000fe40003f0e838 */
        /* <DEDUP_REMOVED lines=20> */
[----:B------:R-:W-:Y:S02]  /*14030*/  FSEL R96, R96, -INF , !P2 ;  /* 0xff80000060607808 */ /* 0x000fe40005000000 */
[----:B------:R-:W-:Y:S07]  /*14040*/  FSEL R97, R97, -INF , !P1 ;  /* 0xff80000061617808 */ /* 0x000fee0004800000 */
        /* <DEDUP_REMOVED lines=15> */
.L_x_1109:
[----:B------:R-:W-:Y:S04]  /*14140*/  MOV R17, c[0x0][0x32c] ;  /* 0x0000cb0000117a02 */ /* 0x000fe80000000f00 */
[----:B------:R-:W-:Y:S11]  /*14150*/  ISETP.NE.AND P0, PT, R17, 0x1, PT ;  /* 0x000000011100780c */ /* 0x000ff60003f05270 */
[----:B------:R-:W-:Y:S02]  /*14160*/  @!UPT UIADD3 URZ, URZ, URZ, URZ ;  /* 0x0000003f3f3ff290 */ /* 0x000fe4000fffe03f */
[----:B------:R-:W-:Y:S05]  /*14170*/  @P0 IMAD.HI.U32 R17, R177, c[0x0][0x330], RZ ;  /* 0x0000cc00b1110a27 */ /* 0x000fea00078e00ff */
[----:B------:R-:W-:Y:S02]  /*14180*/  @P0 SHF.R.U32.HI R177, RZ, c[0x0][0x334], R17 ;  /* 0x0000cd00ffb10a19 */ /* 0x000fe40000011611 */
.L_x_1110:
[----:B------:R-:W-:Y:S05]  /*14190*/  BSYNC B0 ;  /* 0x0000000000007941 */ /* 0x000fea0003800000 */
.L_x_1108:
[----:B------:R-:W-:Y:S05]  /*141a0*/  IMAD R177, R177, c[0x0][0x32c], R3 ;  /* 0x0000cb00b1b17a24 */ /* 0x000fea00078e0203 */
[----:B------:R-:W-:Y:S02]  /*141b0*/  IADD3 R17, R177, c[0x0][0x32c], RZ ;  /* 0x0000cb00b1117a10 */ /* 0x000fe40007ffe0ff */
[----:B------:R-:W-:Y:S02]  /*141c0*/  IMNMX R32, R32, R177, !PT ;  /* 0x000000b120207217 */ /* 0x000fe40007800200 */
[----:B------:R-:W-:Y:S02]  /*141d0*/  IMNMX R33, R33, R17, PT ;  /* 0x0000001121217217 */ /* 0x000fe40003800200 */
.L_x_1107:
[----:B------:R-:W-:Y:S02]  /*141e0*/  UP2UR UR38, UPR, URZ, 0x10 ;  /* 0x000000103f267883 */ /* 0x000fe40008000000 */
[----:B------:R-:W-:Y:S02]  /*141f0*/  UISETP.NE.AND UP4, UPT, UR28, URZ, UPT ;  /* 0x0000003f1c00728c */ /* 0x000fe4000bf85270 */
[----:B------:R-:W-:Y:S02]  /*14200*/  UP2UR UR37, UPR, URZ, 0x8 ;  /* 0x000000083f257883 */ /* 0x000fe40008000000 */
[----:B------:R-:W-:Y:S02]  /*14210*/  UISETP.NE.AND UP3, UPT, UR29, URZ, UPT ;  /* 0x0000003f1d00728c */ /* 0x000fe4000bf65270 */
[----:B------:R-:W-:Y:S01]  /*14220*/  PLOP3.LUT P0, PT, PT, PT, UP4, 0x40, 0x0 ;  /* 0x000000000000781c */ /* 0x000fe20003f0e848 */
[----:B------:R-:W-:Y:S02]  /*14230*/  UP2UR UR36, UPR, URZ, 0x4 ;  /* 0x000000043f247883 */ /* 0x000fe40008000000 */
[----:B------:R-:W-:Y:S01]  /*14240*/  UISETP.NE.AND UP2, UPT, UR30, URZ, UPT ;  /* 0x0000003f1e00728c */ /* 0x000fe2000bf45270 */
[----:B------:R-:W-:Y:S01]  /*14250*/  ISETP.GT.AND P0, PT, R171, 0x9, P0 ;  /* 0x00000009ab00780c */ /* 0x000fe20000704270 */
        /* <DEDUP_REMOVED lines=13> */
[----:B------:R-:W-:Y:S01]  /*14330*/  ISETP.GT.AND P6, PT, R171, RZ, P6 ;  /* 0x000000ffab00720c */ /* 0x000fe200037c4270 */
[----:B------:R-:W-:Y:S01]  /*14340*/  UISETP.NE.AND UP3, UPT, UR23, URZ, UPT ;  /* 0x0000003f1700728c */ /* 0x000fe2000bf65270 */
[----:B------:R-:W-:Y:S02]  /*14350*/  FSEL R19, R19, -INF , !P0 ;  /* 0xff80000013137808 */ /* 0x000fe40004000000 */
[----:B------:R-:W-:Y:S01]  /*14360*/  PLOP3.LUT P0, PT, PT, PT, UP4, 0x40, 0x0 ;  /* 0x000000000000781c */ /* 0x000fe20003f0e848 */
[----:B------:R-:W-:Y:S01]  /*14370*/  UISETP.NE.AND UP4, UPT, UR19, URZ, UPT ;  /* 0x0000003f1300728c */ /* 0x000fe2000bf85270 */
[C---:B------:R-:W-:Y:S02]  /*14380*/  ISETP.LT.OR P1, PT, R169.reuse, 0x9, P1 ;  /* 0x00000009a900780c */ /* 0x040fe40000f21670 */
[C---:B------:R-:W-:Y:S02]  /*14390*/  ISETP.LT.OR P6, PT, R169.reuse, 0x1, P6 ;  /* 0x00000001a900780c */ /* 0x040fe400037c1670 */
[----:B------:R-:W-:Y:S02]  /*143a0*/  ISETP.LT.OR P2, PT, R169, 0x2, P2 ;  /* 0x00000002a900780c */ /* 0x000fe40001741670 */
[----:B------:R-:W-:Y:S02]  /*143b0*/  ISETP.GT.AND P0, PT, R171, 0x19, P0 ;  /* 0x00000019ab00780c */ /* 0x000fe40000704270 */
        /* <DEDUP_REMOVED lines=9> */
[----:B------:R-:W-:Y:S02]  /*14450*/  ISETP.LT.OR P0, PT, R169, 0x1a, P0 ;  /* 0x0000001aa900780c */ /* 0x000fe40000701670 */
[C---:B------:R-:W-:Y:S02]  /*14460*/  ISETP.GT.AND P1, PT, R171.reuse, 0x18, P1 ;  /* 0x00000018ab00780c */ /* 0x040fe40000f24270 */
[C---:B------:R-:W-:Y:S02]  /*14470*/  ISETP.GT.AND P6, PT, R171.reuse, 0x10, P6 ;  /* 0x00000010ab00780c */ /* 0x040fe400037c4270 */
[----:B------:R-:W-:Y:S02]  /*14480*/  ISETP.GT.AND P2, PT, R171, 0x11, P2 ;  /* 0x00000011ab00780c */ /* 0x000fe40001744270 */
        /* <DEDUP_REMOVED lines=16> */
[----:B------:R-:W-:Y:S01]  /*14590*/  ISETP.LT.OR P0, PT, R169, 0x2a, P0 ;  /* 0x0000002aa900780c */ /* 0x000fe20000701670 */
[----:B------:R-:W1:Y:S01]  /*145a0*/  SHFL.IDX PT, R23, R174, 0x3, 0x1c1f ;  /* 0x007c1f00ae177f89 */ /* 0x000e6200000e0000 */
[C---:B------:R-:W-:Y:S02]  /*145b0*/  ISETP.GT.AND P1, PT, R171.reuse, 0x28, P1 ;  /* 0x00000028ab00780c */ /* 0x040fe40000f24270 */
[C---:B------:R-:W-:Y:S02]  /*145c0*/  ISETP.GT.AND P6, PT, R171.reuse, 0x20, P6 ;  /* 0x00000020ab00780c */ /* 0x040fe400037c4270 */
[----:B------:R-:W-:Y:S02]  /*145d0*/  ISETP.GT.AND P2, PT, R171, 0x21, P2 ;  /* 0x00000021ab00780c */ /* 0x000fe40001744270 */
[----:B------:R-:W-:Y:S02]  /*145e0*/  FSEL R197, R51, -INF , !P0 ;  /* 0xff80000033c57808 */ /* 0x000fe40004000000 */
[----:B------:R-:W-:Y:S01]  /*145f0*/  PLOP3.LUT P0, PT, PT, PT, UP1, 0x40, 0x0 ;  /* 0x000000000000781c */ /* 0x000fe20003f0e818 */
[----:B------:R-:W-:Y:S01]  /*14600*/  UISETP.NE.AND UP1, UPT, UR33, URZ, UPT ;  /* 0x0000003f2100728c */ /* 0x000fe2000bf25270 */
[C---:B------:R-:W-:Y:S01]  /*14610*/  ISETP.LT.OR P1, PT, R169.reuse, 0x29, P1 ;  /* 0x00000029a900780c */ /* 0x040fe20000f21670 */
[----:B------:R-:W-:Y:S01]  /*14620*/  UP2UR UR33, UPR, URZ, 0x20 ;  /* 0x000000203f217883 */ /* 0x000fe20008000000 */
[C---:B------:R-:W-:Y:S01]  /*14630*/  ISETP.LT.OR P6, PT, R169.reuse, 0x21, P6 ;  /* 0x00000021a900780c */ /* 0x040fe200037c1670 */
[----:B------:R-:W-:Y:S01]  /*14640*/  UP2UR UR39, UPR, URZ, 0x2 ;  /* 0x000000023f277883 */ /* 0x000fe20008000000 */
[----:B------:R-:W-:Y:S02]  /*14650*/  ISETP.LT.OR P2, PT, R169, 0x22, P2 ;  /* 0x00000022a900780c */ /* 0x000fe40001741670 */
[----:B------:R-:W-:Y:S02]  /*14660*/  ISETP.GT.AND P0, PT, R171, 0x39, P0 ;  /* 0x00000039ab00780c */ /* 0x000fe40000704270 */
[----:B------:R-:W-:Y:S02]  /*14670*/  FSEL R196, R50, -INF , !P1 ;  /* 0xff80000032c47808 */ /* 0x000fe40004800000 */
[----:B------:R-:W-:Y:S01]  /*14680*/  PLOP3.LUT P1, PT, PT, PT, UP2, 0x40, 0x0 ;  /* 0x000000000000781c */ /* 0x000fe20003f2e828 */
[----:B------:R-:W-:Y:S01]  /*14690*/  UISETP.NE.AND UP2, UPT, UR36, URZ, UPT ;  /* 0x0000003f2400728c */ /* 0x000fe2000bf45270 */
[----:B------:R-:W-:Y:S01]  /*146a0*/  FSEL R65, R38, -INF , !P6 ;  /* 0xff80000026417808 */ /* 0x000fe20007000000 */
[--C-:B-1----:R-:W-:Y:S01]  /*146b0*/  IMAD.IADD R22, R173, 0x1, R23.reuse ;  /* 0x00000001ad167824 */ /* 0x102fe200078e0217 */
[----:B------:R-:W-:Y:S01]  /*146c0*/  FSEL R64, R39, -INF , !P2 ;  /* 0xff80000027407808 */ /* 0x000fe20005000000 */
[----:B------:R-:W-:Y:S01]  /*146d0*/  IMAD.IADD R170, R170, 0x1, R23 ;  /* 0x00000001aaaa7824 */ /* 0x000fe200078e0217 */
[----:B------:R-:W-:Y:S01]  /*146e0*/  PLOP3.LUT P6, PT, PT, PT, UP4, 0x40, 0x0 ;  /* 0x000000000000781c */ /* 0x000fe20003fce848 */
[----:B------:R-:W-:Y:S01]  /*146f0*/  UISETP.NE.AND UP4, UPT, UR38, URZ, UPT ;  /* 0x0000003f2600728c */ /* 0x000fe2000bf85270 */
[----:B------:R-:W-:Y:S01]  /*14700*/  PLOP3.LUT P2, PT, PT, PT, UP3, 0x40, 0x0 ;  /* 0x000000000000781c */ /* 0x000fe20003f4e838 */
[----:B------:R-:W-:Y:S01]  /*14710*/  UISETP.NE.AND UP3, UPT, UR37, URZ, UPT ;  /* 0x0000003f2500728c */ /* 0x000fe2000bf65270 */
[----:B------:R-:W-:Y:S01]  /*14720*/  ISETP.LT.OR P0, PT, R169, 0x3a, P0 ;  /* 0x0000003aa900780c */ /* 0x000fe20000701670 */
[----:B------:R-:W-:Y:S01]  /*14730*/  UP2UR UR38, UPR, URZ, 0x4 ;  /* 0x000000043f267883 */ /* 0x000fe20008000000 */
[C---:B------:R-:W-:Y:S01]  /*14740*/  ISETP.GT.AND P1, PT, R171.reuse, 0x38, P1 ;  /* 0x00000038ab00780c */ /* 0x040fe20000f24270 */
[----:B------:R-:W-:Y:S01]  /*14750*/  UP2UR UR37, UPR, URZ, 0x8 ;  /* 0x000000083f257883 */ /* 0x000fe20008000000 */
[C---:B------:R-:W-:Y:S01]  /*14760*/  ISETP.GT.AND P6, PT, R171.reuse, 0x30, P6 ;  /* 0x00000030ab00780c */ /* 0x040fe200037c4270 */
[----:B------:R-:W-:Y:S01]  /*14770*/  UP2UR UR36, UPR, URZ, 0x10 ;  /* 0x000000103f247883 */ /* 0x000fe20008000000 */
[----:B------:R-:W-:Y:S02]  /*14780*/  ISETP.GT.AND P2, PT, R171, 0x31, P2 ;  /* 0x00000031ab00780c */ /* 0x000fe40001744270 */
[----:B------:R-:W-:Y:S02]  /*14790*/  FSEL R206, R67, -INF , !P0 ;  /* 0xff80000043ce7808 */ /* 0x000fe40004000000 */
[----:B------:R-:W-:Y:S02]  /*147a0*/  PLOP3.LUT P0, PT, PT, PT, UP6, 0x40, 0x0 ;  /* 0x000000000000781c */ /* 0x000fe40003f0e868 */
        /* <DEDUP_REMOVED lines=18> */
[----:B------:R-:W-:Y:S01]  /*148d0*/  UISETP.NE.AND UP6, UPT, UR29, URZ, UPT ;  /* 0x0000003f1d00728c */ /* 0x000fe2000bfc5270 */
        /* <DEDUP_REMOVED lines=25> */
[----:B------:R-:W-:Y:S01]  /*14a70*/  ISETP.GT.AND P0, PT, R32, RZ, P0 ;  /* 0x000000ff2000720c */ /* 0x000fe20000704270 */
[----:B------:R-:W-:Y:S01]  /*14a80*/  UP2UR UR41, UPR, URZ, 0x1 ;  /* 0x000000013f297883 */ /* 0x000fe20008000000 */
[----:B------:R-:W-:Y:S01]  /*14a90*/  ISETP.LT.OR P2, PT, R169, 0x59, P2 ;  /* 0x00000059a900780c */ /* 0x000fe20001741670 */
[----:B------:R-:W-:Y:S01]  /*14aa0*/  UISETP.NE.AND UP0, UPT, UR22, URZ, UPT ;  /* 0x0000003f1600728c */ /* 0x000fe2000bf05270 */
[----:B------:R-:W-:Y:S02]  /*14ab0*/  ISETP.LT.OR P0, PT, R33, 0x1, P0 ;  /* 0x000000012100780c */ /* 0x000fe40000701670 */
[----:B------:R-:W-:Y:S02]  /*14ac0*/  ISETP.LT.OR P1, PT, R169, 0x5a, P1 ;  /* 0x0000005aa900780c */ /* 0x000fe40000f21670 */
[----:B------:R-:W-:Y:S02]  /*14ad0*/  FSEL R169, R87, -INF , !P6 ;  /* 0xff80000057a97808 */ /* 0x000fe40007000000 */
[----:B------:R-:W-:Y:S01]  /*14ae0*/  PLOP3.LUT P6, PT, PT, PT, UP5, 0x40, 0x0 ;  /* 0x000000000000781c */ /* 0x000fe20003fce858 */
[----:B------:R-:W-:Y:S01]  /*14af0*/  UISETP.NE.AND UP5, UPT, UR24, URZ, UPT ;  /* 0x0000003f1800728c */ /* 0x000fe2000bfa5270 */
[----:B------:R-:W-:Y:S02]  /*14b00*/  FSEL R8, R8, -INF , !P0 ;  /* 0xff80000008087808 */ /* 0x000fe40004000000 */
[----:B------:R-:W-:Y:S01]  /*14b10*/  PLOP3.LUT P0, PT, PT, PT, UP2, 0x40, 0x0 ;  /* 0x000000000000781c */ /* 0x000fe20003f0e828 */
[----:B------:R-:W-:Y:S01]  /*14b20*/  UISETP.NE.AND UP2, UPT, UR19, URZ, UPT ;  /* 0x0000003f1300728c */ /* 0x000fe2000bf45270 */
[----:B------:R-:W-:Y:S02]  /*14b30*/  ISETP.GT.AND P6, PT, R32, 0x1, P6 ;  /* 0x000000012000780c */ /* 0x000fe400037c4270 */
        /* <DEDUP_REMOVED lines=10> */
[----:B------:R-:W-:Y:S02]  /*14be0*/  ISETP.LT.OR P0, PT, R33, 0x11, P0 ;  /* 0x000000112100780c */ /* 0x000fe40000701670 */
        /* <DEDUP_REMOVED lines=113> */
.L_x_1113:
[----:B------:R-:W-:Y:S04]  /*15300*/  MOV R23, c[0x0][0x32c] ;  /* 0x0000cb0000177a02 */ /* 0x000fe80000000f00 */
[----:B------:R-:W-:Y:S11]  /*15310*/  ISETP.NE.AND P0, PT, R23, 0x1, PT ;  /* 0x000000011700780c */ /* 0x000ff60003f05270 */
[----:B------:R-:W-:Y:S02]  /*15320*/  @!UPT UIADD3 URZ, URZ, URZ, URZ ;  /* 0x0000003f3f3ff290 */ /* 0x000fe4000fffe03f */
[----:B------:R-:W-:Y:S05]  /*15330*/  @P0 IMAD.HI.U32 R23, R24, c[0x0][0x330], RZ ;  /* 0x0000cc0018170a27 */ /* 0x000fea00078e00ff */
[----:B------:R-:W-:Y:S02]  /*15340*/  @P0 SHF.R.U32.HI R24, RZ, c[0x0][0x334], R23 ;  /* 0x0000cd00ff180a19 */ /* 0x000fe40000011617 */
.L_x_1114:
[----:B------:R-:W-:Y:S05]  /*15350*/  BSYNC B0 ;  /* 0x0000000000007941 */ /* 0x000fea0003800000 */
.L_x_1112:
[----:B------:R-:W-:Y:S05]  /*15360*/  IMAD R3, R24, c[0x0][0x32c], R3 ;  /* 0x0000cb0018037a24 */ /* 0x000fea00078e0203 */
[----:B------:R-:W-:Y:S02]  /*15370*/  IADD3 R23, R3, c[0x0][0x32c], RZ ;  /* 0x0000cb0003177a10 */ /* 0x000fe40007ffe0ff */
[----:B------:R-:W-:Y:S02]  /*15380*/  IMNMX R170, R170, R3, !PT ;  /* 0x00000003aaaa7217 */ /* 0x000fe40007800200 */
[----:B------:R-:W-:Y:S02]  /*15390*/  IMNMX R22, R22, R23, PT ;  /* 0x0000001716167217 */ /* 0x000fe40003800200 */
.L_x_1111:
[----:B------:R-:W-:Y:S01]  /*153a0*/  FMNMX.FTZ R3, R4, R167, !PT ;  /* 0x000000a704037209 */ /* 0x000fe20007810000 */
[----:B------:R-:W-:Y:S01]  /*153b0*/  UP2UR UR32, UPR, URZ, 0x20 ;  /* 0x000000203f207883 */ /* 0x000fe20008000000 */
[----:B------:R-:W-:Y:S01]  /*153c0*/  MOV R32, R179 ;  /* 0x000000b300207202 */ /* 0x000fe20000000f00 */
[----:B------:R-:W-:Y:S01]  /*153d0*/  UISETP.NE.AND UP5, UPT, UR31, URZ, UPT ;  /* 0x0000003f1f00728c */ /* 0x000fe2000bfa5270 */
[----:B------:R-:W-:Y:S01]  /*153e0*/  FMNMX.FTZ R3, R5, R3, !PT ;  /* 0x0000000305037209 */ /* 0x000fe20007810000 */
[----:B------:R-:W-:Y:S01]  /*153f0*/  UP2UR UR31, UPR, URZ, 0x10 ;  /* 0x000000103f1f7883 */ /* 0x000fe20008000000 */
[----:B------:R-:W-:Y:S01]  /*15400*/  MOV R57, R25 ;  /* 0x0000001900397202 */ /* 0x000fe20000000f00 */
        /* <DEDUP_REMOVED lines=63> */
[----:B------:R-:W-:Y:S02]  /*15800*/  FMNMX.FTZ R24, R198, R24, !PT ;  /* 0x00000018c6187209 */ /* 0x000fe40007810000 */
[----:B------:R-:W-:Y:S02]  /*15810*/  ISETP.GT.AND P6, PT, R170, 0x1, P6 ;  /* 0x00000001aa00780c */ /* 0x000fe400037c4270 */
[----:B------:R-:W-:Y:S01]  /*15820*/  PLOP3.LUT P0, PT, PT, PT, UP5, 0x40, 0x0 ;  /* 0x000000000000781c */ /* 0x000fe20003f0e858 */
[----:B------:R-:W-:Y:S01]  /*15830*/  UISETP.NE.AND UP5, UPT, UR32, URZ, UPT ;  /* 0x0000003f2000728c */ /* 0x000fe2000bfa5270 */
[----:B------:R-:W-:Y:S02]  /*15840*/  FMNMX.FTZ R25, R178, R25, !PT ;  /* 0x00000019b2197209 */ /* 0x000fe40007810000 */
[----:B------:R-:W-:Y:S02]  /*15850*/  FMNMX.FTZ R24, R199, R24, !PT ;  /* 0x00000018c7187209 */ /* 0x000fe40007810000 */
[----:B------:R-:W-:Y:S02]  /*15860*/  ISETP.LT.OR P6, PT, R22, 0x2, P6 ;  /* 0x000000021600780c */ /* 0x000fe400037c1670 */
[----:B------:R-:W-:Y:S01]  /*15870*/  PLOP3.LUT P2, PT, PT, PT, UP2, 0x40, 0x0 ;  /* 0x000000000000781c */ /* 0x000fe20003f4e828 */
[----:B------:R-:W-:Y:S01]  /*15880*/  UISETP.NE.AND UP2, UPT, UR22, URZ, UPT ;  /* 0x0000003f1600728c */ /* 0x000fe2000bf45270 */
[C---:B------:R-:W-:Y:S02]  /*15890*/  ISETP.GT.AND P0, PT, R170.reuse, RZ, P0 ;  /* 0x000000ffaa00720c */ /* 0x040fe40000704270 */
[----:B------:R-:W-:Y:S02]  /*158a0*/  FMNMX.FTZ R25, R177, R25, !PT ;  /* 0x00000019b1197209 */ /* 0x000fe40007810000 */
[----:B------:R-:W-:Y:S02]  /*158b0*/  FMNMX.FTZ R24, R201, R24, !PT ;  /* 0x00000018c9187209 */ /* 0x000fe40007810000 */
[----:B------:R-:W-:Y:S02]  /*158c0*/  ISETP.GT.AND P2, PT, R170, 0x9, P2 ;  /* 0x00000009aa00780c */ /* 0x000fe40001744270 */
[----:B------:R-:W-:Y:S02]  /*158d0*/  FSEL R11, R11, -INF , !P6 ;  /* 0xff8000000b0b7808 */ /* 0x000fe40007000000 */
[----:B------:R-:W-:Y:S01]  /*158e0*/  PLOP3.LUT P6, PT, PT, PT, UP4, 0x40, 0x0 ;  /* 0x000000000000781c */ /* 0x000fe20003fce848 */
[----:B------:R-:W-:Y:S01]  /*158f0*/  UISETP.NE.AND UP4, UPT, UR19, URZ, UPT ;  /* 0x0000003f1300728c */ /* 0x000fe2000bf85270 */
[----:B------:R-:W-:Y:S02]  /*15900*/  ISETP.LT.OR P0, PT, R22, 0x1, P0 ;  /* 0x000000011600780c */ /* 0x000fe40000701670 */
[----:B------:R-:W-:Y:S02]  /*15910*/  FMNMX.FTZ R25, R171, R25, !PT ;  /* 0x00000019ab197209 */ /* 0x000fe40007810000 */
[----:B------:R-:W-:Y:S01]  /*15920*/  PLOP3.LUT P1, PT, PT, PT, UP0, 0x40, 0x0 ;  /* 0x000000000000781c */ /* 0x000fe20003f2e808 */
[----:B------:R-:W-:Y:S01]  /*15930*/  UISETP.NE.AND UP0, UPT, UR24, URZ, UPT ;  /* 0x0000003f1800728c */ /* 0x000fe2000bf05270 */
[----:B------:R-:W-:Y:S02]  /*15940*/  FMNMX.FTZ R24, R202, R24, !PT ;  /* 0x00000018ca187209 */ /* 0x000fe40007810000 */
[----:B------:R-:W-:Y:S02]  /*15950*/  ISETP.LT.OR P2, PT, R22, 0xa, P2 ;  /* 0x0000000a1600780c */ /* 0x000fe40001741670 */
[----:B------:R-:W-:Y:S02]  /*15960*/  ISETP.GT.AND P6, PT, R170, 0x11, P6 ;  /* 0x00000011aa00780c */ /* 0x000fe400037c4270 */
[----:B------:R-:W-:Y:S02]  /*15970*/  FSEL R10, R10, -INF , !P0 ;  /* 0xff8000000a0a7808 */ /* 0x000fe40004000000 */
[----:B------:R-:W-:Y:S01]  /*15980*/  PLOP3.LUT P0, PT, PT, PT, UP3, 0x40, 0x0 ;  /* 0x000000000000781c */ /* 0x000fe20003f0e838 */
[----:B------:R-:W-:Y:S01]  /*15990*/  UISETP.NE.AND UP3, UPT, UR23, URZ, UPT ;  /* 0x0000003f1700728c */ /* 0x000fe2000bf65270 */
[----:B------:R-:W-:Y:S02]  /*159a0*/  FMNMX.FTZ R25, R169, R25, !PT ;  /* 0x00000019a9197209 */ /* 0x000fe40007810000 */
[----:B------:R-:W-:Y:S02]  /*159b0*/  ISETP.GT.AND P1, PT, R170, 0x8, P1 ;  /* 0x00000008aa00780c */ /* 0x000fe40000f24270 */
[----:B------:R-:W-:Y:S02]  /*159c0*/  FMNMX.FTZ R24, R249, R24, !PT ;  /* 0x00000018f9187209 */ /* 0x000fe40007810000 */
[----:B------:R-:W-:Y:S02]  /*159d0*/  ISETP.LT.OR P6, PT, R22, 0x12, P6 ;  /* 0x000000121600780c */ /* 0x000fe400037c1670 */
[----:B------:R-:W-:Y:S02]  /*159e0*/  FSEL R15, R15, -INF , !P2 ;  /* 0xff8000000f0f7808 */ /* 0x000fe40005000000 */
[----:B------:R-:W-:Y:S01]  /*159f0*/  PLOP3.LUT P2, PT, PT, PT, UP0, 0x40, 0x0 ;  /* 0x000000000000781c */ /* 0x000fe20003f4e808 */
[----:B------:R-:W-:Y:S01]  /*15a00*/  UISETP.NE.AND UP0, UPT, UR20, URZ, UPT ;  /* 0x0000003f1400728c */ /* 0x000fe2000bf05270 */
[----:B------:R-:W-:Y:S02]  /*15a10*/  ISETP.GT.AND P0, PT, R170, 0x10, P0 ;  /* 0x00000010aa00780c */ /* 0x000fe40000704270 */
[----:B-1----:R-:W-:Y:S02]  /*15a20*/  FMNMX.FTZ R3, R3, R23, !PT ;  /* 0x0000001703037209 */ /* 0x002fe40007810000 */
[----:B------:R-:W-:Y:S02]  /*15a30*/  FMNMX.FTZ R25, R98, R25, !PT ;  /* 0x0000001962197209 */ /* 0x000fe40007810000 */
[----:B------:R-:W-:Y:S02]  /*15a40*/  ISETP.LT.OR P1, PT, R22, 0x9, P1 ;  /* 0x000000091600780c */ /* 0x000fe40000f21670 */
[----:B------:R-:W-:Y:S02]  /*15a50*/  FMNMX.FTZ R24, R246, R24, !PT ;  /* 0x00000018f6187209 */ /* 0x000fe40007810000 */
[----:B------:R-:W-:Y:S02]  /*15a60*/  FSEL R66, R27, -INF , !P6 ;  /* 0xff8000001b427808 */ /* 0x000fe40007000000 */
[----:B------:R-:W-:Y:S01]  /*15a70*/  ISETP.GT.AND P2, PT, R170, 0x19, P2 ;  /* 0x00000019aa00780c */ /* 0x000fe20001744270 */
[----:B------:R-:W1:Y:S01]  /*15a80*/  SHFL.BFLY PT, R27, R3, 0x1, 0x1f ;  /* 0x0c201f00031b7f89 */ /* 0x000e6200000e0000 */
[----:B------:R-:W-:Y:S02]  /*15a90*/  ISETP.LT.OR P0, PT, R22, 0x11, P0 ;  /* 0x000000111600780c */ /* 0x000fe40000701670 */
[----:B------:R-:W-:Y:S02]  /*15aa0*/  FMNMX.FTZ R25, R99, R25, !PT ;  /* 0x0000001963197209 */ /* 0x000fe40007810000 */
[----:B------:R-:W-:Y:S02]  /*15ab0*/  FSEL R14, R14, -INF , !P1 ;  /* 0xff8000000e0e7808 */ /* 0x000fe40004800000 */
[----:B------:R-:W-:Y:S01]  /*15ac0*/  PLOP3.LUT P1, PT, PT, PT, UP1, 0x40, 0x0 ;  /* 0x000000000000781c */ /* 0x000fe20003f2e818 */
[----:B------:R-:W2:Y:S01]  /*15ad0*/  SHFL.BFLY PT, R23, R25, 0x2, 0x1f ;  /* 0x0c401f0019177f89 */ /* 0x000ea200000e0000 */
[----:B------:R-:W-:Y:S01]  /*15ae0*/  FMNMX.FTZ R24, R243, R24, !PT ;  /* 0x00000018f3187209 */ /* 0x000fe20007810000 */
[----:B------:R-:W-:Y:S01]  /*15af0*/  UISETP.NE.AND UP1, UPT, UR21, URZ, UPT ;  /* 0x0000003f1500728c */ /* 0x000fe2000bf25270 */
[----:B------:R-:W-:Y:S02]  /*15b00*/  ISETP.LT.OR P2, PT, R22, 0x1a, P2 ;  /* 0x0000001a1600780c */ /* 0x000fe40001741670 */
[----:B------:R-:W-:Y:S02]  /*15b10*/  FSEL R193, R26, -INF , !P0 ;  /* 0xff8000001ac17808 */ /* 0x000fe40004000000 */
[----:B------:R-:W-:Y:S01]  /*15b20*/  PLOP3.LUT P0, PT, PT, PT, UP3, 0x40, 0x0 ;  /* 0x000000000000781c */ /* 0x000fe20003f0e838 */
[----:B------:R-:W-:Y:S01]  /*15b30*/  UISETP.NE.AND UP3, UPT, UR18, URZ, UPT ;  /* 0x0000003f1200728c */ /* 0x000fe2000bf65270 */
[----:B------:R-:W-:Y:S02]  /*15b40*/  ISETP.GT.AND P1, PT, R170, 0x18, P1 ;  /* 0x00000018aa00780c */ /* 0x000fe40000f24270 */
[----:B------:R-:W-:Y:S02]  /*15b50*/  FMNMX.FTZ R24, R210, R24, !PT ;  /* 0x00000018d2187209 */ /* 0x000fe40007810000 */
[----:B------:R-:W-:Y:S02]  /*15b60*/  FSEL R60, R31, -INF , !P2 ;  /* 0xff8000001f3c7808 */ /* 0x000fe40005000000 */
[----:B------:R-:W-:Y:S01]  /*15b70*/  PLOP3.LUT P2, PT, PT, PT, UP0, 0x40, 0x0 ;  /* 0x000000000000781c */ /* 0x000fe20003f4e808 */
[----:B------:R-:W-:Y:S01]  /*15b80*/  UISETP.NE.AND UP0, UPT, UR6, URZ, UPT ;  /* 0x0000003f0600728c */ /* 0x000fe2000bf05270 */
[----:B------:R-:W-:Y:S02]  /*15b90*/  ISETP.GT.AND P0, PT, R170, 0x20, P0 ;  /* 0x00000020aa00780c */ /* 0x000fe40000704270 */
[----:B------:R-:W-:Y:S02]  /*15ba0*/  ISETP.LT.OR P1, PT, R22, 0x19, P1 ;  /* 0x000000191600780c */ /* 0x000fe40000f21670 */
[----:B------:R-:W-:Y:S02]  /*15bb0*/  FMNMX.FTZ R24, R187, R24, !PT ;  /* 0x00000018bb187209 */ /* 0x000fe40007810000 */
[----:B------:R-:W-:Y:S02]  /*15bc0*/  FMNMX.FTZ R26, R10, R164, !PT ;  /* 0x000000a40a1a7209 */ /* 0x000fe40007810000 */
[----:B------:R-:W-:Y:S02]  /*15bd0*/  ISETP.GT.AND P2, PT, R170, 0x29, P2 ;  /* 0x00000029aa00780c */ /* 0x000fe40001744270 */
[----:B------:R-:W-:Y:S02]  /*15be0*/  ISETP.LT.OR P0, PT, R22, 0x21, P0 ;  /* 0x000000211600780c */ /* 0x000fe40000701670 */
[----:B------:R-:W-:Y:S02]  /*15bf0*/  FSEL R61, R30, -INF , !P1 ;  /* 0xff8000001e3d7808 */ /* 0x000fe40004800000 */
[----:B------:R-:W-:Y:S01]  /*15c00*/  PLOP3.LUT P1, PT, PT, PT, UP1, 0x40, 0x0 ;  /* 0x000000000000781c */ /* 0x000fe20003f2e818 */
[----:B------:R-:W-:Y:S01]  /*15c10*/  UISETP.NE.AND UP1, UPT, UR7, URZ, UPT ;  /* 0x0000003f0700728c */ /* 0x000fe2000bf25270 */
[----:B------:R-:W-:Y:S02]  /*15c20*/  FMNMX.FTZ R24, R184, R24, !PT ;  /* 0x00000018b8187209 */ /* 0x000fe40007810000 */
[----:B------:R-:W-:Y:S02]  /*15c30*/  FMNMX.FTZ R26, R11, R26, !PT ;  /* 0x0000001a0b1a7209 */ /* 0x000fe40007810000 */
[----:B------:R-:W-:Y:S02]  /*15c40*/  ISETP.LT.OR P2, PT, R22, 0x2a, P2 ;  /* 0x0000002a1600780c */ /* 0x000fe40001741670 */
[----:B------:R-:W-:Y:S02]  /*15c50*/  FSEL R205, R42, -INF , !P0 ;  /* 0xff8000002acd7808 */ /* 0x000fe40004000000 */
[----:B------:R-:W-:Y:S01]  /*15c60*/  PLOP3.LUT P0, PT, PT, PT, UP4, 0x40, 0x0 ;  /* 0x000000000000781c */ /* 0x000fe20003f0e848 */
[----:B------:R-:W-:Y:S01]  /*15c70*/  UISETP.NE.AND UP4, UPT, UR31, URZ, UPT ;  /* 0x0000003f1f00728c */ /* 0x000fe2000bf85270 */
[----:B------:R-:W-:Y:S02]  /*15c80*/  FMNMX.FTZ R24, R182, R24, !PT ;  /* 0x00000018b6187209 */ /* 0x000fe40007810000 */
[----:B------:R-:W-:Y:S02]  /*15c90*/  FMNMX.FTZ R26, R14, R26, !PT ;  /* 0x0000001a0e1a7209 */ /* 0x000fe40007810000 */
[----:B------:R-:W-:Y:S02]  /*15ca0*/  FSEL R244, R47, -INF , !P2 ;  /* 0xff8000002ff47808 */ /* 0x000fe40005000000 */
[----:B------:R-:W-:Y:S01]  /*15cb0*/  PLOP3.LUT P2, PT, PT, PT, UP1, 0x40, 0x0 ;  /* 0x000000000000781c */ /* 0x000fe20003f4e818 */
[----:B------:R-:W-:Y:S01]  /*15cc0*/  UISETP.NE.AND UP1, UPT, UR28, URZ, UPT ;  /* 0x0000003f1c00728c */ /* 0x000fe2000bf25270 */
[----:B------:R-:W-:Y:S02]  /*15cd0*/  ISETP.GT.AND P0, PT, R170, 0x30, P0 ;  /* 0x00000030aa00780c */ /* 0x000fe40000704270 */
[----:B------:R-:W-:Y:S02]  /*15ce0*/  FMNMX.FTZ R24, R180, R24, !PT ;  /* 0x00000018b4187209 */ /* 0x000fe40007810000 */
[----:B------:R-:W-:Y:S02]  /*15cf0*/  FMNMX.FTZ R26, R15, R26, !PT ;  /* 0x0000001a0f1a7209 */ /* 0x000fe40007810000 */
[----:B------:R-:W-:Y:S02]  /*15d00*/  ISETP.GT.AND P2, PT, R170, 0x39, P2 ;  /* 0x00000039aa00780c */ /* 0x000fe40001744270 */
[----:B------:R-:W-:Y:S02]  /*15d10*/  ISETP.LT.OR P0, PT, R22, 0x31, P0 ;  /* 0x000000311600780c */ /* 0x000fe40000701670 */
[----:B-1----:R-:W-:Y:S02]  /*15d20*/  FMNMX.FTZ R3, R3, R27, !PT ;  /* 0x0000001b03037209 */ /* 0x002fe40007810000 */
[----:B------:R-:W-:Y:S02]  /*15d30*/  FMNMX.FTZ R24, R88, R24, !PT ;  /* 0x0000001858187209 */ /* 0x000fe40007810000 */
[----:B------:R-:W-:Y:S01]  /*15d40*/  FMNMX.FTZ R26, R193, R26, !PT ;  /* 0x0000001ac11a7209 */ /* 0x000fe20007810000 */
[----:B------:R-:W-:Y:S01]  /*15d50*/  FMUL.FTZ R174, R3, c[0x0][0x2d0] ;  /* 0x0000b40003ae7a20 */ /* 0x000fe20000410000 */
[----:B------:R-:W-:Y:S02]  /*15d60*/  ISETP.LT.OR P2, PT, R22, 0x3a, P2 ;  /* 0x0000003a1600780c */ /* 0x000fe40001741670 */
[----:B------:R-:W-:Y:S02]  /*15d70*/  FSEL R248, R58, -INF , !P0 ;  /* 0xff8000003af87808 */ /* 0x000fe40004000000 */
[----:B------:R-:W-:Y:S01]  /*15d80*/  PLOP3.LUT P0, PT, PT, PT, UP0, 0x40, 0x0 ;  /* 0x000000000000781c */ /* 0x000fe20003f0e808 */
[----:B------:R-:W-:Y:S01]  /*15d90*/  UISETP.NE.AND UP0, UPT, UR30, URZ, UPT ;  /* 0x0000003f1e00728c */ /* 0x000fe2000bf05270 */
[----:B--2---:R-:W-:Y:S02]  /*15da0*/  FMNMX.FTZ R25, R25, R23, !PT ;  /* 0x0000001719197209 */ /* 0x004fe40007810000 */
[----:B------:R-:W-:Y:S02]  /*15db0*/  FMNMX.FTZ R23, R89, R24, !PT ;  /* 0x0000001859177209 */ /* 0x000fe40007810000 */
[----:B------:R-:W-:Y:S01]  /*15dc0*/  FMNMX.FTZ R26, R66, R26, !PT ;  /* 0x0000001a421a7209 */ /* 0x000fe20007810000 */
[----:B------:R-:W1:Y:S01]  /*15dd0*/  SHFL.BFLY PT, R24, R25, 0x1, 0x1f ;  /* 0x0c201f0019187f89 */ /* 0x000e6200000e0000 */
[----:B------:R-:W-:Y:S01]  /*15de0*/  PLOP3.LUT P6, PT, PT, PT, UP2, 0x40, 0x0 ;  /* 0x000000000000781c */ /* 0x000fe20003fce828 */
[----:B------:R-:W-:Y:S01]  /*15df0*/  UISETP.NE.AND UP2, UPT, UR13, URZ, UPT ;  /* 0x0000003f0d00728c */ /* 0x000fe2000bf45270 */
[----:B------:R-:W-:Y:S02]  /*15e00*/  FSEL R209, R63, -INF , !P2 ;  /* 0xff8000003fd17808 */ /* 0x000fe40005000000 */
[----:B------:R-:W-:Y:S02]  /*15e10*/  FSETP.NEU.FTZ.AND P2, PT, R3, -INF , PT ;  /* 0xff8000000300780b */ /* 0x000fe40003f5d000 */
[----:B------:R-:W-:Y:S02]  /*15e20*/  ISETP.GT.AND P0, PT, R170, 0x40, P0 ;  /* 0x00000040aa00780c */ /* 0x000fe40000704270 */
[----:B------:R-:W-:Y:S02]  /*15e30*/  FMNMX.FTZ R23, R92, R23, !PT ;  /* 0x000000175c177209 */ /* 0x000fe40007810000 */
[----:B------:R-:W-:Y:S02]  /*15e40*/  FMNMX.FTZ R26, R61, R26, !PT ;  /* 0x0000001a3d1a7209 */ /* 0x000fe40007810000 */
[----:B------:R-:W-:Y:S02]  /*15e50*/  ISETP.GT.AND P6, PT, R170, 0x21, P6 ;  /* 0x00000021aa00780c */ /* 0x000fe400037c4270 */
[----:B------:R-:W-:Y:S02]  /*15e60*/  FSEL R174, R174, RZ, P2 ;  /* 0x000000ffaeae7208 */ /* 0x000fe40001000000 */
[----:B------:R-:W-:Y:S02]  /*15e70*/  ISETP.LT.OR P0, PT, R22, 0x41, P0 ;  /* 0x000000411600780c */ /* 0x000fe40000701670 */
[----:B------:R-:W-:Y:S01]  /*15e80*/  FMNMX.FTZ R23, R93, R23, !PT ;  /* 0x000000175d177209 */ /* 0x000fe20007810000 */
[--C-:B------:R-:W-:Y:S01]  /*15e90*/  FFMA.FTZ R77, R20, c[0x0][0x2d0], -R174.reuse ;  /* 0x0000b400144d7a23 */ /* 0x100fe200000108ae */
[----:B------:R-:W-:Y:S01]  /*15ea0*/  ISETP.LT.OR P6, PT, R22, 0x22, P6 ;  /* 0x000000221600780c */ /* 0x000fe200037c1670 */
[--C-:B------:R-:W-:Y:S01]  /*15eb0*/  FFMA.FTZ R84, R32, c[0x0][0x2d0], -R174.reuse ;  /* 0x0000b40020547a23 */ /* 0x100fe200000108ae */
[----:B------:R-:W-:Y:S01]  /*15ec0*/  FMNMX.FTZ R26, R60, R26, !PT ;  /* 0x0000001a3c1a7209 */ /* 0x000fe20007810000 */
[----:B------:R-:W-:Y:S01]  /*15ed0*/  LDSM.16.MT88.4 R32, [R220+0x100] ;  /* 0x00010000dc20783b */ /* 0x000fe20000004200 */
[----:B------:R-:W-:Y:S01]  /*15ee0*/  ISETP.GT.AND P1, PT, R170, 0x28, P1 ;  /* 0x00000028aa00780c */ /* 0x000fe20000f24270 */
[----:B------:R-:W-:Y:S01]  /*15ef0*/  MUFU.EX2 R77, R77 ;  /* 0x0000004d004d7308 */ /* 0x000fe20000000800 */
[----:B------:R-:W-:Y:S01]  /*15f00*/  FSEL R186, R74, -INF , !P0 ;  /* 0xff8000004aba7808 */ /* 0x000fe20004000000 */
[--C-:B------:R-:W-:Y:S01]  /*15f10*/  FFMA.FTZ R74, R4, c[0x0][0x2d0], -R174.reuse ;  /* 0x0000b400044a7a23 */ /* 0x100fe200000108ae */
[----:B------:R-:W-:Y:S01]  /*15f20*/  ISETP.LT.OR P1, PT, R22, 0x29, P1 ;  /* 0x000000291600780c */ /* 0x000fe20000f21670 */
[--C-:B------:R-:W-:Y:S01]  /*15f30*/  FFMA.FTZ R86, R16, c[0x0][0x2d0], -R174.reuse ;  /* 0x0000b40010567a23 */ /* 0x100fe200000108ae */
[----:B------:R-:W-:Y:S01]  /*15f40*/  FSEL R207, R43, -INF , !P6 ;  /* 0xff8000002bcf7808 */ /* 0x000fe20007000000 */
[----:B------:R-:W2:Y:S01]  /*15f50*/  SHFL.BFLY PT, R4, R23, 0x2, 0x1f ;  /* 0x0c401f0017047f89 */ /* 0x000ea200000e0000 */
[----:B------:R-:W-:Y:S01]  /*15f60*/  FMNMX.FTZ R26, R205, R26, !PT ;  /* 0x0000001acd1a7209 */ /* 0x000fe20007810000 */
[--C-:B------:R-:W-:Y:S01]  /*15f70*/  FFMA.FTZ R192, R192, c[0x0][0x2d0], -R174.reuse ;  /* 0x0000b400c0c07a23 */ /* 0x100fe200000108ae */
[----:B------:R-:W-:Y:S01]  /*15f80*/  PLOP3.LUT P6, PT, PT, PT, UP3, 0x40, 0x0 ;  /* 0x000000000000781c */ /* 0x000fe20003fce838 */
[----:B------:R-:W-:Y:S01]  /*15f90*/  MUFU.EX2 R74, R74 ;  /* 0x0000004a004a7308 */ /* 0x000fe20000000800 */
[----:B------:R-:W-:Y:S01]  /*15fa0*/  FSEL R211, R46, -INF , !P1 ;  /* 0xff8000002ed37808 */ /* 0x000fe20004800000 */
[--C-:B------:R-:W-:Y:S01]  /*15fb0*/  FFMA.FTZ R68, R5, c[0x0][0x2d0], -R174.reuse ;  /* 0x0000b40005447a23 */ /* 0x100fe200000108ae */
[----:B------:R-:W-:Y:S01]  /*15fc0*/  FMNMX.FTZ R26, R207, R26, !PT ;  /* 0x0000001acf1a7209 */ /* 0x000fe20007810000 */
[--C-:B------:R-:W-:Y:S01]  /*15fd0*/  FFMA.FTZ R47, R2, c[0x0][0x2d0], -R174.reuse ;  /* 0x0000b400022f7a23 */ /* 0x100fe200000108ae */
[----:B------:R-:W-:Y:S01]  /*15fe0*/  ISETP.GT.AND P6, PT, R170, 0x31, P6 ;  /* 0x00000031aa00780c */ /* 0x000fe200037c4270 */
[----:B------:R-:W-:Y:S01]  /*15ff0*/  UISETP.NE.AND UP3, UPT, UR26, URZ, UPT ;  /* 0x0000003f1a00728c */ /* 0x000fe2000bf65270 */
[----:B------:R-:W-:Y:S01]  /*16000*/  PLOP3.LUT P1, PT, PT, PT, UP2, 0x40, 0x0 ;  /* 0x000000000000781c */ /* 0x000fe20003f2e828 */
[----:B------:R-:W-:Y:S01]  /*16010*/  UISETP.NE.AND UP2, UPT, UR27, URZ, UPT ;  /* 0x0000003f1b00728c */ /* 0x000fe2000bf45270 */
[----:B------:R-:W-:Y:S01]  /*16020*/  FMNMX.FTZ R5, R211, R26, !PT ;  /* 0x0000001ad3057209 */ /* 0x000fe20007810000 */
[----:B------:R-:W3:Y:S01]  /*16030*/  MUFU.EX2 R68, R68 ;  /* 0x0000004400447308 */ /* 0x000ee20000000800 */
[----:B------:R-:W-:Y:S01]  /*16040*/  ISETP.LT.OR P6, PT, R22, 0x32, P6 ;  /* 0x000000321600780c */ /* 0x000fe200037c1670 */
[--C-:B------:R-:W-:Y:S01]  /*16050*/  FFMA.FTZ R46, R0, c[0x0][0x2d0], -R174.reuse ;  /* 0x0000b400002e7a23 */ /* 0x100fe200000108ae */
[----:B------:R-:W-:Y:S01]  /*16060*/  ISETP.GT.AND P1, PT, R170, 0x38, P1 ;  /* 0x00000038aa00780c */ /* 0x000fe20000f24270 */
[--C-:B------:R-:W-:Y:S01]  /*16070*/  FFMA.FTZ R87, R252, c[0x0][0x2d0], -R174.reuse ;  /* 0x0000b400fc577a23 */ /* 0x100fe200000108ae */
[----:B------:R-:W-:Y:S01]  /*16080*/  FMNMX.FTZ R5, R244, R5, !PT ;  /* 0x00000005f4057209 */ /* 0x000fe20007810000 */
[--C-:B------:R-:W-:Y:S01]  /*16090*/  FFMA.FTZ R189, R189, c[0x0][0x2d0], -R174.reuse ;  /* 0x0000b400bdbd7a23 */ /* 0x100fe200000108ae */
[----:B------:R-:W-:Y:S01]  /*160a0*/  FSEL R245, R59, -INF , !P6 ;  /* 0xff8000003bf57808 */ /* 0x000fe20007000000 */
[--C-:B------:R-:W-:Y:S01]  /*160b0*/  FFMA.FTZ R195, R195, c[0x0][0x2d0], -R174.reuse ;  /* 0x0000b400c3c37a23 */ /* 0x100fe200000108ae */
[----:B------:R-:W-:Y:S01]  /*160c0*/  ISETP.LT.OR P1, PT, R22, 0x39, P1 ;  /* 0x000000391600780c */ /* 0x000fe20000f21670 */
[----:B------:R-:W-:Y:S01]  /*160d0*/  MUFU.EX2 R47, R47 ;  /* 0x0000002f002f7308 */ /* 0x000fe20000000800 */
[----:B------:R-:W-:Y:S01]  /*160e0*/  FMNMX.FTZ R5, R248, R5, !PT ;  /* 0x00000005f8057209 */ /* 0x000fe20007810000 */
[--C-:B------:R-:W-:Y:S01]  /*160f0*/  FFMA.FTZ R194, R194, c[0x0][0x2d0], -R174.reuse ;  /* 0x0000b400c2c27a23 */ /* 0x100fe200000108ae */
[----:B------:R-:W-:Y:S01]  /*16100*/  PLOP3.LUT P6, PT, PT, PT, UP6, 0x40, 0x0 ;  /* 0x000000000000781c */ /* 0x000fe20003fce868 */
[--C-:B------:R-:W-:Y:S01]  /*16110*/  FFMA.FTZ R204, R204, c[0x0][0x2d0], -R174.reuse ;  /* 0x0000b400cccc7a23 */ /* 0x100fe200000108ae */
[----:B------:R-:W-:Y:S01]  /*16120*/  FSEL R242, R62, -INF , !P1 ;  /* 0xff8000003ef27808 */ /* 0x000fe20004800000 */
[--C-:B------:R-:W-:Y:S01]  /*16130*/  FFMA.FTZ R247, R247, c[0x0][0x2d0], -R174.reuse ;  /* 0x0000b400f7f77a23 */ /* 0x100fe200000108ae */
[----:B------:R-:W-:Y:S01]  /*16140*/  ISETP.GT.AND P6, PT, R170, 0x41, P6 ;  /* 0x00000041aa00780c */ /* 0x000fe200037c4270 */
[--C-:B------:R-:W-:Y:S01]  /*16150*/  FFMA.FTZ R203, R203, c[0x0][0x2d0], -R174.reuse ;  /* 0x0000b400cbcb7a23 */ /* 0x100fe200000108ae */
[----:B------:R-:W-:Y:S01]  /*16160*/  PLOP3.LUT P0, PT, PT, PT, UP4, 0x40, 0x0 ;  /* 0x000000000000781c */ /* 0x000fe20003f0e848 */
[----:B------:R-:W4:Y:S01]  /*16170*/  MUFU.EX2 R46, R46 ;  /* 0x0000002e002e7308 */ /* 0x000f220000000800 */
[----:B-1----:R-:W-:Y:S01]  /*16180*/  FMNMX.FTZ R2, R25, R24, !PT ;  /* 0x0000001819027209 */ /* 0x002fe20007810000 */
[--C-:B------:R-:W-:Y:S01]  /*16190*/  FFMA.FTZ R200, R200, c[0x0][0x2d0], -R174.reuse ;  /* 0x0000b400c8c87a23 */ /* 0x100fe200000108ae */
[----:B------:R-:W-:Y:S01]  /*161a0*/  FMNMX.FTZ R24, R245, R5, !PT ;  /* 0x00000005f5187209 */ /* 0x000fe20007810000 */
[--C-:B------:R-:W-:Y:S01]  /*161b0*/  FFMA.FTZ R191, R191, c[0x0][0x2d0], -R174.reuse ;  /* 0x0000b400bfbf7a23 */ /* 0x100fe200000108ae */
[----:B------:R-:W-:Y:S01]  /*161c0*/  ISETP.LT.OR P6, PT, R22, 0x42, P6 ;  /* 0x000000421600780c */ /* 0x000fe200037c1670 */
[----:B------:R-:W-:Y:S01]  /*161d0*/  FMUL.FTZ R173, R2, c[0x0][0x2d0] ;  /* 0x0000b40002ad7a20 */ /* 0x000fe20000410000 */
[----:B--2---:R-:W-:Y:S01]  /*161e0*/  FMNMX.FTZ R5, R23, R4, !PT ;  /* 0x0000000417057209 */ /* 0x004fe20007810000 */
[--C-:B------:R-:W-:Y:S01]  /*161f0*/  FFMA.FTZ R185, R185, c[0x0][0x2d0], -R174.reuse ;  /* 0x0000b400b9b97a23 */ /* 0x100fe200000108ae */
[----:B------:R-:W-:Y:S01]  /*16200*/  ISETP.GT.AND P0, PT, R170, 0x49, P0 ;  /* 0x00000049aa00780c */ /* 0x000fe20000704270 */
[----:B------:R-:W-:Y:S01]  /*16210*/  MUFU.EX2 R84, R84 ;  /* 0x0000005400547308 */ /* 0x000fe20000000800 */
[----:B------:R-:W-:Y:S01]  /*16220*/  PLOP3.LUT P1, PT, PT, PT, UP5, 0x40, 0x0 ;  /* 0x000000000000781c */ /* 0x000fe20003f2e858 */
[----:B------:R-:W1:Y:S01]  /*16230*/  SHFL.BFLY PT, R0, R5, 0x1, 0x1f ;  /* 0x0c201f0005007f89 */ /* 0x000e6200000e0000 */
[----:B------:R-:W-:Y:S01]  /*16240*/  FMNMX.FTZ R4, R242, R24, !PT ;  /* 0x00000018f2047209 */ /* 0x000fe20007810000 */
[--C-:B------:R-:W-:Y:S01]  /*16250*/  FFMA.FTZ R176, R176, c[0x0][0x2d0], -R174.reuse ;  /* 0x0000b400b0b07a23 */ /* 0x100fe200000108ae */
[----:B------:R-:W-:Y:S01]  /*16260*/  ISETP.LT.OR P0, PT, R22, 0x4a, P0 ;  /* 0x0000004a1600780c */ /* 0x000fe20000701670 */
[--C-:B------:R-:W-:Y:S01]  /*16270*/  FFMA.FTZ R175, R175, c[0x0][0x2d0], -R174.reuse ;  /* 0x0000b400afaf7a23 */ /* 0x100fe200000108ae */
[----:B------:R-:W-:Y:S01]  /*16280*/  ISETP.GT.AND P1, PT, R170, 0x48, P1 ;  /* 0x00000048aa00780c */ /* 0x000fe20000f24270 */
[--C-:B------:R-:W-:Y:S01]  /*16290*/  FFMA.FTZ R172, R172, c[0x0][0x2d0], -R174.reuse ;  /* 0x0000b400acac7a23 */ /* 0x100fe200000108ae */
[----:B------:R-:W-:Y:S01]  /*162a0*/  FSEL R183, R75, -INF , !P6 ;  /* 0xff8000004bb77808 */ /* 0x000fe20007000000 */
[----:B------:R-:W-:Y:S01]  /*162b0*/  MUFU.EX2 R86, R86 ;  /* 0x0000005600567308 */ /* 0x000fe20000000800 */
[----:B------:R-:W-:Y:S01]  /*162c0*/  PLOP3.LUT P6, PT, PT, PT, UP3, 0x40, 0x0 ;  /* 0x000000000000781c */ /* 0x000fe20003fce838 */
[--C-:B------:R-:W-:Y:S01]  /*162d0*/  FFMA.FTZ R168, R168, c[0x0][0x2d0], -R174.reuse ;  /* 0x0000b400a8a87a23 */ /* 0x100fe200000108ae */
[----:B------:R-:W-:Y:S01]  /*162e0*/  FMNMX.FTZ R4, R209, R4, !PT ;  /* 0x00000004d1047209 */ /* 0x000fe20007810000 */
[--C-:B------:R-:W-:Y:S01]  /*162f0*/  FFMA.FTZ R96, R96, c[0x0][0x2d0], -R174.reuse ;  /* 0x0000b40060607a23 */ /* 0x100fe200000108ae */
[----:B------:R-:W-:Y:S01]  /*16300*/  ISETP.LT.OR P1, PT, R22, 0x49, P1 ;  /* 0x000000491600780c */ /* 0x000fe20000f21670 */
[----:B------:R-:W-:Y:S01]  /*16310*/  FFMA.FTZ R174, R97, c[0x0][0x2d0], -R174 ;  /* 0x0000b40061ae7a23 */ /* 0x000fe200000108ae */
[----:B------:R-:W-:Y:S02]  /*16320*/  ISETP.GT.AND P6, PT, R170, 0x50, P6 ;  /* 0x00000050aa00780c */ /* 0x000fe400037c4270 */
[----:B------:R-:W-:Y:S01]  /*16330*/  FSEL R179, R79, -INF , !P0 ;  /* 0xff8000004fb37808 */ /* 0x000fe20004000000 */
[----:B------:R-:W-:Y:S01]  /*16340*/  MUFU.EX2 R87, R87 ;  /* 0x0000005700577308 */ /* 0x000fe20000000800 */
[----:B------:R-:W-:Y:S02]  /*16350*/  PLOP3.LUT P0, PT, PT, PT, UP2, 0x40, 0x0 ;  /* 0x000000000000781c */ /* 0x000fe40003f0e828 */
[----:B------:R-:W-:Y:S02]  /*16360*/  FMNMX.FTZ R4, R186, R4, !PT ;  /* 0x00000004ba047209 */ /* 0x000fe40007810000 */
[----:B------:R-:W-:Y:S02]  /*16370*/  ISETP.LT.OR P6, PT, R22, 0x51, P6 ;  /* 0x000000511600780c */ /* 0x000fe400037c1670 */
[----:B------:R-:W-:Y:S02]  /*16380*/  ISETP.GT.AND P0, PT, R170, 0x51, P0 ;  /* 0x00000051aa00780c */ /* 0x000fe40000704270 */
[----:B------:R-:W-:Y:S01]  /*16390*/  FSEL R181, R78, -INF , !P1 ;  /* 0xff8000004eb57808 */ /* 0x000fe20004800000 */
[----:B------:R-:W-:Y:S01]  /*163a0*/  MUFU.EX2 R189, R189 ;  /* 0x000000bd00bd7308 */ /* 0x000fe20000000800 */
[----:B------:R-:W-:Y:S02]  /*163b0*/  FMNMX.FTZ R4, R183, R4, !PT ;  /* 0x00000004b7047209 */ /* 0x000fe40007810000 */
[----:B------:R-:W-:Y:S02]  /*163c0*/  ISETP.LT.OR P0, PT, R22, 0x52, P0 ;  /* 0x000000521600780c */ /* 0x000fe40000701670 */
[----:B------:R-:W-:Y:S02]  /*163d0*/  FSEL R90, R90, -INF , !P6 ;  /* 0xff8000005a5a7808 */ /* 0x000fe40007000000 */
[----:B------:R-:W-:Y:S02]  /*163e0*/  PLOP3.LUT P6, PT, PT, PT, UP1, 0x40, 0x0 ;  /* 0x000000000000781c */ /* 0x000fe40003fce818 */
[----:B------:R-:W-:Y:S01]  /*163f0*/  FMNMX.FTZ R4, R181, R4, !PT ;  /* 0x00000004b5047209 */ /* 0x000fe20007810000 */
[----:B------:R-:W-:Y:S01]  /*16400*/  MUFU.EX2 R195, R195 ;  /* 0x000000c300c37308 */ /* 0x000fe20000000800 */
[----:B------:R-:W-:Y:S02]  /*16410*/  ISETP.GT.AND P6, PT, R170, 0x58, P6 ;  /* 0x00000058aa00780c */ /* 0x000fe400037c4270 */
[----:B------:R-:W-:Y:S02]  /*16420*/  FSEL R91, R91, -INF , !P0 ;  /* 0xff8000005b5b7808 */ /* 0x000fe40004000000 */
[----:B------:R-:W-:Y:S01]  /*16430*/  PLOP3.LUT P0, PT, PT, PT, UP0, 0x40, 0x0 ;  /* 0x000000000000781c */ /* 0x000fe20003f0e808 */
[----:B------:R-:W-:Y:S01]  /*16440*/  UISETP.GT.AND UP0, UPT, UR17, UR5, UPT ;  /* 0x000000051100728c */ /* 0x000fe2000bf04270 */
[----:B------:R-:W-:Y:S01]  /*16450*/  FMNMX.FTZ R4, R179, R4, !PT ;  /* 0x00000004b3047209 */ /* 0x000fe20007810000 */
[----:B------:R-:W-:Y:S01]  /*16460*/  UIADD3 UR17, UR17, -0x1, URZ ;  /* 0xffffffff11117890 */ /* 0x000fe2000fffe03f */
[----:B------:R-:W-:Y:S01]  /*16470*/  ISETP.LT.OR P6, PT, R22, 0x59, P6 ;  /* 0x000000591600780c */ /* 0x000fe200037c1670 */
[----:B------:R-:W-:Y:S01]  /*16480*/  MUFU.EX2 R194, R194 ;  /* 0x000000c200c27308 */ /* 0x000fe20000000800 */
[----:B------:R-:W-:Y:S02]  /*16490*/  ISETP.GT.AND P0, PT, R170, 0x59, P0 ;  /* 0x00000059aa00780c */ /* 0x000fe40000704270 */
[----:B------:R-:W-:Y:S02]  /*164a0*/  FMNMX.FTZ R4, R90, R4, !PT ;  /* 0x000000045a047209 */ /* 0x000fe40007810000 */
[----:B------:R-:W-:Y:S02]  /*164b0*/  ISETP.LT.OR P0, PT, R22, 0x5a, P0 ;  /* 0x0000005a1600780c */ /* 0x000fe40000701670 */
[----:B------:R-:W-:Y:S02]  /*164c0*/  FSEL R94, R94, -INF , !P6 ;  /* 0xff8000005e5e7808 */ /* 0x000fe40007000000 */
[----:B------:R-:W-:Y:S01]  /*164d0*/  FMNMX.FTZ R4, R91, R4, !PT ;  /* 0x000000045b047209 */ /* 0x000fe20007810000 */
[----:B------:R-:W-:Y:S01]  /*164e0*/  MUFU.EX2 R204, R204 ;  /* 0x000000cc00cc7308 */ /* 0x000fe20000000800 */
[----:B------:R-:W-:Y:S02]  /*164f0*/  FSEL R45, R95, -INF , !P0 ;  /* 0xff8000005f2d7808 */ /* 0x000fe40004000000 */
[----:B------:R-:W-:Y:S02]  /*16500*/  FMNMX.FTZ R4, R94, R4, !PT ;  /* 0x000000045e047209 */ /* 0x000fe40007810000 */
[----:B-1----:R-:W-:Y:S02]  /*16510*/  FMNMX.FTZ R0, R5, R0, !PT ;  /* 0x0000000005007209 */ /* 0x002fe40007810000 */
[----:B------:R-:W-:Y:S02]  /*16520*/  FMNMX.FTZ R4, R45, R4, !PT ;  /* 0x000000042d047209 */ /* 0x000fe40007810000 */
[----:B------:R-:W-:Y:S01]  /*16530*/  FSETP.NEU.FTZ.AND P1, PT, R2, -INF , PT ;  /* 0xff8000000200780b */ /* 0x000fe20003f3d000 */
[----:B------:R-:W-:Y:S01]  /*16540*/  MUFU.EX2 R247, R247 ;  /* 0x000000f700f77308 */ /* 0x000fe20000000800 */
[C---:B------:R-:W-:Y:S01]  /*16550*/  FMUL.FTZ R170, R0.reuse, c[0x0][0x2d0] ;  /* 0x0000b40000aa7a20 */ /* 0x040fe20000410000 */
[----:B------:R-:W1:Y:S01]  /*16560*/  SHFL.BFLY PT, R5, R4, 0x2, 0x1f ;  /* 0x0c401f0004057f89 */ /* 0x000e6200000e0000 */
[----:B------:R-:W-:Y:S02]  /*16570*/  FSETP.NEU.FTZ.AND P0, PT, R0, -INF , PT ;  /* 0xff8000000000780b */ /* 0x000fe40003f1d000 */
[----:B------:R-:W-:Y:S02]  /*16580*/  FSEL R173, R173, RZ, P1 ;  /* 0x000000ffadad7208 */ /* 0x000fe40000800000 */
[----:B------:R-:W-:Y:S02]  /*16590*/  FSEL R170, R170, RZ, P0 ;  /* 0x000000ffaaaa7208 */ /* 0x000fe40000000000 */
[----:B---3--:R-:W-:Y:S01]  /*165a0*/  F2FP.PACK_AB R48, R68, R74 ;  /* 0x0000004a4430723e */ /* 0x008fe200000000ff */
[----:B------:R-:W-:Y:S01]  /*165b0*/  MUFU.EX2 R203, R203 ;  /* 0x000000cb00cb7308 */ /* 0x000fe20000000800 */
[--C-:B------:R-:W-:Y:S01]  /*165c0*/  FFMA.FTZ R73, R21, c[0x0][0x2d0], -R173.reuse ;  /* 0x0000b40015497a23 */ /* 0x100fe200000108ad */
[----:B----4-:R-:W-:Y:S01]  /*165d0*/  F2FP.PACK_AB R50, R46, R47 ;  /* 0x0000002f2e32723e */ /* 0x010fe200000000ff */
[----:B------:R-:W-:Y:S01]  /*165e0*/  LDSM.16.MT88.4 R20, [R225+0x100] ;  /* 0x00010000e114783b */ /* 0x000fe20000004200 */
[--C-:B------:R-:W-:Y:S02]  /*165f0*/  FFMA.FTZ R69, R18, c[0x0][0x2d0], -R173.reuse ;  /* 0x0000b40012457a23 */ /* 0x100fe400000108ad */
[--C-:B------:R-:W-:Y:S02]  /*16600*/  FFMA.FTZ R72, R19, c[0x0][0x2d0], -R173.reuse ;  /* 0x0000b40013487a23 */ /* 0x100fe400000108ad */
[--C-:B------:R-:W-:Y:S02]  /*16610*/  FFMA.FTZ R75, R7, c[0x0][0x2d0], -R173.reuse ;  /* 0x0000b400074b7a23 */ /* 0x100fe400000108ad */
[----:B------:R-:W-:Y:S01]  /*16620*/  MUFU.EX2 R73, R73 ;  /* 0x0000004900497308 */ /* 0x000fe20000000800 */
[--C-:B------:R-:W-:Y:S02]  /*16630*/  FFMA.FTZ R95, R52, c[0x0][0x2d0], -R173.reuse ;  /* 0x0000b400345f7a23 */ /* 0x100fe400000108ad */
[----:B------:R-:W-:Y:S01]  /*16640*/  LDSM.16.MT88.4 R52, [R219+0x100] ;  /* 0x00010000db34783b */ /* 0x000fe20000004200 */
[--C-:B------:R-:W-:Y:S01]  /*16650*/  FFMA.FTZ R85, R17, c[0x0][0x2d0], -R173.reuse ;  /* 0x0000b40011557a23 */ /* 0x100fe200000108ad */
[----:B-1----:R-:W-:Y:S01]  /*16660*/  FMNMX.FTZ R4, R4, R5, !PT ;  /* 0x0000000504047209 */ /* 0x002fe20007810000 */
[--C-:B------:R-:W-:Y:S01]  /*16670*/  FFMA.FTZ R78, R8, c[0x0][0x2d0], -R170.reuse ;  /* 0x0000b400084e7a23 */ /* 0x100fe200000108aa */
[----:B------:R-:W-:Y:S01]  /*16680*/  FSEL R5, R3, RZ, P2 ;  /* 0x000000ff03057208 */ /* 0x000fe20001000000 */
[--C-:B------:R-:W-:Y:S02]  /*16690*/  FFMA.FTZ R71, R9, c[0x0][0x2d0], -R170.reuse ;  /* 0x0000b40009477a23 */ /* 0x100fe400000108aa */
[----:B------:R-:W1:Y:S01]  /*166a0*/  MUFU.EX2 R75, R75 ;  /* 0x0000004b004b7308 */ /* 0x000e620000000800 */
[----:B------:R-:W2:Y:S01]  /*166b0*/  SHFL.BFLY PT, R44, R4, 0x1, 0x1f ;  /* 0x0c201f00042c7f89 */ /* 0x000ea200000e0000 */
[----:B------:R-:W-:Y:S02]  /*166c0*/  FFMA.FTZ R83, R6, c[0x0][0x2d0], -R173 ;  /* 0x0000b40006537a23 */ /* 0x000fe400000108ad */
[----:B------:R-:W-:Y:S01]  /*166d0*/  FADD.FTZ R43, -R5, R167 ;  /* 0x000000a7052b7221 */ /* 0x000fe20000010100 */
[----:B------:R-:W-:Y:S01]  /*166e0*/  FSEL R5, R2, RZ, P1 ;  /* 0x000000ff02057208 */ /* 0x000fe20000800000 */
[----:B------:R-:W-:Y:S02]  /*166f0*/  FFMA.FTZ R187, R187, c[0x0][0x2d0], -R170 ;  /* 0x0000b400bbbb7a23 */ /* 0x000fe400000108aa */
[----:B------:R-:W-:Y:S02]  /*16700*/  FMUL.FTZ R43, R43, c[0x0][0x2d0] ;  /* 0x0000b4002b2b7a20 */ /* 0x000fe40000410000 */
[----:B------:R-:W-:Y:S01]  /*16710*/  MUFU.EX2 R69, R69 ;  /* 0x0000004500457308 */ /* 0x000fe20000000800 */
[----:B------:R-:W-:Y:S01]  /*16720*/  FADD.FTZ R42, -R5, R166 ;  /* 0x000000a6052a7221 */ /* 0x000fe20000010100 */
[----:B------:R-:W-:Y:S01]  /*16730*/  FSEL R5, R0, RZ, P0 ;  /* 0x000000ff00057208 */ /* 0x000fe20000000000 */
[--C-:B------:R-:W-:Y:S02]  /*16740*/  FFMA.FTZ R166, R67, c[0x0][0x2d0], -R170.reuse ;  /* 0x0000b40043a67a23 */ /* 0x100fe400000108aa */
[----:B------:R-:W-:Y:S02]  /*16750*/  FMUL.FTZ R42, R42, c[0x0][0x2d0] ;  /* 0x0000b4002a2a7a20 */ /* 0x000fe40000410000 */
[----:B------:R-:W-:Y:S02]  /*16760*/  FADD.FTZ R5, -R5, R165 ;  /* 0x000000a505057221 */ /* 0x000fe40000010100 */
[--C-:B------:R-:W-:Y:S01]  /*16770*/  FFMA.FTZ R184, R184, c[0x0][0x2d0], -R170.reuse ;  /* 0x0000b400b8b87a23 */ /* 0x100fe200000108aa */
[----:B------:R-:W3:Y:S01]  /*16780*/  MUFU.EX2 R72, R72 ;  /* 0x0000004800487308 */ /* 0x000ee20000000800 */
[----:B------:R-:W-:Y:S02]  /*16790*/  FMUL.FTZ R5, R5, c[0x0][0x2d0] ;  /* 0x0000b40005057a20 */ /* 0x000fe40000410000 */
[--C-:B------:R-:W-:Y:S01]  /*167a0*/  FFMA.FTZ R182, R182, c[0x0][0x2d0], -R170.reuse ;  /* 0x0000b400b6b67a23 */ /* 0x100fe200000108aa */
[----:B-1----:R-:W-:Y:S01]  /*167b0*/  F2FP.PACK_AB R49, R75, R73 ;  /* 0x000000494b31723e */ /* 0x002fe200000000ff */
[--C-:B------:R-:W-:Y:S01]  /*167c0*/  FFMA.FTZ R180, R180, c[0x0][0x2d0], -R170.reuse ;  /* 0x0000b400b4b47a23 */ /* 0x100fe200000108aa */
[----:B--2---:R-:W-:Y:S01]  /*167d0*/  FMNMX.FTZ R44, R44, R4, !PT ;  /* 0x000000042c2c7209 */ /* 0x004fe20007810000 */
[--C-:B------:R-:W-:Y:S02]  /*167e0*/  FFMA.FTZ R70, R12, c[0x0][0x2d0], -R170.reuse ;  /* 0x0000b4000c467a23 */ /* 0x100fe400000108aa */
[--C-:B------:R-:W-:Y:S01]  /*167f0*/  FFMA.FTZ R76, R13, c[0x0][0x2d0], -R170.reuse ;  /* 0x0000b4000d4c7a23 */ /* 0x100fe200000108aa */
[----:B------:R-:W1:Y:S01]  /*16800*/  MUFU.EX2 R43, R43 ;  /* 0x0000002b002b7308 */ /* 0x000e620000000800 */
[C---:B------:R-:W-:Y:S01]  /*16810*/  FSETP.NEU.FTZ.AND P0, PT, R44.reuse, -INF , PT ;  /* 0xff8000002c00780b */ /* 0x040fe20003f1d000 */
[----:B------:R-:W-:Y:S02]  /*16820*/  FMUL.FTZ R165, R44, c[0x0][0x2d0] ;  /* 0x0000b4002ca57a20 */ /* 0x000fe40000410000 */
[--C-:B------:R-:W-:Y:S01]  /*16830*/  FFMA.FTZ R196, R196, c[0x0][0x2d0], -R173.reuse ;  /* 0x0000b400c4c47a23 */ /* 0x100fe200000108ad */
[----:B------:R-:W-:Y:S01]  /*16840*/  FSEL R4, R44, RZ, P0 ;  /* 0x000000ff2c047208 */ /* 0x000fe20000000000 */
[----:B------:R-:W-:Y:S01]  /*16850*/  FFMA.FTZ R197, R197, c[0x0][0x2d0], -R173 ;  /* 0x0000b400c5c57a23 */ /* 0x000fe200000108ad */
[----:B------:R-:W-:Y:S01]  /*16860*/  FSEL R165, R165, RZ, P0 ;  /* 0x000000ffa5a57208 */ /* 0x000fe20000000000 */
[----:B------:R-:W-:Y:S01]  /*16870*/  FFMA.FTZ R198, R198, c[0x0][0x2d0], -R170 ;  /* 0x0000b400c6c67a23 */ /* 0x000fe200000108aa */
[----:B------:R-:W-:Y:S01]  /*16880*/  PLOP3.LUT P0, PT, PT, PT, UP0, 0x80, 0x0 ;  /* 0x000000000000781c */ /* 0x000fe20003f0f008 */
[----:B------:R-:W2:Y:S01]  /*16890*/  MUFU.EX2 R42, R42 ;  /* 0x0000002a002a7308 */ /* 0x000ea20000000800 */
[----:B------:R-:W-:Y:S02]  /*168a0*/  FADD.FTZ R4, -R4, R164 ;  /* 0x000000a404047221 */ /* 0x000fe40000010100 */
[--C-:B------:R-:W-:Y:S01]  /*168b0*/  FFMA.FTZ R167, R60, c[0x0][0x2d0], -R165.reuse ;  /* 0x0000b4003ca77a23 */ /* 0x100fe200000108a5 */
[----:B---3--:R-:W-:Y:S01]  /*168c0*/  F2FP.PACK_AB R51, R72, R69 ;  /* 0x000000454833723e */ /* 0x008fe200000000ff */
[----:B------:R-:W-:Y:S02]  /*168d0*/  FMUL.FTZ R4, R4, c[0x0][0x2d0] ;  /* 0x0000b40004047a20 */ /* 0x000fe40000410000 */
[--C-:B------:R-:W-:Y:S02]  /*168e0*/  FFMA.FTZ R82, R10, c[0x0][0x2d0], -R165.reuse ;  /* 0x0000b4000a527a23 */ /* 0x100fe400000108a5 */
[----:B------:R-:W-:Y:S01]  /*168f0*/  FFMA.FTZ R81, R11, c[0x0][0x2d0], -R165 ;  /* 0x0000b4000b517a23 */ /* 0x000fe200000108a5 */
[----:B------:R3:W4:Y:S01]  /*16900*/  MUFU.EX2 R41, R5 ;  /* 0x0000000500297308 */ /* 0x0007220000000800 */
[----:B------:R-:W-:Y:S02]  /*16910*/  FFMA.FTZ R164, R29, c[0x0][0x2d0], -R173 ;  /* 0x0000b4001da47a23 */ /* 0x000fe400000108ad */
[--C-:B------:R-:W-:Y:S02]  /*16920*/  FFMA.FTZ R186, R186, c[0x0][0x2d0], -R165.reuse ;  /* 0x0000b400baba7a23 */ /* 0x100fe400000108a5 */
[C---:B-1----:R-:W-:Y:S02]  /*16930*/  FMUL.FTZ R16, R43.reuse, R148 ;  /* 0x000000942b107220 */ /* 0x042fe40000410000 */
[C---:B------:R-:W-:Y:S02]  /*16940*/  FMUL.FTZ R17, R43.reuse, R149 ;  /* 0x000000952b117220 */ /* 0x040fe40000410000 */
[----:B------:R-:W-:Y:S01]  /*16950*/  FMUL.FTZ R104, R43, R104 ;  /* 0x000000682b687220 */ /* 0x000fe20000410000 */
[----:B------:R1:W5:Y:S01]  /*16960*/  MUFU.EX2 R40, R4 ;  /* 0x0000000400287308 */ /* 0x0003620000000800 */
[--C-:B------:R-:W-:Y:S02]  /*16970*/  FFMA.FTZ R80, R14, c[0x0][0x2d0], -R165.reuse ;  /* 0x0000b4000e507a23 */ /* 0x100fe400000108a5 */
[--C-:B------:R-:W-:Y:S02]  /*16980*/  FFMA.FTZ R79, R15, c[0x0][0x2d0], -R165.reuse ;  /* 0x0000b4000f4f7a23 */ /* 0x100fe400000108a5 */
[C---:B--2---:R-:W-:Y:S02]  /*16990*/  FMUL.FTZ R18, R42.reuse, R150 ;  /* 0x000000962a127220 */ /* 0x044fe40000410000 */
[C---:B------:R-:W-:Y:S02]  /*169a0*/  FMUL.FTZ R19, R42.reuse, R151 ;  /* 0x000000972a137220 */ /* 0x040fe40000410000 */
[----:B------:R-:W-:Y:S01]  /*169b0*/  LDSM.16.MT88.4 R148, [R225+0x2900] ;  /* 0x00290000e194783b */ /* 0x000fe20000004200 */
[----:B------:R-:W-:Y:S01]  /*169c0*/  MUFU.EX2 R78, R78 ;  /* 0x0000004e004e7308 */ /* 0x000fe20000000800 */
[C---:B------:R-:W-:Y:S02]  /*169d0*/  FMUL.FTZ R6, R42.reuse, R162 ;  /* 0x000000a22a067220 */ /* 0x040fe40000410000 */
[----:B------:R-:W-:Y:S02]  /*169e0*/  FMUL.FTZ R7, R42, R163 ;  /* 0x000000a32a077220 */ /* 0x000fe40000410000 */
[----:B---3--:R-:W-:Y:S02]  /*169f0*/  FMUL.FTZ R5, R43, R161 ;  /* 0x000000a12b057220 */ /* 0x008fe40000410000 */
[C---:B----4-:R-:W-:Y:S02]  /*16a00*/  FMUL.FTZ R8, R41.reuse, R156 ;  /* 0x0000009c29087220 */ /* 0x050fe40000410000 */
[C---:B------:R-:W-:Y:S01]  /*16a10*/  FMUL.FTZ R9, R41.reuse, R157 ;  /* 0x0000009d29097220 */ /* 0x040fe20000410000 */
[----:B------:R-:W2:Y:S01]  /*16a20*/  MUFU.EX2 R71, R71 ;  /* 0x0000004700477308 */ /* 0x000ea20000000800 */
[C---:B------:R-:W-:Y:S02]  /*16a30*/  FMUL.FTZ R12, R41.reuse, R152 ;  /* 0x00000098290c7220 */ /* 0x040fe40000410000 */
[----:B------:R-:W-:Y:S02]  /*16a40*/  FMUL.FTZ R13, R41, R153 ;  /* 0x00000099290d7220 */ /* 0x000fe40000410000 */
[----:B-1----:R-:W-:Y:S02]  /*16a50*/  FMUL.FTZ R4, R43, R160 ;  /* 0x000000a02b047220 */ /* 0x002fe40000410000 */
[C---:B-----5:R-:W-:Y:S02]  /*16a60*/  FMUL.FTZ R10, R40.reuse, R158 ;  /* 0x0000009e280a7220 */ /* 0x060fe40000410000 */
[C---:B------:R-:W-:Y:S01]  /*16a70*/  FMUL.FTZ R11, R40.reuse, R159 ;  /* 0x0000009f280b7220 */ /* 0x040fe20000410000 */
[----:B------:R-:W-:Y:S01]  /*16a80*/  MUFU.EX2 R70, R70 ;  /* 0x0000004600467308 */ /* 0x000fe20000000800 */
[C---:B------:R-:W-:Y:S01]  /*16a90*/  FMUL.FTZ R29, R41.reuse, R137 ;  /* 0x00000089291d7220 */ /* 0x040fe20000410000 */
[-C--:B------:R-:W-:Y:S05]  /*16aa0*/  HMMA.16816.F32 R4, R48, R20.reuse, R4 ;  /* 0x000000143004723c */ /* 0x080fea0000001804 */
[C---:B------:R-:W-:Y:S02]  /*16ab0*/  FMUL.FTZ R14, R40.reuse, R154 ;  /* 0x0000009a280e7220 */ /* 0x040fe40000410000 */
[C---:B------:R-:W-:Y:S01]  /*16ac0*/  FMUL.FTZ R15, R40.reuse, R155 ;  /* 0x0000009b280f7220 */ /* 0x040fe20000410000 */
[----:B------:R-:W1:Y:S01]  /*16ad0*/  MUFU.EX2 R76, R76 ;  /* 0x0000004c004c7308 */ /* 0x000e620000000800 */
[----:B------:R-:W-:Y:S03]  /*16ae0*/  FMUL.FTZ R24, R41, R140 ;  /* 0x0000008c29187220 */ /* 0x000fe60000410000 */
[----:B--2---:R-:W-:Y:S01]  /*16af0*/  F2FP.PACK_AB R36, R71, R78 ;  /* 0x0000004e4724723e */ /* 0x004fe200000000ff */
[----:B------:R-:W-:Y:S02]  /*16b00*/  FMUL.FTZ R25, R41, R141 ;  /* 0x0000008d29197220 */ /* 0x000fe40000410000 */
[C---:B------:R-:W-:Y:S02]  /*16b10*/  FMUL.FTZ R26, R40.reuse, R142 ;  /* 0x0000008e281a7220 */ /* 0x040fe40000410000 */
[C---:B------:R-:W-:Y:S01]  /*16b20*/  FMUL.FTZ R27, R40.reuse, R143 ;  /* 0x0000008f281b7220 */ /* 0x040fe20000410000 */
[----:B------:R-:W-:Y:S01]  /*16b30*/  MUFU.EX2 R82, R82 ;  /* 0x0000005200527308 */ /* 0x000fe20000000800 */
[C---:B------:R-:W-:Y:S02]  /*16b40*/  FMUL.FTZ R30, R40.reuse, R138 ;  /* 0x0000008a281e7220 */ /* 0x040fe40000410000 */
[----:B------:R-:W-:Y:S02]  /*16b50*/  FMUL.FTZ R31, R40, R139 ;  /* 0x0000008b281f7220 */ /* 0x000fe40000410000 */
[C---:B------:R-:W-:Y:S02]  /*16b60*/  FMUL.FTZ R100, R43.reuse, R100 ;  /* 0x000000642b647220 */ /* 0x040fe40000410000 */
[----:B------:R-:W-:Y:S02]  /*16b70*/  FMUL.FTZ R101, R43, R101 ;  /* 0x000000652b657220 */ /* 0x000fe40000410000 */
[C---:B------:R-:W-:Y:S01]  /*16b80*/  FMUL.FTZ R102, R42.reuse, R102 ;  /* 0x000000662a667220 */ /* 0x040fe20000410000 */
[----:B------:R-:W2:Y:S01]  /*16b90*/  MUFU.EX2 R81, R81 ;  /* 0x0000005100517308 */ /* 0x000ea20000000800 */
[----:B------:R-:W-:Y:S02]  /*16ba0*/  FMUL.FTZ R103, R42, R103 ;  /* 0x000000672a677220 */ /* 0x000fe40000410000 */
[--C-:B------:R-:W-:Y:S01]  /*16bb0*/  FFMA.FTZ R137, R57, c[0x0][0x2d0], -R170.reuse ;  /* 0x0000b40039897a23 */ /* 0x100fe200000108aa */
[----:B-1----:R-:W-:Y:S01]  /*16bc0*/  F2FP.PACK_AB R38, R76, R70 ;  /* 0x000000464c26723e */ /* 0x002fe200000000ff */
[--C-:B------:R-:W-:Y:S02]  /*16bd0*/  FFMA.FTZ R138, R56, c[0x0][0x2d0], -R170.reuse ;  /* 0x0000b400388a7a23 */ /* 0x100fe400000108aa */
[----:B------:R-:W1:Y:S01]  /*16be0*/  LDSM.16.MT88.4 R56, [R218+0x100] ;  /* 0x00010000da38783b */ /* 0x000e620000004200 */
[----:B------:R-:W-:Y:S02]  /*16bf0*/  FMUL.FTZ R105, R43, R105 ;  /* 0x000000692b697220 */ /* 0x000fe40000410000 */
[----:B------:R-:W-:Y:S01]  /*16c00*/  MUFU.EX2 R80, R80 ;  /* 0x0000005000507308 */ /* 0x000fe20000000800 */
[C---:B------:R-:W-:Y:S02]  /*16c10*/  FMUL.FTZ R106, R42.reuse, R106 ;  /* 0x0000006a2a6a7220 */ /* 0x040fe40000410000 */
[----:B------:R-:W-:Y:S02]  /*16c20*/  FMUL.FTZ R107, R42, R107 ;  /* 0x0000006b2a6b7220 */ /* 0x000fe40000410000 */
[C---:B------:R-:W-:Y:S02]  /*16c30*/  FMUL.FTZ R108, R41.reuse, R108 ;  /* 0x0000006c296c7220 */ /* 0x040fe40000410000 */
[----:B------:R-:W-:Y:S02]  /*16c40*/  FMUL.FTZ R109, R41, R109 ;  /* 0x0000006d296d7220 */ /* 0x000fe40000410000 */
[C---:B------:R-:W-:Y:S01]  /*16c50*/  FMUL.FTZ R110, R40.reuse, R110 ;  /* 0x0000006e286e7220 */ /* 0x040fe20000410000 */
[----:B------:R-:W3:Y:S01]  /*16c60*/  MUFU.EX2 R79, R79 ;  /* 0x0000004f004f7308 */ /* 0x000ee20000000800 */
[----:B------:R-:W-:Y:S02]  /*16c70*/  FMUL.FTZ R111, R40, R111 ;  /* 0x0000006f286f7220 */ /* 0x000fe40000410000 */
[----:B------:R-:W-:Y:S01]  /*16c80*/  FMUL.FTZ R112, R43, R112 ;  /* 0x000000702b707220 */ /* 0x000fe20000410000 */
[----:B--2---:R-:W-:Y:S01]  /*16c90*/  F2FP.PACK_AB R37, R81, R82 ;  /* 0x000000525125723e */ /* 0x004fe200000000ff */
[C---:B------:R-:W-:Y:S02]  /*16ca0*/  FMUL.FTZ R113, R43.reuse, R113 ;  /* 0x000000712b717220 */ /* 0x040fe40000410000 */
        /* <DEDUP_REMOVED lines=8> */
[----:B------:R-:W-:Y:S01]  /*16d30*/  MUFU.EX2 R138, R138 ;  /* 0x0000008a008a7308 */ /* 0x000fe20000000800 */
[----:B------:R-:W-:Y:S02]  /*16d40*/  FMUL.FTZ R121, R41, R121 ;  /* 0x0000007929797220 */ /* 0x000fe40000410000 */
[C---:B------:R-:W-:Y:S01]  /*16d50*/  FMUL.FTZ R122, R40.reuse, R122 ;  /* 0x0000007a287a7220 */ /* 0x040fe20000410000 */
[----:B---3--:R-:W-:Y:S01]  /*16d60*/  F2FP.PACK_AB R39, R79, R80 ;  /* 0x000000504f27723e */ /* 0x008fe200000000ff */
[C---:B------:R-:W-:Y:S02]  /*16d70*/  FMUL.FTZ R123, R40.reuse, R123 ;  /* 0x0000007b287b7220 */ /* 0x040fe40000410000 */
[C---:B------:R-:W-:Y:S02]  /*16d80*/  FMUL.FTZ R124, R41.reuse, R124 ;  /* 0x0000007c297c7220 */ /* 0x040fe40000410000 */
[----:B------:R-:W-:Y:S01]  /*16d90*/  FMUL.FTZ R125, R41, R125 ;  /* 0x0000007d297d7220 */ /* 0x000fe20000410000 */
[----:B------:R-:W-:Y:S01]  /*16da0*/  MUFU.EX2 R166, R166 ;  /* 0x000000a600a67308 */ /* 0x000fe20000000800 */
[C---:B------:R-:W-:Y:S04]  /*16db0*/  HMMA.16816.F32 R8, R36.reuse, R20, R8 ;  /* 0x000000142408723c */ /* 0x040fe80000001808 */
[C---:B------:R-:W-:Y:S02]  /*16dc0*/  FMUL.FTZ R126, R40.reuse, R126 ;  /* 0x0000007e287e7220 */ /* 0x040fe40000410000 */
[----:B------:R-:W-:Y:S02]  /*16dd0*/  FMUL.FTZ R127, R40, R127 ;  /* 0x0000007f287f7220 */ /* 0x000fe40000410000 */
[-C--:B------:R-:W-:Y:S01]  /*16de0*/  HMMA.16816.F32 R12, R36, R22.reuse, R12 ;  /* 0x00000016240c723c */ /* 0x080fe2000000180c */
[----:B------:R-:W-:Y:S03]  /*16df0*/  MUFU.EX2 R167, R167 ;  /* 0x000000a700a77308 */ /* 0x000fe60000000800 */
[C---:B------:R-:W-:Y:S02]  /*16e00*/  FMUL.FTZ R20, R43.reuse, R144 ;  /* 0x000000902b147220 */ /* 0x040fe40000410000 */
[----:B------:R-:W-:Y:S02]  /*16e10*/  FMUL.FTZ R21, R43, R145 ;  /* 0x000000912b157220 */ /* 0x000fe40000410000 */
[C---:B------:R-:W-:Y:S03]  /*16e20*/  HMMA.16816.F32 R16, R48.reuse, R22, R16 ;  /* 0x000000163010723c */ /* 0x040fe60000001810 */
[----:B------:R-:W-:Y:S01]  /*16e30*/  MUFU.EX2 R187, R187 ;  /* 0x000000bb00bb7308 */ /* 0x000fe20000000800 */
[--C-:B------:R-:W-:Y:S02]  /*16e40*/  FFMA.FTZ R183, R183, c[0x0][0x2d0], -R165.reuse ;  /* 0x0000b400b7b77a23 */ /* 0x100fe400000108a5 */
[--C-:B------:R-:W-:Y:S02]  /*16e50*/  FFMA.FTZ R181, R181, c[0x0][0x2d0], -R165.reuse ;  /* 0x0000b400b5b57a23 */ /* 0x100fe400000108a5 */
[C---:B------:R-:W-:Y:S04]  /*16e60*/  FMUL.FTZ R22, R42.reuse, R146 ;  /* 0x000000922a167220 */ /* 0x040fe80000410000 */
[----:B------:R-:W-:Y:S01]  /*16e70*/  FMUL.FTZ R23, R42, R147 ;  /* 0x000000932a177220 */ /* 0x000fe20000410000 */
[----:B------:R-:W-:Y:S01]  /*16e80*/  MUFU.EX2 R184, R184 ;  /* 0x000000b800b87308 */ /* 0x000fe20000000800 */
[--C-:B------:R-:W-:Y:S02]  /*16e90*/  FFMA.FTZ R179, R179, c[0x0][0x2d0], -R165.reuse ;  /* 0x0000b400b3b37a23 */ /* 0x100fe400000108a5 */
[--C-:B------:R-:W-:Y:S02]  /*16ea0*/  FFMA.FTZ R199, R199, c[0x0][0x2d0], -R170.reuse ;  /* 0x0000b400c7c77a23 */ /* 0x100fe400000108aa */
[--C-:B------:R-:W-:Y:S01]  /*16eb0*/  FFMA.FTZ R201, R201, c[0x0][0x2d0], -R170.reuse ;  /* 0x0000b400c9c97a23 */ /* 0x100fe200000108aa */
        /* <DEDUP_REMOVED lines=8> */
[--C-:B------:R-:W-:Y:S02]  /*16f40*/  FFMA.FTZ R32, R28, c[0x0][0x2d0], -R170.reuse ;  /* 0x0000b4001c207a23 */ /* 0x100fe400000108aa */
[C---:B------:R-:W-:Y:S03]  /*16f50*/  FMUL.FTZ R28, R41.reuse, R136 ;  /* 0x00000088291c7220 */ /* 0x040fe60000410000 */
[----:B------:R-:W-:Y:S02]  /*16f60*/  FMUL.FTZ R33, R41, R133 ;  /* 0x0000008529217220 */ /* 0x000fe40000410000 */
[----:B------:R-:W-:Y:S02]  /*16f70*/  FFMA.FTZ R133, R193, c[0x0][0x2d0], -R165 ;  /* 0x0000b400c1857a23 */ /* 0x000fe400000108a5 */
[-C--:B------:R-:W-:Y:S01]  /*16f80*/  HMMA.16816.F32 R28, R36, R34.reuse, R28 ;  /* 0x00000022241c723c */ /* 0x080fe2000000181c */
[----:B------:R2:W3:Y:S02]  /*16f90*/  MUFU.EX2 R136, R32 ;  /* 0x0000002000887308 */ /* 0x0004e40000000800 */
[----:B------:R-:W-:Y:S02]  /*16fa0*/  FFMA.FTZ R193, R65, c[0x0][0x2d0], -R173 ;  /* 0x0000b40041c17a23 */ /* 0x000fe400000108ad */
[----:B------:R-:W-:Y:S02]  /*16fb0*/  FFMA.FTZ R244, R244, c[0x0][0x2d0], -R165 ;  /* 0x0000b400f4f47a23 */ /* 0x000fe400000108a5 */
[--C-:B------:R-:W-:Y:S01]  /*16fc0*/  FFMA.FTZ R251, R251, c[0x0][0x2d0], -R173.reuse ;  /* 0x0000b400fbfb7a23 */ /* 0x100fe200000108ad */
[C---:B------:R-:W-:Y:S03]  /*16fd0*/  HMMA.16816.F32 R100, R48.reuse, R34, R100 ;  /* 0x000000223064723c */ /* 0x040fe60000001864 */
[----:B------:R-:W-:Y:S01]  /*16fe0*/  MUFU.EX2 R133, R133 ;  /* 0x0000008500857308 */ /* 0x000fe20000000800 */
[--C-:B------:R-:W-:Y:S02]  /*16ff0*/  FFMA.FTZ R250, R250, c[0x0][0x2d0], -R173.reuse ;  /* 0x0000b400fafa7a23 */ /* 0x100fe400000108ad */
[----:B------:R-:W-:Y:S02]  /*17000*/  FFMA.FTZ R208, R208, c[0x0][0x2d0], -R173 ;  /* 0x0000b400d0d07a23 */ /* 0x000fe400000108ad */
[-C--:B------:R-:W-:Y:S04]  /*17010*/  HMMA.16816.F32 R104, R48, R52.reuse, R104 ;  /* 0x000000343068723c */ /* 0x080fe80000001868 */
[----:B------:R-:W-:Y:S01]  /*17020*/  FMUL.FTZ R34, R40, R134 ;  /* 0x0000008628227220 */ /* 0x000fe20000410000 */
[----:B------:R-:W-:Y:S01]  /*17030*/  MUFU.EX2 R186, R186 ;  /* 0x000000ba00ba7308 */ /* 0x000fe20000000800 */
[--C-:B------:R-:W-:Y:S02]  /*17040*/  FFMA.FTZ R134, R66, c[0x0][0x2d0], -R165.reuse ;  /* 0x0000b40042867a23 */ /* 0x100fe400000108a5 */
[C---:B------:R-:W-:Y:S04]  /*17050*/  HMMA.16816.F32 R108, R36.reuse, R52, R108 ;  /* 0x00000034246c723c */ /* 0x040fe8000000186c */
[----:B--2---:R-:W-:Y:S02]  /*17060*/  FMUL.FTZ R32, R41, R132 ;  /* 0x0000008429207220 */ /* 0x004fe40000410000 */
[----:B------:R-:W-:Y:S01]  /*17070*/  FMUL.FTZ R35, R40, R135 ;  /* 0x0000008728237220 */ /* 0x000fe20000410000 */
[----:B------:R-:W2:Y:S01]  /*17080*/  MUFU.EX2 R134, R134 ;  /* 0x0000008600867308 */ /* 0x000ea20000000800 */
[----:B------:R-:W-:Y:S02]  /*17090*/  FFMA.FTZ R135, R61, c[0x0][0x2d0], -R165 ;  /* 0x0000b4003d877a23 */ /* 0x000fe400000108a5 */
[----:B------:R-:W-:Y:S02]  /*170a0*/  LDSM.16.MT88.4 R60, [R220+0x900] ;  /* 0x00090000dc3c783b */ /* 0x000fe40000004200 */
[----:B------:R-:W-:Y:S01]  /*170b0*/  FFMA.FTZ R206, R206, c[0x0][0x2d0], -R173 ;  /* 0x0000b400cece7a23 */ /* 0x000fe200000108ad */
[-C--:B------:R-:W-:Y:S03]  /*170c0*/  HMMA.16816.F32 R32, R36, R54.reuse, R32 ;  /* 0x000000362420723c */ /* 0x080fe60000001820 */
[--C-:B------:R-:W-:Y:S01]  /*170d0*/  FFMA.FTZ R249, R249, c[0x0][0x2d0], -R170.reuse ;  /* 0x0000b400f9f97a23 */ /* 0x100fe200000108aa */
[----:B------:R-:W-:Y:S01]  /*170e0*/  MUFU.EX2 R135, R135 ;  /* 0x0000008700877308 */ /* 0x000fe20000000800 */
[--C-:B------:R-:W-:Y:S02]  /*170f0*/  FFMA.FTZ R246, R246, c[0x0][0x2d0], -R170.reuse ;  /* 0x0000b400f6f67a23 */ /* 0x100fe400000108aa */
[--C-:B------:R-:W-:Y:S01]  /*17100*/  FFMA.FTZ R243, R243, c[0x0][0x2d0], -R170.reuse ;  /* 0x0000b400f3f37a23 */ /* 0x100fe200000108aa */
[C---:B------:R-:W-:Y:S01]  /*17110*/  HMMA.16816.F32 R112, R48.reuse, R54, R112 ;  /* 0x000000363070723c */ /* 0x040fe20000001870 */
[----:B------:R-:W4:Y:S03]  /*17120*/  LDSM.16.MT88.4 R52, [R225+0x900] ;  /* 0x00090000e134783b */ /* 0x000f260000004200 */
[----:B------:R-:W-:Y:S02]  /*17130*/  FFMA.FTZ R210, R210, c[0x0][0x2d0], -R170 ;  /* 0x0000b400d2d27a23 */ /* 0x000fe400000108aa */
[----:B------:R5:W-:Y:S01]  /*17140*/  MUFU.EX2 R132, R192 ;  /* 0x000000c000847308 */ /* 0x000be20000000800 */
[--C-:B------:R-:W-:Y:S01]  /*17150*/  FFMA.FTZ R248, R248, c[0x0][0x2d0], -R165.reuse ;  /* 0x0000b400f8f87a23 */ /* 0x100fe200000108a5 */
[-C--:B-1----:R-:W-:Y:S04]  /*17160*/  HMMA.16816.F32 R116, R48, R56.reuse, R116 ;  /* 0x000000383074723c */ /* 0x082fe80000001874 */
[--C-:B------:R-:W-:Y:S02]  /*17170*/  FFMA.FTZ R245, R245, c[0x0][0x2d0], -R165.reuse ;  /* 0x0000b400f5f57a23 */ /* 0x100fe400000108a5 */
[--C-:B------:R-:W-:Y:S02]  /*17180*/  FFMA.FTZ R242, R242, c[0x0][0x2d0], -R165.reuse ;  /* 0x0000b400f2f27a23 */ /* 0x100fe400000108a5 */
[C---:B------:R-:W-:Y:S01]  /*17190*/  HMMA.16816.F32 R120, R36.reuse, R56, R120 ;  /* 0x000000382478723c */ /* 0x040fe20000001878 */
[----:B------:R-:W-:Y:S03]  /*171a0*/  MUFU.EX2 R83, R83 ;  /* 0x0000005300537308 */ /* 0x000fe60000000800 */
[----:B------:R-:W-:Y:S02]  /*171b0*/  FFMA.FTZ R209, R209, c[0x0][0x2d0], -R165 ;  /* 0x0000b400d1d17a23 */ /* 0x000fe400000108a5 */
[--C-:B------:R-:W-:Y:S01]  /*171c0*/  FFMA.FTZ R190, R190, c[0x0][0x2d0], -R173.reuse ;  /* 0x0000b400bebe7a23 */ /* 0x100fe200000108ad */
[----:B---3--:R-:W-:Y:S01]  /*171d0*/  F2FP.PACK_AB R56, R137, R136 ;  /* 0x000000888938723e */ /* 0x008fe200000000ff */
[-C--:B------:R-:W-:Y:S03]  /*171e0*/  HMMA.16816.F32 R124, R36, R58.reuse, R124 ;  /* 0x0000003a247c723c */ /* 0x080fe6000000187c */
[----:B------:R-:W1:Y:S01]  /*171f0*/  MUFU.EX2 R85, R85 ;  /* 0x0000005500557308 */ /* 0x000e620000000800 */
[----:B--2---:R-:W-:Y:S01]  /*17200*/  F2FP.PACK_AB R57, R134, R133 ;  /* 0x000000858639723e */ /* 0x004fe200000000ff */
[--C-:B------:R-:W-:Y:S02]  /*17210*/  FFMA.FTZ R188, R188, c[0x0][0x2d0], -R173.reuse ;  /* 0x0000b400bcbc7a23 */ /* 0x100fe400000108ad */
[C---:B------:R-:W-:Y:S02]  /*17220*/  FMUL.FTZ R36, R43.reuse, R128 ;  /* 0x000000802b247220 */ /* 0x040fe40000410000 */
[----:B------:R-:W-:Y:S03]  /*17230*/  FMUL.FTZ R37, R43, R129 ;  /* 0x000000812b257220 */ /* 0x000fe60000410000 */
[C---:B------:R-:W-:Y:S01]  /*17240*/  FMUL.FTZ R38, R42.reuse, R130 ;  /* 0x000000822a267220 */ /* 0x040fe20000410000 */
[----:B------:R-:W-:Y:S01]  /*17250*/  MUFU.EX2 R95, R95 ;  /* 0x0000005f005f7308 */ /* 0x000fe20000000800 */
[----:B------:R-:W-:Y:S02]  /*17260*/  FMUL.FTZ R39, R42, R131 ;  /* 0x000000832a277220 */ /* 0x000fe40000410000 */
[--C-:B-----5:R-:W-:Y:S02]  /*17270*/  FFMA.FTZ R192, R64, c[0x0][0x2d0], -R173.reuse ;  /* 0x0000b40040c07a23 */ /* 0x120fe400000108ad */
[----:B------:R-:W2:Y:S01]  /*17280*/  LDSM.16.MT88.4 R64, [R219+0x900] ;  /* 0x00090000db40783b */ /* 0x000ea20000004200 */
[--C-:B------:R-:W-:Y:S02]  /*17290*/  FFMA.FTZ R178, R178, c[0x0][0x2d0], -R173.reuse ;  /* 0x0000b400b2b27a23 */ /* 0x100fe400000108ad */
[----:B------:R-:W-:Y:S02]  /*172a0*/  HMMA.16816.F32 R36, R48, R58, R36 ;  /* 0x0000003a3024723c */ /* 0x000fe40000001824 */
[----:B------:R-:W3:Y:S02]  /*172b0*/  MUFU.EX2 R164, R164 ;  /* 0x000000a400a47308 */ /* 0x000ee40000000800 */
[--C-:B------:R-:W-:Y:S02]  /*172c0*/  FFMA.FTZ R177, R177, c[0x0][0x2d0], -R173.reuse ;  /* 0x0000b400b1b17a23 */ /* 0x100fe400000108ad */
[--C-:B------:R-:W-:Y:S01]  /*172d0*/  FFMA.FTZ R171, R171, c[0x0][0x2d0], -R173.reuse ;  /* 0x0000b400abab7a23 */ /* 0x100fe200000108ad */
[----:B------:R-:W-:Y:S01]  /*172e0*/  F2FP.PACK_AB R48, R84, R77 ;  /* 0x0000004d5430723e */ /* 0x000fe200000000ff */
[--C-:B------:R-:W-:Y:S01]  /*172f0*/  FFMA.FTZ R169, R169, c[0x0][0x2d0], -R173.reuse ;  /* 0x0000b400a9a97a23 */ /* 0x100fe200000108ad */
[----:B-1----:R-:W-:Y:S03]  /*17300*/  F2FP.PACK_AB R49, R85, R83 ;  /* 0x000000535531723e */ /* 0x002fe600000000ff */
[----:B------:R-:W-:Y:S01]  /*17310*/  F2FP.PACK_AB R50, R87, R86 ;  /* 0x000000565732723e */ /* 0x000fe200000000ff */
[----:B------:R-:W-:Y:S01]  /*17320*/  MUFU.EX2 R183, R183 ;  /* 0x000000b700b77308 */ /* 0x000fe20000000800 */
[----:B------:R-:W-:Y:S01]  /*17330*/  F2FP.PACK_AB R58, R166, R138 ;  /* 0x0000008aa63a723e */ /* 0x000fe200000000ff */
[--C-:B------:R-:W-:Y:S01]  /*17340*/  FFMA.FTZ R97, R98, c[0x0][0x2d0], -R173.reuse ;  /* 0x0000b40062617a23 */ /* 0x100fe200000108ad */
[----:B------:R-:W-:Y:S01]  /*17350*/  F2FP.PACK_AB R59, R167, R135 ;  /* 0x00000087a73b723e */ /* 0x000fe200000000ff */
[----:B------:R-:W-:Y:S02]  /*17360*/  FFMA.FTZ R173, R99, c[0x0][0x2d0], -R173 ;  /* 0x0000b40063ad7a23 */ /* 0x000fe400000108ad */
[----:B------:R-:W-:Y:S02]  /*17370*/  FFMA.FTZ R78, R41, R239, R78 ;  /* 0x000000ef294e7223 */ /* 0x000fe4000001004e */
[----:B------:R-:W-:Y:S02]  /*17380*/  FFMA.FTZ R74, R43, R241, R74 ;  /* 0x000000f12b4a7223 */ /* 0x000fe4000001004a */
[----:B------:R-:W-:Y:S01]  /*17390*/  MUFU.EX2 R181, R181 ;  /* 0x000000b500b57308 */ /* 0x000fe20000000800 */
[----:B------:R-:W-:Y:S01]  /*173a0*/  FADD.FTZ R78, R71, R78 ;  /* 0x0000004e474e7221 */ /* 0x000fe20000010000 */
[----:B---3--:R-:W-:Y:S01]  /*173b0*/  F2FP.PACK_AB R51, R164, R95 ;  /* 0x0000005fa433723e */ /* 0x008fe200000000ff */
[----:B------:R-:W-:Y:S02]  /*173c0*/  FADD.FTZ R74, R68, R74 ;  /* 0x0000004a444a7221 */ /* 0x000fe40000010000 */
[----:B------:R-:W-:Y:S02]  /*173d0*/  FADD.FTZ R78, R70, R78 ;  /* 0x0000004e464e7221 */ /* 0x000fe40000010000 */
[----:B------:R-:W-:Y:S02]  /*173e0*/  FADD.FTZ R74, R47, R74 ;  /* 0x0000004a2f4a7221 */ /* 0x000fe40000010000 */
[-C--:B----4-:R-:W-:Y:S01]  /*173f0*/  HMMA.16816.F32 R4, R48, R52.reuse, R4 ;  /* 0x000000343004723c */ /* 0x090fe20000001804 */
[----:B------:R-:W-:Y:S02]  /*17400*/  MUFU.EX2 R179, R179 ;  /* 0x000000b300b37308 */ /* 0x000fe40000000800 */
[----:B------:R-:W-:Y:S02]  /*17410*/  FADD.FTZ R78, R76, R78 ;  /* 0x0000004e4c4e7221 */ /* 0x000fe40000010000 */
[----:B------:R-:W-:Y:S02]  /*17420*/  FADD.FTZ R74, R46, R74 ;  /* 0x0000004a2e4a7221 */ /* 0x000fe40000010000 */
[----:B------:R-:W-:Y:S01]  /*17430*/  FFMA.FTZ R82, R40, R238, R82 ;  /* 0x000000ee28527223 */ /* 0x000fe20000010052 */
[C---:B------:R-:W-:Y:S03]  /*17440*/  HMMA.16816.F32 R8, R56.reuse, R52, R8 ;  /* 0x000000343808723c */ /* 0x040fe60000001808 */
[----:B------:R-:W-:Y:S01]  /*17450*/  MUFU.EX2 R193, R193 ;  /* 0x000000c100c17308 */ /* 0x000fe20000000800 */
[----:B------:R-:W-:Y:S02]  /*17460*/  FADD.FTZ R78, R136, R78 ;  /* 0x0000004e884e7221 */ /* 0x000fe40000010000 */
[----:B------:R-:W-:Y:S02]  /*17470*/  FADD.FTZ R74, R77, R74 ;  /* 0x0000004a4d4a7221 */ /* 0x000fe40000010000 */
[-C--:B------:R-:W-:Y:S04]  /*17480*/  HMMA.16816.F32 R12, R56, R54.reuse, R12 ;  /* 0x00000036380c723c */ /* 0x080fe8000000180c */
[----:B------:R-:W-:Y:S01]  /*17490*/  FADD.FTZ R82, R81, R82 ;  /* 0x0000005251527221 */ /* 0x000fe20000010000 */
[----:B------:R-:W-:Y:S01]  /*174a0*/  MUFU.EX2 R192, R192 ;  /* 0x000000c000c07308 */ /* 0x000fe20000000800 */
[----:B------:R-:W-:Y:S02]  /*174b0*/  FADD.FTZ R78, R137, R78 ;  /* 0x0000004e894e7221 */ /* 0x000fe40000010000 */
[C---:B------:R-:W-:Y:S01]  /*174c0*/  HMMA.16816.F32 R16, R48.reuse, R54, R16 ;  /* 0x000000363010723c */ /* 0x040fe20000001810 */
[----:B------:R-:W1:Y:S03]  /*174d0*/  LDSM.16.MT88.4 R52, [R218+0x900] ;  /* 0x00090000da34783b */ /* 0x000e660000004200 */
[----:B------:R-:W-:Y:S02]  /*174e0*/  FFMA.FTZ R73, R42, R240, R73 ;  /* 0x000000f02a497223 */ /* 0x000fe40000010049 */
[----:B------:R-:W-:Y:S01]  /*174f0*/  FADD.FTZ R74, R84, R74 ;  /* 0x0000004a544a7221 */ /* 0x000fe20000010000 */
[----:B------:R-:W-:Y:S01]  /*17500*/  MUFU.EX2 R196, R196 ;  /* 0x000000c400c47308 */ /* 0x000fe20000000800 */
[-C--:B------:R-:W-:Y:S04]  /*17510*/  HMMA.16816.F32 R20, R48, R60.reuse, R20 ;  /* 0x0000003c3014723c */ /* 0x080fe80000001814 */
[----:B------:R-:W-:Y:S02]  /*17520*/  FADD.FTZ R82, R80, R82 ;  /* 0x0000005250527221 */ /* 0x000fe40000010000 */
[----:B------:R-:W-:Y:S02]  /*17530*/  FADD.FTZ R78, R138, R78 ;  /* 0x0000004e8a4e7221 */ /* 0x000fe40000010000 */
[C---:B------:R-:W-:Y:S01]  /*17540*/  HMMA.16816.F32 R24, R56.reuse, R60, R24 ;  /* 0x0000003c3818723c */ /* 0x040fe20000001818 */
[----:B------:R-:W-:Y:S03]  /*17550*/  MUFU.EX2 R197, R197 ;  /* 0x000000c500c57308 */ /* 0x000fe60000000800 */
[----:B------:R-:W-:Y:S02]  /*17560*/  FADD.FTZ R73, R75, R73 ;  /* 0x000000494b497221 */ /* 0x000fe40000010000 */
[----:B------:R-:W-:Y:S02]  /*17570*/  FADD.FTZ R74, R86, R74 ;  /* 0x0000004a564a7221 */ /* 0x000fe40000010000 */
[-C--:B------:R-:W-:Y:S03]  /*17580*/  HMMA.16816.F32 R28, R56, R62.reuse, R28 ;  /* 0x0000003e381c723c */ /* 0x080fe6000000181c */
[----:B------:R-:W3:Y:S01]  /*17590*/  MUFU.EX2 R198, R198 ;  /* 0x000000c600c67308 */ /* 0x000ee20000000800 */
[----:B------:R-:W-:Y:S02]  /*175a0*/  FADD.FTZ R82, R79, R82 ;  /* 0x000000524f527221 */ /* 0x000fe40000010000 */
[----:B------:R-:W-:Y:S02]  /*175b0*/  FADD.FTZ R73, R69, R73 ;  /* 0x0000004945497221 */ /* 0x000fe40000010000 */
[C---:B------:R-:W-:Y:S01]  /*175c0*/  HMMA.16816.F32 R100, R48.reuse, R62, R100 ;  /* 0x0000003e3064723c */ /* 0x040fe20000001864 */
[----:B------:R-:W4:Y:S03]  /*175d0*/  LDSM.16.MT88.4 R60, [R225+0x1100] ;  /* 0x00110000e13c783b */ /* 0x000f260000004200 */
        /* <DEDUP_REMOVED lines=11> */
[----:B------:R-:W-:Y:S03]  /*17690*/  MUFU.EX2 R202, R202 ;  /* 0x000000ca00ca7308 */ /* 0x000fe60000000800 */
[----:B------:R-:W-:Y:S02]  /*176a0*/  FADD.FTZ R73, R85, R73 ;  /* 0x0000004955497221 */ /* 0x000fe40000010000 */
[----:B------:R-:W-:Y:S01]  /*176b0*/  FADD.FTZ R133, R167, R133 ;  /* 0x00000085a7857221 */ /* 0x000fe20000010000 */
[----:B------:R-:W-:Y:S01]  /*176c0*/  MOV R167, R3 ;  /* 0x0000000300a77202 */ /* 0x000fe20000000f00 */
[C---:B------:R-:W-:Y:S01]  /*176d0*/  HMMA.16816.F32 R112, R48.reuse, R66, R112 ;  /* 0x000000423070723c */ /* 0x040fe20000001870 */
[----:B------:R-:W-:Y:S02]  /*176e0*/  LDSM.16.MT88.4 R64, [R219+0x1100] ;  /* 0x00110000db40783b */ /* 0x000fe40000004200 */
[----:B------:R-:W2:Y:S01]  /*176f0*/  MUFU.EX2 R205, R205 ;  /* 0x000000cd00cd7308 */ /* 0x000ea20000000800 */
[----:B------:R-:W-:Y:S02]  /*17700*/  FADD.FTZ R73, R95, R73 ;  /* 0x000000495f497221 */ /* 0x000fe40000010000 */
[----:B------:R-:W-:Y:S01]  /*17710*/  FADD.FTZ R78, R166, R78 ;  /* 0x0000004ea64e7221 */ /* 0x000fe20000010000 */
[----:B------:R-:W-:Y:S01]  /*17720*/  MOV R166, R2 ;  /* 0x0000000200a67202 */ /* 0x000fe20000000f00 */
[-C--:B-1----:R-:W-:Y:S04]  /*17730*/  HMMA.16816.F32 R116, R48, R52.reuse, R116 ;  /* 0x000000343074723c */ /* 0x082fe80000001874 */
[----:B------:R-:W-:Y:S01]  /*17740*/  FADD.FTZ R73, R164, R73 ;  /* 0x00000049a4497221 */ /* 0x000fe20000010000 */
[----:B------:R-:W1:Y:S01]  /*17750*/  MUFU.EX2 R207, R207 ;  /* 0x000000cf00cf7308 */ /* 0x000e620000000800 */
[----:B---3--:R-:W-:Y:S01]  /*17760*/  FADD.FTZ R78, R198, R78 ;  /* 0x0000004ec64e7221 */ /* 0x008fe20000010000 */
[----:B------:R-:W-:Y:S01]  /*17770*/  MOV R164, R44 ;  /* 0x0000002c00a47202 */ /* 0x000fe20000000f00 */
[C---:B------:R-:W-:Y:S04]  /*17780*/  HMMA.16816.F32 R120, R56.reuse, R52, R120 ;  /* 0x000000343878723c */ /* 0x040fe80000001878 */
[C---:B-----5:R-:W-:Y:S03]  /*17790*/  FADD.FTZ R78, R199.reuse, R78 ;  /* 0x0000004ec74e7221 */ /* 0x060fe60000010000 */
[----:B------:R-:W-:Y:S01]  /*177a0*/  MUFU.EX2 R211, R211 ;  /* 0x000000d300d37308 */ /* 0x000fe20000000800 */
[-C--:B------:R-:W-:Y:S01]  /*177b0*/  HMMA.16816.F32 R124, R56, R54.reuse, R124 ;  /* 0x00000036387c723c */ /* 0x080fe2000000187c */
[----:B------:R-:W3:Y:S03]  /*177c0*/  LDSM.16.MT88.4 R56, [R220+0x1100] ;  /* 0x00110000dc38783b */ /* 0x000ee60000004200 */
[----:B------:R-:W-:Y:S01]  /*177d0*/  F2FP.PACK_AB R52, R199, R198 ;  /* 0x000000c6c734723e */ /* 0x000fe200000000ff */
[----:B--2---:R-:W-:Y:S02]  /*177e0*/  FADD.FTZ R133, R205, R133 ;  /* 0x00000085cd857221 */ /* 0x004fe40000010000 */
[----:B------:R-:W-:Y:S01]  /*177f0*/  FADD.FTZ R78, R201, R78 ;  /* 0x0000004ec94e7221 */ /* 0x000fe20000010000 */
[----:B------:R-:W-:Y:S01]  /*17800*/  HMMA.16816.F32 R36, R48, R54, R36 ;  /* 0x000000363024723c */ /* 0x000fe20000001824 */
[----:B------:R-:W2:Y:S03]  /*17810*/  MUFU.EX2 R244, R244 ;  /* 0x000000f400f47308 */ /* 0x000ea60000000800 */
[----:B------:R-:W-:Y:S01]  /*17820*/  FADD.FTZ R78, R202, R78 ;  /* 0x0000004eca4e7221 */ /* 0x000fe20000010000 */
[C---:B-1----:R-:W-:Y:S01]  /*17830*/  F2FP.PACK_AB R53, R207.reuse, R205 ;  /* 0x000000cdcf35723e */ /* 0x042fe200000000ff */
[----:B------:R-:W-:Y:S01]  /*17840*/  FADD.FTZ R133, R207, R133 ;  /* 0x00000085cf857221 */ /* 0x000fe20000010000 */
[C---:B------:R-:W-:Y:S01]  /*17850*/  F2FP.PACK_AB R48, R189.reuse, R132 ;  /* 0x00000084bd30723e */ /* 0x040fe200000000ff */
[----:B------:R-:W-:Y:S01]  /*17860*/  FADD.FTZ R132, R132, R74 ;  /* 0x0000004a84847221 */ /* 0x000fe20000010000 */
[----:B------:R-:W-:Y:S02]  /*17870*/  F2FP.PACK_AB R49, R192, R193 ;  /* 0x000000c1c031723e */ /* 0x000fe400000000ff */
[----:B------:R-:W1:Y:S01]  /*17880*/  MUFU.EX2 R251, R251 ;  /* 0x000000fb00fb7308 */ /* 0x000e620000000800 */
[----:B------:R-:W-:Y:S01]  /*17890*/  F2FP.PACK_AB R50, R194, R195 ;  /* 0x000000c3c232723e */ /* 0x000fe200000000ff */
[----:B------:R-:W-:Y:S01]  /*178a0*/  FADD.FTZ R132, R189, R132 ;  /* 0x00000084bd847221 */ /* 0x000fe20000010000 */
[----:B------:R-:W-:Y:S01]  /*178b0*/  F2FP.PACK_AB R51, R197, R196 ;  /* 0x000000c4c533723e */ /* 0x000fe200000000ff */
[----:B------:R-:W-:Y:S01]  /*178c0*/  FADD.FTZ R193, R193, R73 ;  /* 0x00000049c1c17221 */ /* 0x000fe20000010000 */
[----:B------:R-:W-:Y:S01]  /*178d0*/  F2FP.PACK_AB R54, R202, R201 ;  /* 0x000000c9ca36723e */ /* 0x000fe200000000ff */
[----:B------:R-:W-:Y:S02]  /*178e0*/  FADD.FTZ R132, R195, R132 ;  /* 0x00000084c3847221 */ /* 0x000fe40000010000 */
[----:B------:R-:W-:Y:S02]  /*178f0*/  FADD.FTZ R193, R192, R193 ;  /* 0x000000c1c0c17221 */ /* 0x000fe40000010000 */
[-C--:B----4-:R-:W-:Y:S01]  /*17900*/  HMMA.16816.F32 R4, R48, R60.reuse, R4 ;  /* 0x0000003c3004723c */ /* 0x090fe20000001804 */
[----:B------:R-:W4:Y:S02]  /*17910*/  MUFU.EX2 R250, R250 ;  /* 0x000000fa00fa7308 */ /* 0x000f240000000800 */
[----:B------:R-:W-:Y:S01]  /*17920*/  FADD.FTZ R132, R194, R132 ;  /* 0x00000084c2847221 */ /* 0x000fe20000010000 */
[----:B--2---:R-:W-:Y:S01]  /*17930*/  F2FP.PACK_AB R55, R244, R211 ;  /* 0x000000d3f437723e */ /* 0x004fe200000000ff */
[----:B------:R-:W-:Y:S02]  /*17940*/  FADD.FTZ R211, R211, R133 ;  /* 0x00000085d3d37221 */ /* 0x000fe40000010000 */
[----:B------:R-:W-:Y:S02]  /*17950*/  FADD.FTZ R132, R204, R132 ;  /* 0x00000084cc847221 */ /* 0x000fe40000010000 */
[----:B------:R-:W-:Y:S02]  /*17960*/  FADD.FTZ R193, R196, R193 ;  /* 0x000000c1c4c17221 */ /* 0x000fe40000010000 */
[C---:B------:R-:W-:Y:S01]  /*17970*/  HMMA.16816.F32 R8, R52.reuse, R60, R8 ;  /* 0x0000003c3408723c */ /* 0x040fe20000001808 */
[----:B------:R-:W-:Y:S03]  /*17980*/  MUFU.EX2 R200, R200 ;  /* 0x000000c800c87308 */ /* 0x000fe60000000800 */
[----:B------:R-:W-:Y:S02]  /*17990*/  FADD.FTZ R193, R197, R193 ;  /* 0x000000c1c5c17221 */ /* 0x000fe40000010000 */
[----:B------:R-:W-:Y:S02]  /*179a0*/  FADD.FTZ R211, R244, R211 ;  /* 0x000000d3f4d37221 */ /* 0x000fe40000010000 */
[-C--:B------:R-:W-:Y:S03]  /*179b0*/  HMMA.16816.F32 R12, R52, R62.reuse, R12 ;  /* 0x0000003e340c723c */ /* 0x080fe6000000180c */
[----:B------:R-:W2:Y:S01]  /*179c0*/  MUFU.EX2 R208, R208 ;  /* 0x000000d000d07308 */ /* 0x000ea20000000800 */
[----:B-1----:R-:W-:Y:S04]  /*179d0*/  FADD.FTZ R193, R251, R193 ;  /* 0x000000c1fbc17221 */ /* 0x002fe80000010000 */
[C---:B------:R-:W-:Y:S01]  /*179e0*/  HMMA.16816.F32 R16, R48.reuse, R62, R16 ;  /* 0x0000003e3010723c */ /* 0x040fe20000001810 */
[----:B------:R-:W1:Y:S03]  /*179f0*/  LDSM.16.MT88.4 R60, [R218+0x1100] ;  /* 0x00110000da3c783b */ /* 0x000e660000004200 */
[----:B----4-:R-:W-:Y:S01]  /*17a00*/  FADD.FTZ R193, R250, R193 ;  /* 0x000000c1fac17221 */ /* 0x010fe20000010000 */
[----:B------:R-:W4:Y:S03]  /*17a10*/  MUFU.EX2 R206, R206 ;  /* 0x000000ce00ce7308 */ /* 0x000f260000000800 */
[-C--:B---3--:R-:W-:Y:S07]  /*17a20*/  HMMA.16816.F32 R20, R48, R56.reuse, R20 ;  /* 0x000000383014723c */ /* 0x088fee0000001814 */
[----:B------:R-:W3:Y:S01]  /*17a30*/  MUFU.EX2 R249, R249 ;  /* 0x000000f900f97308 */ /* 0x000ee20000000800 */
[C---:B------:R-:W-:Y:S04]  /*17a40*/  HMMA.16816.F32 R24, R52.reuse, R56, R24 ;  /* 0x000000383418723c */ /* 0x040fe80000001818 */
[----:B--2---:R-:W-:Y:S04]  /*17a50*/  FADD.FTZ R193, R208, R193 ;  /* 0x000000c1d0c17221 */ /* 0x004fe80000010000 */
[-C--:B------:R-:W-:Y:S01]  /*17a60*/  HMMA.16816.F32 R28, R52, R58.reuse, R28 ;  /* 0x0000003a341c723c */ /* 0x080fe2000000181c */
[----:B------:R-:W2:Y:S03]  /*17a70*/  MUFU.EX2 R246, R246 ;  /* 0x000000f600f67308 */ /* 0x000ea60000000800 */
[----:B----4-:R-:W-:Y:S04]  /*17a80*/  FADD.FTZ R193, R206, R193 ;  /* 0x000000c1cec17221 */ /* 0x010fe80000010000 */
[C---:B------:R-:W-:Y:S01]  /*17a90*/  HMMA.16816.F32 R100, R48.reuse, R58, R100 ;  /* 0x0000003a3064723c */ /* 0x040fe20000001864 */
[----:B------:R-:W4:Y:S02]  /*17aa0*/  LDSM.16.MT88.4 R56, [R225+0x1900] ;  /* 0x00190000e138783b */ /* 0x000f240000004200 */
[----:B------:R-:W5:Y:S01]  /*17ab0*/  MUFU.EX2 R243, R243 ;  /* 0x000000f300f37308 */ /* 0x000f620000000800 */
[----:B---3--:R-:W-:Y:S04]  /*17ac0*/  FADD.FTZ R78, R249, R78 ;  /* 0x0000004ef94e7221 */ /* 0x008fe80000010000 */
[-C--:B------:R-:W-:Y:S05]  /*17ad0*/  HMMA.16816.F32 R104, R48, R64.reuse, R104 ;  /* 0x000000403068723c */ /* 0x080fea0000001868 */
[----:B------:R-:W3:Y:S03]  /*17ae0*/  MUFU.EX2 R210, R210 ;  /* 0x000000d200d27308 */ /* 0x000ee60000000800 */
[C---:B------:R-:W-:Y:S04]  /*17af0*/  HMMA.16816.F32 R108, R52.reuse, R64, R108 ;  /* 0x00000040346c723c */ /* 0x040fe8000000186c */
[----:B--2---:R-:W-:Y:S03]  /*17b00*/  FADD.FTZ R78, R246, R78 ;  /* 0x0000004ef64e7221 */ /* 0x004fe60000010000 */
[----:B------:R-:W2:Y:S01]  /*17b10*/  MUFU.EX2 R248, R248 ;  /* 0x000000f800f87308 */ /* 0x000ea20000000800 */
[-C--:B------:R-:W-:Y:S04]  /*17b20*/  HMMA.16816.F32 R32, R52, R66.reuse, R32 ;  /* 0x000000423420723c */ /* 0x080fe80000001820 */
[----:B-----5:R-:W-:Y:S04]  /*17b30*/  FADD.FTZ R78, R243, R78 ;  /* 0x0000004ef34e7221 */ /* 0x020fe80000010000 */
[C---:B------:R-:W-:Y:S01]  /*17b40*/  HMMA.16816.F32 R112, R48.reuse, R66, R112 ;  /* 0x000000423070723c */ /* 0x040fe20000001870 */
[----:B------:R-:W-:Y:S01]  /*17b50*/  LDSM.16.MT88.4 R64, [R219+0x1900] ;  /* 0x00190000db40783b */ /* 0x000fe20000004200 */
[----:B------:R-:W5:Y:S02]  /*17b60*/  MUFU.EX2 R245, R245 ;  /* 0x000000f500f57308 */ /* 0x000f640000000800 */
[----:B---3--:R-:W-:Y:S04]  /*17b70*/  FADD.FTZ R78, R210, R78 ;  /* 0x0000004ed24e7221 */ /* 0x008fe80000010000 */
[-C--:B-1----:R-:W-:Y:S04]  /*17b80*/  HMMA.16816.F32 R116, R48, R60.reuse, R116 ;  /* 0x0000003c3074723c */ /* 0x082fe80000001874 */
[----:B------:R-:W1:Y:S01]  /*17b90*/  MUFU.EX2 R242, R242 ;  /* 0x000000f200f27308 */ /* 0x000e620000000800 */
[----:B------:R-:W-:Y:S02]  /*17ba0*/  FADD.FTZ R78, R187, R78 ;  /* 0x0000004ebb4e7221 */ /* 0x000fe40000010000 */
[----:B--2---:R-:W-:Y:S01]  /*17bb0*/  FADD.FTZ R211, R248, R211 ;  /* 0x000000d3f8d37221 */ /* 0x004fe20000010000 */
[C---:B------:R-:W-:Y:S04]  /*17bc0*/  HMMA.16816.F32 R120, R52.reuse, R60, R120 ;  /* 0x0000003c3478723c */ /* 0x040fe80000001878 */
[----:B------:R-:W-:Y:S02]  /*17bd0*/  FADD.FTZ R78, R184, R78 ;  /* 0x0000004eb84e7221 */ /* 0x000fe40000010000 */
[----:B------:R-:W2:Y:S02]  /*17be0*/  MUFU.EX2 R209, R209 ;  /* 0x000000d100d17308 */ /* 0x000ea40000000800 */
[-C--:B------:R-:W-:Y:S04]  /*17bf0*/  HMMA.16816.F32 R124, R52, R62.reuse, R124 ;  /* 0x0000003e347c723c */ /* 0x080fe8000000187c */
[C---:B-----5:R-:W-:Y:S02]  /*17c00*/  FADD.FTZ R211, R245.reuse, R211 ;  /* 0x000000d3f5d37221 */ /* 0x060fe40000010000 */
[----:B------:R-:W-:Y:S01]  /*17c10*/  FADD.FTZ R78, R182, R78 ;  /* 0x0000004eb64e7221 */ /* 0x000fe20000010000 */
[----:B------:R-:W-:Y:S01]  /*17c20*/  F2FP.PACK_AB R52, R246, R249 ;  /* 0x000000f9f634723e */ /* 0x000fe200000000ff */
[----:B------:R-:W-:Y:S01]  /*17c30*/  HMMA.16816.F32 R36, R48, R62, R36 ;  /* 0x0000003e3024723c */ /* 0x000fe20000001824 */
[----:B------:R-:W3:Y:S01]  /*17c40*/  LDSM.16.MT88.4 R60, [R220+0x1900] ;  /* 0x00190000dc3c783b */ /* 0x000ee20000004200 */
[----:B------:R-:W5:Y:S02]  /*17c50*/  MUFU.EX2 R191, R191 ;  /* 0x000000bf00bf7308 */ /* 0x000f640000000800 */
[----:B------:R-:W-:Y:S01]  /*17c60*/  F2FP.PACK_AB R54, R210, R243 ;  /* 0x000000f3d236723e */ /* 0x000fe200000000ff */
[----:B-1----:R-:W-:Y:S01]  /*17c70*/  FADD.FTZ R211, R242, R211 ;  /* 0x000000d3f2d37221 */ /* 0x002fe20000010000 */
[----:B------:R-:W-:Y:S01]  /*17c80*/  F2FP.PACK_AB R53, R245, R248 ;  /* 0x000000f8f535723e */ /* 0x000fe200000000ff */
[----:B------:R-:W-:Y:S01]  /*17c90*/  FADD.FTZ R78, R180, R78 ;  /* 0x0000004eb44e7221 */ /* 0x000fe20000010000 */
[C---:B------:R-:W-:Y:S01]  /*17ca0*/  F2FP.PACK_AB R48, R247.reuse, R204 ;  /* 0x000000ccf730723e */ /* 0x040fe200000000ff */
[----:B------:R-:W-:Y:S03]  /*17cb0*/  FADD.FTZ R247, R247, R132 ;  /* 0x00000084f7f77221 */ /* 0x000fe60000010000 */
[----:B------:R-:W-:Y:S01]  /*17cc0*/  F2FP.PACK_AB R49, R250, R251 ;  /* 0x000000fbfa31723e */ /* 0x000fe200000000ff */
[----:B------:R-:W1:Y:S01]  /*17cd0*/  MUFU.EX2 R185, R185 ;  /* 0x000000b900b97308 */ /* 0x000e620000000800 */
[----:B------:R-:W-:Y:S01]  /*17ce0*/  F2FP.PACK_AB R50, R200, R203 ;  /* 0x000000cbc832723e */ /* 0x000fe200000000ff */
[----:B------:R-:W-:Y:S01]  /*17cf0*/  FADD.FTZ R247, R203, R247 ;  /* 0x000000f7cbf77221 */ /* 0x000fe20000010000 */
[----:B------:R-:W-:Y:S01]  /*17d00*/  F2FP.PACK_AB R51, R206, R208 ;  /* 0x000000d0ce33723e */ /* 0x000fe200000000ff */
[C---:B--2---:R-:W-:Y:S01]  /*17d10*/  FADD.FTZ R211, R209.reuse, R211 ;  /* 0x000000d3d1d37221 */ /* 0x044fe20000010000 */
[----:B------:R-:W-:Y:S01]  /*17d20*/  F2FP.PACK_AB R55, R209, R242 ;  /* 0x000000f2d137723e */ /* 0x000fe200000000ff */
[----:B------:R-:W-:Y:S02]  /*17d30*/  FADD.FTZ R247, R200, R247 ;  /* 0x000000f7c8f77221 */ /* 0x000fe40000010000 */
[----:B------:R-:W-:Y:S02]  /*17d40*/  FADD.FTZ R211, R186, R211 ;  /* 0x000000d3bad37221 */ /* 0x000fe40000010000 */
[-C--:B----4-:R-:W-:Y:S01]  /*17d50*/  HMMA.16816.F32 R4, R48, R56.reuse, R4 ;  /* 0x000000383004723c */ /* 0x090fe20000001804 */
[----:B------:R-:W2:Y:S02]  /*17d60*/  MUFU.EX2 R190, R190 ;  /* 0x000000be00be7308 */ /* 0x000ea40000000800 */
[----:B-----5:R-:W-:Y:S02]  /*17d70*/  FADD.FTZ R247, R191, R247 ;  /* 0x000000f7bff77221 */ /* 0x020fe40000010000 */
[----:B------:R-:W-:Y:S03]  /*17d80*/  FADD.FTZ R211, R183, R211 ;  /* 0x000000d3b7d37221 */ /* 0x000fe60000010000 */
[C---:B------:R-:W-:Y:S03]  /*17d90*/  HMMA.16816.F32 R8, R52.reuse, R56, R8 ;  /* 0x000000383408723c */ /* 0x040fe60000001808 */
[----:B------:R-:W4:Y:S01]  /*17da0*/  MUFU.EX2 R188, R188 ;  /* 0x000000bc00bc7308 */ /* 0x000f220000000800 */
[----:B------:R-:W-:Y:S02]  /*17db0*/  FADD.FTZ R211, R181, R211 ;  /* 0x000000d3b5d37221 */ /* 0x000fe40000010000 */
[----:B-1----:R-:W-:Y:S02]  /*17dc0*/  FADD.FTZ R247, R185, R247 ;  /* 0x000000f7b9f77221 */ /* 0x002fe40000010000 */
[-C--:B------:R-:W-:Y:S04]  /*17dd0*/  HMMA.16816.F32 R12, R52, R58.reuse, R12 ;  /* 0x0000003a340c723c */ /* 0x080fe8000000180c */
[----:B------:R-:W-:Y:S01]  /*17de0*/  FADD.FTZ R211, R179, R211 ;  /* 0x000000d3b3d37221 */ /* 0x000fe20000010000 */
[----:B------:R-:W1:Y:S03]  /*17df0*/  MUFU.EX2 R176, R176 ;  /* 0x000000b000b07308 */ /* 0x000e660000000800 */
[C---:B------:R-:W-:Y:S01]  /*17e00*/  HMMA.16816.F32 R16, R48.reuse, R58, R16 ;  /* 0x0000003a3010723c */ /* 0x040fe20000001810 */
[----:B------:R-:W5:Y:S03]  /*17e10*/  LDSM.16.MT88.4 R56, [R218+0x1900] ;  /* 0x00190000da38783b */ /* 0x000f660000004200 */
[----:B--2---:R-:W-:Y:S03]  /*17e20*/  FADD.FTZ R193, R190, R193 ;  /* 0x000000c1bec17221 */ /* 0x004fe60000010000 */
[----:B------:R-:W2:Y:S01]  /*17e30*/  MUFU.EX2 R175, R175 ;  /* 0x000000af00af7308 */ /* 0x000ea20000000800 */
[-C--:B---3--:R-:W-:Y:S04]  /*17e40*/  HMMA.16816.F32 R20, R48, R60.reuse, R20 ;  /* 0x0000003c3014723c */ /* 0x088fe80000001814 */
[----:B----4-:R-:W-:Y:S04]  /*17e50*/  FADD.FTZ R193, R188, R193 ;  /* 0x000000c1bcc17221 */ /* 0x010fe80000010000 */
[C---:B------:R-:W-:Y:S01]  /*17e60*/  HMMA.16816.F32 R24, R52.reuse, R60, R24 ;  /* 0x0000003c3418723c */ /* 0x040fe20000001818 */
[----:B------:R-:W3:Y:S03]  /*17e70*/  MUFU.EX2 R178, R178 ;  /* 0x000000b200b27308 */ /* 0x000ee60000000800 */
[----:B-1----:R-:W-:Y:S04]  /*17e80*/  FADD.FTZ R247, R176, R247 ;  /* 0x000000f7b0f77221 */ /* 0x002fe80000010000 */
[-C--:B------:R-:W-:Y:S03]  /*17e90*/  HMMA.16816.F32 R28, R52, R62.reuse, R28 ;  /* 0x0000003e341c723c */ /* 0x080fe6000000181c */
[----:B------:R-:W1:Y:S01]  /*17ea0*/  MUFU.EX2 R177, R177 ;  /* 0x000000b100b17308 */ /* 0x000e620000000800 */
[----:B--2---:R-:W-:Y:S04]  /*17eb0*/  FADD.FTZ R247, R175, R247 ;  /* 0x000000f7aff77221 */ /* 0x004fe80000010000 */
[C---:B------:R-:W-:Y:S01]  /*17ec0*/  HMMA.16816.F32 R100, R48.reuse, R62, R100 ;  /* 0x0000003e3064723c */ /* 0x040fe20000001864 */
[----:B------:R-:W2:Y:S04]  /*17ed0*/  LDSM.16.MT88.4 R60, [R225+0x2100] ;  /* 0x00210000e13c783b */ /* 0x000ea80000004200 */
[----:B------:R-:W4:Y:S03]  /*17ee0*/  MUFU.EX2 R172, R172 ;  /* 0x000000ac00ac7308 */ /* 0x000f260000000800 */
[-C--:B------:R-:W-:Y:S04]  /*17ef0*/  HMMA.16816.F32 R104, R48, R64.reuse, R104 ;  /* 0x000000403068723c */ /* 0x080fe80000001868 */
[----:B---3--:R-:W-:Y:S03]  /*17f00*/  FADD.FTZ R193, R178, R193 ;  /* 0x000000c1b2c17221 */ /* 0x008fe60000010000 */
[----:B------:R-:W3:Y:S01]  /*17f10*/  MUFU.EX2 R168, R168 ;  /* 0x000000a800a87308 */ /* 0x000ee20000000800 */
[C---:B------:R-:W-:Y:S04]  /*17f20*/  HMMA.16816.F32 R108, R52.reuse, R64, R108 ;  /* 0x00000040346c723c */ /* 0x040fe8000000186c */
[----:B-1----:R-:W-:Y:S04]  /*17f30*/  FADD.FTZ R193, R177, R193 ;  /* 0x000000c1b1c17221 */ /* 0x002fe80000010000 */
[-C--:B------:R-:W-:Y:S01]  /*17f40*/  HMMA.16816.F32 R32, R52, R66.reuse, R32 ;  /* 0x000000423420723c */ /* 0x080fe20000001820 */
[----:B------:R-:W1:Y:S03]  /*17f50*/  MUFU.EX2 R171, R171 ;  /* 0x000000ab00ab7308 */ /* 0x000e660000000800 */
[----:B----4-:R-:W-:Y:S04]  /*17f60*/  FADD.FTZ R247, R172, R247 ;  /* 0x000000f7acf77221 */ /* 0x010fe80000010000 */
[C---:B------:R-:W-:Y:S01]  /*17f70*/  HMMA.16816.F32 R112, R48.reuse, R66, R112 ;  /* 0x000000423070723c */ /* 0x040fe20000001870 */
[----:B------:R-:W-:Y:S02]  /*17f80*/  LDSM.16.MT88.4 R64, [R219+0x2100] ;  /* 0x00210000db40783b */ /* 0x000fe40000004200 */
[----:B------:R-:W4:Y:S01]  /*17f90*/  MUFU.EX2 R169, R169 ;  /* 0x000000a900a97308 */ /* 0x000f220000000800 */
[C---:B---3--:R-:W-:Y:S04]  /*17fa0*/  F2FP.PACK_AB R128, R168.reuse, R172 ;  /* 0x000000aca880723e */ /* 0x048fe800000000ff */
[-C--:B-----5:R-:W-:Y:S04]  /*17fb0*/  HMMA.16816.F32 R116, R48, R56.reuse, R116 ;  /* 0x000000383074723c */ /* 0x0a0fe80000001874 */
[----:B------:R-:W-:Y:S01]  /*17fc0*/  FADD.FTZ R247, R168, R247 ;  /* 0x000000f7a8f77221 */ /* 0x000fe20000010000 */
[----:B------:R-:W3:Y:S03]  /*17fd0*/  MUFU.EX2 R96, R96 ;  /* 0x0000006000607308 */ /* 0x000ee60000000800 */
[C---:B------:R-:W-:Y:S04]  /*17fe0*/  HMMA.16816.F32 R120, R52.reuse, R56, R120 ;  /* 0x000000383478723c */ /* 0x040fe80000001878 */
[----:B-1----:R-:W-:Y:S03]  /*17ff0*/  FADD.FTZ R193, R171, R193 ;  /* 0x000000c1abc17221 */ /* 0x002fe60000010000 */
[----:B------:R-:W1:Y:S01]  /*18000*/  MUFU.EX2 R174, R174 ;  /* 0x000000ae00ae7308 */ /* 0x000e620000000800 */
[-C--:B------:R-:W-:Y:S04]  /*18010*/  HMMA.16816.F32 R124, R52, R58.reuse, R124 ;  /* 0x0000003a347c723c */ /* 0x080fe8000000187c */
[C---:B----4-:R-:W-:Y:S01]  /*18020*/  F2FP.PACK_AB R129, R169.reuse, R171 ;  /* 0x000000aba981723e */ /* 0x050fe200000000ff */
[----:B------:R-:W-:Y:S02]  /*18030*/  FADD.FTZ R193, R169, R193 ;  /* 0x000000c1a9c17221 */ /* 0x000fe40000010000 */
[----:B------:R-:W-:Y:S01]  /*18040*/  F2FP.PACK_AB R52, R184, R187 ;  /* 0x000000bbb834723e */ /* 0x000fe200000000ff */
[----:B------:R-:W-:Y:S01]  /*18050*/  HMMA.16816.F32 R36, R48, R58, R36 ;  /* 0x0000003a3024723c */ /* 0x000fe20000001824 */
[----:B------:R-:W4:Y:S01]  /*18060*/  LDSM.16.MT88.4 R56, [R220+0x2100] ;  /* 0x00210000dc38783b */ /* 0x000f220000004200 */
[----:B------:R-:W5:Y:S02]  /*18070*/  MUFU.EX2 R97, R97 ;  /* 0x0000006100617308 */ /* 0x000f640000000800 */
[----:B------:R-:W-:Y:S01]  /*18080*/  F2FP.PACK_AB R54, R180, R182 ;  /* 0x000000b6b436723e */ /* 0x000fe200000000ff */
[----:B---3--:R-:W-:Y:S01]  /*18090*/  FADD.FTZ R247, R96, R247 ;  /* 0x000000f760f77221 */ /* 0x008fe20000010000 */
[----:B------:R-:W-:Y:S02]  /*180a0*/  F2FP.PACK_AB R53, R183, R186 ;  /* 0x000000bab735723e */ /* 0x000fe400000000ff */
[----:B------:R-:W-:Y:S04]  /*180b0*/  F2FP.PACK_AB R48, R185, R191 ;  /* 0x000000bfb930723e */ /* 0x000fe800000000ff */
[----:B------:R-:W-:Y:S01]  /*180c0*/  F2FP.PACK_AB R49, R188, R190 ;  /* 0x000000bebc31723e */ /* 0x000fe200000000ff */
[----:B------:R-:W3:Y:S01]  /*180d0*/  MUFU.EX2 R173, R173 ;  /* 0x000000ad00ad7308 */ /* 0x000ee20000000800 */
[----:B------:R-:W-:Y:S01]  /*180e0*/  F2FP.PACK_AB R50, R175, R176 ;  /* 0x000000b0af32723e */ /* 0x000fe200000000ff */
[C---:B-1----:R-:W-:Y:S01]  /*180f0*/  FADD.FTZ R241, R174.reuse, R247 ;  /* 0x000000f7aef17221 */ /* 0x042fe20000010000 */
[----:B------:R-:W-:Y:S02]  /*18100*/  F2FP.PACK_AB R51, R177, R178 ;  /* 0x000000b2b133723e */ /* 0x000fe400000000ff */
[----:B------:R-:W-:Y:S02]  /*18110*/  F2FP.PACK_AB R55, R179, R181 ;  /* 0x000000b5b337723e */ /* 0x000fe400000000ff */
[----:B------:R-:W-:Y:S03]  /*18120*/  F2FP.PACK_AB R130, R174, R96 ;  /* 0x00000060ae82723e */ /* 0x000fe600000000ff */
[-C--:B--2---:R-:W-:Y:S03]  /*18130*/  HMMA.16816.F32 R4, R48, R60.reuse, R4 ;  /* 0x0000003c3004723c */ /* 0x084fe60000001804 */
[----:B-----5:R-:W-:Y:S05]  /*18140*/  FADD.FTZ R193, R97, R193 ;  /* 0x000000c161c17221 */ /* 0x020fea0000010000 */
[C---:B------:R-:W-:Y:S04]  /*18150*/  HMMA.16816.F32 R8, R52.reuse, R60, R8 ;  /* 0x0000003c3408723c */ /* 0x040fe80000001808 */
[C---:B---3--:R-:W-:Y:S01]  /*18160*/  F2FP.PACK_AB R131, R173.reuse, R97 ;  /* 0x00000061ad83723e */ /* 0x048fe200000000ff */
[----:B------:R-:W-:Y:S03]  /*18170*/  FADD.FTZ R240, R173, R193 ;  /* 0x000000c1adf07221 */ /* 0x000fe60000010000 */
[-C--:B------:R-:W-:Y:S08]  /*18180*/  HMMA.16816.F32 R12, R52, R62.reuse, R12 ;  /* 0x0000003e340c723c */ /* 0x080ff0000000180c */
[C---:B------:R-:W-:Y:S01]  /*18190*/  HMMA.16816.F32 R16, R48.reuse, R62, R16 ;  /* 0x0000003e3010723c */ /* 0x040fe20000001810 */
[----:B------:R-:W1:Y:S07]  /*181a0*/  LDSM.16.MT88.4 R60, [R218+0x2100] ;  /* 0x00210000da3c783b */ /* 0x000e6e0000004200 */
[-C--:B----4-:R-:W-:Y:S08]  /*181b0*/  HMMA.16816.F32 R20, R48, R56.reuse, R20 ;  /* 0x000000383014723c */ /* 0x090ff00000001814 */
        /* <DEDUP_REMOVED lines=12> */
[--C-:B------:R-:W-:Y:S02]  /*18280*/  FFMA.FTZ R59, R90, c[0x0][0x2d0], -R165.reuse ;  /* 0x0000b4005a3b7a23 */ /* 0x100fe400000108a5 */
        /* <DEDUP_REMOVED lines=13> */
[C---:B--2---:R-:W-:Y:S04]  /*18360*/  FADD.FTZ R239, R170.reuse, R78 ;  /* 0x0000004eaaef7221 */ /* 0x044fe80000010000 */
        /* <DEDUP_REMOVED lines=14> */
[----:B------:R-:W-:Y:S01]  /*18450*/  FADD.FTZ R238, R165, R211 ;  /* 0x000000d3a5ee7221 */ /* 0x000fe20000010000 */
[----:B------:R-:W-:Y:S03]  /*18460*/  MOV R165, R0 ;  /* 0x0000000000a57202 */ /* 0x000fe60000000f00 */
        /* <DEDUP_REMOVED lines=17> */
.L_x_1097:
[----:B------:R-:W1:Y:S01]  /*18580*/  SHFL.BFLY PT, R4, R241, 0x2, 0x1f ;  /* 0x0c401f00f1047f89 */ /* 0x000e6200000e0000 */
[----:B------:R-:W-:-:S02]  /*18590*/  MOV R10, RZ ;  /* 0x000000ff000a7202 */ /* 0x000fc40000000f00 */
[----:B------:R-:W-:Y:S01]  /*185a0*/  MOV R11, 0xff800000 ;  /* 0xff800000000b7802 */ /* 0x000fe20000000f00 */
[----:B------:R-:W2:Y:S01]  /*185b0*/  SHFL.BFLY PT, R8, R239, 0x2, 0x1f ;  /* 0x0c401f00ef087f89 */ /* 0x000ea200000e0000 */
[----:B------:R-:W-:Y:S02]  /*185c0*/  MOV R12, 0xff800000 ;  /* 0xff800000000c7802 */ /* 0x000fe40000000f00 */
[----:B------:R-:W-:Y:S01]  /*185d0*/  MOV R13, 0xff800000 ;  /* 0xff800000000d7802 */ /* 0x000fe20000000f00 */
[----:B------:R-:W3:Y:S01]  /*185e0*/  SHFL.BFLY PT, R7, R240, 0x2, 0x1f ;  /* 0x0c401f00f0077f89 */ /* 0x000ee200000e0000 */
[----:B------:R-:W-:-:S03]  /*185f0*/  PLOP3.LUT P4, PT, PT, PT, PT, 0x8, 0x0 ;  /* 0x000000000000781c */ /* 0x000fc60003f8e170 */
[----:B------:R-:W4:Y:S01]  /*18600*/  SHFL.BFLY PT, R5, R238, 0x2, 0x1f ;  /* 0x0c401f00ee057f89 */ /* 0x000f2200000e0000 */
[----:B-1----:R-:W-:Y:S02]  /*18610*/  FADD.FTZ R4, R4, R241 ;  /* 0x000000f104047221 */ /* 0x002fe40000010000 */
[----:B--2---:R-:W-:-:S03]  /*18620*/  FADD.FTZ R8, R8, R239 ;  /* 0x000000ef08087221 */ /* 0x004fc60000010000 */
[----:B------:R-:W1:Y:S01]  /*18630*/  SHFL.BFLY PT, R6, R4, 0x1, 0x1f ;  /* 0x0c201f0004067f89 */ /* 0x000e6200000e0000 */
[----:B---3--:R-:W-:Y:S01]  /*18640*/  FADD.FTZ R240, R7, R240 ;  /* 0x000000f007f07221 */ /* 0x008fe20000010000 */
[----:B------:R-:W-:Y:S01]  /*18650*/  MOV R7, RZ ;  /* 0x000000ff00077202 */ /* 0x000fe20000000f00 */
[----:B----4-:R-:W-:-:S03]  /*18660*/  FADD.FTZ R238, R5, R238 ;  /* 0x000000ee05ee7221 */ /* 0x010fc60000010000 */
[----:B------:R-:W2:Y:S04]  /*18670*/  SHFL.BFLY PT, R9, R240, 0x1, 0x1f ;  /* 0x0c201f00f0097f89 */ /* 0x000ea800000e0000 */
[----:B------:R-:W3:Y:S01]  /*18680*/  SHFL.BFLY PT, R5, R238, 0x1, 0x1f ;  /* 0x0c201f00ee057f89 */ /* 0x000ee200000e0000 */
[----:B-1----:R-:W-:-:S03]  /*18690*/  FADD.FTZ R4, R4, R6 ;  /* 0x0000000604047221 */ /* 0x002fc60000010000 */
[----:B------:R-:W1:Y:S02]  /*186a0*/  SHFL.BFLY PT, R6, R8, 0x1, 0x1f ;  /* 0x0c201f0008067f89 */ /* 0x000e6400000e0000 */
[----:B------:R-:W-:Y:S01]  /*186b0*/  FSETP.NE.FTZ.AND P3, PT, R4, RZ, PT ;  /* 0x000000ff0400720b */ /* 0x000fe20003f75000 */
[----:B--2---:R-:W-:Y:S02]  /*186c0*/  FADD.FTZ R9, R240, R9 ;  /* 0x00000009f0097221 */ /* 0x004fe40000010000 */
[----:B---3--:R-:W-:-:S03]  /*186d0*/  FADD.FTZ R5, R5, R238 ;  /* 0x000000ee05057221 */ /* 0x008fc60000010000 */
[----:B------:R-:W-:Y:S02]  /*186e0*/  FSETP.NE.FTZ.AND P2, PT, R9, RZ, PT ;  /* 0x000000ff0900720b */ /* 0x000fe40003f55000 */
[----:B------:R-:W-:-:S05]  /*186f0*/  FSETP.NE.FTZ.AND P0, PT, R5, RZ, PT ;  /* 0x000000ff0500720b */ /* 0x000fca0003f15000 */
[----:B------:R-:W2:Y:S01]  /*18700*/  @P3 MUFU.RCP R7, R4 ;  /* 0x0000000400073308 */ /* 0x000ea20000001000 */
[----:B------:R-:W-:-:S05]  /*18710*/  @P3 MOV R16, 0x3f317218 ;  /* 0x3f31721800103802 */ /* 0x000fca0000000f00 */
[----:B------:R-:W-:Y:S02]  /*18720*/  @P3 FMUL.FTZ R16, R16, c[0x0][0x2d0] ;  /* 0x0000b40010103a20 */ /* 0x000fe40000410000 */
[----:B-1----:R-:W-:Y:S01]  /*18730*/  FADD.FTZ R8, R8, R6 ;  /* 0x0000000608087221 */ /* 0x002fe20000010000 */
[----:B------:R-:W-:Y:S01]  /*18740*/  MOV R6, RZ ;  /* 0x000000ff00067202 */ /* 0x000fe20000000f00 */
[----:B------:R-:W1:Y:S01]  /*18750*/  @P3 MUFU.LG2 R4, R4 ;  /* 0x0000000400043308 */ /* 0x000e620000000c00 */
[----:B------:R-:W-:Y:S02]  /*18760*/  @P2 MOV R15, 0x3f317218 ;  /* 0x3f317218000f2802 */ /* 0x000fe40000000f00 */
[----:B------:R-:W-:Y:S01]  /*18770*/  FSETP.NE.FTZ.AND P1, PT, R8, RZ, PT ;  /* 0x000000ff0800720b */ /* 0x000fe20003f35000 */
[C---:B--2---:R-:W-:Y:S02]  /*18780*/  FMUL.FTZ R160, R7.reuse, R160 ;  /* 0x000000a007a07220 */ /* 0x044fe40000410000 */
[----:B------:R-:W-:-:S02]  /*18790*/  FMUL.FTZ R161, R7, R161 ;  /* 0x000000a107a17220 */ /* 0x000fc40000410000 */
[----:B------:R-:W-:Y:S01]  /*187a0*/  @P2 MUFU.RCP R6, R9 ;  /* 0x0000000900062308 */ /* 0x000fe20000001000 */
[C---:B------:R-:W-:Y:S02]  /*187b0*/  FMUL.FTZ R148, R7.reuse, R148 ;  /* 0x0000009407947220 */ /* 0x040fe40000410000 */
[C---:B------:R-:W-:Y:S02]  /*187c0*/  FMUL.FTZ R149, R7.reuse, R149 ;  /* 0x0000009507957220 */ /* 0x040fe40000410000 */
[C---:B------:R-:W-:Y:S02]  /*187d0*/  FMUL.FTZ R144, R7.reuse, R144 ;  /* 0x0000009007907220 */ /* 0x040fe40000410000 */
[C---:B------:R-:W-:Y:S01]  /*187e0*/  FMUL.FTZ R145, R7.reuse, R145 ;  /* 0x0000009107917220 */ /* 0x040fe20000410000 */
[----:B------:R-:W2:Y:S01]  /*187f0*/  @P2 MUFU.LG2 R9, R9 ;  /* 0x0000000900092308 */ /* 0x000ea20000000c00 */
[C---:B------:R-:W-:Y:S01]  /*18800*/  FMUL.FTZ R100, R7.reuse, R100 ;  /* 0x0000006407647220 */ /* 0x040fe20000410000 */
[----:B------:R-:W-:Y:S01]  /*18810*/  @P1 MOV R14, 0x3f317218 ;  /* 0x3f317218000e1802 */ /* 0x000fe20000000f00 */
[----:B------:R-:W-:-:S02]  /*18820*/  FMUL.FTZ R101, R7, R101 ;  /* 0x0000006507657220 */ /* 0x000fc40000410000 */
[C---:B------:R-:W-:Y:S02]  /*18830*/  FMUL.FTZ R104, R7.reuse, R104 ;  /* 0x0000006807687220 */ /* 0x040fe40000410000 */
[C---:B------:R-:W-:Y:S01]  /*18840*/  FMUL.FTZ R105, R7.reuse, R105 ;  /* 0x0000006907697220 */ /* 0x040fe20000410000 */
[----:B------:R-:W3:Y:S01]  /*18850*/  @P0 MUFU.LG2 R17, R5 ;  /* 0x0000000500110308 */ /* 0x000ee20000000c00 */
[C---:B------:R-:W-:Y:S02]  /*18860*/  FMUL.FTZ R112, R7.reuse, R112 ;  /* 0x0000007007707220 */ /* 0x040fe40000410000 */
[C---:B------:R-:W-:Y:S02]  /*18870*/  FMUL.FTZ R113, R7.reuse, R113 ;  /* 0x0000007107717220 */ /* 0x040fe40000410000 */
[C---:B------:R-:W-:Y:S02]  /*18880*/  FMUL.FTZ R116, R7.reuse, R116 ;  /* 0x0000007407747220 */ /* 0x040fe40000410000 */
[C---:B------:R-:W-:Y:S01]  /*18890*/  FMUL.FTZ R117, R7.reuse, R117 ;  /* 0x0000007507757220 */ /* 0x040fe20000410000 */
[----:B------:R4:W-:Y:S01]  /*188a0*/  @P0 MUFU.RCP R10, R5 ;  /* 0x00000005000a0308 */ /* 0x0009e20000001000 */
[----:B------:R-:W-:-:S02]  /*188b0*/  FMUL.FTZ R128, R7, R128 ;  /* 0x0000008007807220 */ /* 0x000fc40000410000 */
[----:B------:R-:W-:Y:S01]  /*188c0*/  FMUL.FTZ R129, R7, R129 ;  /* 0x0000008107817220 */ /* 0x000fe20000410000 */
[----:B------:R-:W-:Y:S01]  /*188d0*/  MOV R7, RZ ;  /* 0x000000ff00077202 */ /* 0x000fe20000000f00 */
[----:B-1----:R-:W-:Y:S02]  /*188e0*/  @P3 FMUL.FTZ R4, R4, 0.69314718246459960938 ;  /* 0x3f31721804043820 */ /* 0x002fe40000410000 */
[----:B--2---:R-:W-:Y:S02]  /*188f0*/  @P2 FMUL.FTZ R9, R9, 0.69314718246459960938 ;  /* 0x3f31721809092820 */ /* 0x004fe40000410000 */
[----:B------:R-:W-:Y:S01]  /*18900*/  @P2 FMUL.FTZ R15, R15, c[0x0][0x2d0] ;  /* 0x0000b4000f0f2a20 */ /* 0x000fe20000410000 */
[----:B------:R-:W1:Y:S01]  /*18910*/  @P1 MUFU.RCP R7, R8 ;  /* 0x0000000800071308 */ /* 0x000e620000001000 */
[----:B------:R-:W-:Y:S02]  /*18920*/  @P1 FMUL.FTZ R14, R14, c[0x0][0x2d0] ;  /* 0x0000b4000e0e1a20 */ /* 0x000fe40000410000 */
[----:B---3--:R-:W-:-:S02]  /*18930*/  @P0 FMUL.FTZ R17, R17, 0.69314718246459960938 ;  /* 0x3f31721811110820 */ /* 0x008fc40000410000 */
[C---:B------:R-:W-:Y:S01]  /*18940*/  FMUL.FTZ R162, R6.reuse, R162 ;  /* 0x000000a206a27220 */ /* 0x040fe20000410000 */
[----:B----4-:R-:W-:Y:S01]  /*18950*/  MOV R5, 0xff800000 ;  /* 0xff80000000057802 */ /* 0x010fe20000000f00 */
[C---:B------:R-:W-:Y:S01]  /*18960*/  FMUL.FTZ R163, R6.reuse, R163 ;  /* 0x000000a306a37220 */ /* 0x040fe20000410000 */
[----:B------:R-:W2:Y:S01]  /*18970*/  @P1 MUFU.LG2 R8, R8 ;  /* 0x0000000800081308 */ /* 0x000ea20000000c00 */
[C---:B------:R-:W-:Y:S02]  /*18980*/  FMUL.FTZ R150, R6.reuse, R150 ;  /* 0x0000009606967220 */ /* 0x040fe40000410000 */
[C---:B------:R-:W-:Y:S02]  /*18990*/  FMUL.FTZ R151, R6.reuse, R151 ;  /* 0x0000009706977220 */ /* 0x040fe40000410000 */
[C---:B------:R-:W-:Y:S02]  /*189a0*/  FMUL.FTZ R146, R6.reuse, R146 ;  /* 0x0000009206927220 */ /* 0x040fe40000410000 */
[----:B------:R-:W-:-:S02]  /*189b0*/  FMUL.FTZ R147, R6, R147 ;  /* 0x0000009306937220 */ /* 0x000fc40000410000 */
        /* <DEDUP_REMOVED lines=15> */
[----:B------:R-:W-:Y:S01]  /*18ab0*/  FMUL.FTZ R125, R7, R125 ;  /* 0x0000007d077d7220 */ /* 0x000fe20000410000 */
[----:B------:R-:W-:Y:S01]  /*18ac0*/  @P0 MOV R7, 0x3f317218 ;  /* 0x3f31721800070802 */ /* 0x000fe20000000f00 */
[----:B--2---:R-:W-:Y:S02]  /*18ad0*/  @P1 FMUL.FTZ R8, R8, 0.69314718246459960938 ;  /* 0x3f31721808081820 */ /* 0x004fe40000410000 */
[----:B------:R-:W-:-:S02]  /*18ae0*/  FMUL.FTZ R102, R6, R102 ;  /* 0x0000006606667220 */ /* 0x000fc40000410000 */
[----:B------:R-:W-:Y:S02]  /*18af0*/  @P0 FMUL.FTZ R7, R7, c[0x0][0x2d0] ;  /* 0x0000b40007070a20 */ /* 0x000fe40000410000 */
        /* <DEDUP_REMOVED lines=25> */
[----:B------:R-:W-:Y:S02]  /*18c90*/  @P3 FFMA.FTZ R5, R16, R3, R4 ;  /* 0x0000000310053223 */ /* 0x000fe40000010004 */
[----:B------:R-:W-:Y:S02]  /*18ca0*/  @P2 FFMA.FTZ R11, R15, R2, R9 ;  /* 0x000000020f0b2223 */ /* 0x000fe40000010009 */
[----:B------:R-:W-:Y:S02]  /*18cb0*/  @P1 FFMA.FTZ R12, R14, R0, R8 ;  /* 0x000000000e0c1223 */ /* 0x000fe40000010008 */
[----:B------:R-:W-:-:S02]  /*18cc0*/  @P0 FFMA.FTZ R13, R7, R44, R17 ;  /* 0x0000002c070d0223 */ /* 0x000fc40000010011 */
.L_x_1035:
[----:B------:R-:W-:Y:S01]  /*18cd0*/  USHF.R.S32.HI UR8, URZ, 0x1f, UR11 ;  /* 0x0000001f3f087899 */ /* 0x000fe2000801140b */
[----:B------:R-:W-:Y:S05]  /*18ce0*/  @P4 BRA `(.L_x_1116) ;  /* 0x0000146000004947 */ /* 0x000fea0003800000 */
[----:B------:R-:W1:Y:S01]  /*18cf0*/  S2R R0, SR_TID.X ;  /* 0x0000000000007919 */ /* 0x000e620000002100 */
        /* <DEDUP_REMOVED lines=14> */
[----:B------:R-:W-:Y:S02]  /*18de0*/  F2FP.PACK_AB R144, R145, R144 ;  /* 0x000000909190723e */ /* 0x000fe400000000ff */
[----:B------:R-:W-:Y:S01]  /*18df0*/  F2FP.PACK_AB R146, R147, R146 ;  /* 0x000000929392723e */ /* 0x000fe200000000ff */
[----:B------:R-:W-:Y:S01]  /*18e00*/  IMAD.U32 R18, RZ, RZ, UR4 ;  /* 0x00000004ff127e24 */ /* 0x000fe2000f8e00ff */
[----:B------:R-:W-:Y:S01]  /*18e10*/  F2FP.PACK_AB R100, R101, R100 ;  /* 0x000000646564723e */ /* 0x000fe200000000ff */
[----:B------:R-:W-:Y:S01]  /*18e20*/  IMAD.U32 R19, RZ, RZ, UR5 ;  /* 0x00000005ff137e24 */ /* 0x000fe2000f8e00ff */
[----:B------:R-:W-:Y:S01]  /*18e30*/  F2FP.PACK_AB R102, R103, R102 ;  /* 0x000000666766723e */ /* 0x000fe200000000ff */
[----:B------:R-:W-:Y:S01]  /*18e40*/  ULDC.64 UR4, c[0x0][0x508] ;  /* 0x0001420000047ab9 */ /* 0x000fe20000000a00 */
[----:B-1----:R-:W-:-:S02]  /*18e50*/  SHF.R.S32.HI R2, RZ, 0x1f, R0 ;  /* 0x0000001fff027819 */ /* 0x002fc40000011400 */
[----:B------:R-:W-:Y:S02]  /*18e60*/  F2FP.PACK_AB R140, R141, R140 ;  /* 0x0000008c8d8c723e */ /* 0x000fe400000000ff */
[----:B------:R-:W-:Y:S02]  /*18e70*/  LEA.HI R3, R2, R0, RZ, 0x2 ;  /* 0x0000000002037211 */ /* 0x000fe400078f10ff */
[----:B------:R-:W-:Y:S02]  /*18e80*/  F2FP.PACK_AB R142, R143, R142 ;  /* 0x0000008e8f8e723e */ /* 0x000fe400000000ff */
[--C-:B------:R-:W-:Y:S02]  /*18e90*/  SHF.R.S32.HI R7, RZ, 0x2, R3.reuse ;  /* 0x00000002ff077819 */ /* 0x100fe40000011403 */
[----:B------:R-:W-:Y:S02]  /*18ea0*/  SHF.R.S32.HI R4, RZ, 0x1f, R3 ;  /* 0x0000001fff047819 */ /* 0x000fe40000011403 */
[----:B------:R-:W-:-:S02]  /*18eb0*/  LOP3.LUT R3, R3, 0xfffffffc, RZ, 0xc0, !PT ;  /* 0xfffffffc03037812 */ /* 0x000fc400078ec0ff */
[----:B------:R-:W-:Y:S02]  /*18ec0*/  LEA.HI R4, R4, R7, RZ, 0x3 ;  /* 0x0000000704047211 */ /* 0x000fe400078f18ff */
[----:B------:R-:W-:Y:S01]  /*18ed0*/  F2FP.PACK_AB R136, R137, R136 ;  /* 0x000000888988723e */ /* 0x000fe200000000ff */
[----:B------:R-:W-:Y:S01]  /*18ee0*/  IMAD.IADD R3, R0, 0x1, -R3 ;  /* 0x0000000100037824 */ /* 0x000fe200078e0a03 */
[----:B------:R-:W-:Y:S02]  /*18ef0*/  LOP3.LUT R4, R4, 0xfffffff8, RZ, 0xc0, !PT ;  /* 0xfffffff804047812 */ /* 0x000fe400078ec0ff */
[----:B------:R-:W-:Y:S02]  /*18f00*/  F2FP.PACK_AB R138, R139, R138 ;  /* 0x0000008a8b8a723e */ /* 0x000fe400000000ff */
[----:B------:R-:W-:Y:S01]  /*18f10*/  F2FP.PACK_AB R104, R105, R104 ;  /* 0x000000686968723e */ /* 0x000fe200000000ff */
[----:B------:R-:W-:Y:S01]  /*18f20*/  IMAD.IADD R4, R7, 0x1, -R4 ;  /* 0x0000000107047824 */ /* 0x000fe200078e0a04 */
[----:B------:R-:W-:-:S02]  /*18f30*/  LEA.HI R7, R2, R0, RZ, 0x5 ;  /* 0x0000000002077211 */ /* 0x000fc400078f28ff */
[----:B------:R-:W-:Y:S01]  /*18f40*/  F2FP.PACK_AB R106, R107, R106 ;  /* 0x0000006a6b6a723e */ /* 0x000fe200000000ff */
[C---:B------:R-:W-:Y:S01]  /*18f50*/  IMAD.SHL.U32 R8, R4.reuse, 0x40, RZ ;  /* 0x0000004004087824 */ /* 0x040fe200078e00ff */
[----:B------:R-:W-:Y:S02]  /*18f60*/  SHF.R.S32.HI R9, RZ, 0x5, R7 ;  /* 0x00000005ff097819 */ /* 0x000fe40000011407 */
[----:B------:R-:W-:Y:S02]  /*18f70*/  LOP3.LUT R15, R4, 0x1, RZ, 0xc0, !PT ;  /* 0x00000001040f7812 */ /* 0x000fe400078ec0ff */
[----:B------:R-:W-:Y:S01]  /*18f80*/  LOP3.LUT R8, R8, 0x1c0, RZ, 0xc0, !PT ;  /* 0x000001c008087812 */ /* 0x000fe200078ec0ff */
[----:B------:R-:W-:Y:S01]  /*18f90*/  IMAD R14, R9, 0x200, R3 ;  /* 0x00000200090e7824 */ /* 0x000fe200078e0203 */
[----:B------:R-:W-:Y:S01]  /*18fa0*/  ISETP.NE.U32.AND P0, PT, R15, 0x1, PT ;  /* 0x000000010f00780c */ /* 0x000fe20003f05070 */
[----:B------:R-:W-:Y:S01]  /*18fb0*/  IMAD.MOV.U32 R15, RZ, RZ, 0x20 ;  /* 0x00000020ff0f7424 */ /* 0x000fe200078e00ff */
[----:B------:R-:W-:-:S02]  /*18fc0*/  LEA.HI R8, R8, R8, RZ, 0x1d ;  /* 0x0000000808087211 */ /* 0x000fc400078fe8ff */
[----:B------:R-:W-:Y:S02]  /*18fd0*/  R2P PR, R4, 0x6 ;  /* 0x0000000604007804 */ /* 0x000fe40000000000 */
[----:B------:R-:W-:Y:S01]  /*18fe0*/  F2FP.PACK_AB R112, R113, R112 ;  /* 0x000000707170723e */ /* 0x000fe200000000ff */
[----:B------:R-:W-:Y:S01]  /*18ff0*/  IMAD.U32 R8, R14, 0x2, R8 ;  /* 0x000000020e087824 */ /* 0x000fe200078e0008 */
[----:B------:R-:W-:Y:S01]  /*19000*/  F2FP.PACK_AB R114, R115, R114 ;  /* 0x000000727372723e */ /* 0x000fe200000000ff */
[----:B------:R-:W-:Y:S01]  /*19010*/  IMAD.MOV.U32 R14, RZ, RZ, -0x10 ;  /* 0xfffffff0ff0e7424 */ /* 0x000fe200078e00ff */
[----:B------:R-:W-:Y:S01]  /*19020*/  SEL R15, R15, 0xffffffe0, !P1 ;  /* 0xffffffe00f0f7807 */ /* 0x000fe20004800000 */
[----:B------:R-:W-:Y:S01]  /*19030*/  IMAD.SHL.U32 R8, R8, 0x2, RZ ;  /* 0x0000000208087824 */ /* 0x000fe200078e00ff */
[----:B------:R-:W-:Y:S01]  /*19040*/  BAR.SYNC.DEFER_BLOCKING 0x1, 0x80 ;  /* 0x0042000000007b1d */ /* 0x000fe20000010000 */
[----:B------:R-:W-:Y:S02]  /*19050*/  F2FP.PACK_AB R108, R109, R108 ;  /* 0x0000006c6d6c723e */ /* 0x000fe400000000ff */
[----:B------:R-:W-:-:S02]  /*19060*/  SEL R14, R14, 0x10, !P0 ;  /* 0x000000100e0e7807 */ /* 0x000fc40004000000 */
[C---:B------:R-:W-:Y:S02]  /*19070*/  IADD3 R17, R8.reuse, 0x80, RZ ;  /* 0x0000008008117810 */ /* 0x040fe40007ffe0ff */
[C---:B------:R-:W-:Y:S01]  /*19080*/  IADD3 R16, R8.reuse, 0xc0, RZ ;  /* 0x000000c008107810 */ /* 0x040fe20007ffe0ff */
[C---:B------:R-:W-:Y:S01]  /*19090*/  IMAD.IADD R4, R8.reuse, 0x1, R14 ;  /* 0x0000000108047824 */ /* 0x040fe200078e020e */
[----:B------:R-:W-:Y:S01]  /*190a0*/  @P2 IADD3 R16, R17, -0x40, RZ ;  /* 0xffffffc011102810 */ /* 0x000fe20007ffe0ff */
[----:B------:R-:W-:Y:S01]  /*190b0*/  IMAD.IADD R17, R8, 0x1, R15 ;  /* 0x0000000108117824 */ /* 0x000fe200078e020f */
[----:B------:R-:W-:Y:S02]  /*190c0*/  F2FP.PACK_AB R110, R111, R110 ;  /* 0x0000006e6f6e723e */ /* 0x000fe400000000ff */
[----:B------:R-:W-:Y:S02]  /*190d0*/  F2FP.PACK_AB R132, R133, R132 ;  /* 0x000000848584723e */ /* 0x000fe400000000ff */
[----:B------:R-:W-:-:S02]  /*190e0*/  F2FP.PACK_AB R134, R135, R134 ;  /* 0x000000868786723e */ /* 0x000fc400000000ff */
[----:B------:R-:W-:Y:S02]  /*190f0*/  F2FP.PACK_AB R116, R117, R116 ;  /* 0x000000747574723e */ /* 0x000fe400000000ff */
[----:B------:R-:W-:Y:S02]  /*19100*/  F2FP.PACK_AB R118, R119, R118 ;  /* 0x000000767776723e */ /* 0x000fe400000000ff */
        /* <DEDUP_REMOVED lines=9> */
[----:B------:R-:W-:-:S03]  /*191a0*/  PLOP3.LUT P1, PT, PT, PT, UP1, 0x80, 0x0 ;  /* 0x000000000000781c */ /* 0x000fc60003f2f018 */
[----:B------:R-:W-:Y:S04]  /*191b0*/  STS [R4+0x480], R150 ;  /* 0x0004809604007388 */ /* 0x000fe80000000800 */
[----:B------:R-:W-:Y:S04]  /*191c0*/  STS [R8+0x2080], R156 ;  /* 0x0020809c08007388 */ /* 0x000fe80000000800 */
[----:B------:R1:W-:Y:S04]  /*191d0*/  STS [R8+0x2480], R158 ;  /* 0x0024809e08007388 */ /* 0x0003e80000000800 */
[----:B------:R-:W-:Y:S04]  /*191e0*/  STS [R4+0x2080], R152 ;  /* 0x0020809804007388 */ /* 0x000fe80000000800 */
[----:B------:R2:W-:Y:S04]  /*191f0*/  STS [R4+0x2480], R154 ;  /* 0x0024809a04007388 */ /* 0x0005e80000000800 */
[----:B------:R-:W-:Y:S04]  /*19200*/  STS [R17+0x80], R144 ;  /* 0x0000809011007388 */ /* 0x000fe80000000800 */
[----:B------:R-:W-:Y:S01]  /*19210*/  STS [R17+0x480], R146 ;  /* 0x0004809211007388 */ /* 0x000fe20000000800 */
[----:B-1----:R-:W-:-:S05]  /*19220*/  IMAD.IADD R8, R15, 0x1, R4 ;  /* 0x000000010f087824 */ /* 0x002fca00078e0204 */
[----:B------:R-:W-:Y:S01]  /*19230*/  STS [R8+0x80], R100 ;  /* 0x0000806408007388 */ /* 0x000fe20000000800 */
[----:B--2---:R-:W-:-:S03]  /*19240*/  IADD3 R4, R15, 0x400, R16 ;  /* 0x000004000f047810 */ /* 0x004fc60007ffe010 */
[----:B------:R-:W-:Y:S02]  /*19250*/  STS [R8+0x480], R102 ;  /* 0x0004806608007388 */ /* 0x000fe40000000800 */
[C---:B------:R-:W-:Y:S02]  /*19260*/  IMAD.IADD R4, R14.reuse, 0x1, R4 ;  /* 0x000000010e047824 */ /* 0x040fe400078e0204 */
[----:B------:R-:W-:Y:S01]  /*19270*/  STS [R17+0x2080], R140 ;  /* 0x0020808c11007388 */ /* 0x000fe20000000800 */
[----:B------:R-:W-:-:S03]  /*19280*/  IMAD.IADD R14, R14, 0x1, R16 ;  /* 0x000000010e0e7824 */ /* 0x000fc600078e0210 */
[----:B------:R-:W-:Y:S04]  /*19290*/  STS [R17+0x2480], R142 ;  /* 0x0024808e11007388 */ /* 0x000fe80000000800 */
[----:B------:R-:W-:Y:S04]  /*192a0*/  STS [R8+0x2080], R136 ;  /* 0x0020808808007388 */ /* 0x000fe80000000800 */
[----:B------:R-:W-:Y:S04]  /*192b0*/  STS [R8+0x2480], R138 ;  /* 0x0024808a08007388 */ /* 0x000fe80000000800 */
[----:B------:R-:W-:Y:S04]  /*192c0*/  STS [R16], R104 ;  /* 0x0000006810007388 */ /* 0x000fe80000000800 */
[----:B------:R-:W-:Y:S04]  /*192d0*/  STS [R16+0x400], R106 ;  /* 0x0004006a10007388 */ /* 0x000fe80000000800 */
[----:B------:R-:W-:Y:S04]  /*192e0*/  STS [R14], R112 ;  /* 0x000000700e007388 */ /* 0x000fe80000000800 */
[----:B------:R-:W-:Y:S04]  /*192f0*/  STS [R14+0x400], R114 ;  /* 0x000400720e007388 */ /* 0x000fe80000000800 */
[----:B------:R-:W-:Y:S04]  /*19300*/  STS [R16+0x2000], R108 ;  /* 0x0020006c10007388 */ /* 0x000fe80000000800 */
[----:B------:R1:W-:Y:S04]  /*19310*/  STS [R16+0x2400], R110 ;  /* 0x0024006e10007388 */ /* 0x0003e80000000800 */
[----:B------:R-:W-:Y:S04]  /*19320*/  STS [R14+0x2000], R132 ;  /* 0x002000840e007388 */ /* 0x000fe80000000800 */
[----:B------:R-:W-:Y:S01]  /*19330*/  STS [R14+0x2400], R134 ;  /* 0x002400860e007388 */ /* 0x000fe20000000800 */
[----:B-1----:R-:W-:-:S02]  /*19340*/  IMAD.IADD R16, R15, 0x1, R16 ;  /* 0x000000010f107824 */ /* 0x002fc400078e0210 */
[----:B------:R-:W-:-:S03]  /*19350*/  IMAD.IADD R15, R15, 0x1, R14 ;  /* 0x000000010f0f7824 */ /* 0x000fc600078e020e */
        /* <DEDUP_REMOVED lines=9> */
[----:B------:R-:W-:-:S04]  /*193f0*/  UISETP.NE.U32.AND UP0, UPT, URZ, UR4, UPT ;  /* 0x000000043f00728c */ /* 0x000fc8000bf05070 */
[----:B------:R-:W-:Y:S01]  /*19400*/  UISETP.NE.AND.EX UP0, UPT, URZ, UR5, UPT, UP0 ;  /* 0x000000053f00728c */ /* 0x000fe2000bf05300 */
[----:B-1----:R-:W3:Y:S02]  /*19410*/  @P1 LDG.E R6, [R18.64] ;  /* 0x0000003412061981 */ /* 0x002ee4000c1e1900 */
[----:B------:R-:W-:-:S03]  /*19420*/  ULDC.64 UR4, c[0x0][0x508] ;  /* 0x0001420000047ab9 */ /* 0x000fc60000000a00 */
[----:B------:R-:W-:-:S05]  /*19430*/  PLOP3.LUT P0, PT, PT, PT, UP0, 0x80, 0x0 ;  /* 0x000000000000781c */ /* 0x000fca0003f0f008 */
[----:B------:R-:W-:Y:S01]  /*19440*/  @UP0 UIMAD.WIDE UR4, UR16, UR6, UR4 ;  /* 0x00000006100402a5 */ /* 0x000fe2000f8e0204 */
[----:B--2---:R-:W-:-:S05]  /*19450*/  IMAD.MOV.U32 R4, RZ, RZ, c[0x0][0x388] ;  /* 0x0000e200ff047624 */ /* 0x004fca00078e00ff */
[----:B------:R-:W-:Y:S02]  /*19460*/  IMAD.U32 R14, RZ, RZ, UR4 ;  /* 0x00000004ff0e7e24 */ /* 0x000fe4000f8e00ff */
[----:B------:R-:W-:-:S05]  /*19470*/  IMAD.U32 R15, RZ, RZ, UR5 ;  /* 0x00000005ff0f7e24 */ /* 0x000fca000f8e00ff */
        /* <DEDUP_REMOVED lines=9> */
[----:B-----5:R1:W2:Y:S04]  /*19510*/  LDG.E R4, [R18.64] ;  /* 0x0000003412047981 */ /* 0x0202a8000c1e1900 */
[----:B-1----:R-:W2:Y:S02]  /*19520*/  LDG.E R18, [R18.64+0x4] ;  /* 0x0000043412127981 */ /* 0x002ea4000c1e1900 */
[----:B--2---:R-:W-:Y:S02]  /*19530*/  IADD3 R4, -R4, R18, RZ ;  /* 0x0000001204047210 */ /* 0x004fe40007ffe1ff */
.L_x_1117:
[----:B-1----:R-:W-:Y:S01]  /*19540*/  LEA.HI R6, R3, R3, RZ, 0x1 ;  /* 0x0000000303067211 */ /* 0x002fe200078f08ff */
[----:B------:R-:W-:Y:S01]  /*19550*/  IMAD.MOV.U32 R10, RZ, RZ, c[0x0][0x4e8] ;  /* 0x00013a00ff0a7624 */ /* 0x000fe200078e00ff */
[----:B------:R-:W-:Y:S01]  /*19560*/  LOP3.LUT R15, R7, 0xffffffe0, RZ, 0xc0, !PT ;  /* 0xffffffe0070f7812 */ /* 0x000fe200078ec0ff */
[----:B------:R-:W-:Y:S01]  /*19570*/  ULDC.64 UR4, c[0x0][0x490] ;  /* 0x0001240000047ab9 */ /* 0x000fe20000000a00 */
[C---:B------:R-:W-:Y:S01]  /*19580*/  LOP3.LUT R8, R6.reuse, 0x1ffffffe, RZ, 0xc0, !PT ;  /* 0x1ffffffe06087812 */ /* 0x040fe200078ec0ff */
[----:B------:R-:W-:Y:S01]  /*19590*/  IMAD.SHL.U32 R6, R6, 0x20, RZ ;  /* 0x0000002006067824 */ /* 0x000fe200078e00ff */
[----:B------:R-:W-:Y:S01]  /*195a0*/  ISETP.NE.AND P0, PT, R10, 0x1, PT ;  /* 0x000000010a00780c */ /* 0x000fe20003f05270 */
[----:B------:R-:W-:Y:S01]  /*195b0*/  IMAD.IADD R15, R0, 0x1, -R15 ;  /* 0x00000001000f7824 */ /* 0x000fe200078e0a0f */
[----:B------:R-:W-:Y:S01]  /*195c0*/  SHF.R.S32.HI R10, RZ, 0x1f, R9 ;  /* 0x0000001fff0a7819 */ /* 0x000fe20000011409 */
[----:B------:R-:W-:Y:S01]  /*195d0*/  IMAD.IADD R3, R3, 0x1, -R8 ;  /* 0x0000000103037824 */ /* 0x000fe200078e0a08 */
[----:B------:R-:W-:Y:S01]  /*195e0*/  LOP3.LUT R6, R6, 0xffffffc0, RZ, 0xc0, !PT ;  /* 0xffffffc006067812 */ /* 0x000fe200078ec0ff */
[----:B------:R-:W-:Y:S01]  /*195f0*/  UIMAD UR12, UR8, UR4, URZ ;  /* 0x00000004080c72a4 */ /* 0x000fe2000f8e023f */
[----:B------:R-:W-:Y:S01]  /*19600*/  LEA.HI R10, R10, R9, RZ, 0x2 ;  /* 0x000000090a0a7211 */ /* 0x000fe200078f10ff */
[----:B------:R-:W-:Y:S01]  /*19610*/  UMOV UR18, UR6 ;  /* 0x0000000600127c82 */ /* 0x000fe20008000000 */
[----:B------:R-:W-:Y:S01]  /*19620*/  SHF.R.S32.HI R7, RZ, 0x1f, R15 ;  /* 0x0000001fff077819 */ /* 0x000fe2000001140f */
[----:B------:R-:W-:Y:S01]  /*19630*/  IMAD R3, R3, 0x8, R6 ;  /* 0x0000000803037824 */ /* 0x000fe200078e0206 */
[----:B------:R-:W-:Y:S01]  /*19640*/  LOP3.LUT R10, R10, 0xffffffc, RZ, 0xc0, !PT ;  /* 0x0ffffffc0a0a7812 */ /* 0x000fe200078ec0ff */
[----:B------:R-:W1:Y:S01]  /*19650*/  S2R R6, SR_CTAID.X ;  /* 0x0000000000067919 */ /* 0x000e620000002500 */
[----:B------:R-:W-:Y:S01]  /*19660*/  LEA.HI R7, R7, R15, RZ, 0x2 ;  /* 0x0000000f07077211 */ /* 0x000fe200078f10ff */
[----:B------:R-:W-:Y:S01]  /*19670*/  UMOV UR19, UR7 ;  /* 0x0000000700137c82 */ /* 0x000fe20008000000 */
[----:B------:R-:W-:Y:S01]  /*19680*/  LOP3.LUT P1, RZ, R15, 0x3, RZ, 0xc0, !PT ;  /* 0x000000030fff7812 */ /* 0x000fe2000782c0ff */
[----:B------:R-:W-:Y:S01]  /*19690*/  IMAD.IADD R10, R9, 0x1, -R10 ;  /* 0x00000001090a7824 */ /* 0x000fe200078e0a0a */
[----:B------:R-:W-:Y:S01]  /*196a0*/  SHF.R.S32.HI R8, RZ, 0x2, R7 ;  /* 0x00000002ff087819 */ /* 0x000fe20000011407 */
[----:B------:R-:W-:Y:S01]  /*196b0*/  UIMAD.WIDE.U32 UR18, UR11, UR4, UR18 ;  /* 0x000000040b1272a5 */ /* 0x000fe2000f8e0012 */
[-C--:B------:R-:W-:Y:S01]  /*196c0*/  LEA.HI R7, R2, R0.reuse, RZ, 0x3 ;  /* 0x0000000002077211 */ /* 0x080fe200078f18ff */
[----:B------:R-:W-:Y:S01]  /*196d0*/  UIMAD UR12, UR11, UR5, UR12 ;  /* 0x000000050b0c72a4 */ /* 0x000fe2000f8e020c */
[----:B-----5:R-:W-:Y:S01]  /*196e0*/  IMAD R4, R4, c[0x0][0x4e8], RZ ;  /* 0x00013a0004047a24 */ /* 0x020fe200078e02ff */
[----:B------:R-:W-:Y:S01]  /*196f0*/  USHF.R.S32.HI UR9, URZ, 0x1f, UR16 ;  /* 0x0000001f3f097899 */ /* 0x000fe20008011410 */
[----:B------:R-:W-:Y:S01]  /*19700*/  IMAD R10, R10, 0x10, R8 ;  /* 0x000000100a0a7824 */ /* 0x000fe200078e0208 */
[----:B------:R-:W-:Y:S01]  /*19710*/  LOP3.LUT R14, R7, 0xfffffff8, RZ, 0xc0, !PT ;  /* 0xfffffff8070e7812 */ /* 0x000fe200078ec0ff */
[----:B------:R-:W-:Y:S01]  /*19720*/  ULDC.64 UR4, c[0x0][0x3a0] ;  /* 0x0000e80000047ab9 */ /* 0x000fe20000000a00 */
[----:B------:R-:W-:Y:S01]  /*19730*/  SHF.R.S32.HI R7, RZ, 0x3, R7 ;  /* 0x00000003ff077819 */ /* 0x000fe20000011407 */
[----:B------:R-:W-:Y:S01]  /*19740*/  IMAD.IADD R3, R10, 0x1, R3 ;  /* 0x000000010a037824 */ /* 0x000fe200078e0203 */
[----:B------:R-:W-:Y:S01]  /*19750*/  LEA.HI R8, R2, R0, RZ, 0x6 ;  /* 0x0000000002087211 */ /* 0x000fe200078f30ff */
[----:B------:R-:W-:Y:S01]  /*19760*/  IMAD.IADD R14, R0, 0x1, -R14 ;  /* 0x00000001000e7824 */ /* 0x000fe200078e0a0e */
[----:B------:R-:W-:Y:S01]  /*19770*/  UIMAD UR14, UR7, UR4, URZ ;  /* 0x00000004070e72a4 */ /* 0x000fe2000f8e023f */
[----:B------:R-:W-:Y:S01]  /*19780*/  IMAD.SHL.U32 R2, R7, 0x40, RZ ;  /* 0x0000004007027824 */ /* 0x000fe200078e00ff */
[----:B------:R-:W-:Y:S01]  /*19790*/  USEL UR9, UR9, URZ, !UP1 ;  /* 0x0000003f09097287 */ /* 0x000fe2000c800000 */
[----:B------:R-:W-:Y:S01]  /*197a0*/  IMAD R9, R14, 0x10, R7 ;  /* 0x000000100e097824 */ /* 0x000fe200078e0207 */
[----:B------:R-:W-:Y:S01]  /*197b0*/  UIMAD.WIDE.U32 UR20, UR6, UR4, URZ ;  /* 0x00000004061472a5 */ /* 0x000fe2000f8e003f */
[----:B------:R-:W-:Y:S01]  /*197c0*/  IMAD.SHL.U32 R8, R8, 0x8, RZ ;  /* 0x0000000808087824 */ /* 0x000fe200078e00ff */
[----:B------:R-:W-:Y:S01]  /*197d0*/  UIMAD UR14, UR6, UR5, UR14 ;  /* 0x00000005060e72a4 */ /* 0x000fe2000f8e020e */
[C---:B-1----:R-:W-:Y:S01]  /*197e0*/  IMAD R3, R6.reuse, 0x80, R3 ;  /* 0x0000008006037824 */ /* 0x042fe200078e0203 */
[----:B------:R-:W-:Y:S01]  /*197f0*/  USEL UR10, UR16, URZ, !UP1 ;  /* 0x0000003f100a7287 */ /* 0x000fe2000c800000 */
[----:B------:R-:W-:Y:S01]  /*19800*/  IMAD R9, R6, 0x80, R9 ;  /* 0x0000008006097824 */ /* 0x000fe200078e0209 */
[----:B------:R-:W-:Y:S01]  /*19810*/  ULDC.64 UR6, c[0x0][0x498] ;  /* 0x0001260000067ab9 */ /* 0x000fe20000000a00 */
[----:B------:R-:W-:Y:S01]  /*19820*/  @P0 IMAD.HI.U32 R0, R3, c[0x0][0x4ec], RZ ;  /* 0x00013b0003000a27 */ /* 0x000fe200078e00ff */
[----:B------:R-:W-:Y:S01]  /*19830*/  UIMAD UR15, UR9, UR6, URZ ;  /* 0x00000006090f72a4 */ /* 0x000fe2000f8e023f */
[----:B------:R-:W-:Y:S01]  /*19840*/  LOP3.LUT R2, R2, 0x1c0, RZ, 0xc0, !PT ;  /* 0x000001c002027812 */ /* 0x000fe200078ec0ff */
[----:B------:R-:W-:Y:S01]  /*19850*/  UIADD3 UR19, UR19, UR12, URZ ;  /* 0x0000000c13137290 */ /* 0x000fe2000fffe03f */
[----:B------:R-:W-:Y:S01]  /*19860*/  IMAD.MOV.U32 R18, RZ, RZ, R3 ;  /* 0x000000ffff127224 */ /* 0x000fe200078e0003 */
[----:B------:R-:W-:Y:S01]  /*19870*/  @P0 SHF.R.U32.HI R18, RZ, c[0x0][0x4f0], R0 ;  /* 0x00013c00ff120a19 */ /* 0x000fe20000011600 */
[----:B------:R-:W-:Y:S01]  /*19880*/  ULDC.64 UR4, c[0x0][0x3e8] ;  /* 0x0000fa0000047ab9 */ /* 0x000fe20000000a00 */
[----:B------:R-:W-:Y:S01]  /*19890*/  @P0 IMAD.HI.U32 R0, R9, c[0x0][0x4ec], RZ ;  /* 0x00013b0009000a27 */ /* 0x000fe200078e00ff */
[----:B------:R-:W-:Y:S01]  /*198a0*/  UIMAD UR7, UR10, UR7, UR15 ;  /* 0x000000070a0772a4 */ /* 0x000fe2000f8e020f */
[--C-:B------:R-:W-:Y:S01]  /*198b0*/  SHF.R.S32.HI R16, RZ, 0x1f, R18.reuse ;  /* 0x0000001fff107819 */ /* 0x100fe20000011412 */
[----:B------:R-:W-:Y:S01]  /*198c0*/  UIMAD UR13, UR8, UR4, URZ ;  /* 0x00000004080d72a4 */ /* 0x000fe2000f8e023f */
[----:B------:R-:W-:Y:S01]  /*198d0*/  IMAD.MOV R15, RZ, RZ, -R18 ;  /* 0x000000ffff0f7224 */ /* 0x000fe200078e0a12 */
[----:B------:R-:W-:Y:S01]  /*198e0*/  UIADD3 UR15, UR21, UR14, URZ ;  /* 0x0000000e150f7290 */ /* 0x000fe2000fffe03f */
[----:B------:R-:W-:Y:S01]  /*198f0*/  IMAD.MOV.U32 R26, RZ, RZ, R9 ;  /* 0x000000ffff1a7224 */ /* 0x000fe200078e0009 */
[----:B------:R-:W-:Y:S01]  /*19900*/  UIMAD.WIDE.U32 UR18, UR10, UR6, UR18 ;  /* 0x000000060a1272a5 */ /* 0x000fe2000f8e0012 */
[----:B------:R-:W-:Y:S01]  /*19910*/  IMAD R15, R15, c[0x0][0x4e8], R3 ;  /* 0x00013a000f0f7a24 */ /* 0x000fe200078e0203 */
[----:B------:R-:W-:Y:S01]  /*19920*/  UMOV UR14, UR20 ;  /* 0x00000014000e7c82 */ /* 0x000fe20008000000 */
[----:B------:R-:W-:Y:S01]  /*19930*/  @P0 SHF.R.U32.HI R26, RZ, c[0x0][0x4f0], R0 ;  /* 0x00013c00ff1a0a19 */ /* 0x000fe20000011600 */
[----:B------:R-:W-:Y:S01]  /*19940*/  UIMAD UR13, UR11, UR5, UR13 ;  /* 0x000000050b0d72a4 */ /* 0x000fe2000f8e020d */
[----:B------:R-:W-:Y:S01]  /*19950*/  IMAD.SHL.U32 R0, R14, 0x8, RZ ;  /* 0x000000080e007824 */ /* 0x000fe200078e00ff */
[----:B------:R-:W-:Y:S01]  /*19960*/  UIMAD.WIDE.U32 UR14, UR11, UR4, UR14 ;  /* 0x000000040b0e72a5 */ /* 0x000fe2000f8e000e */
[----:B------:R-:W-:Y:S01]  /*19970*/  IMAD.U32 R14, RZ, RZ, UR7 ;  /* 0x00000007ff0e7e24 */ /* 0x000fe2000f8e00ff */
[----:B------:R-:W-:Y:S01]  /*19980*/  IADD3 R18, P0, R18, UR18, RZ ;  /* 0x0000001212127c10 */ /* 0x000fe2000ff1e0ff */
[----:B------:R-:W-:Y:S01]  /*19990*/  ULDC.64 UR4, c[0x0][0x3f0] ;  /* 0x0000fc0000047ab9 */ /* 0x000fe20000000a00 */
[----:B------:R-:W-:Y:S01]  /*199a0*/  SHF.R.S32.HI R3, RZ, 0x1f, R15 ;  /* 0x0000001fff037819 */ /* 0x000fe2000001140f */
[----:B------:R-:W-:Y:S01]  /*199b0*/  UIMAD UR9, UR9, UR4, URZ ;  /* 0x00000004090972a4 */ /* 0x000fe2000f8e023f */
[----:B------:R-:W-:Y:S01]  /*199c0*/  IADD3.X R19, R16, UR19, R14, P0, !PT ;  /* 0x0000001310137c10 */ /* 0x000fe200087fe40e */
[----:B------:R-:W-:Y:S01]  /*199d0*/  UIADD3 UR15, UR15, UR13, URZ ;  /* 0x0000000d0f0f7290 */ /* 0x000fe2000fffe03f */
[----:B------:R-:W-:Y:S01]  /*199e0*/  SHF.R.S32.HI R14, RZ, 0x1f, R26 ;  /* 0x0000001fff0e7819 */ /* 0x000fe2000001141a */
[----:B------:R-:W-:Y:S01]  /*199f0*/  IMAD R3, R3, c[0x0][0x488], RZ ;  /* 0x0001220003037a24 */ /* 0x000fe200078e02ff */
[----:B------:R-:W-:Y:S01]  /*19a00*/  UIMAD UR5, UR10, UR5, UR9 ;  /* 0x000000050a0572a4 */ /* 0x000fe2000f8e0209 */
[----:B------:R-:W-:Y:S01]  /*19a10*/  IMAD.WIDE.U32 R18, R15, c[0x0][0x488], R18 ;  /* 0x000122000f127a25 */ /* 0x000fe200078e0012 */
[----:B------:R-:W-:Y:S01]  /*19a20*/  UIMAD.WIDE.U32 UR14, UR10, UR4, UR14 ;  /* 0x000000040a0e72a5 */ /* 0x000fe2000f8e000e */
[----:B------:R-:W-:-:S02]  /*19a30*/  LOP3.LUT R17, R2, 0x38, R0, 0xf8, !PT ;  /* 0x0000003802117812 */ /* 0x000fc400078ef800 */
[----:B------:R-:W-:Y:S01]  /*19a40*/  IMAD R3, R15, c[0x0][0x48c], R3 ;  /* 0x000123000f037a24 */ /* 0x000fe200078e0203 */
[----:B------:R-:W-:Y:S01]  /*19a50*/  UIADD3 UR5, UR15, UR5, URZ ;  /* 0x000000050f057290 */ /* 0x000fe2000fffe03f */
[----:B------:R-:W-:Y:S01]  /*19a60*/  LEA R16, P0, R18, c[0x0][0x450], 0x2 ;  /* 0x0001140012107a11 */ /* 0x000fe200078010ff */
[----:B------:R-:W-:Y:S01]  /*19a70*/  IMAD.U32 R21, RZ, RZ, UR15 ;  /* 0x0000000fff157e24 */ /* 0x000fe2000f8e00ff */
[----:B------:R-:W-:Y:S01]  /*19a80*/  SHF.R.U32.HI R2, RZ, 0x3, R2 ;  /* 0x00000003ff027819 */ /* 0x000fe20000011602 */
[----:B------:R-:W-:Y:S01]  /*19a90*/  IMAD.IADD R3, R19, 0x1, R3 ;  /* 0x0000000113037824 */ /* 0x000fe200078e0203 */
[----:B------:R-:W-:Y:S01]  /*19aa0*/  ISETP.GE.AND P6, PT, R0, c[0x0][0x3c8], PT ;  /* 0x0000f20000007a0c */ /* 0x000fe20003fc6270 */
[----:B------:R-:W-:Y:S01]  /*19ab0*/  IMAD R14, R14, c[0x0][0x3e0], RZ ;  /* 0x0000f8000e0e7a24 */ /* 0x000fe200078e02ff */
[----:B------:R-:W-:Y:S01]  /*19ac0*/  LOP3.LUT R2, R17, R2, RZ, 0x3c, !PT ;  /* 0x0000000211027212 */ /* 0x000fe200078e3cff */
[----:B------:R-:W-:Y:S01]  /*19ad0*/  IMAD.U32 R20, RZ, RZ, UR14 ;  /* 0x0000000eff147e24 */ /* 0x000fe2000f8e00ff */
[----:B------:R-:W-:Y:S01]  /*19ae0*/  LEA.HI.X R3, R18, c[0x0][0x454], R3, 0x2, P0 ;  /* 0x0001150012037a11 */ /* 0x000fe200000f1403 */
[----:B------:R-:W-:Y:S01]  /*19af0*/  IMAD.U32 R21, RZ, RZ, UR5 ;  /* 0x00000005ff157e24 */ /* 0x000fe2000f8e00ff */
[----:B------:R-:W-:Y:S01]  /*19b00*/  SHFL.IDX PT, R18, R16, 0x1, 0x1c1f ;  /* 0x003c1f0010127f89 */ /* 0x000fe200000e0000 */
[----:B------:R-:W-:Y:S01]  /*19b10*/  IMAD.MOV R22, RZ, RZ, -R26 ;  /* 0x000000ffff167224 */ /* 0x000fe200078e0a1a */
[----:B------:R-:W-:Y:S01]  /*19b20*/  LOP3.LUT R8, R2, 0x7ffffe00, R8, 0xf8, !PT ;  /* 0x7ffffe0002087812 */ /* 0x000fe200078ef808 */
[C---:B------:R-:W-:Y:S01]  /*19b30*/  IMAD R14, R26.reuse, c[0x0][0x3e4], R14 ;  /* 0x0000f9001a0e7a24 */ /* 0x040fe200078e020e */
[----:B------:R-:W-:Y:S01]  /*19b40*/  SHFL.IDX PT, R19, R3, 0x1, 0x1c1f ;  /* 0x003c1f0003137f89 */ /* 0x000fe200000e0000 */
[----:B------:R-:W-:-:S03]  /*19b50*/  IMAD.WIDE.U32 R26, R26, c[0x0][0x3e0], R20 ;  /* 0x0000f8001a1a7a25 */ /* 0x000fc600078e0014 */
[----:B------:R-:W-:Y:S01]  /*19b60*/  SHFL.IDX PT, R20, R16, RZ, 0x1c1f ;  /* 0x001c1fff10147589 */ /* 0x000fe200000e0000 */
[----:B------:R-:W-:Y:S02]  /*19b70*/  IMAD R22, R22, c[0x0][0x4e8], R9 ;  /* 0x00013a0016167a24 */ /* 0x000fe400078e0209 */
[----:B------:R-:W-:Y:S01]  /*19b80*/  IMAD.IADD R27, R27, 0x1, R14 ;  /* 0x000000011b1b7824 */ /* 0x000fe200078e020e */
[----:B------:R-:W1:Y:S01]  /*19b90*/  SHFL.IDX PT, R21, R3, RZ, 0x1c1f ;  /* 0x001c1fff03157589 */ /* 0x000e6200000e0000 */
[----:B------:R-:W-:Y:S01]  /*19ba0*/  IMAD R10, R6, 0x80, R10 ;  /* 0x00000080060a7824 */ /* 0x000fe200078e020a */
[----:B------:R-:W-:Y:S01]  /*19bb0*/  SHF.R.S32.HI R9, RZ, 0x1f, R22 ;  /* 0x0000001fff097819 */ /* 0x000fe20000011416 */
[----:B------:R-:W-:Y:S01]  /*19bc0*/  IMAD.SHL.U32 R8, R8, 0x2, RZ ;  /* 0x0000000208087824 */ /* 0x000fe200078e00ff */
[----:B------:R-:W-:Y:S01]  /*19bd0*/  SHFL.IDX PT, R14, R16, 0x2, 0x1c1f ;  /* 0x005c1f00100e7f89 */ /* 0x000fe200000e0000 */
[----:B------:R-:W-:Y:S01]  /*19be0*/  IMAD R6, R6, 0x80, R7 ;  /* 0x0000008006067824 */ /* 0x000fe200078e0207 */
[C---:B------:R-:W-:Y:S01]  /*19bf0*/  IADD3 R24, R10.reuse, 0x8, RZ ;  /* 0x000000080a187810 */ /* 0x040fe20007ffe0ff */
[----:B------:R-:W-:Y:S01]  /*19c00*/  IMAD R9, R9, c[0x0][0x3d8], RZ ;  /* 0x0000f60009097a24 */ /* 0x000fe200078e02ff */
[----:B------:R-:W2:Y:S01]  /*19c10*/  SHFL.IDX PT, R15, R3, 0x2, 0x1c1f ;  /* 0x005c1f00030f7f89 */ /* 0x000ea200000e0000 */
[----:B------:R-:W-:-:S02]  /*19c20*/  ISETP.GE.OR P4, PT, R10, R4, P1 ;  /* 0x000000040a00720c */ /* 0x000fc40000f86670 */
[----:B------:R-:W-:Y:S01]  /*19c30*/  IMAD R9, R22, c[0x0][0x3dc], R9 ;  /* 0x0000f70016097a24 */ /* 0x000fe200078e0209 */
[----:B------:R-:W-:Y:S01]  /*19c40*/  SHFL.IDX PT, R16, R16, 0x3, 0x1c1f ;  /* 0x007c1f0010107f89 */ /* 0x000fe200000e0000 */
[----:B------:R-:W-:Y:S01]  /*19c50*/  ISETP.GE.OR P3, PT, R24, R4, P1 ;  /* 0x000000041800720c */ /* 0x000fe20000f66670 */
[----:B------:R-:W-:Y:S01]  /*19c60*/  IMAD.WIDE.U32 R22, R22, c[0x0][0x3d8], R26 ;  /* 0x0000f60016167a25 */ /* 0x000fe200078e001a */
[----:B------:R-:W-:Y:S01]  /*19c70*/  IADD3 R45, R6, 0x60, RZ ;  /* 0x00000060062d7810 */ /* 0x000fe20007ffe0ff */
[----:B------:R3:W4:Y:S02]  /*19c80*/  SHFL.IDX PT, R17, R3, 0x3, 0x1c1f ;  /* 0x007c1f0003117f89 */ /* 0x00072400000e0000 */
[----:B------:R-:W-:-:S04]  /*19c90*/  IMAD.IADD R9, R23, 0x1, R9 ;  /* 0x0000000117097824 */ /* 0x000fc800078e0209 */
[----:B-1----:R1:W-:Y:S04]  /*19ca0*/  @!P4 ST.E [R20.64], R5 ;  /* 0x000000051400c985 */ /* 0x0023e8000c101934 */
[----:B------:R-:W-:Y:S01]  /*19cb0*/  @!P3 ST.E [R18.64], R11 ;  /* 0x0000000b1200b985 */ /* 0x000fe2000c101934 */
[-C--:B------:R-:W-:Y:S02]  /*19cc0*/  ISETP.GE.OR P3, PT, R6, R4.reuse, P6 ;  /* 0x000000040600720c */ /* 0x080fe40003766670 */
[C---:B---3--:R-:W-:Y:S02]  /*19cd0*/  IADD3 R3, R10.reuse, 0x40, RZ ;  /* 0x000000400a037810 */ /* 0x048fe40007ffe0ff */
[----:B------:R-:W-:Y:S02]  /*19ce0*/  IADD3 R10, R10, 0x48, RZ ;  /* 0x000000480a0a7810 */ /* 0x000fe40007ffe0ff */
[----:B------:R-:W-:-:S02]  /*19cf0*/  ISETP.GE.OR P2, PT, R3, R4, P1 ;  /* 0x000000040300720c */ /* 0x000fc40000f46670 */
[----:B------:R-:W-:Y:S02]  /*19d00*/  ISETP.GE.OR P1, PT, R10, R4, P1 ;  /* 0x000000040a00720c */ /* 0x000fe40000f26670 */
[----:B------:R-:W-:-:S04]  /*19d10*/  LEA R3, P0, R22, c[0x0][0x380], 0x1 ;  /* 0x0000e00016037a11 */ /* 0x000fc800078008ff */
[----:B------:R-:W-:Y:S01]  /*19d20*/  LEA.HI.X R2, R22, c[0x0][0x384], R9, 0x1, P0 ;  /* 0x0000e10016027a11 */ /* 0x000fe200000f0c09 */
[----:B------:R-:W3:Y:S01]  /*19d30*/  SHFL.IDX PT, R48, R3, RZ, 0x181f ;  /* 0x00181fff03307589 */ /* 0x000ee200000e0000 */
[----:B-1----:R-:W-:-:S03]  /*19d40*/  IADD3 R5, R6, 0x10, RZ ;  /* 0x0000001006057810 */ /* 0x002fc60007ffe0ff */
[----:B------:R-:W1:Y:S04]  /*19d50*/  SHFL.IDX PT, R46, R3, 0x1, 0x181f ;  /* 0x00381f00032e7f89 */ /* 0x000e6800000e0000 */
[----:B--2---:R2:W-:Y:S01]  /*19d60*/  @!P2 ST.E [R14.64], R12 ;  /* 0x0000000c0e00a985 */ /* 0x0045e2000c101934 */
[-C--:B------:R-:W-:Y:S02]  /*19d70*/  ISETP.GE.OR P2, PT, R5, R4.reuse, P6 ;  /* 0x000000040500720c */ /* 0x080fe40003746670 */
[----:B------:R-:W-:Y:S01]  /*19d80*/  IADD3 R5, R6, 0x20, RZ ;  /* 0x0000002006057810 */ /* 0x000fe20007ffe0ff */
[----:B------:R-:W2:Y:S04]  /*19d90*/  SHFL.IDX PT, R14, R2, RZ, 0x181f ;  /* 0x00181fff020e7589 */ /* 0x000ea800000e0000 */
[----:B------:R-:W2:Y:S04]  /*19da0*/  SHFL.IDX PT, R12, R2, 0x1, 0x181f ;  /* 0x00381f00020c7f89 */ /* 0x000ea800000e0000 */
[----:B----4-:R4:W-:Y:S01]  /*19db0*/  @!P1 ST.E [R16.64], R13 ;  /* 0x0000000d10009985 */ /* 0x0109e2000c101934 */
[----:B------:R-:W-:-:S02]  /*19dc0*/  ISETP.GE.OR P1, PT, R5, R4, P6 ;  /* 0x000000040500720c */ /* 0x000fc40003726670 */
[----:B------:R-:W-:Y:S01]  /*19dd0*/  SHF.R.S32.HI R5, RZ, 0x1f, R0 ;  /* 0x0000001fff057819 */ /* 0x000fe20000011400 */
[----:B------:R-:W-:Y:S01]  /*19de0*/  LDS.128 R36, [R8+0x80] ;  /* 0x0000800008247984 */ /* 0x000fe20000000c00 */
[----:B---3--:R-:W-:-:S03]  /*19df0*/  @!P3 LEA R48, P5, R0, R48, 0x1 ;  /* 0x000000300030b211 */ /* 0x008fc600078a08ff */
[----:B------:R-:W3:Y:S01]  /*19e00*/  SHFL.IDX PT, R7, R3, 0x2, 0x181f ;  /* 0x00581f0003077f89 */ /* 0x000ee200000e0000 */
[----:B-1----:R-:W-:-:S03]  /*19e10*/  @!P2 LEA R46, P4, R0, R46, 0x1 ;  /* 0x0000002e002ea211 */ /* 0x002fc600078808ff */
[----:B------:R-:W1:Y:S01]  /*19e20*/  SHFL.IDX PT, R11, R2, 0x2, 0x181f ;  /* 0x00581f00020b7f89 */ /* 0x000e6200000e0000 */
[----:B--2---:R-:W-:-:S03]  /*19e30*/  IADD3 R15, R6, 0x30, RZ ;  /* 0x00000030060f7810 */ /* 0x004fc60007ffe0ff */
[----:B------:R-:W2:Y:S01]  /*19e40*/  SHFL.IDX PT, R10, R3, 0x3, 0x181f ;  /* 0x00781f00030a7f89 */ /* 0x000ea200000e0000 */
[C-C-:B------:R-:W-:Y:S02]  /*19e50*/  @!P3 LEA.HI.X R49, R0.reuse, R14, R5.reuse, 0x1, P5 ;  /* 0x0000000e0031b211 */ /* 0x140fe400028f0c05 */
[----:B------:R-:W-:Y:S01]  /*19e60*/  ISETP.GE.OR P0, PT, R15, R4, P6 ;  /* 0x000000040f00720c */ /* 0x000fe20003706670 */
[----:B------:R-:W-:Y:S01]  /*19e70*/  LDS.128 R32, [R8+0x880] ;  /* 0x0008800008207984 */ /* 0x000fe20000000c00 */
[----:B------:R-:W-:-:S03]  /*19e80*/  @!P2 LEA.HI.X R47, R0, R12, R5, 0x1, P4 ;  /* 0x0000000c002fa211 */ /* 0x000fc600020f0c05 */
[----:B------:R-:W-:Y:S01]  /*19e90*/  LDS.128 R28, [R8+0x1080] ;  /* 0x00108000081c7984 */ /* 0x000fe20000000c00 */
[----:B----4-:R-:W-:-:S03]  /*19ea0*/  IADD3 R13, R6, 0x40, RZ ;  /* 0x00000040060d7810 */ /* 0x010fc60007ffe0ff */
[----:B------:R-:W-:Y:S01]  /*19eb0*/  LDS.128 R24, [R8+0x1880] ;  /* 0x0018800008187984 */ /* 0x000fe20000000c00 */
[----:B------:R-:W-:-:S03]  /*19ec0*/  ISETP.GE.OR P5, PT, R13, R4, P6 ;  /* 0x000000040d00720c */ /* 0x000fc600037a6670 */
[----:B------:R-:W4:Y:S01]  /*19ed0*/  SHFL.IDX PT, R9, R2, 0x3, 0x181f ;  /* 0x00781f0002097f89 */ /* 0x000f2200000e0000 */
[----:B---3--:R-:W-:-:S03]  /*19ee0*/  @!P1 LEA R50, P4, R0, R7, 0x1 ;  /* 0x0000000700329211 */ /* 0x008fc600078808ff */
[----:B------:R-:W-:Y:S01]  /*19ef0*/  LDS.128 R20, [R8+0x2080] ;  /* 0x0020800008147984 */ /* 0x000fe20000000c00 */
[----:B-1----:R-:W-:-:S03]  /*19f00*/  @!P1 LEA.HI.X R51, R0, R11, R5, 0x1, P4 ;  /* 0x0000000b00339211 */ /* 0x002fc600020f0c05 */
[----:B------:R-:W-:Y:S01]  /*19f10*/  LDS.128 R16, [R8+0x2880] ;  /* 0x0028800008107984 */ /* 0x000fe20000000c00 */
[----:B--2---:R-:W-:Y:S02]  /*19f20*/  @!P0 LEA R52, P4, R0, R10, 0x1 ;  /* 0x0000000a00348211 */ /* 0x004fe400078808ff */
[C---:B------:R-:W-:Y:S01]  /*19f30*/  IADD3 R10, R6.reuse, 0x50, RZ ;  /* 0x00000050060a7810 */ /* 0x040fe20007ffe0ff */
[----:B------:R-:W-:Y:S01]  /*19f40*/  LDS.128 R12, [R8+0x3080] ;  /* 0x00308000080c7984 */ /* 0x000fe20000000c00 */
[----:B------:R-:W-:-:S03]  /*19f50*/  IADD3 R6, R6, 0x70, RZ ;  /* 0x0000007006067810 */ /* 0x000fc60007ffe0ff */
[----:B------:R-:W1:Y:S04]  /*19f60*/  SHFL.IDX PT, R43, R3, 0x4, 0x181f ;  /* 0x00981f00032b7f89 */ /* 0x000e6800000e0000 */
[----:B------:R-:W2:Y:S04]  /*19f70*/  SHFL.IDX PT, R41, R3, 0x5, 0x181f ;  /* 0x00b81f0003297f89 */ /* 0x000ea800000e0000 */
[----:B------:R-:W3:Y:S01]  /*19f80*/  SHFL.IDX PT, R7, R3, 0x6, 0x181f ;  /* 0x00d81f0003077f89 */ /* 0x000ee200000e0000 */
[----:B----4-:R-:W-:Y:S02]  /*19f90*/  @!P0 LEA.HI.X R53, R0, R9, R5, 0x1, P4 ;  /* 0x0000000900358211 */ /* 0x010fe400020f0c05 */
[-C--:B------:R-:W-:Y:S01]  /*19fa0*/  ISETP.GE.OR P4, PT, R10, R4.reuse, P6 ;  /* 0x000000040a00720c */ /* 0x080fe20003786670 */
[----:B------:R-:W4:Y:S04]  /*19fb0*/  SHFL.IDX PT, R44, R2, 0x4, 0x181f ;  /* 0x00981f00022c7f89 */ /* 0x000f2800000e0000 */
[----:B------:R-:W1:Y:S04]  /*19fc0*/  SHFL.IDX PT, R42, R2, 0x5, 0x181f ;  /* 0x00b81f00022a7f89 */ /* 0x000e6800000e0000 */
[----:B------:R-:W1:Y:S04]  /*19fd0*/  SHFL.IDX PT, R40, R2, 0x6, 0x181f ;  /* 0x00d81f0002287f89 */ /* 0x000e6800000e0000 */
[----:B------:R-:W1:Y:S04]  /*19fe0*/  LDS.128 R8, [R8+0x3880] ;  /* 0x0038800008087984 */ /* 0x000e680000000c00 */
[----:B------:R-:W-:Y:S01]  /*19ff0*/  @!P3 ST.E.128 [R48.64], R36 ;  /* 0x000000243000b985 */ /* 0x000fe2000c101d34 */
[----:B------:R-:W-:-:S02]  /*1a000*/  ISETP.GE.OR P3, PT, R45, R4, P6 ;  /* 0x000000042d00720c */ /* 0x000fc40003766670 */
[----:B------:R-:W-:Y:S01]  /*1a010*/  ISETP.GE.OR P6, PT, R6, R4, P6 ;  /* 0x000000040600720c */ /* 0x000fe200037c6670 */
[----:B------:R-:W-:Y:S04]  /*1a020*/  @!P2 ST.E.128 [R46.64], R32 ;  /* 0x000000202e00a985 */ /* 0x000fe8000c101d34 */
[----:B------:R1:W-:Y:S04]  /*1a030*/  @!P1 ST.E.128 [R50.64], R28 ;  /* 0x0000001c32009985 */ /* 0x0003e8000c101d34 */
[----:B------:R2:W-:Y:S04]  /*1a040*/  @!P0 ST.E.128 [R52.64], R24 ;  /* 0x0000001834008985 */ /* 0x0005e8000c101d34 */
[----:B------:R-:W1:Y:S04]  /*1a050*/  SHFL.IDX PT, R3, R3, 0x7, 0x181f ;  /* 0x00f81f0003037f89 */ /* 0x000e6800000e0000 */
[----:B------:R-:W2:Y:S01]  /*1a060*/  SHFL.IDX PT, R2, R2, 0x7, 0x181f ;  /* 0x00f81f0002027f89 */ /* 0x000ea200000e0000 */
[----:B-1----:R-:W-:-:S02]  /*1a070*/  @!P5 LEA R28, P2, R0, R43, 0x1 ;  /* 0x0000002b001cd211 */ /* 0x002fc400078408ff */
[C---:B--2---:R-:W-:Y:S02]  /*1a080*/  @!P4 LEA R24, P1, R0.reuse, R41, 0x1 ;  /* 0x000000290018c211 */ /* 0x044fe400078208ff */
[C---:B---3--:R-:W-:Y:S02]  /*1a090*/  @!P3 LEA R26, P0, R0.reuse, R7, 0x1 ;  /* 0x00000007001ab211 */ /* 0x048fe400078008ff */
[C-C-:B----4-:R-:W-:Y:S02]  /*1a0a0*/  @!P5 LEA.HI.X R29, R0.reuse, R44, R5.reuse, 0x1, P2 ;  /* 0x0000002c001dd211 */ /* 0x150fe400010f0c05 */
[C-C-:B------:R-:W-:Y:S02]  /*1a0b0*/  @!P4 LEA.HI.X R25, R0.reuse, R42, R5.reuse, 0x1, P1 ;  /* 0x0000002a0019c211 */ /* 0x140fe400008f0c05 */
        /* <DEDUP_REMOVED lines=9> */
.L_x_1116:
        /* <DEDUP_REMOVED lines=31> */
.L_x_1118:
        /* <DEDUP_REMOVED lines=28> */
[C---:B------:R-:W-:Y:S02]  /*1a500*/  IADD3 R6, -R8.reuse, RZ, RZ ;  /* 0x000000ff08067210 */ /* 0x040fe40007ffe1ff */
[----:B------:R-:W-:Y:S02]  /*1a510*/  SHF.R.S32.HI R3, RZ, 0x1f, R8 ;  /* 0x0000001fff037819 */ /* 0x000fe40000011408 */
[----:B------:R-:W-:Y:S01]  /*1a520*/  IADD3 R8, P0, R8, UR14, RZ ;  /* 0x0000000e08087c10 */ /* 0x000fe2000ff1e0ff */
[----:B------:R-:W-:Y:S02]  /*1a530*/  IMAD R6, R6, c[0x0][0x4e8], R0 ;  /* 0x00013a0006067a24 */ /* 0x000fe400078e0200 */
[----:B------:R-:W-:-:S03]  /*1a540*/  IMAD.U32 R0, RZ, RZ, UR5 ;  /* 0x00000005ff007e24 */ /* 0x000fc6000f8e00ff */
        /* <DEDUP_REMOVED lines=10> */
.L_x_1120:
[----:B------:R-:W-:Y:S05]  /*1a5f0*/  BSYNC B0 ;  /* 0x0000000000007941 */ /* 0x000fea0003800000 */
.L_x_1119:
[----:B-1----:R-:W1:Y:S01]  /*1a600*/  S2R R0, SR_CTAID.X ;  /* 0x0000000000007919 */ /* 0x002e620000002500 */
[----:B------:R-:W-:Y:S01]  /*1a610*/  SHF.R.S32.HI R4, RZ, 0x1f, R5 ;  /* 0x0000001fff047819 */ /* 0x000fe20000011405 */
        /* <DEDUP_REMOVED lines=14> */
[C---:B------:R-:W-:Y:S01]  /*1a700*/  IMAD R6, R5.reuse, 0x10, R4 ;  /* 0x0000001005067824 */ /* 0x040fe200078e0204 */
[----:B------:R-:W-:Y:S01]  /*1a710*/  UIMAD.WIDE.U32 UR14, UR11, UR4, UR14 ;  /* 0x000000040b0e72a5 */ /* 0x000fe2000f8e000e */
[----:B------:R-:W-:Y:S01]  /*1a720*/  IMAD.SHL.U32 R5, R5, 0x8, RZ ;  /* 0x0000000805057824 */ /* 0x000fe200078e00ff */
[----:B------:R-:W-:Y:S01]  /*1a730*/  UIMAD UR7, UR11, UR5, UR7 ;  /* 0x000000050b0772a4 */ /* 0x000fe2000f8e0207 */
[C---:B-1----:R-:W-:Y:S02]  /*1a740*/  IMAD R6, R0.reuse, 0x80, R6 ;  /* 0x0000008000067824 */ /* 0x042fe400078e0206 */
[----:B------:R-:W-:Y:S01]  /*1a750*/  ULDC.64 UR4, c[0x0][0x3f0] ;  /* 0x0000fc0000047ab9 */ /* 0x000fe20000000a00 */
[----:B------:R-:W-:Y:S01]  /*1a760*/  IMAD R4, R0, 0x80, R4 ;  /* 0x0000008000047824 */ /* 0x000fe200078e0204 */
[----:B------:R-:W-:Y:S01]  /*1a770*/  UIMAD UR9, UR6, UR4, URZ ;  /* 0x00000004060972a4 */ /* 0x000fe2000f8e023f */
[----:B------:R-:W-:Y:S01]  /*1a780*/  @P0 IMAD.HI.U32 R3, R6, c[0x0][0x4ec], RZ ;  /* 0x00013b0006030a27 */ /* 0x000fe200078e00ff */
[----:B------:R-:W-:-:S02]  /*1a790*/  UIADD3 UR15, UR7, UR15, URZ ;  /* 0x0000000f070f7290 */ /* 0x000fc4000fffe03f */
[----:B------:R-:W-:Y:S01]  /*1a7a0*/  UIMAD UR5, UR16, UR5, UR9 ;  /* 0x00000005100572a4 */ /* 0x000fe2000f8e0209 */
[----:B------:R-:W-:Y:S01]  /*1a7b0*/  IMAD.MOV.U32 R8, RZ, RZ, R6 ;  /* 0x000000ffff087224 */ /* 0x000fe200078e0006 */
[----:B------:R-:W-:Y:S01]  /*1a7c0*/  @P0 SHF.R.U32.HI R8, RZ, c[0x0][0x4f0], R3 ;  /* 0x00013c00ff080a19 */ /* 0x000fe20000011603 */
[----:B------:R-:W-:Y:S01]  /*1a7d0*/  UIMAD.WIDE.U32 UR14, UR16, UR4, UR14 ;  /* 0x00000004100e72a5 */ /* 0x000fe2000f8e000e */
[----:B------:R-:W-:Y:S02]  /*1a7e0*/  IADD3 R0, R4, 0x10, RZ ;  /* 0x0000001004007810 */ /* 0x000fe40007ffe0ff */
[--C-:B------:R-:W-:Y:S01]  /*1a7f0*/  SHF.R.S32.HI R3, RZ, 0x1f, R8.reuse ;  /* 0x0000001fff037819 */ /* 0x100fe20000011408 */
[----:B------:R-:W-:Y:S01]  /*1a800*/  IMAD.MOV R7, RZ, RZ, -R8 ;  /* 0x000000ffff077224 */ /* 0x000fe200078e0a08 */
[----:B------:R-:W-:Y:S01]  /*1a810*/  UIADD3 UR5, UR15, UR5, URZ ;  /* 0x000000050f057290 */ /* 0x000fe2000fffe03f */
[----:B------:R-:W-:Y:S02]  /*1a820*/  IMAD.U32 R11, RZ, RZ, UR15 ;  /* 0x0000000fff0b7e24 */ /* 0x000fe4000f8e00ff */
[----:B------:R-:W-:-:S02]  /*1a830*/  IMAD R7, R7, c[0x0][0x4e8], R6 ;  /* 0x00013a0007077a24 */ /* 0x000fc400078e0206 */
[----:B------:R-:W-:Y:S02]  /*1a840*/  IMAD R3, R3, c[0x0][0x3e0], RZ ;  /* 0x0000f80003037a24 */ /* 0x000fe400078e02ff */
[----:B------:R-:W-:Y:S01]  /*1a850*/  IMAD.U32 R10, RZ, RZ, UR14 ;  /* 0x0000000eff0a7e24 */ /* 0x000fe2000f8e00ff */
[----:B------:R-:W-:Y:S01]  /*1a860*/  SHF.R.S32.HI R6, RZ, 0x1f, R7 ;  /* 0x0000001fff067819 */ /* 0x000fe20000011407 */
[----:B------:R-:W-:Y:S02]  /*1a870*/  IMAD.U32 R11, RZ, RZ, UR5 ;  /* 0x00000005ff0b7e24 */ /* 0x000fe4000f8e00ff */
[C---:B------:R-:W-:Y:S02]  /*1a880*/  IMAD R3, R8.reuse, c[0x0][0x3e4], R3 ;  /* 0x0000f90008037a24 */ /* 0x040fe400078e0203 */
[----:B------:R-:W-:Y:S01]  /*1a890*/  IMAD.WIDE.U32 R8, R8, c[0x0][0x3e0], R10 ;  /* 0x0000f80008087a25 */ /* 0x000fe200078e000a */
[----:B------:R-:W-:-:S03]  /*1a8a0*/  IADD3 R10, R4, 0x20, RZ ;  /* 0x00000020040a7810 */ /* 0x000fc60007ffe0ff */
[----:B------:R-:W-:Y:S02]  /*1a8b0*/  IMAD R6, R6, c[0x0][0x3d8], RZ ;  /* 0x0000f60006067a24 */ /* 0x000fe400078e02ff */
[----:B------:R-:W-:Y:S01]  /*1a8c0*/  IMAD.IADD R9, R9, 0x1, R3 ;  /* 0x0000000109097824 */ /* 0x000fe200078e0203 */
[----:B------:R-:W-:Y:S01]  /*1a8d0*/  SHF.R.S32.HI R3, RZ, 0x1f, R5 ;  /* 0x0000001fff037819 */ /* 0x000fe20000011405 */
[C---:B------:R-:W-:Y:S02]  /*1a8e0*/  IMAD R6, R7.reuse, c[0x0][0x3dc], R6 ;  /* 0x0000f70007067a24 */ /* 0x040fe400078e0206 */
[----:B------:R-:W-:-:S04]  /*1a8f0*/  IMAD.WIDE.U32 R8, R7, c[0x0][0x3d8], R8 ;  /* 0x0000f60007087a25 */ /* 0x000fc800078e0008 */
[----:B------:R-:W-:Y:S01]  /*1a900*/  IMAD.IADD R6, R9, 0x1, R6 ;  /* 0x0000000109067824 */ /* 0x000fe200078e0206 */
[----:B------:R-:W-:-:S04]  /*1a910*/  LEA R7, P0, R8, c[0x0][0x380], 0x1 ;  /* 0x0000e00008077a11 */ /* 0x000fc800078008ff */
[----:B------:R-:W-:Y:S01]  /*1a920*/  LEA.HI.X R6, R8, c[0x0][0x384], R6, 0x1, P0 ;  /* 0x0000e10008067a11 */ /* 0x000fe200000f0c06 */
[----:B------:R-:W1:Y:S01]  /*1a930*/  SHFL.IDX PT, R12, R7, RZ, 0x181f ;  /* 0x00181fff070c7589 */ /* 0x000e6200000e0000 */
[----:B------:R-:W-:Y:S02]  /*1a940*/  ISETP.GE.AND P0, PT, R5, c[0x0][0x3c8], PT ;  /* 0x0000f20005007a0c */ /* 0x000fe40003f06270 */
[C---:B------:R-:W-:Y:S01]  /*1a950*/  IADD3 R8, R4.reuse, 0x30, RZ ;  /* 0x0000003004087810 */ /* 0x040fe20007ffe0ff */
[----:B------:R-:W2:Y:S01]  /*1a960*/  SHFL.IDX PT, R11, R6, RZ, 0x181f ;  /* 0x00181fff060b7589 */ /* 0x000ea200000e0000 */
[-C--:B------:R-:W-:Y:S02]  /*1a970*/  ISETP.GE.OR P2, PT, R4, R2.reuse, P0 ;  /* 0x000000020400720c */ /* 0x080fe40000746670 */
[-C--:B------:R-:W-:Y:S01]  /*1a980*/  ISETP.GE.OR P4, PT, R0, R2.reuse, P0 ;  /* 0x000000020000720c */ /* 0x080fe20000786670 */
[----:B------:R-:W3:Y:S01]  /*1a990*/  SHFL.IDX PT, R18, R7, 0x1, 0x181f ;  /* 0x00381f0007127f89 */ /* 0x000ee200000e0000 */
[----:B------:R-:W-:-:S02]  /*1a9a0*/  ISETP.GE.OR P3, PT, R10, R2, P0 ;  /* 0x000000020a00720c */ /* 0x000fc40000766670 */
[----:B------:R-:W-:Y:S01]  /*1a9b0*/  IADD3 R0, R4, 0x40, RZ ;  /* 0x0000004004007810 */ /* 0x000fe20007ffe0ff */
[----:B------:R-:W4:Y:S03]  /*1a9c0*/  SHFL.IDX PT, R9, R6, 0x1, 0x181f ;  /* 0x00381f0006097f89 */ /* 0x000f2600000e0000 */
[----:B------:R-:W-:Y:S01]  /*1a9d0*/  ISETP.GE.OR P6, PT, R0, R2, P0 ;  /* 0x000000020000720c */ /* 0x000fe200007c6670 */
[----:B------:R-:W4:Y:S01]  /*1a9e0*/  SHFL.IDX PT, R16, R7, 0x2, 0x181f ;  /* 0x00581f0007107f89 */ /* 0x000f2200000e0000 */
[----:B------:R-:W-:-:S03]  /*1a9f0*/  IADD3 R0, R4, 0x50, RZ ;  /* 0x0000005004007810 */ /* 0x000fc60007ffe0ff */
[----:B------:R-:W4:Y:S01]  /*1aa00*/  SHFL.IDX PT, R17, R6, 0x2, 0x181f ;  /* 0x00581f0006117f89 */ /* 0x000f2200000e0000 */
[----:B------:R-:W-:Y:S02]  /*1aa10*/  ISETP.GE.OR P5, PT, R0, R2, P0 ;  /* 0x000000020000720c */ /* 0x000fe400007a6670 */
[C---:B------:R-:W-:Y:S01]  /*1aa20*/  IADD3 R0, R4.reuse, 0x60, RZ ;  /* 0x0000006004007810 */ /* 0x040fe20007ffe0ff */
[----:B------:R-:W4:Y:S01]  /*1aa30*/  SHFL.IDX PT, R14, R7, 0x3, 0x181f ;  /* 0x00781f00070e7f89 */ /* 0x000f2200000e0000 */
[C---:B-1----:R-:W-:Y:S02]  /*1aa40*/  @!P2 LEA R12, P1, R5.reuse, R12, 0x1 ;  /* 0x0000000c050ca211 */ /* 0x042fe400078208ff */
[----:B------:R-:W-:Y:S01]  /*1aa50*/  IADD3 R4, R4, 0x70, RZ ;  /* 0x0000007004047810 */ /* 0x000fe20007ffe0ff */
[----:B------:R-:W1:Y:S01]  /*1aa60*/  SHFL.IDX PT, R15, R6, 0x3, 0x181f ;  /* 0x00781f00060f7f89 */ /* 0x000e6200000e0000 */
[C---:B--2---:R-:W-:Y:S02]  /*1aa70*/  @!P2 LEA.HI.X R13, R5.reuse, R11, R3, 0x1, P1 ;  /* 0x0000000b050da211 */ /* 0x044fe400008f0c03 */
[----:B------:R-:W-:Y:S01]  /*1aa80*/  ISETP.GE.OR P1, PT, R8, R2, P0 ;  /* 0x000000020800720c */ /* 0x000fe20000726670 */
[----:B------:R-:W2:Y:S04]  /*1aa90*/  SHFL.IDX PT, R10, R7, 0x5, 0x181f ;  /* 0x00b81f00070a7f89 */ /* 0x000ea800000e0000 */
[----:B------:R-:W-:Y:S01]  /*1aaa0*/  @!P2 ST.E.128 [R12.64], RZ ;  /* 0x000000ff0c00a985 */ /* 0x000fe2000c101d34 */
[----:B---3--:R-:W-:-:S03]  /*1aab0*/  @!P4 LEA R18, P2, R5, R18, 0x1 ;  /* 0x000000120512c211 */ /* 0x008fc600078408ff */
[----:B------:R-:W3:Y:S01]  /*1aac0*/  SHFL.IDX PT, R12, R7, 0x4, 0x181f ;  /* 0x00981f00070c7f89 */ /* 0x000ee200000e0000 */
[C-C-:B----4-:R-:W-:Y:S02]  /*1aad0*/  @!P4 LEA.HI.X R19, R5.reuse, R9, R3.reuse, 0x1, P2 ;  /* 0x000000090513c211 */ /* 0x150fe400010f0c03 */
[C---:B------:R-:W-:Y:S01]  /*1aae0*/  @!P3 LEA R16, P2, R5.reuse, R16, 0x1 ;  /* 0x000000100510b211 */ /* 0x040fe200078408ff */
[----:B------:R-:W-:Y:S03]  /*1aaf0*/  SHFL.IDX PT, R8, R7, 0x6, 0x181f ;  /* 0x00d81f0007087f89 */ /* 0x000fe600000e0000 */
[C---:B------:R-:W-:Y:S01]  /*1ab00*/  @!P3 LEA.HI.X R17, R5.reuse, R17, R3, 0x1, P2 ;  /* 0x000000110511b211 */ /* 0x040fe200010f0c03 */
[----:B------:R-:W4:Y:S01]  /*1ab10*/  SHFL.IDX PT, R13, R6, 0x4, 0x181f ;  /* 0x00981f00060d7f89 */ /* 0x000f2200000e0000 */
[----:B------:R-:W-:-:S03]  /*1ab20*/  @!P1 LEA R14, P2, R5, R14, 0x1 ;  /* 0x0000000e050e9211 */ /* 0x000fc600078408ff */
[----:B------:R-:W4:Y:S01]  /*1ab30*/  SHFL.IDX PT, R11, R6, 0x5, 0x181f ;  /* 0x00b81f00060b7f89 */ /* 0x000f2200000e0000 */
[----:B-1----:R-:W-:-:S03]  /*1ab40*/  @!P1 LEA.HI.X R15, R5, R15, R3, 0x1, P2 ;  /* 0x0000000f050f9211 */ /* 0x002fc600010f0c03 */
[----:B------:R-:W1:Y:S01]  /*1ab50*/  SHFL.IDX PT, R9, R6, 0x6, 0x181f ;  /* 0x00d81f0006097f89 */ /* 0x000e6200000e0000 */
[----:B--2---:R-:W-:-:S03]  /*1ab60*/  @!P5 LEA R10, P2, R5, R10, 0x1 ;  /* 0x0000000a050ad211 */ /* 0x004fc600078408ff */
[----:B------:R2:W-:Y:S01]  /*1ab70*/  @!P4 ST.E.128 [R18.64], RZ ;  /* 0x000000ff1200c985 */ /* 0x0005e2000c101d34 */
[-C--:B------:R-:W-:Y:S02]  /*1ab80*/  ISETP.GE.OR P4, PT, R0, R2.reuse, P0 ;  /* 0x000000020000720c */ /* 0x080fe40000786670 */
[----:B------:R-:W-:Y:S01]  /*1ab90*/  ISETP.GE.OR P0, PT, R4, R2, P0 ;  /* 0x000000020400720c */ /* 0x000fe20000706670 */
[----:B------:R2:W-:Y:S01]  /*1aba0*/  @!P3 ST.E.128 [R16.64], RZ ;  /* 0x000000ff1000b985 */ /* 0x0005e2000c101d34 */
[----:B---3--:R-:W-:-:S03]  /*1abb0*/  @!P6 LEA R12, P3, R5, R12, 0x1 ;  /* 0x0000000c050ce211 */ /* 0x008fc600078608ff */
[----:B------:R2:W-:Y:S01]  /*1abc0*/  @!P1 ST.E.128 [R14.64], RZ ;  /* 0x000000ff0e009985 */ /* 0x0005e2000c101d34 */
[----:B----4-:R-:W-:-:S03]  /*1abd0*/  @!P6 LEA.HI.X R13, R5, R13, R3, 0x1, P3 ;  /* 0x0000000d050de211 */ /* 0x010fc600018f0c03 */
[----:B------:R-:W3:Y:S02]  /*1abe0*/  SHFL.IDX PT, R7, R7, 0x7, 0x181f ;  /* 0x00f81f0007077f89 */ /* 0x000ee400000e0000 */
[C---:B------:R-:W-:Y:S02]  /*1abf0*/  @!P4 LEA R8, P1, R5.reuse, R8, 0x1 ;  /* 0x000000080508c211 */ /* 0x040fe400078208ff */
[C-C-:B------:R-:W-:Y:S01]  /*1ac00*/  @!P5 LEA.HI.X R11, R5.reuse, R11, R3.reuse, 0x1, P2 ;  /* 0x0000000b050bd211 */ /* 0x140fe200010f0c03 */
[----:B------:R2:W-:Y:S01]  /*1ac10*/  @!P6 ST.E.128 [R12.64], RZ ;  /* 0x000000ff0c00e985 */ /* 0x0005e2000c101d34 */
[----:B-1----:R-:W-:-:S03]  /*1ac20*/  @!P4 LEA.HI.X R9, R5, R9, R3, 0x1, P1 ;  /* 0x000000090509c211 */ /* 0x002fc600008f0c03 */
[----:B------:R2:W-:Y:S04]  /*1ac30*/  @!P5 ST.E.128 [R10.64], RZ ;  /* 0x000000ff0a00d985 */ /* 0x0005e8000c101d34 */
[----:B------:R-:W1:Y:S04]  /*1ac40*/  SHFL.IDX PT, R6, R6, 0x7, 0x181f ;  /* 0x00f81f0006067f89 */ /* 0x000e6800000e0000 */
[----:B------:R2:W-:Y:S01]  /*1ac50*/  @!P4 ST.E.128 [R8.64], RZ ;  /* 0x000000ff0800c985 */ /* 0x0005e2000c101d34 */
[----:B------:R-:W-:Y:S05]  /*1ac60*/  @P0 EXIT ;  /* 0x000000000000094d */ /* 0x000fea0003800000 */
[----:B---3--:R-:W-:-:S04]  /*1ac70*/  LEA R2, P0, R5, R7, 0x1 ;  /* 0x0000000705027211 */ /* 0x008fc800078008ff */
[----:B-1----:R-:W-:-:S05]  /*1ac80*/  LEA.HI.X R3, R5, R6, R3, 0x1, P0 ;  /* 0x0000000605037211 */ /* 0x002fca00000f0c03 */
[----:B------:R-:W-:Y:S01]  /*1ac90*/  ST.E.128 [R2.64], RZ ;  /* 0x000000ff02007985 */ /* 0x000fe2000c101d34 */
[----:B------:R-:W-:Y:S05]  /*1aca0*/  EXIT ;  /* 0x000000000000794d */ /* 0x000fea0003800000 */
.L_x_1121:
        /* <DEDUP_REMOVED lines=13> */
.L_x_1611:


//--------------------- .text._ZN7cutlass13device_kernelIN5flash19enable_sm80_to_sm89INS1_16FlashAttnFwdSm80INS1_25CollectiveMainloopFwdSm80ILi4ELi1ELb0EN4cute5tupleIJNS5_1CILi128EEENS7_ILi96EEENS7_ILi64EEEEEELi64ENS_6half_tEfNS_4arch4Sm80ELb0ELb1ELb0ELb1ELb1ELb1ELb1ELb0EEENS1_21CollectiveEpilogueFwdINS6_IJS8_SA_S9_EEENS6_IJNS7_ILi1EEESI_SI_EEESC_SE_Li128ELb1ELb1ELb0ELb0EEENS1_19SingleTileSchedulerILb1ELb0ELb1ELi128EEEEEEEEEvNT_6ParamsE --------------------------
	.section	.text._ZN7cutlass13device_kernelIN5flash19enable_sm80_to_sm89INS1_16FlashAttnFwdSm80INS1_25CollectiveMainloopFwdSm80ILi4ELi1ELb0EN4cute5tupleIJNS5_1CILi128EEENS7_ILi96EEENS7_ILi64EEEEEELi64ENS_6half_tEfNS_4arch4Sm80ELb0ELb1ELb0ELb1ELb1ELb1ELb1ELb0EEENS1_21CollectiveEpilogueFwdINS6_IJS8_SA_S9_EEENS6_IJNS7_ILi1EEESI_SI_EEESC_SE_Li128ELb1ELb1ELb0ELb0EEENS1_19SingleTileSchedulerILb1ELb0ELb1ELi128EEEEEEEEEvNT_6ParamsE,"ax",@progbits
	.sectioninfo	@"SHI_REGISTERS=255"
	.align	128
.text._ZN7cutlass13device_kernelIN5flash19enable_sm80_to_sm89INS1_16FlashAttnFwdSm80INS1_25CollectiveMainloopFwdSm80ILi4ELi1ELb0EN4cute5tupleIJNS5_1CILi128EEENS7_ILi96EEENS7_ILi64EEEEEELi64ENS_6half_tEfNS_4arch4Sm80ELb0ELb1ELb0ELb1ELb1ELb1ELb1ELb0EEENS1_21CollectiveEpilogueFwdINS6_IJS8_SA_S9_EEENS6_IJNS7_ILi1EEESI_SI_EEESC_SE_Li128ELb1ELb1ELb0ELb0EEENS1_19SingleTileSchedulerILb1ELb0ELb1ELi128EEEEEEEEEvNT_6ParamsE:
        .type           _ZN7cutlass13device_kernelIN5flash19enable_sm80_to_sm89INS1_16FlashAttnFwdSm80INS1_25CollectiveMainloopFwdSm80ILi4ELi1ELb0EN4cute5tupleIJNS5_1CILi128EEENS7_ILi96EEENS7_ILi64EEEEEELi64ENS_6half_tEfNS_4arch4Sm80ELb0ELb1ELb0ELb1ELb1ELb1ELb1ELb0EEENS1_21CollectiveEpilogueFwdINS6_IJS8_SA_S9_EEENS6_IJNS7_ILi1EEESI_SI_EEESC_SE_Li128ELb1ELb1ELb0ELb0EEENS1_19SingleTileSchedulerILb1ELb0ELb1ELi128EEEEEEEEEvNT_6ParamsE,@function
        .size           _ZN7cutlass13device_kernelIN5flash19enable_sm80_to_sm89INS1_16FlashAttnFwdSm80INS1_25CollectiveMainloopFwdSm80ILi4ELi1ELb0EN4cute5tupleIJNS5_1CILi128EEENS7_ILi96EEENS7_ILi64EEEEEELi64ENS_6half_tEfNS_4arch4Sm80ELb0ELb1ELb0ELb1ELb1ELb1ELb1ELb0EEENS1_21CollectiveEpilogueFwdINS6_IJS8_SA_S9_EEENS6_IJNS7_ILi1EEESI_SI_EEESC_SE_Li128ELb1ELb1ELb0ELb0EEENS1_19SingleTileSchedulerILb1ELb0ELb1ELi128EEEEEEEEEvNT_6ParamsE,(.L_x_1612 - _ZN7cutlass13device_kernelIN5flash19enable_sm80_to_sm89INS1_16FlashAttnFwdSm80INS1_25CollectiveMainloopFwdSm80ILi4ELi1ELb0EN4cute5tupleIJNS5_1CILi128EEENS7_ILi96EEENS7_ILi64EEEEEELi64ENS_6half_tEfNS_4arch4Sm80ELb0ELb1ELb0ELb1ELb1ELb1ELb1ELb0EEENS1_21CollectiveEpilogueFwdINS6_IJS8_SA_S9_EEENS6_IJNS7_ILi1EEESI_SI_EEESC_SE_Li128ELb1ELb1ELb0ELb0EEENS1_19SingleTileSchedulerILb1ELb0ELb1ELi128EEEEEEEEEvNT_6ParamsE)
        .other          _ZN7cutlass13device_kernelIN5flash19enable_sm80_to_sm89INS1_16FlashAttnFwdSm80INS1_25CollectiveMainloopFwdSm80ILi4ELi1ELb0EN4cute5tupleIJNS5_1CILi128EEENS7_ILi96EEENS7_ILi64EEEEEELi64ENS_6half_tEfNS_4arch4Sm80ELb0ELb1ELb0ELb1ELb1ELb1ELb1ELb0EEENS1_21CollectiveEpilogueFwdINS6_IJS8_SA_S9_EEENS6_IJNS7_ILi1EEESI_SI_EEESC_SE_Li128ELb1ELb1ELb0ELb0EEENS1_19SingleTileSchedulerILb1ELb0ELb1ELi128EEEEEEEEEvNT_6ParamsE,@"STO_CUDA_ENTRY STV_DEFAULT"
_ZN7cutlass13device_kernelIN5flash19enable_sm80_to_sm89INS1_16FlashAttnFwdSm80INS1_25CollectiveMainloopFwdSm80ILi4ELi1ELb0EN4cute5tupleIJNS5_1CILi128EEENS7_ILi96EEENS7_ILi64EEEEEELi64ENS_6half_tEfNS_4arch4Sm80ELb0ELb1ELb0ELb1ELb1ELb1ELb1ELb0EEENS1_21CollectiveEpilogueFwdINS6_IJS8_SA_S9_EEENS6_IJNS7_ILi1EEESI_SI_EEESC_SE_Li128ELb1ELb1ELb0ELb0EEENS1_19SingleTileSchedulerILb1ELb0ELb1ELi128EEEEEEEEEvNT_6ParamsE:
        /* <DEDUP_REMOVED lines=19> */
.L_x_1123:
        /* <DEDUP_REMOVED lines=10> */
.L_x_1125:
[----:B------:R-:W-:Y:S02]  /*01d0*/  ULDC UR5, c[0x0][0x54c] ;  /* 0x0001530000057ab9 */ /* 0x000fe40000000800 */
.L_x_1124:
[----:B------:R-:W-:Y:S02]  /*01e0*/  ULDC UR4, c[0x0][0x548] ;  /* 0x0001520000047ab9 */ /* 0x000fe40000000800 */
[----:B------:R-:W-:-:S02]  /*01f0*/  USHF.L.U32 UR17, UR17, 0x7, URZ ;  /* 0x0000000711117899 */ /* 0x000fc4000800063f */
[----:B------:R-:W-:-:S04]  /*0200*/  UIMAD UR4, UR5, UR4, URZ ;  /* 0x00000004050472a4 */ /* 0x000fc8000f8e023f */
[----:B------:R-:W-:-:S04]  /*0210*/  UISETP.GE.AND UP0, UPT, UR17, UR4, UPT ;  /* 0x000000041100728c */ /* 0x000fc8000bf06270 */
[----:B------:R-:W-:Y:S01]  /*0220*/  USEL UR11, UR11, 0xffffffff, !UP0 ;  /* 0xffffffff0b0b7887 */ /* 0x000fe2000c000000 */
[----:B------:R-:W-:Y:S05]  /*0230*/  BRA `(.L_x_1126) ;  /* 0x0000016000007947 */ /* 0x000fea0003800000 */
.L_x_1122:
[----:B------:R-:W-:-:S04]  /*0240*/  ISETP.NE.U32.AND P0, PT, RZ, c[0x0][0x568], PT ;  /* 0x00015a00ff007a0c */ /* 0x000fc80003f05070 */
[----:B------:R-:W-:-:S13]  /*0250*/  ISETP.NE.AND.EX P0, PT, RZ, c[0x0][0x56c], PT, P0 ;  /* 0x00015b00ff007a0c */ /* 0x000fda0003f05300 */
[----:B------:R-:W-:Y:S05]  /*0260*/  @!P0 BRA `(.L_x_1127) ;  /* 0x0000003000008947 */ /* 0x000fea0003800000 */
[----:B------:R-:W2:Y:S02]  /*0270*/  LDG.E R0, [R2.64] ;  /* 0x0000000e02007981 */ /* 0x000ea4000c1e1900 */
[----:B--2---:R1:W2:Y:S02]  /*0280*/  R2UR UR5, R0 ;  /* 0x00000000000573c2 */ /* 0x0042a400000e0000 */
[----:B-12---:R-:W-:Y:S05]  /*0290*/  BRA `(.L_x_1128) ;  /* 0x000000b000007947 */ /* 0x006fea0003800000 */
.L_x_1127:
        /* <DEDUP_REMOVED lines=10> */
.L_x_1129:
[----:B------:R-:W-:Y:S02]  /*0340*/  ULDC UR5, c[0x0][0x54c] ;  /* 0x0001530000057ab9 */ /* 0x000fe40000000800 */
.L_x_1128:
[----:B------:R-:W-:Y:S02]  /*0350*/  ULDC UR4, c[0x0][0x548] ;  /* 0x0001520000047ab9 */ /* 0x000fe40000000800 */
[----:B------:R-:W-:-:S02]  /*0360*/  USHF.L.U32 UR17, UR17, 0x7, URZ ;  /* 0x0000000711117899 */ /* 0x000fc4000800063f */
[----:B------:R-:W-:-:S04]  /*0370*/  UIMAD UR4, UR5, UR4, URZ ;  /* 0x00000004050472a4 */ /* 0x000fc8000f8e023f */
[----:B------:R-:W-:-:S04]  /*0380*/  UISETP.GE.AND UP0, UPT, UR17, UR4, UPT ;  /* 0x000000041100728c */ /* 0x000fc8000bf06270 */
[----:B------:R-:W-:-:S06]  /*0390*/  USEL UR11, UR11, 0xffffffff, !UP0 ;  /* 0xffffffff0b0b7887 */ /* 0x000fcc000c000000 */
.L_x_1126:
        /* <DEDUP_REMOVED lines=50> */
.L_x_1130:
        /* <DEDUP_REMOVED lines=8> */
.L_x_1131:
[----:B------:R-:W-:Y:S05]  /*0740*/  @!P4 BRA `(.L_x_1132) ;  /* 0x000000500000c947 */ /* 0x000fea0003800000 */
[----:B-1--4-:R1:W4:Y:S04]  /*0750*/  LDG.E R0, [R2.64] ;  /* 0x0000000e02007981 */ /* 0x012328000c1e1900 */
[----:B-1-3--:R-:W3:Y:S01]  /*0760*/  LDG.E R2, [R2.64+0x4] ;  /* 0x0000040e02027981 */ /* 0x00aee2000c1e1900 */
[----:B----4-:R-:W1:Y:S08]  /*0770*/  R2UR UR31, R0 ;  /* 0x00000000001f73c2 */ /* 0x010e7000000e0000 */
[----:B---3--:R-:W1:Y:S02]  /*0780*/  R2UR UR5, R2 ;  /* 0x00000000020573c2 */ /* 0x008e6400000e0000 */
[----:B-1----:R-:W-:-:S06]  /*0790*/  UIADD3 UR31, -UR31, UR5, URZ ;  /* 0x000000051f1f7290 */ /* 0x002fcc000fffe13f */
.L_x_1132:
        /* <DEDUP_REMOVED lines=12> */
[----:B------:R-:W-:Y:S02]  /*0860*/  UIADD3 UR16, UR17, 0x7f, URZ ;  /* 0x0000007f11107890 */ /* 0x000fe4000fffe03f */
[----:B------:R-:W-:-:S05]  /*0870*/  UP2UR UR13, UPR, URZ, 0x1 ;  /* 0x000000013f0d7883 */ /* 0x000fca0008000000 */
[----:B------:R-:W-:-:S04]  /*0880*/  @UP0 UIADD3 UR20, UR17, 0x7f, URZ ;  /* 0x0000007f11140890 */ /* 0x000fc8000fffe03f */
[----:B------:R-:W-:-:S04]  /*0890*/  UIMAD.WIDE.U32 UR20, UR20, UR18, URZ ;  /* 0x00000012141472a5 */ /* 0x000fc8000f8e003f */
[----:B------:R-:W-:-:S03]  /*08a0*/  @UP0 USHF.R.U32.HI UR16, URZ, UR19, UR21 ;  /* 0x000000133f100299 */ /* 0x000fc60008011615 */
[----:B------:R-:W-:Y:S02]  /*08b0*/  ULDC.64 UR18, c[0x0][0x328] ;  /* 0x0000ca0000127ab9 */ /* 0x000fe40000000a00 */
[----:B------:R-:W-:-:S04]  /*08c0*/  UISETP.GE.AND UP0, UPT, UR19, 0x1, UPT ;  /* 0x000000011300788c */ /* 0x000fc8000bf06270 */
[----:B------:R-:W-:Y:S01]  /*08d0*/  UP2UR UR12, UPR, URZ, 0x1 ;  /* 0x000000013f0c7883 */ /* 0x000fe20008000000 */
[----:B----4-:R-:W2:Y:S08]  /*08e0*/  @P0 R2UR UR6, R4 ;  /* 0x00000000040603c2 */ /* 0x010eb000000e0000 */
[----:B---3--:R-:W2:Y:S01]  /*08f0*/  @P0 R2UR UR7, R6 ;  /* 0x00000000060703c2 */ /* 0x008ea200000e0000 */
[----:B------:R-:W-:Y:S01]  /*0900*/  PLOP3.LUT P0, PT, PT, PT, UP0, 0x40, 0x0 ;  /* 0x000000000000781c */ /* 0x000fe20003f0e808 */
[----:B--2---:R-:W-:-:S04]  /*0910*/  @UP2 UIADD3 UR4, -UR6, UR7, URZ ;  /* 0x0000000706042290 */ /* 0x004fc8000fffe13f */
[----:B------:R-:W-:-:S04]  /*0920*/  UIADD3 UR7, UR5, UR4, URZ ;  /* 0x0000000405077290 */ /* 0x000fc8000fffe03f */
[----:B------:R-:W-:-:S04]  /*0930*/  UIADD3 UR26, UR7, 0x1, -UR10 ;  /* 0x00000001071a7890 */ /* 0x000fc8000fffe80a */
[----:B------:R-:W-:-:S04]  /*0940*/  UIADD3 UR16, UR26, UR16, URZ ;  /* 0x000000101a107290 */ /* 0x000fc8000fffe03f */
[----:B------:R-:W-:-:S06]  /*0950*/  UIADD3 UR18, UR16, UR18, URZ ;  /* 0x0000001210127290 */ /* 0x000fcc000fffe03f */
[----:B------:R-:W-:Y:S01]  /*0960*/  IMAD.U32 R0, RZ, RZ, UR18 ;  /* 0x00000012ff007e24 */ /* 0x000fe2000f8e00ff */
[----:B------:R-:W-:Y:S05]  /*0970*/  @P0 BRA `(.L_x_1133) ;  /* 0x0000011000000947 */ /* 0x000fea0003800000 */
[----:B-1----:R-:W-:Y:S01]  /*0980*/  ISETP.LT.AND P0, PT, RZ, UR16, PT ;  /* 0x00000010ff007c0c */ /* 0x002fe2000bf01270 */
[----:B------:R-:W-:-:S12]  /*0990*/  UIADD3 UR6, UR16, -0x1, URZ ;  /* 0xffffffff10067890 */ /* 0x000fd8000fffe03f */
[----:B------:R-:W-:Y:S05]  /*09a0*/  @P0 BRA `(.L_x_1134) ;  /* 0x0000007000000947 */ /* 0x000fea0003800000 */
[----:B------:R-:W-:Y:S02]  /*09b0*/  UISETP.NE.AND UP0, UPT, UR19, 0x1, UPT ;  /* 0x000000011300788c */ /* 0x000fe4000bf05270 */
[----:B------:R-:W-:Y:S02]  /*09c0*/  UIADD3 UR6, -UR16, URZ, URZ ;  /* 0x0000003f10067290 */ /* 0x000fe4000fffe13f */
[----:B------:R-:W-:Y:S02]  /*09d0*/  ULDC.64 UR20, c[0x0][0x330] ;  /* 0x0000cc0000147ab9 */ /* 0x000fe40000000a00 */
[----:B------:R-:W-:-:S05]  /*09e0*/  UIMAD.WIDE.U32 UR24, UR6, UR20, URZ ;  /* 0x00000014061872a5 */ /* 0x000fca000f8e003f */
[----:B------:R-:W-:-:S04]  /*09f0*/  @UP0 USHF.R.U32.HI UR6, URZ, UR21, UR25 ;  /* 0x000000153f060299 */ /* 0x000fc80008011619 */
[----:B------:R-:W-:Y:S01]  /*0a00*/  ULOP3.LUT UR6, URZ, UR6, URZ, 0x33, !UPT ;  /* 0x000000063f067292 */ /* 0x000fe2000f8e333f */
[----:B------:R-:W-:Y:S05]  /*0a10*/  BRA `(.L_x_1135) ;  /* 0x0000004000007947 */ /* 0x000fea0003800000 */
.L_x_1134:
[----:B------:R-:W-:Y:S02]  /*0a20*/  UISETP.NE.AND UP0, UPT, UR19, 0x1, UPT ;  /* 0x000000011300788c */ /* 0x000fe4000bf05270 */
[----:B------:R-:W-:Y:S02]  /*0a30*/  ULDC.64 UR20, c[0x0][0x330] ;  /* 0x0000cc0000147ab9 */ /* 0x000fe40000000a00 */
[----:B------:R-:W-:-:S07]  /*0a40*/  UIMAD.WIDE.U32 UR24, UR6, UR20, URZ ;  /* 0x00000014061872a5 */ /* 0x000fce000f8e003f */
[----:B------:R-:W-:Y:S02]  /*0a50*/  @UP0 USHF.R.U32.HI UR6, URZ, UR21, UR25 ;  /* 0x000000153f060299 */ /* 0x000fe40008011619 */
.L_x_1135:
[----:B------:R-:W-:Y:S02]  /*0a60*/  ULDC UR16, c[0x0][0x32c] ;  /* 0x0000cb0000107ab9 */ /* 0x000fe40000000800 */
[----:B------:R-:W-:-:S06]  /*0a70*/  UIMAD UR16, UR6, UR19, UR16 ;  /* 0x00000013061072a4 */ /* 0x000fcc000f8e0210 */
[----:B------:R-:W-:Y:S02]  /*0a80*/  IMNMX R0, R0, UR16, PT ;  /* 0x0000001000007c17 */ /* 0x000fe4000b800200 */
.L_x_1133:
        /* <DEDUP_REMOVED lines=28> */
.L_x_1137:
[----:B------:R-:W-:-:S03]  /*0c50*/  UISETP.NE.AND UP0, UPT, UR19, 0x1, UPT ;  /* 0x000000011300788c */ /* 0x000fc6000bf05270 */
[----:B------:R-:W-:Y:S02]  /*0c60*/  ULDC.64 UR18, c[0x0][0x330] ;  /* 0x0000cc0000127ab9 */ /* 0x000fe40000000a00 */
[----:B------:R-:W-:-:S07]  /*0c70*/  UIMAD.WIDE.U32 UR28, UR20, UR18, URZ ;  /* 0x00000012141c72a5 */ /* 0x000fce000f8e003f */
[----:B------:R-:W-:Y:S02]  /*0c80*/  @UP0 UMOV UR21, UR29 ;  /* 0x0000001d00150c82 */ /* 0x000fe40008000000 */
[----:B------:R-:W-:Y:S02]  /*0c90*/  @UP0 USHF.R.U32.HI UR20, URZ, UR19, UR21 ;  /* 0x000000133f140299 */ /* 0x000fe40008011615 */
.L_x_1138:
[----:B------:R-:W-:Y:S02]  /*0ca0*/  ULDC UR18, c[0x0][0x32c] ;  /* 0x0000cb0000127ab9 */ /* 0x000fe40000000800 */
[----:B------:R-:W-:-:S04]  /*0cb0*/  UIMAD UR18, UR20, UR18, URZ ;  /* 0x00000012141272a4 */ /* 0x000fc8000f8e023f */
[----:B------:R-:W-:-:S04]  /*0cc0*/  UISETP.LT.AND UP0, UPT, UR6, UR18, UPT ;  /* 0x000000120600728c */ /* 0x000fc8000bf01270 */
[----:B------:R-:W-:-:S03]  /*0cd0*/  USEL UR6, UR6, UR18, !UP0 ;  /* 0x0000001206067287 */ /* 0x000fc6000c000000 */
.L_x_1136:
[----:B------:R-:W-:Y:S01]  /*0ce0*/  IADD3 R0, R0, 0x5f, RZ ;  /* 0x0000005f00007810 */ /* 0x000fe20007ffe0ff */
[----:B------:R-:W-:-:S04]  /*0cf0*/  UIMAD.WIDE UR20, UR6, 0x2aaaaaab, URZ ;  /* 0x2aaaaaab061478a5 */ /* 0x000fc8000f8e023f */
[----:B------:R-:W-:-:S03]  /*0d00*/  IMAD.HI R0, R0, 0x2aaaaaab, RZ ;  /* 0x2aaaaaab00007827 */ /* 0x000fc600078e02ff */
[----:B------:R-:W-:Y:S01]  /*0d10*/  UMOV UR19, UR21 ;  /* 0x0000001500137c82 */ /* 0x000fe20008000000 */
[----:B------:R-:W1:Y:S01]  /*0d20*/  R2UR UR18, R0 ;  /* 0x00000000001273c2 */ /* 0x000e6200000e0000 */
[----:B------:R-:W-:-:S04]  /*0d30*/  USHF.R.U32.HI UR6, URZ, 0x1f, UR19 ;  /* 0x0000001f3f067899 */ /* 0x000fc80008011613 */
[----:B------:R-:W-:-:S04]  /*0d40*/  ULEA.HI.SX32 UR6, UR19, UR6, 0x1c ;  /* 0x0000000613067291 */ /* 0x000fc8000f8fe23f */
[----:B------:R-:W-:-:S04]  /*0d50*/  UISETP.LT.AND UP1, UPT, URZ, UR6, UPT ;  /* 0x000000063f00728c */ /* 0x000fc8000bf21270 */
[----:B------:R-:W-:-:S04]  /*0d60*/  USEL UR6, URZ, UR6, !UP1 ;  /* 0x000000063f067287 */ /* 0x000fc8000c800000 */
[----:B------:R-:W-:-:S04]  /*0d70*/  UIMAD UR6, UR6, 0x60, -UR5 ;  /* 0x00000060060678a4 */ /* 0x000fc8000f8e0a05 */
[----:B------:R-:W-:Y:S02]  /*0d80*/  UISETP.LT.AND UP1, UPT, URZ, UR6, UPT ;  /* 0x000000063f00728c */ /* 0x000fe4000bf21270 */
[----:B-1----:R-:W-:Y:S02]  /*0d90*/  USHF.R.U32.HI UR20, URZ, 0x1f, UR18 ;  /* 0x0000001f3f147899 */ /* 0x002fe40008011612 */
[----:B------:R-:W-:Y:S02]  /*0da0*/  USEL UR6, URZ, UR6, !UP1 ;  /* 0x000000063f067287 */ /* 0x000fe4000c800000 */
[----:B------:R-:W-:Y:S02]  /*0db0*/  ULEA.HI.SX32 UR20, UR18, UR20, 0x1c ;  /* 0x0000001412147291 */ /* 0x000fe4000f8fe23f */
[----:B------:R-:W-:Y:S02]  /*0dc0*/  UIMAD.WIDE.U32 UR28, UR6, -0x55555555, URZ ;  /* 0xaaaaaaab061c78a5 */ /* 0x000fe4000f8e003f */
[----:B------:R-:W-:-:S02]  /*0dd0*/  UISETP.LT.AND UP0, UPT, UR20, UR25, UPT ;  /* 0x000000191400728c */ /* 0x000fc4000bf01270 */
[----:B------:R-:W-:Y:S02]  /*0de0*/  USHF.R.U32.HI UR24, URZ, 0x6, UR29 ;  /* 0x000000063f187899 */ /* 0x000fe4000801161d */
[----:B------:R-:W-:-:S04]  /*0df0*/  USEL UR20, UR20, UR25, UP0 ;  /* 0x0000001914147287 */ /* 0x000fc80008000000 */
[----:B------:R-:W-:-:S03]  /*0e00*/  UIMAD UR20, UR20, 0x60, -UR5 ;  /* 0x00000060141478a4 */ /* 0x000fc6000f8e0a05 */
[----:B------:R-:W-:Y:S02]  /*0e10*/  UMOV UR5, UR24 ;  /* 0x0000001800057c82 */ /* 0x000fe40008000000 */
[----:B------:R-:W-:-:S04]  /*0e20*/  UISETP.LT.AND UP0, UPT, UR20, UR4, UPT ;  /* 0x000000041400728c */ /* 0x000fc8000bf01270 */
[----:B------:R-:W-:-:S04]  /*0e30*/  USEL UR20, UR20, UR4, UP0 ;  /* 0x0000000414147287 */ /* 0x000fc80008000000 */
[----:B------:R-:W-:-:S11]  /*0e40*/  UISETP.GT.AND UP0, UPT, UR20, UR6, UPT ;  /* 0x000000061400728c */ /* 0x000fd6000bf04270 */
[----:B------:R-:W-:-:S04]  /*0e50*/  @UP0 UIADD3 UR20, UR20, 0x5f, URZ ;  /* 0x0000005f14140890 */ /* 0x000fc8000fffe03f */
        /* <DEDUP_REMOVED lines=17> */
[C---:B------:R-:W-:Y:S01]  /*0f70*/  LEA.HI R9, R29.reuse, R204, RZ, 0x6 ;  /* 0x000000cc1d097211 */ /* 0x040fe200078f30ff */
        /* <DEDUP_REMOVED lines=73> */
[----:B------:R-:W-:Y:S01]  /*1410*/  @P4 LEA R0, P0, R133, R10, 0x4 ;  /* 0x0000000a85004211 */ /* 0x000fe200078020ff */
        /* <DEDUP_REMOVED lines=13> */
[----:B------:R-:W-:Y:S01]  /*14f0*/  @P1 LEA R4, P0, R10, c[0x0][0x220], 0x1 ;  /* 0x000088000a041a11 */ /* 0x000fe200078008ff */
        /* <DEDUP_REMOVED lines=61> */
[----:B------:R-:W-:Y:S01]  /*18d0*/  @P3 LEA R6, P4, R2, c[0x0][0x220], 0x1 ;  /* 0x0000880002063a11 */ /* 0x000fe200078808ff */
        /* <DEDUP_REMOVED lines=113> */
.L_x_1174:
        /* <DEDUP_REMOVED lines=77> */
.L_x_1144:
[----:B------:R-:W-:Y:S05]  /*24c0*/  BSYNC B0 ;  /* 0x0000000000007941 */ /* 0x000fea0003800000 */
.L_x_1143:
        /* <DEDUP_REMOVED lines=41> */
.L_x_1146:
[----:B------:R-:W-:Y:S05]  /*2760*/  BSYNC B0 ;  /* 0x0000000000007941 */ /* 0x000fea0003800000 */
.L_x_1145:
        /* <DEDUP_REMOVED lines=40> */
.L_x_1148:
[----:B------:R-:W-:Y:S05]  /*29f0*/  BSYNC B0 ;  /* 0x0000000000007941 */ /* 0x000fea0003800000 */
.L_x_1147:
        /* <DEDUP_REMOVED lines=74> */
.L_x_1152:
[----:B------:R-:W-:Y:S05]  /*2ea0*/  BSYNC B0 ;  /* 0x0000000000007941 */ /* 0x000fea0003800000 */
.L_x_1151:
        /* <DEDUP_REMOVED lines=57> */
.L_x_1150:
[----:B------:R-:W-:Y:S05]  /*3240*/  BSYNC B1 ;  /* 0x0000000000017941 */ /* 0x000fea0003800000 */
.L_x_1149:
        /* <DEDUP_REMOVED lines=62> */
.L_x_1156:
[----:B------:R-:W-:Y:S05]  /*3630*/  BSYNC B0 ;  /* 0x0000000000007941 */ /* 0x000fea0003800000 */
.L_x_1155:
        /* <DEDUP_REMOVED lines=57> */
.L_x_1154:
[----:B------:R-:W-:Y:S05]  /*39d0*/  BSYNC B1 ;  /* 0x0000000000017941 */ /* 0x000fea0003800000 */
.L_x_1153:
        /* <DEDUP_REMOVED lines=61> */
.L_x_1159:
[----:B------:R-:W-:Y:S05]  /*3db0*/  BSYNC B0 ;  /* 0x0000000000007941 */ /* 0x000fea0003800000 */
.L_x_1158:
        /* <DEDUP_REMOVED lines=58> */
.L_x_1142:
        /* <DEDUP_REMOVED lines=208> */
.L_x_1161:
[----:B------:R-:W-:Y:S05]  /*4e60*/  BSYNC B0 ;  /* 0x0000000000007941 */ /* 0x000fea0003800000 */
.L_x_1160:
        /* <DEDUP_REMOVED lines=118> */
.L_x_1163:
[----:B------:R-:W-:Y:S05]  /*55d0*/  BSYNC B0 ;  /* 0x0000000000007941 */ /* 0x000fea0003800000 */
.L_x_1162:
        /* <DEDUP_REMOVED lines=120> */
.L_x_1141:
        /* <DEDUP_REMOVED lines=22> */
.L_x_1165:
[----:B-123--:R-:W-:Y:S05]  /*5ec0*/  BSYNC B0 ;  /* 0x0000000000007941 */ /* 0x00efea0003800000 */
.L_x_1164:
        /* <DEDUP_REMOVED lines=17> */
.L_x_1167:
[----:B------:R-:W-:Y:S05]  /*5fe0*/  BSYNC B0 ;  /* 0x0000000000007941 */ /* 0x000fea0003800000 */
.L_x_1166:
        /* <DEDUP_REMOVED lines=16> */
.L_x_1157:
[----:B------:R-:W-:Y:S05]  /*60f0*/  BSYNC B2 ;  /* 0x0000000000027941 */ /* 0x000fea0003800000 */
.L_x_1140:
        /* <DEDUP_REMOVED lines=116> */
.L_x_1169:
[----:B------:R-:W-:Y:S05]  /*6840*/  BSYNC B0 ;  /* 0x0000000000007941 */ /* 0x000fea0003800000 */
.L_x_1168:
        /* <DEDUP_REMOVED lines=17> */
.L_x_1171:
[----:B------:R-:W-:Y:S05]  /*6960*/  BSYNC B0 ;  /* 0x0000000000007941 */ /* 0x000fea0003800000 */
.L_x_1170:
        /* <DEDUP_REMOVED lines=17> */
.L_x_1173:
[----:B------:R-:W-:Y:S05]  /*6a80*/  BSYNC B0 ;  /* 0x0000000000007941 */ /* 0x000fea0003800000 */
.L_x_1172:
        /* <DEDUP_REMOVED lines=78> */
[----:B------:R-:W-:Y:S11]  /*6f70*/  PLOP3.LUT P0, PT, PT, PT, UP0, 0x80, 0x0 ;  /* 0x000000000000781c */ /* 0x000ff60003f0f008 */
[----:B------:R-:W-:Y:S02]  /*6f80*/  @!UPT UIADD3 URZ, URZ, URZ, URZ ;  /* 0x0000003f3f3ff290 */ /* 0x000fe4000fffe03f */
[----:B------:R-:W-:Y:S01]  /*6f90*/  @P0 IMAD.MOV.U32 R2, RZ, RZ, R14 ;  /* 0x000000ffff020224 */ /* 0x000fe200078e000e */
[----:B------:R-:W-:Y:S11]  /*6fa0*/  PLOP3.LUT P0, PT, PT, PT, UP0, 0x80, 0x0 ;  /* 0x000000000000781c */ /* 0x000ff60003f0f008 */
[----:B------:R-:W-:Y:S02]  /*6fb0*/  @!UPT UIADD3 URZ, URZ, URZ, URZ ;  /* 0x0000003f3f3ff290 */ /* 0x000fe4000fffe03f */
[----:B------:R1:W-:Y:S01]  /*6fc0*/  @P0 LDGSTS.E.BYPASS.LTC128B.128 [R78+0x5900], [R2.64], !P6 ;  /* 0x05900000024e0fae */ /* 0x0003e2000f101d4e */
[----:B------:R-:W-:Y:S05]  /*6fd0*/  PLOP3.LUT P0, PT, PT, PT, UP0, 0x80, 0x0 ;  /* 0x000000000000781c */ /* 0x000fea0003f0f008 */
[----:B------:R-:W0:Y:S08]  /*6fe0*/  LDGDEPBAR ;  /* 0x00000000000079af */ /* 0x000e300000000000 */
[----:B------:R-:W-:-:S05]  /*6ff0*/  @P0 BRA `(.L_x_1174) ;  /* 0xffffaff000000947 */ /* 0x000fca000383ffff */
[----:B------:R-:W-:Y:S06]  /*7000*/  BAR.SYNC.DEFER_BLOCKING 0x0 ;  /* 0x0000000000007b1d */ /* 0x000fec0000010000 */
.L_x_1139:
[----:B------:R-:W-:Y:S02]  /*7010*/  UISETP.NE.AND UP1, UPT, UR13, URZ, UPT ;  /* 0x0000003f0d00728c */ /* 0x000fe4000bf25270 */
[----:B------:R-:W-:-:S02]  /*7020*/  UISETP.NE.AND UP0, UPT, UR12, URZ, UPT ;  /* 0x0000003f0c00728c */ /* 0x000fc4000bf05270 */
[----:B------:R-:W-:Y:S02]  /*7030*/  UIADD3 UR6, UR17, 0x7f, URZ ;  /* 0x0000007f11067890 */ /* 0x000fe4000fffe03f */
[----:B------:R-:W-:Y:S02]  /*7040*/  ULDC.64 UR4, c[0x0][0x2c8] ;  /* 0x0000b20000047ab9 */ /* 0x000fe40000000a00 */
[----:B------:R-:W-:Y:S01]  /*7050*/  UIMAD.WIDE.U32 UR18, UR6, UR4, URZ ;  /* 0x00000004061272a5 */ /* 0x000fe2000f8e003f */
[----:B------:R-:W-:-:S03]  /*7060*/  PLOP3.LUT P0, PT, PT, PT, UP0, 0x40, 0x0 ;  /* 0x000000000000781c */ /* 0x000fc60003f0e808 */
[----:B------:R-:W-:-:S03]  /*7070*/  @UP1 USHF.R.U32.HI UR6, URZ, UR5, UR19 ;  /* 0x000000053f061299 */ /* 0x000fc60008011613 */
[----:B------:R-:W-:Y:S02]  /*7080*/  ULDC UR18, c[0x0][0x328] ;  /* 0x0000ca0000127ab9 */ /* 0x000fe40000000800 */
[----:B------:R-:W-:-:S04]  /*7090*/  UIADD3 UR26, UR26, UR6, URZ ;  /* 0x000000061a1a7290 */ /* 0x000fc8000fffe03f */
[----:B------:R-:W-:Y:S01]  /*70a0*/  UIADD3 UR18, UR26, UR18, URZ ;  /* 0x000000121a127290 */ /* 0x000fe2000fffe03f */
        /* <DEDUP_REMOVED lines=12> */
.L_x_1176:
[----:B------:R-:W-:Y:S02]  /*7170*/  UISETP.NE.AND UP0, UPT, UR6, 0x1, UPT ;  /* 0x000000010600788c */ /* 0x000fe4000bf05270 */
[----:B------:R-:W-:Y:S02]  /*7180*/  ULDC.64 UR4, c[0x0][0x330] ;  /* 0x0000cc0000047ab9 */ /* 0x000fe40000000a00 */
[----:B------:R-:W-:-:S07]  /*7190*/  UIMAD.WIDE.U32 UR20, UR19, UR4, URZ ;  /* 0x00000004131472a5 */ /* 0x000fce000f8e003f */
[----:B------:R-:W-:Y:S02]  /*71a0*/  @UP0 USHF.R.U32.HI UR19, URZ, UR5, UR21 ;  /* 0x000000053f130299 */ /* 0x000fe40008011615 */
.L_x_1177:
[----:B------:R-:W-:Y:S02]  /*71b0*/  ULDC UR4, c[0x0][0x32c] ;  /* 0x0000cb0000047ab9 */ /* 0x000fe40000000800 */
[----:B------:R-:W-:-:S04]  /*71c0*/  UIMAD UR4, UR19, UR6, UR4 ;  /* 0x00000006130472a4 */ /* 0x000fc8000f8e0204 */
[----:B------:R-:W-:-:S04]  /*71d0*/  UISETP.LT.AND UP0, UPT, UR18, UR4, UPT ;  /* 0x000000041200728c */ /* 0x000fc8000bf01270 */
[----:B------:R-:W-:Y:S02]  /*71e0*/  USEL UR18, UR18, UR4, UP0 ;  /* 0x0000000412127287 */ /* 0x000fe40008000000 */
.L_x_1175:
        /* <DEDUP_REMOVED lines=30> */
.L_x_1179:
[----:B------:R-:W-:Y:S02]  /*73d0*/  ULDC UR4, c[0x0][0x32c] ;  /* 0x0000cb0000047ab9 */ /* 0x000fe40000000800 */
[----:B------:R-:W-:-:S03]  /*73e0*/  UISETP.NE.AND UP0, UPT, UR4, 0x1, UPT ;  /* 0x000000010400788c */ /* 0x000fc6000bf05270 */
[----:B------:R-:W-:Y:S02]  /*73f0*/  ULDC.64 UR4, c[0x0][0x330] ;  /* 0x0000cc0000047ab9 */ /* 0x000fe40000000a00 */
[----:B------:R-:W-:-:S06]  /*7400*/  UIMAD.WIDE.U32 UR20, UR18, UR4, URZ ;  /* 0x00000004121472a5 */ /* 0x000fcc000f8e003f */
[----:B------:R-:W-:Y:S02]  /*7410*/  @UP0 USHF.R.U32.HI UR18, URZ, UR5, UR21 ;  /* 0x000000053f120299 */ /* 0x000fe40008011615 */
.L_x_1180:
[----:B------:R-:W-:Y:S02]  /*7420*/  ULDC UR4, c[0x0][0x32c] ;  /* 0x0000cb0000047ab9 */ /* 0x000fe40000000800 */
[----:B------:R-:W-:-:S04]  /*7430*/  UIMAD UR4, UR18, UR4, URZ ;  /* 0x00000004120472a4 */ /* 0x000fc8000f8e023f */
[----:B------:R-:W-:-:S04]  /*7440*/  UISETP.LT.AND UP0, UPT, UR6, UR4, UPT ;  /* 0x000000040600728c */ /* 0x000fc8000bf01270 */
[----:B------:R-:W-:-:S04]  /*7450*/  USEL UR6, UR6, UR4, !UP0 ;  /* 0x0000000406067287 */ /* 0x000fc8000c000000 */
.L_x_1178:
        /* <DEDUP_REMOVED lines=57> */
[----:B------:R-:W-:Y:S02]  /*77f0*/  UISETP.NE.AND.EX UP0, UPT, URZ, UR5, UPT, UP0 ;  /* 0x000000053f00728c */ /* 0x000fe4000bf05300 */
[----:B------:R-:W-:-:S04]  /*7800*/  UISETP.NE.AND UP1, UPT, UR13, URZ, UPT ;  /* 0x0000003f0d00728c */ /* 0x000fc8000bf25270 */
[----:B------:R-:W-:-:S05]  /*7810*/  PLOP3.LUT P3, PT, PT, PT, UP0, 0x80, 0x0 ;  /* 0x000000000000781c */ /* 0x000fca0003f6f008 */
[----:B------:R-:W-:Y:S02]  /*7820*/  @UP0 UMOV UR4, 0x4 ;  /* 0x0000000400040882 */ /* 0x000fe40000000000 */
[----:B------:R-:W-:Y:S01]  /*7830*/  @UP0 UIMAD.WIDE UR4, UR11, UR4, UR20 ;  /* 0x000000040b0402a5 */ /* 0x000fe2000f8e0214 */
[----:B------:R-:W-:Y:S01]  /*7840*/  SHF.R.S32.HI R205, RZ, 0x1f, R204 ;  /* 0x0000001fffcd7819 */ /* 0x000fe200000114cc */
[----:B------:R-:W-:Y:S01]  /*7850*/  USHF.R.S32.HI UR6, URZ, 0x1f, UR23 ;  /* 0x0000001f3f067899 */ /* 0x000fe20008011417 */
[----:B------:R-:W-:Y:S01]  /*7860*/  PLOP3.LUT P1, PT, PT, PT, UP1, 0x80, 0x0 ;  /* 0x000000000000781c */ /* 0x000fe20003f2f018 */
[----:B------:R-:W-:Y:S02]  /*7870*/  ULDC.64 UR20, c[0x0][0x348] ;  /* 0x0000d20000147ab9 */ /* 0x000fe40000000a00 */
[----:B------:R-:W-:Y:S02]  /*7880*/  IMAD.U32 R2, RZ, RZ, UR4 ;  /* 0x00000004ff027e24 */ /* 0x000fe4000f8e00ff */
[----:B------:R-:W-:Y:S01]  /*7890*/  IMAD.U32 R3, RZ, RZ, UR5 ;  /* 0x00000005ff037e24 */ /* 0x000fe2000f8e00ff */
[----:B------:R-:W-:-:S04]  /*78a0*/  ULDC.64 UR4, c[0x0][0x178] ;  /* 0x00005e0000047ab9 */ /* 0x000fc80000000a00 */
[----:B------:R1:W5:Y:S01]  /*78b0*/  @P3 LDG.E R13, [R2.64] ;  /* 0x0000000e020d3981 */ /* 0x000362000c1e1900 */
[----:B------:R-:W-:Y:S01]  /*78c0*/  UIMAD UR6, UR6, UR4, URZ ;  /* 0x00000004060672a4 */ /* 0x000fe2000f8e023f */
[----:B------:R-:W-:Y:S01]  /*78d0*/  PLOP3.LUT P0, PT, PT, PT, UP1, 0x80, 0x0 ;  /* 0x000000000000781c */ /* 0x000fe20003f0f018 */
[----:B------:R-:W-:Y:S01]  /*78e0*/  UIMAD.WIDE.U32 UR24, UR23, UR4, URZ ;  /* 0x00000004171872a5 */ /* 0x000fe2000f8e003f */
[----:B------:R-:W-:Y:S01]  /*78f0*/  LEA.HI R86, R205, R204, RZ, 0x4 ;  /* 0x000000cccd567211 */ /* 0x000fe200078f20ff */
[----:B------:R-:W-:Y:S01]  /*7900*/  UIMAD UR23, UR23, UR5, UR6 ;  /* 0x00000005171772a4 */ /* 0x000fe2000f8e0206 */
[----:B------:R-:W-:Y:S01]  /*7910*/  BSSY B0, `(.L_x_1182) ;  /* 0x0000053000007945 */ /* 0x000fe20003800000 */
[----:B------:R-:W-:Y:S02]  /*7920*/  UISETP.NE.U32.AND UP0, UPT, URZ, UR20, UPT ;  /* 0x000000143f00728c */ /* 0x000fe4000bf05070 */
[----:B------:R-:W-:Y:S02]  /*7930*/  ULDC.64 UR4, c[0x0][0x1b8] ;  /* 0x00006e0000047ab9 */ /* 0x000fe40000000a00 */
[----:B------:R-:W-:-:S02]  /*7940*/  UIADD3 UR25, UR25, UR23, URZ ;  /* 0x0000001719197290 */ /* 0x000fc4000fffe03f */
[----:B------:R-:W-:Y:S02]  /*7950*/  UIMAD UR6, UR22, UR4, URZ ;  /* 0x00000004160672a4 */ /* 0x000fe4000f8e023f */
[----:B------:R-:W-:Y:S02]  /*7960*/  UISETP.NE.AND.EX UP0, UPT, URZ, UR21, UPT, UP0 ;  /* 0x000000153f00728c */ /* 0x000fe4000bf05300 */
[----:B------:R-:W-:Y:S02]  /*7970*/  USHF.R.S32.HI UR20, URZ, 0x1f, UR11 ;  /* 0x0000001f3f147899 */ /* 0x000fe4000801140b */
[----:B------:R-:W-:Y:S02]  /*7980*/  UIMAD UR6, UR8, UR5, UR6 ;  /* 0x00000005080672a4 */ /* 0x000fe4000f8e0206 */
[----:B------:R-:W-:Y:S02]  /*7990*/  UIMAD.WIDE.U32 UR24, UR8, UR4, UR24 ;  /* 0x00000004081872a5 */ /* 0x000fe4000f8e0018 */
[----:B------:R-:W-:Y:S01]  /*79a0*/  USEL UR20, UR20, URZ, !UP0 ;  /* 0x0000003f14147287 */ /* 0x000fe2000c000000 */
[----:B-1----:R-:W-:Y:S01]  /*79b0*/  LEA.HI R2, R205, R204, RZ, 0x3 ;  /* 0x000000cccd027211 */ /* 0x002fe200078f18ff */
[----:B------:R-:W-:-:S02]  /*79c0*/  ULDC.64 UR4, c[0x0][0x1c0] ;  /* 0x0000700000047ab9 */ /* 0x000fc40000000a00 */
[----:B------:R-:W-:Y:S01]  /*79d0*/  USEL UR21, UR11, URZ, !UP0 ;  /* 0x0000003f0b157287 */ /* 0x000fe2000c000000 */
[----:B------:R-:W-:Y:S01]  /*79e0*/  LOP3.LUT R0, R2, 0xfffffff8, RZ, 0xc0, !PT ;  /* 0xfffffff802007812 */ /* 0x000fe200078ec0ff */
[----:B------:R-:W-:Y:S01]  /*79f0*/  UIMAD UR20, UR20, UR4, URZ ;  /* 0x00000004141472a4 */ /* 0x000fe2000f8e023f */
[----:B------:R-:W-:Y:S01]  /*7a00*/  SHF.R.S32.HI R77, RZ, 0x3, R2 ;  /* 0x00000003ff4d7819 */ /* 0x000fe20000011402 */
[----:B------:R-:W-:Y:S02]  /*7a10*/  UIADD3 UR25, UR25, UR6, URZ ;  /* 0x0000000619197290 */ /* 0x000fe4000fffe03f */
[----:B------:R-:W-:Y:S01]  /*7a20*/  IMAD.IADD R6, R204, 0x1, -R0 ;  /* 0x00000001cc067824 */ /* 0x000fe200078e0a00 */
[----:B------:R-:W-:Y:S02]  /*7a30*/  UIMAD UR5, UR21, UR5, UR20 ;  /* 0x00000005150572a4 */ /* 0x000fe4000f8e0214 */
[----:B------:R-:W-:Y:S01]  /*7a40*/  UIMAD.WIDE.U32 UR24, UR21, UR4, UR24 ;  /* 0x00000004151872a5 */ /* 0x000fe2000f8e0018 */
[----:B------:R-:W-:-:S02]  /*7a50*/  IMAD R207, R6, 0x10, R77 ;  /* 0x0000001006cf7824 */ /* 0x000fc400078e024d */
        /* <DEDUP_REMOVED lines=33> */
[----:B------:R-:W-:Y:S02]  /*7c70*/  LOP3.LUT R10, R5, R4, RZ, 0x3c, !PT ;  /* 0x00000004050a7212 */ /* 0x000fe400078e3cff */
[----:B------:R-:W-:-:S02]  /*7c80*/  LEA.HI.X R8, R2, c[0x0][0x164], R3, 0x1, P0 ;  /* 0x0000590002087a11 */ /* 0x000fc400000f0c03 */
[----:B------:R-:W-:Y:S02]  /*7c90*/  SHF.R.S32.HI R3, RZ, 0x1f, R0 ;  /* 0x0000001fff037819 */ /* 0x000fe40000011400 */
[----:B------:R-:W-:Y:S01]  /*7ca0*/  LEA.HI R5, R205, R204, RZ, 0x6 ;  /* 0x000000cccd057211 */ /* 0x000fe200078f30ff */
[----:B------:R1:W3:Y:S01]  /*7cb0*/  SHFL.IDX PT, R7, R8, RZ, 0x181f ;  /* 0x00181fff08077589 */ /* 0x0002e200000e0000 */
[----:B------:R-:W-:Y:S02]  /*7cc0*/  LEA.HI R83, R3, R0, RZ, 0x3 ;  /* 0x0000000003537211 */ /* 0x000fe400078f18ff */
[----:B------:R-:W-:Y:S01]  /*7cd0*/  LEA.HI R2, R205, R204, RZ, 0x3 ;  /* 0x000000cccd027211 */ /* 0x000fe200078f18ff */
[----:B------:R-:W-:Y:S01]  /*7ce0*/  IMAD.SHL.U32 R3, R5, 0x8, RZ ;  /* 0x0000000805037824 */ /* 0x000fe200078e00ff */
[----:B------:R-:W-:Y:S02]  /*7cf0*/  IADD3 R5, R77, UR17, RZ ;  /* 0x000000114d057c10 */ /* 0x000fe4000fffe0ff */
[----:B------:R-:W-:-:S02]  /*7d00*/  LOP3.LUT R4, R83, 0xfffffff8, RZ, 0xc0, !PT ;  /* 0xfffffff853047812 */ /* 0x000fc400078ec0ff */
[----:B------:R-:W-:Y:S02]  /*7d10*/  ISETP.GE.AND P0, PT, R5, UR21, PT ;  /* 0x0000001505007c0c */ /* 0x000fe4000bf06270 */
[----:B------:R-:W-:Y:S01]  /*7d20*/  LOP3.LUT R2, R2, 0xfffffff8, RZ, 0xc0, !PT ;  /* 0xfffffff802027812 */ /* 0x000fe200078ec0ff */
[----:B------:R-:W-:Y:S01]  /*7d30*/  IMAD.IADD R82, R0, 0x1, -R4 ;  /* 0x0000000100527824 */ /* 0x000fe200078e0a04 */
[----:B------:R-:W-:Y:S01]  /*7d40*/  LOP3.LUT R58, R10, 0xfffffe00, R3, 0xf8, !PT ;  /* 0xfffffe000a3a7812 */ /* 0x000fe200078ef803 */
[----:B------:R-:W-:Y:S02]  /*7d50*/  IMAD.MOV.U32 R4, RZ, RZ, 0x20 ;  /* 0x00000020ff047424 */ /* 0x000fe400078e00ff */
[----:B------:R-:W-:Y:S01]  /*7d60*/  IMAD.IADD R69, R204, 0x1, -R2 ;  /* 0x00000001cc457824 */ /* 0x000fe200078e0a02 */
[----:B------:R-:W-:Y:S01]  /*7d70*/  R2P PR, R82, 0x6 ;  /* 0x0000000652007804 */ /* 0x000fe20000000000 */
[----:B------:R-:W-:Y:S02]  /*7d80*/  IMAD.MOV.U32 R2, RZ, RZ, 0x10 ;  /* 0x00000010ff027424 */ /* 0x000fe400078e00ff */
[----:B------:R-:W-:-:S02]  /*7d90*/  IMAD.SHL.U32 R70, R69, 0x8, RZ ;  /* 0x0000000845467824 */ /* 0x000fc400078e00ff */
[----:B------:R-:W-:Y:S02]  /*7da0*/  SEL R4, R4, 0xffffffe0, !P2 ;  /* 0xffffffe004047807 */ /* 0x000fe40005000000 */
[----:B------:R-:W-:Y:S02]  /*7db0*/  SEL R2, R2, 0xfffffff0, !P1 ;  /* 0xfffffff002027807 */ /* 0x000fe40004800000 */
[----:B------:R-:W-:Y:S01]  /*7dc0*/  SHF.R.S32.HI R233, RZ, 0x1f, R70 ;  /* 0x0000001fffe97819 */ /* 0x000fe20000011446 */
[----:B------:R-:W-:Y:S01]  /*7dd0*/  @!P3 IMAD.U32 R13, RZ, RZ, UR11 ;  /* 0x0000000bff0dbe24 */ /* 0x000fe2000f8e00ff */
[----:B------:R-:W-:Y:S05]  /*7de0*/  @P0 BRA `(.L_x_1183) ;  /* 0x0000005000000947 */ /* 0x000fea0003800000 */
[----:B-123--:R-:W-:Y:S01]  /*7df0*/  LEA R6, P0, R70, R6, 0x1 ;  /* 0x0000000646067211 */ /* 0x00efe200078008ff */
[----:B------:R-:W-:-:S03]  /*7e00*/  IMAD.SHL.U32 R0, R58, 0x2, RZ ;  /* 0x000000023a007824 */ /* 0x000fc600078e00ff */
[----:B------:R-:W-:-:S05]  /*7e10*/  LEA.HI.X R7, R70, R7, R233, 0x1, P0 ;  /* 0x0000000746077211 */ /* 0x000fca00000f0ce9 */
[----:B------:R-:W-:Y:S01]  /*7e20*/  @!PT LDS RZ, [RZ] ;  /* 0x00000000fffff984 */ /* 0x000fe20000000800 */
[----:B------:R1:W-:Y:S04]  /*7e30*/  LDGSTS.E.BYPASS.LTC128B.128 [R0+0x6100], [R6.64], !P4 ;  /* 0x0610000006007fae */ /* 0x0003e8000e101d4e */
.L_x_1183:
[----:B-123--:R-:W-:Y:S05]  /*7e40*/  BSYNC B0 ;  /* 0x0000000000007941 */ /* 0x00efea0003800000 */
.L_x_1182:
        /* <DEDUP_REMOVED lines=11> */
.L_x_1185:
[----:B------:R-:W-:Y:S05]  /*7f00*/  BSYNC B0 ;  /* 0x0000000000007941 */ /* 0x000fea0003800000 */
.L_x_1184:
        /* <DEDUP_REMOVED lines=11> */
.L_x_1187:
[----:B------:R-:W-:Y:S05]  /*7fc0*/  BSYNC B0 ;  /* 0x0000000000007941 */ /* 0x000fea0003800000 */
.L_x_1186:
        /* <DEDUP_REMOVED lines=11> */
.L_x_1189:
[----:B------:R-:W-:Y:S05]  /*8080*/  BSYNC B0 ;  /* 0x0000000000007941 */ /* 0x000fea0003800000 */
.L_x_1188:
        /* <DEDUP_REMOVED lines=11> */
.L_x_1191:
[----:B------:R-:W-:Y:S05]  /*8140*/  BSYNC B0 ;  /* 0x0000000000007941 */ /* 0x000fea0003800000 */
.L_x_1190:
        /* <DEDUP_REMOVED lines=11> */
.L_x_1193:
[----:B------:R-:W-:Y:S05]  /*8200*/  BSYNC B0 ;  /* 0x0000000000007941 */ /* 0x000fea0003800000 */
.L_x_1192:
        /* <DEDUP_REMOVED lines=11> */
.L_x_1195:
[----:B------:R-:W-:Y:S05]  /*82c0*/  BSYNC B0 ;  /* 0x0000000000007941 */ /* 0x000fea0003800000 */
.L_x_1194:
        /* <DEDUP_REMOVED lines=48> */
[----:B------:R-:W-:Y:S01]  /*85d0*/  ULDC.64 UR4, c[0x0][0x210] ;  /* 0x0000840000047ab9 */ /* 0x000fe20000000a00 */
[----:B------:R-:W-:Y:S01]  /*85e0*/  IADD3 R68, -R77, UR23, RZ ;  /* 0x000000174d447c10 */ /* 0x000fe2000fffe1ff */
[----:B------:R-:W-:Y:S02]  /*85f0*/  UIMAD UR22, UR22, UR4, URZ ;  /* 0x00000004161672a4 */ /* 0x000fe4000f8e023f */
[----:B------:R-:W-:Y:S01]  /*8600*/  IMAD R0, R84, c[0x0][0x1e0], RZ ;  /* 0x0000780054007a24 */ /* 0x000fe200078e02ff */
[C---:B------:R-:W-:Y:S01]  /*8610*/  ISETP.GE.AND P1, PT, R68.reuse, 0x1, PT ;  /* 0x000000014400780c */ /* 0x040fe20003f26270 */
[----:B------:R-:W-:Y:S01]  /*8620*/  UIMAD.WIDE.U32 UR46, UR8, UR4, URZ ;  /* 0x00000004082e72a5 */ /* 0x000fe2000f8e003f */
[----:B------:R-:W-:Y:S01]  /*8630*/  ISETP.GE.AND P3, PT, R68, 0x21, PT ;  /* 0x000000214400780c */ /* 0x000fe20003f66270 */
[----:B------:R-:W-:Y:S01]  /*8640*/  IMAD R0, R236, c[0x0][0x1e4], R0 ;  /* 0x00007900ec007a24 */ /* 0x000fe200078e0200 */
[----:B------:R-:W-:-:S02]  /*8650*/  UIMAD UR5, UR8, UR5, UR22 ;  /* 0x00000005080572a4 */ /* 0x000fc4000f8e0216 */
[----:B------:R-:W-:Y:S02]  /*8660*/  UIADD3 UR22, UR19, -0x1, URZ ;  /* 0xffffffff13167890 */ /* 0x000fe4000fffe03f */
[----:B------:R-:W-:Y:S01]  /*8670*/  UIADD3 UR5, UR47, UR5, URZ ;  /* 0x000000052f057290 */ /* 0x000fe2000fffe03f */
[----:B--2---:R-:W-:-:S04]  /*8680*/  IMAD.WIDE.U32 R6, R236, c[0x0][0x1e0], RZ ;  /* 0x00007800ec067a25 */ /* 0x004fc800078e00ff */
        /* <DEDUP_REMOVED lines=55> */
.L_x_1196:
[----:B------:R-:W-:Y:S01]  /*8a00*/  ULDC.U8 UR4, c[0x0][0x298] ;  /* 0x0000a60000047ab9 */ /* 0x000fe20000000000 */
[----:B--2---:R-:W-:Y:S01]  /*8a10*/  SHF.R.S32.HI R0, RZ, 0x1f, R131 ;  /* 0x0000001fff007819 */ /* 0x004fe20000011483 */
[----:B------:R-:W-:Y:S01]  /*8a20*/  IMAD.WIDE.U32 R12, R131, c[0x0][0x280], RZ ;  /* 0x0000a000830c7a25 */ /* 0x000fe200078e00ff */
        /* <DEDUP_REMOVED lines=68> */
.L_x_1200:
[----:B------:R-:W-:Y:S05]  /*8e70*/  BSYNC B0 ;  /* 0x0000000000007941 */ /* 0x000fea0003800000 */
.L_x_1199:
        /* <DEDUP_REMOVED lines=45> */
.L_x_1202:
[----:B----4-:R-:W-:Y:S05]  /*9150*/  BSYNC B0 ;  /* 0x0000000000007941 */ /* 0x010fea0003800000 */
.L_x_1201:
        /* <DEDUP_REMOVED lines=47> */
.L_x_1204:
[----:B--2---:R-:W-:Y:S05]  /*9450*/  BSYNC B0 ;  /* 0x0000000000007941 */ /* 0x004fea0003800000 */
.L_x_1203:
        /* <DEDUP_REMOVED lines=45> */
.L_x_1206:
[----:B----4-:R-:W-:Y:S05]  /*9730*/  BSYNC B0 ;  /* 0x0000000000007941 */ /* 0x010fea0003800000 */
.L_x_1205:
        /* <DEDUP_REMOVED lines=82> */
.L_x_1210:
[----:B------:R-:W-:Y:S05]  /*9c60*/  BSYNC B0 ;  /* 0x0000000000007941 */ /* 0x000fea0003800000 */
.L_x_1209:
        /* <DEDUP_REMOVED lines=45> */
.L_x_1208:
[----:B------:R-:W-:Y:S05]  /*9f40*/  BSYNC B1 ;  /* 0x0000000000017941 */ /* 0x000fea0003800000 */
.L_x_1207:
        /* <DEDUP_REMOVED lines=49> */
.L_x_1214:
[----:B------:R-:W-:Y:S05]  /*a260*/  BSYNC B0 ;  /* 0x0000000000007941 */ /* 0x000fea0003800000 */
.L_x_1213:
        /* <DEDUP_REMOVED lines=45> */
.L_x_1212:
[----:B------:R-:W-:Y:S05]  /*a540*/  BSYNC B1 ;  /* 0x0000000000017941 */ /* 0x000fea0003800000 */
.L_x_1211:
        /* <DEDUP_REMOVED lines=49> */
.L_x_1218:
[----:B------:R-:W-:Y:S05]  /*a860*/  BSYNC B0 ;  /* 0x0000000000007941 */ /* 0x000fea0003800000 */
.L_x_1217:
        /* <DEDUP_REMOVED lines=45> */
.L_x_1216:
[----:B------:R-:W-:Y:S05]  /*ab40*/  BSYNC B1 ;  /* 0x0000000000017941 */ /* 0x000fea0003800000 */
.L_x_1215:
        /* <DEDUP_REMOVED lines=48> */
.L_x_1221:
[----:B------:R-:W-:Y:S05]  /*ae50*/  BSYNC B0 ;  /* 0x0000000000007941 */ /* 0x000fea0003800000 */
.L_x_1220:
        /* <DEDUP_REMOVED lines=46> */
.L_x_1198:
        /* <DEDUP_REMOVED lines=79> */
.L_x_1223:
[----:B-1-3--:R-:W-:Y:S05]  /*b630*/  BSYNC B0 ;  /* 0x0000000000007941 */ /* 0x00afea0003800000 */
.L_x_1222:
        /* <DEDUP_REMOVED lines=73> */
.L_x_1225:
[----:B-1-3--:R-:W-:Y:S05]  /*bad0*/  BSYNC B0 ;  /* 0x0000000000007941 */ /* 0x00afea0003800000 */
.L_x_1224:
        /* <DEDUP_REMOVED lines=40> */
[----:B------:R-:W-:Y:S01]  /*bd60*/  SHF.R.U64 R42, R16, 0x10, R17 ;  /* 0x00000010102a7819 */ /* 0x000fe20000001211 */
[----:B------:R-:W2:Y:S01]  /*bd70*/  LDS.128 R12, [R36+0x6100] ;  /* 0x00610000240c7984 */ /* 0x000ea20000000c00 */
[----:B------:R-:W-:Y:S01]  /*bd80*/  HADD2.F32 R37, -RZ, R5.H0_H0 ;  /* 0x20000005ff257230 */ /* 0x000fe20000004100 */
[----:B------:R-:W-:Y:S02]  /*bd90*/  SHF.R.U32.HI R27, RZ, 0x10, R23 ;  /* 0x00000010ff1b7819 */ /* 0x000fe40000011617 */
        /* <DEDUP_REMOVED lines=60> */
[----:B------:R-:W-:Y:S02]  /*c160*/  FMUL.FTZ R5, R23, R3 ;  /* 0x0000000317057220 */ /* 0x000fe40000410000 */
        /* <DEDUP_REMOVED lines=14> */
.L_x_1227:
[----:B------:R-:W-:Y:S05]  /*c250*/  BSYNC B0 ;  /* 0x0000000000007941 */ /* 0x000fea0003800000 */
.L_x_1226:
        /* <DEDUP_REMOVED lines=102> */
.L_x_1229:
[----:B------:R-:W-:Y:S05]  /*c8c0*/  BSYNC B0 ;  /* 0x0000000000007941 */ /* 0x000fea0003800000 */
.L_x_1228:
        /* <DEDUP_REMOVED lines=102> */
.L_x_1231:
[----:B------:R-:W-:Y:S05]  /*cf30*/  BSYNC B0 ;  /* 0x0000000000007941 */ /* 0x000fea0003800000 */
.L_x_1230:
        /* <DEDUP_REMOVED lines=101> */
.L_x_1219:
[----:B------:R-:W-:Y:S05]  /*d590*/  BSYNC B2 ;  /* 0x0000000000027941 */ /* 0x000fea0003800000 */
.L_x_1197:
        /* <DEDUP_REMOVED lines=18> */
[----:B------:R-:W-:Y:S01]  /*d6c0*/  UISETP.GT.AND UP0, UPT, UR22, UR18, UPT ;  /* 0x000000121600728c */ /* 0x000fe2000bf04270 */
[----:B------:R-:W-:-:S02]  /*d6d0*/  SHF.R.U32.HI R0, RZ, 0x3, R0 ;  /* 0x00000003ff007819 */ /* 0x000fc40000011600 */
[----:B------:R-:W-:Y:S02]  /*d6e0*/  LOP3.LUT R8, R3, 0x8, R6, 0xf8, !PT ;  /* 0x0000000803087812 */ /* 0x000fe400078ef806 */
[----:B------:R-:W-:Y:S01]  /*d6f0*/  SHF.R.U32.HI R6, RZ, 0x3, R3 ;  /* 0x00000003ff067819 */ /* 0x000fe20000011603 */
[----:B------:R-:W-:Y:S01]  /*d700*/  IMAD R3, R203, 0x400, R201 ;  /* 0x00000400cb037824 */ /* 0x000fe200078e02c9 */
[----:B------:R-:W-:Y:S02]  /*d710*/  LOP3.LUT R0, R5, R0, RZ, 0x3c, !PT ;  /* 0x0000000005007212 */ /* 0x000fe400078e3cff */
[----:B------:R-:W-:Y:S02]  /*d720*/  LOP3.LUT R200, R8, R6, RZ, 0x3c, !PT ;  /* 0x0000000608c87212 */ /* 0x000fe400078e3cff */
[----:B------:R-:W-:Y:S01]  /*d730*/  IADD3 R243, R237, 0x100, RZ ;  /* 0x00000100edf37810 */ /* 0x000fe20007ffe0ff */
[----:B------:R-:W-:Y:S02]  /*d740*/  IMAD R0, R7, 0x200, R0 ;  /* 0x0000020007007824 */ /* 0x000fe400078e0200 */
[----:B------:R-:W-:-:S02]  /*d750*/  IMAD.IADD R3, R200, 0x1, R3 ;  /* 0x00000001c8037824 */ /* 0x000fc400078e0203 */
[----:B------:R-:W-:Y:S01]  /*d760*/  IMAD.SHL.U32 R216, R0, 0x2, RZ ;  /* 0x0000000200d87824 */ /* 0x000fe200078e00ff */
[----:B------:R-:W-:Y:S01]  /*d770*/  BAR.SYNC.DEFER_BLOCKING 0x0 ;  /* 0x0000000000007b1d */ /* 0x000fe20000010000 */
[----:B------:R-:W-:Y:S02]  /*d780*/  IMAD.SHL.U32 R223, R3, 0x2, RZ ;  /* 0x0000000203df7824 */ /* 0x000fe400078e00ff */
[----:B------:R-:W-:Y:S01]  /*d790*/  IMAD R0, R84, c[0x0][0x208], RZ ;  /* 0x0000820054007a24 */ /* 0x000fe200078e02ff */
[----:B------:R-:W-:Y:S01]  /*d7a0*/  IADD3 R5, R216, 0x3100, RZ ;  /* 0x00003100d8057810 */ /* 0x000fe20007ffe0ff */
[----:B------:R-:W-:Y:S01]  /*d7b0*/  IMAD.WIDE.U32 R6, R236, c[0x0][0x208], RZ ;  /* 0x00008200ec067a25 */ /* 0x000fe200078e00ff */
[----:B------:R-:W-:Y:S02]  /*d7c0*/  IADD3 R227, R216, 0x3120, RZ ;  /* 0x00003120d8e37810 */ /* 0x000fe40007ffe0ff */
[----:B------:R-:W-:Y:S01]  /*d7d0*/  @P1 IADD3 R227, R5, -0x20, RZ ;  /* 0xffffffe005e31810 */ /* 0x000fe20007ffe0ff */
[----:B------:R-:W-:Y:S01]  /*d7e0*/  IMAD R0, R236, c[0x0][0x20c], R0 ;  /* 0x00008300ec007a24 */ /* 0x000fe200078e0200 */
[----:B------:R-:W-:Y:S01]  /*d7f0*/  ISETP.GE.AND P1, PT, R70, c[0x0][0x1d4], PT ;  /* 0x0000750046007a0c */ /* 0x000fe20003f26270 */
[----:B------:R-:W-:Y:S01]  /*d800*/  IMAD R3, R85, c[0x0][0x218], RZ ;  /* 0x0000860055037a24 */ /* 0x000fe200078e02ff */
[----:B------:R-:W-:Y:S01]  /*d810*/  IADD3 R232, R227, 0x800, RZ ;  /* 0x00000800e3e87810 */ /* 0x000fe20007ffe0ff */
[----:B------:R-:W-:Y:S01]  /*d820*/  IMAD.IADD R7, R7, 0x1, R0 ;  /* 0x0000000107077824 */ /* 0x000fe200078e0200 */
[C---:B------:R-:W-:Y:S01]  /*d830*/  ISETP.LT.OR P3, PT, R68.reuse, 0x1, P1 ;  /* 0x000000014400780c */ /* 0x040fe20000f61670 */
[C---:B------:R-:W-:Y:S01]  /*d840*/  IMAD R3, R235.reuse, c[0x0][0x21c], R3 ;  /* 0x00008700eb037a24 */ /* 0x040fe200078e0203 */
        /* <DEDUP_REMOVED lines=10> */
[----:B------:R-:W-:Y:S01]  /*d8f0*/  LDSM.16.M88.4 R8, [R223+0x8100] ;  /* 0x00810000df08783b */ /* 0x000fe20000000200 */
[----:B------:R-:W-:Y:S01]  /*d900*/  LEA R3, P0, R0, c[0x0][0x1f8], 0x1 ;  /* 0x00007e0000037a11 */ /* 0x000fe200078008ff */
[----:B------:R-:W-:Y:S01]  /*d910*/  IMAD R225, R2, 0x2, R224 ;  /* 0x0000000202e17824 */ /* 0x000fe200078e02e0 */
[----:B------:R-:W-:Y:S01]  /*d920*/  IADD3 R228, R227, 0x2800, RZ ;  /* 0x00002800e3e47810 */ /* 0x000fe20007ffe0ff */
[----:B------:R-:W1:Y:S01]  /*d930*/  LDSM.16.M88.4 R24, [R216+0x3900] ;  /* 0x00390000d818783b */ /* 0x000e620000000200 */
[----:B------:R-:W-:-:S03]  /*d940*/  LEA.HI.X R0, R0, c[0x0][0x1fc], R6, 0x1, P0 ;  /* 0x00007f0000007a11 */ /* 0x000fc600000f0c06 */
[----:B------:R-:W-:Y:S04]  /*d950*/  LDSM.16.M88.4 R20, [R216+0x4100] ;  /* 0x00410000d814783b */ /* 0x000fe80000000200 */
[----:B------:R-:W-:Y:S04]  /*d960*/  LDSM.16.M88.4 R28, [R216+0x3100] ;  /* 0x00310000d81c783b */ /* 0x000fe80000000200 */
[----:B------:R-:W-:Y:S04]  /*d970*/  LDSM.16.M88.4 R16, [R216+0x4900] ;  /* 0x00490000d810783b */ /* 0x000fe80000000200 */
[----:B------:R-:W-:Y:S04]  /*d980*/  LDSM.16.M88.4 R32, [R216+0x5100] ;  /* 0x00510000d820783b */ /* 0x000fe80000000200 */
[----:B------:R-:W2:Y:S04]  /*d990*/  SHFL.IDX PT, R6, R3, RZ, 0x181f ;  /* 0x00181fff03067589 */ /* 0x000ea800000e0000 */
[----:B------:R-:W-:Y:S04]  /*d9a0*/  SHFL.IDX PT, R7, R3, 0x1, 0x181f ;  /* 0x00381f0003077f89 */ /* 0x000fe800000e0000 */
[----:B------:R-:W-:Y:S04]  /*d9b0*/  SHFL.IDX PT, R5, R3, 0x2, 0x181f ;  /* 0x00581f0003057f89 */ /* 0x000fe800000e0000 */
[----:B------:R-:W-:Y:S04]  /*d9c0*/  LDSM.16.M88.4 R44, [R227] ;  /* 0x00000000e32c783b */ /* 0x000fe80000000200 */
[----:B------:R-:W-:Y:S01]  /*d9d0*/  LDSM.16.M88.4 R40, [R227+0x800] ;  /* 0x00080000e328783b */ /* 0x000fe20000000200 */
[----:B-1----:R-:W-:Y:S03]  /*d9e0*/  HMMA.16816.F32 R168, R12, R24, RZ ;  /* 0x000000180ca8723c */ /* 0x002fe600000018ff */
[----:B------:R-:W-:Y:S01]  /*d9f0*/  LDSM.16.M88.4 R36, [R227+0x1000] ;  /* 0x00100000e324783b */ /* 0x000fe20000000200 */
[----:B--2---:R-:W-:-:S04]  /*da00*/  IADD3 R6, P2, R6, R234, RZ ;  /* 0x000000ea06067210 */ /* 0x004fc80007f5e0ff */
[C---:B------:R-:W-:Y:S08]  /*da10*/  HMMA.16816.F32 R80, R8.reuse, R24, RZ ;  /* 0x000000180850723c */ /* 0x040ff000000018ff */
[-C--:B------:R-:W-:Y:S08]  /*da20*/  HMMA.16816.F32 R96, R8, R26.reuse, RZ ;  /* 0x0000001a0860723c */ /* 0x080ff000000018ff */
[C---:B------:R-:W-:Y:S01]  /*da30*/  HMMA.16816.F32 R136, R12.reuse, R26, RZ ;  /* 0x0000001a0c88723c */ /* 0x040fe200000018ff */
[----:B------:R-:W1:Y:S07]  /*da40*/  LDSM.16.M88.4 R24, [R216+0x5900] ;  /* 0x00590000d818783b */ /* 0x000e6e0000000200 */
[-C--:B------:R-:W-:Y:S08]  /*da50*/  HMMA.16816.F32 R128, R12, R20.reuse, RZ ;  /* 0x000000140c80723c */ /* 0x080ff000000018ff */
[C---:B------:R-:W-:Y:S01]  /*da60*/  HMMA.16816.F32 R72, R8.reuse, R20, RZ ;  /* 0x000000140848723c */ /* 0x040fe200000018ff */
[----:B------:R-:W2:Y:S04]  /*da70*/  SHFL.IDX PT, R20, R0, RZ, 0x181f ;  /* 0x00181fff00147589 */ /* 0x000ea800000e0000 */
[----:B------:R-:W-:Y:S03]  /*da80*/  SHFL.IDX PT, R21, R3, 0x3, 0x181f ;  /* 0x00781f0003157f89 */ /* 0x000fe600000e0000 */
[C---:B------:R-:W-:Y:S08]  /*da90*/  HMMA.16816.F32 R48, R8.reuse, R28, RZ ;  /* 0x0000001c0830723c */ /* 0x040ff000000018ff */
[C---:B------:R-:W-:Y:S08]  /*daa0*/  HMMA.16816.F32 R88, R8.reuse, R30, RZ ;  /* 0x0000001e0858723c */ /* 0x040ff000000018ff */
[C---:B------:R-:W-:Y:S08]  /*dab0*/  HMMA.16816.F32 R92, R8.reuse, R22, RZ ;  /* 0x00000016085c723c */ /* 0x040ff000000018ff */
[C---:B------:R-:W-:Y:S08]  /*dac0*/  HMMA.16816.F32 R64, R8.reuse, R16, RZ ;  /* 0x000000100840723c */ /* 0x040ff000000018ff */
[C---:B------:R-:W-:Y:S08]  /*dad0*/  HMMA.16816.F32 R104, R8.reuse, R18, RZ ;  /* 0x000000120868723c */ /* 0x040ff000000018ff */
[C---:B------:R-:W-:Y:S08]  /*dae0*/  HMMA.16816.F32 R52, R8.reuse, R32, RZ ;  /* 0x000000200834723c */ /* 0x040ff000000018ff */
[C---:B------:R-:W-:Y:S08]  /*daf0*/  HMMA.16816.F32 R148, R8.reuse, R34, RZ ;  /* 0x000000220894723c */ /* 0x040ff000000018ff */
[C---:B-1----:R-:W-:Y:S08]  /*db00*/  HMMA.16816.F32 R76, R8.reuse, R24, RZ ;  /* 0x00000018084c723c */ /* 0x042ff000000018ff */
[----:B------:R-:W-:Y:S01]  /*db10*/  HMMA.16816.F32 R112, R8, R26, RZ ;  /* 0x0000001a0870723c */ /* 0x000fe200000018ff */
[----:B------:R-:W-:Y:S07]  /*db20*/  SHFL.IDX PT, R8, R0, 0x1, 0x181f ;  /* 0x00381f0000087f89 */ /* 0x000fee00000e0000 */
[C---:B------:R-:W-:Y:S08]  /*db30*/  HMMA.16816.F32 R140, R12.reuse, R28, RZ ;  /* 0x0000001c0c8c723c */ /* 0x040ff000000018ff */
[C---:B------:R-:W-:Y:S01]  /*db40*/  HMMA.16816.F32 R144, R12.reuse, R30, RZ ;  /* 0x0000001e0c90723c */ /* 0x040fe200000018ff */
[----:B------:R-:W-:Y:S07]  /*db50*/  LDSM.16.M88.4 R28, [R227+0x2000] ;  /* 0x00200000e31c783b */ /* 0x000fee0000000200 */
        /* <DEDUP_REMOVED lines=11> */
[----:B------:R-:W-:Y:S01]  /*dc10*/  HMMA.16816.F32 R108, R12, R26, RZ ;  /* 0x0000001a0c6c723c */ /* 0x000fe200000018ff */
[----:B------:R-:W3:Y:S04]  /*dc20*/  SHFL.IDX PT, R15, R0, 0x2, 0x181f ;  /* 0x00581f00000f7f89 */ /* 0x000ee800000e0000 */
[----:B------:R-:W4:Y:S02]  /*dc30*/  LDSM.16.M88.4 R24, [R227+0x2800] ;  /* 0x00280000e318783b */ /* 0x000f240000000200 */
[-C--:B------:R-:W-:Y:S01]  /*dc40*/  IADD3 R12, P0, R7, R234.reuse, RZ ;  /* 0x000000ea070c7210 */ /* 0x080fe20007f1e0ff */
[--C-:B--2---:R-:W-:Y:S01]  /*dc50*/  IMAD.X R7, R20, 0x1, R233.reuse, P2 ;  /* 0x0000000114077824 */ /* 0x104fe200010e06e9 */
[----:B------:R-:W-:Y:S01]  /*dc60*/  ISETP.LT.OR P2, PT, R68, 0x21, P1 ;  /* 0x000000214400780c */ /* 0x000fe20000f41670 */
[----:B------:R-:W2:Y:S01]  /*dc70*/  SHFL.IDX PT, R20, R0, 0x4, 0x181f ;  /* 0x00981f0000147f89 */ /* 0x000ea200000e0000 */
[C---:B-1----:R-:W-:Y:S01]  /*dc80*/  HMMA.16816.F32 R100, R16.reuse, R44, R48 ;  /* 0x0000002c1064723c */ /* 0x042fe20000001830 */
[--C-:B------:R-:W-:Y:S01]  /*dc90*/  IMAD.X R13, R8, 0x1, R233.reuse, P0 ;  /* 0x00000001080d7824 */ /* 0x100fe200000e06e9 */
[----:B------:R-:W-:Y:S01]  /*dca0*/  IADD3 R14, P0, R5, R234, RZ ;  /* 0x000000ea050e7210 */ /* 0x000fe20007f1e0ff */
[----:B------:R-:W-:Y:S04]  /*dcb0*/  LDSM.16.M88.4 R8, [R226+0x6100] ;  /* 0x00610000e208783b */ /* 0x000fe80000000200 */
[----:B------:R1:W5:Y:S01]  /*dcc0*/  SHFL.IDX PT, R5, R0, 0x5, 0x181f ;  /* 0x00b81f0000057f89 */ /* 0x00036200000e0000 */
[----:B------:R-:W-:Y:S03]  /*dcd0*/  HMMA.16816.F32 R80, R16, R40, R80 ;  /* 0x000000281050723c */ /* 0x000fe60000001850 */
[----:B------:R-:W-:Y:S01]  /*dce0*/  @!PT LDS RZ, [RZ] ;  /* 0x00000000fffff984 */ /* 0x000fe20000000800 */
[----:B------:R-:W-:Y:S01]  /*dcf0*/  @!PT LDS RZ, [RZ] ;  /* 0x00000000fffff984 */ /* 0x000fe20000000800 */
[----:B------:R2:W-:Y:S01]  /*dd00*/  LDGSTS.E.BYPASS.LTC128B.128 [R237+0x100], [R6.64], !P3 ;  /* 0x0010000006ed7fae */ /* 0x0005e2000d901d4e */
[----:B------:R-:W-:Y:S01]  /*dd10*/  ISETP.LT.OR P3, PT, R68, 0x41, P1 ;  /* 0x000000414400780c */ /* 0x000fe20000f61670 */
[----:B---3--:R-:W-:-:S02]  /*dd20*/  IMAD.X R15, R15, 0x1, R233, P0 ;  /* 0x000000010f0f7824 */ /* 0x008fc400000e06e9 */
[----:B------:R3:W-:Y:S01]  /*dd30*/  LDGSTS.E.BYPASS.LTC128B.128 [R237+0x900], [R12.64], !P4 ;  /* 0x009000000ced7fae */ /* 0x0007e2000e101d4e */
[C---:B------:R-:W-:Y:S01]  /*dd40*/  ISETP.LT.OR P4, PT, R68.reuse, 0x31, P1 ;  /* 0x000000314400780c */ /* 0x040fe20000f81670 */
[----:B------:R-:W-:Y:S01]  /*dd50*/  HMMA.16816.F32 R72, R16, R36, R72 ;  /* 0x000000241048723c */ /* 0x000fe20000001848 */
[----:B------:R-:W-:Y:S01]  /*dd60*/  ISETP.LT.OR P1, PT, R68, 0x51, P1 ;  /* 0x000000514400780c */ /* 0x000fe20000f21670 */
[----:B------:R5:W-:Y:S01]  /*dd70*/  LDGSTS.E.BYPASS.LTC128B.128 [R237+0x1100], [R14.64], !P2 ;  /* 0x011000000eed7fae */ /* 0x000be2000d101d4e */
[----:B------:R-:W-:-:S05]  /*dd80*/  LOP3.LUT P2, RZ, R69, 0x4, RZ, 0xc0, !PT ;  /* 0x0000000445ff7812 */ /* 0x000fca000784c0ff */
[----:B------:R-:W-:Y:S01]  /*dd90*/  HMMA.16816.F32 R64, R16, R32, R64 ;  /* 0x000000201040723c */ /* 0x000fe20000001840 */
[----:B-1----:R-:W-:-:S07]  /*dda0*/  IMAD.MOV.U32 R0, RZ, RZ, 0x40 ;  /* 0x00000040ff007424 */ /* 0x002fce00078e00ff */
[----:B------:R-:W-:Y:S01]  /*ddb0*/  HMMA.16816.F32 R88, R16, R46, R88 ;  /* 0x0000002e1058723c */ /* 0x000fe20000001858 */
[----:B------:R-:W-:Y:S02]  /*ddc0*/  SEL R0, R0, 0xffffffc0, !P2 ;  /* 0xffffffc000007807 */ /* 0x000fe40005000000 */
[----:B--2---:R-:W-:-:S03]  /*ddd0*/  IADD3 R6, P0, R21, R234, RZ ;  /* 0x000000ea15067210 */ /* 0x004fc60007f1e0ff */
[----:B------:R-:W-:Y:S02]  /*dde0*/  IMAD.IADD R222, R216, 0x1, R0 ;  /* 0x00000001d8de7824 */ /* 0x000fe400078e0200 */
[----:B----4-:R-:W-:Y:S01]  /*ddf0*/  HMMA.16816.F32 R76, R16, R24, R76 ;  /* 0x00000018104c723c */ /* 0x010fe2000000184c */
[----:B------:R-:W-:Y:S02]  /*de00*/  IMAD.IADD R221, R0, 0x1, R227 ;  /* 0x0000000100dd7824 */ /* 0x000fe400078e02e3 */
[----:B------:R-:W-:Y:S01]  /*de10*/  IMAD.X R7, R23, 0x1, R233, P0 ;  /* 0x0000000117077824 */ /* 0x000fe200000e06e9 */
[----:B---3--:R-:W-:-:S04]  /*de20*/  IADD3 R12, P0, R22, R234, RZ ;  /* 0x000000ea160c7210 */ /* 0x008fc80007f1e0ff */
[----:B------:R1:W-:Y:S01]  /*de30*/  LDGSTS.E.BYPASS.LTC128B.128 [R237+0x1900], [R6.64], !P4 ;  /* 0x0190000006ed7fae */ /* 0x0003e2000e101d4e */
[----:B------:R-:W-:Y:S01]  /*de40*/  IMAD.X R13, R20, 0x1, R233, P0 ;  /* 0x00000001140d7824 */ /* 0x000fe200000e06e9 */
[C---:B------:R-:W-:Y:S04]  /*de50*/  HMMA.16816.F32 R96, R16.reuse, R42, R96 ;  /* 0x0000002a1060723c */ /* 0x040fe80000001860 */
[----:B------:R2:W-:Y:S04]  /*de60*/  LDGSTS.E.BYPASS.LTC128B.128 [R237+0x2100], [R12.64], !P3 ;  /* 0x021000000ced7fae */ /* 0x0005e8000d901d4e */
[C---:B------:R-:W-:Y:S08]  /*de70*/  HMMA.16816.F32 R92, R16.reuse, R38, R92 ;  /* 0x00000026105c723c */ /* 0x040ff0000000185c */
[C---:B------:R-:W-:Y:S08]  /*de80*/  HMMA.16816.F32 R104, R16.reuse, R34, R104 ;  /* 0x000000221068723c */ /* 0x040ff00000001868 */
[----:B------:R-:W-:Y:S01]  /*de90*/  HMMA.16816.F32 R148, R16, R30, R148 ;  /* 0x0000001e1094723c */ /* 0x000fe20000001894 */
[----:B-1----:R-:W-:-:S05]  /*dea0*/  IADD3 R6, P0, R3, R234, RZ ;  /* 0x000000ea03067210 */ /* 0x002fca0007f1e0ff */
[----:B-----5:R-:W-:Y:S01]  /*deb0*/  IMAD.X R7, R5, 0x1, R233, P0 ;  /* 0x0000000105077824 */ /* 0x020fe200000e06e9 */
[----:B------:R-:W-:Y:S01]  /*dec0*/  PLOP3.LUT P0, PT, PT, PT, UP0, 0x80, 0x0 ;  /* 0x000000000000781c */ /* 0x000fe20003f0f008 */
[C---:B--2---:R-:W-:Y:S03]  /*ded0*/  HMMA.16816.F32 R12, R16.reuse, R28, R52 ;  /* 0x0000001c100c723c */ /* 0x044fe60000001834 */
[----:B------:R1:W-:Y:S04]  /*dee0*/  LDGSTS.E.BYPASS.LTC128B.128 [R237+0x2900], [R6.64], !P1 ;  /* 0x0290000006ed7fae */ /* 0x0003e8000c901d4e */
[----:B------:R-:W-:Y:S01]  /*def0*/  LDSM.16.M88.4 R20, [R224+0x8100] ;  /* 0x00810000e014783b */ /* 0x000fe20000000200 */
[----:B------:R-:W-:Y:S03]  /*df00*/  HMMA.16816.F32 R132, R16, R26, R112 ;  /* 0x0000001a1084723c */ /* 0x000fe60000001870 */
[----:B------:R-:W2:Y:S04]  /*df10*/  LDSM.16.M88.4 R68, [R222+0x5100] ;  /* 0x00510000de44783b */ /* 0x000ea80000000200 */
[----:B------:R-:W-:Y:S01]  /*df20*/  LDSM.16.M88.4 R60, [R222+0x3100] ;  /* 0x00310000de3c783b */ /* 0x000fe20000000200 */
[C---:B------:R-:W-:Y:S03]  /*df30*/  HMMA.16816.F32 R196, R8.reuse, R24, R116 ;  /* 0x0000001808c4723c */ /* 0x040fe60000001874 */
[----:B------:R-:W3:Y:S04]  /*df40*/  LDSM.16.M88.4 R56, [R222+0x3900] ;  /* 0x00390000de38783b */ /* 0x000ee80000000200 */
[----:B------:R-:W-:Y:S01]  /*df50*/  LDSM.16.M88.4 R52, [R222+0x4100] ;  /* 0x00410000de34783b */ /* 0x000fe20000000200 */
[C---:B------:R-:W-:Y:S03]  /*df60*/  HMMA.16816.F32 R140, R8.reuse, R44, R140 ;  /* 0x0000002c088c723c */ /* 0x040fe6000000188c */
[----:B------:R-:W4:Y:S04]  /*df70*/  LDSM.16.M88.4 R84, [R222+0x5900] ;  /* 0x00590000de54783b */ /* 0x000f280000000200 */
[----:B------:R-:W5:Y:S01]  /*df80*/  LDSM.16.M88.4 R48, [R222+0x4900] ;  /* 0x00490000de30783b */ /* 0x000f620000000200 */
[C---:B------:R-:W-:Y:S03]  /*df90*/  HMMA.16816.F32 R168, R8.reuse, R40, R168 ;  /* 0x0000002808a8723c */ /* 0x040fe600000018a8 */
[----:B------:R-:W1:Y:S04]  /*dfa0*/  LDSM.16.M88.4 R16, [R224+0x6100] ;  /* 0x00610000e010783b */ /* 0x000e680000000200 */
[----:B------:R-:W0:Y:S01]  /*dfb0*/  LDGDEPBAR ;  /* 0x00000000000079af */ /* 0x000e220000000000 */
[C---:B------:R-:W-:Y:S03]  /*dfc0*/  HMMA.16816.F32 R116, R8.reuse, R46, R144 ;  /* 0x0000002e0874723c */ /* 0x040fe60000001890 */
[----:B------:R-:W-:Y:S05]  /*dfd0*/  LDSM.16.M88.4 R44, [R221] ;  /* 0x00000000dd2c783b */ /* 0x000fea0000000200 */
[C---:B------:R-:W-:Y:S01]  /*dfe0*/  HMMA.16816.F32 R136, R8.reuse, R42, R136 ;  /* 0x0000002a0888723c */ /* 0x040fe20000001888 */
[----:B------:R-:W-:Y:S07]  /*dff0*/  LDSM.16.M88.4 R40, [R221+0x800] ;  /* 0x00080000dd28783b */ /* 0x000fee0000000200 */
[C---:B------:R-:W-:Y:S08]  /*e000*/  HMMA.16816.F32 R184, R8.reuse, R36, R128 ;  /* 0x0000002408b8723c */ /* 0x040ff00000001880 */
[C---:B------:R-:W-:Y:S08]  /*e010*/  HMMA.16816.F32 R188, R8.reuse, R32, R124 ;  /* 0x0000002008bc723c */ /* 0x040ff0000000187c */
[C---:B------:R-:W-:Y:S01]  /*e020*/  HMMA.16816.F32 R152, R8.reuse, R38, R152 ;  /* 0x000000260898723c */ /* 0x040fe20000001898 */
[----:B------:R-:W-:Y:S07]  /*e030*/  LDSM.16.M88.4 R36, [R221+0x1000] ;  /* 0x00100000dd24783b */ /* 0x000fee0000000200 */
[C---:B------:R-:W-:Y:S01]  /*e040*/  HMMA.16816.F32 R164, R8.reuse, R34, R164 ;  /* 0x0000002208a4723c */ /* 0x040fe200000018a4 */
[----:B------:R-:W-:Y:S07]  /*e050*/  LDSM.16.M88.4 R32, [R221+0x1800] ;  /* 0x00180000dd20783b */ /* 0x000fee0000000200 */
[C---:B------:R-:W-:Y:S08]  /*e060*/  HMMA.16816.F32 R192, R8.reuse, R28, R120 ;  /* 0x0000001c08c0723c */ /* 0x040ff00000001878 */
[C---:B------:R-:W-:Y:S01]  /*e070*/  HMMA.16816.F32 R180, R8.reuse, R30, R180 ;  /* 0x0000001e08b4723c */ /* 0x040fe200000018b4 */
[----:B------:R-:W-:Y:S07]  /*e080*/  LDSM.16.M88.4 R28, [R221+0x2000] ;  /* 0x00200000dd1c783b */ /* 0x000fee0000000200 */
[----:B------:R-:W-:Y:S01]  /*e090*/  HMMA.16816.F32 R176, R8, R26, R108 ;  /* 0x0000001a08b0723c */ /* 0x000fe2000000186c */
[----:B------:R-:W1:Y:S04]  /*e0a0*/  LDSM.16.M88.4 R8, [R225+0x8100] ;  /* 0x00810000e108783b */ /* 0x000e680000000200 */
[----:B------:R-:W-:Y:S03]  /*e0b0*/  LDSM.16.M88.4 R24, [R221+0x2800] ;  /* 0x00280000dd18783b */ /* 0x000fe60000000200 */
[----:B--2---:R-:W-:Y:S01]  /*e0c0*/  HMMA.16816.F32 R128, R20, R68, R12 ;  /* 0x000000441480723c */ /* 0x004fe2000000180c */
[----:B------:R-:W2:Y:S01]  /*e0d0*/  LDSM.16.M88.4 R12, [R225+0x6100] ;  /* 0x00610000e10c783b */ /* 0x000ea20000000200 */
[----:B------:R-:W-:-:S06]  /*e0e0*/  DEPBAR.LE SB0, 0x0 ;  /* 0x000080000000791a */ /* 0x000fcc0000000000 */
[C---:B---3--:R-:W-:Y:S08]  /*e0f0*/  HMMA.16816.F32 R160, R20.reuse, R56, R80 ;  /* 0x0000003814a0723c */ /* 0x048ff00000001850 */
[C---:B----4-:R-:W-:Y:S08]  /*e100*/  HMMA.16816.F32 R124, R20.reuse, R84, R76 ;  /* 0x00000054147c723c */ /* 0x050ff0000000184c */
[C---:B------:R-:W-:Y:S08]  /*e110*/  HMMA.16816.F32 R120, R20.reuse, R62, R88 ;  /* 0x0000003e1478723c */ /* 0x040ff00000001858 */
[C---:B------:R-:W-:Y:S08]  /*e120*/  HMMA.16816.F32 R108, R20.reuse, R54, R92 ;  /* 0x00000036146c723c */ /* 0x040ff0000000185c */
[C---:B------:R-:W-:Y:S08]  /*e130*/  HMMA.16816.F32 R172, R20.reuse, R60, R100 ;  /* 0x0000003c14ac723c */ /* 0x040ff00000001864 */
[C---:B------:R-:W-:Y:S08]  /*e140*/  HMMA.16816.F32 R156, R20.reuse, R52, R72 ;  /* 0x00000034149c723c */ /* 0x040ff00000001848 */
[C---:B-----5:R-:W-:Y:S08]  /*e150*/  HMMA.16816.F32 R144, R20.reuse, R48, R64 ;  /* 0x000000301490723c */ /* 0x060ff00000001840 */
[----:B------:R-:W-:Y:S08]  /*e160*/  HMMA.16816.F32 R112, R20, R58, R96 ;  /* 0x0000003a1470723c */ /* 0x000ff00000001860 */
[C---:B-1----:R-:W-:Y:S08]  /*e170*/  HMMA.16816.F32 R92, R16.reuse, R60, R140 ;  /* 0x0000003c105c723c */ /* 0x042ff0000000188c */
        /* <DEDUP_REMOVED lines=98> */
.L_x_1232:
[----:B------:R-:W-:Y:S01]  /*e7a0*/  LOP3.LUT R0, R202, 0xffffffe0, RZ, 0xc0, !PT ;  /* 0xffffffe0ca007812 */ /* 0x000fe200078ec0ff */
[----:B------:R-:W-:Y:S01]  /*e7b0*/  UISETP.NE.AND UP1, UPT, UR13, URZ, UPT ;  /* 0x0000003f0d00728c */ /* 0x000fe2000bf25270 */
[----:B------:R-:W-:Y:S01]  /*e7c0*/  LEA.HI R3, R205, R204, RZ, 0x2 ;  /* 0x000000cccd037211 */ /* 0x000fe200078f10ff */
[----:B------:R-:W-:Y:S01]  /*e7d0*/  UISETP.NE.AND UP0, UPT, UR12, URZ, UPT ;  /* 0x0000003f0c00728c */ /* 0x000fe2000bf05270 */
[----:B------:R-:W-:Y:S01]  /*e7e0*/  SHF.R.S32.HI R5, RZ, 0x1f, R203 ;  /* 0x0000001fff057819 */ /* 0x000fe200000114cb */
[C---:B------:R-:W-:Y:S01]  /*e7f0*/  IMAD.IADD R0, R204.reuse, 0x1, -R0 ;  /* 0x00000001cc007824 */ /* 0x040fe200078e0a00 */
[----:B------:R-:W-:Y:S01]  /*e800*/  LOP3.LUT R3, R3, 0xfffffffc, RZ, 0xc0, !PT ;  /* 0xfffffffc03037812 */ /* 0x000fe200078ec0ff */
[----:B------:R-:W-:Y:S01]  /*e810*/  ULDC UR4, c[0x0][0x324] ;  /* 0x0000c90000047ab9 */ /* 0x000fe20000000800 */
[----:B------:R-:W-:Y:S01]  /*e820*/  LEA.HI R5, R5, R203, RZ, 0x2 ;  /* 0x000000cb05057211 */ /* 0x000fe200078f10ff */
[----:B------:R-:W-:Y:S01]  /*e830*/  ULOP3.LUT UR4, URZ, UR4, URZ, 0x33, !UPT ;  /* 0x000000043f047292 */ /* 0x000fe2000f8e333f */
[----:B-1----:R-:W-:Y:S01]  /*e840*/  SHF.R.S32.HI R6, RZ, 0x1f, R0 ;  /* 0x0000001fff067819 */ /* 0x002fe20000011400 */
[----:B------:R-:W-:Y:S01]  /*e850*/  IMAD.IADD R3, R204, 0x1, -R3 ;  /* 0x00000001cc037824 */ /* 0x000fe200078e0a03 */
[----:B------:R-:W-:Y:S01]  /*e860*/  LOP3.LUT R7, R5, 0xffffffc, RZ, 0xc0, !PT ;  /* 0x0ffffffc05077812 */ /* 0x000fe200078ec0ff */
[----:B------:R-:W0:Y:S01]  /*e870*/  LDGDEPBAR ;  /* 0x00000000000079af */ /* 0x000e220000000000 */
[----:B------:R-:W-:-:S02]  /*e880*/  LEA.HI R6, R6, R0, RZ, 0x2 ;  /* 0x0000000006067211 */ /* 0x000fc400078f10ff */
[----:B------:R-:W-:Y:S01]  /*e890*/  LEA.HI R5, R3, R3, RZ, 0x1 ;  /* 0x0000000303057211 */ /* 0x000fe200078f08ff */
[----:B------:R-:W-:Y:S01]  /*e8a0*/  IMAD.IADD R8, R203, 0x1, -R7 ;  /* 0x00000001cb087824 */ /* 0x000fe200078e0a07 */
[----:B------:R-:W-:Y:S02]  /*e8b0*/  LEA.HI.SX32 R7, R6, UR17, 0x1e ;  /* 0x0000001106077c11 */ /* 0x000fe4000f8ff2ff */
[----:B------:R-:W-:Y:S01]  /*e8c0*/  PLOP3.LUT P1, PT, PT, PT, UP1, 0x80, 0x0 ;  /* 0x000000000000781c */ /* 0x000fe20003f2f018 */
[C---:B------:R-:W-:Y:S01]  /*e8d0*/  IMAD.SHL.U32 R9, R5.reuse, 0x20, RZ ;  /* 0x0000002005097824 */ /* 0x040fe200078e00ff */
[----:B------:R-:W-:Y:S01]  /*e8e0*/  LOP3.LUT R5, R5, 0x1ffffffe, RZ, 0xc0, !PT ;  /* 0x1ffffffe05057812 */ /* 0x000fe200078ec0ff */
[----:B------:R-:W-:Y:S01]  /*e8f0*/  IMAD R8, R8, 0x10, R7 ;  /* 0x0000001008087824 */ /* 0x000fe200078e0207 */
[----:B------:R-:W-:Y:S02]  /*e900*/  PLOP3.LUT P0, PT, PT, PT, UP1, 0x80, 0x0 ;  /* 0x000000000000781c */ /* 0x000fe40003f0f018 */
[----:B------:R-:W-:Y:S01]  /*e910*/  LOP3.LUT R7, R9, 0xffffffc0, RZ, 0xc0, !PT ;  /* 0xffffffc009077812 */ /* 0x000fe200078ec0ff */
[----:B------:R-:W-:-:S04]  /*e920*/  IMAD.IADD R5, R3, 0x1, -R5 ;  /* 0x0000000103057824 */ /* 0x000fc800078e0a05 */
[----:B------:R-:W-:-:S04]  /*e930*/  IMAD.IADD R3, R7, 0x1, R8 ;  /* 0x0000000107037824 */ /* 0x000fc800078e0208 */
[----:B------:R-:W-:-:S04]  /*e940*/  IMAD R10, R5, 0x8, R3 ;  /* 0x00000008050a7824 */ /* 0x000fc800078e0203 */
[----:B------:R-:W-:Y:S01]  /*e950*/  @P1 IMAD.HI.U32 R3, R10, c[0x0][0x2c8], RZ ;  /* 0x0000b2000a031a27 */ /* 0x000fe200078e00ff */
[----:B------:R1:W-:Y:S03]  /*e960*/  STL [R1+0x18], R10 ;  /* 0x0000180a01007387 */ /* 0x0003e60000100800 */
[----:B------:R-:W-:Y:S01]  /*e970*/  IMAD.MOV.U32 R9, RZ, RZ, R10 ;  /* 0x000000ffff097224 */ /* 0x000fe200078e000a */
[----:B------:R-:W-:Y:S02]  /*e980*/  @P0 SHF.R.U32.HI R9, RZ, c[0x0][0x2cc], R3 ;  /* 0x0000b300ff090a19 */ /* 0x000fe40000011603 */
[----:B------:R-:W-:Y:S02]  /*e990*/  LOP3.LUT R3, R6, 0x7ffffffc, RZ, 0xc0, !PT ;  /* 0x7ffffffc06037812 */ /* 0x000fe400078ec0ff */
[----:B------:R-:W-:Y:S01]  /*e9a0*/  PLOP3.LUT P0, PT, PT, PT, UP0, 0x40, 0x0 ;  /* 0x000000000000781c */ /* 0x000fe20003f0e808 */
[----:B------:R-:W2:Y:S02]  /*e9b0*/  SHFL.IDX PT, R6, R9, RZ, 0x1c1f ;  /* 0x001c1fff09067589 */ /* 0x000ea400000e0000 */
[----:B------:R-:W-:-:S02]  /*e9c0*/  IMAD.IADD R3, R0, 0x1, -R3 ;  /* 0x0000000100037824 */ /* 0x000fc400078e0a03 */
[----:B------:R-:W-:Y:S02]  /*e9d0*/  IMAD.U32 R0, RZ, RZ, UR23 ;  /* 0x00000017ff007e24 */ /* 0x000fe4000f8e00ff */
[----:B------:R-:W-:Y:S02]  /*e9e0*/  IMAD.SHL.U32 R7, R3, 0x2, RZ ;  /* 0x0000000203077824 */ /* 0x000fe400078e00ff */
[----:B------:R-:W-:-:S03]  /*e9f0*/  IMAD.U32 R3, RZ, RZ, UR36 ;  /* 0x00000024ff037e24 */ /* 0x000fc6000f8e00ff */
[----:B------:R3:W-:Y:S01]  /*ea00*/  STL [R1], R7 ;  /* 0x0000000701007387 */ /* 0x0007e20000100800 */
[C---:B------:R-:W-:Y:S02]  /*ea10*/  IADD3 R0, -R7.reuse, 0x1, R0 ;  /* 0x0000000107007810 */ /* 0x040fe40007ffe100 */
[C---:B------:R-:W-:Y:S02]  /*ea20*/  IADD3 R11, -R7.reuse, UR7, R3 ;  /* 0x00000007070b7c10 */ /* 0x040fe4000fffe103 */
[----:B------:R-:W-:Y:S02]  /*ea30*/  IADD3 R0, R0, -UR10, RZ ;  /* 0x8000000a00007c10 */ /* 0x000fe4000fffe0ff */
[----:B------:R-:W-:Y:S02]  /*ea40*/  IADD3 R13, -R7, UR36, RZ ;  /* 0x00000024070d7c10 */ /* 0x000fe4000fffe1ff */
[C---:B-1----:R-:W-:Y:S02]  /*ea50*/  IADD3 R10, R0.reuse, c[0x0][0x328], RZ ;  /* 0x0000ca00000a7a10 */ /* 0x042fe40007ffe0ff */
[----:B------:R-:W-:Y:S01]  /*ea60*/  IADD3 R12, R0, UR4, RZ ;  /* 0x00000004000c7c10 */ /* 0x000fe2000fffe0ff */
[----:B------:R-:W-:-:S02]  /*ea70*/  IMAD.IADD R0, R201, 0x1, R200 ;  /* 0x00000001c9007824 */ /* 0x000fc400078e02c8 */
[--C-:B--2---:R-:W-:Y:S02]  /*ea80*/  IMAD.IADD R5, R10, 0x1, R6.reuse ;  /* 0x000000010a057824 */ /* 0x104fe400078e0206 */
[----:B------:R-:W-:-:S03]  /*ea90*/  IMAD.IADD R3, R12, 0x1, R6 ;  /* 0x000000010c037824 */ /* 0x000fc600078e0206 */
[----:B------:R-:W-:Y:S01]  /*eaa0*/  IMNMX R5, R5, R11, PT ;  /* 0x0000000b05057217 */ /* 0x000fe20003800200 */
[----:B------:R-:W-:Y:S05]  /*eab0*/  @P0 BRA `(.L_x_1233) ;  /* 0x0000015000000947 */ /* 0x000fea0003800000 */
[----:B---3--:R-:W-:Y:S01]  /*eac0*/  IMAD.U32 R7, RZ, RZ, UR10 ;  /* 0x0000000aff077e24 */ /* 0x008fe2000f8e00ff */
        /* <DEDUP_REMOVED lines=11> */
.L_x_1235:
[----:B------:R-:W-:-:S04]  /*eb80*/  MOV R7, c[0x0][0x32c] ;  /* 0x0000cb0000077a02 */ /* 0x000fc80000000f00 */
[----:B------:R-:W-:-:S13]  /*eb90*/  ISETP.NE.AND P0, PT, R7, 0x1, PT ;  /* 0x000000010700780c */ /* 0x000fda0003f05270 */
[----:B------:R-:W-:-:S05]  /*eba0*/  @P0 IMAD.HI.U32 R7, R6, c[0x0][0x330], RZ ;  /* 0x0000cc0006070a27 */ /* 0x000fca00078e00ff */
[----:B------:R-:W-:Y:S02]  /*ebb0*/  @P0 SHF.R.U32.HI R6, RZ, c[0x0][0x334], R7 ;  /* 0x0000cd00ff060a19 */ /* 0x000fe40000011607 */
.L_x_1236:
[----:B------:R-:W-:Y:S05]  /*ebc0*/  BSYNC B0 ;  /* 0x0000000000007941 */ /* 0x000fea0003800000 */
.L_x_1234:
[----:B------:R-:W-:-:S05]  /*ebd0*/  IMAD R6, R6, c[0x0][0x32c], R13 ;  /* 0x0000cb0006067a24 */ /* 0x000fca00078e020d */
[----:B------:R-:W-:Y:S02]  /*ebe0*/  IADD3 R7, R6, c[0x0][0x32c], RZ ;  /* 0x0000cb0006077a10 */ /* 0x000fe40007ffe0ff */
[----:B------:R-:W-:Y:S02]  /*ebf0*/  IMNMX R3, R3, R6, !PT ;  /* 0x0000000603037217 */ /* 0x000fe40007800200 */
[----:B------:R-:W-:Y:S02]  /*ec00*/  IMNMX R5, R5, R7, PT ;  /* 0x0000000705057217 */ /* 0x000fe40003800200 */
.L_x_1233:
[----:B------:R-:W1:Y:S01]  /*ec10*/  SHFL.IDX PT, R8, R9, 0x1, 0x1c1f ;  /* 0x003c1f0009087f89 */ /* 0x000e6200000e0000 */
[----:B------:R-:W-:-:S06]  /*ec20*/  UISETP.NE.AND UP0, UPT, UR12, URZ, UPT ;  /* 0x0000003f0c00728c */ /* 0x000fcc000bf05270 */
[----:B------:R-:W-:Y:S01]  /*ec30*/  PLOP3.LUT P0, PT, PT, PT, UP0, 0x40, 0x0 ;  /* 0x000000000000781c */ /* 0x000fe20003f0e808 */
[--C-:B-1-3--:R-:W-:Y:S02]  /*ec40*/  IMAD.IADD R7, R10, 0x1, R8.reuse ;  /* 0x000000010a077824 */ /* 0x10afe400078e0208 */
        /* <DEDUP_REMOVED lines=15> */
.L_x_1239:
[----:B------:R-:W-:-:S04]  /*ed40*/  MOV R14, c[0x0][0x32c] ;  /* 0x0000cb00000e7a02 */ /* 0x000fc80000000f00 */
[----:B------:R-:W-:-:S13]  /*ed50*/  ISETP.NE.AND P0, PT, R14, 0x1, PT ;  /* 0x000000010e00780c */ /* 0x000fda0003f05270 */
[----:B------:R-:W-:-:S05]  /*ed60*/  @P0 IMAD.HI.U32 R14, R8, c[0x0][0x330], RZ ;  /* 0x0000cc00080e0a27 */ /* 0x000fca00078e00ff */
[----:B------:R-:W-:Y:S02]  /*ed70*/  @P0 SHF.R.U32.HI R8, RZ, c[0x0][0x334], R14 ;  /* 0x0000cd00ff080a19 */ /* 0x000fe4000001160e */
.L_x_1240:
[----:B------:R-:W-:Y:S05]  /*ed80*/  BSYNC B0 ;  /* 0x0000000000007941 */ /* 0x000fea0003800000 */
.L_x_1238:
[----:B------:R-:W-:-:S05]  /*ed90*/  IMAD R8, R8, c[0x0][0x32c], R13 ;  /* 0x0000cb0008087a24 */ /* 0x000fca00078e020d */
[----:B------:R-:W-:Y:S02]  /*eda0*/  IADD3 R14, R8, c[0x0][0x32c], RZ ;  /* 0x0000cb00080e7a10 */ /* 0x000fe40007ffe0ff */
[----:B------:R-:W-:Y:S02]  /*edb0*/  IMNMX R6, R6, R8, !PT ;  /* 0x0000000806067217 */ /* 0x000fe40007800200 */
[----:B------:R-:W-:Y:S02]  /*edc0*/  IMNMX R7, R7, R14, PT ;  /* 0x0000000e07077217 */ /* 0x000fe40003800200 */
.L_x_1237:
[----:B------:R-:W-:Y:S01]  /*edd0*/  UISETP.GE.AND UP0, UPT, UR36, 0x1, UPT ;  /* 0x000000012400788c */ /* 0x000fe2000bf06270 */
[----:B------:R-:W1:Y:S01]  /*ede0*/  SHFL.IDX PT, R8, R9, 0x2, 0x1c1f ;  /* 0x005c1f0009087f89 */ /* 0x000e6200000e0000 */
[----:B------:R-:W-:Y:S02]  /*edf0*/  UISETP.GE.AND UP3, UPT, UR36, 0x2, UPT ;  /* 0x000000022400788c */ /* 0x000fe4000bf66270 */
[----:B------:R-:W-:Y:S02]  /*ee00*/  UISETP.GE.AND UP2, UPT, UR36, 0x9, UPT ;  /* 0x000000092400788c */ /* 0x000fe4000bf46270 */
        /* <DEDUP_REMOVED lines=13> */
[----:B------:R-:W-:Y:S01]  /*eee0*/  PLOP3.LUT P3, PT, PT, PT, UP0, 0x40, 0x0 ;  /* 0x000000000000781c */ /* 0x000fe20003f6e808 */
[----:B------:R-:W-:Y:S01]  /*eef0*/  UISETP.GE.AND UP0, UPT, UR36, 0x12, UPT ;  /* 0x000000122400788c */ /* 0x000fe2000bf06270 */
[C---:B------:R-:W-:Y:S01]  /*ef00*/  ISETP.LT.OR P2, PT, R5.reuse, 0x1, P0 ;  /* 0x000000010500780c */ /* 0x040fe20000741670 */
[----:B------:R-:W-:Y:S01]  /*ef10*/  UP2UR UR33, UPR, URZ, 0x4 ;  /* 0x000000043f217883 */ /* 0x000fe20008000000 */
[----:B------:R-:W-:Y:S01]  /*ef20*/  PLOP3.LUT P0, PT, PT, PT, UP1, 0x40, 0x0 ;  /* 0x000000000000781c */ /* 0x000fe20003f0e818 */
[----:B------:R-:W-:Y:S01]  /*ef30*/  UP2UR UR30, UPR, URZ, 0x1 ;  /* 0x000000013f1e7883 */ /* 0x000fe20008000000 */
[----:B------:R-:W-:Y:S01]  /*ef40*/  ISETP.LT.OR P5, PT, R5, 0x2, P4 ;  /* 0x000000020500780c */ /* 0x000fe200027a1670 */
[----:B------:R-:W-:Y:S01]  /*ef50*/  UP2UR UR32, UPR, URZ, 0x2 ;  /* 0x000000023f207883 */ /* 0x000fe20008000000 */
[----:B------:R-:W-:Y:S01]  /*ef60*/  ISETP.GT.AND P4, PT, R3, 0x9, P0 ;  /* 0x000000090300780c */ /* 0x000fe20000784270 */
[----:B------:R-:W-:Y:S01]  /*ef70*/  UISETP.GE.AND UP2, UPT, UR36, 0x52, UPT ;  /* 0x000000522400788c */ /* 0x000fe2000bf46270 */
[----:B------:R-:W-:Y:S01]  /*ef80*/  PLOP3.LUT P0, PT, PT, PT, UP0, 0x40, 0x0 ;  /* 0x000000000000781c */ /* 0x000fe20003f0e808 */
[----:B------:R-:W-:Y:S01]  /*ef90*/  UISETP.GE.AND UP0, UPT, UR36, 0x19, UPT ;  /* 0x000000192400788c */ /* 0x000fe2000bf06270 */
[----:B------:R-:W-:Y:S01]  /*efa0*/  FSEL R15, R92, -INF , !P2 ;  /* 0xff8000005c0f7808 */ /* 0x000fe20005000000 */
        /* <DEDUP_REMOVED lines=9> */
[----:B------:R-:W-:Y:S01]  /*f040*/  ISETP.LT.OR P5, PT, R5, 0xa, P4 ;  /* 0x0000000a0500780c */ /* 0x000fe200027a1670 */
[----:B------:R-:W-:Y:S01]  /*f050*/  UP2UR UR28, UPR, URZ, 0x1 ;  /* 0x000000013f1c7883 */ /* 0x000fe20008000000 */
[----:B------:R-:W-:Y:S01]  /*f060*/  ISETP.GT.AND P4, PT, R3, 0x11, P0 ;  /* 0x000000110300780c */ /* 0x000fe20000784270 */
[----:B------:R-:W-:Y:S01]  /*f070*/  UISETP.GE.AND UP3, UPT, UR36, 0x51, UPT ;  /* 0x000000512400788c */ /* 0x000fe2000bf66270 */
[----:B------:R-:W-:Y:S01]  /*f080*/  PLOP3.LUT P0, PT, PT, PT, UP0, 0x40, 0x0 ;  /* 0x000000000000781c */ /* 0x000fe20003f0e808 */
[----:B------:R-:W-:Y:S01]  /*f090*/  UISETP.GE.AND UP0, UPT, UR36, 0x21, UPT ;  /* 0x000000212400788c */ /* 0x000fe2000bf06270 */
[----:B------:R-:W-:-:S02]  /*f0a0*/  FSEL R17, R88, -INF , !P2 ;  /* 0xff80000058117808 */ /* 0x000fc40005000000 */
        /* <DEDUP_REMOVED lines=8> */
[----:B------:R-:W-:-:S02]  /*f130*/  ISETP.GT.AND P4, PT, R3, 0x19, P0 ;  /* 0x000000190300780c */ /* 0x000fc40000784270 */
        /* <DEDUP_REMOVED lines=35> */
[----:B------:R-:W-:-:S02]  /*f370*/  FSEL R44, R64, -INF , !P2 ;  /* 0xff800000402c7808 */ /* 0x000fc40005000000 */
[----:B------:R-:W-:Y:S02]  /*f380*/  ISETP.GT.AND P4, PT, R3, 0x31, P0 ;  /* 0x000000310300780c */ /* 0x000fe40000784270 */
[----:B------:R-:W-:Y:S02]  /*f390*/  ISETP.LT.OR P2, PT, R5, 0x31, P1 ;  /* 0x000000310500780c */ /* 0x000fe40000f41670 */
[----:B------:R-:W-:Y:S01]  /*f3a0*/  PLOP3.LUT P0, PT, PT, PT, UP0, 0x40, 0x0 ;  /* 0x000000000000781c */ /* 0x000fe20003f0e808 */
[----:B------:R-:W-:Y:S01]  /*f3b0*/  UISETP.GE.AND UP0, UPT, UR36, 0x41, UPT ;  /* 0x000000412400788c */ /* 0x000fe2000bf06270 */
[----:B------:R-:W-:Y:S02]  /*f3c0*/  ISETP.GT.AND P1, PT, R3, 0x38, P3 ;  /* 0x000000380300780c */ /* 0x000fe40001f24270 */
[----:B------:R-:W-:Y:S01]  /*f3d0*/  FSEL R45, R65, -INF , !P5 ;  /* 0xff800000412d7808 */ /* 0x000fe20006800000 */
[----:B------:R-:W-:Y:S01]  /*f3e0*/  UP2UR UR4, UPR, URZ, 0x1 ;  /* 0x000000013f047883 */ /* 0x000fe20008000000 */
[----:B------:R-:W-:-:S02]  /*f3f0*/  ISETP.LT.OR P5, PT, R5, 0x32, P4 ;  /* 0x000000320500780c */ /* 0x000fc400027a1670 */
[----:B------:R-:W-:Y:S02]  /*f400*/  ISETP.GT.AND P4, PT, R3, 0x39, P0 ;  /* 0x000000390300780c */ /* 0x000fe40000784270 */
[----:B------:R-:W-:Y:S02]  /*f410*/  ISETP.LT.OR P0, PT, R5, 0x39, P1 ;  /* 0x000000390500780c */ /* 0x000fe40000f01670 */
[----:B------:R-:W-:Y:S02]  /*f420*/  FSEL R140, R60, -INF , !P2 ;  /* 0xff8000003c8c7808 */ /* 0x000fe40005000000 */
[----:B------:R-:W-:Y:S01]  /*f430*/  PLOP3.LUT P2, PT, PT, PT, UP6, 0x40, 0x0 ;  /* 0x000000000000781c */ /* 0x000fe20003f4e868 */
[----:B------:R-:W-:Y:S01]  /*f440*/  UISETP.NE.AND UP6, UPT, UR12, URZ, UPT ;  /* 0x0000003f0c00728c */ /* 0x000fe2000bfc5270 */
[----:B------:R-:W-:Y:S02]  /*f450*/  FSEL R144, R56, -INF , !P0 ;  /* 0xff80000038907808 */ /* 0x000fe40004000000 */
[----:B------:R-:W-:-:S02]  /*f460*/  PLOP3.LUT P1, PT, PT, PT, UP5, 0x40, 0x0 ;  /* 0x000000000000781c */ /* 0x000fc40003f2e858 */
[----:B------:R-:W-:Y:S02]  /*f470*/  PLOP3.LUT P0, PT, PT, PT, UP4, 0x40, 0x0 ;  /* 0x000000000000781c */ /* 0x000fe40003f0e848 */
[C---:B------:R-:W-:Y:S02]  /*f480*/  ISETP.GT.AND P2, PT, R3.reuse, 0x41, P2 ;  /* 0x000000410300780c */ /* 0x040fe40001744270 */
[C---:B------:R-:W-:Y:S02]  /*f490*/  ISETP.GT.AND P1, PT, R3.reuse, 0x48, P1 ;  /* 0x000000480300780c */ /* 0x040fe40000f24270 */
[----:B------:R-:W-:Y:S02]  /*f4a0*/  ISETP.GT.AND P0, PT, R3, 0x49, P0 ;  /* 0x000000490300780c */ /* 0x000fe40000704270 */
[----:B------:R-:W-:Y:S01]  /*f4b0*/  PLOP3.LUT P3, PT, PT, PT, UP0, 0x40, 0x0 ;  /* 0x000000000000781c */ /* 0x000fe20003f6e808 */
[----:B------:R-:W-:Y:S01]  /*f4c0*/  UISETP.GE.AND UP0, UPT, UR36, 0x5a, UPT ;  /* 0x0000005a2400788c */ /* 0x000fe2000bf06270 */
[----:B------:R-:W-:-:S02]  /*f4d0*/  ISETP.LT.OR P2, PT, R5, 0x42, P2 ;  /* 0x000000420500780c */ /* 0x000fc40001741670 */
[C---:B------:R-:W-:Y:S02]  /*f4e0*/  ISETP.LT.OR P1, PT, R5.reuse, 0x49, P1 ;  /* 0x000000490500780c */ /* 0x040fe40000f21670 */
[----:B------:R-:W-:Y:S02]  /*f4f0*/  ISETP.LT.OR P0, PT, R5, 0x4a, P0 ;  /* 0x0000004a0500780c */ /* 0x000fe40000701670 */
[----:B------:R-:W-:Y:S02]  /*f500*/  ISETP.GT.AND P3, PT, R3, 0x40, P3 ;  /* 0x000000400300780c */ /* 0x000fe40001f64270 */
[----:B------:R-:W-:Y:S02]  /*f510*/  FSEL R164, R53, -INF , !P2 ;  /* 0xff80000035a47808 */ /* 0x000fe40005000000 */
[----:B------:R-:W-:Y:S02]  /*f520*/  PLOP3.LUT P2, PT, PT, PT, UP2, 0x40, 0x0 ;  /* 0x000000000000781c */ /* 0x000fe40003f4e828 */
[----:B------:R-:W-:-:S02]  /*f530*/  FSEL R163, R48, -INF , !P1 ;  /* 0xff80000030a37808 */ /* 0x000fc40004800000 */
[----:B------:R-:W-:Y:S02]  /*f540*/  PLOP3.LUT P1, PT, PT, PT, UP1, 0x40, 0x0 ;  /* 0x000000000000781c */ /* 0x000fe40003f2e818 */
[----:B------:R-:W-:Y:S02]  /*f550*/  FSEL R167, R49, -INF , !P0 ;  /* 0xff80000031a77808 */ /* 0x000fe40004000000 */
[----:B------:R-:W-:Y:S02]  /*f560*/  PLOP3.LUT P0, PT, PT, PT, UP0, 0x40, 0x0 ;  /* 0x000000000000781c */ /* 0x000fe40003f0e808 */
[----:B------:R-:W-:Y:S02]  /*f570*/  ISETP.LT.OR P3, PT, R5, 0x41, P3 ;  /* 0x000000410500780c */ /* 0x000fe40001f61670 */
[C---:B------:R-:W-:Y:S02]  /*f580*/  ISETP.GT.AND P2, PT, R3.reuse, 0x51, P2 ;  /* 0x000000510300780c */ /* 0x040fe40001744270 */
[----:B------:R-:W-:-:S02]  /*f590*/  ISETP.GT.AND P1, PT, R3, 0x58, P1 ;  /* 0x000000580300780c */ /* 0x000fc40000f24270 */
[----:B------:R-:W-:Y:S02]  /*f5a0*/  ISETP.GT.AND P0, PT, R3, 0x59, P0 ;  /* 0x000000590300780c */ /* 0x000fe40000704270 */
[C---:B------:R-:W-:Y:S02]  /*f5b0*/  ISETP.LT.OR P4, PT, R5.reuse, 0x3a, P4 ;  /* 0x0000003a0500780c */ /* 0x040fe40002781670 */
[----:B------:R-:W-:Y:S02]  /*f5c0*/  FSEL R146, R52, -INF , !P3 ;  /* 0xff80000034927808 */ /* 0x000fe40005800000 */
[C---:B------:R-:W-:Y:S02]  /*f5d0*/  ISETP.LT.OR P3, PT, R5.reuse, 0x52, P2 ;  /* 0x000000520500780c */ /* 0x040fe40001761670 */
[C---:B------:R-:W-:Y:S02]  /*f5e0*/  ISETP.LT.OR P2, PT, R5.reuse, 0x59, P1 ;  /* 0x000000590500780c */ /* 0x040fe40000f41670 */
[----:B------:R-:W-:-:S02]  /*f5f0*/  ISETP.LT.OR P1, PT, R5, 0x5a, P0 ;  /* 0x0000005a0500780c */ /* 0x000fc40000721670 */
[----:B------:R-:W-:Y:S02]  /*f600*/  FSEL R145, R57, -INF , !P4 ;  /* 0xff80000039917808 */ /* 0x000fe40006000000 */
[----:B------:R-:W-:Y:S01]  /*f610*/  PLOP3.LUT P0, PT, PT, PT, UP6, 0x40, 0x0 ;  /* 0x000000000000781c */ /* 0x000fe20003f0e868 */
[----:B------:R-:W-:Y:S01]  /*f620*/  UISETP.NE.AND UP6, UPT, UR37, URZ, UPT ;  /* 0x0000003f2500728c */ /* 0x000fe2000bfc5270 */
[----:B------:R-:W-:Y:S02]  /*f630*/  PLOP3.LUT P4, PT, PT, PT, UP3, 0x40, 0x0 ;  /* 0x000000000000781c */ /* 0x000fe40003f8e838 */
[----:B------:R-:W-:Y:S02]  /*f640*/  FSEL R141, R61, -INF , !P5 ;  /* 0xff8000003d8d7808 */ /* 0x000fe40006800000 */
[----:B------:R-:W-:Y:S01]  /*f650*/  ISETP.GT.AND P4, PT, R3, 0x50, P4 ;  /* 0x000000500300780c */ /* 0x000fe20002784270 */
[----:B-1----:R-:W-:Y:S01]  /*f660*/  IMAD.IADD R3, R12, 0x1, R8 ;  /* 0x000000010c037824 */ /* 0x002fe200078e0208 */
[----:B------:R-:W-:-:S02]  /*f670*/  FSEL R203, R33, -INF , !P3 ;  /* 0xff80000021cb7808 */ /* 0x000fc40005800000 */
[----:B------:R-:W-:Y:S01]  /*f680*/  ISETP.LT.OR P4, PT, R5, 0x51, P4 ;  /* 0x000000510500780c */ /* 0x000fe20002781670 */
[----:B------:R-:W-:Y:S01]  /*f690*/  IMAD.IADD R5, R10, 0x1, R8 ;  /* 0x000000010a057824 */ /* 0x000fe200078e0208 */
[----:B------:R-:W-:Y:S02]  /*f6a0*/  FSEL R202, R28, -INF , !P2 ;  /* 0xff8000001cca7808 */ /* 0x000fe40005000000 */
[----:B------:R-:W-:Y:S02]  /*f6b0*/  FSEL R204, R32, -INF , !P4 ;  /* 0xff80000020cc7808 */ /* 0x000fe40006000000 */
[----:B------:R-:W-:Y:S02]  /*f6c0*/  IMNMX R5, R5, R11, PT ;  /* 0x0000000b05057217 */ /* 0x000fe40003800200 */
        /* <DEDUP_REMOVED lines=14> */
.L_x_1243:
[----:B------:R-:W-:-:S04]  /*f7b0*/  MOV R14, c[0x0][0x32c] ;  /* 0x0000cb00000e7a02 */ /* 0x000fc80000000f00 */
[----:B------:R-:W-:-:S13]  /*f7c0*/  ISETP.NE.AND P0, PT, R14, 0x1, PT ;  /* 0x000000010e00780c */ /* 0x000fda0003f05270 */
[----:B------:R-:W-:-:S05]  /*f7d0*/  @P0 IMAD.HI.U32 R14, R8, c[0x0][0x330], RZ ;  /* 0x0000cc00080e0a27 */ /* 0x000fca00078e00ff */
[----:B------:R-:W-:Y:S02]  /*f7e0*/  @P0 SHF.R.U32.HI R8, RZ, c[0x0][0x334], R14 ;  /* 0x0000cd00ff080a19 */ /* 0x000fe4000001160e */
.L_x_1244:
[----:B------:R-:W-:Y:S05]  /*f7f0*/  BSYNC B0 ;  /* 0x0000000000007941 */ /* 0x000fea0003800000 */
.L_x_1242:
[----:B------:R-:W-:-:S05]  /*f800*/  IMAD R8, R8, c[0x0][0x32c], R13 ;  /* 0x0000cb0008087a24 */ /* 0x000fca00078e020d */
[----:B------:R-:W-:Y:S02]  /*f810*/  IADD3 R14, R8, c[0x0][0x32c], RZ ;  /* 0x0000cb00080e7a10 */ /* 0x000fe40007ffe0ff */
[----:B------:R-:W-:Y:S02]  /*f820*/  IMNMX R3, R3, R8, !PT ;  /* 0x0000000803037217 */ /* 0x000fe40007800200 */
[----:B------:R-:W-:Y:S02]  /*f830*/  IMNMX R5, R5, R14, PT ;  /* 0x0000000e05057217 */ /* 0x000fe40003800200 */
.L_x_1241:
[----:B------:R-:W-:Y:S01]  /*f840*/  UP2UR UR42, UPR, URZ, 0x40 ;  /* 0x000000403f2a7883 */ /* 0x000fe20008000000 */
[----:B------:R-:W1:Y:S01]  /*f850*/  SHFL.IDX PT, R8, R9, 0x3, 0x1c1f ;  /* 0x007c1f0009087f89 */ /* 0x000e6200000e0000 */
[----:B------:R-:W-:Y:S02]  /*f860*/  UISETP.NE.AND UP6, UPT, UR26, URZ, UPT ;  /* 0x0000003f1a00728c */ /* 0x000fe4000bfc5270 */
[----:B------:R-:W-:Y:S02]  /*f870*/  UP2UR UR36, UPR, URZ, 0x1 ;  /* 0x000000013f247883 */ /* 0x000fe40008000000 */
[----:B------:R-:W-:-:S02]  /*f880*/  UP2UR UR43, UPR, URZ, 0x40 ;  /* 0x000000403f2b7883 */ /* 0x000fc40008000000 */
[----:B------:R-:W-:Y:S02]  /*f890*/  UISETP.NE.AND UP6, UPT, UR32, URZ, UPT ;  /* 0x0000003f2000728c */ /* 0x000fe4000bfc5270 */
[----:B------:R-:W-:Y:S02]  /*f8a0*/  UISETP.NE.AND UP0, UPT, UR34, URZ, UPT ;  /* 0x0000003f2200728c */ /* 0x000fe4000bf05270 */
[----:B------:R-:W-:Y:S02]  /*f8b0*/  UP2UR UR44, UPR, URZ, 0x40 ;  /* 0x000000403f2c7883 */ /* 0x000fe40008000000 */
[----:B------:R-:W-:Y:S02]  /*f8c0*/  UISETP.NE.AND UP6, UPT, UR35, URZ, UPT ;  /* 0x0000003f2300728c */ /* 0x000fe4000bfc5270 */
[----:B------:R-:W-:Y:S01]  /*f8d0*/  PLOP3.LUT P0, PT, PT, PT, UP0, 0x40, 0x0 ;  /* 0x000000000000781c */ /* 0x000fe20003f0e808 */
[----:B------:R-:W-:Y:S02]  /*f8e0*/  UP2UR UR41, UPR, URZ, 0x20 ;  /* 0x000000203f297883 */ /* 0x000fe40008000000 */
[----:B------:R-:W-:Y:S01]  /*f8f0*/  UISETP.NE.AND UP5, UPT, UR33, URZ, UPT ;  /* 0x0000003f2100728c */ /* 0x000fe2000bfa5270 */
[----:B------:R-:W-:Y:S01]  /*f900*/  PLOP3.LUT P1, PT, PT, PT, UP6, 0x40, 0x0 ;  /* 0x000000000000781c */ /* 0x000fe20003f2e868 */
[----:B------:R-:W-:Y:S01]  /*f910*/  UISETP.NE.AND UP6, UPT, UR44, URZ, UPT ;  /* 0x0000003f2c00728c */ /* 0x000fe2000bfc5270 */
[C---:B------:R-:W-:Y:S01]  /*f920*/  ISETP.GT.AND P0, PT, R6.reuse, 0x1, P0 ;  /* 0x000000010600780c */ /* 0x040fe20000704270 */
[----:B------:R-:W-:Y:S01]  /*f930*/  UP2UR UR40, UPR, URZ, 0x10 ;  /* 0x000000103f287883 */ /* 0x000fe20008000000 */
[C---:B------:R-:W-:Y:S01]  /*f940*/  ISETP.GT.AND P1, PT, R6.reuse, RZ, P1 ;  /* 0x000000ff0600720c */ /* 0x040fe20000f24270 */
[----:B------:R-:W-:Y:S01]  /*f950*/  UISETP.NE.AND UP4, UPT, UR31, URZ, UPT ;  /* 0x0000003f1f00728c */ /* 0x000fe2000bf85270 */
[C---:B------:R-:W-:Y:S01]  /*f960*/  ISETP.LT.OR P2, PT, R7.reuse, 0x2, P0 ;  /* 0x000000020700780c */ /* 0x040fe20000741670 */
[----:B------:R-:W-:Y:S01]  /*f970*/  UP2UR UR39, UPR, URZ, 0x8 ;  /* 0x000000083f277883 */ /* 0x000fe20008000000 */
[----:B------:R-:W-:Y:S01]  /*f980*/  ISETP.LT.OR P3, PT, R7, 0x1, P1 ;  /* 0x000000010700780c */ /* 0x000fe20000f61670 */
[----:B------:R-:W-:Y:S01]  /*f990*/  UISETP.NE.AND UP3, UPT, UR30, URZ, UPT ;  /* 0x0000003f1e00728c */ /* 0x000fe2000bf65270 */
[----:B------:R-:W-:Y:S01]  /*f9a0*/  PLOP3.LUT P1, PT, PT, PT, UP5, 0x40, 0x0 ;  /* 0x000000000000781c */ /* 0x000fe20003f2e858 */
[----:B------:R-:W-:Y:S01]  /*f9b0*/  UP2UR UR37, UPR, URZ, 0x2 ;  /* 0x000000023f257883 */ /* 0x000fe20008000000 */
[----:B------:R-:W-:Y:S01]  /*f9c0*/  PLOP3.LUT P0, PT, PT, PT, UP6, 0x40, 0x0 ;  /* 0x000000000000781c */ /* 0x000fe20003f0e868 */
[----:B------:R-:W-:Y:S01]  /*f9d0*/  UISETP.NE.AND UP6, UPT, UR29, URZ, UPT ;  /* 0x0000003f1d00728c */ /* 0x000fe2000bfc5270 */
[----:B------:R-:W-:Y:S01]  /*f9e0*/  FSEL R18, R95, -INF , !P2 ;  /* 0xff8000005f127808 */ /* 0x000fe20005000000 */
[----:B------:R-:W-:Y:S01]  /*f9f0*/  UISETP.NE.AND UP1, UPT, UR28, URZ, UPT ;  /* 0x0000003f1c00728c */ /* 0x000fe2000bf25270 */
[C---:B------:R-:W-:Y:S01]  /*fa00*/  ISETP.GT.AND P2, PT, R6.reuse, 0x8, P1 ;  /* 0x000000080600780c */ /* 0x040fe20000f44270 */
[----:B------:R-:W-:Y:S01]  /*fa10*/  UP2UR UR38, UPR, URZ, 0x4 ;  /* 0x000000043f267883 */ /* 0x000fe20008000000 */
[----:B------:R-:W-:Y:S01]  /*fa20*/  ISETP.GT.AND P1, PT, R6, 0x9, P0 ;  /* 0x000000090600780c */ /* 0x000fe20000724270 */
[----:B------:R-:W-:Y:S01]  /*fa30*/  UISETP.NE.AND UP2, UPT, UR27, URZ, UPT ;  /* 0x0000003f1b00728c */ /* 0x000fe2000bf45270 */
[----:B------:R-:W-:Y:S01]  /*fa40*/  PLOP3.LUT P0, PT, PT, PT, UP4, 0x40, 0x0 ;  /* 0x000000000000781c */ /* 0x000fe20003f0e848 */
[----:B------:R-:W-:Y:S01]  /*fa50*/  UP2UR UR44, UPR, URZ, 0x10 ;  /* 0x000000103f2c7883 */ /* 0x000fe20008000000 */
[----:B------:R-:W-:Y:S01]  /*fa60*/  FSEL R14, R94, -INF , !P3 ;  /* 0xff8000005e0e7808 */ /* 0x000fe20005800000 */
[----:B------:R-:W-:Y:S01]  /*fa70*/  UISETP.NE.AND UP4, UPT, UR32, URZ, UPT ;  /* 0x0000003f2000728c */ /* 0x000fe2000bf85270 */
[----:B------:R-:W-:-:S02]  /*fa80*/  PLOP3.LUT P3, PT, PT, PT, UP3, 0x40, 0x0 ;  /* 0x000000000000781c */ /* 0x000fc40003f6e838 */
[C---:B------:R-:W-:Y:S02]  /*fa90*/  ISETP.LT.OR P4, PT, R7.reuse, 0x9, P2 ;  /* 0x000000090700780c */ /* 0x040fe40001781670 */
[C---:B------:R-:W-:Y:S02]  /*faa0*/  ISETP.LT.OR P2, PT, R7.reuse, 0xa, P1 ;  /* 0x0000000a0700780c */ /* 0x040fe40000f41670 */
[C---:B------:R-:W-:Y:S02]  /*fab0*/  ISETP.GT.AND P1, PT, R6.reuse, 0x10, P0 ;  /* 0x000000100600780c */ /* 0x040fe40000724270 */
[----:B------:R-:W-:Y:S02]  /*fac0*/  ISETP.GT.AND P0, PT, R6, 0x11, P3 ;  /* 0x000000110600780c */ /* 0x000fe40001f04270 */
[----:B------:R-:W-:Y:S02]  /*fad0*/  ISETP.LT.OR P3, PT, R7, 0x11, P1 ;  /* 0x000000110700780c */ /* 0x000fe40000f61670 */
[----:B------:R-:W-:-:S02]  /*fae0*/  FSEL R21, R91, -INF , !P2 ;  /* 0xff8000005b157808 */ /* 0x000fc40005000000 */
[----:B------:R-:W-:Y:S01]  /*faf0*/  PLOP3.LUT P1, PT, PT, PT, UP6, 0x40, 0x0 ;  /* 0x000000000000781c */ /* 0x000fe20003f2e868 */
[----:B------:R-:W-:Y:S01]  /*fb00*/  UISETP.NE.AND UP6, UPT, UR43, URZ, UPT ;  /* 0x0000003f2b00728c */ /* 0x000fe2000bfc5270 */
[----:B------:R-:W-:Y:S01]  /*fb10*/  ISETP.LT.OR P2, PT, R7, 0x12, P0 ;  /* 0x000000120700780c */ /* 0x000fe20000741670 */
[----:B------:R-:W-:Y:S01]  /*fb20*/  UP2UR UR43, UPR, URZ, 0x2 ;  /* 0x000000023f2b7883 */ /* 0x000fe20008000000 */
[----:B------:R-:W-:Y:S01]  /*fb30*/  PLOP3.LUT P0, PT, PT, PT, UP1, 0x40, 0x0 ;  /* 0x000000000000781c */ /* 0x000fe20003f0e818 */
[----:B------:R-:W-:Y:S01]  /*fb40*/  UISETP.NE.AND UP1, UPT, UR35, URZ, UPT ;  /* 0x0000003f2300728c */ /* 0x000fe2000bf25270 */
[----:B------:R-:W-:Y:S02]  /*fb50*/  FSEL R27, R83, -INF , !P2 ;  /* 0xff800000531b7808 */ /* 0x000fe40005000000 */
[----:B------:R-:W-:Y:S02]  /*fb60*/  FSEL R25, R82, -INF , !P3 ;  /* 0xff80000052197808 */ /* 0x000fe40005800000 */
[----:B------:R-:W-:-:S02]  /*fb70*/  ISETP.GT.AND P3, PT, R6, 0x18, P1 ;  /* 0x000000180600780c */ /* 0x000fc40000f64270 */
[----:B------:R-:W-:Y:S01]  /*fb80*/  PLOP3.LUT P2, PT, PT, PT, UP1, 0x40, 0x0 ;  /* 0x000000000000781c */ /* 0x000fe20003f4e818 */
[----:B------:R-:W-:Y:S01]  /*fb90*/  UISETP.NE.AND UP1, UPT, UR29, URZ, UPT ;  /* 0x0000003f1d00728c */ /* 0x000fe2000bf25270 */
[----:B------:R-:W-:Y:S02]  /*fba0*/  ISETP.GT.AND P1, PT, R6, 0x19, P0 ;  /* 0x000000190600780c */ /* 0x000fe40000724270 */
[----:B------:R-:W-:Y:S01]  /*fbb0*/  PLOP3.LUT P0, PT, PT, PT, UP0, 0x40, 0x0 ;  /* 0x000000000000781c */ /* 0x000fe20003f0e808 */
[----:B------:R-:W-:Y:S01]  /*fbc0*/  UISETP.NE.AND UP0, UPT, UR25, URZ, UPT ;  /* 0x0000003f1900728c */ /* 0x000fe2000bf05270 */
[----:B------:R-:W-:Y:S02]  /*fbd0*/  FSEL R20, R90, -INF , !P4 ;  /* 0xff8000005a147808 */ /* 0x000fe40006000000 */
[----:B------:R-:W-:Y:S02]  /*fbe0*/  ISETP.GT.AND P2, PT, R3, RZ, P2 ;  /* 0x000000ff0300720c */ /* 0x000fe40001744270 */
[----:B------:R-:W-:-:S02]  /*fbf0*/  ISETP.LT.OR P4, PT, R7, 0x19, P3 ;  /* 0x000000190700780c */ /* 0x000fc40001f81670 */
[----:B------:R-:W-:Y:S02]  /*fc00*/  ISETP.LT.OR P3, PT, R7, 0x1a, P1 ;  /* 0x0000001a0700780c */ /* 0x000fe40000f61670 */
[----:B------:R-:W-:Y:S02]  /*fc10*/  ISETP.GT.AND P0, PT, R3, 0x1, P0 ;  /* 0x000000010300780c */ /* 0x000fe40000704270 */
[----:B------:R-:W-:Y:S02]  /*fc20*/  ISETP.LT.OR P1, PT, R5, 0x1, P2 ;  /* 0x000000010500780c */ /* 0x000fe40001721670 */
[----:B------:R-:W-:Y:S02]  /*fc30*/  PLOP3.LUT P2, PT, PT, PT, UP2, 0x40, 0x0 ;  /* 0x000000000000781c */ /* 0x000fe40003f4e828 */
[----:B------:R-:W-:Y:S02]  /*fc40*/  FSEL R37, R79, -INF , !P3 ;  /* 0xff8000004f257808 */ /* 0x000fe40005800000 */
[----:B------:R-:W-:-:S02]  /*fc50*/  ISETP.LT.OR P3, PT, R5, 0x2, P0 ;  /* 0x000000020500780c */ /* 0x000fc40000761670 */
[----:B------:R-:W-:Y:S02]  /*fc60*/  FSEL R91, R172, -INF , !P1 ;  /* 0xff800000ac5b7808 */ /* 0x000fe40004800000 */
[----:B------:R-:W-:Y:S02]  /*fc70*/  PLOP3.LUT P0, PT, PT, PT, UP6, 0x40, 0x0 ;  /* 0x000000000000781c */ /* 0x000fe40003f0e868 */
[C---:B------:R-:W-:Y:S02]  /*fc80*/  ISETP.GT.AND P1, PT, R6.reuse, 0x20, P2 ;  /* 0x000000200600780c */ /* 0x040fe40001724270 */
[----:B------:R-:W-:Y:S02]  /*fc90*/  FSEL R93, R173, -INF , !P3 ;  /* 0xff800000ad5d7808 */ /* 0x000fe40005800000 */
[----:B------:R-:W-:Y:S02]  /*fca0*/  ISETP.GT.AND P3, PT, R6, 0x21, P0 ;  /* 0x000000210600780c */ /* 0x000fe40000764270 */
[----:B------:R-:W-:-:S02]  /*fcb0*/  ISETP.LT.OR P0, PT, R7, 0x21, P1 ;  /* 0x000000210700780c */ /* 0x000fc40000f01670 */
[----:B------:R-:W-:Y:S01]  /*fcc0*/  PLOP3.LUT P1, PT, PT, PT, UP4, 0x40, 0x0 ;  /* 0x000000000000781c */ /* 0x000fe20003f2e848 */
[----:B------:R-:W-:Y:S01]  /*fcd0*/  UISETP.NE.AND UP4, UPT, UR44, URZ, UPT ;  /* 0x0000003f2c00728c */ /* 0x000fe2000bf85270 */
[----:B------:R-:W-:Y:S01]  /*fce0*/  PLOP3.LUT P2, PT, PT, PT, UP5, 0x40, 0x0 ;  /* 0x000000000000781c */ /* 0x000fe20003f4e858 */
[----:B------:R-:W-:Y:S01]  /*fcf0*/  UISETP.NE.AND UP5, UPT, UR24, URZ, UPT ;  /* 0x0000003f1800728c */ /* 0x000fe2000bfa5270 */
[----:B------:R-:W-:Y:S02]  /*fd00*/  FSEL R88, R74, -INF , !P0 ;  /* 0xff8000004a587808 */ /* 0x000fe40004000000 */
[----:B------:R-:W-:Y:S02]  /*fd10*/  ISETP.GT.AND P2, PT, R3, 0x8, P2 ;  /* 0x000000080300780c */ /* 0x000fe40001744270 */
[----:B------:R-:W-:Y:S01]  /*fd20*/  PLOP3.LUT P0, PT, PT, PT, UP4, 0x40, 0x0 ;  /* 0x000000000000781c */ /* 0x000fe20003f0e848 */
[----:B------:R-:W-:Y:S01]  /*fd30*/  UISETP.NE.AND UP4, UPT, UR23, URZ, UPT ;  /* 0x0000003f1700728c */ /* 0x000fe2000bf85270 */
[----:B------:R-:W-:-:S02]  /*fd40*/  FSEL R36, R78, -INF , !P4 ;  /* 0xff8000004e247808 */ /* 0x000fc40006000000 */
[----:B------:R-:W-:Y:S02]  /*fd50*/  ISETP.GT.AND P1, PT, R3, 0x9, P1 ;  /* 0x000000090300780c */ /* 0x000fe40000f24270 */
[----:B------:R-:W-:Y:S02]  /*fd60*/  ISETP.LT.OR P4, PT, R7, 0x22, P3 ;  /* 0x000000220700780c */ /* 0x000fe40001f81670 */
[----:B------:R-:W-:Y:S02]  /*fd70*/  ISETP.LT.OR P3, PT, R5, 0x9, P2 ;  /* 0x000000090500780c */ /* 0x000fe40001761670 */
[----:B------:R-:W-:Y:S02]  /*fd80*/  ISETP.GT.AND P2, PT, R3, 0x10, P0 ;  /* 0x000000100300780c */ /* 0x000fe40000744270 */
[----:B------:R-:W-:Y:S02]  /*fd90*/  ISETP.LT.OR P0, PT, R5, 0xa, P1 ;  /* 0x0000000a0500780c */ /* 0x000fe40000f01670 */
[----:B------:R-:W-:-:S02]  /*fda0*/  PLOP3.LUT P1, PT, PT, PT, UP0, 0x40, 0x0 ;  /* 0x000000000000781c */ /* 0x000fc40003f2e808 */
[----:B------:R-:W-:Y:S02]  /*fdb0*/  FSEL R95, R85, -INF , !P0 ;  /* 0xff800000555f7808 */ /* 0x000fe40004000000 */
[----:B------:R-:W-:Y:S02]  /*fdc0*/  PLOP3.LUT P0, PT, PT, PT, UP5, 0x40, 0x0 ;  /* 0x000000000000781c */ /* 0x000fe40003f0e858 */
[----:B------:R-:W-:Y:S02]  /*fdd0*/  ISETP.GT.AND P1, PT, R6, 0x28, P1 ;  /* 0x000000280600780c */ /* 0x000fe40000f24270 */
[----:B------:R-:W-:Y:S02]  /*fde0*/  FSEL R94, R84, -INF , !P3 ;  /* 0xff800000545e7808 */ /* 0x000fe40005800000 */
[----:B------:R-:W-:Y:S02]  /*fdf0*/  ISETP.LT.OR P2, PT, R5, 0x11, P2 ;  /* 0x000000110500780c */ /* 0x000fe40001741670 */
[----:B------:R-:W-:-:S02]  /*fe00*/  ISETP.GT.AND P3, PT, R6, 0x29, P0 ;  /* 0x000000290600780c */ /* 0x000fc40000764270 */
[----:B------:R-:W-:Y:S02]  /*fe10*/  ISETP.LT.OR P0, PT, R7, 0x29, P1 ;  /* 0x000000290700780c */ /* 0x000fe40000f01670 */
[----:B------:R-:W-:Y:S01]  /*fe20*/  PLOP3.LUT P1, PT, PT, PT, UP1, 0x40, 0x0 ;  /* 0x000000000000781c */ /* 0x000fe20003f2e818 */
[----:B------:R-:W-:Y:S01]  /*fe30*/  UISETP.NE.AND UP1, UPT, UR43, URZ, UPT ;  /* 0x0000003f2b00728c */ /* 0x000fe2000bf25270 */
[----:B------:R-:W-:Y:S02]  /*fe40*/  FSEL R112, R120, -INF , !P2 ;  /* 0xff80000078707808 */ /* 0x000fe40005000000 */
[----:B------:R-:W-:Y:S01]  /*fe50*/  PLOP3.LUT P2, PT, PT, PT, UP3, 0x40, 0x0 ;  /* 0x000000000000781c */ /* 0x000fe20003f4e838 */
[----:B------:R-:W-:Y:S01]  /*fe60*/  UISETP.NE.AND UP3, UPT, UR22, URZ, UPT ;  /* 0x0000003f1600728c */ /* 0x000fe2000bf65270 */
[----:B------:R-:W-:Y:S02]  /*fe70*/  FSEL R90, R66, -INF , !P0 ;  /* 0xff800000425a7808 */ /* 0x000fe40004000000 */
[----:B------:R-:W-:-:S02]  /*fe80*/  ISETP.GT.AND P2, PT, R3, 0x11, P2 ;  /* 0x000000110300780c */ /* 0x000fc40001744270 */
[----:B------:R-:W-:Y:S01]  /*fe90*/  PLOP3.LUT P0, PT, PT, PT, UP1, 0x40, 0x0 ;  /* 0x000000000000781c */ /* 0x000fe20003f0e818 */
[----:B------:R-:W-:Y:S01]  /*fea0*/  UISETP.NE.AND UP1, UPT, UR20, URZ, UPT ;  /* 0x0000003f1400728c */ /* 0x000fe2000bf25270 */
[----:B------:R-:W-:Y:S02]  /*feb0*/  FSEL R89, R75, -INF , !P4 ;  /* 0xff8000004b597808 */ /* 0x000fe40006000000 */
[----:B------:R-:W-:Y:S02]  /*fec0*/  ISETP.GT.AND P1, PT, R3, 0x18, P1 ;  /* 0x000000180300780c */ /* 0x000fe40000f24270 */
[----:B------:R-:W-:Y:S02]  /*fed0*/  ISETP.LT.OR P4, PT, R7, 0x2a, P3 ;  /* 0x0000002a0700780c */ /* 0x000fe40001f81670 */
[----:B------:R-:W-:Y:S02]  /*fee0*/  ISETP.LT.OR P3, PT, R5, 0x12, P2 ;  /* 0x000000120500780c */ /* 0x000fe40001761670 */
[----:B------:R-:W-:-:S02]  /*fef0*/  ISETP.GT.AND P2, PT, R3, 0x19, P0 ;  /* 0x000000190300780c */ /* 0x000fc40000744270 */
[C---:B------:R-:W-:Y:S02]  /*ff00*/  ISETP.LT.OR P0, PT, R5.reuse, 0x19, P1 ;  /* 0x000000190500780c */ /* 0x040fe40000f01670 */
[----:B------:R-:W-:Y:S02]  /*ff10*/  PLOP3.LUT P1, PT, PT, PT, UP4, 0x40, 0x0 ;  /* 0x000000000000781c */ /* 0x000fe40003f2e848 */
[----:B------:R-:W-:Y:S02]  /*ff20*/  FSEL R114, R116, -INF , !P0 ;  /* 0xff80000074727808 */ /* 0x000fe40004000000 */
[----:B------:R-:W-:Y:S02]  /*ff30*/  ISETP.LT.OR P2, PT, R5, 0x1a, P2 ;  /* 0x0000001a0500780c */ /* 0x000fe40001741670 */
[----:B------:R-:W-:Y:S02]  /*ff40*/  PLOP3.LUT P0, PT, PT, PT, UP3, 0x40, 0x0 ;  /* 0x000000000000781c */ /* 0x000fe40003f0e838 */
[----:B------:R-:W-:-:S02]  /*ff50*/  ISETP.GT.AND P1, PT, R6, 0x30, P1 ;  /* 0x000000300600780c */ /* 0x000fc40000f24270 */
[----:B------:R-:W-:Y:S02]  /*ff60*/  FSEL R113, R121, -INF , !P3 ;  /* 0xff80000079717808 */ /* 0x000fe40005800000 */
[----:B------:R-:W-:Y:S02]  /*ff70*/  FSEL R115, R117, -INF , !P2 ;  /* 0xff80000075737808 */ /* 0x000fe40005000000 */
[----:B------:R-:W-:Y:S02]  /*ff80*/  ISETP.GT.AND P3, PT, R6, 0x31, P0 ;  /* 0x000000310600780c */ /* 0x000fe40000764270 */
[----:B------:R-:W-:Y:S01]  /*ff90*/  PLOP3.LUT P2, PT, PT, PT, UP2, 0x40, 0x0 ;  /* 0x000000000000781c */ /* 0x000fe20003f4e828 */
[----:B------:R-:W-:Y:S01]  /*ffa0*/  UISETP.NE.AND UP2, UPT, UR21, URZ, UPT ;  /* 0x0000003f1500728c */ /* 0x000fe2000bf45270 */
[----:B------:R-:W-:Y:S02]  /*ffb0*/  ISETP.LT.OR P0, PT, R7, 0x31, P1 ;  /* 0x000000310700780c */ /* 0x000fe40000f01670 */
[----:B------:R-:W-:Y:S01]  /*ffc0*/  PLOP3.LUT P1, PT, PT, PT, UP6, 0x40, 0x0 ;  /* 0x000000000000781c */ /* 0x000fe20003f2e868 */
[----:B------:R-:W-:Y:S01]  /*ffd0*/  UISETP.NE.AND UP6, UPT, UR42, URZ, UPT ;  /* 0x0000003f2a00728c */ /* 0x000fe2000bfc5270 */
[----:B------:R-:W-:-:S02]  /*ffe0*/  ISETP.GT.AND P2, PT, R3, 0x20, P2 ;  /* 0x000000200300780c */ /* 0x000fc40001744270 */
[----:B------:R-:W-:Y:S02]  /*fff0*/  FSEL R131, R62, -INF , !P0 ;  /* 0xff8000003e837808 */ /* 0x000fe40004000000 */
[----:B------:R-:W-:Y:S01]  /*10000*/  PLOP3.LUT P0, PT, PT, PT, UP0, 0x40, 0x0 ;  /* 0x000000000000781c */ /* 0x000fe20003f0e808 */
[----:B------:R-:W-:Y:S01]  /*10010*/  UISETP.NE.AND UP0, UPT, UR4, URZ, UPT ;  /* 0x0000003f0400728c */ /* 0x000fe2000bf05270 */
[----:B------:R-:W-:Y:S02]  /*10020*/  FSEL R92, R67, -INF , !P4 ;  /* 0xff800000435c7808 */ /* 0x000fe40006000000 */
[----:B------:R-:W-:Y:S02]  /*10030*/  ISETP.GT.AND P1, PT, R3, 0x21, P1 ;  /* 0x000000210300780c */ /* 0x000fe40000f24270 */
[----:B------:R-:W-:Y:S02]  /*10040*/  ISETP.LT.OR P4, PT, R7, 0x32, P3 ;  /* 0x000000320700780c */ /* 0x000fe40001f81670 */
[----:B------:R-:W-:-:S02]  /*10050*/  ISETP.LT.OR P3, PT, R5, 0x21, P2 ;  /* 0x000000210500780c */ /* 0x000fc40001761670 */
[----:B------:R-:W-:Y:S02]  /*10060*/  ISETP.GT.AND P2, PT, R3, 0x28, P0 ;  /* 0x000000280300780c */ /* 0x000fe40000744270 */
[----:B------:R-:W-:Y:S02]  /*10070*/  ISETP.LT.OR P0, PT, R5, 0x22, P1 ;  /* 0x000000220500780c */ /* 0x000fe40000f01670 */
[----:B------:R-:W-:Y:S02]  /*10080*/  PLOP3.LUT P1, PT, PT, PT, UP2, 0x40, 0x0 ;  /* 0x000000000000781c */ /* 0x000fe40003f2e828 */
[----:B------:R-:W-:Y:S02]  /*10090*/  FSEL R166, R157, -INF , !P0 ;  /* 0xff8000009da67808 */ /* 0x000fe40004000000 */
[----:B------:R-:W-:Y:S02]  /*100a0*/  ISETP.LT.OR P2, PT, R5, 0x29, P2 ;  /* 0x000000290500780c */ /* 0x000fe40001741670 */
[----:B------:R-:W-:-:S02]  /*100b0*/  PLOP3.LUT P0, PT, PT, PT, UP1, 0x40, 0x0 ;  /* 0x000000000000781c */ /* 0x000fc40003f0e818 */
[----:B------:R-:W-:Y:S02]  /*100c0*/  ISETP.GT.AND P1, PT, R6, 0x38, P1 ;  /* 0x000000380600780c */ /* 0x000fe40000f24270 */
[----:B------:R-:W-:Y:S02]  /*100d0*/  FSEL R165, R156, -INF , !P3 ;  /* 0xff8000009ca57808 */ /* 0x000fe40005800000 */
[----:B------:R-:W-:Y:S02]  /*100e0*/  FSEL R168, R108, -INF , !P2 ;  /* 0xff8000006ca87808 */ /* 0x000fe40005000000 */
[----:B------:R-:W-:Y:S02]  /*100f0*/  ISETP.GT.AND P3, PT, R6, 0x39, P0 ;  /* 0x000000390600780c */ /* 0x000fe40000764270 */
[----:B------:R-:W-:Y:S01]  /*10100*/  PLOP3.LUT P2, PT, PT, PT, UP5, 0x40, 0x0 ;  /* 0x000000000000781c */ /* 0x000fe20003f4e858 */
[----:B------:R-:W-:Y:S01]  /*10110*/  UISETP.NE.AND UP5, UPT, UR41, URZ, UPT ;  /* 0x0000003f2900728c */ /* 0x000fe2000bfa5270 */
[----:B------:R-:W-:-:S02]  /*10120*/  ISETP.LT.OR P0, PT, R7, 0x39, P1 ;  /* 0x000000390700780c */ /* 0x000fc40000f01670 */
[----:B------:R-:W-:Y:S01]  /*10130*/  PLOP3.LUT P1, PT, PT, PT, UP4, 0x40, 0x0 ;  /* 0x000000000000781c */ /* 0x000fe20003f2e848 */
[----:B------:R-:W-:Y:S01]  /*10140*/  UISETP.NE.AND UP4, UPT, UR40, URZ, UPT ;  /* 0x0000003f2800728c */ /* 0x000fe2000bf85270 */
[----:B------:R-:W-:Y:S02]  /*10150*/  ISETP.GT.AND P2, PT, R3, 0x29, P2 ;  /* 0x000000290300780c */ /* 0x000fe40001744270 */
[----:B------:R-:W-:Y:S02]  /*10160*/  FSEL R148, R58, -INF , !P0 ;  /* 0xff8000003a947808 */ /* 0x000fe40004000000 */
[----:B------:R-:W-:Y:S01]  /*10170*/  PLOP3.LUT P0, PT, PT, PT, UP3, 0x40, 0x0 ;  /* 0x000000000000781c */ /* 0x000fe20003f0e838 */
[----:B------:R-:W-:Y:S01]  /*10180*/  UISETP.NE.AND UP3, UPT, UR39, URZ, UPT ;  /* 0x0000003f2700728c */ /* 0x000fe2000bf65270 */
[----:B------:R-:W-:Y:S02]  /*10190*/  FSEL R149, R63, -INF , !P4 ;  /* 0xff8000003f957808 */ /* 0x000fe40006000000 */
[----:B------:R-:W-:-:S02]  /*101a0*/  ISETP.GT.AND P1, PT, R3, 0x30, P1 ;  /* 0x000000300300780c */ /* 0x000fc40000f24270 */
[----:B------:R-:W-:Y:S02]  /*101b0*/  ISETP.LT.OR P4, PT, R7, 0x3a, P3 ;  /* 0x0000003a0700780c */ /* 0x000fe40001f81670 */
[----:B------:R-:W-:Y:S02]  /*101c0*/  ISETP.LT.OR P3, PT, R5, 0x2a, P2 ;  /* 0x0000002a0500780c */ /* 0x000fe40001761670 */
[----:B------:R-:W-:Y:S02]  /*101d0*/  ISETP.GT.AND P2, PT, R3, 0x31, P0 ;  /* 0x000000310300780c */ /* 0x000fe40000744270 */
[----:B------:R-:W-:Y:S02]  /*101e0*/  ISETP.LT.OR P0, PT, R5, 0x31, P1 ;  /* 0x000000310500780c */ /* 0x000fe40000f01670 */
[----:B------:R-:W-:Y:S02]  /*101f0*/  PLOP3.LUT P1, PT, PT, PT, UP0, 0x40, 0x0 ;  /* 0x000000000000781c */ /* 0x000fe40003f2e808 */
[----:B------:R-:W-:-:S02]  /*10200*/  FSEL R199, R68, -INF , !P0 ;  /* 0xff80000044c77808 */ /* 0x000fc40004000000 */
[----:B------:R-:W-:Y:S02]  /*10210*/  ISETP.LT.OR P2, PT, R5, 0x32, P2 ;  /* 0x000000320500780c */ /* 0x000fe40001741670 */
[----:B------:R-:W-:Y:S02]  /*10220*/  PLOP3.LUT P0, PT, PT, PT, UP6, 0x40, 0x0 ;  /* 0x000000000000781c */ /* 0x000fe40003f0e868 */
[C---:B------:R-:W-:Y:S02]  /*10230*/  ISETP.GT.AND P1, PT, R6.reuse, 0x40, P1 ;  /* 0x000000400600780c */ /* 0x040fe40000f24270 */
[----:B------:R-:W-:Y:S02]  /*10240*/  FSEL R169, R109, -INF , !P3 ;  /* 0xff8000006da97808 */ /* 0x000fe40005800000 */
[----:B------:R-:W-:Y:S02]  /*10250*/  FSEL R198, R69, -INF , !P2 ;  /* 0xff80000045c67808 */ /* 0x000fe40005000000 */
[----:B------:R-:W-:-:S02]  /*10260*/  ISETP.GT.AND P3, PT, R6, 0x41, P0 ;  /* 0x000000410600780c */ /* 0x000fc40000764270 */
[----:B------:R-:W-:Y:S01]  /*10270*/  PLOP3.LUT P2, PT, PT, PT, UP2, 0x40, 0x0 ;  /* 0x000000000000781c */ /* 0x000fe20003f4e828 */
[----:B------:R-:W-:Y:S01]  /*10280*/  UISETP.NE.AND UP2, UPT, UR38, URZ, UPT ;  /* 0x0000003f2600728c */ /* 0x000fe2000bf45270 */
[----:B------:R-:W-:Y:S02]  /*10290*/  ISETP.LT.OR P0, PT, R7, 0x41, P1 ;  /* 0x000000410700780c */ /* 0x000fe40000f01670 */
[----:B------:R-:W-:Y:S01]  /*102a0*/  PLOP3.LUT P1, PT, PT, PT, UP1, 0x40, 0x0 ;  /* 0x000000000000781c */ /* 0x000fe20003f2e818 */
[----:B------:R-:W-:Y:S01]  /*102b0*/  UISETP.NE.AND UP1, UPT, UR37, URZ, UPT ;  /* 0x0000003f2500728c */ /* 0x000fe2000bf25270 */
[----:B------:R-:W-:Y:S02]  /*102c0*/  ISETP.GT.AND P2, PT, R3, 0x38, P2 ;  /* 0x000000380300780c */ /* 0x000fe40001744270 */
[----:B------:R-:W-:Y:S02]  /*102d0*/  FSEL R152, R54, -INF , !P0 ;  /* 0xff80000036987808 */ /* 0x000fe40004000000 */
[----:B------:R-:W-:Y:S01]  /*102e0*/  PLOP3.LUT P0, PT, PT, PT, UP0, 0x40, 0x0 ;  /* 0x000000000000781c */ /* 0x000fe20003f0e808 */
[----:B------:R-:W-:Y:S01]  /*102f0*/  UISETP.NE.AND UP0, UPT, UR36, URZ, UPT ;  /* 0x0000003f2400728c */ /* 0x000fe2000bf05270 */
[----:B------:R-:W-:Y:S01]  /*10300*/  FSEL R150, R59, -INF , !P4 ;  /* 0xff8000003b967808 */ /* 0x000fe20006000000 */
[----:B------:R-:W-:Y:S01]  /*10310*/  UP2UR UR36, UPR, URZ, 0x40 ;  /* 0x000000403f247883 */ /* 0x000fe20008000000 */
[----:B------:R-:W-:-:S02]  /*10320*/  ISETP.GT.AND P1, PT, R3, 0x39, P1 ;  /* 0x000000390300780c */ /* 0x000fc40000f24270 */
[----:B------:R-:W-:Y:S02]  /*10330*/  ISETP.LT.OR P4, PT, R7, 0x42, P3 ;  /* 0x000000420700780c */ /* 0x000fe40001f81670 */
[----:B------:R-:W-:Y:S02]  /*10340*/  ISETP.LT.OR P3, PT, R5, 0x39, P2 ;  /* 0x000000390500780c */ /* 0x000fe40001761670 */
[----:B------:R-:W-:Y:S02]  /*10350*/  ISETP.GT.AND P2, PT, R3, 0x40, P0 ;  /* 0x000000400300780c */ /* 0x000fe40000744270 */
[----:B------:R-:W-:Y:S02]  /*10360*/  ISETP.LT.OR P0, PT, R5, 0x3a, P1 ;  /* 0x0000003a0500780c */ /* 0x000fe40000f01670 */
[----:B------:R-:W-:Y:S02]  /*10370*/  PLOP3.LUT P1, PT, PT, PT, UP5, 0x40, 0x0 ;  /* 0x000000000000781c */ /* 0x000fe40003f2e858 */
[----:B------:R-:W-:-:S02]  /*10380*/  FSEL R200, R105, -INF , !P0 ;  /* 0xff80000069c87808 */ /* 0x000fc40004000000 */
[----:B------:R-:W-:Y:S02]  /*10390*/  PLOP3.LUT P0, PT, PT, PT, UP4, 0x40, 0x0 ;  /* 0x000000000000781c */ /* 0x000fe40003f0e848 */
[----:B------:R-:W-:Y:S02]  /*103a0*/  ISETP.GT.AND P1, PT, R6, 0x48, P1 ;  /* 0x000000480600780c */ /* 0x000fe40000f24270 */
[----:B------:R-:W-:Y:S02]  /*103b0*/  ISETP.LT.OR P2, PT, R5, 0x41, P2 ;  /* 0x000000410500780c */ /* 0x000fe40001741670 */
[----:B------:R-:W-:Y:S02]  /*103c0*/  FSEL R195, R104, -INF , !P3 ;  /* 0xff80000068c37808 */ /* 0x000fe40005800000 */
[----:B------:R-:W-:Y:S02]  /*103d0*/  ISETP.GT.AND P3, PT, R6, 0x49, P0 ;  /* 0x000000490600780c */ /* 0x000fe40000764270 */
[----:B------:R-:W-:-:S02]  /*103e0*/  ISETP.LT.OR P1, PT, R7, 0x49, P1 ;  /* 0x000000490700780c */ /* 0x000fc40000f21670 */
[----:B------:R-:W-:Y:S02]  /*103f0*/  FSEL R212, R132, -INF , !P2 ;  /* 0xff80000084d47808 */ /* 0x000fe40005000000 */
[----:B------:R-:W-:Y:S01]  /*10400*/  PLOP3.LUT P2, PT, PT, PT, UP6, 0x40, 0x0 ;  /* 0x000000000000781c */ /* 0x000fe20003f4e868 */
[----:B------:R-:W-:Y:S01]  /*10410*/  UISETP.NE.AND UP6, UPT, UR12, URZ, UPT ;  /* 0x0000003f0c00728c */ /* 0x000fe2000bfc5270 */
[----:B------:R-:W-:Y:S02]  /*10420*/  PLOP3.LUT P0, PT, PT, PT, UP5, 0x40, 0x0 ;  /* 0x000000000000781c */ /* 0x000fe40003f0e858 */
[----:B------:R-:W-:Y:S02]  /*10430*/  ISETP.LT.OR P3, PT, R7, 0x4a, P3 ;  /* 0x0000004a0700780c */ /* 0x000fe40001f61670 */
[----:B------:R-:W-:Y:S02]  /*10440*/  FSEL R160, R50, -INF , !P1 ;  /* 0xff80000032a07808 */ /* 0x000fe40004800000 */
[----:B------:R-:W-:-:S02]  /*10450*/  PLOP3.LUT P1, PT, PT, PT, UP3, 0x40, 0x0 ;  /* 0x000000000000781c */ /* 0x000fc40003f2e838 */
[C---:B------:R-:W-:Y:S02]  /*10460*/  ISETP.GT.AND P2, PT, R3.reuse, 0x41, P2 ;  /* 0x000000410300780c */ /* 0x040fe40001744270 */
[----:B------:R-:W-:Y:S02]  /*10470*/  ISETP.GT.AND P0, PT, R3, 0x48, P0 ;  /* 0x000000480300780c */ /* 0x000fe40000704270 */
[----:B------:R-:W-:Y:S02]  /*10480*/  FSEL R161, R51, -INF , !P3 ;  /* 0xff80000033a17808 */ /* 0x000fe40005800000 */
[----:B------:R-:W-:Y:S02]  /*10490*/  ISETP.GT.AND P3, PT, R6, 0x50, P1 ;  /* 0x000000500600780c */ /* 0x000fe40000f64270 */
[C---:B------:R-:W-:Y:S02]  /*104a0*/  ISETP.LT.OR P2, PT, R5.reuse, 0x42, P2 ;  /* 0x000000420500780c */ /* 0x040fe40001741670 */
[----:B------:R-:W-:-:S02]  /*104b0*/  ISETP.LT.OR P1, PT, R5, 0x49, P0 ;  /* 0x000000490500780c */ /* 0x000fc40000721670 */
[----:B------:R-:W-:Y:S02]  /*104c0*/  PLOP3.LUT P0, PT, PT, PT, UP2, 0x40, 0x0 ;  /* 0x000000000000781c */ /* 0x000fe40003f0e828 */
[----:B------:R-:W-:Y:S02]  /*104d0*/  FSEL R208, R133, -INF , !P2 ;  /* 0xff80000085d07808 */ /* 0x000fe40005000000 */
[----:B------:R-:W-:Y:S02]  /*104e0*/  ISETP.LT.OR P3, PT, R7, 0x51, P3 ;  /* 0x000000510700780c */ /* 0x000fe40001f61670 */
[----:B------:R-:W-:Y:S02]  /*104f0*/  FSEL R211, R100, -INF , !P1 ;  /* 0xff80000064d37808 */ /* 0x000fe40004800000 */
[----:B------:R-:W-:Y:S02]  /*10500*/  FSEL R154, R55, -INF , !P4 ;  /* 0xff800000379a7808 */ /* 0x000fe40006000000 */
[----:B------:R-:W-:-:S02]  /*10510*/  PLOP3.LUT P2, PT, PT, PT, UP4, 0x40, 0x0 ;  /* 0x000000000000781c */ /* 0x000fc40003f4e848 */
[----:B------:R-:W-:Y:S02]  /*10520*/  ISETP.GT.AND P1, PT, R6, 0x51, P0 ;  /* 0x000000510600780c */ /* 0x000fe40000724270 */
[----:B------:R-:W-:Y:S02]  /*10530*/  PLOP3.LUT P4, PT, PT, PT, UP3, 0x40, 0x0 ;  /* 0x000000000000781c */ /* 0x000fe40003f8e838 */
[----:B------:R-:W-:Y:S02]  /*10540*/  PLOP3.LUT P0, PT, PT, PT, UP2, 0x40, 0x0 ;  /* 0x000000000000781c */ /* 0x000fe40003f0e828 */
[----:B------:R-:W-:Y:S02]  /*10550*/  FSEL R192, R34, -INF , !P3 ;  /* 0xff80000022c07808 */ /* 0x000fe40005800000 */
[----:B------:R-:W-:Y:S02]  /*10560*/  ISETP.GT.AND P2, PT, R3, 0x49, P2 ;  /* 0x000000490300780c */ /* 0x000fe40001744270 */
[----:B------:R-:W-:-:S02]  /*10570*/  ISETP.LT.OR P3, PT, R7, 0x52, P1 ;  /* 0x000000520700780c */ /* 0x000fc40000f61670 */
[C---:B------:R-:W-:Y:S02]  /*10580*/  ISETP.GT.AND P1, PT, R3.reuse, 0x50, P4 ;  /* 0x000000500300780c */ /* 0x040fe40002724270 */
[----:B------:R-:W-:Y:S02]  /*10590*/  ISETP.GT.AND P0, PT, R3, 0x51, P0 ;  /* 0x000000510300780c */ /* 0x000fe40000704270 */
[C---:B------:R-:W-:Y:S02]  /*105a0*/  ISETP.LT.OR P2, PT, R5.reuse, 0x4a, P2 ;  /* 0x0000004a0500780c */ /* 0x040fe40001741670 */
[C---:B------:R-:W-:Y:S02]  /*105b0*/  ISETP.LT.OR P1, PT, R5.reuse, 0x51, P1 ;  /* 0x000000510500780c */ /* 0x040fe40000f21670 */
[----:B------:R-:W-:Y:S02]  /*105c0*/  ISETP.LT.OR P0, PT, R5, 0x52, P0 ;  /* 0x000000520500780c */ /* 0x000fe40000701670 */
[----:B------:R-:W-:-:S02]  /*105d0*/  FSEL R205, R101, -INF , !P2 ;  /* 0xff80000065cd7808 */ /* 0x000fc40005000000 */
[----:B------:R-:W-:Y:S02]  /*105e0*/  PLOP3.LUT P2, PT, PT, PT, UP1, 0x40, 0x0 ;  /* 0x000000000000781c */ /* 0x000fe40003f4e818 */
[----:B------:R-:W-:Y:S02]  /*105f0*/  FSEL R207, R124, -INF , !P1 ;  /* 0xff8000007ccf7808 */ /* 0x000fe40004800000 */
[----:B------:R-:W-:Y:S02]  /*10600*/  PLOP3.LUT P1, PT, PT, PT, UP1, 0x40, 0x0 ;  /* 0x000000000000781c */ /* 0x000fe40003f2e818 */
[----:B------:R-:W-:Y:S02]  /*10610*/  FSEL R210, R125, -INF , !P0 ;  /* 0xff8000007dd27808 */ /* 0x000fe40004000000 */
[----:B------:R-:W-:Y:S02]  /*10620*/  PLOP3.LUT P0, PT, PT, PT, UP0, 0x40, 0x0 ;  /* 0x000000000000781c */ /* 0x000fe40003f0e808 */
[----:B------:R-:W-:-:S02]  /*10630*/  FSEL R191, R35, -INF , !P3 ;  /* 0xff80000023bf7808 */ /* 0x000fc40005800000 */
[----:B------:R-:W-:Y:S02]  /*10640*/  PLOP3.LUT P3, PT, PT, PT, UP0, 0x40, 0x0 ;  /* 0x000000000000781c */ /* 0x000fe40003f6e808 */
[C---:B------:R-:W-:Y:S02]  /*10650*/  ISETP.GT.AND P4, PT, R3.reuse, 0x58, P2 ;  /* 0x000000580300780c */ /* 0x040fe40001784270 */
[----:B------:R-:W-:Y:S02]  /*10660*/  ISETP.GT.AND P2, PT, R6, 0x58, P1 ;  /* 0x000000580600780c */ /* 0x000fe40000f44270 */
[----:B------:R-:W-:Y:S01]  /*10670*/  ISETP.GT.AND P0, PT, R3, 0x59, P0 ;  /* 0x000000590300780c */ /* 0x000fe20000704270 */
[----:B-1----:R-:W-:Y:S01]  /*10680*/  IMAD.IADD R3, R10, 0x1, R8 ;  /* 0x000000010a037824 */ /* 0x002fe200078e0208 */
[----:B------:R-:W-:Y:S02]  /*10690*/  ISETP.GT.AND P1, PT, R6, 0x59, P3 ;  /* 0x000000590600780c */ /* 0x000fe40001f24270 */
[----:B------:R-:W-:-:S02]  /*106a0*/  ISETP.LT.OR P3, PT, R7, 0x59, P2 ;  /* 0x000000590700780c */ /* 0x000fc40001761670 */
[C---:B------:R-:W-:Y:S02]  /*106b0*/  ISETP.LT.OR P2, PT, R5.reuse, 0x5a, P0 ;  /* 0x0000005a0500780c */ /* 0x040fe40000741670 */
[----:B------:R-:W-:Y:S01]  /*106c0*/  PLOP3.LUT P0, PT, PT, PT, UP6, 0x40, 0x0 ;  /* 0x000000000000781c */ /* 0x000fe20003f0e868 */
[----:B------:R-:W-:Y:S01]  /*106d0*/  UISETP.NE.AND UP6, UPT, UR36, URZ, UPT ;  /* 0x0000003f2400728c */ /* 0x000fe2000bfc5270 */
[----:B------:R-:W-:Y:S02]  /*106e0*/  ISETP.LT.OR P4, PT, R5, 0x59, P4 ;  /* 0x000000590500780c */ /* 0x000fe40002781670 */
[----:B------:R-:W-:Y:S02]  /*106f0*/  ISETP.LT.OR P1, PT, R7, 0x5a, P1 ;  /* 0x0000005a0700780c */ /* 0x000fe40000f21670 */
[----:B------:R-:W-:Y:S01]  /*10700*/  IMNMX R5, R3, R11, PT ;  /* 0x0000000b03057217 */ /* 0x000fe20003800200 */
[----:B------:R-:W-:Y:S01]  /*10710*/  IMAD.IADD R3, R12, 0x1, R8 ;  /* 0x000000010c037824 */ /* 0x000fe200078e0208 */
[----:B------:R-:W-:-:S02]  /*10720*/  FSEL R190, R30, -INF , !P3 ;  /* 0xff8000001ebe7808 */ /* 0x000fc40005800000 */
        /* <DEDUP_REMOVED lines=16> */
.L_x_1247:
[----:B------:R-:W-:-:S04]  /*10830*/  MOV R7, c[0x0][0x32c] ;  /* 0x0000cb0000077a02 */ /* 0x000fc80000000f00 */
[----:B------:R-:W-:-:S13]  /*10840*/  ISETP.NE.AND P0, PT, R7, 0x1, PT ;  /* 0x000000010700780c */ /* 0x000fda0003f05270 */
[----:B------:R-:W-:-:S05]  /*10850*/  @P0 IMAD.HI.U32 R7, R6, c[0x0][0x330], RZ ;  /* 0x0000cc0006070a27 */ /* 0x000fca00078e00ff */
[----:B------:R-:W-:Y:S02]  /*10860*/  @P0 SHF.R.U32.HI R6, RZ, c[0x0][0x334], R7 ;  /* 0x0000cd00ff060a19 */ /* 0x000fe40000011607 */
.L_x_1248:
[----:B------:R-:W-:Y:S05]  /*10870*/  BSYNC B0 ;  /* 0x0000000000007941 */ /* 0x000fea0003800000 */
.L_x_1246:
[----:B------:R-:W-:-:S05]  /*10880*/  IMAD R6, R6, c[0x0][0x32c], R13 ;  /* 0x0000cb0006067a24 */ /* 0x000fca00078e020d */
[----:B------:R-:W-:Y:S02]  /*10890*/  IADD3 R7, R6, c[0x0][0x32c], RZ ;  /* 0x0000cb0006077a10 */ /* 0x000fe40007ffe0ff */
[----:B------:R-:W-:Y:S02]  /*108a0*/  IMNMX R3, R3, R6, !PT ;  /* 0x0000000603037217 */ /* 0x000fe40007800200 */
[----:B------:R-:W-:Y:S02]  /*108b0*/  IMNMX R5, R5, R7, PT ;  /* 0x0000000705057217 */ /* 0x000fe40003800200 */
.L_x_1245:
[----:B------:R-:W-:Y:S01]  /*108c0*/  FMNMX.FTZ R130, R15, R16, !PT ;  /* 0x000000100f827209 */ /* 0x000fe20007810000 */
[----:B------:R-:W-:Y:S01]  /*108d0*/  UP2UR UR36, UPR, URZ, 0x10 ;  /* 0x000000103f247883 */ /* 0x000fe20008000000 */
[----:B------:R-:W-:Y:S01]  /*108e0*/  STL [R1+0x3c], R225 ;  /* 0x00003ce101007387 */ /* 0x000fe20000100800 */
[----:B------:R-:W-:Y:S01]  /*108f0*/  UISETP.NE.AND UP4, UPT, UR33, URZ, UPT ;  /* 0x0000003f2100728c */ /* 0x000fe2000bf85270 */
[----:B------:R-:W-:Y:S01]  /*10900*/  FMNMX.FTZ R130, R17, R130, !PT ;  /* 0x0000008211827209 */ /* 0x000fe20007810000 */
[----:B------:R-:W-:Y:S01]  /*10910*/  UP2UR UR33, UPR, URZ, 0x8 ;  /* 0x000000083f217883 */ /* 0x000fe20008000000 */
[----:B------:R-:W-:Y:S01]  /*10920*/  STL [R1+0x38], R224 ;  /* 0x000038e001007387 */ /* 0x000fe20000100800 */
[----:B------:R-:W-:Y:S01]  /*10930*/  UISETP.NE.AND UP3, UPT, UR34, URZ, UPT ;  /* 0x0000003f2200728c */ /* 0x000fe2000bf65270 */
[----:B------:R-:W-:Y:S01]  /*10940*/  FMNMX.FTZ R130, R19, R130, !PT ;  /* 0x0000008213827209 */ /* 0x000fe20007810000 */
[----:B------:R-:W-:Y:S01]  /*10950*/  UP2UR UR34, UPR, URZ, 0x4 ;  /* 0x000000043f227883 */ /* 0x000fe20008000000 */
[----:B------:R-:W-:Y:S01]  /*10960*/  PLOP3.LUT P3, PT, PT, PT, UP4, 0x40, 0x0 ;  /* 0x000000000000781c */ /* 0x000fe20003f6e848 */
[----:B------:R-:W-:Y:S01]  /*10970*/  UISETP.NE.AND UP2, UPT, UR35, URZ, UPT ;  /* 0x0000003f2300728c */ /* 0x000fe2000bf45270 */
[----:B------:R-:W-:Y:S01]  /*10980*/  FMNMX.FTZ R130, R22, R130, !PT ;  /* 0x0000008216827209 */ /* 0x000fe20007810000 */
[----:B------:R-:W-:Y:S01]  /*10990*/  UP2UR UR35, UPR, URZ, 0x1 ;  /* 0x000000013f237883 */ /* 0x000fe20008000000 */
[----:B------:R-:W-:Y:S01]  /*109a0*/  PLOP3.LUT P2, PT, PT, PT, UP3, 0x40, 0x0 ;  /* 0x000000000000781c */ /* 0x000fe20003f4e838 */
[----:B------:R-:W-:Y:S01]  /*109b0*/  UISETP.NE.AND UP0, UPT, UR32, URZ, UPT ;  /* 0x0000003f2000728c */ /* 0x000fe2000bf05270 */
[----:B------:R-:W-:Y:S01]  /*109c0*/  FMNMX.FTZ R130, R23, R130, !PT ;  /* 0x0000008217827209 */ /* 0x000fe20007810000 */
[----:B------:R-:W-:Y:S01]  /*109d0*/  UISETP.NE.AND UP3, UPT, UR31, URZ, UPT ;  /* 0x0000003f1f00728c */ /* 0x000fe2000bf65270 */
[----:B------:R-:W-:Y:S01]  /*109e0*/  PLOP3.LUT P0, PT, PT, PT, UP2, 0x40, 0x0 ;  /* 0x000000000000781c */ /* 0x000fe20003f0e828 */
[----:B------:R-:W-:Y:S01]  /*109f0*/  UISETP.NE.AND UP2, UPT, UR30, URZ, UPT ;  /* 0x0000003f1e00728c */ /* 0x000fe2000bf45270 */
[----:B------:R-:W-:Y:S01]  /*10a00*/  FMNMX.FTZ R130, R24, R130, !PT ;  /* 0x0000008218827209 */ /* 0x000fe20007810000 */
[----:B------:R-:W-:Y:S01]  /*10a10*/  UP2UR UR37, UPR, URZ, 0x2 ;  /* 0x000000023f257883 */ /* 0x000fe20008000000 */
[----:B------:R-:W-:Y:S01]  /*10a20*/  ISETP.GT.AND P0, PT, R3, RZ, P0 ;  /* 0x000000ff0300720c */ /* 0x000fe20000704270 */
[----:B------:R-:W-:Y:S01]  /*10a30*/  UISETP.NE.AND UP1, UPT, UR29, URZ, UPT ;  /* 0x0000003f1d00728c */ /* 0x000fe2000bf25270 */
[----:B------:R-:W-:Y:S01]  /*10a40*/  FMNMX.FTZ R130, R26, R130, !PT ;  /* 0x000000821a827209 */ /* 0x000fe20007810000 */
[----:B------:R-:W-:Y:S01]  /*10a50*/  UISETP.NE.AND UP4, UPT, UR23, URZ, UPT ;  /* 0x0000003f1700728c */ /* 0x000fe2000bf85270 */
[----:B------:R-:W-:Y:S01]  /*10a60*/  ISETP.LT.OR P0, PT, R5, 0x1, P0 ;  /* 0x000000010500780c */ /* 0x000fe20000701670 */
[----:B------:R-:W-:Y:S01]  /*10a70*/  STL [R1+0x34], R223 ;  /* 0x000034df01007387 */ /* 0x000fe20000100800 */
[----:B------:R-:W-:Y:S01]  /*10a80*/  FMNMX.FTZ R130, R38, R130, !PT ;  /* 0x0000008226827209 */ /* 0x000fe20007810000 */
[----:B------:R-:W-:Y:S01]  /*10a90*/  IMAD.SHL.U32 R217, R0, 0x2, RZ ;  /* 0x0000000200d97824 */ /* 0x000fe200078e00ff */
[----:B------:R-:W-:Y:S01]  /*10aa0*/  FSEL R84, R174, -INF , !P0 ;  /* 0xff800000ae547808 */ /* 0x000fe20004000000 */
[----:B------:R-:W-:Y:S01]  /*10ab0*/  STL [R1+0x30], R222 ;  /* 0x000030de01007387 */ /* 0x000fe20000100800 */
[----:B------:R-:W-:Y:S01]  /*10ac0*/  FMNMX.FTZ R130, R40, R130, !PT ;  /* 0x0000008228827209 */ /* 0x000fe20007810000 */
[--C-:B------:R-:W-:Y:S01]  /*10ad0*/  IMAD R218, R4, 0x2, R217.reuse ;  /* 0x0000000204da7824 */ /* 0x100fe200078e02d9 */
[----:B------:R-:W-:Y:S01]  /*10ae0*/  ISETP.GT.AND P0, PT, R3, 0x1, P2 ;  /* 0x000000010300780c */ /* 0x000fe20001704270 */
[----:B------:R-:W-:Y:S01]  /*10af0*/  STL [R1+0x2c], R221 ;  /* 0x00002cdd01007387 */ /* 0x000fe20000100800 */
[----:B------:R-:W-:Y:S01]  /*10b00*/  FMNMX.FTZ R130, R44, R130, !PT ;  /* 0x000000822c827209 */ /* 0x000fe20007810000 */
[----:B------:R-:W-:Y:S01]  /*10b10*/  IMAD R220, R2, 0x2, R217 ;  /* 0x0000000202dc7824 */ /* 0x000fe200078e02d9 */
[----:B------:R-:W-:Y:S01]  /*10b20*/  ISETP.LT.OR P0, PT, R5, 0x2, P0 ;  /* 0x000000020500780c */ /* 0x000fe20000701670 */
[----:B------:R-:W-:Y:S01]  /*10b30*/  STL [R1+0x28], R216 ;  /* 0x000028d801007387 */ /* 0x000fe20000100800 */
[----:B------:R-:W-:-:S02]  /*10b40*/  FMNMX.FTZ R130, R45, R130, !PT ;  /* 0x000000822d827209 */ /* 0x000fc40007810000 */
[----:B------:R-:W-:Y:S01]  /*10b50*/  FSEL R85, R175, -INF , !P0 ;  /* 0xff800000af557808 */ /* 0x000fe20004000000 */
[----:B------:R-:W-:Y:S01]  /*10b60*/  LDSM.16.MT88.4 R72, [R220+0x100] ;  /* 0x00010000dc48783b */ /* 0x000fe20000004200 */
[----:B------:R-:W-:Y:S02]  /*10b70*/  FMNMX.FTZ R130, R140, R130, !PT ;  /* 0x000000828c827209 */ /* 0x000fe40007810000 */
[----:B------:R-:W-:Y:S01]  /*10b80*/  ISETP.GT.AND P0, PT, R3, 0x8, P3 ;  /* 0x000000080300780c */ /* 0x000fe20001f04270 */
[----:B------:R-:W-:Y:S01]  /*10b90*/  LDSM.16.MT88.4 R76, [R218+0x100] ;  /* 0x00010000da4c783b */ /* 0x000fe20000004200 */
[----:B------:R-:W-:Y:S02]  /*10ba0*/  FMNMX.FTZ R130, R141, R130, !PT ;  /* 0x000000828d827209 */ /* 0x000fe40007810000 */
[----:B------:R-:W-:Y:S01]  /*10bb0*/  ISETP.LT.OR P0, PT, R5, 0x9, P0 ;  /* 0x000000090500780c */ /* 0x000fe20000701670 */
[----:B------:R-:W-:Y:S01]  /*10bc0*/  LDSM.16.MT88.4 R64, [R217+0x900] ;  /* 0x00090000d940783b */ /* 0x000fe20000004200 */
[----:B------:R-:W-:-:S02]  /*10bd0*/  FMNMX.FTZ R130, R144, R130, !PT ;  /* 0x0000008290827209 */ /* 0x000fc40007810000 */
[----:B------:R-:W-:Y:S01]  /*10be0*/  PLOP3.LUT P5, PT, PT, PT, UP0, 0x40, 0x0 ;  /* 0x000000000000781c */ /* 0x000fe20003fae808 */
[----:B------:R-:W-:Y:S01]  /*10bf0*/  UISETP.NE.AND UP0, UPT, UR28, URZ, UPT ;  /* 0x0000003f1c00728c */ /* 0x000fe2000bf05270 */
[----:B------:R-:W-:Y:S01]  /*10c00*/  FMNMX.FTZ R130, R145, R130, !PT ;  /* 0x0000008291827209 */ /* 0x000fe20007810000 */
[----:B------:R-:W-:Y:S01]  /*10c10*/  LDSM.16.MT88.4 R60, [R220+0x900] ;  /* 0x00090000dc3c783b */ /* 0x000fe20000004200 */
[----:B------:R-:W-:Y:S02]  /*10c20*/  FSEL R86, R86, -INF , !P0 ;  /* 0xff80000056567808 */ /* 0x000fe40004000000 */
[----:B------:R-:W-:Y:S01]  /*10c30*/  FMNMX.FTZ R130, R146, R130, !PT ;  /* 0x0000008292827209 */ /* 0x000fe20007810000 */
[----:B------:R-:W-:Y:S01]  /*10c40*/  LDSM.16.MT88.4 R56, [R218+0x900] ;  /* 0x00090000da38783b */ /* 0x000fe20000004200 */
[----:B------:R-:W-:Y:S02]  /*10c50*/  ISETP.GT.AND P0, PT, R3, 0x9, P5 ;  /* 0x000000090300780c */ /* 0x000fe40002f04270 */
[----:B------:R-:W-:-:S02]  /*10c60*/  FMNMX.FTZ R130, R164, R130, !PT ;  /* 0x00000082a4827209 */ /* 0x000fc40007810000 */
[----:B------:R-:W-:Y:S02]  /*10c70*/  ISETP.LT.OR P0, PT, R5, 0xa, P0 ;  /* 0x0000000a0500780c */ /* 0x000fe40000701670 */
[----:B------:R-:W-:Y:S02]  /*10c80*/  FMNMX.FTZ R130, R163, R130, !PT ;  /* 0x00000082a3827209 */ /* 0x000fe40007810000 */
[----:B------:R-:W-:Y:S01]  /*10c90*/  PLOP3.LUT P4, PT, PT, PT, UP3, 0x40, 0x0 ;  /* 0x000000000000781c */ /* 0x000fe20003f8e838 */
[----:B------:R-:W-:Y:S01]  /*10ca0*/  UISETP.NE.AND UP3, UPT, UR27, URZ, UPT ;  /* 0x0000003f1b00728c */ /* 0x000fe2000bf65270 */
[----:B------:R-:W-:Y:S02]  /*10cb0*/  FMNMX.FTZ R130, R167, R130, !PT ;  /* 0x00000082a7827209 */ /* 0x000fe40007810000 */
[----:B------:R-:W-:Y:S02]  /*10cc0*/  FSEL R87, R87, -INF , !P0 ;  /* 0xff80000057577808 */ /* 0x000fe40004000000 */
[----:B------:R-:W-:-:S02]  /*10cd0*/  FMNMX.FTZ R130, R204, R130, !PT ;  /* 0x00000082cc827209 */ /* 0x000fc40007810000 */
[----:B------:R-:W-:Y:S02]  /*10ce0*/  ISETP.GT.AND P0, PT, R3, 0x10, P4 ;  /* 0x000000100300780c */ /* 0x000fe40002704270 */
[----:B------:R-:W-:Y:S02]  /*10cf0*/  FMNMX.FTZ R130, R203, R130, !PT ;  /* 0x00000082cb827209 */ /* 0x000fe40007810000 */
[----:B------:R-:W-:Y:S02]  /*10d00*/  ISETP.LT.OR P0, PT, R5, 0x11, P0 ;  /* 0x000000110500780c */ /* 0x000fe40000701670 */
[----:B------:R-:W-:Y:S02]  /*10d10*/  FMNMX.FTZ R130, R202, R130, !PT ;  /* 0x00000082ca827209 */ /* 0x000fe40007810000 */
[----:B------:R-:W-:Y:S02]  /*10d20*/  FSEL R96, R122, -INF , !P0 ;  /* 0xff8000007a607808 */ /* 0x000fe40004000000 */
[----:B------:R-:W-:-:S02]  /*10d30*/  FMNMX.FTZ R130, R201, R130, !PT ;  /* 0x00000082c9827209 */ /* 0x000fc40007810000 */
[----:B------:R-:W-:Y:S01]  /*10d40*/  PLOP3.LUT P2, PT, PT, PT, UP1, 0x40, 0x0 ;  /* 0x000000000000781c */ /* 0x000fe20003f4e818 */
[----:B------:R-:W-:Y:S01]  /*10d50*/  UISETP.NE.AND UP1, UPT, UR25, URZ, UPT ;  /* 0x0000003f1900728c */ /* 0x000fe2000bf25270 */
[----:B------:R-:W-:Y:S01]  /*10d60*/  PLOP3.LUT P5, PT, PT, PT, UP0, 0x40, 0x0 ;  /* 0x000000000000781c */ /* 0x000fe20003fae808 */
[----:B------:R-:W1:Y:S01]  /*10d70*/  SHFL.BFLY PT, R6, R130, 0x2, 0x1f ;  /* 0x0c401f0082067f89 */ /* 0x000e6200000e0000 */
[----:B------:R-:W-:Y:S01]  /*10d80*/  PLOP3.LUT P3, PT, PT, PT, UP3, 0x40, 0x0 ;  /* 0x000000000000781c */ /* 0x000fe20003f6e838 */
[----:B------:R-:W-:Y:S01]  /*10d90*/  UISETP.NE.AND UP0, UPT, UR24, URZ, UPT ;  /* 0x0000003f1800728c */ /* 0x000fe2000bf05270 */
[----:B------:R-:W-:Y:S01]  /*10da0*/  LEA R219, R2, R218, 0x1 ;  /* 0x000000da02db7211 */ /* 0x000fe200078e08ff */
[----:B------:R-:W-:-:S04]  /*10db0*/  UISETP.NE.AND UP3, UPT, UR22, URZ, UPT ;  /* 0x0000003f1600728c */ /* 0x000fc8000bf65270 */
[----:B------:R-:W-:Y:S01]  /*10dc0*/  PLOP3.LUT P4, PT, PT, PT, UP0, 0x40, 0x0 ;  /* 0x000000000000781c */ /* 0x000fe20003f8e808 */
[----:B------:R-:W-:Y:S01]  /*10dd0*/  UISETP.NE.AND UP0, UPT, UR4, URZ, UPT ;  /* 0x0000003f0400728c */ /* 0x000fe2000bf05270 */
[----:B------:R-:W-:Y:S04]  /*10de0*/  LDSM.16.MT88.4 R80, [R219+0x100] ;  /* 0x00010000db50783b */ /* 0x000fe80000004200 */
[----:B------:R-:W-:Y:S04]  /*10df0*/  LDSM.16.MT88.4 R52, [R219+0x900] ;  /* 0x00090000db34783b */ /* 0x000fe80000004200 */
[----:B------:R-:W-:Y:S01]  /*10e00*/  LDSM.16.MT88.4 R136, [R219+0x1100] ;  /* 0x00110000db88783b */ /* 0x000fe20000004200 */
[----:B-1----:R-:W-:-:S05]  /*10e10*/  FMNMX.FTZ R130, R130, R6, !PT ;  /* 0x0000000682827209 */ /* 0x002fca0007810000 */
[----:B------:R-:W1:Y:S02]  /*10e20*/  SHFL.BFLY PT, R6, R130, 0x1, 0x1f ;  /* 0x0c201f0082067f89 */ /* 0x000e6400000e0000 */
[----:B-1----:R-:W-:-:S04]  /*10e30*/  FMNMX.FTZ R130, R130, R6, !PT ;  /* 0x0000000682827209 */ /* 0x002fc80007810000 */
[C---:B------:R-:W-:Y:S01]  /*10e40*/  FSETP.NEU.FTZ.AND P1, PT, R130.reuse, -INF , PT ;  /* 0xff8000008200780b */ /* 0x040fe20003f3d000 */
[----:B------:R-:W-:-:S05]  /*10e50*/  FMUL.FTZ R7, R130, c[0x0][0x2d0] ;  /* 0x0000b40082077a20 */ /* 0x000fca0000410000 */
[----:B------:R-:W-:Y:S02]  /*10e60*/  FSEL R7, R7, RZ, P1 ;  /* 0x000000ff07077208 */ /* 0x000fe40000800000 */
[----:B------:R-:W-:Y:S01]  /*10e70*/  PLOP3.LUT P1, PT, PT, PT, UP2, 0x40, 0x0 ;  /* 0x000000000000781c */ /* 0x000fe20003f2e828 */
[----:B------:R-:W-:Y:S02]  /*10e80*/  UISETP.NE.AND UP2, UPT, UR26, URZ, UPT ;  /* 0x0000003f1a00728c */ /* 0x000fe4000bf45270 */
[----:B------:R-:W-:Y:S01]  /*10e90*/  FFMA.FTZ R9, R17, c[0x0][0x2d0], -R7 ;  /* 0x0000b40011097a23 */ /* 0x000fe20000010807 */
[----:B------:R-:W-:-:S03]  /*10ea0*/  ISETP.GT.AND P0, PT, R3, 0x11, P1 ;  /* 0x000000110300780c */ /* 0x000fc60000f04270 */
[----:B------:R-:W-:Y:S01]  /*10eb0*/  PLOP3.LUT P1, PT, PT, PT, UP2, 0x40, 0x0 ;  /* 0x000000000000781c */ /* 0x000fe20003f2e828 */
[----:B------:R-:W-:Y:S01]  /*10ec0*/  UISETP.NE.AND UP2, UPT, UR21, URZ, UPT ;  /* 0x0000003f1500728c */ /* 0x000fe2000bf45270 */
[----:B------:R-:W-:Y:S01]  /*10ed0*/  ISETP.LT.OR P0, PT, R5, 0x12, P0 ;  /* 0x000000120500780c */ /* 0x000fe20000701670 */
[----:B------:R-:W-:Y:S03]  /*10ee0*/  MUFU.EX2 R216, R9 ;  /* 0x0000000900d87308 */ /* 0x000fe60000000800 */
[----:B------:R-:W-:Y:S02]  /*10ef0*/  FSEL R97, R123, -INF , !P0 ;  /* 0xff8000007b617808 */ /* 0x000fe40004000000 */
[----:B------:R-:W-:Y:S01]  /*10f00*/  ISETP.GT.AND P0, PT, R3, 0x18, P2 ;  /* 0x000000180300780c */ /* 0x000fe20001704270 */
[----:B------:R-:W-:Y:S01]  /*10f10*/  LDSM.16.MT88.4 R120, [R220+0x1100] ;  /* 0x00110000dc78783b */ /* 0x000fe20000004200 */
[----:B------:R-:W-:Y:S01]  /*10f20*/  PLOP3.LUT P2, PT, PT, PT, UP1, 0x40, 0x0 ;  /* 0x000000000000781c */ /* 0x000fe20003f4e818 */
[----:B------:R-:W-:Y:S01]  /*10f30*/  UISETP.NE.AND UP1, UPT, UR20, URZ, UPT ;  /* 0x0000003f1400728c */ /* 0x000fe2000bf25270 */
[----:B------:R-:W-:-:S02]  /*10f40*/  ISETP.LT.OR P0, PT, R5, 0x19, P0 ;  /* 0x000000190500780c */ /* 0x000fc40000701670 */
[----:B------:R-:W-:Y:S02]  /*10f50*/  ULDC.64 UR20, c[0x0][0x2c8] ;  /* 0x0000b20000147ab9 */ /* 0x000fe40000000a00 */
        /* <DEDUP_REMOVED lines=25> */
[----:B------:R-:W-:Y:S02]  /*110f0*/  P2R R6, PR, RZ, 0x10 ;  /* 0x00000010ff067803 */ /* 0x000fe40000000000 */
[----:B------:R-:W-:-:S02]  /*11100*/  FSEL R162, R111, -INF , !P0 ;  /* 0xff8000006fa27808 */ /* 0x000fc40004000000 */
[----:B------:R-:W-:Y:S02]  /*11110*/  ISETP.GT.AND P0, PT, R3, 0x30, P3 ;  /* 0x000000300300780c */ /* 0x000fe40001f04270 */
[----:B------:R-:W-:Y:S01]  /*11120*/  PLOP3.LUT P3, PT, PT, PT, UP6, 0x40, 0x0 ;  /* 0x000000000000781c */ /* 0x000fe20003f6e868 */
[----:B------:R-:W-:Y:S01]  /*11130*/  UISETP.NE.AND UP6, UPT, UR12, URZ, UPT ;  /* 0x0000003f0c00728c */ /* 0x000fe2000bfc5270 */
[----:B------:R-:W-:Y:S02]  /*11140*/  ISETP.LT.OR P0, PT, R5, 0x31, P0 ;  /* 0x000000310500780c */ /* 0x000fe40000701670 */
[----:B------:R-:W-:Y:S01]  /*11150*/  PLOP3.LUT P4, PT, PT, PT, UP5, 0x40, 0x0 ;  /* 0x000000000000781c */ /* 0x000fe20003f8e858 */
[----:B------:R-:W-:Y:S01]  /*11160*/  UISETP.NE.AND UP5, UPT, UR13, URZ, UPT ;  /* 0x0000003f0d00728c */ /* 0x000fe2000bfa5270 */
[----:B------:R-:W-:Y:S02]  /*11170*/  FSEL R170, R70, -INF , !P0 ;  /* 0xff80000046aa7808 */ /* 0x000fe40004000000 */
[----:B------:R-:W-:-:S02]  /*11180*/  ISETP.GT.AND P0, PT, R3, 0x31, P1 ;  /* 0x000000310300780c */ /* 0x000fc40000f04270 */
[----:B------:R-:W-:Y:S02]  /*11190*/  ISETP.NE.AND P1, PT, R6, RZ, PT ;  /* 0x000000ff0600720c */ /* 0x000fe40003f25270 */
[----:B------:R-:W-:Y:S02]  /*111a0*/  FMNMX.FTZ R6, R14, R18, !PT ;  /* 0x000000120e067209 */ /* 0x000fe40007810000 */
[----:B------:R-:W-:Y:S02]  /*111b0*/  ISETP.LT.OR P0, PT, R5, 0x32, P0 ;  /* 0x000000320500780c */ /* 0x000fe40000701670 */
[----:B------:R-:W-:Y:S02]  /*111c0*/  FMNMX.FTZ R6, R20, R6, !PT ;  /* 0x0000000614067209 */ /* 0x000fe40007810000 */
[----:B------:R-:W-:Y:S02]  /*111d0*/  FSEL R171, R71, -INF , !P0 ;  /* 0xff80000047ab7808 */ /* 0x000fe40004000000 */
[----:B------:R-:W-:Y:S01]  /*111e0*/  FMNMX.FTZ R6, R21, R6, !PT ;  /* 0x0000000615067209 */ /* 0x000fe20007810000 */
[----:B------:R-:W-:Y:S01]  /*111f0*/  LDSM.16.MT88.4 R68, [R217+0x100] ;  /* 0x00010000d944783b */ /* 0x000fe20000004200 */
[----:B------:R-:W-:-:S02]  /*11200*/  ISETP.GT.AND P0, PT, R3, 0x38, P2 ;  /* 0x000000380300780c */ /* 0x000fc40001704270 */
[----:B------:R-:W-:Y:S02]  /*11210*/  FMNMX.FTZ R6, R25, R6, !PT ;  /* 0x0000000619067209 */ /* 0x000fe40007810000 */
[----:B------:R-:W-:Y:S02]  /*11220*/  ISETP.LT.OR P0, PT, R5, 0x39, P0 ;  /* 0x000000390500780c */ /* 0x000fe40000701670 */
[----:B------:R-:W-:Y:S02]  /*11230*/  FMNMX.FTZ R6, R27, R6, !PT ;  /* 0x000000061b067209 */ /* 0x000fe40007810000 */
[----:B------:R-:W-:Y:S02]  /*11240*/  FSEL R188, R106, -INF , !P0 ;  /* 0xff8000006abc7808 */ /* 0x000fe40004000000 */
[----:B------:R-:W-:Y:S02]  /*11250*/  FMNMX.FTZ R6, R36, R6, !PT ;  /* 0x0000000624067209 */ /* 0x000fe40007810000 */
[----:B------:R-:W-:-:S02]  /*11260*/  ISETP.GT.AND P0, PT, R3, 0x39, P1 ;  /* 0x000000390300780c */ /* 0x000fc40000f04270 */
[----:B------:R-:W-:Y:S02]  /*11270*/  FMNMX.FTZ R6, R37, R6, !PT ;  /* 0x0000000625067209 */ /* 0x000fe40007810000 */
[----:B------:R-:W-:Y:S02]  /*11280*/  ISETP.LT.OR P2, PT, R5, 0x3a, P0 ;  /* 0x0000003a0500780c */ /* 0x000fe40000741670 */
[----:B------:R-:W-:Y:S02]  /*11290*/  FMNMX.FTZ R6, R88, R6, !PT ;  /* 0x0000000658067209 */ /* 0x000fe40007810000 */
[----:B------:R-:W-:Y:S02]  /*112a0*/  ISETP.GT.AND P1, PT, R3, 0x40, P5 ;  /* 0x000000400300780c */ /* 0x000fe40002f24270 */
[----:B------:R-:W-:Y:S02]  /*112b0*/  FMNMX.FTZ R6, R89, R6, !PT ;  /* 0x0000000659067209 */ /* 0x000fe40007810000 */
[----:B------:R-:W-:-:S02]  /*112c0*/  ISETP.GT.AND P0, PT, R3, 0x41, P3 ;  /* 0x000000410300780c */ /* 0x000fc40001f04270 */
[----:B------:R-:W-:Y:S02]  /*112d0*/  FMNMX.FTZ R6, R90, R6, !PT ;  /* 0x000000065a067209 */ /* 0x000fe40007810000 */
[----:B------:R-:W-:Y:S02]  /*112e0*/  FSEL R183, R107, -INF , !P2 ;  /* 0xff8000006bb77808 */ /* 0x000fe40005000000 */
[----:B------:R-:W-:Y:S02]  /*112f0*/  FMNMX.FTZ R6, R92, R6, !PT ;  /* 0x000000065c067209 */ /* 0x000fe40007810000 */
[----:B------:R-:W-:Y:S02]  /*11300*/  ISETP.LT.OR P2, PT, R5, 0x41, P1 ;  /* 0x000000410500780c */ /* 0x000fe40000f41670 */
[----:B------:R-:W-:Y:S02]  /*11310*/  FMNMX.FTZ R6, R131, R6, !PT ;  /* 0x0000000683067209 */ /* 0x000fe40007810000 */
[----:B------:R-:W-:-:S02]  /*11320*/  ISETP.LT.OR P1, PT, R5, 0x42, P0 ;  /* 0x000000420500780c */ /* 0x000fc40000721670 */
[----:B------:R-:W-:Y:S02]  /*11330*/  FMNMX.FTZ R6, R149, R6, !PT ;  /* 0x0000000695067209 */ /* 0x000fe40007810000 */
[----:B------:R-:W-:Y:S02]  /*11340*/  PLOP3.LUT P0, PT, PT, PT, UP4, 0x40, 0x0 ;  /* 0x000000000000781c */ /* 0x000fe40003f0e848 */
[----:B------:R-:W-:Y:S02]  /*11350*/  FMNMX.FTZ R6, R148, R6, !PT ;  /* 0x0000000694067209 */ /* 0x000fe40007810000 */
[----:B------:R-:W-:Y:S02]  /*11360*/  ISETP.GT.AND P0, PT, R3, 0x49, P0 ;  /* 0x000000490300780c */ /* 0x000fe40000704270 */
[----:B------:R-:W-:Y:S02]  /*11370*/  FMNMX.FTZ R6, R150, R6, !PT ;  /* 0x0000000696067209 */ /* 0x000fe40007810000 */
[----:B------:R-:W-:-:S02]  /*11380*/  ISETP.LT.OR P0, PT, R5, 0x4a, P0 ;  /* 0x0000004a0500780c */ /* 0x000fc40000701670 */
[----:B------:R-:W-:Y:S02]  /*11390*/  FMNMX.FTZ R6, R152, R6, !PT ;  /* 0x0000000698067209 */ /* 0x000fe40007810000 */
[----:B------:R-:W-:Y:S02]  /*113a0*/  FSEL R194, R103, -INF , !P0 ;  /* 0xff80000067c27808 */ /* 0x000fe40004000000 */
[----:B------:R-:W-:Y:S02]  /*113b0*/  FMNMX.FTZ R6, R154, R6, !PT ;  /* 0x000000069a067209 */ /* 0x000fe40007810000 */
[----:B------:R-:W-:Y:S02]  /*113c0*/  FSEL R197, R135, -INF , !P1 ;  /* 0xff80000087c57808 */ /* 0x000fe40004800000 */
[----:B------:R-:W-:Y:S02]  /*113d0*/  FMNMX.FTZ R6, R160, R6, !PT ;  /* 0x00000006a0067209 */ /* 0x000fe40007810000 */
[----:B------:R-:W-:-:S02]  /*113e0*/  ISETP.GT.AND P1, PT, R3, 0x48, P4 ;  /* 0x000000480300780c */ /* 0x000fc40002724270 */
[----:B------:R-:W-:Y:S02]  /*113f0*/  FMNMX.FTZ R6, R161, R6, !PT ;  /* 0x00000006a1067209 */ /* 0x000fe40007810000 */
[----:B------:R-:W-:Y:S02]  /*11400*/  ISETP.LT.OR P1, PT, R5, 0x49, P1 ;  /* 0x000000490500780c */ /* 0x000fe40000f21670 */
[----:B------:R-:W-:Y:S02]  /*11410*/  FMNMX.FTZ R6, R192, R6, !PT ;  /* 0x00000006c0067209 */ /* 0x000fe40007810000 */
[----:B------:R-:W-:Y:S02]  /*11420*/  FSEL R196, R134, -INF , !P2 ;  /* 0xff80000086c47808 */ /* 0x000fe40005000000 */
[----:B------:R-:W-:Y:S01]  /*11430*/  FMNMX.FTZ R6, R191, R6, !PT ;  /* 0x00000006bf067209 */ /* 0x000fe20007810000 */
[----:B------:R-:W-:Y:S01]  /*11440*/  LDSM.16.MT88.4 R132, [R218+0x1100] ;  /* 0x00110000da84783b */ /* 0x000fe20000004200 */
[----:B------:R-:W-:-:S02]  /*11450*/  FSEL R193, R102, -INF , !P1 ;  /* 0xff80000066c17808 */ /* 0x000fc40004800000 */
[----:B------:R-:W-:Y:S02]  /*11460*/  FMNMX.FTZ R6, R190, R6, !PT ;  /* 0x00000006be067209 */ /* 0x000fe40007810000 */
[----:B------:R-:W-:Y:S02]  /*11470*/  PLOP3.LUT P2, PT, PT, PT, UP3, 0x40, 0x0 ;  /* 0x000000000000781c */ /* 0x000fe40003f4e838 */
[----:B------:R-:W-:Y:S02]  /*11480*/  FMNMX.FTZ R6, R189, R6, !PT ;  /* 0x00000006bd067209 */ /* 0x000fe40007810000 */
[----:B------:R-:W-:Y:S02]  /*11490*/  PLOP3.LUT P1, PT, PT, PT, UP2, 0x40, 0x0 ;  /* 0x000000000000781c */ /* 0x000fe40003f2e828 */
[----:B------:R-:W-:Y:S01]  /*114a0*/  PLOP3.LUT P3, PT, PT, PT, UP0, 0x40, 0x0 ;  /* 0x000000000000781c */ /* 0x000fe20003f6e808 */
[----:B------:R-:W1:Y:S01]  /*114b0*/  SHFL.BFLY PT, R8, R6, 0x2, 0x1f ;  /* 0x0c401f0006087f89 */ /* 0x000e6200000e0000 */
[----:B------:R-:W-:-:S02]  /*114c0*/  ISETP.GT.AND P4, PT, R3, 0x50, P2 ;  /* 0x000000500300780c */ /* 0x000fc40001784270 */
[----:B------:R-:W-:-:S04]  /*114d0*/  ISETP.GT.AND P2, PT, R3, 0x51, P1 ;  /* 0x000000510300780c */ /* 0x000fc80000f44270 */
[----:B------:R-:W-:-:S04]  /*114e0*/  ISETP.LT.OR P2, PT, R5, 0x52, P2 ;  /* 0x000000520500780c */ /* 0x000fc80001741670 */
[----:B------:R-:W-:Y:S02]  /*114f0*/  FSEL R185, R127, -INF , !P2 ;  /* 0xff8000007fb97808 */ /* 0x000fe40005000000 */
[----:B-1----:R-:W-:Y:S01]  /*11500*/  FMNMX.FTZ R6, R6, R8, !PT ;  /* 0x0000000806067209 */ /* 0x002fe20007810000 */
[----:B------:R-:W-:-:S04]  /*11510*/  FFMA.FTZ R8, R15, c[0x0][0x2d0], -R7 ;  /* 0x0000b4000f087a23 */ /* 0x000fc80000010807 */
[----:B------:R-:W1:Y:S01]  /*11520*/  SHFL.BFLY PT, R129, R6, 0x1, 0x1f ;  /* 0x0c201f0006817f89 */ /* 0x000e6200000e0000 */
[----:B------:R2:W-:Y:S02]  /*11530*/  MUFU.EX2 R238, R8 ;  /* 0x0000000800ee7308 */ /* 0x0005e40000000800 */
[----:B--2---:R-:W-:-:S04]  /*11540*/  FMNMX.FTZ R8, R91, R93, !PT ;  /* 0x0000005d5b087209 */ /* 0x004fc80007810000 */
[----:B------:R-:W-:Y:S02]  /*11550*/  FMNMX.FTZ R8, R94, R8, !PT ;  /* 0x000000085e087209 */ /* 0x000fe40007810000 */
[----:B-1----:R-:W-:Y:S01]  /*11560*/  FMNMX.FTZ R129, R6, R129, !PT ;  /* 0x0000008106817209 */ /* 0x002fe20007810000 */
[--C-:B------:R-:W-:Y:S01]  /*11570*/  FFMA.FTZ R6, R16, c[0x0][0x2d0], -R7.reuse ;  /* 0x0000b40010067a23 */ /* 0x100fe20000010807 */
[----:B------:R-:W-:Y:S01]  /*11580*/  FMNMX.FTZ R9, R95, R8, !PT ;  /* 0x000000085f097209 */ /* 0x000fe20007810000 */
[----:B------:R-:W-:Y:S01]  /*11590*/  FFMA.FTZ R8, R19, c[0x0][0x2d0], -R7 ;  /* 0x0000b40013087a23 */ /* 0x000fe20000010807 */
[----:B------:R-:W-:Y:S01]  /*115a0*/  FSETP.NEU.FTZ.AND P0, PT, R129, -INF , PT ;  /* 0xff8000008100780b */ /* 0x000fe20003f1d000 */
[----:B------:R1:W-:Y:S01]  /*115b0*/  MUFU.EX2 R214, R6 ;  /* 0x0000000600d67308 */ /* 0x0003e20000000800 */
[----:B------:R-:W-:-:S04]  /*115c0*/  FMNMX.FTZ R9, R112, R9, !PT ;  /* 0x0000000970097209 */ /* 0x000fc80007810000 */
[----:B------:R-:W-:Y:S02]  /*115d0*/  FMNMX.FTZ R0, R113, R9, !PT ;  /* 0x0000000971007209 */ /* 0x000fe40007810000 */
[----:B------:R-:W-:Y:S01]  /*115e0*/  FMNMX.FTZ R9, R84, R85, !PT ;  /* 0x0000005554097209 */ /* 0x000fe20007810000 */
[----:B------:R2:W3:Y:S01]  /*115f0*/  MUFU.EX2 R240, R8 ;  /* 0x0000000800f07308 */ /* 0x0004e20000000800 */
[----:B------:R-:W-:Y:S02]  /*11600*/  FMNMX.FTZ R0, R114, R0, !PT ;  /* 0x0000000072007209 */ /* 0x000fe40007810000 */
[----:B------:R-:W-:Y:S02]  /*11610*/  FMNMX.FTZ R9, R86, R9, !PT ;  /* 0x0000000956097209 */ /* 0x000fe40007810000 */
[----:B------:R-:W-:Y:S02]  /*11620*/  FMNMX.FTZ R0, R115, R0, !PT ;  /* 0x0000000073007209 */ /* 0x000fe40007810000 */
[----:B------:R-:W-:Y:S01]  /*11630*/  FMNMX.FTZ R9, R87, R9, !PT ;  /* 0x0000000957097209 */ /* 0x000fe20007810000 */
[----:B-1----:R-:W-:Y:S01]  /*11640*/  FMUL.FTZ R6, R129, c[0x0][0x2d0] ;  /* 0x0000b40081067a20 */ /* 0x002fe20000410000 */
[----:B------:R-:W-:-:S02]  /*11650*/  FMNMX.FTZ R0, R165, R0, !PT ;  /* 0x00000000a5007209 */ /* 0x000fc40007810000 */
[----:B------:R-:W-:Y:S02]  /*11660*/  FMNMX.FTZ R9, R96, R9, !PT ;  /* 0x0000000960097209 */ /* 0x000fe40007810000 */
[----:B------:R-:W-:Y:S02]  /*11670*/  FSEL R6, R6, RZ, P0 ;  /* 0x000000ff06067208 */ /* 0x000fe40000000000 */
[----:B------:R-:W-:Y:S02]  /*11680*/  FMNMX.FTZ R0, R166, R0, !PT ;  /* 0x00000000a6007209 */ /* 0x000fe40007810000 */
[----:B------:R-:W-:Y:S01]  /*11690*/  FMNMX.FTZ R4, R97, R9, !PT ;  /* 0x0000000961047209 */ /* 0x000fe20007810000 */
[----:B--2---:R-:W-:Y:S01]  /*116a0*/  FFMA.FTZ R8, R14, c[0x0][0x2d0], -R6 ;  /* 0x0000b4000e087a23 */ /* 0x004fe20000010806 */
[----:B------:R-:W-:Y:S02]  /*116b0*/  FMNMX.FTZ R0, R168, R0, !PT ;  /* 0x00000000a8007209 */ /* 0x000fe40007810000 */
[----:B------:R-:W-:Y:S01]  /*116c0*/  PLOP3.LUT P0, PT, PT, PT, UP1, 0x40, 0x0 ;  /* 0x000000000000781c */ /* 0x000fe20003f0e818 */
[----:B------:R1:W-:Y:S01]  /*116d0*/  MUFU.EX2 R223, R8 ;  /* 0x0000000800df7308 */ /* 0x0003e20000000800 */
[----:B------:R-:W-:-:S02]  /*116e0*/  FMNMX.FTZ R0, R169, R0, !PT ;  /* 0x00000000a9007209 */ /* 0x000fc40007810000 */
[----:B------:R-:W-:Y:S02]  /*116f0*/  ISETP.GT.AND P1, PT, R3, 0x58, P0 ;  /* 0x000000580300780c */ /* 0x000fe40000724270 */
[----:B------:R-:W-:Y:S02]  /*11700*/  FMNMX.FTZ R0, R199, R0, !PT ;  /* 0x00000000c7007209 */ /* 0x000fe40007810000 */
[----:B------:R-:W-:Y:S02]  /*11710*/  ISETP.GT.AND P0, PT, R3, 0x59, P3 ;  /* 0x000000590300780c */ /* 0x000fe40001f04270 */
[----:B------:R-:W-:Y:S02]  /*11720*/  FMNMX.FTZ R0, R198, R0, !PT ;  /* 0x00000000c6007209 */ /* 0x000fe40007810000 */
[----:B------:R-:W-:Y:S02]  /*11730*/  ISETP.LT.OR P3, PT, R5, 0x51, P4 ;  /* 0x000000510500780c */ /* 0x000fe40002761670 */
[----:B------:R-:W-:-:S02]  /*11740*/  FMNMX.FTZ R0, R195, R0, !PT ;  /* 0x00000000c3007209 */ /* 0x000fc40007810000 */
[----:B------:R-:W-:Y:S01]  /*11750*/  FSEL R184, R126, -INF , !P3 ;  /* 0xff8000007eb87808 */ /* 0x000fe20005800000 */
[--C-:B-1----:R-:W-:Y:S01]  /*11760*/  FFMA.FTZ R8, R18, c[0x0][0x2d0], -R6.reuse ;  /* 0x0000b40012087a23 */ /* 0x102fe20000010806 */
[C---:B------:R-:W-:Y:S01]  /*11770*/  ISETP.LT.OR P1, PT, R5.reuse, 0x59, P1 ;  /* 0x000000590500780c */ /* 0x040fe20000f21670 */
[----:B------:R-:W-:Y:S01]  /*11780*/  LDSM.16.MT88.4 R124, [R217+0x1100] ;  /* 0x00110000d97c783b */ /* 0x000fe20000004200 */
[----:B------:R-:W-:Y:S01]  /*11790*/  ISETP.LT.OR P0, PT, R5, 0x5a, P0 ;  /* 0x0000005a0500780c */ /* 0x000fe20000701670 */
[----:B------:R1:W2:Y:S01]  /*117a0*/  MUFU.EX2 R224, R8 ;  /* 0x0000000800e07308 */ /* 0x0002a20000000800 */
[----:B------:R-:W-:Y:S02]  /*117b0*/  FSEL R186, R186, -INF , !P1 ;  /* 0xff800000baba7808 */ /* 0x000fe40004800000 */
[----:B------:R-:W-:Y:S02]  /*117c0*/  FSEL R187, R187, -INF , !P0 ;  /* 0xff800000bbbb7808 */ /* 0x000fe40004000000 */
[----:B---3--:R-:W-:Y:S01]  /*117d0*/  F2FP.PACK_AB R10, R240, R216 ;  /* 0x000000d8f00a723e */ /* 0x008fe200000000ff */
[----:B-1----:R-:W-:Y:S01]  /*117e0*/  FFMA.FTZ R8, R20, c[0x0][0x2d0], -R6 ;  /* 0x0000b40014087a23 */ /* 0x002fe20000010806 */
[----:B--2---:R-:W-:-:S03]  /*117f0*/  F2FP.PACK_AB R9, R224, R223 ;  /* 0x000000dfe009723e */ /* 0x004fc600000000ff */
[----:B------:R1:W-:Y:S02]  /*11800*/  MUFU.EX2 R239, R8 ;  /* 0x0000000800ef7308 */ /* 0x0003e40000000800 */
[----:B-1----:R-:W-:Y:S01]  /*11810*/  FMNMX.FTZ R8, R98, R4, !PT ;  /* 0x0000000462087209 */ /* 0x002fe20007810000 */
[----:B------:R-:W-:-:S03]  /*11820*/  FFMA.FTZ R4, R21, c[0x0][0x2d0], -R6 ;  /* 0x0000b40015047a23 */ /* 0x000fc60000010806 */
[----:B------:R-:W-:Y:S02]  /*11830*/  FMNMX.FTZ R2, R99, R8, !PT ;  /* 0x0000000863027209 */ /* 0x000fe40007810000 */
[----:B------:R1:W2:Y:S01]  /*11840*/  MUFU.EX2 R215, R4 ;  /* 0x0000000400d77308 */ /* 0x0002a20000000800 */
[----:B------:R-:W-:Y:S02]  /*11850*/  F2FP.PACK_AB R8, R214, R238 ;  /* 0x000000eed608723e */ /* 0x000fe400000000ff */
[----:B------:R-:W-:-:S04]  /*11860*/  FMNMX.FTZ R2, R151, R2, !PT ;  /* 0x0000000297027209 */ /* 0x000fc80007810000 */
[----:B------:R-:W-:-:S04]  /*11870*/  FMNMX.FTZ R2, R153, R2, !PT ;  /* 0x0000000299027209 */ /* 0x000fc80007810000 */
[----:B------:R-:W-:Y:S02]  /*11880*/  FMNMX.FTZ R3, R155, R2, !PT ;  /* 0x000000029b037209 */ /* 0x000fe40007810000 */
[----:B------:R-:W-:Y:S01]  /*11890*/  FMNMX.FTZ R2, R200, R0, !PT ;  /* 0x00000000c8027209 */ /* 0x000fe20007810000 */
[--C-:B------:R-:W-:Y:S01]  /*118a0*/  FFMA.FTZ R0, R23, c[0x0][0x2d0], -R7.reuse ;  /* 0x0000b40017007a23 */ /* 0x100fe20000010807 */
[----:B------:R-:W-:Y:S01]  /*118b0*/  FMNMX.FTZ R3, R162, R3, !PT ;  /* 0x00000003a2037209 */ /* 0x000fe20007810000 */
[----:B-1----:R-:W-:Y:S01]  /*118c0*/  FFMA.FTZ R4, R22, c[0x0][0x2d0], -R7 ;  /* 0x0000b40016047a23 */ /* 0x002fe20000010807 */
[----:B------:R-:W-:Y:S01]  /*118d0*/  FMNMX.FTZ R2, R212, R2, !PT ;  /* 0x00000002d4027209 */ /* 0x000fe20007810000 */
[----:B------:R1:W-:Y:S01]  /*118e0*/  MUFU.EX2 R178, R0 ;  /* 0x0000000000b27308 */ /* 0x0003e20000000800 */
[----:B------:R-:W-:Y:S02]  /*118f0*/  FMNMX.FTZ R3, R170, R3, !PT ;  /* 0x00000003aa037209 */ /* 0x000fe40007810000 */
[----:B------:R-:W-:-:S02]  /*11900*/  FMNMX.FTZ R2, R208, R2, !PT ;  /* 0x00000002d0027209 */ /* 0x000fc40007810000 */
[----:B------:R-:W-:Y:S02]  /*11910*/  FMNMX.FTZ R3, R171, R3, !PT ;  /* 0x00000003ab037209 */ /* 0x000fe40007810000 */
[----:B--2---:R-:W-:Y:S01]  /*11920*/  F2FP.PACK_AB R11, R215, R239 ;  /* 0x000000efd70b723e */ /* 0x004fe200000000ff */
[----:B------:R-:W2:Y:S01]  /*11930*/  MUFU.EX2 R156, R4 ;  /* 0x00000004009c7308 */ /* 0x000ea20000000800 */
[----:B------:R-:W-:-:S04]  /*11940*/  FMNMX.FTZ R3, R188, R3, !PT ;  /* 0x00000003bc037209 */ /* 0x000fc80007810000 */
[----:B------:R-:W-:Y:S01]  /*11950*/  FMNMX.FTZ R3, R183, R3, !PT ;  /* 0x00000003b7037209 */ /* 0x000fe20007810000 */
[C---:B------:R-:W-:Y:S01]  /*11960*/  HMMA.16816.F32 R32, R8.reuse, R68, RZ ;  /* 0x000000440820723c */ /* 0x040fe200000018ff */
[----:B-1----:R-:W-:Y:S02]  /*11970*/  FFMA.FTZ R0, R24, c[0x0][0x2d0], -R7 ;  /* 0x0000b40018007a23 */ /* 0x002fe40000010807 */
[----:B------:R-:W-:Y:S02]  /*11980*/  FMNMX.FTZ R3, R196, R3, !PT ;  /* 0x00000003c4037209 */ /* 0x000fe40007810000 */
[----:B------:R1:W-:Y:S02]  /*11990*/  MUFU.EX2 R245, R0 ;  /* 0x0000000000f57308 */ /* 0x0003e40000000800 */
[----:B------:R-:W-:Y:S01]  /*119a0*/  FMNMX.FTZ R3, R197, R3, !PT ;  /* 0x00000003c5037209 */ /* 0x000fe20007810000 */
[----:B------:R-:W-:Y:S01]  /*119b0*/  HMMA.16816.F32 R28, R8, R72, RZ ;  /* 0x00000048081c723c */ /* 0x000fe200000018ff */
[----:B--2---:R-:W-:-:S02]  /*119c0*/  F2FP.PACK_AB R12, R178, R156 ;  /* 0x0000009cb20c723e */ /* 0x004fc400000000ff */
[----:B------:R-:W-:-:S04]  /*119d0*/  FMNMX.FTZ R3, R193, R3, !PT ;  /* 0x00000003c1037209 */ /* 0x000fc80007810000 */
[----:B------:R-:W-:Y:S01]  /*119e0*/  FMNMX.FTZ R3, R194, R3, !PT ;  /* 0x00000003c2037209 */ /* 0x000fe20007810000 */
[C---:B------:R-:W-:Y:S03]  /*119f0*/  HMMA.16816.F32 R16, R8.reuse, R80, RZ ;  /* 0x000000500810723c */ /* 0x040fe600000018ff */
[----:B------:R-:W-:Y:S02]  /*11a00*/  FMNMX.FTZ R3, R184, R3, !PT ;  /* 0x00000003b8037209 */ /* 0x000fe40007810000 */
[----:B-1----:R-:W-:Y:S01]  /*11a10*/  FMNMX.FTZ R0, R211, R2, !PT ;  /* 0x00000002d3007209 */ /* 0x002fe20007810000 */
[----:B------:R-:W-:Y:S01]  /*11a20*/  FFMA.FTZ R2, R26, c[0x0][0x2d0], -R7 ;  /* 0x0000b4001a027a23 */ /* 0x000fe20000010807 */
[----:B------:R-:W-:Y:S01]  /*11a30*/  FMNMX.FTZ R3, R185, R3, !PT ;  /* 0x00000003b9037209 */ /* 0x000fe20007810000 */
[----:B------:R-:W-:Y:S01]  /*11a40*/  HMMA.16816.F32 R20, R8, R70, RZ ;  /* 0x000000460814723c */ /* 0x000fe200000018ff */
[----:B------:R-:W-:Y:S01]  /*11a50*/  FMNMX.FTZ R0, R205, R0, !PT ;  /* 0x00000000cd007209 */ /* 0x000fe20007810000 */
[----:B------:R1:W2:Y:S01]  /*11a60*/  MUFU.EX2 R247, R2 ;  /* 0x0000000200f77308 */ /* 0x0002a20000000800 */
[----:B------:R-:W-:-:S02]  /*11a70*/  FMNMX.FTZ R3, R186, R3, !PT ;  /* 0x00000003ba037209 */ /* 0x000fc40007810000 */
[----:B------:R-:W-:Y:S02]  /*11a80*/  FMNMX.FTZ R0, R207, R0, !PT ;  /* 0x00000000cf007209 */ /* 0x000fe40007810000 */
[----:B------:R-:W-:Y:S02]  /*11a90*/  FMNMX.FTZ R3, R187, R3, !PT ;  /* 0x00000003bb037209 */ /* 0x000fe40007810000 */
[----:B------:R-:W-:-:S03]  /*11aa0*/  FMNMX.FTZ R0, R210, R0, !PT ;  /* 0x00000000d2007209 */ /* 0x000fc60007810000 */
[----:B------:R-:W3:Y:S01]  /*11ab0*/  SHFL.BFLY PT, R5, R3, 0x2, 0x1f ;  /* 0x0c401f0003057f89 */ /* 0x000ee200000e0000 */
[----:B------:R-:W-:-:S04]  /*11ac0*/  FMNMX.FTZ R0, R206, R0, !PT ;  /* 0x00000000ce007209 */ /* 0x000fc80007810000 */
[----:B------:R-:W-:Y:S01]  /*11ad0*/  FMNMX.FTZ R0, R209, R0, !PT ;  /* 0x00000000d1007209 */ /* 0x000fe20007810000 */
[----:B-1----:R-:W-:Y:S01]  /*11ae0*/  FFMA.FTZ R2, R25, c[0x0][0x2d0], -R6 ;  /* 0x0000b40019027a23 */ /* 0x002fe20000010806 */
[----:B--2---:R-:W-:-:S03]  /*11af0*/  F2FP.PACK_AB R14, R247, R245 ;  /* 0x000000f5f70e723e */ /* 0x004fc600000000ff */
[----:B------:R-:W1:Y:S01]  /*11b00*/  SHFL.BFLY PT, R4, R0, 0x2, 0x1f ;  /* 0x0c401f0000047f89 */ /* 0x000e6200000e0000 */
[----:B------:R2:W-:Y:S01]  /*11b10*/  MUFU.EX2 R173, R2 ;  /* 0x0000000200ad7308 */ /* 0x0005e20000000800 */
[----:B---3--:R-:W-:Y:S01]  /*11b20*/  FMNMX.FTZ R3, R3, R5, !PT ;  /* 0x0000000503037209 */ /* 0x008fe20007810000 */
[----:B--2---:R-:W-:-:S04]  /*11b30*/  FFMA.FTZ R2, R27, c[0x0][0x2d0], -R6 ;  /* 0x0000b4001b027a23 */ /* 0x004fc80000010806 */
[----:B------:R-:W2:Y:S01]  /*11b40*/  SHFL.BFLY PT, R5, R3, 0x1, 0x1f ;  /* 0x0c201f0003057f89 */ /* 0x000ea200000e0000 */
[----:B------:R-:W-:Y:S01]  /*11b50*/  HMMA.16816.F32 R24, R8, R76, RZ ;  /* 0x0000004c0818723c */ /* 0x000fe200000018ff */
[----:B------:R3:W4:Y:S01]  /*11b60*/  MUFU.EX2 R244, R2 ;  /* 0x0000000200f47308 */ /* 0x0007220000000800 */
[----:B-1----:R-:W-:-:S05]  /*11b70*/  FMNMX.FTZ R0, R0, R4, !PT ;  /* 0x0000000400007209 */ /* 0x002fca0007810000 */
[----:B------:R-:W1:Y:S01]  /*11b80*/  SHFL.BFLY PT, R4, R0, 0x1, 0x1f ;  /* 0x0c201f0000047f89 */ /* 0x000e6200000e0000 */
[----:B---3--:R-:W-:Y:S01]  /*11b90*/  FFMA.FTZ R2, R36, c[0x0][0x2d0], -R6 ;  /* 0x0000b40024027a23 */ /* 0x008fe20000010806 */
[----:B----4-:R-:W-:-:S03]  /*11ba0*/  F2FP.PACK_AB R13, R244, R173 ;  /* 0x000000adf40d723e */ /* 0x010fc600000000ff */
[----:B------:R3:W-:Y:S01]  /*11bb0*/  MUFU.EX2 R143, R2 ;  /* 0x00000002008f7308 */ /* 0x0007e20000000800 */
[----:B--2---:R-:W-:Y:S01]  /*11bc0*/  FMNMX.FTZ R3, R5, R3, !PT ;  /* 0x0000000305037209 */ /* 0x004fe20007810000 */
[----:B------:R-:W-:Y:S01]  /*11bd0*/  IMAD.MOV.U32 R5, RZ, RZ, R178 ;  /* 0x000000ffff057224 */ /* 0x000fe200078e00b2 */
[----:B-1----:R-:W-:Y:S01]  /*11be0*/  FMNMX.FTZ R128, R0, R4, !PT ;  /* 0x0000000400807209 */ /* 0x002fe20007810000 */
[--C-:B------:R-:W-:Y:S02]  /*11bf0*/  FFMA.FTZ R0, R90, c[0x0][0x2d0], -R6.reuse ;  /* 0x0000b4005a007a23 */ /* 0x100fe40000010806 */
[--C-:B---3--:R-:W-:Y:S01]  /*11c00*/  FFMA.FTZ R2, R37, c[0x0][0x2d0], -R6.reuse ;  /* 0x0000b40025027a23 */ /* 0x108fe20000010806 */
[----:B------:R-:W-:Y:S01]  /*11c10*/  FSETP.NEU.FTZ.AND P0, PT, R128, -INF , PT ;  /* 0xff8000008000780b */ /* 0x000fe20003f1d000 */
[----:B------:R1:W-:Y:S08]  /*11c20*/  MUFU.EX2 R246, R0 ;  /* 0x0000000000f67308 */ /* 0x0003f00000000800 */
[----:B------:R2:W3:Y:S01]  /*11c30*/  MUFU.EX2 R157, R2 ;  /* 0x00000002009d7308 */ /* 0x0004e20000000800 */
[----:B-1----:R-:W-:-:S07]  /*11c40*/  FFMA.FTZ R0, R92, c[0x0][0x2d0], -R6 ;  /* 0x0000b4005c007a23 */ /* 0x002fce0000010806 */
[----:B------:R-:W-:Y:S01]  /*11c50*/  MUFU.EX2 R213, R0 ;  /* 0x0000000000d57308 */ /* 0x000fe20000000800 */
[--C-:B--2---:R-:W-:Y:S01]  /*11c60*/  FFMA.FTZ R2, R38, c[0x0][0x2d0], -R7.reuse ;  /* 0x0000b40026027a23 */ /* 0x104fe20000010807 */
[----:B---3--:R-:W-:Y:S01]  /*11c70*/  F2FP.PACK_AB R15, R157, R143 ;  /* 0x0000008f9d0f723e */ /* 0x008fe200000000ff */
[----:B------:R-:W-:Y:S05]  /*11c80*/  HMMA.16816.F32 R36, R8, R74, RZ ;  /* 0x0000004a0824723c */ /* 0x000fea00000018ff */
[----:B------:R1:W-:Y:S03]  /*11c90*/  MUFU.EX2 R142, R2 ;  /* 0x00000002008e7308 */ /* 0x0003e60000000800 */
[C---:B------:R-:W-:Y:S08]  /*11ca0*/  HMMA.16816.F32 R48, R12.reuse, R64, R32 ;  /* 0x000000400c30723c */ /* 0x040ff00000001820 */
[----:B------:R-:W-:Y:S01]  /*11cb0*/  HMMA.16816.F32 R32, R12, R56, R24 ;  /* 0x000000380c20723c */ /* 0x000fe20000001818 */
[----:B-1----:R-:W-:-:S04]  /*11cc0*/  FFMA.FTZ R2, R40, c[0x0][0x2d0], -R7 ;  /* 0x0000b40028027a23 */ /* 0x002fc80000010807 */
[----:B------:R1:W2:Y:S03]  /*11cd0*/  MUFU.EX2 R147, R2 ;  /* 0x0000000200937308 */ /* 0x0002a60000000800 */
[C---:B------:R-:W-:Y:S08]  /*11ce0*/  HMMA.16816.F32 R40, R8.reuse, R78, RZ ;  /* 0x0000004e0828723c */ /* 0x040ff000000018ff */
[----:B------:R-:W-:Y:S01]  /*11cf0*/  HMMA.16816.F32 R8, R8, R82, RZ ;  /* 0x000000520808723c */ /* 0x000fe200000018ff */
[----:B-1----:R-:W-:-:S07]  /*11d00*/  FFMA.FTZ R2, R44, c[0x0][0x2d0], -R7 ;  /* 0x0000b4002c027a23 */ /* 0x002fce0000010807 */
[C---:B------:R-:W-:Y:S01]  /*11d10*/  HMMA.16816.F32 R24, R12.reuse, R66, R20 ;  /* 0x000000420c18723c */ /* 0x040fe20000001814 */
[----:B------:R1:W-:Y:S07]  /*11d20*/  MUFU.EX2 R248, R2 ;  /* 0x0000000200f87308 */ /* 0x0003ee0000000800 */
[----:B------:R-:W-:Y:S01]  /*11d30*/  HMMA.16816.F32 R20, R12, R62, R36 ;  /* 0x0000003e0c14723c */ /* 0x000fe20000001824 */
[----:B-1----:R-:W-:-:S07]  /*11d40*/  FFMA.FTZ R2, R45, c[0x0][0x2d0], -R7 ;  /* 0x0000b4002d027a23 */ /* 0x002fce0000010807 */
[C---:B------:R-:W-:Y:S01]  /*11d50*/  HMMA.16816.F32 R44, R12.reuse, R60, R28 ;  /* 0x0000003c0c2c723c */ /* 0x040fe2000000181c */
[----:B------:R1:W3:Y:S07]  /*11d60*/  MUFU.EX2 R249, R2 ;  /* 0x0000000200f97308 */ /* 0x0002ee0000000800 */
[C---:B------:R-:W-:Y:S08]  /*11d70*/  HMMA.16816.F32 R28, R12.reuse, R52, R16 ;  /* 0x000000340c1c723c */ /* 0x040ff00000001810 */
[----:B------:R-:W-:Y:S01]  /*11d80*/  HMMA.16816.F32 R16, R12, R58, R40 ;  /* 0x0000003a0c10723c */ /* 0x000fe20000001828 */
[----:B-1----:R-:W-:-:S04]  /*11d90*/  FFMA.FTZ R2, R88, c[0x0][0x2d0], -R6 ;  /* 0x0000b40058027a23 */ /* 0x002fc80000010806 */
[----:B------:R1:W-:Y:S03]  /*11da0*/  MUFU.EX2 R175, R2 ;  /* 0x0000000200af7308 */ /* 0x0003e60000000800 */
[----:B------:R-:W-:Y:S07]  /*11db0*/  HMMA.16816.F32 R12, R12, R54, R8 ;  /* 0x000000360c0c723c */ /* 0x000fee0000001808 */
[----:B--2---:R-:W-:-:S02]  /*11dc0*/  F2FP.PACK_AB R8, R147, R142 ;  /* 0x0000008e9308723e */ /* 0x004fc400000000ff */
[----:B---3--:R-:W-:Y:S02]  /*11dd0*/  F2FP.PACK_AB R10, R249, R248 ;  /* 0x000000f8f90a723e */ /* 0x008fe400000000ff */
[----:B------:R-:W-:Y:S01]  /*11de0*/  F2FP.PACK_AB R11, R213, R246 ;  /* 0x000000f6d50b723e */ /* 0x000fe200000000ff */
[----:B-1----:R-:W-:-:S04]  /*11df0*/  FFMA.FTZ R2, R89, c[0x0][0x2d0], -R6 ;  /* 0x0000b40059027a23 */ /* 0x002fc80000010806 */
[----:B------:R1:W2:Y:S02]  /*11e00*/  MUFU.EX2 R174, R2 ;  /* 0x0000000200ae7308 */ /* 0x0002a40000000800 */
[----:B-1----:R-:W-:Y:S01]  /*11e10*/  FMUL.FTZ R2, R128, c[0x0][0x2d0] ;  /* 0x0000b40080027a20 */ /* 0x002fe20000410000 */
[----:B--2---:R-:W-:-:S04]  /*11e20*/  F2FP.PACK_AB R9, R174, R175 ;  /* 0x000000afae09723e */ /* 0x004fc800000000ff */
[----:B------:R-:W-:Y:S02]  /*11e30*/  FSEL R2, R2, RZ, P0 ;  /* 0x000000ff02027208 */ /* 0x000fe40000000000 */
[----:B------:R-:W-:Y:S01]  /*11e40*/  FSETP.NEU.FTZ.AND P0, PT, R3, -INF , PT ;  /* 0xff8000000300780b */ /* 0x000fe20003f1d000 */
[C---:B------:R-:W-:Y:S02]  /*11e50*/  HMMA.16816.F32 R100, R8.reuse, R124, R48 ;  /* 0x0000007c0864723c */ /* 0x040fe40000001830 */
[--C-:B------:R-:W-:Y:S02]  /*11e60*/  FFMA.FTZ R0, R91, c[0x0][0x2d0], -R2.reuse ;  /* 0x0000b4005b007a23 */ /* 0x100fe40000010802 */
[----:B------:R-:W-:Y:S02]  /*11e70*/  FFMA.FTZ R4, R95, c[0x0][0x2d0], -R2 ;  /* 0x0000b4005f047a23 */ /* 0x000fe40000010802 */
[----:B------:R1:W-:Y:S01]  /*11e80*/  MUFU.EX2 R221, R0 ;  /* 0x0000000000dd7308 */ /* 0x0003e20000000800 */
[----:B------:R-:W-:Y:S01]  /*11e90*/  IMAD.MOV.U32 R51, RZ, RZ, R142 ;  /* 0x000000ffff337224 */ /* 0x000fe200078e008e */
[C---:B------:R-:W-:Y:S06]  /*11ea0*/  HMMA.16816.F32 R104, R8.reuse, R120, R44 ;  /* 0x000000780868723c */ /* 0x040fec000000182c */
[----:B------:R-:W-:Y:S02]  /*11eb0*/  MUFU.EX2 R172, R4 ;  /* 0x0000000400ac7308 */ /* 0x000fe40000000800 */
[----:B------:R-:W-:Y:S01]  /*11ec0*/  HMMA.16816.F32 R108, R8, R132, R32 ;  /* 0x00000084086c723c */ /* 0x000fe20000001820 */
[----:B-1----:R-:W-:-:S07]  /*11ed0*/  FFMA.FTZ R0, R93, c[0x0][0x2d0], -R2 ;  /* 0x0000b4005d007a23 */ /* 0x002fce0000010802 */
[C---:B------:R-:W-:Y:S01]  /*11ee0*/  HMMA.16816.F32 R116, R8.reuse, R136, R28 ;  /* 0x000000880874723c */ /* 0x040fe2000000181c */
[----:B------:R1:W2:Y:S07]  /*11ef0*/  MUFU.EX2 R222, R0 ;  /* 0x0000000000de7308 */ /* 0x0002ae0000000800 */
[C---:B------:R-:W-:Y:S08]  /*11f00*/  HMMA.16816.F32 R44, R8.reuse, R126, R24 ;  /* 0x0000007e082c723c */ /* 0x040ff00000001818 */
[----:B------:R-:W-:Y:S01]  /*11f10*/  HMMA.16816.F32 R88, R8, R134, R16 ;  /* 0x000000860858723c */ /* 0x000fe20000001810 */
[----:B-1----:R-:W-:-:S04]  /*11f20*/  FFMA.FTZ R0, R94, c[0x0][0x2d0], -R2 ;  /* 0x0000b4005e007a23 */ /* 0x002fc80000010802 */
[----:B------:R1:W3:Y:S03]  /*11f30*/  MUFU.EX2 R241, R0 ;  /* 0x0000000000f17308 */ /* 0x0002e60000000800 */
[----:B------:R-:W-:Y:S01]  /*11f40*/  HMMA.16816.F32 R92, R8, R138, R12 ;  /* 0x0000008a085c723c */ /* 0x000fe2000000180c */
[----:B-1----:R-:W-:-:S05]  /*11f50*/  FMUL.FTZ R0, R3, c[0x0][0x2d0] ;  /* 0x0000b40003007a20 */ /* 0x002fca0000410000 */
[----:B------:R-:W-:-:S05]  /*11f60*/  FSEL R0, R0, RZ, P0 ;  /* 0x000000ff00007208 */ /* 0x000fca0000000000 */
[----:B------:R-:W-:-:S04]  /*11f70*/  FFMA.FTZ R4, R84, c[0x0][0x2d0], -R0 ;  /* 0x0000b40054047a23 */ /* 0x000fc80000010800 */
[----:B------:R1:W-:Y:S02]  /*11f80*/  MUFU.EX2 R182, R4 ;  /* 0x0000000400b67308 */ /* 0x0003e40000000800 */
[----:B-1----:R-:W-:-:S06]  /*11f90*/  FFMA.FTZ R4, R85, c[0x0][0x2d0], -R0 ;  /* 0x0000b40055047a23 */ /* 0x002fcc0000010800 */
[----:B------:R1:W4:Y:S02]  /*11fa0*/  MUFU.EX2 R181, R4 ;  /* 0x0000000400b57308 */ /* 0x0003240000000800 */
[----:B-1----:R-:W-:-:S06]  /*11fb0*/  FFMA.FTZ R4, R86, c[0x0][0x2d0], -R0 ;  /* 0x0000b40056047a23 */ /* 0x002fcc0000010800 */
[----:B------:R1:W-:Y:S02]  /*11fc0*/  MUFU.EX2 R242, R4 ;  /* 0x0000000400f27308 */ /* 0x0003e40000000800 */
[----:B-1----:R-:W-:Y:S02]  /*11fd0*/  FFMA.FTZ R4, R87, c[0x0][0x2d0], -R0 ;  /* 0x0000b40057047a23 */ /* 0x002fe40000010800 */
[----:B------:R-:W-:Y:S04]  /*11fe0*/  HMMA.16816.F32 R84, R8, R122, R20 ;  /* 0x0000007a0854723c */ /* 0x000fe80000001814 */
[----:B------:R1:W1:Y:S03]  /*11ff0*/  MUFU.EX2 R180, R4 ;  /* 0x0000000400b47308 */ /* 0x0002660000000800 */
[----:B--2---:R-:W-:-:S02]  /*12000*/  F2FP.PACK_AB R8, R222, R221 ;  /* 0x000000ddde08723e */ /* 0x004fc400000000ff */
[----:B---3--:R-:W-:Y:S02]  /*12010*/  F2FP.PACK_AB R10, R172, R241 ;  /* 0x000000f1ac0a723e */ /* 0x008fe400000000ff */
[----:B----4-:R-:W-:Y:S01]  /*12020*/  F2FP.PACK_AB R9, R181, R182 ;  /* 0x000000b6b509723e */ /* 0x010fe200000000ff */
[----:B-1----:R-:W-:Y:S01]  /*12030*/  FFMA.FTZ R4, R112, c[0x0][0x2d0], -R2 ;  /* 0x0000b40070047a23 */ /* 0x002fe20000010802 */
[----:B------:R-:W-:-:S03]  /*12040*/  F2FP.PACK_AB R11, R180, R242 ;  /* 0x000000f2b40b723e */ /* 0x000fc600000000ff */
[----:B------:R1:W-:Y:S04]  /*12050*/  MUFU.EX2 R176, R4 ;  /* 0x0000000400b07308 */ /* 0x0003e80000000800 */
[C---:B------:R-:W-:Y:S08]  /*12060*/  HMMA.16816.F32 R16, R8.reuse, R76, RZ ;  /* 0x0000004c0810723c */ /* 0x040ff000000018ff */
[----:B------:R-:W-:Y:S01]  /*12070*/  HMMA.16816.F32 R32, R8, R78, RZ ;  /* 0x0000004e0820723c */ /* 0x000fe200000018ff */
[----:B-1----:R-:W-:-:S06]  /*12080*/  FFMA.FTZ R4, R113, c[0x0][0x2d0], -R2 ;  /* 0x0000b40071047a23 */ /* 0x002fcc0000010802 */
[----:B------:R-:W-:Y:S01]  /*12090*/  MOV R79, R143 ;  /* 0x0000008f004f7202 */ /* 0x000fe20000000f00 */
[----:B------:R1:W2:Y:S01]  /*120a0*/  MUFU.EX2 R179, R4 ;  /* 0x0000000400b37308 */ /* 0x0002a20000000800 */
[C---:B------:R-:W-:Y:S08]  /*120b0*/  HMMA.16816.F32 R24, R8.reuse, R72, RZ ;  /* 0x000000480818723c */ /* 0x040ff000000018ff */
        /* <DEDUP_REMOVED lines=8> */
[----:B------:R1:W2:Y:S03]  /*12140*/  MUFU.EX2 R50, R4 ;  /* 0x0000000400327308 */ /* 0x0002a60000000800 */
[----:B------:R-:W-:Y:S01]  /*12150*/  HMMA.16816.F32 R20, R8, R82, RZ ;  /* 0x000000520814723c */ /* 0x000fe200000018ff */
[----:B-1----:R-:W-:-:S06]  /*12160*/  FFMA.FTZ R4, R96, c[0x0][0x2d0], -R0 ;  /* 0x0000b40060047a23 */ /* 0x002fcc0000010800 */
[----:B--2---:R-:W-:Y:S01]  /*12170*/  F2FP.PACK_AB R10, R50, R225 ;  /* 0x000000e1320a723e */ /* 0x004fe200000000ff */
[----:B------:R-:W-:Y:S01]  /*12180*/  IMAD.MOV.U32 R96, RZ, RZ, R176 ;  /* 0x000000ffff607224 */ /* 0x000fe200078e00b0 */
[----:B------:R1:W-:Y:S04]  /*12190*/  MUFU.EX2 R177, R4 ;  /* 0x0000000400b17308 */ /* 0x0003e80000000800 */
[----:B------:R-:W-:Y:S01]  /*121a0*/  F2FP.PACK_AB R8, R76, R96 ;  /* 0x000000604c08723e */ /* 0x000fe200000000ff */
        /* <DEDUP_REMOVED lines=11> */
[----:B--2---:R-:W-:-:S05]  /*12260*/  F2FP.PACK_AB R11, R178, R179 ;  /* 0x000000b3b20b723e */ /* 0x004fca00000000ff */
[----:B------:R1:W2:Y:S02]  /*12270*/  MUFU.EX2 R49, R4 ;  /* 0x0000000400317308 */ /* 0x0002a40000000800 */
[C---:B------:R-:W-:Y:S07]  /*12280*/  HMMA.16816.F32 R156, R8.reuse, R60, R24 ;  /* 0x0000003c089c723c */ /* 0x040fee0000001818 */
[----:B------:R-:W-:Y:S01]  /*12290*/  IMAD.MOV.U32 R24, RZ, RZ, R50 ;  /* 0x000000ffff187224 */ /* 0x000fe200078e0032 */
[----:B------:R-:W-:Y:S01]  /*122a0*/  MOV R60, R247 ;  /* 0x000000f7003c7202 */ /* 0x000fe20000000f00 */
[----:B------:R-:W-:Y:S01]  /*122b0*/  IMAD.MOV.U32 R61, RZ, RZ, R51 ;  /* 0x000000ffff3d7224 */ /* 0x000fe200078e0033 */
[----:B------:R-:W-:Y:S01]  /*122c0*/  HMMA.16816.F32 R68, R8, R66, R40 ;  /* 0x000000420844723c */ /* 0x000fe20000001828 */
[----:B------:R-:W-:Y:S01]  /*122d0*/  IMAD.MOV.U32 R25, RZ, RZ, R97 ;  /* 0x000000ffff197224 */ /* 0x000fe200078e0061 */
[----:B------:R-:W-:Y:S01]  /*122e0*/  MOV R26, R96 ;  /* 0x00000060001a7202 */ /* 0x000fe20000000f00 */
[----:B-1----:R-:W-:-:S02]  /*122f0*/  FFMA.FTZ R4, R141, c[0x0][0x2d0], -R7 ;  /* 0x0000b4008d047a23 */ /* 0x002fc40000010807 */
[----:B------:R-:W-:Y:S02]  /*12300*/  IMAD.MOV.U32 R27, RZ, RZ, R5 ;  /* 0x000000ffff1b7224 */ /* 0x000fe400078e0005 */
[----:B------:R1:W-:Y:S01]  /*12310*/  MUFU.EX2 R78, R4 ;  /* 0x00000004004e7308 */ /* 0x0003e20000000800 */
[----:B------:R-:W-:Y:S01]  /*12320*/  HMMA.16816.F32 R140, R8, R64, R28 ;  /* 0x00000040088c723c */ /* 0x000fe2000000181c */
[----:B------:R-:W-:Y:S01]  /*12330*/  LDSM.16.MT88.4 R64, [R217+0x1900] ;  /* 0x00190000d940783b */ /* 0x000fe20000004200 */
[----:B------:R-:W-:-:S05]  /*12340*/  IMAD.MOV.U32 R5, RZ, RZ, R245 ;  /* 0x000000ffff057224 */ /* 0x000fca00078e00f5 */
[----:B------:R-:W-:Y:S01]  /*12350*/  MOV R28, R248 ;  /* 0x000000f8001c7202 */ /* 0x000fe20000000f00 */
[----:B------:R-:W-:Y:S01]  /*12360*/  IMAD.MOV.U32 R30, RZ, RZ, R98 ;  /* 0x000000ffff1e7224 */ /* 0x000fe200078e0062 */
[----:B------:R-:W-:Y:S01]  /*12370*/  MOV R31, R99 ;  /* 0x00000063001f7202 */ /* 0x000fe20000000f00 */
[----:B------:R-:W-:Y:S01]  /*12380*/  IMAD.MOV.U32 R29, RZ, RZ, R246 ;  /* 0x000000ffff1d7224 */ /* 0x000fe200078e00f6 */
[----:B------:R-:W-:Y:S01]  /*12390*/  HMMA.16816.F32 R96, R8, R54, R20 ;  /* 0x000000360860723c */ /* 0x000fe20000001814 */
[----:B-1----:R-:W-:-:S04]  /*123a0*/  FFMA.FTZ R4, R144, c[0x0][0x2d0], -R7 ;  /* 0x0000b40090047a23 */ /* 0x002fc80000010807 */
[----:B------:R1:W-:Y:S03]  /*123b0*/  MUFU.EX2 R77, R4 ;  /* 0x00000004004d7308 */ /* 0x0003e60000000800 */
[C---:B------:R-:W-:Y:S08]  /*123c0*/  HMMA.16816.F32 R112, R8.reuse, R56, R16 ;  /* 0x000000380870723c */ /* 0x040ff00000001810 */
[----:B------:R-:W-:Y:S01]  /*123d0*/  HMMA.16816.F32 R72, R8, R62, R36 ;  /* 0x0000003e0848723c */ /* 0x000fe20000001824 */
[----:B-1----:R-:W-:-:S07]  /*123e0*/  FFMA.FTZ R4, R145, c[0x0][0x2d0], -R7 ;  /* 0x0000b40091047a23 */ /* 0x002fce0000010807 */
[C---:B------:R-:W-:Y:S01]  /*123f0*/  HMMA.16816.F32 R80, R8.reuse, R58, R32 ;  /* 0x0000003a0850723c */ /* 0x040fe20000001820 */
[----:B------:R-:W-:Y:S01]  /*12400*/  IMAD.MOV.U32 R63, RZ, RZ, R61 ;  /* 0x000000ffff3f7224 */ /* 0x000fe200078e003d */
[----:B------:R-:W-:Y:S01]  /*12410*/  LDSM.16.MT88.4 R56, [R218+0x1900] ;  /* 0x00190000da38783b */ /* 0x000fe20000004200 */
[----:B------:R1:W3:Y:S01]  /*12420*/  MUFU.EX2 R48, R4 ;  /* 0x0000000400307308 */ /* 0x0002e20000000800 */
[----:B------:R-:W-:Y:S02]  /*12430*/  IMAD.MOV.U32 R62, RZ, RZ, R24 ;  /* 0x000000ffff3e7224 */ /* 0x000fe400078e0018 */
[----:B-1----:R-:W-:Y:S02]  /*12440*/  FFMA.FTZ R4, R146, c[0x0][0x2d0], -R7 ;  /* 0x0000b40092047a23 */ /* 0x002fe40000010807 */
[----:B------:R-:W-:Y:S01]  /*12450*/  HMMA.16816.F32 R144, R8, R52, R12 ;  /* 0x000000340890723c */ /* 0x000fe2000000180c */
[----:B------:R-:W-:Y:S02]  /*12460*/  LDSM.16.MT88.4 R52, [R219+0x1900] ;  /* 0x00190000db34783b */ /* 0x000fe40000004200 */
[----:B------:R1:W-:Y:S04]  /*12470*/  MUFU.EX2 R252, R4 ;  /* 0x0000000400fc7308 */ /* 0x0003e80000000800 */
[----:B--2---:R-:W-:Y:S01]  /*12480*/  IMAD.MOV.U32 R12, RZ, RZ, R49 ;  /* 0x000000ffff0c7224 */ /* 0x004fe200078e0031 */
[----:B------:R-:W-:Y:S01]  /*12490*/  MOV R15, R30 ;  /* 0x0000001e000f7202 */ /* 0x000fe20000000f00 */
[----:B------:R-:W-:-:S02]  /*124a0*/  IMAD.MOV.U32 R13, RZ, RZ, R28 ;  /* 0x000000ffff0d7224 */ /* 0x000fc400078e001c */
[----:B------:R-:W-:Y:S02]  /*124b0*/  IMAD.MOV.U32 R14, RZ, RZ, R29 ;  /* 0x000000ffff0e7224 */ /* 0x000fe400078e001d */
[----:B-1----:R-:W-:Y:S01]  /*124c0*/  FFMA.FTZ R4, R131, c[0x0][0x2d0], -R6 ;  /* 0x0000b40083047a23 */ /* 0x002fe20000010806 */
[----:B------:R-:W-:-:S03]  /*124d0*/  MOV R131, R27 ;  /* 0x0000001b00837202 */ /* 0x000fc60000000f00 */
[----:B------:R1:W-:Y:S02]  /*124e0*/  MUFU.EX2 R251, R4 ;  /* 0x0000000400fb7308 */ /* 0x0003e40000000800 */
[----:B-1----:R-:W-:Y:S02]  /*124f0*/  FFMA.FTZ R4, R149, c[0x0][0x2d0], -R6 ;  /* 0x0000b40095047a23 */ /* 0x002fe40000010806 */
[----:B------:R-:W-:-:S04]  /*12500*/  IMAD.MOV.U32 R149, RZ, RZ, R26 ;  /* 0x000000ffff957224 */ /* 0x000fc800078e001a */
[----:B------:R1:W2:Y:S02]  /*12510*/  MUFU.EX2 R250, R4 ;  /* 0x0000000400fa7308 */ /* 0x0002a40000000800 */
[--C-:B-1----:R-:W-:Y:S01]  /*12520*/  FFMA.FTZ R4, R148, c[0x0][0x2d0], -R6.reuse ;  /* 0x0000b40094047a23 */ /* 0x102fe20000010806 */
[----:B---3--:R-:W-:Y:S02]  /*12530*/  MOV R148, R48 ;  /* 0x0000003000947202 */ /* 0x008fe40000000f00 */
[----:B------:R-:W1:Y:S03]  /*12540*/  LDSM.16.MT88.4 R48, [R220+0x1900] ;  /* 0x00190000dc30783b */ /* 0x000e660000004200 */
[----:B------:R3:W-:Y:S01]  /*12550*/  MUFU.EX2 R247, R4 ;  /* 0x0000000400f77308 */ /* 0x0007e20000000800 */
[----:B--2---:R-:W-:Y:S02]  /*12560*/  F2FP.PACK_AB R9, R250, R251 ;  /* 0x000000fbfa09723e */ /* 0x004fe400000000ff */
[----:B------:R-:W-:Y:S01]  /*12570*/  F2FP.PACK_AB R10, R148, R77 ;  /* 0x0000004d940a723e */ /* 0x000fe200000000ff */
[----:B---3--:R-:W-:-:S02]  /*12580*/  FFMA.FTZ R4, R150, c[0x0][0x2d0], -R6 ;  /* 0x0000b40096047a23 */ /* 0x008fc40000010806 */
[----:B------:R-:W-:Y:S02]  /*12590*/  IMAD.MOV.U32 R150, RZ, RZ, R78 ;  /* 0x000000ffff967224 */ /* 0x000fe400078e004e */
[----:B------:R-:W-:Y:S02]  /*125a0*/  IMAD.MOV.U32 R78, RZ, RZ, R79 ;  /* 0x000000ffff4e7224 */ /* 0x000fe400078e004f */
[----:B------:R-:W-:Y:S01]  /*125b0*/  IMAD.MOV.U32 R79, RZ, RZ, R249 ;  /* 0x000000ffff4f7224 */ /* 0x000fe200078e00f9 */
[----:B------:R-:W-:Y:S01]  /*125c0*/  F2FP.PACK_AB R8, R150, R12 ;  /* 0x0000000c9608723e */ /* 0x000fe200000000ff */
[----:B------:R2:W3:Y:S01]  /*125d0*/  MUFU.EX2 R249, R4 ;  /* 0x0000000400f97308 */ /* 0x0004e20000000800 */
[----:B------:R-:W-:Y:S01]  /*125e0*/  IMAD.MOV.U32 R61, RZ, RZ, R78 ;  /* 0x000000ffff3d7224 */ /* 0x000fe200078e004e */
[----:B------:R-:W-:Y:S01]  /*125f0*/  MOV R78, R242 ;  /* 0x000000f2004e7202 */ /* 0x000fe20000000f00 */
[----:B--2---:R-:W-:Y:S01]  /*12600*/  FFMA.FTZ R4, R164, c[0x0][0x2d0], -R7 ;  /* 0x0000b400a4047a23 */ /* 0x004fe20000010807 */
[----:B------:R-:W-:-:S02]  /*12610*/  MOV R164, R244 ;  /* 0x000000f400a47202 */ /* 0x000fc40000000f00 */
[----:B---3--:R-:W-:Y:S02]  /*12620*/  F2FP.PACK_AB R11, R249, R247 ;  /* 0x000000f7f90b723e */ /* 0x008fe400000000ff */
[----:B------:R2:W3:Y:S05]  /*12630*/  MUFU.EX2 R248, R4 ;  /* 0x0000000400f87308 */ /* 0x0004ea0000000800 */
[C---:B-1----:R-:W-:Y:S07]  /*12640*/  HMMA.16816.F32 R32, R8.reuse, R48, R104 ;  /* 0x000000300820723c */ /* 0x042fee0000001868 */
[----:B------:R-:W-:Y:S01]  /*12650*/  IMAD.MOV.U32 R106, RZ, RZ, R77 ;  /* 0x000000ffff6a7224 */ /* 0x000fe200078e004d */
[----:B------:R-:W-:Y:S01]  /*12660*/  MOV R105, R240 ;  /* 0x000000f000697202 */ /* 0x000fe20000000f00 */
[----:B------:R-:W-:Y:S01]  /*12670*/  IMAD.MOV.U32 R77, RZ, RZ, R241 ;  /* 0x000000ffff4d7224 */ /* 0x000fe200078e00f1 */
[----:B------:R-:W-:Y:S01]  /*12680*/  HMMA.16816.F32 R36, R8, R66, R44 ;  /* 0x000000420824723c */ /* 0x000fe2000000182c */
[----:B--2---:R-:W-:Y:S01]  /*12690*/  FFMA.FTZ R4, R163, c[0x0][0x2d0], -R7 ;  /* 0x0000b400a3047a23 */ /* 0x004fe20000010807 */
[----:B------:R-:W-:Y:S01]  /*126a0*/  MOV R163, R149 ;  /* 0x0000009500a37202 */ /* 0x000fe20000000f00 */
[----:B------:R-:W-:-:S02]  /*126b0*/  IMAD.MOV.U32 R104, RZ, RZ, R215 ;  /* 0x000000ffff687224 */ /* 0x000fc400078e00d7 */
[----:B------:R1:W-:Y:S01]  /*126c0*/  MUFU.EX2 R246, R4 ;  /* 0x0000000400f67308 */ /* 0x0003e20000000800 */
[----:B------:R-:W-:Y:S01]  /*126d0*/  IMAD.MOV.U32 R107, RZ, RZ, R15 ;  /* 0x000000ffff6b7224 */ /* 0x000fe200078e000f */
[----:B------:R-:W-:Y:S01]  /*126e0*/  MOV R46, R239 ;  /* 0x000000ef002e7202 */ /* 0x000fe20000000f00 */
[----:B------:R-:W-:Y:S01]  /*126f0*/  IMAD.MOV.U32 R47, RZ, RZ, R238 ;  /* 0x000000ffff2f7224 */ /* 0x000fe200078e00ee */
[C---:B------:R-:W-:Y:S01]  /*12700*/  HMMA.16816.F32 R40, R8.reuse, R64, R100 ;  /* 0x000000400828723c */ /* 0x040fe20000001864 */
        /* <DEDUP_REMOVED lines=8> */
[----:B-1----:R-:W-:Y:S02]  /*12790*/  FFMA.FTZ R4, R167, c[0x0][0x2d0], -R7 ;  /* 0x0000b400a7047a23 */ /* 0x002fe40000010807 */
[----:B------:R-:W-:Y:S01]  /*127a0*/  IMAD.MOV.U32 R119, RZ, RZ, R164 ;  /* 0x000000ffff777224 */ /* 0x000fe200078e00a4 */
[----:B------:R-:W-:Y:S01]  /*127b0*/  MOV R118, R62 ;  /* 0x0000003e00767202 */ /* 0x000fe20000000f00 */
[----:B------:R1:W2:Y:S01]  /*127c0*/  MUFU.EX2 R245, R4 ;  /* 0x0000000400f57308 */ /* 0x0002a20000000800 */
[----:B------:R-:W-:Y:S01]  /*127d0*/  IMAD.MOV.U32 R116, RZ, RZ, R148 ;  /* 0x000000ffff747224 */ /* 0x000fe200078e0094 */
[----:B------:R-:W-:Y:S01]  /*127e0*/  MOV R164, R79 ;  /* 0x0000004f00a47202 */ /* 0x000fe20000000f00 */
[----:B------:R-:W-:Y:S01]  /*127f0*/  IMAD.MOV.U32 R167, RZ, RZ, R131 ;  /* 0x000000ffffa77224 */ /* 0x000fe200078e0083 */
[----:B------:R-:W-:Y:S01]  /*12800*/  HMMA.16816.F32 R12, R8, R54, R92 ;  /* 0x00000036080c723c */ /* 0x000fe2000000185c */
[----:B------:R-:W-:Y:S01]  /*12810*/  IMAD.MOV.U32 R117, RZ, RZ, R63 ;  /* 0x000000ffff757224 */ /* 0x000fe200078e003f */
[----:B------:R-:W-:Y:S01]  /*12820*/  LDSM.16.MT88.4 R92, [R219+0x2100] ;  /* 0x00210000db5c783b */ /* 0x000fe20000004200 */
[----:B------:R-:W-:-:S03]  /*12830*/  IMAD.MOV.U32 R148, RZ, RZ, R78 ;  /* 0x000000ffff947224 */ /* 0x000fc600078e004e */
[----:B------:R-:W-:Y:S02]  /*12840*/  LDSM.16.MT88.4 R76, [R220+0x2100] ;  /* 0x00210000dc4c783b */ /* 0x000fe40000004200 */
[C---:B------:R-:W-:Y:S02]  /*12850*/  HMMA.16816.F32 R20, R8.reuse, R58, R88 ;  /* 0x0000003a0814723c */ /* 0x040fe40000001858 */
[----:B------:R-:W-:Y:S01]  /*12860*/  LDSM.16.MT88.4 R88, [R219+0x2900] ;  /* 0x00290000db58783b */ /* 0x000fe20000004200 */
[----:B-1----:R-:W-:Y:S01]  /*12870*/  FFMA.FTZ R4, R152, c[0x0][0x2d0], -R6 ;  /* 0x0000b40098047a23 */ /* 0x002fe20000010806 */
[----:B------:R-:W-:Y:S01]  /*12880*/  MOV R152, R60 ;  /* 0x0000003c00987202 */ /* 0x000fe20000000f00 */
[----:B------:R-:W-:Y:S02]  /*12890*/  IMAD.MOV.U32 R60, RZ, RZ, R31 ;  /* 0x000000ffff3c7224 */ /* 0x000fe400078e001f */
[----:B------:R1:W-:Y:S01]  /*128a0*/  MUFU.EX2 R244, R4 ;  /* 0x0000000400f47308 */ /* 0x0003e20000000800 */
[----:B------:R-:W-:Y:S01]  /*128b0*/  HMMA.16816.F32 R28, R8, R50, R84 ;  /* 0x00000032081c723c */ /* 0x000fe20000001854 */
[----:B------:R-:W-:Y:S01]  /*128c0*/  LDSM.16.MT88.4 R84, [R218+0x2100] ;  /* 0x00210000da54783b */ /* 0x000fe20000004200 */
[----:B------:R-:W-:-:S03]  /*128d0*/  MOV R131, R60 ;  /* 0x0000003c00837202 */ /* 0x000fc60000000f00 */
[----:B------:R-:W4:Y:S01]  /*128e0*/  LDSM.16.MT88.4 R60, [R217+0x2100] ;  /* 0x00210000d93c783b */ /* 0x000f220000004200 */
[----:B-1----:R-:W-:Y:S02]  /*128f0*/  FFMA.FTZ R4, R154, c[0x0][0x2d0], -R6 ;  /* 0x0000b4009a047a23 */ /* 0x002fe40000010806 */
[----:B------:R-:W-:Y:S02]  /*12900*/  IMAD.MOV.U32 R154, RZ, RZ, R25 ;  /* 0x000000ffff9a7224 */ /* 0x000fe400078e0019 */
[----:B------:R1:W1:Y:S01]  /*12910*/  MUFU.EX2 R242, R4 ;  /* 0x0000000400f27308 */ /* 0x0002620000000800 */
[----:B------:R-:W-:Y:S07]  /*12920*/  HMMA.16816.F32 R24, R8, R56, R108 ;  /* 0x000000380818723c */ /* 0x000fee000000186c */
[----:B---3--:R-:W-:Y:S01]  /*12930*/  F2FP.PACK_AB R8, R248, R252 ;  /* 0x000000fcf808723e */ /* 0x008fe200000000ff */
[----:B------:R-:W-:Y:S01]  /*12940*/  IMAD.MOV.U32 R110, RZ, RZ, R45 ;  /* 0x000000ffff6e7224 */ /* 0x000fe200078e002d */
[----:B--2---:R-:W-:Y:S01]  /*12950*/  F2FP.PACK_AB R10, R245, R246 ;  /* 0x000000f6f50a723e */ /* 0x004fe200000000ff */
[----:B------:R-:W-:Y:S01]  /*12960*/  IMAD.MOV.U32 R111, RZ, RZ, R46 ;  /* 0x000000ffff6f7224 */ /* 0x000fe200078e002e */
[----:B------:R-:W-:Y:S01]  /*12970*/  MOV R109, R44 ;  /* 0x0000002c006d7202 */ /* 0x000fe20000000f00 */
[----:B-1----:R-:W-:Y:S01]  /*12980*/  FFMA.FTZ R4, R160, c[0x0][0x2d0], -R6 ;  /* 0x0000b400a0047a23 */ /* 0x002fe20000010806 */
[----:B------:R-:W-:Y:S01]  /*12990*/  F2FP.PACK_AB R9, R242, R244 ;  /* 0x000000f4f209723e */ /* 0x000fe200000000ff */
[----:B------:R-:W-:Y:S01]  /*129a0*/  IMAD.MOV.U32 R160, RZ, RZ, R100 ;  /* 0x000000ffffa07224 */ /* 0x000fe200078e0064 */
[----:B------:R-:W-:Y:S01]  /*129b0*/  MOV R100, R102 ;  /* 0x0000006600647202 */ /* 0x000fe20000000f00 */
[----:B------:R1:W-:Y:S01]  /*129c0*/  MUFU.EX2 R241, R4 ;  /* 0x0000000400f17308 */ /* 0x0003e20000000800 */
[----:B------:R-:W-:Y:S01]  /*129d0*/  MOV R102, R163 ;  /* 0x000000a300667202 */ /* 0x000fe20000000f00 */
[----:B------:R-:W-:-:S02]  /*129e0*/  IMAD.MOV.U32 R163, RZ, RZ, R173 ;  /* 0x000000ffffa37224 */ /* 0x000fc400078e00ad */
[----:B-1----:R-:W-:Y:S01]  /*129f0*/  FFMA.FTZ R4, R161, c[0x0][0x2d0], -R6 ;  /* 0x0000b400a1047a23 */ /* 0x002fe20000010806 */
[----:B------:R-:W-:-:S03]  /*12a00*/  MOV R161, R47 ;  /* 0x0000002f00a17202 */ /* 0x000fc60000000f00 */
[----:B------:R1:W2:Y:S02]  /*12a10*/  MUFU.EX2 R240, R4 ;  /* 0x0000000400f07308 */ /* 0x0002a40000000800 */
[----:B-1----:R-:W-:Y:S01]  /*12a20*/  FFMA.FTZ R4, R165, c[0x0][0x2d0], -R2 ;  /* 0x0000b400a5047a23 */ /* 0x002fe20000010802 */
[----:B--2---:R-:W-:-:S05]  /*12a30*/  F2FP.PACK_AB R11, R240, R241 ;  /* 0x000000f1f00b723e */ /* 0x004fca00000000ff */
[----:B------:R1:W-:Y:S02]  /*12a40*/  MUFU.EX2 R215, R4 ;  /* 0x0000000400d77308 */ /* 0x0003e40000000800 */
[C---:B----4-:R-:W-:Y:S08]  /*12a50*/  HMMA.16816.F32 R40, R8.reuse, R60, R40 ;  /* 0x0000003c0828723c */ /* 0x050ff00000001828 */
        /* <DEDUP_REMOVED lines=13> */
[----:B--2---:R-:W-:Y:S01]  /*12b30*/  F2FP.PACK_AB R8, R238, R215 ;  /* 0x000000d7ee08723e */ /* 0x004fe200000000ff */
[----:B-1----:R-:W-:Y:S01]  /*12b40*/  FFMA.FTZ R4, R151, c[0x0][0x2d0], -R0 ;  /* 0x0000b40097047a23 */ /* 0x002fe20000010800 */
[----:B------:R-:W-:-:S02]  /*12b50*/  MOV R151, R172 ;  /* 0x000000ac00977202 */ /* 0x000fc40000000f00 */
[----:B---3--:R-:W-:Y:S01]  /*12b60*/  F2FP.PACK_AB R10, R239, R214 ;  /* 0x000000d6ef0a723e */ /* 0x008fe200000000ff */
[----:B------:R1:W-:Y:S02]  /*12b70*/  MUFU.EX2 R172, R4 ;  /* 0x0000000400ac7308 */ /* 0x0003e40000000800 */
[----:B-1----:R-:W-:Y:S02]  /*12b80*/  FFMA.FTZ R4, R153, c[0x0][0x2d0], -R0 ;  /* 0x0000b40099047a23 */ /* 0x002fe40000010800 */
[----:B------:R-:W-:-:S04]  /*12b90*/  IMAD.MOV.U32 R153, RZ, RZ, R175 ;  /* 0x000000ffff997224 */ /* 0x000fc800078e00af */
[----:B------:R1:W2:Y:S02]  /*12ba0*/  MUFU.EX2 R175, R4 ;  /* 0x0000000400af7308 */ /* 0x0002a40000000800 */
[----:B-1----:R-:W-:Y:S01]  /*12bb0*/  FFMA.FTZ R4, R155, c[0x0][0x2d0], -R0 ;  /* 0x0000b4009b047a23 */ /* 0x002fe20000010800 */
[----:B--2---:R-:W-:Y:S01]  /*12bc0*/  F2FP.PACK_AB R9, R175, R172 ;  /* 0x000000acaf09723e */ /* 0x004fe200000000ff */
[----:B------:R-:W-:Y:S02]  /*12bd0*/  IMAD.MOV.U32 R155, RZ, RZ, R107 ;  /* 0x000000ffff9b7224 */ /* 0x000fe400078e006b */
[----:B------:R-:W-:Y:S02]  /*12be0*/  IMAD.MOV.U32 R107, RZ, RZ, R101 ;  /* 0x000000ffff6b7224 */ /* 0x000fe400078e0065 */
[----:B------:R-:W-:Y:S02]  /*12bf0*/  IMAD.MOV.U32 R101, RZ, RZ, R103 ;  /* 0x000000ffff657224 */ /* 0x000fe400078e0067 */
[----:B------:R-:W-:-:S02]  /*12c00*/  IMAD.MOV.U32 R103, RZ, RZ, R167 ;  /* 0x000000ffff677224 */ /* 0x000fc400078e00a7 */
[----:B------:R-:W-:Y:S02]  /*12c10*/  IMAD.MOV.U32 R167, RZ, RZ, R174 ;  /* 0x000000ffffa77224 */ /* 0x000fe400078e00ae */
        /* <DEDUP_REMOVED lines=9> */
[----:B------:R-:W-:-:S02]  /*12cb0*/  IMAD.MOV.U32 R127, RZ, RZ, R111 ;  /* 0x000000ffff7f7224 */ /* 0x000fc400078e006f */
[----:B-1----:R-:W-:-:S04]  /*12cc0*/  FFMA.FTZ R4, R203, c[0x0][0x2d0], -R7 ;  /* 0x0000b400cb047a23 */ /* 0x002fc80000010807 */
[----:B------:R-:W-:Y:S01]  /*12cd0*/  MOV R120, R109 ;  /* 0x0000006d00787202 */ /* 0x000fe20000000f00 */
[----:B------:R1:W2:Y:S01]  /*12ce0*/  MUFU.EX2 R203, R4 ;  /* 0x0000000400cb7308 */ /* 0x0002a20000000800 */
[----:B------:R-:W-:Y:S01]  /*12cf0*/  HMMA.16816.F32 R108, R8, R132, R112 ;  /* 0x00000084086c723c */ /* 0x000fe20000001870 */
[----:B------:R-:W-:-:S06]  /*12d00*/  IMAD.MOV.U32 R121, RZ, RZ, R131 ;  /* 0x000000ffff797224 */ /* 0x000fcc00078e0083 */
[----:B------:R-:W-:Y:S01]  /*12d10*/  MOV R114, R213 ;  /* 0x000000d500727202 */ /* 0x000fe20000000f00 */
[----:B------:R-:W-:Y:S01]  /*12d20*/  HMMA.16816.F32 R80, R8, R134, R80 ;  /* 0x000000860850723c */ /* 0x000fe20000001850 */
[----:B------:R-:W-:Y:S02]  /*12d30*/  IMAD.MOV.U32 R115, RZ, RZ, R164 ;  /* 0x000000ffff737224 */ /* 0x000fe400078e00a4 */
[----:B-1----:R-:W-:-:S05]  /*12d40*/  FFMA.FTZ R4, R202, c[0x0][0x2d0], -R7 ;  /* 0x0000b400ca047a23 */ /* 0x002fca0000010807 */
[C---:B------:R-:W-:Y:S01]  /*12d50*/  HMMA.16816.F32 R68, R8.reuse, R122, R72 ;  /* 0x0000007a0844723c */ /* 0x040fe20000001848 */
[----:B------:R-:W-:Y:S01]  /*12d60*/  FFMA.FTZ R7, R201, c[0x0][0x2d0], -R7 ;  /* 0x0000b400c9077a23 */ /* 0x000fe20000010807 */
[----:B--2---:R-:W-:Y:S01]  /*12d70*/  F2FP.PACK_AB R168, R203, R204 ;  /* 0x000000cccba8723e */ /* 0x004fe200000000ff */
[----:B------:R1:W-:Y:S04]  /*12d80*/  MUFU.EX2 R213, R4 ;  /* 0x0000000400d57308 */ /* 0x0003e80000000800 */
[----:B------:R-:W-:Y:S01]  /*12d90*/  MOV R122, R100 ;  /* 0x00000064007a7202 */ /* 0x000fe20000000f00 */
[----:B------:R-:W-:Y:S01]  /*12da0*/  HMMA.16816.F32 R72, R8, R136, R144 ;  /* 0x000000880848723c */ /* 0x000fe20000001890 */
[----:B------:R-:W2:Y:S01]  /*12db0*/  LDSM.16.MT88.4 R144, [R217+0x2900] ;  /* 0x00290000d990783b */ /* 0x000ea20000004200 */
[----:B------:R-:W-:Y:S01]  /*12dc0*/  IMAD.MOV.U32 R123, RZ, RZ, R107 ;  /* 0x000000ffff7b7224 */ /* 0x000fe200078e006b */
[----:B------:R-:W-:Y:S01]  /*12dd0*/  MUFU.EX2 R202, R7 ;  /* 0x0000000700ca7308 */ /* 0x000fe20000000800 */
[----:B------:R-:W-:Y:S01]  /*12de0*/  MOV R100, R163 ;  /* 0x000000a300647202 */ /* 0x000fe20000000f00 */
[----:B------:R-:W-:-:S02]  /*12df0*/  IMAD.MOV.U32 R107, RZ, RZ, R101 ;  /* 0x000000ffff6b7224 */ /* 0x000fc400078e0065 */
[----:B------:R-:W-:Y:S01]  /*12e00*/  IMAD.MOV.U32 R101, RZ, RZ, R167 ;  /* 0x000000ffff657224 */ /* 0x000fe200078e00a7 */
[----:B------:R-:W-:Y:S01]  /*12e10*/  HMMA.16816.F32 R140, R8, R124, R140 ;  /* 0x0000007c088c723c */ /* 0x000fe2000000188c */
[----:B------:R-:W-:Y:S01]  /*12e20*/  LDSM.16.MT88.4 R164, [R218+0x2900] ;  /* 0x00290000daa4783b */ /* 0x000fe20000004200 */
[----:B-1----:R-:W-:-:S04]  /*12e30*/  FFMA.FTZ R4, R192, c[0x0][0x2d0], -R6 ;  /* 0x0000b400c0047a23 */ /* 0x002fc80000010806 */
[----:B------:R1:W-:Y:S01]  /*12e40*/  MUFU.EX2 R192, R4 ;  /* 0x0000000400c07308 */ /* 0x0003e20000000800 */
[----:B------:R-:W-:Y:S01]  /*12e50*/  MOV R124, R161 ;  /* 0x000000a1007c7202 */ /* 0x000fe20000000f00 */
[----:B------:R-:W-:Y:S01]  /*12e60*/  IMAD.MOV.U32 R125, RZ, RZ, R160 ;  /* 0x000000ffff7d7224 */ /* 0x000fe200078e00a0 */
[----:B------:R-:W-:Y:S01]  /*12e70*/  HMMA.16816.F32 R96, R8, R138, R96 ;  /* 0x0000008a0860723c */ /* 0x000fe20000001860 */
[----:B------:R-:W3:Y:S01]  /*12e80*/  LDSM.16.MT88.4 R160, [R220+0x2900] ;  /* 0x00290000dca0783b */ /* 0x000ee20000004200 */
[----:B-1----:R-:W-:-:S04]  /*12e90*/  FFMA.FTZ R4, R191, c[0x0][0x2d0], -R6 ;  /* 0x0000b400bf047a23 */ /* 0x002fc80000010806 */
[----:B------:R1:W4:Y:S02]  /*12ea0*/  MUFU.EX2 R191, R4 ;  /* 0x0000000400bf7308 */ /* 0x0003240000000800 */
[--C-:B-1----:R-:W-:Y:S01]  /*12eb0*/  FFMA.FTZ R4, R190, c[0x0][0x2d0], -R6.reuse ;  /* 0x0000b400be047a23 */ /* 0x102fe20000010806 */
[----:B----4-:R-:W-:Y:S01]  /*12ec0*/  F2FP.PACK_AB R169, R191, R192 ;  /* 0x000000c0bfa9723e */ /* 0x010fe200000000ff */
[----:B------:R-:W-:-:S04]  /*12ed0*/  FFMA.FTZ R6, R189, c[0x0][0x2d0], -R6 ;  /* 0x0000b400bd067a23 */ /* 0x000fc80000010806 */
[----:B------:R1:W-:Y:S08]  /*12ee0*/  MUFU.EX2 R201, R4 ;  /* 0x0000000400c97308 */ /* 0x0003f00000000800 */
[----:B------:R-:W4:Y:S01]  /*12ef0*/  MUFU.EX2 R190, R6 ;  /* 0x0000000600be7308 */ /* 0x000f220000000800 */
[----:B-1----:R-:W-:-:S07]  /*12f00*/  FFMA.FTZ R4, R199, c[0x0][0x2d0], -R2 ;  /* 0x0000b400c7047a23 */ /* 0x002fce0000010802 */
[----:B------:R1:W-:Y:S02]  /*12f10*/  MUFU.EX2 R135, R4 ;  /* 0x0000000400877308 */ /* 0x0003e40000000800 */
[----:B-1----:R-:W-:-:S06]  /*12f20*/  FFMA.FTZ R4, R198, c[0x0][0x2d0], -R2 ;  /* 0x0000b400c6047a23 */ /* 0x002fcc0000010802 */
[----:B------:R1:W-:Y:S02]  /*12f30*/  MUFU.EX2 R189, R4 ;  /* 0x0000000400bd7308 */ /* 0x0003e40000000800 */
[----:B-1----:R-:W-:-:S06]  /*12f40*/  FFMA.FTZ R4, R195, c[0x0][0x2d0], -R2 ;  /* 0x0000b400c3047a23 */ /* 0x002fcc0000010802 */
[----:B------:R1:W-:Y:S02]  /*12f50*/  MUFU.EX2 R133, R4 ;  /* 0x0000000400857308 */ /* 0x0003e40000000800 */
[----:B-1----:R-:W-:-:S06]  /*12f60*/  FFMA.FTZ R4, R200, c[0x0][0x2d0], -R2 ;  /* 0x0000b400c8047a23 */ /* 0x002fcc0000010802 */
[----:B------:R1:W-:Y:S02]  /*12f70*/  MUFU.EX2 R134, R4 ;  /* 0x0000000400867308 */ /* 0x0003e40000000800 */
[----:B-1----:R-:W-:Y:S01]  /*12f80*/  FFMA.FTZ R4, R170, c[0x0][0x2d0], -R0 ;  /* 0x0000b400aa047a23 */ /* 0x002fe20000010800 */
[----:B------:R-:W-:-:S05]  /*12f90*/  F2FP.PACK_AB R170, R202, R213 ;  /* 0x000000d5caaa723e */ /* 0x000fca00000000ff */
[----:B------:R1:W-:Y:S02]  /*12fa0*/  MUFU.EX2 R131, R4 ;  /* 0x0000000400837308 */ /* 0x0003e40000000800 */
[----:B-1----:R-:W-:Y:S01]  /*12fb0*/  FFMA.FTZ R4, R171, c[0x0][0x2d0], -R0 ;  /* 0x0000b400ab047a23 */ /* 0x002fe20000010800 */
[----:B----4-:R-:W-:-:S05]  /*12fc0*/  F2FP.PACK_AB R171, R190, R201 ;  /* 0x000000c9beab723e */ /* 0x010fca00000000ff */
[----:B------:R1:W4:Y:S02]  /*12fd0*/  MUFU.EX2 R132, R4 ;  /* 0x0000000400847308 */ /* 0x0003240000000800 */
        /* <DEDUP_REMOVED lines=19> */
[----:B------:R-:W-:Y:S01]  /*13110*/  IMAD.MOV.U32 R150, RZ, RZ, R225 ;  /* 0x000000ffff967224 */ /* 0x000fe200078e00e1 */
[----:B--2---:R-:W-:Y:S01]  /*13120*/  HMMA.16816.F32 R136, R168, R144, R40 ;  /* 0x00000090a888723c */ /* 0x004fe20000001828 */
[----:B------:R1:W-:Y:S01]  /*13130*/  MUFU.EX2 R40, R4 ;  /* 0x0000000400287308 */ /* 0x0003e20000000800 */
[----:B------:R-:W-:Y:S01]  /*13140*/  IMAD.MOV.U32 R198, RZ, RZ, R122 ;  /* 0x000000ffffc67224 */ /* 0x000fe200078e007a */
[----:B------:R-:W-:Y:S01]  /*13150*/  MOV R195, R115 ;  /* 0x0000007300c37202 */ /* 0x000fe20000000f00 */
[----:B------:R-:W-:Y:S01]  /*13160*/  IMAD.MOV.U32 R122, RZ, RZ, R116 ;  /* 0x000000ffff7a7224 */ /* 0x000fe200078e0074 */
[----:B------:R-:W-:Y:S01]  /*13170*/  MOV R116, R105 ;  /* 0x0000006900747202 */ /* 0x000fe20000000f00 */
[----:B------:R-:W-:Y:S02]  /*13180*/  IMAD.MOV.U32 R112, RZ, RZ, R117 ;  /* 0x000000ffff707224 */ /* 0x000fe400078e0075 */
[----:B------:R-:W-:Y:S01]  /*13190*/  IMAD.MOV.U32 R199, RZ, RZ, R123 ;  /* 0x000000ffffc77224 */ /* 0x000fe200078e007b */
[----:B------:R-:W-:Y:S01]  /*131a0*/  MOV R123, R151 ;  /* 0x00000097007b7202 */ /* 0x000fe20000000f00 */
        /* <DEDUP_REMOVED lines=8> */
[----:B-1----:R-:W-:Y:S01]  /*13230*/  FFMA.FTZ R4, R183, c[0x0][0x2d0], -R0 ;  /* 0x0000b400b7047a23 */ /* 0x002fe20000010800 */
[----:B------:R-:W-:Y:S01]  /*13240*/  MOV R10, R107 ;  /* 0x0000006b000a7202 */ /* 0x000fe20000000f00 */
[----:B------:R-:W-:Y:S01]  /*13250*/  IMAD.MOV.U32 R105, RZ, RZ, R148 ;  /* 0x000000ffff697224 */ /* 0x000fe200078e0094 */
[----:B------:R1:W5:Y:S01]  /*13260*/  LDL.LU R225, [R1+0x3c] ;  /* 0x00003c0001e17983 */ /* 0x0003620000300800 */
[C---:B------:R-:W-:Y:S01]  /*13270*/  HMMA.16816.F32 R148, R168.reuse, R146, R36 ;  /* 0x00000092a894723c */ /* 0x040fe20000001824 */
[----:B------:R2:W2:Y:S01]  /*13280*/  MUFU.EX2 R36, R4 ;  /* 0x0000000400247308 */ /* 0x0004a20000000800 */
[----:B----4-:R-:W-:Y:S01]  /*13290*/  F2FP.PACK_AB R5, R132, R131 ;  /* 0x000000838405723e */ /* 0x010fe200000000ff */
[----:B------:R-:W-:Y:S01]  /*132a0*/  IMAD.MOV.U32 R8, RZ, RZ, R105 ;  /* 0x000000ffff087224 */ /* 0x000fe200078e0069 */
[----:B------:R-:W-:Y:S01]  /*132b0*/  MOV R42, R117 ;  /* 0x00000075002a7202 */ /* 0x000fe20000000f00 */
[----:B------:R-:W-:Y:S01]  /*132c0*/  IMAD.MOV.U32 R183, RZ, RZ, R114 ;  /* 0x000000ffffb77224 */ /* 0x000fe200078e0072 */
[----:B------:R-:W-:Y:S01]  /*132d0*/  MOV R200, R104 ;  /* 0x0000006800c87202 */ /* 0x000fe20000000f00 */
[----:B------:R-:W-:Y:S01]  /*132e0*/  IMAD.MOV.U32 R37, RZ, RZ, R6 ;  /* 0x000000ffff257224 */ /* 0x000fe200078e0006 */
[----:B------:R-:W-:Y:S01]  /*132f0*/  MOV R38, R7 ;  /* 0x0000000700267202 */ /* 0x000fe20000000f00 */
[----:B------:R-:W-:Y:S01]  /*13300*/  IMAD.MOV.U32 R114, RZ, RZ, R119 ;  /* 0x000000ffff727224 */ /* 0x000fe200078e0077 */
[----:B------:R-:W-:Y:S01]  /*13310*/  F2FP.PACK_AB R6, R134, R133 ;  /* 0x000000858606723e */ /* 0x000fe200000000ff */
[----:B------:R-:W-:Y:S01]  /*13320*/  IMAD.MOV.U32 R120, RZ, RZ, R155 ;  /* 0x000000ffff787224 */ /* 0x000fe200078e009b */
[----:B------:R-:W-:Y:S01]  /*13330*/  MOV R119, R152 ;  /* 0x0000009800777202 */ /* 0x000fe20000000f00 */
[----:B------:R-:W-:Y:S01]  /*13340*/  IMAD.MOV.U32 R118, RZ, RZ, R154 ;  /* 0x000000ffff767224 */ /* 0x000fe200078e009a */
[----:B------:R-:W-:Y:S01]  /*13350*/  MOV R39, R114 ;  /* 0x0000007200277202 */ /* 0x000fe20000000f00 */
[----:B---3--:R-:W-:Y:S01]  /*13360*/  HMMA.16816.F32 R152, R168, R160, R32 ;  /* 0x000000a0a898723c */ /* 0x008fe20000001820 */
[----:B------:R-:W-:Y:S01]  /*13370*/  IMAD.MOV.U32 R41, RZ, RZ, R115 ;  /* 0x000000ffff297224 */ /* 0x000fe200078e0073 */
[----:B--2---:R-:W-:Y:S01]  /*13380*/  F2FP.PACK_AB R4, R189, R135 ;  /* 0x00000087bd04723e */ /* 0x004fe200000000ff */
[----:B------:R-:W-:Y:S01]  /*13390*/  IMAD.MOV.U32 R43, RZ, RZ, R118 ;  /* 0x000000ffff2b7224 */ /* 0x000fe200078e0076 */
[----:B------:R-:W-:Y:S01]  /*133a0*/  F2FP.PACK_AB R7, R36, R40 ;  /* 0x000000282407723e */ /* 0x000fe200000000ff */
[----:B------:R-:W-:-:S02]  /*133b0*/  IMAD.MOV.U32 R9, RZ, RZ, R106 ;  /* 0x000000ffff097224 */ /* 0x000fc400078e006a */
[----:B------:R-:W-:Y:S01]  /*133c0*/  IMAD.MOV.U32 R35, RZ, RZ, R100 ;  /* 0x000000ffff237224 */ /* 0x000fe200078e0064 */
[----:B------:R-:W-:Y:S01]  /*133d0*/  MOV R33, R102 ;  /* 0x0000006600217202 */ /* 0x000fe20000000f00 */
[----:B------:R-:W-:Y:S01]  /*133e0*/  IMAD.MOV.U32 R34, RZ, RZ, R101 ;  /* 0x000000ffff227224 */ /* 0x000fe200078e0065 */
[----:B------:R-:W-:Y:S01]  /*133f0*/  HMMA.16816.F32 R104, R168, R164, R24 ;  /* 0x000000a4a868723c */ /* 0x000fe20000001818 */
[----:B------:R-:W-:-:S07]  /*13400*/  IMAD.MOV.U32 R32, RZ, RZ, R103 ;  /* 0x000000ffff207224 */ /* 0x000fce00078e0067 */
[C---:B------:R-:W-:Y:S07]  /*13410*/  HMMA.16816.F32 R156, R4.reuse, R48, R156 ;  /* 0x00000030049c723c */ /* 0x040fee000000189c */
[----:B------:R-:W-:Y:S01]  /*13420*/  IMAD.MOV.U32 R49, RZ, RZ, R8 ;  /* 0x000000ffff317224 */ /* 0x000fe200078e0008 */
[----:B------:R-:W-:Y:S01]  /*13430*/  HMMA.16816.F32 R108, R4, R56, R108 ;  /* 0x00000038046c723c */ /* 0x000fe2000000186c */
[----:B------:R-:W-:Y:S01]  /*13440*/  FFMA.FTZ R8, R212, c[0x0][0x2d0], -R2 ;  /* 0x0000b400d4087a23 */ /* 0x000fe20000010802 */
[----:B------:R-:W-:-:S05]  /*13450*/  MOV R48, R9 ;  /* 0x0000000900307202 */ /* 0x000fca0000000f00 */
[----:B------:R-:W-:Y:S01]  /*13460*/  IMAD.MOV.U32 R57, RZ, RZ, R37 ;  /* 0x000000ffff397224 */ /* 0x000fe200078e0025 */
[----:B------:R-:W-:Y:S01]  /*13470*/  HMMA.16816.F32 R100, R168, R162, R28 ;  /* 0x000000a2a864723c */ /* 0x000fe2000000181c */
[----:B------:R2:W-:Y:S01]  /*13480*/  MUFU.EX2 R37, R8 ;  /* 0x0000000800257308 */ /* 0x0005e20000000800 */
[----:B------:R-:W-:-:S05]  /*13490*/  IMAD.MOV.U32 R56, RZ, RZ, R38 ;  /* 0x000000ffff387224 */ /* 0x000fca00078e0026 */
[----:B------:R-:W-:Y:S01]  /*134a0*/  IMAD.MOV.U32 R28, RZ, RZ, R199 ;  /* 0x000000ffff1c7224 */ /* 0x000fe200078e00c7 */
[----:B------:R-:W-:Y:S01]  /*134b0*/  MOV R30, R198 ;  /* 0x000000c6001e7202 */ /* 0x000fe20000000f00 */
[----:B------:R-:W-:Y:S01]  /*134c0*/  IMAD.MOV.U32 R199, RZ, RZ, R112 ;  /* 0x000000ffffc77224 */ /* 0x000fe200078e0070 */
[----:B------:R-:W-:Y:S01]  /*134d0*/  HMMA.16816.F32 R140, R4, R64, R140 ;  /* 0x00000040048c723c */ /* 0x000fe2000000188c */
[----:B------:R-:W-:Y:S02]  /*134e0*/  IMAD.MOV.U32 R29, RZ, RZ, R113 ;  /* 0x000000ffff1d7224 */ /* 0x000fe400078e0071 */
[----:B------:R-:W-:Y:S02]  /*134f0*/  IMAD.MOV.U32 R31, RZ, RZ, R195 ;  /* 0x000000ffff1f7224 */ /* 0x000fe400078e00c3 */
[----:B------:R-:W-:Y:S02]  /*13500*/  IMAD.MOV.U32 R198, RZ, RZ, R116 ;  /* 0x000000ffffc67224 */ /* 0x000fe400078e0074 */
[----:B--2---:R-:W-:Y:S01]  /*13510*/  FFMA.FTZ R8, R208, c[0x0][0x2d0], -R2 ;  /* 0x0000b400d0087a23 */ /* 0x004fe20000010802 */
[----:B------:R-:W-:Y:S01]  /*13520*/  HMMA.16816.F32 R112, R168, R166, R20 ;  /* 0x000000a6a870723c */ /* 0x000fe20000001814 */
[----:B------:R-:W-:-:S02]  /*13530*/  IMAD.MOV.U32 R195, RZ, RZ, R119 ;  /* 0x000000ffffc37224 */ /* 0x000fc400078e0077 */
[----:B------:R2:W-:Y:S01]  /*13540*/  MUFU.EX2 R38, R8 ;  /* 0x0000000800267308 */ /* 0x0005e20000000800 */
[----:B------:R-:W-:Y:S02]  /*13550*/  IMAD.MOV.U32 R64, RZ, RZ, R31 ;  /* 0x000000ffff407224 */ /* 0x000fe400078e001f */
[----:B------:R-:W-:Y:S02]  /*13560*/  IMAD.MOV.U32 R65, RZ, RZ, R30 ;  /* 0x000000ffff417224 */ /* 0x000fe400078e001e */
[----:B------:R-:W-:Y:S07]  /*13570*/  HMMA.16816.F32 R20, R4, R58, R80 ;  /* 0x0000003a0414723c */ /* 0x000fee0000001850 */
[----:B------:R-:W-:Y:S01]  /*13580*/  IMAD.MOV.U32 R82, RZ, RZ, R41 ;  /* 0x000000ffff527224 */ /* 0x000fe200078e0029 */
[----:B------:R-:W-:Y:S01]  /*13590*/  HMMA.16816.F32 R116, R168, R88, R16 ;  /* 0x00000058a874723c */ /* 0x000fe20000001810 */
[----:B------:R-:W-:Y:S01]  /*135a0*/  MOV R83, R39 ;  /* 0x0000002700537202 */ /* 0x000fe20000000f00 */
[----:B------:R-:W-:Y:S01]  /*135b0*/  IMAD.MOV.U32 R59, RZ, RZ, R124 ;  /* 0x000000ffff3b7224 */ /* 0x000fe200078e007c */
[----:B------:R-:W-:Y:S01]  /*135c0*/  MOV R58, R125 ;  /* 0x0000007d003a7202 */ /* 0x000fe20000000f00 */
[----:B--2---:R-:W-:Y:S01]  /*135d0*/  FFMA.FTZ R8, R211, c[0x0][0x2d0], -R2 ;  /* 0x0000b400d3087a23 */ /* 0x004fe20000010802 */
[----:B------:R-:W-:Y:S01]  /*135e0*/  MOV R81, R126 ;  /* 0x0000007e00517202 */ /* 0x000fe20000000f00 */
[----:B------:R-:W-:-:S02]  /*135f0*/  IMAD.MOV.U32 R80, RZ, RZ, R127 ;  /* 0x000000ffff507224 */ /* 0x000fc400078e007f */
[----:B------:R2:W-:Y:S01]  /*13600*/  MUFU.EX2 R41, R8 ;  /* 0x0000000800297308 */ /* 0x0005e20000000800 */
[----:B------:R-:W-:Y:S08]  /*13610*/  HMMA.16816.F32 R168, R168, R90, R12 ;  /* 0x0000005aa8a8723c */ /* 0x000ff0000000180c */
[----:B------:R-:W-:Y:S01]  /*13620*/  HMMA.16816.F32 R12, R4, R66, R44 ;  /* 0x00000042040c723c */ /* 0x000fe2000000182c */
[----:B--2---:R-:W-:-:S07]  /*13630*/  FFMA.FTZ R8, R205, c[0x0][0x2d0], -R2 ;  /* 0x0000b400cd087a23 */ /* 0x004fce0000010802 */
[C---:B------:R-:W-:Y:S01]  /*13640*/  HMMA.16816.F32 R16, R4.reuse, R50, R68 ;  /* 0x000000320410723c */ /* 0x040fe20000001844 */
[----:B------:R-:W-:Y:S01]  /*13650*/  IMAD.MOV.U32 R46, RZ, RZ, R42 ;  /* 0x000000ffff2e7224 */ /* 0x000fe200078e002a */
[----:B------:R-:W-:Y:S01]  /*13660*/  MOV R67, R43 ;  /* 0x0000002b00437202 */ /* 0x000fe20000000f00 */
[----:B------:R2:W-:Y:S01]  /*13670*/  MUFU.EX2 R42, R8 ;  /* 0x00000008002a7308 */ /* 0x0005e20000000800 */
[----:B------:R-:W-:Y:S02]  /*13680*/  IMAD.MOV.U32 R47, RZ, RZ, R34 ;  /* 0x000000ffff2f7224 */ /* 0x000fe400078e0022 */
[----:B------:R-:W-:Y:S01]  /*13690*/  IMAD.MOV.U32 R66, RZ, RZ, R200 ;  /* 0x000000ffff427224 */ /* 0x000fe200078e00c8 */
[----:B------:R-:W-:Y:S01]  /*136a0*/  MOV R68, R32 ;  /* 0x0000002000447202 */ /* 0x000fe20000000f00 */
[----:B------:R-:W-:Y:S01]  /*136b0*/  IMAD.MOV.U32 R51, RZ, RZ, R33 ;  /* 0x000000ffff337224 */ /* 0x000fe200078e0021 */
[----:B------:R-:W-:Y:S01]  /*136c0*/  MOV R50, R35 ;  /* 0x0000002300327202 */ /* 0x000fe20000000f00 */
[----:B------:R-:W-:Y:S01]  /*136d0*/  IMAD.MOV.U32 R200, RZ, RZ, R10 ;  /* 0x000000ffffc87224 */ /* 0x000fe200078e000a */
[----:B------:R-:W-:Y:S01]  /*136e0*/  HMMA.16816.F32 R24, R4, R52, R72 ;  /* 0x000000340418723c */ /* 0x000fe20000001848 */
[----:B------:R-:W-:Y:S01]  /*136f0*/  IMAD.MOV.U32 R71, RZ, RZ, R11 ;  /* 0x000000ffff477224 */ /* 0x000fe200078e000b */
[----:B------:R-:W-:Y:S01]  /*13700*/  MOV R69, R29 ;  /* 0x0000001d00457202 */ /* 0x000fe20000000f00 */
[----:B------:R-:W-:-:S02]  /*13710*/  IMAD.MOV.U32 R70, RZ, RZ, R28 ;  /* 0x000000ffff467224 */ /* 0x000fc400078e001c */
[----:B--2---:R-:W-:-:S04]  /*13720*/  FFMA.FTZ R8, R207, c[0x0][0x2d0], -R2 ;  /* 0x0000b400cf087a23 */ /* 0x004fc80000010802 */
[----:B------:R2:W-:Y:S02]  /*13730*/  MUFU.EX2 R44, R8 ;  /* 0x00000008002c7308 */ /* 0x0005e40000000800 */
[----:B--2---:R-:W-:-:S06]  /*13740*/  FFMA.FTZ R8, R210, c[0x0][0x2d0], -R2 ;  /* 0x0000b400d2087a23 */ /* 0x004fcc0000010802 */
[----:B------:R2:W3:Y:S02]  /*13750*/  MUFU.EX2 R45, R8 ;  /* 0x00000008002d7308 */ /* 0x0004e40000000800 */
[----:B--2---:R-:W-:Y:S01]  /*13760*/  FFMA.FTZ R8, R196, c[0x0][0x2d0], -R0 ;  /* 0x0000b400c4087a23 */ /* 0x004fe20000010800 */
[----:B------:R-:W-:Y:S01]  /*13770*/  UIMAD.WIDE.U32 UR22, UR17, UR20, URZ ;  /* 0x00000014111672a5 */ /* 0x000fe2000f8e003f */
[----:B------:R-:W-:-:S04]  /*13780*/  PLOP3.LUT P0, PT, PT, PT, UP6, 0x40, 0x0 ;  /* 0x000000000000781c */ /* 0x000fc80003f0e868 */
[----:B------:R2:W-:Y:S01]  /*13790*/  MUFU.EX2 R32, R8 ;  /* 0x0000000800207308 */ /* 0x0005e20000000800 */
[----:B---3--:R-:W-:Y:S01]  /*137a0*/  F2FP.PACK_AB R124, R45, R44 ;  /* 0x0000002c2d7c723e */ /* 0x008fe200000000ff */
[----:B--2---:R-:W-:-:S06]  /*137b0*/  FFMA.FTZ R8, R197, c[0x0][0x2d0], -R0 ;  /* 0x0000b400c5087a23 */ /* 0x004fcc0000010800 */
[----:B------:R2:W3:Y:S02]  /*137c0*/  MUFU.EX2 R33, R8 ;  /* 0x0000000800217308 */ /* 0x0004e40000000800 */
[----:B--2---:R-:W-:-:S06]  /*137d0*/  FFMA.FTZ R8, R193, c[0x0][0x2d0], -R0 ;  /* 0x0000b400c1087a23 */ /* 0x004fcc0000010800 */
[----:B------:R2:W-:Y:S02]  /*137e0*/  MUFU.EX2 R34, R8 ;  /* 0x0000000800227308 */ /* 0x0005e40000000800 */
[----:B--2---:R-:W-:-:S06]  /*137f0*/  FFMA.FTZ R8, R194, c[0x0][0x2d0], -R0 ;  /* 0x0000b400c2087a23 */ /* 0x004fcc0000010800 */
[----:B------:R2:W4:Y:S02]  /*13800*/  MUFU.EX2 R35, R8 ;  /* 0x0000000800237308 */ /* 0x0005240000000800 */
[--C-:B--2---:R-:W-:Y:S02]  /*13810*/  FFMA.FTZ R8, R206, c[0x0][0x2d0], -R2.reuse ;  /* 0x0000b400ce087a23 */ /* 0x104fe40000010802 */
[----:B------:R-:W-:-:S04]  /*13820*/  FFMA.FTZ R2, R209, c[0x0][0x2d0], -R2 ;  /* 0x0000b400d1027a23 */ /* 0x000fc80000010802 */
[----:B------:R2:W-:Y:S08]  /*13830*/  MUFU.EX2 R43, R8 ;  /* 0x00000008002b7308 */ /* 0x0005f00000000800 */
[----:B------:R1:W1:Y:S01]  /*13840*/  MUFU.EX2 R39, R2 ;  /* 0x0000000200277308 */ /* 0x0002620000000800 */
[----:B--2---:R-:W-:Y:S07]  /*13850*/  HMMA.16816.F32 R8, R4, R54, R96 ;  /* 0x000000360408723c */ /* 0x004fee0000001860 */
[----:B------:R-:W-:Y:S01]  /*13860*/  F2FP.PACK_AB R4, R38, R37 ;  /* 0x000000252604723e */ /* 0x000fe200000000ff */
[----:B-1----:R-:W-:Y:S01]  /*13870*/  FFMA.FTZ R2, R184, c[0x0][0x2d0], -R0 ;  /* 0x0000b400b8027a23 */ /* 0x002fe20000010800 */
[----:B------:R-:W-:-:S02]  /*13880*/  F2FP.PACK_AB R6, R42, R41 ;  /* 0x000000292a06723e */ /* 0x000fc400000000ff */
[----:B---3--:R-:W-:Y:S01]  /*13890*/  F2FP.PACK_AB R5, R33, R32 ;  /* 0x000000202105723e */ /* 0x008fe200000000ff */
[----:B------:R1:W-:Y:S01]  /*138a0*/  MUFU.EX2 R31, R2 ;  /* 0x00000002001f7308 */ /* 0x0003e20000000800 */
[----:B----4-:R-:W-:Y:S01]  /*138b0*/  F2FP.PACK_AB R7, R35, R34 ;  /* 0x000000222307723e */ /* 0x010fe200000000ff */
[----:B------:R-:W-:Y:S01]  /*138c0*/  @UP5 USHF.R.U32.HI UR17, URZ, UR21, UR23 ;  /* 0x000000153f115299 */ /* 0x000fe20008011617 */
        /* <DEDUP_REMOVED lines=28> */
[----:B------:R-:W-:Y:S01]  /*13a90*/  UIADD3 UR16, UR16, UR17, URZ ;  /* 0x0000001110107290 */ /* 0x000fe2000fffe03f */
        /* <DEDUP_REMOVED lines=19> */
[----:B------:R-:W-:Y:S01]  /*13bd0*/  ULDC UR4, c[0x0][0x328] ;  /* 0x0000ca0000047ab9 */ /* 0x000fe20000000800 */
[----:B------:R-:W-:Y:S01]  /*13be0*/  FADD.FTZ R5, R67, R4 ;  /* 0x0000000443057221 */ /* 0x000fe20000010000 */
[----:B------:R-:W-:Y:S01]  /*13bf0*/  HMMA.16816.F32 R144, R124, R146, R12 ;  /* 0x000000927c90723c */ /* 0x000fe2000000180c */
        /* <DEDUP_REMOVED lines=94> */
.L_x_1250:
[----:B------:R-:W-:Y:S02]  /*141e0*/  UMOV UR17, 0x1 ;  /* 0x0000000100117882 */ /* 0x000fe40000000000 */
[----:B------:R-:W-:Y:S02]  /*141f0*/  ULDC UR16, c[0x0][0x32c] ;  /* 0x0000cb0000107ab9 */ /* 0x000fe40000000800 */
[----:B------:R-:W-:-:S03]  /*14200*/  UISETP.NE.AND UP0, UPT, UR17, UR16, UPT ;  /* 0x000000101100728c */ /* 0x000fc6000bf05270 */
[----:B------:R-:W-:Y:S02]  /*14210*/  ULDC.64 UR16, c[0x0][0x330] ;  /* 0x0000cc0000107ab9 */ /* 0x000fe40000000a00 */
[----:B------:R-:W-:-:S07]  /*14220*/  UIMAD.WIDE.U32 UR22, UR20, UR16, URZ ;  /* 0x00000010141672a5 */ /* 0x000fce000f8e003f */
[----:B------:R-:W-:Y:S02]  /*14230*/  @UP0 UMOV UR21, UR23 ;  /* 0x0000001700150c82 */ /* 0x000fe40008000000 */
[----:B------:R-:W-:Y:S02]  /*14240*/  @UP0 USHF.R.U32.HI UR20, URZ, UR17, UR21 ;  /* 0x000000113f140299 */ /* 0x000fe40008011615 */
.L_x_1251:
[----:B------:R-:W-:Y:S02]  /*14250*/  ULDC UR16, c[0x0][0x32c] ;  /* 0x0000cb0000107ab9 */ /* 0x000fe40000000800 */
[----:B------:R-:W-:-:S04]  /*14260*/  UIMAD UR16, UR20, UR16, UR16 ;  /* 0x00000010141072a4 */ /* 0x000fc8000f8e0210 */
[----:B------:R-:W-:-:S04]  /*14270*/  UISETP.LT.AND UP0, UPT, UR4, UR16, UPT ;  /* 0x000000100400728c */ /* 0x000fc8000bf01270 */
[----:B------:R-:W-:-:S04]  /*14280*/  USEL UR4, UR4, UR16, UP0 ;  /* 0x0000001004047287 */ /* 0x000fc80008000000 */
.L_x_1249:
        /* <DEDUP_REMOVED lines=14> */
.L_x_1271:
        /* <DEDUP_REMOVED lines=34> */
[----:B------:R-:W2:Y:S04]  /*14590*/  SHFL.IDX PT, R4, R2, RZ, 0x181f ;  /* 0x00181fff02047589 */ /* 0x000ea800000e0000 */
[----:B------:R-:W-:Y:S04]  /*145a0*/  SHFL.IDX PT, R3, R0, RZ, 0x181f ;  /* 0x00181fff00037589 */ /* 0x000fe800000e0000 */
[----:B------:R-:W-:Y:S04]  /*145b0*/  SHFL.IDX PT, R10, R2, 0x1, 0x181f ;  /* 0x00381f00020a7f89 */ /* 0x000fe800000e0000 */
[----:B------:R-:W3:Y:S04]  /*145c0*/  SHFL.IDX PT, R8, R2, 0x2, 0x181f ;  /* 0x00581f0002087f89 */ /* 0x000ee800000e0000 */
[----:B------:R-:W-:Y:S04]  /*145d0*/  SHFL.IDX PT, R7, R0, 0x1, 0x181f ;  /* 0x00381f0000077f89 */ /* 0x000fe800000e0000 */
[----:B------:R-:W4:Y:S04]  /*145e0*/  SHFL.IDX PT, R6, R2, 0x3, 0x181f ;  /* 0x00781f0002067f89 */ /* 0x000f2800000e0000 */
[----:B------:R-:W-:Y:S04]  /*145f0*/  SHFL.IDX PT, R9, R2, 0x4, 0x181f ;  /* 0x00981f0002097f89 */ /* 0x000fe800000e0000 */
[----:B------:R-:W-:Y:S04]  /*14600*/  SHFL.IDX PT, R14, R0, 0x2, 0x181f ;  /* 0x00581f00000e7f89 */ /* 0x000fe800000e0000 */
[----:B------:R-:W5:Y:S04]  /*14610*/  SHFL.IDX PT, R13, R0, 0x3, 0x181f ;  /* 0x00781f00000d7f89 */ /* 0x000f6800000e0000 */
[----:B------:R-:W1:Y:S04]  /*14620*/  SHFL.IDX PT, R2, R2, 0x5, 0x181f ;  /* 0x00b81f0002027f89 */ /* 0x000e6800000e0000 */
[----:B------:R-:W-:Y:S04]  /*14630*/  SHFL.IDX PT, R12, R0, 0x4, 0x181f ;  /* 0x00981f00000c7f89 */ /* 0x000fe800000e0000 */
[----:B------:R-:W1:Y:S01]  /*14640*/  SHFL.IDX PT, R0, R0, 0x5, 0x181f ;  /* 0x00b81f0000007f89 */ /* 0x000e6200000e0000 */
[-C--:B--2---:R-:W-:Y:S02]  /*14650*/  IADD3 R4, P0, R4, R234.reuse, RZ ;  /* 0x000000ea04047210 */ /* 0x084fe40007f1e0ff */
[-C--:B---3--:R-:W-:Y:S02]  /*14660*/  IADD3 R8, P3, R8, R234.reuse, RZ ;  /* 0x000000ea08087210 */ /* 0x088fe40007f7e0ff */
[-C--:B----4-:R-:W-:Y:S01]  /*14670*/  IADD3 R6, P2, R6, R234.reuse, RZ ;  /* 0x000000ea06067210 */ /* 0x090fe20007f5e0ff */
[--C-:B------:R-:W-:Y:S01]  /*14680*/  IMAD.X R5, R3, 0x1, R233.reuse, P0 ;  /* 0x0000000103057824 */ /* 0x100fe200000e06e9 */
[-C--:B------:R-:W-:Y:S04]  /*14690*/  IADD3 R10, P0, R10, R234.reuse, RZ ;  /* 0x000000ea0a0a7210 */ /* 0x080fe80007f1e0ff */
[----:B------:R2:W-:Y:S01]  /*146a0*/  LDGSTS.E.BYPASS.LTC128B.128 [R243], [R4.64], !P6 ;  /* 0x0000000004f37fae */ /* 0x0005e2000f101d4e */
[--C-:B------:R-:W-:Y:S02]  /*146b0*/  IMAD.X R11, R7, 0x1, R233.reuse, P0 ;  /* 0x00000001070b7824 */ /* 0x100fe400000e06e9 */
[--C-:B-----5:R-:W-:Y:S01]  /*146c0*/  IMAD.X R7, R13, 0x1, R233.reuse, P2 ;  /* 0x000000010d077824 */ /* 0x120fe200010e06e9 */
[-C--:B-1----:R-:W-:Y:S02]  /*146d0*/  IADD3 R2, P0, R2, R234.reuse, RZ ;  /* 0x000000ea02027210 */ /* 0x082fe40007f1e0ff */
[----:B------:R1:W-:Y:S02]  /*146e0*/  LDGSTS.E.BYPASS.LTC128B.128 [R243+0x800], [R10.64], !P6 ;  /* 0x008000000af37fae */ /* 0x0003e4000f101d4e */
[-C--:B------:R-:W-:Y:S02]  /*146f0*/  IADD3.X R3, R0, R233.reuse, RZ, P0, !PT ;  /* 0x000000e900037210 */ /* 0x080fe400007fe4ff */
[----:B--2---:R-:W-:Y:S02]  /*14700*/  IADD3 R4, P1, R9, R234, RZ ;  /* 0x000000ea09047210 */ /* 0x004fe40007f3e0ff */
[----:B------:R-:W-:Y:S03]  /*14710*/  IADD3.X R9, R14, R233, RZ, P3, !PT ;  /* 0x000000e90e097210 */ /* 0x000fe60001ffe4ff */
[----:B------:R-:W-:Y:S02]  /*14720*/  IMAD.X R5, R12, 0x1, R233, P1 ;  /* 0x000000010c057824 */ /* 0x000fe400008e06e9 */
[----:B------:R1:W-:Y:S04]  /*14730*/  LDGSTS.E.BYPASS.LTC128B.128 [R243+0x1000], [R8.64], !P6 ;  /* 0x0100000008f37fae */ /* 0x0003e8000f101d4e */
[----:B------:R1:W-:Y:S04]  /*14740*/  LDGSTS.E.BYPASS.LTC128B.128 [R243+0x1800], [R6.64], !P6 ;  /* 0x0180000006f37fae */ /* 0x0003e8000f101d4e */
[----:B------:R1:W-:Y:S04]  /*14750*/  LDGSTS.E.BYPASS.LTC128B.128 [R243+0x2000], [R4.64], !P6 ;  /* 0x0200000004f37fae */ /* 0x0003e8000f101d4e */
[----:B------:R1:W-:Y:S02]  /*14760*/  LDGSTS.E.BYPASS.LTC128B.128 [R243+0x2800], [R2.64], !P6 ;  /* 0x0280000002f37fae */ /* 0x0003e4000f101d4e */
.L_x_1253:
[-C--:B-1234-:R-:W-:Y:S01]  /*14770*/  HMMA.16816.F32 R4, R96, R16.reuse, RZ ;  /* 0x000000106004723c */ /* 0x09efe200000018ff */
[----:B------:R-:W-:Y:S01]  /*14780*/  LDSM.16.M88.4 R208, [R222+0x4100] ;  /* 0x00410000ded0783b */ /* 0x000fe20000000200 */
[----:B------:R-:W-:Y:S06]  /*14790*/  UISETP.GT.AND UP0, UPT, UR19, UR18, UPT ;  /* 0x000000121300728c */ /* 0x000fec000bf04270 */
[C---:B------:R-:W-:Y:S01]  /*147a0*/  HMMA.16816.F32 R8, R92.reuse, R16, RZ ;  /* 0x000000105c08723c */ /* 0x040fe200000018ff */
        /* <DEDUP_REMOVED lines=114> */
[----:B------:R-:W2:Y:S01]  /*14ed0*/  LDL R0, [R1+0x14] ;  /* 0x0000140001007983 */ /* 0x000ea20000100800 */
[----:B------:R-:W-:Y:S01]  /*14ee0*/  IMAD.MOV.U32 R235, RZ, RZ, RZ ;  /* 0x000000ffffeb7224 */ /* 0x000fe200078e00ff */
[----:B------:R-:W-:Y:S01]  /*14ef0*/  UIMAD UR16, UR19, 0x60, UR9 ;  /* 0x00000060131078a4 */ /* 0x000fe2000f8e0209 */
[----:B------:R-:W-:Y:S01]  /*14f00*/  IMAD.MOV.U32 R2, RZ, RZ, c[0x0][0x2b8] ;  /* 0x0000ae00ff027624 */ /* 0x000fe200078e00ff */
[----:B------:R-:W3:Y:S04]  /*14f10*/  LDL.64 R238, [R1+0x20] ;  /* 0x0000200001ee7983 */ /* 0x000ee80000100a00 */
[----:B------:R-:W4:Y:S01]  /*14f20*/  LDL R128, [R1+0x1c] ;  /* 0x00001c0001807983 */ /* 0x000f220000100800 */
[----:B------:R-:W-:Y:S01]  /*14f30*/  ISETP.NE.AND P2, PT, R2, 0x1, PT ;  /* 0x000000010200780c */ /* 0x000fe20003f45270 */
[----:B------:R-:W-:Y:S05]  /*14f40*/  IMAD.U32 R2, RZ, RZ, UR16 ;  /* 0x00000010ff027e24 */ /* 0x000fea000f8e00ff */
        /* <DEDUP_REMOVED lines=33> */
[----:B------:R-:W-:Y:S02]  /*15160*/  SHFL.IDX PT, R135, R2, 0x4, 0x181f ;  /* 0x00981f0002877f89 */ /* 0x000fe400000e0000 */
[--C-:B--2---:R-:W-:Y:S02]  /*15170*/  IMAD.X R129, R3, 0x1, R233.reuse, P0 ;  /* 0x0000000103817824 */ /* 0x104fe400000e06e9 */
[----:B------:R-:W1:Y:S01]  /*15180*/  SHFL.IDX PT, R173, R0, 0x3, 0x181f ;  /* 0x00781f0000ad7f89 */ /* 0x000e6200000e0000 */
[-C--:B---3--:R-:W-:Y:S03]  /*15190*/  IADD3 R176, P0, R176, R234.reuse, RZ ;  /* 0x000000eab0b07210 */ /* 0x088fe60007f1e0ff */
[----:B------:R2:W-:Y:S01]  /*151a0*/  LDGSTS.E.BYPASS.LTC128B.128 [R237+0x3100], [R128.64], !P6 ;  /* 0x0310000080ed7fae */ /* 0x0005e2000f101d4e */
[-C--:B----4-:R-:W-:Y:S03]  /*151b0*/  IADD3 R174, P3, R174, R234.reuse, RZ ;  /* 0x000000eaaeae7210 */ /* 0x090fe60007f7e0ff */
[----:B------:R-:W3:Y:S01]  /*151c0*/  SHFL.IDX PT, R2, R2, 0x5, 0x181f ;  /* 0x00b81f0002027f89 */ /* 0x000ee200000e0000 */
[--C-:B-----5:R-:W-:Y:S03]  /*151d0*/  IMAD.X R177, R130, 0x1, R233.reuse, P0 ;  /* 0x0000000182b17824 */ /* 0x120fe600000e06e9 */
[----:B------:R-:W4:Y:S01]  /*151e0*/  SHFL.IDX PT, R178, R0, 0x4, 0x181f ;  /* 0x00981f0000b27f89 */ /* 0x000f2200000e0000 */
[-C--:B------:R-:W-:Y:S03]  /*151f0*/  IADD3 R172, P2, R172, R234.reuse, RZ ;  /* 0x000000eaacac7210 */ /* 0x080fe60007f5e0ff */
[----:B------:R-:W5:Y:S01]  /*15200*/  SHFL.IDX PT, R0, R0, 0x5, 0x181f ;  /* 0x00b81f0000007f89 */ /* 0x000f6200000e0000 */
[--C-:B------:R-:W-:Y:S03]  /*15210*/  IMAD.X R175, R175, 0x1, R233.reuse, P3 ;  /* 0x00000001afaf7824 */ /* 0x100fe600018e06e9 */
[----:B------:R5:W-:Y:S04]  /*15220*/  LDGSTS.E.BYPASS.LTC128B.128 [R237+0x3900], [R176.64], !P6 ;  /* 0x03900000b0ed7fae */ /* 0x000be8000f101d4e */
[----:B------:R5:W-:Y:S01]  /*15230*/  LDGSTS.E.BYPASS.LTC128B.128 [R237+0x4100], [R174.64], !P6 ;  /* 0x04100000aeed7fae */ /* 0x000be2000f101d4e */
[--C-:B-1----:R-:W-:Y:S05]  /*15240*/  IMAD.X R173, R173, 0x1, R233.reuse, P2 ;  /* 0x00000001adad7824 */ /* 0x102fea00010e06e9 */
[----:B------:R1:W-:Y:S01]  /*15250*/  LDGSTS.E.BYPASS.LTC128B.128 [R237+0x4900], [R172.64], !P6 ;  /* 0x04900000aced7fae */ /* 0x0003e2000f101d4e */
[-C--:B--2---:R-:W-:Y:S02]  /*15260*/  IADD3 R128, P1, R135, R234.reuse, RZ ;  /* 0x000000ea87807210 */ /* 0x084fe40007f3e0ff */
[----:B---3--:R-:W-:Y:S03]  /*15270*/  IADD3 R2, P0, R2, R234, RZ ;  /* 0x000000ea02027210 */ /* 0x008fe60007f1e0ff */
[--C-:B----4-:R-:W-:Y:S02]  /*15280*/  IMAD.X R129, R178, 0x1, R233.reuse, P1 ;  /* 0x00000001b2817824 */ /* 0x110fe400008e06e9 */
[----:B-----5:R-:W-:Y:S03]  /*15290*/  IMAD.X R3, R0, 0x1, R233, P0 ;  /* 0x0000000100037824 */ /* 0x020fe600000e06e9 */
[----:B------:R1:W-:Y:S04]  /*152a0*/  LDGSTS.E.BYPASS.LTC128B.128 [R237+0x5100], [R128.64], !P6 ;  /* 0x0510000080ed7fae */ /* 0x0003e8000f101d4e */
[----:B------:R1:W-:Y:S02]  /*152b0*/  LDGSTS.E.BYPASS.LTC128B.128 [R237+0x5900], [R2.64], !P6 ;  /* 0x0590000002ed7fae */ /* 0x0003e4000f101d4e */
.L_x_1254:
[----:B-1----:R-:W2:Y:S01]  /*152c0*/  LDL R2, [R1+0x18] ;  /* 0x0000180001027983 */ /* 0x002ea20000100800 */
[----:B------:R-:W-:Y:S01]  /*152d0*/  UISETP.NE.AND UP1, UPT, UR13, URZ, UPT ;  /* 0x0000003f0d00728c */ /* 0x000fe2000bf25270 */
[----:B------:R-:W-:Y:S01]  /*152e0*/  IMAD.U32 R174, RZ, RZ, UR10 ;  /* 0x0000000affae7e24 */ /* 0x000fe2000f8e00ff */
[----:B------:R-:W-:Y:S01]  /*152f0*/  UIMAD UR16, UR19, -0x60, URZ ;  /* 0xffffffa0131078a4 */ /* 0x000fe2000f8e023f */
[----:B------:R-:W3:Y:S01]  /*15300*/  LDL R194, [R1] ;  /* 0x0000000001c27983 */ /* 0x000ee20000100800 */
        /* <DEDUP_REMOVED lines=31> */
.L_x_1257:
[----:B------:R-:W-:Y:S04]  /*15500*/  MOV R2, c[0x0][0x32c] ;  /* 0x0000cb0000027a02 */ /* 0x000fe80000000f00 */
[----:B------:R-:W-:Y:S11]  /*15510*/  ISETP.NE.AND P0, PT, R2, 0x1, PT ;  /* 0x000000010200780c */ /* 0x000ff60003f05270 */
[----:B------:R-:W-:Y:S02]  /*15520*/  @!UPT UIADD3 URZ, URZ, URZ, URZ ;  /* 0x0000003f3f3ff290 */ /* 0x000fe4000fffe03f */
[----:B------:R-:W-:Y:S05]  /*15530*/  @P0 IMAD.HI.U32 R2, R0, c[0x0][0x330], RZ ;  /* 0x0000cc0000020a27 */ /* 0x000fea00078e00ff */
[----:B------:R-:W-:Y:S02]  /*15540*/  @P0 SHF.R.U32.HI R0, RZ, c[0x0][0x334], R2 ;  /* 0x0000cd00ff000a19 */ /* 0x000fe40000011602 */
.L_x_1258:
[----:B------:R-:W-:Y:S05]  /*15550*/  BSYNC B0 ;  /* 0x0000000000007941 */ /* 0x000fea0003800000 */
.L_x_1256:
[----:B------:R-:W-:Y:S05]  /*15560*/  IADD3 R2, -R194, UR16, RZ ;  /* 0x00000010c2027c10 */ /* 0x000fea000fffe1ff */
[----:B------:R-:W-:Y:S05]  /*15570*/  IMAD R0, R0, c[0x0][0x32c], R2 ;  /* 0x0000cb0000007a24 */ /* 0x000fea00078e0202 */
[----:B------:R-:W-:Y:S02]  /*15580*/  IADD3 R2, R0, c[0x0][0x32c], RZ ;  /* 0x0000cb0000027a10 */ /* 0x000fe40007ffe0ff */
[----:B------:R-:W-:Y:S02]  /*15590*/  IMNMX R129, R129, R0, !PT ;  /* 0x0000000081817217 */ /* 0x000fe40007800200 */
[----:B------:R-:W-:Y:S02]  /*155a0*/  IMNMX R130, R130, R2, PT ;  /* 0x0000000282827217 */ /* 0x000fe40003800200 */
.L_x_1255:
        /* <DEDUP_REMOVED lines=20> */
.L_x_1261:
[----:B------:R-:W-:Y:S04]  /*156f0*/  MOV R2, c[0x0][0x32c] ;  /* 0x0000cb0000027a02 */ /* 0x000fe80000000f00 */
[----:B------:R-:W-:Y:S11]  /*15700*/  ISETP.NE.AND P0, PT, R2, 0x1, PT ;  /* 0x000000010200780c */ /* 0x000ff60003f05270 */
[----:B------:R-:W-:Y:S02]  /*15710*/  @!UPT UIADD3 URZ, URZ, URZ, URZ ;  /* 0x0000003f3f3ff290 */ /* 0x000fe4000fffe03f */
[----:B------:R-:W-:Y:S05]  /*15720*/  @P0 IMAD.HI.U32 R2, R0, c[0x0][0x330], RZ ;  /* 0x0000cc0000020a27 */ /* 0x000fea00078e00ff */
[----:B------:R-:W-:Y:S02]  /*15730*/  @P0 SHF.R.U32.HI R0, RZ, c[0x0][0x334], R2 ;  /* 0x0000cd00ff000a19 */ /* 0x000fe40000011602 */
.L_x_1262:
[----:B------:R-:W-:Y:S05]  /*15740*/  BSYNC B0 ;  /* 0x0000000000007941 */ /* 0x000fea0003800000 */
.L_x_1260:
[----:B------:R-:W-:Y:S05]  /*15750*/  IADD3 R2, -R194, UR16, RZ ;  /* 0x00000010c2027c10 */ /* 0x000fea000fffe1ff */
[----:B------:R-:W-:Y:S05]  /*15760*/  IMAD R0, R0, c[0x0][0x32c], R2 ;  /* 0x0000cb0000007a24 */ /* 0x000fea00078e0202 */
[----:B------:R-:W-:Y:S02]  /*15770*/  IADD3 R2, R0, c[0x0][0x32c], RZ ;  /* 0x0000cb0000027a10 */ /* 0x000fe40007ffe0ff */
[----:B------:R-:W-:Y:S02]  /*15780*/  IMNMX R3, R3, R0, !PT ;  /* 0x0000000003037217 */ /* 0x000fe40007800200 */
[----:B------:R-:W-:Y:S02]  /*15790*/  IMNMX R128, R128, R2, PT ;  /* 0x0000000280807217 */ /* 0x000fe40003800200 */
.L_x_1259:
        /* <DEDUP_REMOVED lines=20> */
.L_x_1265:
[----:B------:R-:W-:Y:S04]  /*158e0*/  MOV R175, c[0x0][0x32c] ;  /* 0x0000cb0000af7a02 */ /* 0x000fe80000000f00 */
[----:B------:R-:W-:Y:S11]  /*158f0*/  ISETP.NE.AND P0, PT, R175, 0x1, PT ;  /* 0x00000001af00780c */ /* 0x000ff60003f05270 */
[----:B------:R-:W-:Y:S02]  /*15900*/  @!UPT UIADD3 URZ, URZ, URZ, URZ ;  /* 0x0000003f3f3ff290 */ /* 0x000fe4000fffe03f */
[----:B------:R-:W-:Y:S05]  /*15910*/  @P0 IMAD.HI.U32 R175, R135, c[0x0][0x330], RZ ;  /* 0x0000cc0087af0a27 */ /* 0x000fea00078e00ff */
[----:B------:R-:W-:Y:S02]  /*15920*/  @P0 SHF.R.U32.HI R135, RZ, c[0x0][0x334], R175 ;  /* 0x0000cd00ff870a19 */ /* 0x000fe400000116af */
.L_x_1266:
[----:B------:R-:W-:Y:S05]  /*15930*/  BSYNC B0 ;  /* 0x0000000000007941 */ /* 0x000fea0003800000 */
.L_x_1264:
[----:B------:R-:W-:Y:S05]  /*15940*/  IADD3 R175, -R194, UR16, RZ ;  /* 0x00000010c2af7c10 */ /* 0x000fea000fffe1ff */
[----:B------:R-:W-:Y:S05]  /*15950*/  IMAD R135, R135, c[0x0][0x32c], R175 ;  /* 0x0000cb0087877a24 */ /* 0x000fea00078e02af */
[----:B------:R-:W-:Y:S02]  /*15960*/  IADD3 R175, R135, c[0x0][0x32c], RZ ;  /* 0x0000cb0087af7a10 */ /* 0x000fe40007ffe0ff */
[----:B------:R-:W-:Y:S02]  /*15970*/  IMNMX R0, R0, R135, !PT ;  /* 0x0000008700007217 */ /* 0x000fe40007800200 */
[----:B------:R-:W-:Y:S02]  /*15980*/  IMNMX R2, R2, R175, PT ;  /* 0x000000af02027217 */ /* 0x000fe40003800200 */
.L_x_1263:
        /* <DEDUP_REMOVED lines=15> */
[C---:B------:R-:W-:Y:S01]  /*15a80*/  ISETP.GT.AND P5, PT, R129.reuse, RZ, P3 ;  /* 0x000000ff8100720c */ /* 0x040fe20001fa4270 */
[----:B------:R-:W-:Y:S01]  /*15a90*/  UISETP.GE.AND UP5, UPT, UR16, 0x49, UPT ;  /* 0x000000491000788c */ /* 0x000fe2000bfa6270 */
[----:B------:R-:W-:Y:S01]  /*15aa0*/  ISETP.GT.AND P4, PT, R129, 0x1, P2 ;  /* 0x000000018100780c */ /* 0x000fe20001784270 */
[----:B------:R-:W-:Y:S01]  /*15ab0*/  UISETP.GE.AND UP4, UPT, UR16, 0x4a, UPT ;  /* 0x0000004a1000788c */ /* 0x000fe2000bf86270 */
[C---:B------:R-:W-:Y:S01]  /*15ac0*/  ISETP.LT.OR P3, PT, R128.reuse, 0x1, P1 ;  /* 0x000000018000780c */ /* 0x040fe20000f61670 */
[----:B------:R-:W-:Y:S01]  /*15ad0*/  UP2UR UR36, UPR, URZ, 0x8 ;  /* 0x000000083f247883 */ /* 0x000fe20008000000 */
[----:B------:R-:W-:Y:S01]  /*15ae0*/  ISETP.LT.OR P0, PT, R128, 0x2, P0 ;  /* 0x000000028000780c */ /* 0x000fe20000701670 */
[----:B------:R-:W-:Y:S01]  /*15af0*/  UP2UR UR34, UPR, URZ, 0x4 ;  /* 0x000000043f227883 */ /* 0x000fe20008000000 */
[C---:B------:R-:W-:Y:S01]  /*15b00*/  ISETP.LT.OR P2, PT, R130.reuse, 0x1, P5 ;  /* 0x000000018200780c */ /* 0x040fe20002f41670 */
[----:B------:R-:W-:Y:S01]  /*15b10*/  UISETP.GE.AND UP3, UPT, UR16, 0x51, UPT ;  /* 0x000000511000788c */ /* 0x000fe2000bf66270 */
[----:B------:R-:W-:Y:S01]  /*15b20*/  ISETP.LT.OR P1, PT, R130, 0x2, P4 ;  /* 0x000000028200780c */ /* 0x000fe20002721670 */
[----:B------:R-:W-:Y:S01]  /*15b30*/  UP2UR UR38, UPR, URZ, 0x20 ;  /* 0x000000203f267883 */ /* 0x000fe20008000000 */
[----:B------:R-:W-:Y:S01]  /*15b40*/  FSEL R175, R6, -INF , !P3 ;  /* 0xff80000006af7808 */ /* 0x000fe20005800000 */
[----:B------:R-:W-:Y:S01]  /*15b50*/  UP2UR UR37, UPR, URZ, 0x40 ;  /* 0x000000403f257883 */ /* 0x000fe20008000000 */
[----:B------:R-:W-:Y:S01]  /*15b60*/  FSEL R176, R7, -INF , !P0 ;  /* 0xff80000007b07808 */ /* 0x000fe20004000000 */
[----:B------:R-:W-:Y:S01]  /*15b70*/  UP2UR UR40, UPR, URZ, 0x8 ;  /* 0x000000083f287883 */ /* 0x000fe20008000000 */
[----:B------:R-:W-:Y:S01]  /*15b80*/  FSEL R7, R4, -INF , !P2 ;  /* 0xff80000004077808 */ /* 0x000fe20005000000 */
[----:B------:R-:W-:Y:S01]  /*15b90*/  UP2UR UR39, UPR, URZ, 0x10 ;  /* 0x000000103f277883 */ /* 0x000fe20008000000 */
[----:B------:R-:W-:Y:S02]  /*15ba0*/  FSEL R135, R5, -INF , !P1 ;  /* 0xff80000005877808 */ /* 0x000fe40004800000 */
[----:B------:R-:W-:Y:S02]  /*15bb0*/  PLOP3.LUT P1, PT, PT, PT, UP2, 0x40, 0x0 ;  /* 0x000000000000781c */ /* 0x000fe40003f2e828 */
[----:B------:R-:W-:Y:S02]  /*15bc0*/  PLOP3.LUT P0, PT, PT, PT, UP0, 0x40, 0x0 ;  /* 0x000000000000781c */ /* 0x000fe40003f0e808 */
[----:B------:R-:W-:Y:S01]  /*15bd0*/  PLOP3.LUT P3, PT, PT, PT, UP2, 0x40, 0x0 ;  /* 0x000000000000781c */ /* 0x000fe20003f6e828 */
[----:B------:R-:W-:Y:S01]  /*15be0*/  UISETP.GE.AND UP2, UPT, UR16, 0x52, UPT ;  /* 0x000000521000788c */ /* 0x000fe2000bf46270 */
[----:B------:R-:W-:Y:S01]  /*15bf0*/  PLOP3.LUT P2, PT, PT, PT, UP0, 0x40, 0x0 ;  /* 0x000000000000781c */ /* 0x000fe20003f4e808 */
[----:B------:R-:W-:Y:S01]  /*15c00*/  UISETP.GE.AND UP0, UPT, UR16, 0x12, UPT ;  /* 0x000000121000788c */ /* 0x000fe2000bf06270 */
[C---:B------:R-:W-:Y:S01]  /*15c10*/  ISETP.GT.AND P1, PT, R3.reuse, 0x8, P1 ;  /* 0x000000080300780c */ /* 0x040fe20000f24270 */
[----:B------:R-:W-:Y:S01]  /*15c20*/  UP2UR UR41, UPR, URZ, 0x4 ;  /* 0x000000043f297883 */ /* 0x000fe20008000000 */
        /* <DEDUP_REMOVED lines=9> */
[----:B------:R-:W-:Y:S02]  /*15cc0*/  FSEL R19, R19, -INF , !P0 ;  /* 0xff80000013137808 */ /* 0x000fe40004000000 */
[----:B------:R-:W-:Y:S02]  /*15cd0*/  FSEL R16, R16, -INF , !P2 ;  /* 0xff80000010107808 */ /* 0x000fe40005000000 */
        /* <DEDUP_REMOVED lines=126> */
[----:B------:R-:W-:Y:S01]  /*164c0*/  UISETP.NE.AND UP6, UPT, UR34, URZ, UPT ;  /* 0x0000003f2200728c */ /* 0x000fe2000bfc5270 */
[C---:B------:R-:W-:Y:S01]  /*164d0*/  ISETP.GT.AND P1, PT, R3.reuse, 0x40, P1 ;  /* 0x000000400300780c */ /* 0x040fe20000f24270 */
[----:B------:R-:W-:Y:S01]  /*164e0*/  UP2UR UR43, UPR, URZ, 0x1 ;  /* 0x000000013f2b7883 */ /* 0x000fe20008000000 */
        /* <DEDUP_REMOVED lines=14> */
[----:B------:R-:W-:Y:S01]  /*165d0*/  UISETP.NE.AND UP5, UPT, UR36, URZ, UPT ;  /* 0x0000003f2400728c */ /* 0x000fe2000bfa5270 */
        /* <DEDUP_REMOVED lines=31> */
[----:B------:R-:W-:Y:S02]  /*167d0*/  PLOP3.LUT P1, PT, PT, PT, UP1, 0x40, 0x0 ;  /* 0x000000000000781c */ /* 0x000fe40003f2e818 */
[----:B------:R-:W-:Y:S02]  /*167e0*/  PLOP3.LUT P0, PT, PT, PT, UP0, 0x40, 0x0 ;  /* 0x000000000000781c */ /* 0x000fe40003f0e808 */
[----:B------:R-:W-:Y:S01]  /*167f0*/  PLOP3.LUT P2, PT, PT, PT, UP0, 0x40, 0x0 ;  /* 0x000000000000781c */ /* 0x000fe20003f4e808 */
[----:B------:R-:W-:Y:S01]  /*16800*/  UISETP.NE.AND UP0, UPT, UR35, URZ, UPT ;  /* 0x0000003f2300728c */ /* 0x000fe2000bf05270 */
[----:B------:R-:W-:Y:S02]  /*16810*/  FSEL R248, R86, -INF , !P3 ;  /* 0xff80000056f87808 */ /* 0x000fe40005800000 */
[----:B------:R-:W-:Y:S01]  /*16820*/  PLOP3.LUT P3, PT, PT, PT, UP1, 0x40, 0x0 ;  /* 0x000000000000781c */ /* 0x000fe20003f6e818 */
[----:B------:R-:W-:Y:S01]  /*16830*/  UISETP.NE.AND UP1, UPT, UR33, URZ, UPT ;  /* 0x0000003f2100728c */ /* 0x000fe2000bf25270 */
[C---:B------:R-:W-:Y:S02]  /*16840*/  ISETP.GT.AND P4, PT, R3.reuse, 0x58, P1 ;  /* 0x000000580300780c */ /* 0x040fe40000f84270 */
[----:B------:R-:W-:Y:S02]  /*16850*/  ISETP.GT.AND P0, PT, R3, 0x59, P0 ;  /* 0x000000590300780c */ /* 0x000fe40000704270 */
[C---:B------:R-:W-:Y:S01]  /*16860*/  ISETP.GT.AND P1, PT, R129.reuse, 0x59, P2 ;  /* 0x000000598100780c */ /* 0x040fe20001724270 */
[----:B------:R-:W1:Y:S01]  /*16870*/  SHFL.IDX PT, R3, R172, 0x3, 0x1c1f ;  /* 0x007c1f00ac037f89 */ /* 0x000e6200000e0000 */
[----:B------:R-:W-:Y:S02]  /*16880*/  ISETP.GT.AND P5, PT, R129, 0x58, P3 ;  /* 0x000000588100780c */ /* 0x000fe40001fa4270 */
[----:B------:R-:W-:Y:S02]  /*16890*/  ISETP.LT.OR P2, PT, R128, 0x5a, P0 ;  /* 0x0000005a8000780c */ /* 0x000fe40000741670 */
[----:B------:R-:W-:Y:S02]  /*168a0*/  ISETP.LT.OR P0, PT, R130, 0x5a, P1 ;  /* 0x0000005a8200780c */ /* 0x000fe40000f01670 */
[----:B------:R-:W-:Y:S02]  /*168b0*/  ISETP.LT.OR P3, PT, R128, 0x59, P4 ;  /* 0x000000598000780c */ /* 0x000fe40002761670 */
[----:B------:R-:W-:Y:S02]  /*168c0*/  ISETP.LT.OR P4, PT, R130, 0x59, P5 ;  /* 0x000000598200780c */ /* 0x000fe40002f81670 */
[----:B------:R-:W-:Y:S02]  /*168d0*/  FSEL R251, R97, -INF , !P0 ;  /* 0xff80000061fb7808 */ /* 0x000fe40004000000 */
[----:B------:R-:W-:Y:S01]  /*168e0*/  PLOP3.LUT P0, PT, PT, PT, UP0, 0x40, 0x0 ;  /* 0x000000000000781c */ /* 0x000fe20003f0e808 */
[----:B------:R-:W-:Y:S01]  /*168f0*/  UISETP.NE.AND UP0, UPT, UR26, URZ, UPT ;  /* 0x0000003f1a00728c */ /* 0x000fe2000bf05270 */
[----:B------:R-:W-:Y:S01]  /*16900*/  PLOP3.LUT P1, PT, PT, PT, UP5, 0x40, 0x0 ;  /* 0x000000000000781c */ /* 0x000fe20003f2e858 */
[----:B------:R-:W-:Y:S01]  /*16910*/  UISETP.NE.AND UP5, UPT, UR29, URZ, UPT ;  /* 0x0000003f1d00728c */ /* 0x000fe2000bfa5270 */
[----:B------:R-:W-:Y:S01]  /*16920*/  FSEL R250, R96, -INF , !P4 ;  /* 0xff80000060fa7808 */ /* 0x000fe20006000000 */
[----:B------:R-:W-:Y:S01]  /*16930*/  UP2UR UR44, UPR, URZ, 0x1 ;  /* 0x000000013f2c7883 */ /* 0x000fe20008000000 */
[----:B------:R-:W-:Y:S01]  /*16940*/  ISETP.GT.AND P4, PT, R0, 0x1, P0 ;  /* 0x000000010000780c */ /* 0x000fe20000784270 */
[----:B------:R-:W-:Y:S01]  /*16950*/  UISETP.NE.AND UP0, UPT, UR27, URZ, UPT ;  /* 0x0000003f1b00728c */ /* 0x000fe2000bf05270 */
[----:B------:R-:W-:Y:S01]  /*16960*/  PLOP3.LUT P0, PT, PT, PT, UP1, 0x40, 0x0 ;  /* 0x000000000000781c */ /* 0x000fe20003f0e818 */
[----:B------:R-:W-:Y:S01]  /*16970*/  UISETP.NE.AND UP1, UPT, UR25, URZ, UPT ;  /* 0x0000003f1900728c */ /* 0x000fe2000bf25270 */
[----:B------:R-:W-:Y:S02]  /*16980*/  FSEL R203, R98, -INF , !P3 ;  /* 0xff80000062cb7808 */ /* 0x000fe40005800000 */
[----:B------:R-:W-:Y:S02]  /*16990*/  ISETP.GT.AND P1, PT, R0, RZ, P1 ;  /* 0x000000ff0000720c */ /* 0x000fe40000f24270 */
[----:B------:R-:W-:Y:S01]  /*169a0*/  PLOP3.LUT P3, PT, PT, PT, UP6, 0x40, 0x0 ;  /* 0x000000000000781c */ /* 0x000fe20003f6e868 */
[----:B------:R-:W-:Y:S01]  /*169b0*/  UISETP.NE.AND UP6, UPT, UR28, URZ, UPT ;  /* 0x0000003f1c00728c */ /* 0x000fe2000bfc5270 */
[----:B------:R-:W-:Y:S02]  /*169c0*/  ISETP.LT.OR P5, PT, R2, 0x2, P4 ;  /* 0x000000020200780c */ /* 0x000fe400027a1670 */
[----:B------:R-:W-:Y:S02]  /*169d0*/  ISETP.GT.AND P4, PT, R0, 0x9, P0 ;  /* 0x000000090000780c */ /* 0x000fe40000784270 */
[----:B------:R-:W-:Y:S01]  /*169e0*/  PLOP3.LUT P0, PT, PT, PT, UP3, 0x40, 0x0 ;  /* 0x000000000000781c */ /* 0x000fe20003f0e838 */
[----:B------:R-:W-:Y:S01]  /*169f0*/  UISETP.NE.AND UP3, UPT, UR23, URZ, UPT ;  /* 0x0000003f1700728c */ /* 0x000fe2000bf65270 */
[----:B------:R-:W-:Y:S02]  /*16a00*/  FSEL R198, R99, -INF , !P2 ;  /* 0xff80000063c67808 */ /* 0x000fe40005000000 */
        /* <DEDUP_REMOVED lines=52> */
[----:B------:R-:W-:Y:S02]  /*16d50*/  ISETP.LT.OR P4, PT, R2, 0x2a, P4 ;  /* 0x0000002a0200780c */ /* 0x000fe40002781670 */
[C---:B------:R-:W-:Y:S02]  /*16d60*/  ISETP.GT.AND P3, PT, R0.reuse, 0x30, P3 ;  /* 0x000000300000780c */ /* 0x040fe40001f64270 */
[----:B------:R-:W-:Y:S02]  /*16d70*/  ISETP.GT.AND P1, PT, R0, 0x38, P1 ;  /* 0x000000380000780c */ /* 0x000fe40000f24270 */
[----:B------:R-:W-:Y:S02]  /*16d80*/  ISETP.LT.OR P2, PT, R2, 0x32, P2 ;  /* 0x000000320200780c */ /* 0x000fe40001741670 */
[----:B------:R-:W-:Y:S02]  /*16d90*/  ISETP.GT.AND P0, PT, R0, 0x39, P0 ;  /* 0x000000390000780c */ /* 0x000fe40000704270 */
[----:B------:R-:W-:Y:S02]  /*16da0*/  FSEL R188, R45, -INF , !P4 ;  /* 0xff8000002dbc7808 */ /* 0x000fe40006000000 */
[----:B------:R-:W-:Y:S01]  /*16db0*/  PLOP3.LUT P4, PT, PT, PT, UP6, 0x40, 0x0 ;  /* 0x000000000000781c */ /* 0x000fe20003f8e868 */
[----:B------:R-:W-:Y:S01]  /*16dc0*/  UISETP.NE.AND UP6, UPT, UR37, URZ, UPT ;  /* 0x0000003f2500728c */ /* 0x000fe2000bfc5270 */
[C---:B------:R-:W-:Y:S02]  /*16dd0*/  ISETP.LT.OR P3, PT, R2.reuse, 0x31, P3 ;  /* 0x000000310200780c */ /* 0x040fe40001f61670 */
        /* <DEDUP_REMOVED lines=59> */
.L_x_1269:
[----:B------:R-:W-:Y:S04]  /*17190*/  MOV R2, c[0x0][0x32c] ;  /* 0x0000cb0000027a02 */ /* 0x000fe80000000f00 */
[----:B------:R-:W-:Y:S11]  /*171a0*/  ISETP.NE.AND P0, PT, R2, 0x1, PT ;  /* 0x000000010200780c */ /* 0x000ff60003f05270 */
[----:B------:R-:W-:Y:S02]  /*171b0*/  @!UPT UIADD3 URZ, URZ, URZ, URZ ;  /* 0x0000003f3f3ff290 */ /* 0x000fe4000fffe03f */
[----:B------:R-:W-:Y:S05]  /*171c0*/  @P0 IMAD.HI.U32 R2, R0, c[0x0][0x330], RZ ;  /* 0x0000cc0000020a27 */ /* 0x000fea00078e00ff */
[----:B------:R-:W-:Y:S02]  /*171d0*/  @P0 SHF.R.U32.HI R0, RZ, c[0x0][0x334], R2 ;  /* 0x0000cd00ff000a19 */ /* 0x000fe40000011602 */
.L_x_1270:
[----:B------:R-:W-:Y:S05]  /*171e0*/  BSYNC B0 ;  /* 0x0000000000007941 */ /* 0x000fea0003800000 */
.L_x_1268:
        /* <DEDUP_REMOVED lines=11> */
.L_x_1267:
        /* <DEDUP_REMOVED lines=24> */
[----:B------:R-:W-:Y:S01]  /*17420*/  FMNMX.FTZ R130, R34, R130, !PT ;  /* 0x0000008222827209 */ /* 0x000fe20007810000 */
[----:B------:R-:W-:Y:S01]  /*17430*/  IMAD.MOV.U32 R40, RZ, RZ, R203 ;  /* 0x000000ffff287224 */ /* 0x000fe200078e00cb */
[----:B------:R-:W-:Y:S01]  /*17440*/  PLOP3.LUT P1, PT, PT, PT, UP1, 0x40, 0x0 ;  /* 0x000000000000781c */ /* 0x000fe20003f2e818 */
[----:B------:R-:W-:Y:S01]  /*17450*/  UISETP.NE.AND UP1, UPT, UR30, URZ, UPT ;  /* 0x0000003f1e00728c */ /* 0x000fe2000bf25270 */
[----:B------:R-:W-:Y:S01]  /*17460*/  FMNMX.FTZ R130, R33, R130, !PT ;  /* 0x0000008221827209 */ /* 0x000fe20007810000 */
[----:B------:R-:W-:Y:S01]  /*17470*/  UISETP.NE.AND UP5, UPT, UR16, URZ, UPT ;  /* 0x0000003f1000728c */ /* 0x000fe2000bfa5270 */
[----:B------:R-:W-:Y:S01]  /*17480*/  ISETP.GT.AND P0, PT, R0, 0x1, P1 ;  /* 0x000000010000780c */ /* 0x000fe20000f04270 */
[----:B------:R-:W-:Y:S01]  /*17490*/  LDSM.16.MT88.4 R36, [R220+0x100] ;  /* 0x00010000dc24783b */ /* 0x000fe20000004200 */
[----:B------:R-:W-:Y:S02]  /*174a0*/  FMNMX.FTZ R130, R181, R130, !PT ;  /* 0x00000082b5827209 */ /* 0x000fe40007810000 */
[----:B------:R-:W-:Y:S02]  /*174b0*/  ISETP.LT.OR P0, PT, R2, 0x2, P0 ;  /* 0x000000020200780c */ /* 0x000fe40000701670 */
[----:B------:R-:W-:Y:S02]  /*174c0*/  FMNMX.FTZ R130, R182, R130, !PT ;  /* 0x00000082b6827209 */ /* 0x000fe40007810000 */
[----:B------:R-:W-:Y:S01]  /*174d0*/  PLOP3.LUT P2, PT, PT, PT, UP0, 0x40, 0x0 ;  /* 0x000000000000781c */ /* 0x000fe20003f4e808 */
[----:B------:R-:W-:Y:S01]  /*174e0*/  UISETP.NE.AND UP0, UPT, UR29, URZ, UPT ;  /* 0x0000003f1d00728c */ /* 0x000fe2000bf05270 */
[----:B------:R-:W-:Y:S01]  /*174f0*/  FMNMX.FTZ R130, R187, R130, !PT ;  /* 0x00000082bb827209 */ /* 0x000fe20007810000 */
[----:B------:R-:W-:Y:S01]  /*17500*/  LDSM.16.MT88.4 R52, [R218+0x100] ;  /* 0x00010000da34783b */ /* 0x000fe20000004200 */
[----:B------:R-:W-:Y:S02]  /*17510*/  FSEL R11, R11, -INF , !P0 ;  /* 0xff8000000b0b7808 */ /* 0x000fe40004000000 */
[----:B------:R-:W-:Y:S02]  /*17520*/  FMNMX.FTZ R130, R189, R130, !PT ;  /* 0x00000082bd827209 */ /* 0x000fe40007810000 */
        /* <DEDUP_REMOVED lines=61> */
[----:B------:R-:W-:Y:S01]  /*17900*/  FMNMX.FTZ R4, R48, R4, !PT ;  /* 0x0000000430047209 */ /* 0x000fe20007810000 */
[----:B------:R-:W1:Y:S01]  /*17910*/  SHFL.BFLY PT, R5, R130, 0x2, 0x1f ;  /* 0x0c401f0082057f89 */ /* 0x000e6200000e0000 */
        /* <DEDUP_REMOVED lines=32> */
[----:B-1----:R-:W-:Y:S02]  /*17b20*/  FMNMX.FTZ R130, R130, R5, !PT ;  /* 0x0000000582827209 */ /* 0x002fe40007810000 */
[----:B------:R-:W-:Y:S02]  /*17b30*/  FSEL R172, R47, -INF , !P0 ;  /* 0xff8000002fac7808 */ /* 0x000fe40004000000 */
[----:B------:R-:W-:Y:S01]  /*17b40*/  ISETP.GT.AND P0, PT, R0, 0x30, P4 ;  /* 0x000000300000780c */ /* 0x000fe20002704270 */
[----:B------:R-:W1:Y:S01]  /*17b50*/  SHFL.BFLY PT, R5, R130, 0x1, 0x1f ;  /* 0x0c201f0082057f89 */ /* 0x000e6200000e0000 */
[----:B------:R-:W-:Y:S02]  /*17b60*/  MOV R41, R198 ;  /* 0x000000c600297202 */ /* 0x000fe40000000f00 */
[----:B------:R-:W-:Y:S02]  /*17b70*/  FMNMX.FTZ R3, R40, R3, !PT ;  /* 0x0000000328037209 */ /* 0x000fe40007810000 */
[----:B------:R-:W-:Y:S02]  /*17b80*/  FMNMX.FTZ R4, R199, R4, !PT ;  /* 0x00000004c7047209 */ /* 0x000fe40007810000 */
[----:B------:R-:W-:Y:S02]  /*17b90*/  ISETP.LT.OR P0, PT, R2, 0x31, P0 ;  /* 0x000000310200780c */ /* 0x000fe40000701670 */
[----:B------:R-:W-:Y:S01]  /*17ba0*/  PLOP3.LUT P3, PT, PT, PT, UP3, 0x40, 0x0 ;  /* 0x000000000000781c */ /* 0x000fe20003f6e838 */
[----:B------:R-:W-:Y:S01]  /*17bb0*/  UISETP.NE.AND UP3, UPT, UR31, URZ, UPT ;  /* 0x0000003f1f00728c */ /* 0x000fe2000bf65270 */
[----:B------:R-:W-:Y:S02]  /*17bc0*/  FMNMX.FTZ R129, R41, R3, !PT ;  /* 0x0000000329817209 */ /* 0x000fe40007810000 */
[----:B------:R-:W-:Y:S02]  /*17bd0*/  FMNMX.FTZ R3, R202, R4, !PT ;  /* 0x00000004ca037209 */ /* 0x000fe40007810000 */
[----:B------:R-:W-:Y:S01]  /*17be0*/  FSEL R174, R58, -INF , !P0 ;  /* 0xff8000003aae7808 */ /* 0x000fe20004000000 */
[----:B------:R-:W2:Y:S01]  /*17bf0*/  SHFL.BFLY PT, R6, R129, 0x2, 0x1f ;  /* 0x0c401f0081067f89 */ /* 0x000ea200000e0000 */
[----:B------:R-:W-:Y:S02]  /*17c00*/  ISETP.GT.AND P0, PT, R0, 0x31, P3 ;  /* 0x000000310000780c */ /* 0x000fe40001f04270 */
[----:B------:R-:W-:Y:S02]  /*17c10*/  FMNMX.FTZ R3, R204, R3, !PT ;  /* 0x00000003cc037209 */ /* 0x000fe40007810000 */
[----:B------:R-:W-:Y:S02]  /*17c20*/  ISETP.LT.OR P0, PT, R2, 0x32, P0 ;  /* 0x000000320200780c */ /* 0x000fe40000701670 */
[----:B------:R-:W-:Y:S01]  /*17c30*/  PLOP3.LUT P1, PT, PT, PT, UP2, 0x40, 0x0 ;  /* 0x000000000000781c */ /* 0x000fe20003f2e828 */
[----:B------:R-:W-:Y:S01]  /*17c40*/  UISETP.NE.AND UP2, UPT, UR32, URZ, UPT ;  /* 0x0000003f2000728c */ /* 0x000fe2000bf45270 */
[----:B------:R-:W-:Y:S02]  /*17c50*/  FMNMX.FTZ R4, R10, R134, !PT ;  /* 0x000000860a047209 */ /* 0x000fe40007810000 */
[----:B------:R-:W-:Y:S02]  /*17c60*/  FMNMX.FTZ R3, R214, R3, !PT ;  /* 0x00000003d6037209 */ /* 0x000fe40007810000 */
[----:B------:R-:W-:Y:S01]  /*17c70*/  FSEL R194, R59, -INF , !P0 ;  /* 0xff8000003bc27808 */ /* 0x000fe20004000000 */
[----:B------:R-:W-:Y:S01]  /*17c80*/  IMAD.MOV.U32 R59, RZ, RZ, R92 ;  /* 0x000000ffff3b7224 */ /* 0x000fe200078e005c */
        /* <DEDUP_REMOVED lines=12> */
[----:B-1----:R-:W-:Y:S02]  /*17d50*/  FMNMX.FTZ R130, R130, R5, !PT ;  /* 0x0000000582827209 */ /* 0x002fe40007810000 */
[----:B------:R-:W-:Y:S02]  /*17d60*/  ISETP.LT.OR P0, PT, R2, 0x3a, P0 ;  /* 0x0000003a0200780c */ /* 0x000fe40000701670 */
[----:B------:R-:W-:Y:S01]  /*17d70*/  PLOP3.LUT P2, PT, PT, PT, UP0, 0x40, 0x0 ;  /* 0x000000000000781c */ /* 0x000fe20003f4e808 */
[----:B------:R-:W-:Y:S01]  /*17d80*/  FMUL.FTZ R71, R130, c[0x0][0x2d0] ;  /* 0x0000b40082477a20 */ /* 0x000fe20000410000 */
[----:B------:R-:W-:Y:S01]  /*17d90*/  MOV R62, R89 ;  /* 0x00000059003e7202 */ /* 0x000fe20000000f00 */
[----:B------:R-:W-:Y:S01]  /*17da0*/  UISETP.NE.AND UP0, UPT, UR35, URZ, UPT ;  /* 0x0000003f2300728c */ /* 0x000fe2000bf05270 */
[----:B------:R-:W-:Y:S02]  /*17db0*/  FMNMX.FTZ R4, R56, R4, !PT ;  /* 0x0000000438047209 */ /* 0x000fe40007810000 */
[----:B------:R-:W-:Y:S02]  /*17dc0*/  FMNMX.FTZ R3, R252, R3, !PT ;  /* 0x00000003fc037209 */ /* 0x000fe40007810000 */
[----:B------:R-:W-:Y:S02]  /*17dd0*/  FSEL R173, R63, -INF , !P0 ;  /* 0xff8000003fad7808 */ /* 0x000fe40004000000 */
[----:B------:R-:W-:Y:S02]  /*17de0*/  ISETP.GT.AND P0, PT, R0, 0x40, P2 ;  /* 0x000000400000780c */ /* 0x000fe40001704270 */
[----:B------:R-:W-:Y:S02]  /*17df0*/  FSETP.NEU.FTZ.AND P2, PT, R130, -INF , PT ;  /* 0xff8000008200780b */ /* 0x000fe40003f5d000 */
[----:B------:R-:W-:Y:S02]  /*17e00*/  FMNMX.FTZ R3, R62, R3, !PT ;  /* 0x000000033e037209 */ /* 0x000fe40007810000 */
[----:B------:R-:W-:Y:S02]  /*17e10*/  FMNMX.FTZ R4, R57, R4, !PT ;  /* 0x0000000439047209 */ /* 0x000fe40007810000 */
[----:B------:R-:W-:Y:S02]  /*17e20*/  FSEL R71, R71, RZ, P2 ;  /* 0x000000ff47477208 */ /* 0x000fe40001000000 */
[----:B------:R-:W-:Y:S02]  /*17e30*/  FMNMX.FTZ R3, R59, R3, !PT ;  /* 0x000000033b037209 */ /* 0x000fe40007810000 */
[----:B------:R-:W-:Y:S02]  /*17e40*/  FMNMX.FTZ R4, R60, R4, !PT ;  /* 0x000000043c047209 */ /* 0x000fe40007810000 */
[----:B------:R-:W-:Y:S02]  /*17e50*/  MOV R58, R93 ;  /* 0x0000005d003a7202 */ /* 0x000fe40000000f00 */
[----:B--2---:R-:W-:Y:S02]  /*17e60*/  FMNMX.FTZ R129, R129, R6, !PT ;  /* 0x0000000681817209 */ /* 0x004fe40007810000 */
[----:B------:R-:W-:Y:S02]  /*17e70*/  FMNMX.FTZ R128, R58, R3, !PT ;  /* 0x000000033a807209 */ /* 0x000fe40007810000 */
[----:B------:R-:W-:Y:S01]  /*17e80*/  FMNMX.FTZ R3, R84, R4, !PT ;  /* 0x0000000454037209 */ /* 0x000fe20007810000 */
[--C-:B------:R-:W-:Y:S01]  /*17e90*/  FFMA.FTZ R4, R7, c[0x0][0x2d0], -R71.reuse ;  /* 0x0000b40007047a23 */ /* 0x100fe20000010847 */
[----:B------:R-:W-:Y:S01]  /*17ea0*/  ISETP.LT.OR P0, PT, R2, 0x41, P0 ;  /* 0x000000410200780c */ /* 0x000fe20000701670 */
[----:B------:R-:W1:Y:S01]  /*17eb0*/  SHFL.BFLY PT, R6, R129, 0x1, 0x1f ;  /* 0x0c201f0081067f89 */ /* 0x000e6200000e0000 */
[----:B------:R-:W-:Y:S01]  /*17ec0*/  FMNMX.FTZ R3, R96, R3, !PT ;  /* 0x0000000360037209 */ /* 0x000fe20007810000 */
[----:B------:R2:W-:Y:S01]  /*17ed0*/  MUFU.EX2 R87, R4 ;  /* 0x0000000400577308 */ /* 0x0005e20000000800 */
[----:B------:R-:W-:Y:S02]  /*17ee0*/  FSEL R198, R74, -INF , !P0 ;  /* 0xff8000004ac67808 */ /* 0x000fe40004000000 */
[----:B------:R-:W-:Y:S02]  /*17ef0*/  FMNMX.FTZ R3, R97, R3, !PT ;  /* 0x0000000361037209 */ /* 0x000fe40007810000 */
[----:B------:R-:W-:Y:S01]  /*17f00*/  PLOP3.LUT P0, PT, PT, PT, UP4, 0x40, 0x0 ;  /* 0x000000000000781c */ /* 0x000fe20003f0e848 */
[----:B------:R-:W3:Y:S01]  /*17f10*/  SHFL.BFLY PT, R5, R128, 0x2, 0x1f ;  /* 0x0c401f0080057f89 */ /* 0x000ee200000e0000 */
[----:B------:R-:W-:Y:S02]  /*17f20*/  FMNMX.FTZ R3, R98, R3, !PT ;  /* 0x0000000362037209 */ /* 0x000fe40007810000 */
[----:B------:R-:W-:Y:S02]  /*17f30*/  PLOP3.LUT P3, PT, PT, PT, UP6, 0x40, 0x0 ;  /* 0x000000000000781c */ /* 0x000fe40003f6e868 */
[----:B------:R-:W-:Y:S02]  /*17f40*/  FMNMX.FTZ R3, R172, R3, !PT ;  /* 0x00000003ac037209 */ /* 0x000fe40007810000 */
[----:B------:R-:W-:Y:S02]  /*17f50*/  PLOP3.LUT P1, PT, PT, PT, UP5, 0x40, 0x0 ;  /* 0x000000000000781c */ /* 0x000fe40003f2e858 */
[----:B------:R-:W-:Y:S02]  /*17f60*/  FMNMX.FTZ R3, R174, R3, !PT ;  /* 0x00000003ae037209 */ /* 0x000fe40007810000 */
[----:B------:R-:W-:Y:S02]  /*17f70*/  ISETP.GT.AND P0, PT, R0, 0x49, P0 ;  /* 0x000000490000780c */ /* 0x000fe40000704270 */
[----:B------:R-:W-:Y:S02]  /*17f80*/  FMNMX.FTZ R3, R194, R3, !PT ;  /* 0x00000003c2037209 */ /* 0x000fe40007810000 */
[C---:B------:R-:W-:Y:S02]  /*17f90*/  ISETP.GT.AND P3, PT, R0.reuse, 0x41, P3 ;  /* 0x000000410000780c */ /* 0x040fe40001f64270 */
[----:B------:R-:W-:Y:S01]  /*17fa0*/  ISETP.GT.AND P1, PT, R0, 0x48, P1 ;  /* 0x000000480000780c */ /* 0x000fe20000f24270 */
[--C-:B--2---:R-:W-:Y:S01]  /*17fb0*/  FFMA.FTZ R4, R135, c[0x0][0x2d0], -R71.reuse ;  /* 0x0000b40087047a23 */ /* 0x104fe20000010847 */
[C---:B------:R-:W-:Y:S02]  /*17fc0*/  ISETP.LT.OR P0, PT, R2.reuse, 0x4a, P0 ;  /* 0x0000004a0200780c */ /* 0x040fe40000701670 */
[C---:B------:R-:W-:Y:S01]  /*17fd0*/  ISETP.LT.OR P1, PT, R2.reuse, 0x49, P1 ;  /* 0x000000490200780c */ /* 0x040fe20000f21670 */
[----:B------:R2:W4:Y:S01]  /*17fe0*/  MUFU.EX2 R88, R4 ;  /* 0x0000000400587308 */ /* 0x0005220000000800 */
[----:B------:R-:W-:Y:S02]  /*17ff0*/  ISETP.LT.OR P3, PT, R2, 0x42, P3 ;  /* 0x000000420200780c */ /* 0x000fe40001f61670 */
[----:B-1----:R-:W-:Y:S02]  /*18000*/  FMNMX.FTZ R129, R129, R6, !PT ;  /* 0x0000000681817209 */ /* 0x002fe40007810000 */
[----:B------:R-:W-:Y:S02]  /*18010*/  FSEL R205, R79, -INF , !P0 ;  /* 0xff8000004fcd7808 */ /* 0x000fe40004000000 */
[----:B------:R-:W-:Y:S01]  /*18020*/  FSEL R135, R75, -INF , !P3 ;  /* 0xff8000004b877808 */ /* 0x000fe20005800000 */
[C---:B------:R-:W-:Y:S01]  /*18030*/  FMUL.FTZ R92, R129.reuse, c[0x0][0x2d0] ;  /* 0x0000b400815c7a20 */ /* 0x040fe20000410000 */
[----:B------:R-:W-:Y:S02]  /*18040*/  PLOP3.LUT P3, PT, PT, PT, UP2, 0x40, 0x0 ;  /* 0x000000000000781c */ /* 0x000fe40003f6e828 */
[----:B------:R-:W-:Y:S02]  /*18050*/  PLOP3.LUT P0, PT, PT, PT, UP3, 0x40, 0x0 ;  /* 0x000000000000781c */ /* 0x000fe40003f0e838 */
[----:B---3--:R-:W-:Y:S02]  /*18060*/  FMNMX.FTZ R128, R128, R5, !PT ;  /* 0x0000000580807209 */ /* 0x008fe40007810000 */
[----:B------:R-:W-:Y:S02]  /*18070*/  FSEL R203, R78, -INF , !P1 ;  /* 0xff8000004ecb7808 */ /* 0x000fe40004800000 */
[----:B------:R-:W-:Y:S01]  /*18080*/  FSETP.NEU.FTZ.AND P1, PT, R129, -INF , PT ;  /* 0xff8000008100780b */ /* 0x000fe20003f3d000 */
[----:B------:R-:W1:Y:S01]  /*18090*/  SHFL.BFLY PT, R5, R128, 0x1, 0x1f ;  /* 0x0c201f0080057f89 */ /* 0x000e6200000e0000 */
[C---:B------:R-:W-:Y:S02]  /*180a0*/  ISETP.GT.AND P4, PT, R0.reuse, 0x50, P0 ;  /* 0x000000500000780c */ /* 0x040fe40000784270 */
[----:B------:R-:W-:Y:S02]  /*180b0*/  ISETP.GT.AND P0, PT, R0, 0x51, P3 ;  /* 0x000000510000780c */ /* 0x000fe40001f04270 */
[----:B------:R-:W-:Y:S01]  /*180c0*/  FSEL R92, R92, RZ, P1 ;  /* 0x000000ff5c5c7208 */ /* 0x000fe20000800000 */
[--C-:B--2---:R-:W-:Y:S01]  /*180d0*/  FFMA.FTZ R4, R16, c[0x0][0x2d0], -R71.reuse ;  /* 0x0000b40010047a23 */ /* 0x104fe20000010847 */
[----:B----4-:R-:W-:Y:S01]  /*180e0*/  F2FP.PACK_AB R72, R88, R87 ;  /* 0x000000575848723e */ /* 0x010fe200000000ff */
[----:B------:R-:W-:Y:S01]  /*180f0*/  LDSM.16.MT88.4 R76, [R219+0x100] ;  /* 0x00010000db4c783b */ /* 0x000fe20000004200 */
[C---:B------:R-:W-:Y:S01]  /*18100*/  ISETP.LT.OR P3, PT, R2.reuse, 0x51, P4 ;  /* 0x000000510200780c */ /* 0x040fe20002761670 */
[----:B------:R2:W-:Y:S01]  /*18110*/  MUFU.EX2 R83, R4 ;  /* 0x0000000400537308 */ /* 0x0005e20000000800 */
[----:B------:R-:W-:Y:S01]  /*18120*/  ISETP.LT.OR P0, PT, R2, 0x52, P0 ;  /* 0x000000520200780c */ /* 0x000fe20000701670 */
[--C-:B------:R-:W-:Y:S01]  /*18130*/  FFMA.FTZ R16, R34, c[0x0][0x2d0], -R71.reuse ;  /* 0x0000b40022107a23 */ /* 0x100fe20000010847 */
[----:B------:R-:W-:Y:S01]  /*18140*/  MOV R63, R41 ;  /* 0x00000029003f7202 */ /* 0x000fe20000000f00 */
[--C-:B------:R-:W-:Y:S01]  /*18150*/  FFMA.FTZ R28, R35, c[0x0][0x2d0], -R92.reuse ;  /* 0x0000b400231c7a23 */ /* 0x100fe2000001085c */
[----:B------:R-:W-:Y:S02]  /*18160*/  FSEL R211, R91, -INF , !P0 ;  /* 0xff8000005bd37808 */ /* 0x000fe40004000000 */
[----:B------:R-:W-:Y:S01]  /*18170*/  PLOP3.LUT P0, PT, PT, PT, UP0, 0x40, 0x0 ;  /* 0x000000000000781c */ /* 0x000fe20003f0e808 */
[----:B------:R-:W-:Y:S02]  /*18180*/  UISETP.GT.AND UP0, UPT, UR19, UR17, UPT ;  /* 0x000000111300728c */ /* 0x000fe4000bf04270 */
[----:B------:R-:W-:Y:S01]  /*18190*/  MUFU.EX2 R42, R16 ;  /* 0x00000010002a7308 */ /* 0x000fe20000000800 */
[----:B------:R-:W-:Y:S01]  /*181a0*/  ISETP.GT.AND P0, PT, R0, 0x59, P0 ;  /* 0x000000590000780c */ /* 0x000fe20000704270 */
[----:B------:R-:W-:Y:S01]  /*181b0*/  UIADD3 UR19, UR19, -0x1, URZ ;  /* 0xffffffff13137890 */ /* 0x000fe2000fffe03f */
[----:B-1----:R-:W-:Y:S02]  /*181c0*/  FMNMX.FTZ R128, R128, R5, !PT ;  /* 0x0000000580807209 */ /* 0x002fe40007810000 */
[----:B------:R-:W-:Y:S03]  /*181d0*/  ISETP.LT.OR P0, PT, R2, 0x5a, P0 ;  /* 0x0000005a0200780c */ /* 0x000fe60000701670 */
[C---:B------:R-:W-:Y:S01]  /*181e0*/  FMUL.FTZ R93, R128.reuse, c[0x0][0x2d0] ;  /* 0x0000b400805d7a20 */ /* 0x040fe20000410000 */
[----:B------:R-:W-:Y:S02]  /*181f0*/  FSEL R70, R95, -INF , !P0 ;  /* 0xff8000005f467808 */ /* 0x000fe40004000000 */
[----:B------:R-:W-:Y:S02]  /*18200*/  FSETP.NEU.FTZ.AND P0, PT, R128, -INF , PT ;  /* 0xff8000008000780b */ /* 0x000fe40003f1d000 */
[----:B--2---:R-:W-:Y:S01]  /*18210*/  FMNMX.FTZ R4, R196, R3, !PT ;  /* 0x00000003c4047209 */ /* 0x004fe20007810000 */
[----:B------:R-:W-:Y:S01]  /*18220*/  FFMA.FTZ R3, R17, c[0x0][0x2d0], -R71 ;  /* 0x0000b40011037a23 */ /* 0x000fe20000010847 */
[----:B------:R-:W-:Y:S02]  /*18230*/  FSEL R93, R93, RZ, P0 ;  /* 0x000000ff5d5d7208 */ /* 0x000fe40000000000 */
[----:B------:R-:W-:Y:S01]  /*18240*/  FMNMX.FTZ R4, R173, R4, !PT ;  /* 0x00000004ad047209 */ /* 0x000fe20007810000 */
[----:B------:R1:W2:Y:S02]  /*18250*/  MUFU.EX2 R51, R3 ;  /* 0x0000000300337308 */ /* 0x0002a40000000800 */
[--C-:B------:R-:W-:Y:S02]  /*18260*/  FFMA.FTZ R32, R32, c[0x0][0x2d0], -R93.reuse ;  /* 0x0000b40020207a23 */ /* 0x100fe4000001085d */
[--C-:B------:R-:W-:Y:S01]  /*18270*/  FFMA.FTZ R44, R50, c[0x0][0x2d0], -R93.reuse ;  /* 0x0000b400322c7a23 */ /* 0x100fe2000001085d */
[----:B-1----:R-:W-:Y:S01]  /*18280*/  FMNMX.FTZ R3, R198, R4, !PT ;  /* 0x00000004c6037209 */ /* 0x002fe20007810000 */
[----:B------:R-:W-:Y:S01]  /*18290*/  FFMA.FTZ R4, R175, c[0x0][0x2d0], -R92 ;  /* 0x0000b400af047a23 */ /* 0x000fe2000001085c */
[----:B------:R-:W-:Y:S01]  /*182a0*/  FSEL R175, R90, -INF , !P3 ;  /* 0xff8000005aaf7808 */ /* 0x000fe20005800000 */
[----:B------:R-:W-:Y:S01]  /*182b0*/  IMAD.MOV.U32 R90, RZ, RZ, R40 ;  /* 0x000000ffff5a7224 */ /* 0x000fe200078e0028 */
[----:B------:R-:W-:Y:S01]  /*182c0*/  FMNMX.FTZ R3, R135, R3, !PT ;  /* 0x0000000387037209 */ /* 0x000fe20007810000 */
[----:B------:R1:W-:Y:S01]  /*182d0*/  MUFU.EX2 R61, R4 ;  /* 0x00000004003d7308 */ /* 0x0003e20000000800 */
[----:B------:R-:W-:Y:S01]  /*182e0*/  PLOP3.LUT P3, PT, PT, PT, UP1, 0x40, 0x0 ;  /* 0x000000000000781c */ /* 0x000fe20003f6e818 */
[--C-:B------:R-:W-:Y:S01]  /*182f0*/  FFMA.FTZ R40, R49, c[0x0][0x2d0], -R93.reuse ;  /* 0x0000b40031287a23 */ /* 0x100fe2000001085d */
[----:B------:R-:W-:Y:S02]  /*18300*/  FMNMX.FTZ R3, R203, R3, !PT ;  /* 0x00000003cb037209 */ /* 0x000fe40007810000 */
[----:B------:R-:W-:Y:S02]  /*18310*/  ISETP.GT.AND P3, PT, R0, 0x58, P3 ;  /* 0x000000580000780c */ /* 0x000fe40001f64270 */
[----:B------:R-:W-:Y:S02]  /*18320*/  FMNMX.FTZ R3, R205, R3, !PT ;  /* 0x00000003cd037209 */ /* 0x000fe40007810000 */
[----:B------:R-:W-:Y:S01]  /*18330*/  ISETP.LT.OR P3, PT, R2, 0x59, P3 ;  /* 0x000000590200780c */ /* 0x000fe20001f61670 */
[--C-:B------:R-:W-:Y:S01]  /*18340*/  FFMA.FTZ R2, R18, c[0x0][0x2d0], -R92.reuse ;  /* 0x0000b40012027a23 */ /* 0x100fe2000001085c */
[----:B------:R-:W-:Y:S01]  /*18350*/  FMNMX.FTZ R0, R175, R3, !PT ;  /* 0x00000003af007209 */ /* 0x000fe20007810000 */
[--C-:B------:R-:W-:Y:S01]  /*18360*/  FFMA.FTZ R3, R19, c[0x0][0x2d0], -R92.reuse ;  /* 0x0000b40013037a23 */ /* 0x100fe2000001085c */
[----:B--2---:R-:W-:Y:S01]  /*18370*/  F2FP.PACK_AB R74, R51, R83 ;  /* 0x00000053334a723e */ /* 0x004fe200000000ff */
[----:B------:R2:W-:Y:S01]  /*18380*/  MUFU.EX2 R82, R2 ;  /* 0x0000000200527308 */ /* 0x0005e20000000800 */
[----:B------:R-:W-:Y:S09]  /*18390*/  FMNMX.FTZ R0, R211, R0, !PT ;  /* 0x00000000d3007209 */ /* 0x000ff20007810000 */
[----:B------:R3:W4:Y:S01]  /*183a0*/  MUFU.EX2 R80, R3 ;  /* 0x0000000300507308 */ /* 0x0007220000000800 */
[--C-:B-1----:R-:W-:Y:S01]  /*183b0*/  FFMA.FTZ R4, R176, c[0x0][0x2d0], -R92.reuse ;  /* 0x0000b400b0047a23 */ /* 0x102fe2000001085c */
[----:B------:R-:W-:Y:S04]  /*183c0*/  FSEL R176, R94, -INF , !P3 ;  /* 0xff8000005eb07808 */ /* 0x000fe80005800000 */
[----:B------:R-:W-:Y:S04]  /*183d0*/  FMNMX.FTZ R0, R176, R0, !PT ;  /* 0x00000000b0007209 */ /* 0x000fe80007810000 */
[----:B------:R1:W5:Y:S01]  /*183e0*/  MUFU.EX2 R89, R4 ;  /* 0x0000000400597308 */ /* 0x0003620000000800 */
[----:B------:R-:W-:Y:S05]  /*183f0*/  FMNMX.FTZ R0, R70, R0, !PT ;  /* 0x0000000046007209 */ /* 0x000fea0007810000 */
[----:B--2---:R-:W2:Y:S01]  /*18400*/  SHFL.BFLY PT, R2, R0, 0x2, 0x1f ;  /* 0x0c401f0000027f89 */ /* 0x004ea200000e0000 */
[----:B---3--:R-:W-:Y:S01]  /*18410*/  FFMA.FTZ R3, R8, c[0x0][0x2d0], -R93 ;  /* 0x0000b40008037a23 */ /* 0x008fe2000001085d */
[----:B----4-:R-:W-:Y:S01]  /*18420*/  F2FP.PACK_AB R75, R80, R82 ;  /* 0x00000052504b723e */ /* 0x010fe200000000ff */
[--C-:B------:R-:W-:Y:S02]  /*18430*/  FFMA.FTZ R8, R178, c[0x0][0x2d0], -R92.reuse ;  /* 0x0000b400b2087a23 */ /* 0x100fe4000001085c */
[----:B------:R3:W-:Y:S01]  /*18440*/  MUFU.EX2 R86, R3 ;  /* 0x0000000300567308 */ /* 0x0007e20000000800 */
[----:B------:R-:W-:Y:S02]  /*18450*/  IMAD.MOV.U32 R178, RZ, RZ, R59 ;  /* 0x000000ffffb27224 */ /* 0x000fe400078e003b */
[--C-:B-1----:R-:W-:Y:S01]  /*18460*/  FFMA.FTZ R4, R13, c[0x0][0x2d0], -R93.reuse ;  /* 0x0000b4000d047a23 */ /* 0x102fe2000001085d */
[----:B-----5:R-:W-:Y:S06]  /*18470*/  F2FP.PACK_AB R73, R89, R61 ;  /* 0x0000003d5949723e */ /* 0x020fec00000000ff */
[----:B------:R-:W-:Y:S10]  /*18480*/  MUFU.EX2 R24, R4 ;  /* 0x0000000400187308 */ /* 0x000ff40000000800 */
[----:B------:R-:W-:Y:S01]  /*18490*/  MUFU.EX2 R91, R8 ;  /* 0x00000008005b7308 */ /* 0x000fe20000000800 */
[--C-:B---3--:R-:W-:Y:S09]  /*184a0*/  FFMA.FTZ R3, R9, c[0x0][0x2d0], -R93.reuse ;  /* 0x0000b40009037a23 */ /* 0x108ff2000001085d */
[----:B------:R1:W3:Y:S02]  /*184b0*/  MUFU.EX2 R85, R3 ;  /* 0x0000000300557308 */ /* 0x0002e40000000800 */
[----:B-1----:R-:W-:Y:S01]  /*184c0*/  FFMA.FTZ R3, R12, c[0x0][0x2d0], -R93 ;  /* 0x0000b4000c037a23 */ /* 0x002fe2000001085d */
[----:B---3--:R-:W-:Y:S01]  /*184d0*/  F2FP.PACK_AB R64, R85, R86 ;  /* 0x000000565540723e */ /* 0x008fe200000000ff */
[----:B------:R-:W-:Y:S01]  /*184e0*/  FFMA.FTZ R12, R179, c[0x0][0x2d0], -R92 ;  /* 0x0000b400b30c7a23 */ /* 0x000fe2000001085c */
[----:B------:R-:W-:Y:S05]  /*184f0*/  MOV R179, R58 ;  /* 0x0000003a00b37202 */ /* 0x000fea0000000f00 */
[----:B------:R2:W-:Y:S02]  /*18500*/  MUFU.EX2 R81, R3 ;  /* 0x0000000300517308 */ /* 0x0005e40000000800 */
[----:B--2---:R-:W-:Y:S01]  /*18510*/  FMNMX.FTZ R3, R0, R2, !PT ;  /* 0x0000000200037209 */ /* 0x004fe20007810000 */
[----:B------:R-:W-:Y:S01]  /*18520*/  FFMA.FTZ R2, R20, c[0x0][0x2d0], -R71 ;  /* 0x0000b40014027a23 */ /* 0x000fe20000010847 */
[----:B------:R-:W-:Y:S01]  /*18530*/  FSEL R0, R130, RZ, P2 ;  /* 0x000000ff82007208 */ /* 0x000fe20001000000 */
[----:B------:R-:W-:Y:S05]  /*18540*/  LDSM.16.MT88.4 R20, [R217+0x100] ;  /* 0x00010000d914783b */ /* 0x000fea0000004200 */
[----:B------:R1:W-:Y:S01]  /*18550*/  MUFU.EX2 R95, R2 ;  /* 0x00000002005f7308 */ /* 0x0003e20000000800 */
[----:B------:R-:W-:Y:S04]  /*18560*/  FADD.FTZ R0, -R0, R131 ;  /* 0x0000008300007221 */ /* 0x000fe80000010100 */
[----:B------:R-:W-:Y:S01]  /*18570*/  FMUL.FTZ R0, R0, c[0x0][0x2d0] ;  /* 0x0000b40000007a20 */ /* 0x000fe20000410000 */
[----:B------:R-:W2:Y:S04]  /*18580*/  SHFL.BFLY PT, R4, R3, 0x1, 0x1f ;  /* 0x0c201f0003047f89 */ /* 0x000ea800000e0000 */
[----:B------:R3:W4:Y:S01]  /*18590*/  MUFU.EX2 R69, R0 ;  /* 0x0000000000457308 */ /* 0x0007220000000800 */
[----:B-1----:R-:W-:Y:S05]  /*185a0*/  FSEL R2, R129, RZ, P1 ;  /* 0x000000ff81027208 */ /* 0x002fea0000800000 */
[----:B------:R-:W-:Y:S01]  /*185b0*/  FADD.FTZ R2, -R2, R132 ;  /* 0x0000008402027221 */ /* 0x000fe20000010100 */
[----:B--2---:R-:W-:Y:S03]  /*185c0*/  FMNMX.FTZ R3, R4, R3, !PT ;  /* 0x0000000304037209 */ /* 0x004fe60007810000 */
[----:B------:R-:W-:Y:S01]  /*185d0*/  FMUL.FTZ R2, R2, c[0x0][0x2d0] ;  /* 0x0000b40002027a20 */ /* 0x000fe20000410000 */
[----:B---3--:R-:W-:Y:S01]  /*185e0*/  FSEL R0, R128, RZ, P0 ;  /* 0x000000ff80007208 */ /* 0x008fe20000000000 */
[----:B----4-:R-:W-:Y:S01]  /*185f0*/  FMUL.FTZ R16, R69, R148 ;  /* 0x0000009445107220 */ /* 0x010fe20000410000 */
[----:B------:R-:W-:Y:S01]  /*18600*/  MOV R148, R81 ;  /* 0x0000005100947202 */ /* 0x000fe20000000f00 */
[----:B------:R-:W1:Y:S01]  /*18610*/  MUFU.EX2 R68, R2 ;  /* 0x0000000200447308 */ /* 0x000e620000000800 */
[C---:B------:R-:W-:Y:S01]  /*18620*/  FMUL.FTZ R94, R3.reuse, c[0x0][0x2d0] ;  /* 0x0000b400035e7a20 */ /* 0x040fe20000410000 */
[----:B------:R-:W-:Y:S01]  /*18630*/  FSETP.NEU.FTZ.AND P0, PT, R3, -INF , PT ;  /* 0xff8000000300780b */ /* 0x000fe20003f1d000 */
[----:B------:R-:W-:Y:S02]  /*18640*/  FADD.FTZ R0, -R0, R133 ;  /* 0x0000008500007221 */ /* 0x000fe40000010100 */
[C---:B------:R-:W-:Y:S01]  /*18650*/  FMUL.FTZ R5, R69.reuse, R137 ;  /* 0x0000008945057220 */ /* 0x040fe20000410000 */
[----:B------:R-:W-:Y:S01]  /*18660*/  FSEL R94, R94, RZ, P0 ;  /* 0x000000ff5e5e7208 */ /* 0x000fe20000000000 */
[----:B------:R-:W-:Y:S02]  /*18670*/  FMUL.FTZ R0, R0, c[0x0][0x2d0] ;  /* 0x0000b40000007a20 */ /* 0x000fe40000410000 */
[----:B------:R-:W-:Y:S02]  /*18680*/  FMUL.FTZ R17, R69, R149 ;  /* 0x0000009545117220 */ /* 0x000fe40000410000 */
[----:B------:R2:W3:Y:S01]  /*18690*/  MUFU.EX2 R2, R0 ;  /* 0x0000000000027308 */ /* 0x0004e20000000800 */
[----:B------:R-:W-:Y:S02]  /*186a0*/  FFMA.FTZ R4, R14, c[0x0][0x2d0], -R94 ;  /* 0x0000b4000e047a23 */ /* 0x000fe4000001085e */
[----:B------:R-:W-:Y:S02]  /*186b0*/  IMAD.MOV.U32 R149, RZ, RZ, R82 ;  /* 0x000000ffff957224 */ /* 0x000fe400078e0052 */
[----:B------:R-:W-:Y:S02]  /*186c0*/  FFMA.FTZ R58, R57, c[0x0][0x2d0], -R94 ;  /* 0x0000b400393a7a23 */ /* 0x000fe4000001085e */
[----:B------:R-:W-:Y:S03]  /*186d0*/  FMUL.FTZ R49, R69, R113 ;  /* 0x0000007145317220 */ /* 0x000fe60000410000 */
[----:B------:R4:W-:Y:S01]  /*186e0*/  MUFU.EX2 R133, R4 ;  /* 0x0000000400857308 */ /* 0x0009e20000000800 */
[C---:B-1----:R-:W-:Y:S02]  /*186f0*/  FMUL.FTZ R7, R68.reuse, R139 ;  /* 0x0000008b44077220 */ /* 0x042fe40000410000 */
[----:B------:R-:W-:Y:S02]  /*18700*/  FMUL.FTZ R6, R68, R138 ;  /* 0x0000008a44067220 */ /* 0x000fe40000410000 */
[----:B------:R-:W-:Y:S02]  /*18710*/  IMAD.MOV.U32 R138, RZ, RZ, R24 ;  /* 0x000000ffff8a7224 */ /* 0x000fe400078e0018 */
[----:B------:R-:W-:Y:S02]  /*18720*/  FFMA.FTZ R24, R180, c[0x0][0x2d0], -R92 ;  /* 0x0000b400b4187a23 */ /* 0x000fe4000001085c */
[----:B------:R-:W-:Y:S01]  /*18730*/  IMAD.MOV.U32 R180, RZ, RZ, R89 ;  /* 0x000000ffffb47224 */ /* 0x000fe200078e0059 */
[----:B------:R-:W-:Y:S01]  /*18740*/  F2FP.PACK_AB R66, R138, R81 ;  /* 0x000000518a42723e */ /* 0x000fe200000000ff */
[----:B------:R1:W-:Y:S01]  /*18750*/  MUFU.EX2 R31, R24 ;  /* 0x00000018001f7308 */ /* 0x0003e20000000800 */
[----:B--2---:R-:W-:Y:S02]  /*18760*/  FFMA.FTZ R0, R10, c[0x0][0x2d0], -R94 ;  /* 0x0000b4000a007a23 */ /* 0x004fe4000001085e */
[C---:B---3--:R-:W-:Y:S02]  /*18770*/  FMUL.FTZ R8, R2.reuse, R140 ;  /* 0x0000008c02087220 */ /* 0x048fe40000410000 */
[----:B------:R-:W-:Y:S02]  /*18780*/  IMAD.MOV.U32 R140, RZ, RZ, R80 ;  /* 0x000000ffff8c7224 */ /* 0x000fe400078e0050 */
[C---:B------:R-:W-:Y:S01]  /*18790*/  FMUL.FTZ R9, R2.reuse, R141 ;  /* 0x0000008d02097220 */ /* 0x040fe20000410000 */
[----:B------:R-:W-:Y:S01]  /*187a0*/  MOV R141, R95 ;  /* 0x0000005f008d7202 */ /* 0x000fe20000000f00 */
[----:B------:R-:W-:Y:S01]  /*187b0*/  FMUL.FTZ R13, R2, R145 ;  /* 0x00000091020d7220 */ /* 0x000fe20000410000 */
[----:B------:R2:W-:Y:S01]  /*187c0*/  MUFU.EX2 R131, R0 ;  /* 0x0000000000837308 */ /* 0x0005e20000000800 */
[--C-:B----4-:R-:W-:Y:S01]  /*187d0*/  FFMA.FTZ R4, R15, c[0x0][0x2d0], -R94.reuse ;  /* 0x0000b4000f047a23 */ /* 0x110fe2000001085e */
[----:B------:R-:W-:Y:S01]  /*187e0*/  MOV R95, R90 ;  /* 0x0000005a005f7202 */ /* 0x000fe20000000f00 */
[C---:B------:R-:W-:Y:S01]  /*187f0*/  FMUL.FTZ R18, R68.reuse, R150 ;  /* 0x0000009644127220 */ /* 0x040fe20000410000 */
[----:B------:R-:W-:Y:S01]  /*18800*/  MOV R150, R83 ;  /* 0x0000005300967202 */ /* 0x000fe20000000f00 */
[----:B------:R-:W-:Y:S01]  /*18810*/  FMUL.FTZ R19, R68, R151 ;  /* 0x0000009744137220 */ /* 0x000fe20000410000 */
[----:B------:R-:W3:Y:S01]  /*18820*/  LDSM.16.MT88.4 R80, [R217+0x900] ;  /* 0x00090000d950783b */ /* 0x000ee20000004200 */
[----:B------:R-:W-:Y:S01]  /*18830*/  IMAD.MOV.U32 R151, RZ, RZ, R85 ;  /* 0x000000ffff977224 */ /* 0x000fe200078e0055 */
[----:B------:R-:W-:Y:S01]  /*18840*/  MOV R145, R61 ;  /* 0x0000003d00917202 */ /* 0x000fe20000000f00 */
[C---:B------:R-:W-:Y:S01]  /*18850*/  FMUL.FTZ R25, R2.reuse, R157 ;  /* 0x0000009d02197220 */ /* 0x040fe20000410000 */
[----:B------:R4:W5:Y:S01]  /*18860*/  MUFU.EX2 R213, R4 ;  /* 0x0000000400d57308 */ /* 0x0009620000000800 */
[----:B------:R-:W-:Y:S02]  /*18870*/  FMUL.FTZ R29, R2, R161 ;  /* 0x000000a1021d7220 */ /* 0x000fe40000410000 */
[----:B------:R-:W-:Y:S01]  /*18880*/  FMUL.FTZ R35, R68, R103 ;  /* 0x0000006744237220 */ /* 0x000fe20000410000 */
[----:B------:R-:W-:Y:S01]  /*18890*/  MOV R103, R179 ;  /* 0x000000b300677202 */ /* 0x000fe20000000f00 */
[C---:B-1----:R-:W-:Y:S02]  /*188a0*/  FMUL.FTZ R24, R2.reuse, R156 ;  /* 0x0000009c02187220 */ /* 0x042fe40000410000 */
[C---:B------:R-:W-:Y:S02]  /*188b0*/  FMUL.FTZ R41, R2.reuse, R109 ;  /* 0x0000006d02297220 */ /* 0x040fe40000410000 */
[----:B------:R-:W-:Y:S01]  /*188c0*/  FMUL.FTZ R45, R2, R165 ;  /* 0x000000a5022d7220 */ /* 0x000fe20000410000 */
[----:B------:R1:W-:Y:S01]  /*188d0*/  MUFU.EX2 R156, R32 ;  /* 0x00000020009c7308 */ /* 0x0003e20000000800 */
[C---:B------:R-:W-:Y:S02]  /*188e0*/  FMUL.FTZ R34, R68.reuse, R102 ;  /* 0x0000006644227220 */ /* 0x040fe40000410000 */
[----:B------:R-:W-:Y:S02]  /*188f0*/  FMUL.FTZ R50, R68, R114 ;  /* 0x0000007244327220 */ /* 0x000fe40000410000 */
[----:B--2---:R-:W-:Y:S02]  /*18900*/  FFMA.FTZ R0, R11, c[0x0][0x2d0], -R94 ;  /* 0x0000b4000b007a23 */ /* 0x004fe4000001085e */
[C---:B------:R-:W-:Y:S02]  /*18910*/  FMUL.FTZ R57, R2.reuse, R121 ;  /* 0x0000007902397220 */ /* 0x040fe40000410000 */
[----:B------:R-:W-:Y:S01]  /*18920*/  FMUL.FTZ R61, R2, R125 ;  /* 0x0000007d023d7220 */ /* 0x000fe20000410000 */
[----:B------:R2:W2:Y:S01]  /*18930*/  MUFU.EX2 R132, R0 ;  /* 0x0000000000847308 */ /* 0x0004a20000000800 */
[----:B------:R-:W-:Y:S02]  /*18940*/  IMAD.MOV.U32 R125, RZ, RZ, R150 ;  /* 0x000000ffff7d7224 */ /* 0x000fe400078e0096 */
[----:B----4-:R-:W-:Y:S01]  /*18950*/  FFMA.FTZ R4, R177, c[0x0][0x2d0], -R71 ;  /* 0x0000b400b1047a23 */ /* 0x010fe20000010847 */
[----:B-----5:R-:W-:Y:S02]  /*18960*/  F2FP.PACK_AB R67, R213, R133 ;  /* 0x00000085d543723e */ /* 0x020fe400000000ff */
[----:B------:R-:W-:Y:S01]  /*18970*/  MOV R177, R62 ;  /* 0x0000003e00b17202 */ /* 0x000fe20000000f00 */
[----:B------:R-:W-:Y:S02]  /*18980*/  FFMA.FTZ R62, R60, c[0x0][0x2d0], -R94 ;  /* 0x0000b4003c3e7a23 */ /* 0x000fe4000001085e */
[----:B------:R-:W-:Y:S02]  /*18990*/  FMUL.FTZ R60, R2, R124 ;  /* 0x0000007c023c7220 */ /* 0x000fe40000410000 */
[----:B------:R-:W-:Y:S02]  /*189a0*/  IMAD.MOV.U32 R124, RZ, RZ, R95 ;  /* 0x000000ffff7c7224 */ /* 0x000fe400078e005f */
[----:B-1----:R-:W-:Y:S02]  /*189b0*/  FMUL.FTZ R32, R69, R100 ;  /* 0x0000006445207220 */ /* 0x002fe40000410000 */
[----:B------:R-:W-:Y:S01]  /*189c0*/  IMAD.MOV.U32 R100, RZ, RZ, R87 ;  /* 0x000000ffff647224 */ /* 0x000fe200078e0057 */
[----:B--2---:R-:W-:Y:S02]  /*189d0*/  FSEL R0, R3, RZ, P0 ;  /* 0x000000ff03007208 */ /* 0x004fe40000000000 */
[----:B------:R-:W-:Y:S02]  /*189e0*/  F2FP.PACK_AB R65, R132, R131 ;  /* 0x000000838441723e */ /* 0x000fe400000000ff */
[----:B------:R-:W-:Y:S01]  /*189f0*/  PLOP3.LUT P0, PT, PT, PT, UP0, 0x80, 0x0 ;  /* 0x000000000000781c */ /* 0x000fe20003f0f008 */
[----:B------:R-:W-:Y:S02]  /*18a00*/  FADD.FTZ R0, -R0, R134 ;  /* 0x0000008600007221 */ /* 0x000fe40000010100 */
[----:B------:R1:W2:Y:S02]  /*18a10*/  MUFU.EX2 R134, R4 ;  /* 0x0000000400867308 */ /* 0x0002a40000000800 */
[----:B------:R-:W-:Y:S08]  /*18a20*/  FMUL.FTZ R0, R0, c[0x0][0x2d0] ;  /* 0x0000b40000007a20 */ /* 0x000ff00000410000 */
[----:B------:R-:W4:Y:S01]  /*18a30*/  MUFU.EX2 R0, R0 ;  /* 0x0000000000007308 */ /* 0x000f220000000800 */
[----:B-1----:R-:W-:Y:S09]  /*18a40*/  FMUL.FTZ R4, R69, R136 ;  /* 0x0000008845047220 */ /* 0x002ff20000410000 */
[----:B------:R-:W1:Y:S01]  /*18a50*/  MUFU.EX2 R136, R12 ;  /* 0x0000000c00887308 */ /* 0x000e620000000800 */
[----:B--2---:R-:W-:Y:S02]  /*18a60*/  IMAD.MOV.U32 R114, RZ, RZ, R134 ;  /* 0x000000ffff727224 */ /* 0x004fe400078e0086 */
[----:B------:R-:W-:Y:S01]  /*18a70*/  IMAD.MOV.U32 R134, RZ, RZ, R63 ;  /* 0x000000ffff867224 */ /* 0x000fe200078e003f */
[-C--:B------:R-:W-:Y:S01]  /*18a80*/  HMMA.16816.F32 R4, R72, R20.reuse, R4 ;  /* 0x000000144804723c */ /* 0x080fe20000001804 */
[C---:B----4-:R-:W-:Y:S02]  /*18a90*/  FMUL.FTZ R11, R0.reuse, R143 ;  /* 0x0000008f000b7220 */ /* 0x050fe40000410000 */
[C---:B------:R-:W-:Y:S02]  /*18aa0*/  FMUL.FTZ R10, R0.reuse, R142 ;  /* 0x0000008e000a7220 */ /* 0x040fe40000410000 */
[----:B------:R-:W-:Y:S02]  /*18ab0*/  IMAD.MOV.U32 R143, RZ, RZ, R91 ;  /* 0x000000ffff8f7224 */ /* 0x000fe400078e005b */
[C---:B------:R-:W-:Y:S03]  /*18ac0*/  FMUL.FTZ R63, R0.reuse, R127 ;  /* 0x0000007f003f7220 */ /* 0x040fe60000410000 */
[C---:B------:R-:W-:Y:S02]  /*18ad0*/  HMMA.16816.F32 R8, R64.reuse, R20, R8 ;  /* 0x000000144008723c */ /* 0x040fe40000001808 */
[C---:B------:R-:W-:Y:S01]  /*18ae0*/  FMUL.FTZ R15, R0.reuse, R147 ;  /* 0x00000093000f7220 */ /* 0x040fe20000410000 */
[----:B------:R-:W-:Y:S01]  /*18af0*/  MOV R127, R100 ;  /* 0x00000064007f7202 */ /* 0x000fe20000000f00 */
[C---:B------:R-:W-:Y:S02]  /*18b00*/  FMUL.FTZ R14, R0.reuse, R146 ;  /* 0x00000092000e7220 */ /* 0x040fe40000410000 */
[----:B------:R2:W-:Y:S01]  /*18b10*/  MUFU.EX2 R146, R28 ;  /* 0x0000001c00927308 */ /* 0x0005e20000000800 */
[----:B------:R-:W-:Y:S01]  /*18b20*/  FMUL.FTZ R26, R0, R158 ;  /* 0x0000009e001a7220 */ /* 0x000fe20000410000 */
[----:B-1----:R-:W-:Y:S01]  /*18b30*/  MOV R113, R136 ;  /* 0x0000008800717202 */ /* 0x002fe20000000f00 */
[----:B------:R-:W-:Y:S03]  /*18b40*/  FFMA.FTZ R20, R33, c[0x0][0x2d0], -R71 ;  /* 0x0000b40021147a23 */ /* 0x000fe60000010847 */
[----:B------:R-:W-:Y:S02]  /*18b50*/  FMUL.FTZ R12, R2, R144 ;  /* 0x00000090020c7220 */ /* 0x000fe40000410000 */
[C---:B------:R-:W-:Y:S02]  /*18b60*/  FMUL.FTZ R33, R69.reuse, R101 ;  /* 0x0000006545217220 */ /* 0x040fe40000410000 */
[----:B------:R1:W-:Y:S01]  /*18b70*/  MUFU.EX2 R147, R20 ;  /* 0x0000001400937308 */ /* 0x0003e20000000800 */
[----:B------:R-:W-:Y:S01]  /*18b80*/  MOV R101, R88 ;  /* 0x0000005800657202 */ /* 0x000fe20000000f00 */
[----:B------:R-:W-:Y:S01]  /*18b90*/  FFMA.FTZ R88, R186, c[0x0][0x2d0], -R92 ;  /* 0x0000b400ba587a23 */ /* 0x000fe2000001085c */
[-C--:B------:R-:W-:Y:S01]  /*18ba0*/  HMMA.16816.F32 R12, R64, R22.reuse, R12 ;  /* 0x00000016400c723c */ /* 0x080fe2000000180c */
[C---:B------:R-:W-:Y:S02]  /*18bb0*/  FMUL.FTZ R21, R69.reuse, R153 ;  /* 0x0000009945157220 */ /* 0x040fe40000410000 */
[C---:B------:R-:W-:Y:S02]  /*18bc0*/  FMUL.FTZ R27, R0.reuse, R159 ;  /* 0x0000009f001b7220 */ /* 0x040fe40000410000 */
[C---:B------:R-:W-:Y:S02]  /*18bd0*/  FMUL.FTZ R30, R0.reuse, R162 ;  /* 0x000000a2001e7220 */ /* 0x040fe40000410000 */
[----:B------:R4:W-:Y:S01]  /*18be0*/  MUFU.EX2 R136, R88 ;  /* 0x0000005800887308 */ /* 0x0009e20000000800 */
[----:B------:R-:W-:Y:S01]  /*18bf0*/  MOV R162, R31 ;  /* 0x0000001f00a27202 */ /* 0x000fe20000000f00 */
[C---:B------:R-:W-:Y:S03]  /*18c00*/  HMMA.16816.F32 R16, R72.reuse, R22, R16 ;  /* 0x000000164810723c */ /* 0x040fe60000001810 */
[----:B------:R-:W-:Y:S02]  /*18c10*/  FMUL.FTZ R31, R0, R163 ;  /* 0x000000a3001f7220 */ /* 0x000fe40000410000 */
[----:B--2---:R-:W-:Y:S02]  /*18c20*/  FMUL.FTZ R28, R2, R160 ;  /* 0x000000a0021c7220 */ /* 0x004fe40000410000 */
[----:B------:R-:W-:Y:S02]  /*18c30*/  IMAD.MOV.U32 R163, RZ, RZ, R42 ;  /* 0x000000ffffa37224 */ /* 0x000fe400078e002a */
[C---:B------:R-:W-:Y:S01]  /*18c40*/  FMUL.FTZ R22, R68.reuse, R154 ;  /* 0x0000009a44167220 */ /* 0x040fe20000410000 */
[----:B------:R2:W-:Y:S02]  /*18c50*/  MUFU.EX2 R160, R40 ;  /* 0x0000002800a07308 */ /* 0x0005e40000000800 */
[C---:B-1----:R-:W-:Y:S01]  /*18c60*/  FMUL.FTZ R20, R69.reuse, R152 ;  /* 0x0000009845147220 */ /* 0x042fe20000410000 */
[----:B------:R-:W-:Y:S01]  /*18c70*/  MOV R154, R86 ;  /* 0x00000056009a7202 */ /* 0x000fe20000000f00 */
[----:B------:R-:W-:Y:S02]  /*18c80*/  FMUL.FTZ R23, R68, R155 ;  /* 0x0000009b44177220 */ /* 0x000fe40000410000 */
[C---:B------:R-:W-:Y:S02]  /*18c90*/  FMUL.FTZ R42, R0.reuse, R110 ;  /* 0x0000006e002a7220 */ /* 0x040fe40000410000 */
[C---:B------:R-:W-:Y:S02]  /*18ca0*/  FMUL.FTZ R43, R0.reuse, R111 ;  /* 0x0000006f002b7220 */ /* 0x040fe40000410000 */
[----:B------:R1:W-:Y:S01]  /*18cb0*/  MUFU.EX2 R155, R44 ;  /* 0x0000002c009b7308 */ /* 0x0003e20000000800 */
[C---:B------:R-:W-:Y:S01]  /*18cc0*/  FMUL.FTZ R46, R0.reuse, R166 ;  /* 0x000000a6002e7220 */ /* 0x040fe20000410000 */
[-C--:B------:R-:W-:Y:S01]  /*18cd0*/  HMMA.16816.F32 R20, R72, R36.reuse, R20 ;  /* 0x000000244814723c */ /* 0x080fe20000001814 */
[----:B----4-:R-:W-:Y:S01]  /*18ce0*/  LDSM.16.MT88.4 R88, [R218+0x900] ;  /* 0x00090000da58783b */ /* 0x010fe20000004200 */
[C---:B------:R-:W-:Y:S02]  /*18cf0*/  FMUL.FTZ R47, R0.reuse, R167 ;  /* 0x000000a7002f7220 */ /* 0x040fe40000410000 */
[----:B------:R-:W-:Y:S02]  /*18d00*/  FMUL.FTZ R59, R0, R123 ;  /* 0x0000007b003b7220 */ /* 0x000fe40000410000 */
[----:B------:R-:W-:Y:S02]  /*18d10*/  IMAD.MOV.U32 R144, RZ, RZ, R51 ;  /* 0x000000ffff907224 */ /* 0x000fe400078e0033 */
[C---:B------:R-:W-:Y:S01]  /*18d20*/  HMMA.16816.F32 R24, R64.reuse, R36, R24 ;  /* 0x000000244018723c */ /* 0x040fe20000001818 */
[----:B------:R-:W-:Y:S03]  /*18d30*/  FMUL.FTZ R51, R68, R115 ;  /* 0x0000007344337220 */ /* 0x000fe60000410000 */
[----:B--2---:R-:W-:Y:S01]  /*18d40*/  FMUL.FTZ R40, R2, R108 ;  /* 0x0000006c02287220 */ /* 0x004fe20000410000 */
[----:B------:R-:W-:Y:S02]  /*18d50*/  MOV R115, R177 ;  /* 0x000000b100737202 */ /* 0x000fe40000000f00 */
[----:B------:R-:W-:Y:S01]  /*18d60*/  FFMA.FTZ R36, R48, c[0x0][0x2d0], -R93 ;  /* 0x0000b40030247a23 */ /* 0x000fe2000001085d */
[-C--:B------:R-:W-:Y:S01]  /*18d70*/  HMMA.16816.F32 R28, R64, R38.reuse, R28 ;  /* 0x00000026401c723c */ /* 0x080fe2000000181c */
[----:B------:R-:W-:Y:S02]  /*18d80*/  FMUL.FTZ R37, R69, R105 ;  /* 0x0000006945257220 */ /* 0x000fe40000410000 */
[----:B------:R2:W-:Y:S01]  /*18d90*/  MUFU.EX2 R161, R36 ;  /* 0x0000002400a17308 */ /* 0x0005e20000000800 */
[--C-:B------:R-:W-:Y:S02]  /*18da0*/  FFMA.FTZ R48, R181, c[0x0][0x2d0], -R71.reuse ;  /* 0x0000b400b5307a23 */ /* 0x100fe40000010847 */
[----:B-1----:R-:W-:Y:S02]  /*18db0*/  FMUL.FTZ R44, R2, R164 ;  /* 0x000000a4022c7220 */ /* 0x002fe40000410000 */
[C---:B------:R-:W-:Y:S05]  /*18dc0*/  HMMA.16816.F32 R32, R72.reuse, R38, R32 ;  /* 0x000000264820723c */ /* 0x040fea0000001820 */
[----:B------:R1:W-:Y:S02]  /*18dd0*/  MUFU.EX2 R153, R48 ;  /* 0x0000003000997308 */ /* 0x0003e40000000800 */
[C---:B------:R-:W-:Y:S02]  /*18de0*/  FMUL.FTZ R38, R68.reuse, R106 ;  /* 0x0000006a44267220 */ /* 0x040fe40000410000 */
[----:B------:R-:W-:Y:S06]  /*18df0*/  FMUL.FTZ R39, R68, R107 ;  /* 0x0000006b44277220 */ /* 0x000fec0000410000 */
[----:B------:R4:W-:Y:S01]  /*18e00*/  MUFU.EX2 R105, R58 ;  /* 0x0000003a00697308 */ /* 0x0009e20000000800 */
[C---:B--2---:R-:W-:Y:S09]  /*18e10*/  FMUL.FTZ R36, R69.reuse, R104 ;  /* 0x0000006845247220 */ /* 0x044ff20000410000 */
[----:B------:R2:W-:Y:S01]  /*18e20*/  MUFU.EX2 R104, R62 ;  /* 0x0000003e00687308 */ /* 0x0005e20000000800 */
[-C--:B------:R-:W-:Y:S01]  /*18e30*/  HMMA.16816.F32 R36, R72, R52.reuse, R36 ;  /* 0x000000344824723c */ /* 0x080fe20000001824 */
[C---:B-1----:R-:W-:Y:S02]  /*18e40*/  FMUL.FTZ R48, R69.reuse, R112 ;  /* 0x0000007045307220 */ /* 0x042fe40000410000 */
[----:B------:R-:W-:Y:S05]  /*18e50*/  IMAD.MOV.U32 R112, RZ, RZ, R178 ;  /* 0x000000ffff707224 */ /* 0x000fea00078e00b2 */
[C---:B------:R-:W-:Y:S01]  /*18e60*/  HMMA.16816.F32 R40, R64.reuse, R52, R40 ;  /* 0x000000344028723c */ /* 0x040fe20000001828 */
[----:B----4-:R-:W-:Y:S06]  /*18e70*/  FMUL.FTZ R58, R0, R122 ;  /* 0x0000007a003a7220 */ /* 0x010fec0000410000 */
[--C-:B------:R-:W-:Y:S01]  /*18e80*/  FFMA.FTZ R52, R56, c[0x0][0x2d0], -R94.reuse ;  /* 0x0000b40038347a23 */ /* 0x100fe2000001085e */
[-C--:B------:R-:W-:Y:S01]  /*18e90*/  HMMA.16816.F32 R44, R64, R54.reuse, R44 ;  /* 0x00000036402c723c */ /* 0x080fe2000000182c */
[----:B------:R-:W-:Y:S02]  /*18ea0*/  FMUL.FTZ R56, R2, R120 ;  /* 0x0000007802387220 */ /* 0x000fe40000410000 */
[----:B------:R1:W4:Y:S01]  /*18eb0*/  MUFU.EX2 R106, R52 ;  /* 0x00000034006a7308 */ /* 0x0003220000000800 */
[C---:B------:R-:W-:Y:S02]  /*18ec0*/  FMUL.FTZ R53, R69.reuse, R117 ;  /* 0x0000007545357220 */ /* 0x040fe40000410000 */
[----:B--2---:R-:W-:Y:S02]  /*18ed0*/  FMUL.FTZ R62, R0, R126 ;  /* 0x0000007e003e7220 */ /* 0x004fe40000410000 */
[C---:B------:R-:W-:Y:S01]  /*18ee0*/  HMMA.16816.F32 R48, R72.reuse, R54, R48 ;  /* 0x000000364830723c */ /* 0x040fe20000001830 */
[----:B------:R-:W-:Y:S06]  /*18ef0*/  MOV R126, R151 ;  /* 0x00000097007e7202 */ /* 0x000fec0000000f00 */
[C---:B------:R-:W-:Y:S02]  /*18f00*/  FMUL.FTZ R54, R68.reuse, R118 ;  /* 0x0000007644367220 */ /* 0x040fe40000410000 */
[----:B------:R-:W-:Y:S03]  /*18f10*/  FMUL.FTZ R55, R68, R119 ;  /* 0x0000007744377220 */ /* 0x000fe60000410000 */
[----:B-1----:R-:W-:Y:S07]  /*18f20*/  FMUL.FTZ R52, R69, R116 ;  /* 0x0000007445347220 */ /* 0x002fee0000410000 */
[-C--:B------:R-:W-:Y:S08]  /*18f30*/  HMMA.16816.F32 R52, R72, R76.reuse, R52 ;  /* 0x0000004c4834723c */ /* 0x080ff00000001834 */
[C---:B------:R-:W-:Y:S07]  /*18f40*/  HMMA.16816.F32 R56, R64.reuse, R76, R56 ;  /* 0x0000004c4038723c */ /* 0x040fee0000001838 */
[----:B------:R-:W-:Y:S01]  /*18f50*/  FFMA.FTZ R76, R84, c[0x0][0x2d0], -R94 ;  /* 0x0000b400544c7a23 */ /* 0x000fe2000001085e */
[-C--:B------:R-:W-:Y:S01]  /*18f60*/  HMMA.16816.F32 R60, R64, R78.reuse, R60 ;  /* 0x0000004e403c723c */ /* 0x080fe2000000183c */
[----:B----4-:R-:W-:Y:S01]  /*18f70*/  F2FP.PACK_AB R77, R105, R106 ;  /* 0x0000006a694d723e */ /* 0x010fe200000000ff */
[----:B------:R-:W1:Y:S01]  /*18f80*/  LDSM.16.MT88.4 R84, [R220+0x900] ;  /* 0x00090000dc54783b */ /* 0x000e620000004200 */
[----:B------:R2:W4:Y:S04]  /*18f90*/  MUFU.EX2 R109, R76 ;  /* 0x0000004c006d7308 */ /* 0x0005280000000800 */
[C---:B------:R-:W-:Y:S02]  /*18fa0*/  FMUL.FTZ R64, R69.reuse, R168 ;  /* 0x000000a845407220 */ /* 0x040fe40000410000 */
[----:B------:R-:W-:Y:S03]  /*18fb0*/  FMUL.FTZ R65, R69, R169 ;  /* 0x000000a945417220 */ /* 0x000fe60000410000 */
[C---:B------:R-:W-:Y:S02]  /*18fc0*/  FMUL.FTZ R66, R68.reuse, R170 ;  /* 0x000000aa44427220 */ /* 0x040fe40000410000 */
[----:B------:R-:W-:Y:S07]  /*18fd0*/  FMUL.FTZ R67, R68, R171 ;  /* 0x000000ab44437220 */ /* 0x000fee0000410000 */
[----:B------:R-:W-:Y:S01]  /*18fe0*/  HMMA.16816.F32 R64, R72, R78, R64 ;  /* 0x0000004e4840723c */ /* 0x000fe20000001840 */
[--C-:B--2---:R-:W-:Y:S06]  /*18ff0*/  FFMA.FTZ R76, R182, c[0x0][0x2d0], -R71.reuse ;  /* 0x0000b400b64c7a23 */ /* 0x104fec0000010847 */
[----:B------:R-:W-:Y:S02]  /*19000*/  F2FP.PACK_AB R72, R114, R141 ;  /* 0x0000008d7248723e */ /* 0x000fe400000000ff */
[----:B------:R-:W-:Y:S01]  /*19010*/  F2FP.PACK_AB R73, R113, R143 ;  /* 0x0000008f7149723e */ /* 0x000fe200000000ff */
[----:B------:R2:W-:Y:S02]  /*19020*/  MUFU.EX2 R137, R76 ;  /* 0x0000004c00897308 */ /* 0x0005e40000000800 */
[----:B------:R-:W-:Y:S02]  /*19030*/  F2FP.PACK_AB R74, R147, R163 ;  /* 0x000000a3934a723e */ /* 0x000fe400000000ff */
[----:B------:R-:W-:Y:S02]  /*19040*/  F2FP.PACK_AB R75, R146, R162 ;  /* 0x000000a2924b723e */ /* 0x000fe400000000ff */
[----:B------:R-:W-:Y:S02]  /*19050*/  F2FP.PACK_AB R78, R155, R160 ;  /* 0x000000a09b4e723e */ /* 0x000fe400000000ff */
[----:B----4-:R-:W-:Y:S03]  /*19060*/  F2FP.PACK_AB R79, R109, R104 ;  /* 0x000000686d4f723e */ /* 0x010fe600000000ff */
[-C--:B---3--:R-:W-:Y:S01]  /*19070*/  HMMA.16816.F32 R4, R72, R80.reuse, R4 ;  /* 0x000000504804723c */ /* 0x088fe20000001804 */
[--C-:B--2---:R-:W-:Y:S04]  /*19080*/  FFMA.FTZ R76, R183, c[0x0][0x2d0], -R92.reuse ;  /* 0x0000b400b74c7a23 */ /* 0x104fe8000001085c */
[----:B------:R2:W-:Y:S02]  /*19090*/  MUFU.EX2 R152, R76 ;  /* 0x0000004c00987308 */ /* 0x0005e40000000800 */
[----:B--2---:R-:W-:Y:S07]  /*190a0*/  F2FP.PACK_AB R76, R161, R156 ;  /* 0x0000009ca14c723e */ /* 0x004fee00000000ff */
[C---:B------:R-:W-:Y:S07]  /*190b0*/  HMMA.16816.F32 R8, R76.reuse, R80, R8 ;  /* 0x000000504c08723c */ /* 0x040fee0000001808 */
[--C-:B------:R-:W-:Y:S01]  /*190c0*/  FFMA.FTZ R80, R187, c[0x0][0x2d0], -R71.reuse ;  /* 0x0000b400bb507a23 */ /* 0x100fe20000010847 */
[-C--:B------:R-:W-:Y:S03]  /*190d0*/  HMMA.16816.F32 R12, R76, R82.reuse, R12 ;  /* 0x000000524c0c723c */ /* 0x080fe6000000180c */
[----:B------:R2:W-:Y:S05]  /*190e0*/  MUFU.EX2 R142, R80 ;  /* 0x00000050008e7308 */ /* 0x0005ea0000000800 */
[C---:B------:R-:W-:Y:S08]  /*190f0*/  HMMA.16816.F32 R16, R72.reuse, R82, R16 ;  /* 0x000000524810723c */ /* 0x040ff00000001810 */
[-C--:B-1----:R-:W-:Y:S08]  /*19100*/  HMMA.16816.F32 R20, R72, R84.reuse, R20 ;  /* 0x000000544814723c */ /* 0x082ff00000001814 */
[C---:B------:R-:W-:Y:S01]  /*19110*/  HMMA.16816.F32 R24, R76.reuse, R84, R24 ;  /* 0x000000544c18723c */ /* 0x040fe20000001818 */
[----:B--2---:R-:W-:Y:S06]  /*19120*/  FFMA.FTZ R80, R189, c[0x0][0x2d0], -R71 ;  /* 0x0000b400bd507a23 */ /* 0x004fec0000010847 */
        /* <DEDUP_REMOVED lines=11> */
[--C-:B--2---:R-:W-:Y:S06]  /*191e0*/  FFMA.FTZ R84, R185, c[0x0][0x2d0], -R93.reuse ;  /* 0x0000b400b9547a23 */ /* 0x104fec000001085d */
        /* <DEDUP_REMOVED lines=51> */
[----:B------:R-:W-:Y:S01]  /*19520*/  FFMA.FTZ R80, R197, c[0x0][0x2d0], -R93 ;  /* 0x0000b400c5507a23 */ /* 0x000fe2000001085d */
[----:B------:R1:W-:Y:S02]  /*19530*/  MUFU.EX2 R200, R84 ;  /* 0x0000005400c87308 */ /* 0x0003e40000000800 */
[----:B------:R-:W-:Y:S04]  /*19540*/  IMAD.MOV.U32 R197, RZ, RZ, R141 ;  /* 0x000000ffffc57224 */ /* 0x000fe800078e008d */
[C---:B------:R-:W-:Y:S04]  /*19550*/  HMMA.16816.F32 R32, R72.reuse, R82, R32 ;  /* 0x000000524820723c */ /* 0x040fe80000001820 */
[----:B------:R2:W-:Y:S04]  /*19560*/  MUFU.EX2 R164, R80 ;  /* 0x0000005000a47308 */ /* 0x0005e80000000800 */
[-C--:B------:R-:W-:Y:S08]  /*19570*/  HMMA.16816.F32 R36, R72, R88.reuse, R36 ;  /* 0x000000584824723c */ /* 0x080ff00000001824 */
[C---:B------:R-:W-:Y:S01]  /*19580*/  HMMA.16816.F32 R40, R76.reuse, R88, R40 ;  /* 0x000000584c28723c */ /* 0x040fe20000001828 */
[----:B-1----:R-:W-:Y:S03]  /*19590*/  FFMA.FTZ R84, R207, c[0x0][0x2d0], -R92 ;  /* 0x0000b400cf547a23 */ /* 0x002fe6000001085c */
[----:B------:R-:W-:Y:S04]  /*195a0*/  IMAD.MOV.U32 R207, RZ, RZ, R143 ;  /* 0x000000ffffcf7224 */ /* 0x000fe800078e008f */
[-C--:B------:R-:W-:Y:S01]  /*195b0*/  HMMA.16816.F32 R44, R76, R90.reuse, R44 ;  /* 0x0000005a4c2c723c */ /* 0x080fe2000000182c */
[----:B------:R1:W-:Y:S03]  /*195c0*/  MUFU.EX2 R193, R84 ;  /* 0x0000005400c17308 */ /* 0x0003e60000000800 */
[--C-:B--2---:R-:W-:Y:S02]  /*195d0*/  FFMA.FTZ R80, R199, c[0x0][0x2d0], -R93.reuse ;  /* 0x0000b400c7507a23 */ /* 0x104fe4000001085d */
[----:B------:R-:W-:Y:S02]  /*195e0*/  FFMA.FTZ R88, R194, c[0x0][0x2d0], -R94 ;  /* 0x0000b400c2587a23 */ /* 0x000fe4000001085e */
[C---:B------:R-:W-:Y:S01]  /*195f0*/  HMMA.16816.F32 R48, R72.reuse, R90, R48 ;  /* 0x0000005a4830723c */ /* 0x040fe20000001830 */
[----:B------:R-:W-:Y:S02]  /*19600*/  IMAD.MOV.U32 R199, RZ, RZ, R136 ;  /* 0x000000ffffc77224 */ /* 0x000fe400078e0088 */
[----:B------:R2:W-:Y:S01]  /*19610*/  MUFU.EX2 R192, R80 ;  /* 0x0000005000c07308 */ /* 0x0005e20000000800 */
[----:B------:R-:W-:Y:S09]  /*19620*/  IMAD.MOV.U32 R194, RZ, RZ, R146 ;  /* 0x000000ffffc27224 */ /* 0x000ff200078e0092 */
[----:B------:R3:W-:Y:S01]  /*19630*/  MUFU.EX2 R117, R88 ;  /* 0x0000005800757308 */ /* 0x0007e20000000800 */
[----:B-1----:R-:W-:Y:S01]  /*19640*/  FFMA.FTZ R84, R208, c[0x0][0x2d0], -R92 ;  /* 0x0000b400d0547a23 */ /* 0x002fe2000001085c */
[----:B------:R-:W-:Y:S08]  /*19650*/  MOV R208, R142 ;  /* 0x0000008e00d07202 */ /* 0x000ff00000000f00 */
[----:B------:R1:W-:Y:S01]  /*19660*/  MUFU.EX2 R195, R84 ;  /* 0x0000005400c37308 */ /* 0x0003e20000000800 */
[--C-:B--2---:R-:W-:Y:S01]  /*19670*/  FFMA.FTZ R80, R202, c[0x0][0x2d0], -R93.reuse ;  /* 0x0000b400ca507a23 */ /* 0x104fe2000001085d */
[----:B------:R-:W-:Y:S08]  /*19680*/  MOV R202, R137 ;  /* 0x0000008900ca7202 */ /* 0x000ff00000000f00 */
[----:B------:R2:W-:Y:S01]  /*19690*/  MUFU.EX2 R190, R80 ;  /* 0x0000005000be7308 */ /* 0x0005e20000000800 */
[----:B---3--:R-:W-:Y:S01]  /*196a0*/  FFMA.FTZ R88, R196, c[0x0][0x2d0], -R94 ;  /* 0x0000b400c4587a23 */ /* 0x008fe2000001085e */
[----:B------:R-:W-:Y:S08]  /*196b0*/  MOV R196, R147 ;  /* 0x0000009300c47202 */ /* 0x000ff00000000f00 */
[----:B------:R3:W-:Y:S01]  /*196c0*/  MUFU.EX2 R116, R88 ;  /* 0x0000005800747308 */ /* 0x0007e20000000800 */
[----:B-1----:R-:W1:Y:S01]  /*196d0*/  LDSM.16.MT88.4 R84, [R219+0x1100] ;  /* 0x00110000db54783b */ /* 0x002e620000004200 */
[----:B--2---:R-:W-:Y:S01]  /*196e0*/  FFMA.FTZ R80, R204, c[0x0][0x2d0], -R93 ;  /* 0x0000b400cc507a23 */ /* 0x004fe2000001085d */
[----:B------:R-:W-:Y:S07]  /*196f0*/  MOV R204, R138 ;  /* 0x0000008a00cc7202 */ /* 0x000fee0000000f00 */
[----:B------:R2:W4:Y:S01]  /*19700*/  MUFU.EX2 R191, R80 ;  /* 0x0000005000bf7308 */ /* 0x0005220000000800 */
[----:B---3--:R-:W-:Y:S02]  /*19710*/  FFMA.FTZ R88, R215, c[0x0][0x2d0], -R92 ;  /* 0x0000b400d7587a23 */ /* 0x008fe4000001085c */
[----:B------:R-:W-:Y:S07]  /*19720*/  IMAD.MOV.U32 R215, RZ, RZ, R125 ;  /* 0x000000ffffd77224 */ /* 0x000fee00078e007d */
[----:B------:R3:W-:Y:S01]  /*19730*/  MUFU.EX2 R187, R88 ;  /* 0x0000005800bb7308 */ /* 0x0007e20000000800 */
[----:B--2---:R-:W-:Y:S01]  /*19740*/  FFMA.FTZ R80, R209, c[0x0][0x2d0], -R71 ;  /* 0x0000b400d1507a23 */ /* 0x004fe20000010847 */
[-C--:B-1----:R-:W-:Y:S01]  /*19750*/  HMMA.16816.F32 R52, R72, R84.reuse, R52 ;  /* 0x000000544834723c */ /* 0x082fe20000001834 */
[----:B------:R-:W-:Y:S07]  /*19760*/  IMAD.MOV.U32 R209, RZ, RZ, R139 ;  /* 0x000000ffffd17224 */ /* 0x000fee00078e008b */
[----:B------:R1:W-:Y:S01]  /*19770*/  MUFU.EX2 R189, R80 ;  /* 0x0000005000bd7308 */ /* 0x0003e20000000800 */
[C---:B------:R-:W-:Y:S01]  /*19780*/  HMMA.16816.F32 R56, R76.reuse, R84, R56 ;  /* 0x000000544c38723c */ /* 0x040fe20000001838 */
[----:B---3--:R-:W-:Y:S06]  /*19790*/  LDSM.16.MT88.4 R88, [R218+0x1900] ;  /* 0x00190000da58783b */ /* 0x008fec0000004200 */
[--C-:B------:R-:W-:Y:S01]  /*197a0*/  FFMA.FTZ R84, R173, c[0x0][0x2d0], -R94.reuse ;  /* 0x0000b400ad547a23 */ /* 0x100fe2000001085e */
[-C--:B------:R-:W-:Y:S03]  /*197b0*/  HMMA.16816.F32 R60, R76, R86.reuse, R60 ;  /* 0x000000564c3c723c */ /* 0x080fe6000000183c */
[----:B------:R-:W2:Y:S04]  /*197c0*/  MUFU.EX2 R99, R84 ;  /* 0x0000005400637308 */ /* 0x000ea80000000800 */
[--C-:B------:R-:W-:Y:S01]  /*197d0*/  FFMA.FTZ R76, R210, c[0x0][0x2d0], -R71.reuse ;  /* 0x0000b400d24c7a23 */ /* 0x100fe20000010847 */
[----:B------:R-:W-:Y:S01]  /*197e0*/  HMMA.16816.F32 R64, R72, R86, R64 ;  /* 0x000000564840723c */ /* 0x000fe20000001840 */
[----:B----4-:R-:W-:Y:S03]  /*197f0*/  F2FP.PACK_AB R78, R191, R190 ;  /* 0x000000bebf4e723e */ /* 0x010fe600000000ff */
[----:B-1----:R-:W-:Y:S01]  /*19800*/  FFMA.FTZ R80, R174, c[0x0][0x2d0], -R94 ;  /* 0x0000b400ae507a23 */ /* 0x002fe2000001085e */
[----:B------:R1:W-:Y:S02]  /*19810*/  MUFU.EX2 R188, R76 ;  /* 0x0000004c00bc7308 */ /* 0x0003e40000000800 */
[----:B------:R-:W-:Y:S02]  /*19820*/  F2FP.PACK_AB R72, R167, R206 ;  /* 0x000000cea748723e */ /* 0x000fe400000000ff */
[----:B------:R-:W-:Y:S03]  /*19830*/  F2FP.PACK_AB R73, R165, R166 ;  /* 0x000000a6a549723e */ /* 0x000fe600000000ff */
[----:B------:R-:W-:Y:S02]  /*19840*/  F2FP.PACK_AB R74, R200, R201 ;  /* 0x000000c9c84a723e */ /* 0x000fe400000000ff */
[----:B------:R-:W-:Y:S01]  /*19850*/  F2FP.PACK_AB R75, R195, R193 ;  /* 0x000000c1c34b723e */ /* 0x000fe200000000ff */
[----:B------:R3:W4:Y:S01]  /*19860*/  MUFU.EX2 R118, R80 ;  /* 0x0000005000767308 */ /* 0x0007220000000800 */
[----:B--2---:R-:W-:Y:S01]  /*19870*/  F2FP.PACK_AB R79, R99, R116 ;  /* 0x00000074634f723e */ /* 0x004fe200000000ff */
[----:B------:R-:W-:Y:S01]  /*19880*/  LDSM.16.MT88.4 R84, [R220+0x1900] ;  /* 0x00190000dc54783b */ /* 0x000fe20000004200 */
[----:B-1----:R-:W-:Y:S07]  /*19890*/  FFMA.FTZ R76, R212, c[0x0][0x2d0], -R92 ;  /* 0x0000b400d44c7a23 */ /* 0x002fee000001085c */
[----:B------:R1:W-:Y:S01]  /*198a0*/  MUFU.EX2 R185, R76 ;  /* 0x0000004c00b97308 */ /* 0x0003e20000000800 */
[----:B---3--:R-:W2:Y:S01]  /*198b0*/  LDSM.16.MT88.4 R80, [R217+0x1900] ;  /* 0x00190000d950783b */ /* 0x008ea20000004200 */
[----:B----4-:R-:W-:Y:S02]  /*198c0*/  F2FP.PACK_AB R77, R117, R118 ;  /* 0x00000076754d723e */ /* 0x010fe400000000ff */
[----:B-1----:R-:W-:Y:S01]  /*198d0*/  F2FP.PACK_AB R76, R192, R164 ;  /* 0x000000a4c04c723e */ /* 0x002fe200000000ff */
[-C--:B--2---:R-:W-:Y:S08]  /*198e0*/  HMMA.16816.F32 R4, R72, R80.reuse, R4 ;  /* 0x000000504804723c */ /* 0x084ff00000001804 */
[C---:B------:R-:W-:Y:S07]  /*198f0*/  HMMA.16816.F32 R8, R76.reuse, R80, R8 ;  /* 0x000000504c08723c */ /* 0x040fee0000001808 */
[--C-:B------:R-:W-:Y:S01]  /*19900*/  FFMA.FTZ R80, R238, c[0x0][0x2d0], -R71.reuse ;  /* 0x0000b400ee507a23 */ /* 0x100fe20000010847 */
[-C--:B------:R-:W-:Y:S01]  /*19910*/  HMMA.16816.F32 R12, R76, R82.reuse, R12 ;  /* 0x000000524c0c723c */ /* 0x080fe2000000180c */
[----:B------:R-:W-:Y:S02]  /*19920*/  IMAD.MOV.U32 R238, RZ, RZ, R154 ;  /* 0x000000ffffee7224 */ /* 0x000fe400078e009a */
[----:B------:R1:W-:Y:S01]  /*19930*/  MUFU.EX2 R184, R80 ;  /* 0x0000005000b87308 */ /* 0x0003e20000000800 */
[----:B------:R-:W-:Y:S04]  /*19940*/  IMAD.MOV.U32 R154, RZ, RZ, R148 ;  /* 0x000000ffff9a7224 */ /* 0x000fe800078e0094 */
[C---:B------:R-:W-:Y:S01]  /*19950*/  HMMA.16816.F32 R16, R72.reuse, R82, R16 ;  /* 0x000000524810723c */ /* 0x040fe20000001810 */
[----:B------:R-:W-:Y:S03]  /*19960*/  IMAD.MOV.U32 R210, RZ, RZ, R154 ;  /* 0x000000ffffd27224 */ /* 0x000fe600078e009a */
[----:B------:R-:W-:Y:S04]  /*19970*/  MOV R154, R144 ;  /* 0x00000090009a7202 */ /* 0x000fe80000000f00 */
[-C--:B------:R-:W-:Y:S08]  /*19980*/  HMMA.16816.F32 R20, R72, R84.reuse, R20 ;  /* 0x000000544814723c */ /* 0x080ff00000001814 */
[C---:B------:R-:W-:Y:S01]  /*19990*/  HMMA.16816.F32 R24, R76.reuse, R84, R24 ;  /* 0x000000544c18723c */ /* 0x040fe20000001818 */
[----:B-1----:R-:W-:Y:S03]  /*199a0*/  FFMA.FTZ R80, R241, c[0x0][0x2d0], -R71 ;  /* 0x0000b400f1507a23 */ /* 0x002fe60000010847 */
[----:B------:R-:W-:Y:S03]  /*199b0*/  MOV R241, R114 ;  /* 0x0000007200f17202 */ /* 0x000fe60000000f00 */
[--C-:B------:R-:W-:Y:S01]  /*199c0*/  FFMA.FTZ R84, R239, c[0x0][0x2d0], -R93.reuse ;  /* 0x0000b400ef547a23 */ /* 0x100fe2000001085d */
[-C--:B------:R-:W-:Y:S01]  /*199d0*/  HMMA.16816.F32 R28, R76, R86.reuse, R28 ;  /* 0x000000564c1c723c */ /* 0x080fe2000000181c */
[----:B------:R1:W-:Y:S07]  /*199e0*/  MUFU.EX2 R186, R80 ;  /* 0x0000005000ba7308 */ /* 0x0003ee0000000800 */
        /* <DEDUP_REMOVED lines=9> */
[--C-:B--2---:R-:W-:Y:S06]  /*19a80*/  FFMA.FTZ R84, R240, c[0x0][0x2d0], -R93.reuse ;  /* 0x0000b400f0547a23 */ /* 0x104fec000001085d */
[----:B------:R2:W-:Y:S01]  /*19a90*/  MUFU.EX2 R97, R88 ;  /* 0x0000005800617308 */ /* 0x0005e20000000800 */
[C---:B------:R-:W-:Y:S09]  /*19aa0*/  HMMA.16816.F32 R48, R72.reuse, R90, R48 ;  /* 0x0000005a4830723c */ /* 0x040ff20000001830 */
[----:B------:R3:W-:Y:S03]  /*19ab0*/  MUFU.EX2 R181, R84 ;  /* 0x0000005400b57308 */ /* 0x0007e60000000800 */
[----:B-1----:R-:W-:Y:S01]  /*19ac0*/  FFMA.FTZ R80, R245, c[0x0][0x2d0], -R92 ;  /* 0x0000b400f5507a23 */ /* 0x002fe2000001085c */
[----:B------:R-:W-:Y:S06]  /*19ad0*/  MOV R245, R126 ;  /* 0x0000007e00f57202 */ /* 0x000fec0000000f00 */
        /* <DEDUP_REMOVED lines=25> */
[----:B------:R3:W4:Y:S02]  /*19c70*/  MUFU.EX2 R178, R76 ;  /* 0x0000004c00b27308 */ /* 0x0007240000000800 */
[----:B------:R-:W-:Y:S02]  /*19c80*/  F2FP.PACK_AB R72, R188, R189 ;  /* 0x000000bdbc48723e */ /* 0x000fe400000000ff */
[----:B------:R-:W-:Y:S03]  /*19c90*/  F2FP.PACK_AB R73, R187, R185 ;  /* 0x000000b9bb49723e */ /* 0x000fe600000000ff */
[----:B------:R-:W-:Y:S02]  /*19ca0*/  F2FP.PACK_AB R74, R186, R184 ;  /* 0x000000b8ba4a723e */ /* 0x000fe400000000ff */
[----:B------:R-:W-:Y:S01]  /*19cb0*/  F2FP.PACK_AB R75, R183, R182 ;  /* 0x000000b6b74b723e */ /* 0x000fe200000000ff */
[----:B--2---:R-:W2:Y:S01]  /*19cc0*/  LDSM.16.MT88.4 R80, [R220+0x2100] ;  /* 0x00210000dc50783b */ /* 0x004ea20000004200 */
[----:B-----5:R-:W-:Y:S05]  /*19cd0*/  F2FP.PACK_AB R79, R95, R96 ;  /* 0x000000605f4f723e */ /* 0x020fea00000000ff */
[-C--:B-1----:R-:W-:Y:S01]  /*19ce0*/  HMMA.16816.F32 R4, R72, R84.reuse, R4 ;  /* 0x000000544804723c */ /* 0x082fe20000001804 */
[--C-:B---3--:R-:W-:Y:S01]  /*19cf0*/  FFMA.FTZ R76, R248, c[0x0][0x2d0], -R92.reuse ;  /* 0x0000b400f84c7a23 */ /* 0x108fe2000001085c */
[----:B----4-:R-:W-:Y:S03]  /*19d00*/  F2FP.PACK_AB R168, R178, R179 ;  /* 0x000000b3b2a8723e */ /* 0x010fe600000000ff */
        /* <DEDUP_REMOVED lines=15> */
[----:B------:R-:W-:Y:S01]  /*19e00*/  MOV R124, R149 ;  /* 0x00000095007c7202 */ /* 0x000fe20000000f00 */
[----:B------:R-:W-:Y:S03]  /*19e10*/  FFMA.FTZ R92, R134, c[0x0][0x2d0], -R92 ;  /* 0x0000b400865c7a23 */ /* 0x000fe6000001085c */
[C---:B------:R-:W-:Y:S01]  /*19e20*/  HMMA.16816.F32 R32, R72.reuse, R82, R32 ;  /* 0x000000524820723c */ /* 0x040fe20000001820 */
[----:B------:R2:W-:Y:S01]  /*19e30*/  MUFU.EX2 R135, R71 ;  /* 0x0000004700877308 */ /* 0x0005e20000000800 */
[----:B------:R-:W3:Y:S02]  /*19e40*/  LDSM.16.MT88.4 R148, [R217+0x2900] ;  /* 0x00290000d994783b */ /* 0x000ee40000004200 */
[----:B----4-:R-:W-:Y:S02]  /*19e50*/  F2FP.PACK_AB R170, R172, R173 ;  /* 0x000000adacaa723e */ /* 0x010fe400000000ff */
[----:B------:R-:W-:Y:S02]  /*19e60*/  MOV R212, R124 ;  /* 0x0000007c00d47202 */ /* 0x000fe40000000f00 */
[-C--:B------:R-:W-:Y:S03]  /*19e70*/  HMMA.16816.F32 R36, R72, R88.reuse, R36 ;  /* 0x000000584824723c */ /* 0x080fe60000001824 */
[----:B------:R-:W4:Y:S05]  /*19e80*/  MUFU.EX2 R134, R92 ;  /* 0x0000005c00867308 */ /* 0x000f2a0000000800 */
[C---:B------:R-:W-:Y:S01]  /*19e90*/  HMMA.16816.F32 R40, R76.reuse, R88, R40 ;  /* 0x000000584c28723c */ /* 0x040fe20000001828 */
[----:B------:R-:W5:Y:S04]  /*19ea0*/  LDL.LU R89, [R1+0x4] ;  /* 0x0000040001597983 */ /* 0x000f680000300800 */
[----:B------:R-:W5:Y:S03]  /*19eb0*/  LDL.LU R88, [R1+0x8] ;  /* 0x0000080001587983 */ /* 0x000f660000300800 */
[-C--:B------:R-:W-:Y:S01]  /*19ec0*/  HMMA.16816.F32 R44, R76, R90.reuse, R44 ;  /* 0x0000005a4c2c723c */ /* 0x080fe2000000182c */
[--C-:B--2---:R-:W-:Y:S04]  /*19ed0*/  FFMA.FTZ R71, R252, c[0x0][0x2d0], -R93.reuse ;  /* 0x0000b400fc477a23 */ /* 0x104fe8000001085d */
[----:B------:R2:W-:Y:S03]  /*19ee0*/  MUFU.EX2 R92, R71 ;  /* 0x00000047005c7308 */ /* 0x0005e60000000800 */
[C---:B------:R-:W-:Y:S01]  /*19ef0*/  HMMA.16816.F32 R48, R72.reuse, R90, R48 ;  /* 0x0000005a4830723c */ /* 0x040fe20000001830 */
[----:B----4-:R-:W-:Y:S07]  /*19f00*/  F2FP.PACK_AB R171, R134, R135 ;  /* 0x0000008786ab723e */ /* 0x010fee00000000ff */
[-C--:B-1----:R-:W-:Y:S08]  /*19f10*/  HMMA.16816.F32 R52, R72, R84.reuse, R52 ;  /* 0x000000544834723c */ /* 0x082ff00000001834 */
[C---:B------:R-:W-:Y:S01]  /*19f20*/  HMMA.16816.F32 R56, R76.reuse, R84, R56 ;  /* 0x000000544c38723c */ /* 0x040fe20000001838 */
[----:B--2---:R-:W-:Y:S03]  /*19f30*/  FFMA.FTZ R71, R115, c[0x0][0x2d0], -R93 ;  /* 0x0000b40073477a23 */ /* 0x004fe6000001085d */
[----:B------:R-:W-:Y:S04]  /*19f40*/  IMAD.MOV.U32 R115, RZ, RZ, R101 ;  /* 0x000000ffff737224 */ /* 0x000fe800078e0065 */
[-C--:B------:R-:W-:Y:S01]  /*19f50*/  HMMA.16816.F32 R60, R76, R86.reuse, R60 ;  /* 0x000000564c3c723c */ /* 0x080fe2000000183c */
[----:B------:R1:W2:Y:S07]  /*19f60*/  MUFU.EX2 R82, R71 ;  /* 0x0000004700527308 */ /* 0x0002ae0000000800 */
[----:B------:R-:W-:Y:S01]  /*19f70*/  HMMA.16816.F32 R64, R72, R86, R64 ;  /* 0x000000564840723c */ /* 0x000fe20000001840 */
[----:B------:R-:W4:Y:S07]  /*19f80*/  LDL.LU R72, [R1+0xc] ;  /* 0x00000c0001487983 */ /* 0x000f2e0000300800 */
[-C--:B---3--:R-:W-:Y:S01]  /*19f90*/  HMMA.16816.F32 R136, R168, R148.reuse, R4 ;  /* 0x00000094a888723c */ /* 0x088fe20000001804 */
[--C-:B-1----:R-:W-:Y:S03]  /*19fa0*/  FFMA.FTZ R71, R112, c[0x0][0x2d0], -R93.reuse ;  /* 0x0000b40070477a23 */ /* 0x102fe6000001085d */
[----:B------:R-:W-:Y:S01]  /*19fb0*/  FFMA.FTZ R93, R103, c[0x0][0x2d0], -R93 ;  /* 0x0000b400675d7a23 */ /* 0x000fe2000001085d */
[----:B------:R1:W-:Y:S01]  /*19fc0*/  MUFU.EX2 R83, R71 ;  /* 0x0000004700537308 */ /* 0x0003e20000000800 */
[----:B------:R-:W-:Y:S02]  /*19fd0*/  MOV R112, R102 ;  /* 0x0000006600707202 */ /* 0x000fe40000000f00 */
[----:B------:R-:W3:Y:S01]  /*19fe0*/  LDSM.16.MT88.4 R100, [R220+0x2900] ;  /* 0x00290000dc64783b */ /* 0x000ee20000004200 */
[----:B--2---:R-:W-:Y:S06]  /*19ff0*/  F2FP.PACK_AB R124, R82, R92 ;  /* 0x0000005c527c723e */ /* 0x004fec00000000ff */
        /* <DEDUP_REMOVED lines=11> */
[----:B------:R-:W1:Y:S01]  /*1a0b0*/  MUFU.EX2 R94, R94 ;  /* 0x0000005e005e7308 */ /* 0x000e620000000800 */
[----:B-----5:R-:W-:Y:S01]  /*1a0c0*/  FFMA.FTZ R69, R69, R89, R127 ;  /* 0x0000005945457223 */ /* 0x020fe2000001007f */
[----:B-1----:R-:W-:Y:S01]  /*1a0d0*/  F2FP.PACK_AB R127, R94, R71 ;  /* 0x000000475e7f723e */ /* 0x002fe200000000ff */
[----:B------:R-:W-:Y:S04]  /*1a0e0*/  FFMA.FTZ R68, R68, R88, R145 ;  /* 0x0000005844447223 */ /* 0x000fe80000010091 */
[----:B------:R-:W-:Y:S02]  /*1a0f0*/  FADD.FTZ R6, R112, R68 ;  /* 0x0000004470067221 */ /* 0x000fe40000010000 */
[C---:B------:R-:W-:Y:S02]  /*1a100*/  HMMA.16816.F32 R140, R124.reuse, R148, R8 ;  /* 0x000000947c8c723c */ /* 0x040fe40000001808 */
[----:B------:R-:W-:Y:S01]  /*1a110*/  FADD.FTZ R6, R212, R6 ;  /* 0x00000006d4067221 */ /* 0x000fe20000010000 */
[----:B------:R-:W-:Y:S02]  /*1a120*/  MOV R212, R194 ;  /* 0x000000c200d47202 */ /* 0x000fe40000000f00 */
[----:B------:R-:W-:Y:S03]  /*1a130*/  MOV R194, R152 ;  /* 0x0000009800c27202 */ /* 0x000fe60000000f00 */
[-C--:B------:R-:W-:Y:S08]  /*1a140*/  HMMA.16816.F32 R144, R124, R150.reuse, R12 ;  /* 0x000000967c90723c */ /* 0x080ff0000000180c */
[C---:B------:R-:W-:Y:S01]  /*1a150*/  HMMA.16816.F32 R148, R168.reuse, R150, R16 ;  /* 0x00000096a894723c */ /* 0x040fe20000001810 */
[----:B----4-:R-:W-:Y:S03]  /*1a160*/  FFMA.FTZ R4, R2, R72, R238 ;  /* 0x0000004802047223 */ /* 0x010fe600000100ee */
        /* <DEDUP_REMOVED lines=23> */
[-C--:B---3--:R-:W-:Y:S01]  /*1a2e0*/  HMMA.16816.F32 R152, R168, R100.reuse, R20 ;  /* 0x00000064a898723c */ /* 0x088fe20000001814 */
[----:B------:R-:W-:Y:S01]  /*1a2f0*/  IMAD.MOV.U32 R207, RZ, RZ, R158 ;  /* 0x000000ffffcf7224 */ /* 0x000fe200078e009e */
[----:B------:R-:W-:Y:S01]  /*1a300*/  MOV R199, R208 ;  /* 0x000000d000c77202 */ /* 0x000fe20000000f00 */
[----:B------:R-:W-:Y:S01]  /*1a310*/  FADD.FTZ R9, R196, R2 ;  /* 0x00000002c4097221 */ /* 0x000fe20000010000 */
[----:B------:R-:W-:Y:S04]  /*1a320*/  MOV R208, R157 ;  /* 0x0000009d00d07202 */ /* 0x000fe80000000f00 */
[C---:B------:R-:W-:Y:S01]  /*1a330*/  HMMA.16816.F32 R156, R124.reuse, R100, R24 ;  /* 0x000000647c9c723c */ /* 0x040fe20000001818 */
[----:B--2---:R-:W-:Y:S03]  /*1a340*/  FFMA.FTZ R0, R0, R70, R131 ;  /* 0x0000004600007223 */ /* 0x004fe60000010083 */
[----:B------:R-:W-:Y:S02]  /*1a350*/  IMAD.MOV.U32 R131, RZ, RZ, R130 ;  /* 0x000000ffff837224 */ /* 0x000fe400078e0082 */
[----:B------:R-:W-:Y:S01]  /*1a360*/  FADD.FTZ R8, R132, R0 ;  /* 0x0000000084087221 */ /* 0x000fe20000010000 */
[----:B------:R-:W-:Y:S01]  /*1a370*/  MOV R132, R129 ;  /* 0x0000008100847202 */ /* 0x000fe20000000f00 */
[----:B------:R-:W-:Y:S04]  /*1a380*/  FADD.FTZ R0, R161, R5 ;  /* 0x00000005a1007221 */ /* 0x000fe80000010000 */
[----:B------:R-:W-:Y:S01]  /*1a390*/  FADD.FTZ R8, R133, R8 ;  /* 0x0000000885087221 */ /* 0x000fe20000010000 */
[----:B------:R-:W-:Y:S01]  /*1a3a0*/  MOV R133, R128 ;  /* 0x0000008000857202 */ /* 0x000fe20000000f00 */
        /* <DEDUP_REMOVED lines=79> */
[----:B------:R-:W-:Y:S01]  /*1a8a0*/  FADD.FTZ R4, R134, R4 ;  /* 0x0000000486047221 */ /* 0x000fe20000010000 */
[----:B------:R-:W-:Y:S01]  /*1a8b0*/  MOV R134, R3 ;  /* 0x0000000300867202 */ /* 0x000fe20000000f00 */
[----:B------:R-:W-:Y:S02]  /*1a8c0*/  FADD.FTZ R2, R93, R2 ;  /* 0x000000025d027221 */ /* 0x000fe40000010000 */
[----:B------:R-:W-:Y:S01]  /*1a8d0*/  FADD.FTZ R0, R71, R0 ;  /* 0x0000000047007221 */ /* 0x000fe20000010000 */
[----:B------:R1:W-:Y:S03]  /*1a8e0*/  STL [R1+0x8], R4 ;  /* 0x0000080401007387 */ /* 0x0003e60000100800 */
[----:B------:R-:W-:Y:S01]  /*1a8f0*/  FADD.FTZ R0, R94, R0 ;  /* 0x000000005e007221 */ /* 0x000fe20000010000 */
[----:B------:R1:W-:Y:S04]  /*1a900*/  STL [R1+0xc], R2 ;  /* 0x00000c0201007387 */ /* 0x0003e80000100800 */
[----:B------:R1:W-:Y:S01]  /*1a910*/  STL [R1+0x10], R0 ;  /* 0x0000100001007387 */ /* 0x0003e20000100800 */
[----:B------:R-:W-:-:S05]  /*1a920*/  @P0 BRA `(.L_x_1271) ;  /* 0xffff9a4000000947 */ /* 0x000fca000383ffff */
.L_x_1252:
[----:B------:R-:W2:Y:S01]  /*1a930*/  S2UR UR4, SR_CTAID.X ;  /* 0x00000000000479c3 */ /* 0x000ea20000002500 */
[----:B------:R-:W-:-:S02]  /*1a940*/  UISETP.NE.AND UP1, UPT, UR13, URZ, UPT ;  /* 0x0000003f0d00728c */ /* 0x000fc4000bf25270 */
[----:B------:R-:W-:Y:S02]  /*1a950*/  UISETP.NE.AND UP0, UPT, UR12, URZ, UPT ;  /* 0x0000003f0c00728c */ /* 0x000fe4000bf05270 */
[----:B------:R-:W-:-:S04]  /*1a960*/  ULDC.64 UR16, c[0x0][0x2c8] ;  /* 0x0000b20000107ab9 */ /* 0x000fc80000000a00 */
[----:B------:R-:W-:Y:S01]  /*1a970*/  PLOP3.LUT P0, PT, PT, PT, UP0, 0x40, 0x0 ;  /* 0x000000000000781c */ /* 0x000fe20003f0e808 */
[----:B--2---:R-:W-:-:S04]  /*1a980*/  ULEA UR4, UR4, 0x7f, 0x7 ;  /* 0x0000007f04047891 */ /* 0x004fc8000f8e383f */
[----:B------:R-:W-:Y:S02]  /*1a990*/  UIMAD.WIDE.U32 UR20, UR4, UR16, URZ ;  /* 0x00000010041472a5 */ /* 0x000fe4000f8e003f */
[----:B------:R-:W-:Y:S02]  /*1a9a0*/  UIADD3 UR16, UR7, 0x1, -UR10 ;  /* 0x0000000107107890 */ /* 0x000fe4000fffe80a */
[----:B------:R-:W-:-:S04]  /*1a9b0*/  @UP1 USHF.R.U32.HI UR4, URZ, UR17, UR21 ;  /* 0x000000113f041299 */ /* 0x000fc80008011615 */
[----:B------:R-:W-:-:S03]  /*1a9c0*/  UIADD3 UR20, UR4, UR16, URZ ;  /* 0x0000001004147290 */ /* 0x000fc6000fffe03f */
[----:B------:R-:W-:Y:S02]  /*1a9d0*/  ULDC UR4, c[0x0][0x324] ;  /* 0x0000c90000047ab9 */ /* 0x000fe40000000800 */
        /* <DEDUP_REMOVED lines=15> */
.L_x_1273:
[----:B------:R-:W-:Y:S02]  /*1aad0*/  UMOV UR17, 0x1 ;  /* 0x0000000100117882 */ /* 0x000fe40000000000 */
[----:B------:R-:W-:Y:S02]  /*1aae0*/  ULDC UR16, c[0x0][0x32c] ;  /* 0x0000cb0000107ab9 */ /* 0x000fe40000000800 */
[----:B------:R-:W-:-:S03]  /*1aaf0*/  UISETP.NE.AND UP0, UPT, UR17, UR16, UPT ;  /* 0x000000101100728c */ /* 0x000fc6000bf05270 */
[----:B------:R-:W-:Y:S02]  /*1ab00*/  ULDC.64 UR16, c[0x0][0x330] ;  /* 0x0000cc0000107ab9 */ /* 0x000fe40000000a00 */
[----:B------:R-:W-:-:S07]  /*1ab10*/  UIMAD.WIDE.U32 UR22, UR20, UR16, URZ ;  /* 0x00000010141672a5 */ /* 0x000fce000f8e003f */
[----:B------:R-:W-:Y:S02]  /*1ab20*/  @UP0 UMOV UR21, UR23 ;  /* 0x0000001700150c82 */ /* 0x000fe40008000000 */
[----:B------:R-:W-:Y:S02]  /*1ab30*/  @UP0 USHF.R.U32.HI UR20, URZ, UR17, UR21 ;  /* 0x000000113f140299 */ /* 0x000fe40008011615 */
.L_x_1274:
[----:B------:R-:W-:Y:S02]  /*1ab40*/  ULDC UR16, c[0x0][0x32c] ;  /* 0x0000cb0000107ab9 */ /* 0x000fe40000000800 */
[----:B------:R-:W-:-:S04]  /*1ab50*/  UIMAD UR16, UR20, UR16, URZ ;  /* 0x00000010141072a4 */ /* 0x000fc8000f8e023f */
[----:B------:R-:W-:-:S04]  /*1ab60*/  UISETP.LT.AND UP0, UPT, UR4, UR16, UPT ;  /* 0x000000100400728c */ /* 0x000fc8000bf01270 */
[----:B------:R-:W-:-:S04]  /*1ab70*/  USEL UR4, UR4, UR16, !UP0 ;  /* 0x0000001004047287 */ /* 0x000fc8000c000000 */
.L_x_1272:
        /* <DEDUP_REMOVED lines=13> */
.L_x_1278:
[----:B------:R-:W-:Y:S04]  /*1ac50*/  DEPBAR.LE SB0, 0x0 ;  /* 0x000080000000791a */ /* 0x000fe80000000000 */
[----:B------:R-:W-:Y:S01]  /*1ac60*/  BAR.SYNC.DEFER_BLOCKING 0x0 ;  /* 0x0000000000007b1d */ /* 0x000fe20000010000 */
[----:B------:R-:W-:Y:S06]  /*1ac70*/  UISETP.GT.AND UP0, UPT, UR18, UR19, UPT ;  /* 0x000000131200728c */ /* 0x000fec000bf04270 */
[----:B------:R-:W-:Y:S01]  /*1ac80*/  PLOP3.LUT P0, PT, PT, PT, UP0, 0x80, 0x0 ;  /* 0x000000000000781c */ /* 0x000fe20003f0f008 */
[----:B-----5:R1:W2:Y:S04]  /*1ac90*/  LDSM.16.M88.4 R96, [R223+0x6100] ;  /* 0x00610000df60783b */ /* 0x0202a80000000200 */
        /* <DEDUP_REMOVED lines=16> */
[----:B--234-:R-:W-:Y:S02]  /*1ada0*/  SHF.R.S32.HI R2, RZ, 0x1f, R236 ;  /* 0x0000001fff027819 */ /* 0x01cfe400000114ec */
[----:B------:R-:W-:Y:S03]  /*1adb0*/  SHF.R.S32.HI R5, RZ, 0x1f, R235 ;  /* 0x0000001fff057819 */ /* 0x000fe600000114eb */
[----:B------:R-:W-:Y:S02]  /*1adc0*/  IMAD R4, R2, c[0x0][0x208], RZ ;  /* 0x0000820002047a24 */ /* 0x000fe400078e02ff */
[C---:B------:R-:W-:Y:S04]  /*1add0*/  IMAD.WIDE.U32 R2, R236.reuse, c[0x0][0x208], RZ ;  /* 0x00008200ec027a25 */ /* 0x040fe800078e00ff */
[----:B------:R-:W-:Y:S04]  /*1ade0*/  IMAD R4, R236, c[0x0][0x20c], R4 ;  /* 0x00008300ec047a24 */ /* 0x000fe800078e0204 */
        /* <DEDUP_REMOVED lines=9> */
[----:B------:R-:W2:Y:S04]  /*1ae80*/  SHFL.IDX PT, R4, R3, RZ, 0x181f ;  /* 0x00181fff03047589 */ /* 0x000ea800000e0000 */
[----:B------:R-:W-:Y:S04]  /*1ae90*/  SHFL.IDX PT, R5, R2, RZ, 0x181f ;  /* 0x00181fff02057589 */ /* 0x000fe800000e0000 */
        /* <DEDUP_REMOVED lines=8> */
[----:B------:R1:W1:Y:S01]  /*1af20*/  SHFL.IDX PT, R12, R2, 0x5, 0x181f ;  /* 0x00b81f00020c7f89 */ /* 0x00026200000e0000 */
[-C--:B--2---:R-:W-:Y:S02]  /*1af30*/  IADD3 R4, P0, R4, R234.reuse, RZ ;  /* 0x000000ea04047210 */ /* 0x084fe40007f1e0ff */
[-C--:B---3--:R-:W-:Y:S02]  /*1af40*/  IADD3 R8, P3, R8, R234.reuse, RZ ;  /* 0x000000ea08087210 */ /* 0x088fe40007f7e0ff */
[-C--:B----4-:R-:W-:Y:S01]  /*1af50*/  IADD3 R6, P2, R6, R234.reuse, RZ ;  /* 0x000000ea06067210 */ /* 0x090fe20007f5e0ff */
[--C-:B------:R-:W-:Y:S01]  /*1af60*/  IMAD.X R5, R5, 0x1, R233.reuse, P0 ;  /* 0x0000000105057824 */ /* 0x100fe200000e06e9 */
[-C--:B------:R-:W-:Y:S04]  /*1af70*/  IADD3 R10, P0, R10, R234.reuse, RZ ;  /* 0x000000ea0a0a7210 */ /* 0x080fe80007f1e0ff */
[----:B------:R2:W-:Y:S01]  /*1af80*/  LDGSTS.E.BYPASS.LTC128B.128 [R243], [R4.64], !P6 ;  /* 0x0000000004f37fae */ /* 0x0005e2000f101d4e */
[--C-:B------:R-:W-:Y:S02]  /*1af90*/  IMAD.X R11, R7, 0x1, R233.reuse, P0 ;  /* 0x00000001070b7824 */ /* 0x100fe400000e06e9 */
[--C-:B-----5:R-:W-:Y:S03]  /*1afa0*/  IMAD.X R7, R14, 0x1, R233.reuse, P2 ;  /* 0x000000010e077824 */ /* 0x120fe600010e06e9 */
[----:B------:R3:W-:Y:S01]  /*1afb0*/  LDGSTS.E.BYPASS.LTC128B.128 [R243+0x800], [R10.64], !P6 ;  /* 0x008000000af37fae */ /* 0x0007e2000f101d4e */
[-C--:B-1----:R-:W-:Y:S04]  /*1afc0*/  IADD3 R2, P0, R3, R234.reuse, RZ ;  /* 0x000000ea03027210 */ /* 0x082fe80007f1e0ff */
        /* <DEDUP_REMOVED lines=8> */
.L_x_1276:
[-C--:B--234-:R-:W-:Y:S01]  /*1b050*/  HMMA.16816.F32 R4, R96, R16.reuse, RZ ;  /* 0x000000106004723c */ /* 0x09cfe200000018ff */
        /* <DEDUP_REMOVED lines=128> */
[--C-:B------:R-:W-:Y:S01]  /*1b860*/  IMAD.MOV.U32 R2, RZ, RZ, R3.reuse ;  /* 0x000000ffff027224 */ /* 0x100fe200078e0003 */
[----:B------:R-:W-:Y:S04]  /*1b870*/  @P2 SHF.R.U32.HI R2, RZ, c[0x0][0x2c0], R128 ;  /* 0x0000b000ff022a19 */ /* 0x000fe80000011680 */
[C---:B---3--:R-:W-:Y:S04]  /*1b880*/  @!P1 IADD3 R129, P0, R2.reuse, R132, RZ ;  /* 0x0000008402819210 */ /* 0x048fe80007f1e0ff */
[----:B----4-:R-:W-:Y:S01]  /*1b890*/  @!P1 LEA.HI.X.SX32 R130, R2, R130, 0x1, P0 ;  /* 0x0000008202829211 */ /* 0x010fe200000f0eff */
[----:B------:R-:W-:Y:S01]  /*1b8a0*/  IMAD.MOV R2, RZ, RZ, -R2 ;  /* 0x000000ffff027224 */ /* 0x000fe200078e0a02 */
[C---:B------:R-:W-:Y:S03]  /*1b8b0*/  @!P1 LEA R128, P0, R129.reuse, c[0x0][0x2a0], 0x2 ;  /* 0x0000a80081809a11 */ /* 0x040fe600078010ff */
[----:B------:R-:W-:Y:S01]  /*1b8c0*/  IMAD R236, R2, c[0x0][0x2b8], R3 ;  /* 0x0000ae0002ec7a24 */ /* 0x000fe200078e0203 */
[----:B------:R-:W-:Y:S04]  /*1b8d0*/  @!P1 LEA.HI.X R129, R129, c[0x0][0x2a4], R130, 0x2, P0 ;  /* 0x0000a90081819a11 */ /* 0x000fe800000f1482 */
[----:B------:R-:W-:Y:S01]  /*1b8e0*/  SHF.R.S32.HI R2, RZ, 0x1f, R236 ;  /* 0x0000001fff027819 */ /* 0x000fe200000114ec */
[----:B------:R1:W2:Y:S04]  /*1b8f0*/  @!P1 LDG.E R235, [R128.64] ;  /* 0x0000000e80eb9981 */ /* 0x0002a8000c1e1900 */
[----:B-1----:R-:W-:Y:S02]  /*1b900*/  IMAD R128, R2, c[0x0][0x1e0], RZ ;  /* 0x0000780002807a24 */ /* 0x002fe400078e02ff */
[C---:B------:R-:W-:Y:S04]  /*1b910*/  IMAD.WIDE.U32 R2, R236.reuse, c[0x0][0x1e0], RZ ;  /* 0x00007800ec027a25 */ /* 0x040fe800078e00ff */
        /* <DEDUP_REMOVED lines=26> */
[----:B------:R-:W4:Y:S01]  /*1bac0*/  SHFL.IDX PT, R177, R2, 0x4, 0x181f ;  /* 0x00981f0002b17f89 */ /* 0x000f2200000e0000 */
[-C--:B-----5:R-:W-:Y:S03]  /*1bad0*/  IADD3 R132, P2, R132, R234.reuse, RZ ;  /* 0x000000ea84847210 */ /* 0x0a0fe60007f5e0ff */
[----:B------:R2:W5:Y:S01]  /*1bae0*/  SHFL.IDX PT, R176, R2, 0x5, 0x181f ;  /* 0x00b81f0002b07f89 */ /* 0x00056200000e0000 */
[--C-:B------:R-:W-:Y:S03]  /*1baf0*/  IMAD.X R173, R173, 0x1, R233.reuse, P3 ;  /* 0x00000001adad7824 */ /* 0x100fe600018e06e9 */
[----:B------:R5:W-:Y:S04]  /*1bb00*/  LDGSTS.E.BYPASS.LTC128B.128 [R237+0x3900], [R174.64], !P6 ;  /* 0x03900000aeed7fae */ /* 0x000be8000f101d4e */
[----:B------:R5:W-:Y:S01]  /*1bb10*/  LDGSTS.E.BYPASS.LTC128B.128 [R237+0x4100], [R172.64], !P6 ;  /* 0x04100000aced7fae */ /* 0x000be2000f101d4e */
[-C--:B---3--:R-:W-:Y:S01]  /*1bb20*/  IADD3 R128, P1, R133, R234.reuse, RZ ;  /* 0x000000ea85807210 */ /* 0x088fe20007f3e0ff */
[--C-:B-1----:R-:W-:Y:S01]  /*1bb30*/  IMAD.X R133, R178, 0x1, R233.reuse, P2 ;  /* 0x00000001b2857824 */ /* 0x102fe200010e06e9 */
[----:B--2---:R-:W-:Y:S03]  /*1bb40*/  IADD3 R2, P0, R3, R234, RZ ;  /* 0x000000ea03027210 */ /* 0x004fe60007f1e0ff */
[--C-:B----4-:R-:W-:Y:S01]  /*1bb50*/  IMAD.X R129, R177, 0x1, R233.reuse, P1 ;  /* 0x00000001b1817824 */ /* 0x110fe200008e06e9 */
[----:B------:R1:W-:Y:S01]  /*1bb60*/  LDGSTS.E.BYPASS.LTC128B.128 [R237+0x4900], [R132.64], !P6 ;  /* 0x0490000084ed7fae */ /* 0x0003e2000f101d4e */
[----:B-----5:R-:W-:Y:S03]  /*1bb70*/  IMAD.X R3, R176, 0x1, R233, P0 ;  /* 0x00000001b0037824 */ /* 0x020fe600000e06e9 */
[----:B------:R1:W-:Y:S04]  /*1bb80*/  LDGSTS.E.BYPASS.LTC128B.128 [R237+0x5100], [R128.64], !P6 ;  /* 0x0510000080ed7fae */ /* 0x0003e8000f101d4e */
[----:B------:R1:W-:Y:S02]  /*1bb90*/  LDGSTS.E.BYPASS.LTC128B.128 [R237+0x5900], [R2.64], !P6 ;  /* 0x0590000002ed7fae */ /* 0x0003e4000f101d4e */
.L_x_1277:
[----:B------:R-:W-:Y:S01]  /*1bba0*/  FMNMX.FTZ R130, R4, R0, !PT ;  /* 0x0000000004827209 */ /* 0x000fe20007810000 */
[----:B------:R-:W-:Y:S01]  /*1bbb0*/  LDSM.16.MT88.4 R176, [R220+0x100] ;  /* 0x00010000dcb0783b */ /* 0x000fe20000004200 */
[----:B-1----:R-:W-:Y:S01]  /*1bbc0*/  FMNMX.FTZ R3, R6, R131, !PT ;  /* 0x0000008306037209 */ /* 0x002fe20007810000 */
[----:B------:R-:W-:Y:S01]  /*1bbd0*/  UISETP.GT.AND UP0, UPT, UR19, UR4, UPT ;  /* 0x000000041300728c */ /* 0x000fe2000bf04270 */
[----:B------:R-:W-:Y:S01]  /*1bbe0*/  FMNMX.FTZ R130, R5, R130, !PT ;  /* 0x0000008205827209 */ /* 0x000fe20007810000 */
[----:B------:R-:W-:Y:S01]  /*1bbf0*/  UIADD3 UR19, UR19, -0x1, URZ ;  /* 0xffffffff13137890 */ /* 0x000fe2000fffe03f */
[----:B------:R-:W-:Y:S02]  /*1bc00*/  FMNMX.FTZ R3, R7, R3, !PT ;  /* 0x0000000307037209 */ /* 0x000fe40007810000 */
[----:B------:R-:W-:Y:S01]  /*1bc10*/  FMNMX.FTZ R130, R16, R130, !PT ;  /* 0x0000008210827209 */ /* 0x000fe20007810000 */
[----:B------:R-:W2:Y:S01]  /*1bc20*/  LDL.LU R250, [R1+0x4] ;  /* 0x0000040001fa7983 */ /* 0x000ea20000300800 */
[----:B------:R-:W-:Y:S02]  /*1bc30*/  FMNMX.FTZ R3, R18, R3, !PT ;  /* 0x0000000312037209 */ /* 0x000fe40007810000 */
[----:B------:R-:W-:Y:S01]  /*1bc40*/  FMNMX.FTZ R130, R17, R130, !PT ;  /* 0x0000008211827209 */ /* 0x000fe20007810000 */
[----:B------:R-:W3:Y:S01]  /*1bc50*/  LDL.LU R249, [R1+0x8] ;  /* 0x0000080001f97983 */ /* 0x000ee20000300800 */
[----:B------:R-:W-:Y:S02]  /*1bc60*/  FMNMX.FTZ R3, R19, R3, !PT ;  /* 0x0000000313037209 */ /* 0x000fe40007810000 */
[----:B------:R-:W-:Y:S01]  /*1bc70*/  FMNMX.FTZ R130, R20, R130, !PT ;  /* 0x0000008214827209 */ /* 0x000fe20007810000 */
[----:B------:R-:W4:Y:S01]  /*1bc80*/  LDL.LU R248, [R1+0xc] ;  /* 0x00000c0001f87983 */ /* 0x000f220000300800 */
[----:B------:R-:W-:Y:S02]  /*1bc90*/  FMNMX.FTZ R2, R8, R134, !PT ;  /* 0x0000008608027209 */ /* 0x000fe40007810000 */
[----:B------:R-:W-:Y:S01]  /*1bca0*/  FMNMX.FTZ R130, R21, R130, !PT ;  /* 0x0000008215827209 */ /* 0x000fe20007810000 */
[----:B------:R-:W5:Y:S01]  /*1bcb0*/  LDL.LU R247, [R1+0x10] ;  /* 0x0000100001f77983 */ /* 0x000f620000300800 */
        /* <DEDUP_REMOVED lines=75> */
[----:B------:R-:W-:Y:S01]  /*1c170*/  PLOP3.LUT P0, PT, PT, PT, UP0, 0x80, 0x0 ;  /* 0x000000000000781c */ /* 0x000fe20003f0f008 */
[----:B------:R-:W1:Y:S01]  /*1c180*/  SHFL.BFLY PT, R132, R2, 0x2, 0x1f ;  /* 0x0c401f0002847f89 */ /* 0x000e6200000e0000 */
[----:B------:R-:W-:Y:S04]  /*1c190*/  FMNMX.FTZ R128, R47, R128, !PT ;  /* 0x000000802f807209 */ /* 0x000fe80007810000 */
[----:B------:R-:W-:Y:S04]  /*1c1a0*/  FMNMX.FTZ R128, R58, R128, !PT ;  /* 0x000000803a807209 */ /* 0x000fe80007810000 */
[----:B------:R-:W-:Y:S04]  /*1c1b0*/  FMNMX.FTZ R128, R59, R128, !PT ;  /* 0x000000803b807209 */ /* 0x000fe80007810000 */
[----:B------:R-:W-:Y:S04]  /*1c1c0*/  FMNMX.FTZ R128, R62, R128, !PT ;  /* 0x000000803e807209 */ /* 0x000fe80007810000 */
[----:B------:R-:W-:Y:S02]  /*1c1d0*/  FMNMX.FTZ R128, R63, R128, !PT ;  /* 0x000000803f807209 */ /* 0x000fe40007810000 */
[----:B-1----:R-:W-:Y:S02]  /*1c1e0*/  FMNMX.FTZ R130, R130, R133, !PT ;  /* 0x0000008582827209 */ /* 0x002fe40007810000 */
[----:B------:R-:W-:Y:S02]  /*1c1f0*/  FMNMX.FTZ R3, R3, R129, !PT ;  /* 0x0000008103037209 */ /* 0x000fe40007810000 */
[----:B------:R-:W-:Y:S01]  /*1c200*/  FMNMX.FTZ R129, R74, R128, !PT ;  /* 0x000000804a817209 */ /* 0x000fe20007810000 */
[----:B------:R-:W1:Y:S01]  /*1c210*/  SHFL.BFLY PT, R172, R130, 0x1, 0x1f ;  /* 0x0c201f0082ac7f89 */ /* 0x000e6200000e0000 */
[----:B------:R-:W-:Y:S02]  /*1c220*/  FMNMX.FTZ R128, R2, R132, !PT ;  /* 0x0000008402807209 */ /* 0x000fe40007810000 */
[----:B------:R-:W-:Y:S04]  /*1c230*/  FMNMX.FTZ R2, R75, R129, !PT ;  /* 0x000000814b027209 */ /* 0x000fe80007810000 */
[----:B------:R-:W-:Y:S01]  /*1c240*/  FMNMX.FTZ R2, R78, R2, !PT ;  /* 0x000000024e027209 */ /* 0x000fe20007810000 */
[----:B------:R-:W1:Y:S03]  /*1c250*/  SHFL.BFLY PT, R133, R3, 0x1, 0x1f ;  /* 0x0c201f0003857f89 */ /* 0x000e6600000e0000 */
[----:B------:R-:W-:Y:S04]  /*1c260*/  FMNMX.FTZ R2, R79, R2, !PT ;  /* 0x000000024f027209 */ /* 0x000fe80007810000 */
[----:B------:R-:W-:Y:S01]  /*1c270*/  FMNMX.FTZ R132, R90, R2, !PT ;  /* 0x000000025a847209 */ /* 0x000fe20007810000 */
[----:B------:R-:W1:Y:S02]  /*1c280*/  SHFL.BFLY PT, R173, R128, 0x1, 0x1f ;  /* 0x0c201f0080ad7f89 */ /* 0x000e6400000e0000 */
[----:B-1----:R-:W-:Y:S05]  /*1c290*/  FMNMX.FTZ R130, R130, R172, !PT ;  /* 0x000000ac82827209 */ /* 0x002fea0007810000 */
[C---:B------:R-:W-:Y:S02]  /*1c2a0*/  FMUL.FTZ R181, R130.reuse, c[0x0][0x2d0] ;  /* 0x0000b40082b57a20 */ /* 0x040fe40000410000 */
[----:B------:R-:W-:Y:S01]  /*1c2b0*/  FADD.FTZ R0, -R130, R0 ;  /* 0x0000000082007221 */ /* 0x000fe20000010100 */
[----:B------:R-:W-:Y:S01]  /*1c2c0*/  FMNMX.FTZ R129, R3, R133, !PT ;  /* 0x0000008503817209 */ /* 0x000fe20007810000 */
[--C-:B------:R-:W-:Y:S02]  /*1c2d0*/  FFMA.FTZ R48, R48, c[0x0][0x2d0], -R181.reuse ;  /* 0x0000b40030307a23 */ /* 0x100fe400000108b5 */
[--C-:B------:R-:W-:Y:S02]  /*1c2e0*/  FFMA.FTZ R49, R49, c[0x0][0x2d0], -R181.reuse ;  /* 0x0000b40031317a23 */ /* 0x100fe400000108b5 */
[----:B------:R-:W-:Y:S01]  /*1c2f0*/  MUFU.EX2 R189, R48 ;  /* 0x0000003000bd7308 */ /* 0x000fe20000000800 */
[--C-:B------:R-:W-:Y:S01]  /*1c300*/  FFMA.FTZ R52, R52, c[0x0][0x2d0], -R181.reuse ;  /* 0x0000b40034347a23 */ /* 0x100fe200000108b5 */
[----:B------:R-:W-:Y:S01]  /*1c310*/  FMNMX.FTZ R128, R128, R173, !PT ;  /* 0x000000ad80807209 */ /* 0x000fe20007810000 */
[--C-:B------:R-:W-:Y:S01]  /*1c320*/  FFMA.FTZ R53, R53, c[0x0][0x2d0], -R181.reuse ;  /* 0x0000b40035357a23 */ /* 0x100fe200000108b5 */
[----:B------:R-:W-:Y:S01]  /*1c330*/  LDSM.16.MT88.4 R172, [R217+0x100] ;  /* 0x00010000d9ac783b */ /* 0x000fe20000004200 */
[----:B------:R-:W-:Y:S02]  /*1c340*/  FMUL.FTZ R180, R129, c[0x0][0x2d0] ;  /* 0x0000b40081b47a20 */ /* 0x000fe40000410000 */
[--C-:B------:R-:W-:Y:S03]  /*1c350*/  FFMA.FTZ R16, R16, c[0x0][0x2d0], -R181.reuse ;  /* 0x0000b40010107a23 */ /* 0x100fe600000108b5 */
[----:B------:R-:W-:Y:S01]  /*1c360*/  MUFU.EX2 R187, R49 ;  /* 0x0000003100bb7308 */ /* 0x000fe20000000800 */
[----:B------:R-:W-:Y:S01]  /*1c370*/  FMUL.FTZ R2, R0, c[0x0][0x2d0] ;  /* 0x0000b40000027a20 */ /* 0x000fe20000410000 */
[----:B------:R-:W-:Y:S01]  /*1c380*/  FMNMX.FTZ R0, R91, R132, !PT ;  /* 0x000000845b007209 */ /* 0x000fe20007810000 */
[--C-:B------:R-:W-:Y:S02]  /*1c390*/  FFMA.FTZ R50, R50, c[0x0][0x2d0], -R180.reuse ;  /* 0x0000b40032327a23 */ /* 0x100fe400000108b4 */
[--C-:B------:R-:W-:Y:S01]  /*1c3a0*/  FFMA.FTZ R51, R51, c[0x0][0x2d0], -R180.reuse ;  /* 0x0000b40033337a23 */ /* 0x100fe200000108b4 */
[----:B------:R-:W-:Y:S01]  /*1c3b0*/  FMNMX.FTZ R0, R94, R0, !PT ;  /* 0x000000005e007209 */ /* 0x000fe20007810000 */
[--C-:B------:R-:W-:Y:S02]  /*1c3c0*/  FFMA.FTZ R54, R54, c[0x0][0x2d0], -R180.reuse ;  /* 0x0000b40036367a23 */ /* 0x100fe400000108b4 */
[--C-:B------:R-:W-:Y:S01]  /*1c3d0*/  FFMA.FTZ R55, R55, c[0x0][0x2d0], -R180.reuse ;  /* 0x0000b40037377a23 */ /* 0x100fe200000108b4 */
[----:B------:R1:W1:Y:S01]  /*1c3e0*/  MUFU.EX2 R133, R2 ;  /* 0x0000000200857308 */ /* 0x0002620000000800 */
[--C-:B------:R-:W-:Y:S01]  /*1c3f0*/  FFMA.FTZ R17, R17, c[0x0][0x2d0], -R181.reuse ;  /* 0x0000b40011117a23 */ /* 0x100fe200000108b5 */
[----:B------:R-:W-:Y:S01]  /*1c400*/  FMNMX.FTZ R0, R95, R0, !PT ;  /* 0x000000005f007209 */ /* 0x000fe20007810000 */
[--C-:B------:R-:W-:Y:S02]  /*1c410*/  FFMA.FTZ R18, R18, c[0x0][0x2d0], -R180.reuse ;  /* 0x0000b40012127a23 */ /* 0x100fe400000108b4 */
[--C-:B------:R-:W-:Y:S02]  /*1c420*/  FFMA.FTZ R19, R19, c[0x0][0x2d0], -R180.reuse ;  /* 0x0000b40013137a23 */ /* 0x100fe400000108b4 */
[--C-:B------:R-:W-:Y:S01]  /*1c430*/  FFMA.FTZ R64, R64, c[0x0][0x2d0], -R181.reuse ;  /* 0x0000b40040407a23 */ /* 0x100fe200000108b5 */
[----:B------:R-:W1:Y:S01]  /*1c440*/  SHFL.BFLY PT, R3, R0, 0x2, 0x1f ;  /* 0x0c401f0000037f89 */ /* 0x000e6200000e0000 */
        /* <DEDUP_REMOVED lines=11> */
[C---:B------:R-:W-:Y:S02]  /*1c500*/  FMUL.FTZ R104, R133.reuse, R104 ;  /* 0x0000006885687220 */ /* 0x040fe40000410000 */
[----:B------:R-:W-:Y:S01]  /*1c510*/  FMUL.FTZ R2, R2, c[0x0][0x2d0] ;  /* 0x0000b40002027a20 */ /* 0x000fe20000410000 */
[----:B------:R-:W-:Y:S01]  /*1c520*/  MUFU.EX2 R242, R18 ;  /* 0x0000001200f27308 */ /* 0x000fe20000000800 */
[C---:B------:R-:W-:Y:S01]  /*1c530*/  FMUL.FTZ R105, R133.reuse, R105 ;  /* 0x0000006985697220 */ /* 0x040fe20000410000 */
[----:B------:R-:W-:Y:S01]  /*1c540*/  FMNMX.FTZ R0, R0, R3, !PT ;  /* 0x0000000300007209 */ /* 0x000fe20007810000 */
[C---:B------:R-:W-:Y:S02]  /*1c550*/  FMUL.FTZ R112, R133.reuse, R112 ;  /* 0x0000007085707220 */ /* 0x040fe40000410000 */
[C---:B------:R-:W-:Y:S02]  /*1c560*/  FMUL.FTZ R16, R133.reuse, R148 ;  /* 0x0000009485107220 */ /* 0x040fe40000410000 */
[C---:B------:R-:W-:Y:S02]  /*1c570*/  FMUL.FTZ R113, R133.reuse, R113 ;  /* 0x0000007185717220 */ /* 0x040fe40000410000 */
[C---:B------:R-:W-:Y:S01]  /*1c580*/  FMUL.FTZ R116, R133.reuse, R116 ;  /* 0x0000007485747220 */ /* 0x040fe20000410000 */
[----:B------:R1:W1:Y:S01]  /*1c590*/  MUFU.EX2 R132, R2 ;  /* 0x0000000200847308 */ /* 0x0002620000000800 */
[----:B------:R-:W-:Y:S02]  /*1c5a0*/  FMUL.FTZ R117, R133, R117 ;  /* 0x0000007585757220 */ /* 0x000fe40000410000 */
[--C-:B------:R-:W-:Y:S02]  /*1c5b0*/  FFMA.FTZ R33, R33, c[0x0][0x2d0], -R181.reuse ;  /* 0x0000b40021217a23 */ /* 0x100fe400000108b5 */
[----:B------:R-:W-:Y:S02]  /*1c5c0*/  FMUL.FTZ R17, R133, R149 ;  /* 0x0000009585117220 */ /* 0x000fe40000410000 */
[--C-:B------:R-:W-:Y:S02]  /*1c5d0*/  FFMA.FTZ R34, R34, c[0x0][0x2d0], -R180.reuse ;  /* 0x0000b40022227a23 */ /* 0x100fe400000108b4 */
[--C-:B------:R-:W-:Y:S01]  /*1c5e0*/  FFMA.FTZ R35, R35, c[0x0][0x2d0], -R180.reuse ;  /* 0x0000b40023237a23 */ /* 0x100fe200000108b4 */
[----:B------:R2:W-:Y:S01]  /*1c5f0*/  MUFU.EX2 R241, R19 ;  /* 0x0000001300f17308 */ /* 0x0005e20000000800 */
[C---:B------:R-:W-:Y:S02]  /*1c600*/  FMUL.FTZ R100, R133.reuse, R100 ;  /* 0x0000006485647220 */ /* 0x040fe40000410000 */
[----:B------:R-:W-:Y:S02]  /*1c610*/  FMUL.FTZ R101, R133, R101 ;  /* 0x0000006585657220 */ /* 0x000fe40000410000 */
[--C-:B------:R-:W-:Y:S02]  /*1c620*/  FFMA.FTZ R36, R36, c[0x0][0x2d0], -R181.reuse ;  /* 0x0000b40024247a23 */ /* 0x100fe400000108b5 */
[--C-:B------:R-:W-:Y:S02]  /*1c630*/  FFMA.FTZ R37, R37, c[0x0][0x2d0], -R181.reuse ;  /* 0x0000b40025257a23 */ /* 0x100fe400000108b5 */
[--C-:B------:R-:W-:Y:S01]  /*1c640*/  FFMA.FTZ R38, R38, c[0x0][0x2d0], -R180.reuse ;  /* 0x0000b40026267a23 */ /* 0x100fe200000108b4 */
[----:B------:R3:W-:Y:S01]  /*1c650*/  MUFU.EX2 R209, R20 ;  /* 0x0000001400d17308 */ /* 0x0007e20000000800 */
[----:B------:R-:W-:Y:S02]  /*1c660*/  FFMA.FTZ R39, R39, c[0x0][0x2d0], -R180 ;  /* 0x0000b40027277a23 */ /* 0x000fe400000108b4 */
[--C-:B------:R-:W-:Y:S02]  /*1c670*/  FFMA.FTZ R97, R97, c[0x0][0x2d0], -R181.reuse ;  /* 0x0000b40061617a23 */ /* 0x100fe400000108b5 */
[----:B-1----:R-:W-:Y:S02]  /*1c680*/  FADD.FTZ R2, -R128, R134 ;  /* 0x0000008680027221 */ /* 0x002fe40000010100 */
[----:B------:R-:W-:Y:S02]  /*1c690*/  FMUL.FTZ R18, R132, R150 ;  /* 0x0000009684127220 */ /* 0x000fe40000410000 */
[----:B------:R-:W-:Y:S01]  /*1c6a0*/  FMUL.FTZ R2, R2, c[0x0][0x2d0] ;  /* 0x0000b40002027a20 */ /* 0x000fe20000410000 */
[----:B------:R1:W-:Y:S01]  /*1c6b0*/  MUFU.EX2 R212, R21 ;  /* 0x0000001500d47308 */ /* 0x0003e20000000800 */
[C---:B------:R-:W-:Y:S02]  /*1c6c0*/  FMUL.FTZ R106, R132.reuse, R106 ;  /* 0x0000006a846a7220 */ /* 0x040fe40000410000 */
[C---:B------:R-:W-:Y:S02]  /*1c6d0*/  FMUL.FTZ R107, R132.reuse, R107 ;  /* 0x0000006b846b7220 */ /* 0x040fe40000410000 */
[C---:B--2---:R-:W-:Y:S02]  /*1c6e0*/  FMUL.FTZ R19, R132.reuse, R151 ;  /* 0x0000009784137220 */ /* 0x044fe40000410000 */
[----:B------:R-:W-:Y:S01]  /*1c6f0*/  LDSM.16.MT88.4 R148, [R219+0x100] ;  /* 0x00010000db94783b */ /* 0x000fe20000004200 */
[C---:B------:R-:W-:Y:S02]  /*1c700*/  FMUL.FTZ R114, R132.reuse, R114 ;  /* 0x0000007284727220 */ /* 0x040fe40000410000 */
[----:B------:R2:W2:Y:S01]  /*1c710*/  MUFU.EX2 R131, R2 ;  /* 0x0000000200837308 */ /* 0x0004a20000000800 */
[C---:B------:R-:W-:Y:S02]  /*1c720*/  FMUL.FTZ R115, R132.reuse, R115 ;  /* 0x0000007384737220 */ /* 0x040fe40000410000 */
[C---:B------:R-:W-:Y:S02]  /*1c730*/  FMUL.FTZ R118, R132.reuse, R118 ;  /* 0x0000007684767220 */ /* 0x040fe40000410000 */
[C---:B------:R-:W-:Y:S02]  /*1c740*/  FMUL.FTZ R119, R132.reuse, R119 ;  /* 0x0000007784777220 */ /* 0x040fe40000410000 */
[----:B---3--:R-:W-:Y:S02]  /*1c750*/  FMUL.FTZ R20, R133, R152 ;  /* 0x0000009885147220 */ /* 0x008fe40000410000 */
[C---:B------:R-:W-:Y:S01]  /*1c760*/  FMUL.FTZ R102, R132.reuse, R102 ;  /* 0x0000006684667220 */ /* 0x040fe20000410000 */
[----:B------:R3:W-:Y:S01]  /*1c770*/  MUFU.EX2 R204, R22 ;  /* 0x0000001600cc7308 */ /* 0x0007e20000000800 */
[----:B------:R-:W-:Y:S02]  /*1c780*/  FMUL.FTZ R103, R132, R103 ;  /* 0x0000006784677220 */ /* 0x000fe40000410000 */
[--C-:B------:R-:W-:Y:S02]  /*1c790*/  FFMA.FTZ R99, R99, c[0x0][0x2d0], -R180.reuse ;  /* 0x0000b40063637a23 */ /* 0x100fe400000108b4 */
[----:B-1----:R-:W-:Y:S02]  /*1c7a0*/  FMUL.FTZ R21, R133, R153 ;  /* 0x0000009985157220 */ /* 0x002fe40000410000 */
[--C-:B------:R-:W-:Y:S02]  /*1c7b0*/  FFMA.FTZ R4, R4, c[0x0][0x2d0], -R181.reuse ;  /* 0x0000b40004047a23 */ /* 0x100fe400000108b5 */
[--C-:B------:R-:W-:Y:S01]  /*1c7c0*/  FFMA.FTZ R5, R5, c[0x0][0x2d0], -R181.reuse ;  /* 0x0000b40005057a23 */ /* 0x100fe200000108b5 */
[----:B------:R1:W-:Y:S01]  /*1c7d0*/  MUFU.EX2 R207, R23 ;  /* 0x0000001700cf7308 */ /* 0x0003e20000000800 */
[--C-:B------:R-:W-:Y:S02]  /*1c7e0*/  FFMA.FTZ R6, R6, c[0x0][0x2d0], -R180.reuse ;  /* 0x0000b40006067a23 */ /* 0x100fe400000108b4 */
[--C-:B------:R-:W-:Y:S01]  /*1c7f0*/  FFMA.FTZ R7, R7, c[0x0][0x2d0], -R180.reuse ;  /* 0x0000b40007077a23 */ /* 0x100fe200000108b4 */
[----:B--2---:R-:W2:Y:S01]  /*1c800*/  SHFL.BFLY PT, R2, R0, 0x1, 0x1f ;  /* 0x0c201f0000027f89 */ /* 0x004ea200000e0000 */
[C---:B------:R-:W-:Y:S02]  /*1c810*/  FMUL.FTZ R108, R131.reuse, R108 ;  /* 0x0000006c836c7220 */ /* 0x040fe40000410000 */
[C---:B------:R-:W-:Y:S02]  /*1c820*/  FMUL.FTZ R109, R131.reuse, R109 ;  /* 0x0000006d836d7220 */ /* 0x040fe40000410000 */
[C---:B------:R-:W-:Y:S01]  /*1c830*/  FMUL.FTZ R120, R131.reuse, R120 ;  /* 0x0000007883787220 */ /* 0x040fe20000410000 */
[----:B------:R4:W-:Y:S01]  /*1c840*/  MUFU.EX2 R239, R4 ;  /* 0x0000000400ef7308 */ /* 0x0009e20000000800 */
[C---:B------:R-:W-:Y:S02]  /*1c850*/  FMUL.FTZ R121, R131.reuse, R121 ;  /* 0x0000007983797220 */ /* 0x040fe40000410000 */
[C---:B------:R-:W-:Y:S02]  /*1c860*/  FMUL.FTZ R124, R131.reuse, R124 ;  /* 0x0000007c837c7220 */ /* 0x040fe40000410000 */
[----:B------:R-:W-:Y:S02]  /*1c870*/  FMUL.FTZ R125, R131, R125 ;  /* 0x0000007d837d7220 */ /* 0x000fe40000410000 */
[----:B---3--:R-:W-:Y:S02]  /*1c880*/  FMUL.FTZ R22, R132, R154 ;  /* 0x0000009a84167220 */ /* 0x008fe40000410000 */
[--C-:B------:R-:W-:Y:S01]  /*1c890*/  FFMA.FTZ R68, R68, c[0x0][0x2d0], -R181.reuse ;  /* 0x0000b40044447a23 */ /* 0x100fe200000108b5 */
[----:B------:R-:W3:Y:S01]  /*1c8a0*/  MUFU.EX2 R245, R5 ;  /* 0x0000000500f57308 */ /* 0x000ee20000000800 */
[--C-:B------:R-:W-:Y:S02]  /*1c8b0*/  FFMA.FTZ R69, R69, c[0x0][0x2d0], -R181.reuse ;  /* 0x0000b40045457a23 */ /* 0x100fe400000108b5 */
[--C-:B------:R-:W-:Y:S02]  /*1c8c0*/  FFMA.FTZ R70, R70, c[0x0][0x2d0], -R180.reuse ;  /* 0x0000b40046467a23 */ /* 0x100fe400000108b4 */
[----:B-1----:R-:W-:Y:S02]  /*1c8d0*/  FMUL.FTZ R23, R132, R155 ;  /* 0x0000009b84177220 */ /* 0x002fe40000410000 */
[----:B------:R-:W-:Y:S01]  /*1c8e0*/  FFMA.FTZ R71, R71, c[0x0][0x2d0], -R180 ;  /* 0x0000b40047477a23 */ /* 0x000fe200000108b4 */
[----:B--2---:R-:W-:Y:S01]  /*1c8f0*/  FMNMX.FTZ R3, R2, R0, !PT ;  /* 0x0000000002037209 */ /* 0x004fe20007810000 */
[--C-:B------:R-:W-:Y:S01]  /*1c900*/  FFMA.FTZ R80, R80, c[0x0][0x2d0], -R181.reuse ;  /* 0x0000b40050507a23 */ /* 0x100fe200000108b5 */
[----:B------:R-:W-:Y:S01]  /*1c910*/  MUFU.EX2 R215, R6 ;  /* 0x0000000600d77308 */ /* 0x000fe20000000800 */
[----:B------:R-:W-:Y:S02]  /*1c920*/  FFMA.FTZ R81, R81, c[0x0][0x2d0], -R181 ;  /* 0x0000b40051517a23 */ /* 0x000fe400000108b5 */
[C---:B------:R-:W-:Y:S02]  /*1c930*/  FADD.FTZ R0, -R3.reuse, R135 ;  /* 0x0000008703007221 */ /* 0x040fe40000010100 */
[----:B------:R-:W-:Y:S02]  /*1c940*/  FMUL.FTZ R135, R128, c[0x0][0x2d0] ;  /* 0x0000b40080877a20 */ /* 0x000fe40000410000 */
[----:B------:R-:W-:Y:S02]  /*1c950*/  FMUL.FTZ R2, R3, c[0x0][0x2d0] ;  /* 0x0000b40003027a20 */ /* 0x000fe40000410000 */
[--C-:B------:R-:W-:Y:S01]  /*1c960*/  FFMA.FTZ R44, R44, c[0x0][0x2d0], -R135.reuse ;  /* 0x0000b4002c2c7a23 */ /* 0x100fe20000010887 */
[----:B------:R-:W-:Y:S01]  /*1c970*/  MUFU.EX2 R240, R7 ;  /* 0x0000000700f07308 */ /* 0x000fe20000000800 */
[----:B------:R-:W-:Y:S02]  /*1c980*/  FMUL.FTZ R0, R0, c[0x0][0x2d0] ;  /* 0x0000b40000007a20 */ /* 0x000fe40000410000 */
[--C-:B------:R-:W-:Y:S02]  /*1c990*/  FFMA.FTZ R12, R12, c[0x0][0x2d0], -R135.reuse ;  /* 0x0000b4000c0c7a23 */ /* 0x100fe40000010887 */
[--C-:B------:R-:W-:Y:S02]  /*1c9a0*/  FFMA.FTZ R13, R13, c[0x0][0x2d0], -R135.reuse ;  /* 0x0000b4000d0d7a23 */ /* 0x100fe40000010887 */
[--C-:B------:R-:W-:Y:S02]  /*1c9b0*/  FFMA.FTZ R14, R14, c[0x0][0x2d0], -R2.reuse ;  /* 0x0000b4000e0e7a23 */ /* 0x100fe40000010802 */
[--C-:B------:R-:W-:Y:S01]  /*1c9c0*/  FFMA.FTZ R15, R15, c[0x0][0x2d0], -R2.reuse ;  /* 0x0000b4000f0f7a23 */ /* 0x100fe20000010802 */
[----:B------:R-:W1:Y:S01]  /*1c9d0*/  MUFU.EX2 R0, R0 ;  /* 0x0000000000007308 */ /* 0x000e620000000800 */
        /* <DEDUP_REMOVED lines=13> */
[----:B----4-:R-:W-:Y:S01]  /*1cab0*/  FMUL.FTZ R4, R133, R136 ;  /* 0x0000008885047220 */ /* 0x010fe20000410000 */
[----:B---3--:R-:W-:Y:S01]  /*1cac0*/  F2FP.PACK_AB R136, R245, R239 ;  /* 0x000000eff588723e */ /* 0x008fe200000000ff */
[C---:B-1----:R-:W-:Y:S02]  /*1cad0*/  FMUL.FTZ R110, R0.reuse, R110 ;  /* 0x0000006e006e7220 */ /* 0x042fe40000410000 */
[C---:B------:R-:W-:Y:S02]  /*1cae0*/  FMUL.FTZ R111, R0.reuse, R111 ;  /* 0x0000006f006f7220 */ /* 0x040fe40000410000 */
[C---:B------:R-:W-:Y:S01]  /*1caf0*/  FMUL.FTZ R122, R0.reuse, R122 ;  /* 0x0000007a007a7220 */ /* 0x040fe20000410000 */
[----:B------:R1:W-:Y:S01]  /*1cb00*/  MUFU.EX2 R214, R12 ;  /* 0x0000000c00d67308 */ /* 0x0003e20000000800 */
[C---:B------:R-:W-:Y:S02]  /*1cb10*/  FMUL.FTZ R123, R0.reuse, R123 ;  /* 0x0000007b007b7220 */ /* 0x040fe40000410000 */
[C---:B------:R-:W-:Y:S02]  /*1cb20*/  FMUL.FTZ R126, R0.reuse, R126 ;  /* 0x0000007e007e7220 */ /* 0x040fe40000410000 */
[----:B------:R-:W-:Y:S02]  /*1cb30*/  FMUL.FTZ R127, R0, R127 ;  /* 0x0000007f007f7220 */ /* 0x000fe40000410000 */
[----:B------:R-:W-:Y:S01]  /*1cb40*/  FMUL.FTZ R5, R133, R137 ;  /* 0x0000008985057220 */ /* 0x000fe20000410000 */
[----:B------:R-:W-:Y:S01]  /*1cb50*/  F2FP.PACK_AB R137, R240, R215 ;  /* 0x000000d7f089723e */ /* 0x000fe200000000ff */
[----:B------:R-:W-:Y:S01]  /*1cb60*/  FMUL.FTZ R6, R132, R138 ;  /* 0x0000008a84067220 */ /* 0x000fe20000410000 */
[----:B------:R3:W4:Y:S01]  /*1cb70*/  MUFU.EX2 R238, R13 ;  /* 0x0000000d00ee7308 */ /* 0x0007220000000800 */
[----:B------:R-:W-:Y:S01]  /*1cb80*/  F2FP.PACK_AB R138, R246, R244 ;  /* 0x000000f4f68a723e */ /* 0x000fe200000000ff */
[----:B------:R-:W-:Y:S01]  /*1cb90*/  FMUL.FTZ R7, R132, R139 ;  /* 0x0000008b84077220 */ /* 0x000fe20000410000 */
[----:B------:R-:W-:Y:S01]  /*1cba0*/  F2FP.PACK_AB R139, R241, R242 ;  /* 0x000000f2f18b723e */ /* 0x000fe200000000ff */
[----:B--2---:R-:W-:Y:S01]  /*1cbb0*/  FMUL.FTZ R8, R131, R140 ;  /* 0x0000008c83087220 */ /* 0x004fe20000410000 */
[----:B------:R-:W-:Y:S01]  /*1cbc0*/  F2FP.PACK_AB R140, R213, R205 ;  /* 0x000000cdd58c723e */ /* 0x000fe200000000ff */
[----:B------:R-:W-:Y:S02]  /*1cbd0*/  FMUL.FTZ R9, R131, R141 ;  /* 0x0000008d83097220 */ /* 0x000fe40000410000 */
[--C-:B------:R-:W-:Y:S02]  /*1cbe0*/  FFMA.FTZ R25, R25, c[0x0][0x2d0], -R135.reuse ;  /* 0x0000b40019197a23 */ /* 0x100fe40000010887 */
[----:B------:R2:W-:Y:S01]  /*1cbf0*/  MUFU.EX2 R201, R10 ;  /* 0x0000000a00c97308 */ /* 0x0005e20000000800 */
[-C--:B------:R-:W-:Y:S05]  /*1cc00*/  HMMA.16816.F32 R4, R136, R172.reuse, R4 ;  /* 0x000000ac8804723c */ /* 0x080fea0000001804 */
[----:B-1----:R-:W-:Y:S02]  /*1cc10*/  FMUL.FTZ R12, R131, R144 ;  /* 0x00000090830c7220 */ /* 0x002fe40000410000 */
[--C-:B------:R-:W-:Y:S02]  /*1cc20*/  FFMA.FTZ R134, R27, c[0x0][0x2d0], -R2.reuse ;  /* 0x0000b4001b867a23 */ /* 0x100fe40000010802 */
[----:B------:R-:W1:Y:S03]  /*1cc30*/  MUFU.EX2 R203, R11 ;  /* 0x0000000b00cb7308 */ /* 0x000e660000000800 */
[----:B------:R-:W-:Y:S02]  /*1cc40*/  FMUL.FTZ R27, R0, R163 ;  /* 0x000000a3001b7220 */ /* 0x000fe40000410000 */
[----:B---3--:R-:W-:Y:S02]  /*1cc50*/  FMUL.FTZ R13, R131, R145 ;  /* 0x00000091830d7220 */ /* 0x008fe40000410000 */
[--C-:B------:R-:W-:Y:S02]  /*1cc60*/  FFMA.FTZ R28, R28, c[0x0][0x2d0], -R135.reuse ;  /* 0x0000b4001c1c7a23 */ /* 0x100fe40000010887 */
[--C-:B------:R-:W-:Y:S01]  /*1cc70*/  FFMA.FTZ R29, R29, c[0x0][0x2d0], -R135.reuse ;  /* 0x0000b4001d1d7a23 */ /* 0x100fe20000010887 */
[----:B------:R3:W-:Y:S01]  /*1cc80*/  MUFU.EX2 R206, R14 ;  /* 0x0000000e00ce7308 */ /* 0x0007e20000000800 */
[--C-:B------:R-:W-:Y:S02]  /*1cc90*/  FFMA.FTZ R24, R24, c[0x0][0x2d0], -R135.reuse ;  /* 0x0000b40018187a23 */ /* 0x100fe40000010887 */
[--C-:B------:R-:W-:Y:S02]  /*1cca0*/  FFMA.FTZ R26, R26, c[0x0][0x2d0], -R2.reuse ;  /* 0x0000b4001a1a7a23 */ /* 0x100fe40000010802 */
[----:B--2---:R-:W-:Y:S01]  /*1ccb0*/  FMUL.FTZ R10, R0, R142 ;  /* 0x0000008e000a7220 */ /* 0x004fe20000410000 */
[----:B----4-:R-:W-:Y:S01]  /*1ccc0*/  F2FP.PACK_AB R142, R238, R214 ;  /* 0x000000d6ee8e723e */ /* 0x010fe200000000ff */
[--C-:B------:R-:W-:Y:S02]  /*1ccd0*/  FFMA.FTZ R30, R30, c[0x0][0x2d0], -R2.reuse ;  /* 0x0000b4001e1e7a23 */ /* 0x100fe40000010802 */
[--C-:B------:R-:W-:Y:S01]  /*1cce0*/  FFMA.FTZ R40, R40, c[0x0][0x2d0], -R135.reuse ;  /* 0x0000b40028287a23 */ /* 0x100fe20000010887 */
[----:B------:R-:W2:Y:S01]  /*1ccf0*/  MUFU.EX2 R210, R15 ;  /* 0x0000000f00d27308 */ /* 0x000ea20000000800 */
        /* <DEDUP_REMOVED lines=11> */
[----:B------:R-:W-:Y:S01]  /*1cdb0*/  FFMA.FTZ R63, R63, c[0x0][0x2d0], -R2 ;  /* 0x0000b4003f3f7a23 */ /* 0x000fe20000010802 */
[----:B------:R3:W-:Y:S01]  /*1cdc0*/  MUFU.EX2 R211, R33 ;  /* 0x0000002100d37308 */ /* 0x0007e20000000800 */
[--C-:B------:R-:W-:Y:S02]  /*1cdd0*/  FFMA.FTZ R82, R82, c[0x0][0x2d0], -R180.reuse ;  /* 0x0000b40052527a23 */ /* 0x100fe400000108b4 */
[----:B------:R-:W-:Y:S01]  /*1cde0*/  FFMA.FTZ R83, R83, c[0x0][0x2d0], -R180 ;  /* 0x0000b40053537a23 */ /* 0x000fe200000108b4 */
[----:B--2---:R-:W-:Y:S01]  /*1cdf0*/  F2FP.PACK_AB R143, R210, R206 ;  /* 0x000000ced28f723e */ /* 0x004fe200000000ff */
[----:B------:R-:W-:Y:S02]  /*1ce00*/  FMUL.FTZ R15, R0, R147 ;  /* 0x00000093000f7220 */ /* 0x000fe40000410000 */
[----:B------:R-:W2:Y:S01]  /*1ce10*/  LDSM.16.MT88.4 R144, [R218+0x100] ;  /* 0x00010000da90783b */ /* 0x000ea20000004200 */
[--C-:B------:R-:W-:Y:S02]  /*1ce20*/  FFMA.FTZ R72, R72, c[0x0][0x2d0], -R135.reuse ;  /* 0x0000b40048487a23 */ /* 0x100fe40000010887 */
[----:B------:R-:W-:Y:S01]  /*1ce30*/  MUFU.EX2 R186, R50 ;  /* 0x0000003200ba7308 */ /* 0x000fe20000000800 */
[C---:B------:R-:W-:Y:S04]  /*1ce40*/  HMMA.16816.F32 R8, R140.reuse, R172, R8 ;  /* 0x000000ac8c08723c */ /* 0x040fe80000001808 */
[----:B-1----:R-:W-:Y:S02]  /*1ce50*/  FMUL.FTZ R32, R131, R156 ;  /* 0x0000009c83207220 */ /* 0x002fe40000410000 */
[--C-:B------:R-:W-:Y:S02]  /*1ce60*/  FFMA.FTZ R73, R73, c[0x0][0x2d0], -R135.reuse ;  /* 0x0000b40049497a23 */ /* 0x100fe40000010887 */
[-C--:B------:R-:W-:Y:S01]  /*1ce70*/  HMMA.16816.F32 R12, R140, R174.reuse, R12 ;  /* 0x000000ae8c0c723c */ /* 0x080fe2000000180c */
[----:B------:R1:W-:Y:S03]  /*1ce80*/  MUFU.EX2 R202, R34 ;  /* 0x0000002200ca7308 */ /* 0x0003e60000000800 */
[--C-:B------:R-:W-:Y:S02]  /*1ce90*/  FFMA.FTZ R74, R74, c[0x0][0x2d0], -R2.reuse ;  /* 0x0000b4004a4a7a23 */ /* 0x100fe40000010802 */
[----:B---3--:R-:W-:Y:S02]  /*1cea0*/  FMUL.FTZ R33, R131, R157 ;  /* 0x0000009d83217220 */ /* 0x008fe40000410000 */
[C---:B------:R-:W-:Y:S03]  /*1ceb0*/  HMMA.16816.F32 R16, R136.reuse, R174, R16 ;  /* 0x000000ae8810723c */ /* 0x040fe60000001810 */
[----:B------:R3:W-:Y:S01]  /*1cec0*/  MUFU.EX2 R200, R35 ;  /* 0x0000002300c87308 */ /* 0x0007e20000000800 */
[--C-:B------:R-:W-:Y:S02]  /*1ced0*/  FFMA.FTZ R75, R75, c[0x0][0x2d0], -R2.reuse ;  /* 0x0000b4004b4b7a23 */ /* 0x100fe40000010802 */
[--C-:B------:R-:W-:Y:S02]  /*1cee0*/  FFMA.FTZ R76, R76, c[0x0][0x2d0], -R135.reuse ;  /* 0x0000b4004c4c7a23 */ /* 0x100fe40000010887 */
[-C--:B------:R-:W-:Y:S04]  /*1cef0*/  HMMA.16816.F32 R20, R136, R176.reuse, R20 ;  /* 0x000000b08814723c */ /* 0x080fe80000001814 */
[----:B------:R-:W-:Y:S01]  /*1cf00*/  FFMA.FTZ R77, R77, c[0x0][0x2d0], -R135 ;  /* 0x0000b4004d4d7a23 */ /* 0x000fe20000010887 */
[----:B------:R4:W-:Y:S01]  /*1cf10*/  MUFU.EX2 R198, R25 ;  /* 0x0000001900c67308 */ /* 0x0009e20000000800 */
[--C-:B------:R-:W-:Y:S02]  /*1cf20*/  FFMA.FTZ R78, R78, c[0x0][0x2d0], -R2.reuse ;  /* 0x0000b4004e4e7a23 */ /* 0x100fe40000010802 */
[----:B------:R-:W-:Y:S04]  /*1cf30*/  FFMA.FTZ R79, R79, c[0x0][0x2d0], -R2 ;  /* 0x0000b4004f4f7a23 */ /* 0x000fe80000010802 */
[----:B-1----:R-:W-:Y:S02]  /*1cf40*/  FMUL.FTZ R34, R0, R158 ;  /* 0x0000009e00227220 */ /* 0x002fe40000410000 */
[--C-:B------:R-:W-:Y:S01]  /*1cf50*/  FFMA.FTZ R84, R84, c[0x0][0x2d0], -R181.reuse ;  /* 0x0000b40054547a23 */ /* 0x100fe200000108b5 */
[----:B------:R1:W-:Y:S01]  /*1cf60*/  MUFU.EX2 R199, R24 ;  /* 0x0000001800c77308 */ /* 0x0003e20000000800 */
[--C-:B------:R-:W-:Y:S02]  /*1cf70*/  FFMA.FTZ R85, R85, c[0x0][0x2d0], -R181.reuse ;  /* 0x0000b40055557a23 */ /* 0x100fe400000108b5 */
[--C-:B------:R-:W-:Y:S02]  /*1cf80*/  FFMA.FTZ R86, R86, c[0x0][0x2d0], -R180.reuse ;  /* 0x0000b40056567a23 */ /* 0x100fe400000108b4 */
[----:B---3--:R-:W-:Y:S02]  /*1cf90*/  FMUL.FTZ R35, R0, R159 ;  /* 0x0000009f00237220 */ /* 0x008fe40000410000 */
[--C-:B------:R-:W-:Y:S02]  /*1cfa0*/  FFMA.FTZ R87, R87, c[0x0][0x2d0], -R180.reuse ;  /* 0x0000b40057577a23 */ /* 0x100fe400000108b4 */
[----:B------:R-:W-:Y:S01]  /*1cfb0*/  FFMA.FTZ R96, R96, c[0x0][0x2d0], -R181 ;  /* 0x0000b40060607a23 */ /* 0x000fe200000108b5 */
[----:B------:R3:W2:Y:S01]  /*1cfc0*/  MUFU.EX2 R197, R26 ;  /* 0x0000001a00c57308 */ /* 0x0006a20000000800 */
[----:B------:R-:W-:Y:S01]  /*1cfd0*/  FFMA.FTZ R98, R98, c[0x0][0x2d0], -R180 ;  /* 0x0000b40062627a23 */ /* 0x000fe200000108b4 */
[C---:B------:R-:W-:Y:S04]  /*1cfe0*/  HMMA.16816.F32 R32, R140.reuse, R176, R32 ;  /* 0x000000b08c20723c */ /* 0x040fe80000001820 */
[----:B----4-:R-:W-:Y:S02]  /*1cff0*/  FMUL.FTZ R25, R131, R161 ;  /* 0x000000a183197220 */ /* 0x010fe40000410000 */
[--C-:B------:R-:W-:Y:S02]  /*1d000*/  FFMA.FTZ R90, R90, c[0x0][0x2d0], -R2.reuse ;  /* 0x0000b4005a5a7a23 */ /* 0x100fe40000010802 */
[----:B------:R4:W-:Y:S01]  /*1d010*/  MUFU.EX2 R196, R28 ;  /* 0x0000001c00c47308 */ /* 0x0009e20000000800 */
[--C-:B------:R-:W-:Y:S03]  /*1d020*/  FFMA.FTZ R91, R91, c[0x0][0x2d0], -R2.reuse ;  /* 0x0000b4005b5b7a23 */ /* 0x100fe60000010802 */
[----:B-1----:R-:W-:Y:S02]  /*1d030*/  FMUL.FTZ R24, R131, R160 ;  /* 0x000000a083187220 */ /* 0x002fe40000410000 */
[--C-:B------:R-:W-:Y:S02]  /*1d040*/  FFMA.FTZ R92, R92, c[0x0][0x2d0], -R135.reuse ;  /* 0x0000b4005c5c7a23 */ /* 0x100fe40000010887 */
[--C-:B------:R-:W-:Y:S02]  /*1d050*/  FFMA.FTZ R94, R94, c[0x0][0x2d0], -R2.reuse ;  /* 0x0000b4005e5e7a23 */ /* 0x100fe40000010802 */
[----:B------:R1:W1:Y:S01]  /*1d060*/  MUFU.EX2 R160, R134 ;  /* 0x0000008600a07308 */ /* 0x0002620000000800 */
[--C-:B------:R-:W-:Y:S02]  /*1d070*/  FFMA.FTZ R88, R88, c[0x0][0x2d0], -R135.reuse ;  /* 0x0000b40058587a23 */ /* 0x100fe40000010887 */
[----:B------:R-:W-:Y:S01]  /*1d080*/  FFMA.FTZ R89, R89, c[0x0][0x2d0], -R135 ;  /* 0x0000b40059597a23 */ /* 0x000fe20000010887 */
[----:B------:R-:W-:Y:S01]  /*1d090*/  MOV R135, R3 ;  /* 0x0000000300877202 */ /* 0x000fe20000000f00 */
[C---:B---3--:R-:W-:Y:S05]  /*1d0a0*/  FMUL.FTZ R26, R0.reuse, R162 ;  /* 0x000000a2001a7220 */ /* 0x048fea0000410000 */
[----:B------:R3:W-:Y:S02]  /*1d0b0*/  MUFU.EX2 R185, R51 ;  /* 0x0000003300b97308 */ /* 0x0007e40000000800 */
[-C--:B------:R-:W-:Y:S03]  /*1d0c0*/  HMMA.16816.F32 R24, R140, R178.reuse, R24 ;  /* 0x000000b28c18723c */ /* 0x080fe60000001818 */
[----:B----4-:R-:W-:Y:S05]  /*1d0d0*/  FMUL.FTZ R28, R131, R164 ;  /* 0x000000a4831c7220 */ /* 0x010fea0000410000 */
[C---:B------:R-:W-:Y:S01]  /*1d0e0*/  HMMA.16816.F32 R100, R136.reuse, R178, R100 ;  /* 0x000000b28864723c */ /* 0x040fe20000001864 */
[----:B------:R4:W-:Y:S03]  /*1d0f0*/  MUFU.EX2 R194, R30 ;  /* 0x0000001e00c27308 */ /* 0x0009e60000000800 */
[--C-:B-1----:R-:W-:Y:S02]  /*1d100*/  FFMA.FTZ R134, R31, c[0x0][0x2d0], -R2.reuse ;  /* 0x0000b4001f867a23 */ /* 0x102fe40000010802 */
[C---:B------:R-:W-:Y:S02]  /*1d110*/  FMUL.FTZ R31, R0.reuse, R167 ;  /* 0x000000a7001f7220 */ /* 0x040fe40000410000 */
[-C--:B--2---:R-:W-:Y:S03]  /*1d120*/  HMMA.16816.F32 R104, R136, R144.reuse, R104 ;  /* 0x000000908868723c */ /* 0x084fe60000001868 */
[----:B------:R1:W2:Y:S01]  /*1d130*/  MUFU.EX2 R195, R29 ;  /* 0x0000001d00c37308 */ /* 0x0002a20000000800 */
[----:B------:R-:W-:Y:S01]  /*1d140*/  FFMA.FTZ R2, R95, c[0x0][0x2d0], -R2 ;  /* 0x0000b4005f027a23 */ /* 0x000fe20000010802 */
[----:B---3--:R-:W-:Y:S03]  /*1d150*/  LDSM.16.MT88.4 R48, [R218+0x900] ;  /* 0x00090000da30783b */ /* 0x008fe60000004200 */
[C---:B------:R-:W-:Y:S05]  /*1d160*/  HMMA.16816.F32 R108, R140.reuse, R144, R108 ;  /* 0x000000908c6c723c */ /* 0x040fea000000186c */
[----:B------:R3:W-:Y:S01]  /*1d170*/  MUFU.EX2 R192, R36 ;  /* 0x0000002400c07308 */ /* 0x0007e20000000800 */
[C---:B----4-:R-:W-:Y:S02]  /*1d180*/  FMUL.FTZ R30, R0.reuse, R166 ;  /* 0x000000a6001e7220 */ /* 0x050fe40000410000 */
[----:B-----5:R-:W-:Y:S07]  /*1d190*/  FFMA.FTZ R0, R0, R247, R201 ;  /* 0x000000f700007223 */ /* 0x020fee00000100c9 */
[----:B------:R4:W-:Y:S01]  /*1d1a0*/  MUFU.EX2 R191, R37 ;  /* 0x0000002500bf7308 */ /* 0x0009e20000000800 */
[----:B------:R-:W-:Y:S02]  /*1d1b0*/  FADD.FTZ R0, R203, R0 ;  /* 0x00000000cb007221 */ /* 0x000fe40000010000 */
[C---:B-1----:R-:W-:Y:S02]  /*1d1c0*/  FMUL.FTZ R29, R131.reuse, R165 ;  /* 0x000000a5831d7220 */ /* 0x042fe40000410000 */
[----:B------:R-:W-:Y:S02]  /*1d1d0*/  FADD.FTZ R0, R206, R0 ;  /* 0x00000000ce007221 */ /* 0x000fe40000010000 */
[----:B------:R-:W-:Y:S03]  /*1d1e0*/  FFMA.FTZ R131, R131, R248, R205 ;  /* 0x000000f883837223 */ /* 0x000fe600000100cd */
[----:B------:R-:W-:Y:S01]  /*1d1f0*/  MUFU.EX2 R178, R44 ;  /* 0x0000002c00b27308 */ /* 0x000fe20000000800 */
[-C--:B------:R-:W-:Y:S03]  /*1d200*/  HMMA.16816.F32 R28, R140, R146.reuse, R28 ;  /* 0x000000928c1c723c */ /* 0x080fe6000000181c */
[----:B---3--:R-:W-:Y:S02]  /*1d210*/  FMUL.FTZ R36, R133, R168 ;  /* 0x000000a885247220 */ /* 0x008fe40000410000 */
[----:B------:R-:W-:Y:S03]  /*1d220*/  FADD.FTZ R0, R210, R0 ;  /* 0x00000000d2007221 */ /* 0x000fe60000010000 */
[C---:B------:R-:W-:Y:S01]  /*1d230*/  HMMA.16816.F32 R112, R136.reuse, R146, R112 ;  /* 0x000000928870723c */ /* 0x040fe20000001870 */
[----:B------:R1:W-:Y:S01]  /*1d240*/  MUFU.EX2 R190, R38 ;  /* 0x0000002600be7308 */ /* 0x0003e20000000800 */
[----:B------:R-:W3:Y:S02]  /*1d250*/  LDSM.16.MT88.4 R144, [R217+0x900] ;  /* 0x00090000d990783b */ /* 0x000ee40000004200 */
[----:B------:R-:W-:Y:S02]  /*1d260*/  FADD.FTZ R0, R197, R0 ;  /* 0x00000000c5007221 */ /* 0x000fe40000010000 */
[C---:B----4-:R-:W-:Y:S02]  /*1d270*/  FMUL.FTZ R37, R133.reuse, R169 ;  /* 0x000000a985257220 */ /* 0x050fe40000410000 */
[-C--:B------:R-:W-:Y:S03]  /*1d280*/  HMMA.16816.F32 R116, R136, R148.reuse, R116 ;  /* 0x000000948874723c */ /* 0x080fe60000001874 */
[----:B------:R4:W-:Y:S01]  /*1d290*/  MUFU.EX2 R188, R39 ;  /* 0x0000002700bc7308 */ /* 0x0009e20000000800 */
[----:B------:R-:W-:Y:S04]  /*1d2a0*/  FFMA.FTZ R133, R133, R250, R239 ;  /* 0x000000fa85857223 */ /* 0x000fe800000100ef */
[C---:B------:R-:W-:Y:S05]  /*1d2b0*/  HMMA.16816.F32 R120, R140.reuse, R148, R120 ;  /* 0x000000948c78723c */ /* 0x040fea0000001878 */
[----:B------:R-:W5:Y:S03]  /*1d2c0*/  MUFU.EX2 R193, R134 ;  /* 0x0000008600c17308 */ /* 0x000f660000000800 */
[-C--:B------:R-:W-:Y:S04]  /*1d2d0*/  HMMA.16816.F32 R124, R140, R150.reuse, R124 ;  /* 0x000000968c7c723c */ /* 0x080fe8000000187c */
[----:B-1----:R-:W-:Y:S03]  /*1d2e0*/  FMUL.FTZ R38, R132, R170 ;  /* 0x000000aa84267220 */ /* 0x002fe60000410000 */
[----:B------:R-:W-:Y:S01]  /*1d2f0*/  F2FP.PACK_AB R140, R198, R199 ;  /* 0x000000c7c68c723e */ /* 0x000fe200000000ff */
[----:B------:R-:W-:Y:S01]  /*1d300*/  MUFU.EX2 R177, R45 ;  /* 0x0000002d00b17308 */ /* 0x000fe20000000800 */
[----:B------:R-:W-:Y:S03]  /*1d310*/  F2FP.PACK_AB R141, R160, R197 ;  /* 0x000000c5a08d723e */ /* 0x000fe600000000ff */
[C---:B----4-:R-:W-:Y:S01]  /*1d320*/  FMUL.FTZ R39, R132.reuse, R171 ;  /* 0x000000ab84277220 */ /* 0x050fe20000410000 */
[----:B--2---:R-:W-:Y:S01]  /*1d330*/  F2FP.PACK_AB R142, R195, R196 ;  /* 0x000000c4c38e723e */ /* 0x004fe200000000ff */
[----:B------:R-:W-:Y:S04]  /*1d340*/  FFMA.FTZ R132, R132, R249, R215 ;  /* 0x000000f984847223 */ /* 0x000fe800000100d7 */
[----:B------:R-:W-:Y:S01]  /*1d350*/  MUFU.EX2 R167, R46 ;  /* 0x0000002e00a77308 */ /* 0x000fe20000000800 */
[----:B------:R-:W-:Y:S01]  /*1d360*/  HMMA.16816.F32 R36, R136, R150, R36 ;  /* 0x000000968824723c */ /* 0x000fe20000001824 */
[----:B------:R-:W1:Y:S03]  /*1d370*/  LDSM.16.MT88.4 R148, [R220+0x900] ;  /* 0x00090000dc94783b */ /* 0x000e660000004200 */
[----:B-----5:R-:W-:Y:S03]  /*1d380*/  F2FP.PACK_AB R143, R193, R194 ;  /* 0x000000c2c18f723e */ /* 0x020fe600000000ff */
[----:B------:R-:W-:Y:S02]  /*1d390*/  F2FP.PACK_AB R136, R212, R209 ;  /* 0x000000d1d488723e */ /* 0x000fe400000000ff */
[----:B------:R-:W-:Y:S01]  /*1d3a0*/  F2FP.PACK_AB R137, R207, R204 ;  /* 0x000000cccf89723e */ /* 0x000fe200000000ff */
[----:B------:R2:W-:Y:S02]  /*1d3b0*/  MUFU.EX2 R166, R47 ;  /* 0x0000002f00a67308 */ /* 0x0005e40000000800 */
[----:B------:R-:W-:Y:S02]  /*1d3c0*/  F2FP.PACK_AB R138, R211, R208 ;  /* 0x000000d0d38a723e */ /* 0x000fe400000000ff */
[----:B------:R-:W-:Y:S06]  /*1d3d0*/  F2FP.PACK_AB R139, R200, R202 ;  /* 0x000000cac88b723e */ /* 0x000fec00000000ff */
[----:B------:R-:W-:Y:S01]  /*1d3e0*/  MUFU.EX2 R165, R52 ;  /* 0x0000003400a57308 */ /* 0x000fe20000000800 */
[-C--:B---3--:R-:W-:Y:S08]  /*1d3f0*/  HMMA.16816.F32 R4, R136, R144.reuse, R4 ;  /* 0x000000908804723c */ /* 0x088ff00000001804 */
[C---:B------:R-:W-:Y:S01]  /*1d400*/  HMMA.16816.F32 R8, R140.reuse, R144, R8 ;  /* 0x000000908c08723c */ /* 0x040fe20000001808 */
[----:B------:R-:W-:Y:S01]  /*1d410*/  MUFU.EX2 R176, R53 ;  /* 0x0000003500b07308 */ /* 0x000fe20000000800 */
[----:B--2---:R-:W-:Y:S06]  /*1d420*/  LDSM.16.MT88.4 R44, [R217+0x1100] ;  /* 0x00110000d92c783b */ /* 0x004fec0000004200 */
[-C--:B------:R-:W-:Y:S03]  /*1d430*/  HMMA.16816.F32 R12, R140, R146.reuse, R12 ;  /* 0x000000928c0c723c */ /* 0x080fe6000000180c */
[----:B------:R-:W-:Y:S05]  /*1d440*/  MUFU.EX2 R164, R54 ;  /* 0x0000003600a47308 */ /* 0x000fea0000000800 */
[C---:B------:R-:W-:Y:S01]  /*1d450*/  HMMA.16816.F32 R16, R136.reuse, R146, R16 ;  /* 0x000000928810723c */ /* 0x040fe20000001810 */
[----:B------:R-:W2:Y:S04]  /*1d460*/  LDSM.16.MT88.4 R144, [R219+0x900] ;  /* 0x00090000db90783b */ /* 0x000ea80000004200 */
[----:B------:R3:W-:Y:S03]  /*1d470*/  MUFU.EX2 R175, R55 ;  /* 0x0000003700af7308 */ /* 0x0007e60000000800 */
[-C--:B-1----:R-:W-:Y:S07]  /*1d480*/  HMMA.16816.F32 R20, R136, R148.reuse, R20 ;  /* 0x000000948814723c */ /* 0x082fee0000001814 */
[----:B------:R1:W-:Y:S01]  /*1d490*/  MUFU.EX2 R184, R40 ;  /* 0x0000002800b87308 */ /* 0x0003e20000000800 */
[C---:B------:R-:W-:Y:S08]  /*1d4a0*/  HMMA.16816.F32 R32, R140.reuse, R148, R32 ;  /* 0x000000948c20723c */ /* 0x040ff00000001820 */
[-C--:B------:R-:W-:Y:S01]  /*1d4b0*/  HMMA.16816.F32 R24, R140, R150.reuse, R24 ;  /* 0x000000968c18723c */ /* 0x080fe20000001818 */
[----:B------:R4:W5:Y:S01]  /*1d4c0*/  MUFU.EX2 R183, R41 ;  /* 0x0000002900b77308 */ /* 0x0009620000000800 */
[----:B---3--:R-:W3:Y:S06]  /*1d4d0*/  LDSM.16.MT88.4 R52, [R220+0x1100] ;  /* 0x00110000dc34783b */ /* 0x008eec0000004200 */
[C---:B------:R-:W-:Y:S03]  /*1d4e0*/  HMMA.16816.F32 R100, R136.reuse, R150, R100 ;  /* 0x000000968864723c */ /* 0x040fe60000001864 */
[----:B------:R2:W-:Y:S01]  /*1d4f0*/  MUFU.EX2 R182, R42 ;  /* 0x0000002a00b67308 */ /* 0x0005e20000000800 */
[----:B------:R-:W-:Y:S01]  /*1d500*/  LDSM.16.MT88.4 R148, [R217+0x2900] ;  /* 0x00290000d994783b */ /* 0x000fe20000004200 */
[----:B-1----:R-:W-:Y:S03]  /*1d510*/  F2FP.PACK_AB R40, R191, R192 ;  /* 0x000000c0bf28723e */ /* 0x002fe600000000ff */
[-C--:B------:R-:W-:Y:S05]  /*1d520*/  HMMA.16816.F32 R104, R136, R48.reuse, R104 ;  /* 0x000000308868723c */ /* 0x080fea0000001868 */
[----:B------:R-:W1:Y:S03]  /*1d530*/  MUFU.EX2 R179, R43 ;  /* 0x0000002b00b37308 */ /* 0x000e660000000800 */
[C---:B------:R-:W-:Y:S04]  /*1d540*/  HMMA.16816.F32 R108, R140.reuse, R48, R108 ;  /* 0x000000308c6c723c */ /* 0x040fe8000000186c */
[----:B----4-:R-:W-:Y:S03]  /*1d550*/  F2FP.PACK_AB R41, R188, R190 ;  /* 0x000000bebc29723e */ /* 0x010fe600000000ff */
[----:B-----5:R-:W-:Y:S01]  /*1d560*/  F2FP.PACK_AB R48, R183, R184 ;  /* 0x000000b8b730723e */ /* 0x020fe200000000ff */
[-C--:B------:R-:W-:Y:S01]  /*1d570*/  HMMA.16816.F32 R28, R140, R50.reuse, R28 ;  /* 0x000000328c1c723c */ /* 0x080fe2000000181c */
[----:B------:R-:W-:Y:S03]  /*1d580*/  MUFU.EX2 R173, R64 ;  /* 0x0000004000ad7308 */ /* 0x000fe60000000800 */
[----:B--2---:R-:W-:Y:S04]  /*1d590*/  F2FP.PACK_AB R42, R187, R189 ;  /* 0x000000bdbb2a723e */ /* 0x004fe800000000ff */
[C---:B------:R-:W-:Y:S03]  /*1d5a0*/  HMMA.16816.F32 R112, R136.reuse, R50, R112 ;  /* 0x000000328870723c */ /* 0x040fe60000001870 */
[----:B------:R-:W-:Y:S01]  /*1d5b0*/  MUFU.EX2 R64, R58 ;  /* 0x0000003a00407308 */ /* 0x000fe20000000800 */
[----:B-1----:R-:W-:Y:S03]  /*1d5c0*/  F2FP.PACK_AB R49, R179, R182 ;  /* 0x000000b6b331723e */ /* 0x002fe600000000ff */
[----:B------:R-:W-:Y:S01]  /*1d5d0*/  F2FP.PACK_AB R50, R177, R178 ;  /* 0x000000b2b132723e */ /* 0x000fe200000000ff */
[-C--:B------:R-:W-:Y:S04]  /*1d5e0*/  HMMA.16816.F32 R116, R136, R144.reuse, R116 ;  /* 0x000000908874723c */ /* 0x080fe80000001874 */
[----:B------:R-:W-:Y:S01]  /*1d5f0*/  F2FP.PACK_AB R51, R166, R167 ;  /* 0x000000a7a633723e */ /* 0x000fe200000000ff */
[----:B------:R-:W-:Y:S01]  /*1d600*/  MUFU.EX2 R174, R65 ;  /* 0x0000004100ae7308 */ /* 0x000fe20000000800 */
[----:B------:R-:W-:Y:S02]  /*1d610*/  F2FP.PACK_AB R43, R185, R186 ;  /* 0x000000bab92b723e */ /* 0x000fe400000000ff */
[C---:B------:R-:W-:Y:S07]  /*1d620*/  HMMA.16816.F32 R120, R140.reuse, R144, R120 ;  /* 0x000000908c78723c */ /* 0x040fee0000001878 */
[----:B------:R-:W-:Y:S01]  /*1d630*/  MUFU.EX2 R65, R59 ;  /* 0x0000003b00417308 */ /* 0x000fe20000000800 */
[-C--:B------:R-:W-:Y:S08]  /*1d640*/  HMMA.16816.F32 R124, R140, R146.reuse, R124 ;  /* 0x000000928c7c723c */ /* 0x080ff0000000187c */
[----:B------:R-:W-:Y:S01]  /*1d650*/  HMMA.16816.F32 R36, R136, R146, R36 ;  /* 0x000000928824723c */ /* 0x000fe20000001824 */
[----:B------:R-:W1:Y:S01]  /*1d660*/  LDSM.16.MT88.4 R136, [R218+0x1100] ;  /* 0x00110000da88783b */ /* 0x000e620000004200 */
[----:B------:R-:W-:Y:S06]  /*1d670*/  MUFU.EX2 R134, R66 ;  /* 0x0000004200867308 */ /* 0x000fec0000000800 */
[-C--:B------:R-:W-:Y:S04]  /*1d680*/  HMMA.16816.F32 R4, R40, R44.reuse, R4 ;  /* 0x0000002c2804723c */ /* 0x080fe80000001804 */
[----:B------:R-:W-:Y:S04]  /*1d690*/  MUFU.EX2 R66, R56 ;  /* 0x0000003800427308 */ /* 0x000fe80000000800 */
[C---:B------:R-:W-:Y:S06]  /*1d6a0*/  HMMA.16816.F32 R8, R48.reuse, R44, R8 ;  /* 0x0000002c3008723c */ /* 0x040fec0000001808 */
[----:B------:R-:W-:Y:S02]  /*1d6b0*/  MUFU.EX2 R172, R67 ;  /* 0x0000004300ac7308 */ /* 0x000fe40000000800 */
[-C--:B------:R-:W-:Y:S08]  /*1d6c0*/  HMMA.16816.F32 R12, R48, R46.reuse, R12 ;  /* 0x0000002e300c723c */ /* 0x080ff0000000180c */
[C---:B------:R-:W-:Y:S01]  /*1d6d0*/  HMMA.16816.F32 R16, R40.reuse, R46, R16 ;  /* 0x0000002e2810723c */ /* 0x040fe20000001810 */
[----:B------:R-:W2:Y:S01]  /*1d6e0*/  LDSM.16.MT88.4 R44, [R219+0x1100] ;  /* 0x00110000db2c783b */ /* 0x000ea20000004200 */
[----:B------:R4:W5:Y:S06]  /*1d6f0*/  MUFU.EX2 R67, R57 ;  /* 0x0000003900437308 */ /* 0x00096c0000000800 */
[-C--:B---3--:R-:W-:Y:S04]  /*1d700*/  HMMA.16816.F32 R20, R40, R52.reuse, R20 ;  /* 0x000000342814723c */ /* 0x088fe80000001814 */
[----:B------:R-:W-:Y:S04]  /*1d710*/  MUFU.EX2 R97, R97 ;  /* 0x0000006100617308 */ /* 0x000fe80000000800 */
[C---:B------:R-:W-:Y:S06]  /*1d720*/  HMMA.16816.F32 R32, R48.reuse, R52, R32 ;  /* 0x000000343020723c */ /* 0x040fec0000001820 */
[----:B------:R-:W-:Y:S02]  /*1d730*/  MUFU.EX2 R99, R99 ;  /* 0x0000006300637308 */ /* 0x000fe40000000800 */
[-C--:B------:R-:W-:Y:S01]  /*1d740*/  HMMA.16816.F32 R24, R48, R54.reuse, R24 ;  /* 0x000000363018723c */ /* 0x080fe20000001818 */
[----:B----4-:R-:W-:Y:S07]  /*1d750*/  LDSM.16.MT88.4 R56, [R218+0x1900] ;  /* 0x00190000da38783b */ /* 0x010fee0000004200 */
[C---:B------:R-:W-:Y:S01]  /*1d760*/  HMMA.16816.F32 R100, R40.reuse, R54, R100 ;  /* 0x000000362864723c */ /* 0x040fe20000001864 */
[----:B------:R-:W-:Y:S01]  /*1d770*/  MUFU.EX2 R93, R93 ;  /* 0x0000005d005d7308 */ /* 0x000fe20000000800 */
[----:B------:R-:W3:Y:S06]  /*1d780*/  LDSM.16.MT88.4 R52, [R217+0x1900] ;  /* 0x00190000d934783b */ /* 0x000eec0000004200 */
[-C--:B-1----:R-:W-:Y:S03]  /*1d790*/  HMMA.16816.F32 R104, R40, R136.reuse, R104 ;  /* 0x000000882868723c */ /* 0x082fe60000001868 */
[----:B------:R-:W-:Y:S05]  /*1d7a0*/  MUFU.EX2 R60, R60 ;  /* 0x0000003c003c7308 */ /* 0x000fea0000000800 */
[C---:B------:R-:W-:Y:S05]  /*1d7b0*/  HMMA.16816.F32 R108, R48.reuse, R136, R108 ;  /* 0x00000088306c723c */ /* 0x040fea000000186c */
[----:B------:R-:W1:Y:S03]  /*1d7c0*/  MUFU.EX2 R61, R61 ;  /* 0x0000003d003d7308 */ /* 0x000e660000000800 */
[-C--:B------:R-:W-:Y:S07]  /*1d7d0*/  HMMA.16816.F32 R28, R48, R138.reuse, R28 ;  /* 0x0000008a301c723c */ /* 0x080fee000000181c */
[----:B------:R-:W-:Y:S01]  /*1d7e0*/  MUFU.EX2 R62, R62 ;  /* 0x0000003e003e7308 */ /* 0x000fe20000000800 */
[C---:B------:R-:W-:Y:S08]  /*1d7f0*/  HMMA.16816.F32 R112, R40.reuse, R138, R112 ;  /* 0x0000008a2870723c */ /* 0x040ff00000001870 */
[-C--:B--2---:R-:W-:Y:S01]  /*1d800*/  HMMA.16816.F32 R116, R40, R44.reuse, R116 ;  /* 0x0000002c2874723c */ /* 0x084fe20000001874 */
[----:B------:R-:W2:Y:S07]  /*1d810*/  MUFU.EX2 R63, R63 ;  /* 0x0000003f003f7308 */ /* 0x000eae0000000800 */
[C---:B------:R-:W-:Y:S03]  /*1d820*/  HMMA.16816.F32 R120, R48.reuse, R44, R120 ;  /* 0x0000002c3078723c */ /* 0x040fe60000001878 */
[----:B------:R-:W-:Y:S04]  /*1d830*/  MUFU.EX2 R68, R68 ;  /* 0x0000004400447308 */ /* 0x000fe80000000800 */
[----:B-----5:R-:W-:Y:S01]  /*1d840*/  F2FP.PACK_AB R44, R67, R66 ;  /* 0x00000042432c723e */ /* 0x020fe200000000ff */
[-C--:B------:R-:W-:Y:S01]  /*1d850*/  HMMA.16816.F32 R124, R48, R46.reuse, R124 ;  /* 0x0000002e307c723c */ /* 0x080fe2000000187c */
[----:B------:R-:W4:Y:S03]  /*1d860*/  LDSM.16.MT88.4 R48, [R220+0x1900] ;  /* 0x00190000dc30783b */ /* 0x000f260000004200 */
[----:B------:R-:W-:Y:S01]  /*1d870*/  F2FP.PACK_AB R45, R65, R64 ;  /* 0x00000040412d723e */ /* 0x000fe200000000ff */
[----:B------:R-:W-:Y:S03]  /*1d880*/  MUFU.EX2 R69, R69 ;  /* 0x0000004500457308 */ /* 0x000fe60000000800 */
[----:B------:R-:W-:Y:S07]  /*1d890*/  HMMA.16816.F32 R36, R40, R46, R36 ;  /* 0x0000002e2824723c */ /* 0x000fee0000001824 */
[----:B------:R-:W-:Y:S01]  /*1d8a0*/  F2FP.PACK_AB R40, R176, R165 ;  /* 0x000000a5b028723e */ /* 0x000fe200000000ff */
[----:B------:R-:W-:Y:S01]  /*1d8b0*/  MUFU.EX2 R70, R70 ;  /* 0x0000004600467308 */ /* 0x000fe20000000800 */
[----:B------:R-:W-:Y:S03]  /*1d8c0*/  F2FP.PACK_AB R41, R175, R164 ;  /* 0x000000a4af29723e */ /* 0x000fe600000000ff */
[----:B------:R-:W-:Y:S02]  /*1d8d0*/  F2FP.PACK_AB R42, R174, R173 ;  /* 0x000000adae2a723e */ /* 0x000fe400000000ff */
[----:B------:R-:W-:Y:S02]  /*1d8e0*/  F2FP.PACK_AB R43, R172, R134 ;  /* 0x00000086ac2b723e */ /* 0x000fe400000000ff */
[----:B-1----:R-:W-:Y:S02]  /*1d8f0*/  F2FP.PACK_AB R46, R61, R60 ;  /* 0x0000003c3d2e723e */ /* 0x002fe400000000ff */
[----:B--2---:R-:W-:Y:S01]  /*1d900*/  F2FP.PACK_AB R47, R63, R62 ;  /* 0x0000003e3f2f723e */ /* 0x004fe200000000ff */
[----:B------:R-:W-:Y:S02]  /*1d910*/  MUFU.EX2 R71, R71 ;  /* 0x0000004700477308 */ /* 0x000fe40000000800 */
[-C--:B---3--:R-:W-:Y:S08]  /*1d920*/  HMMA.16816.F32 R4, R40, R52.reuse, R4 ;  /* 0x000000342804723c */ /* 0x088ff00000001804 */
[C---:B------:R-:W-:Y:S01]  /*1d930*/  HMMA.16816.F32 R8, R44.reuse, R52, R8 ;  /* 0x000000342c08723c */ /* 0x040fe20000001808 */
[----:B------:R-:W-:Y:S07]  /*1d940*/  MUFU.EX2 R80, R80 ;  /* 0x0000005000507308 */ /* 0x000fee0000000800 */
[-C--:B------:R-:W-:Y:S03]  /*1d950*/  HMMA.16816.F32 R12, R44, R54.reuse, R12 ;  /* 0x000000362c0c723c */ /* 0x080fe6000000180c */
[----:B------:R-:W-:Y:S05]  /*1d960*/  MUFU.EX2 R81, R81 ;  /* 0x0000005100517308 */ /* 0x000fea0000000800 */
[C---:B------:R-:W-:Y:S01]  /*1d970*/  HMMA.16816.F32 R16, R40.reuse, R54, R16 ;  /* 0x000000362810723c */ /* 0x040fe20000001810 */
[----:B------:R-:W1:Y:S04]  /*1d980*/  LDSM.16.MT88.4 R52, [R219+0x1900] ;  /* 0x00190000db34783b */ /* 0x000e680000004200 */
[----:B------:R-:W-:Y:S03]  /*1d990*/  MUFU.EX2 R82, R82 ;  /* 0x0000005200527308 */ /* 0x000fe60000000800 */
[-C--:B----4-:R-:W-:Y:S07]  /*1d9a0*/  HMMA.16816.F32 R20, R40, R48.reuse, R20 ;  /* 0x000000302814723c */ /* 0x090fee0000001814 */
[----:B------:R-:W-:Y:S01]  /*1d9b0*/  MUFU.EX2 R83, R83 ;  /* 0x0000005300537308 */ /* 0x000fe20000000800 */
[C---:B------:R-:W-:Y:S08]  /*1d9c0*/  HMMA.16816.F32 R32, R44.reuse, R48, R32 ;  /* 0x000000302c20723c */ /* 0x040ff00000001820 */
[-C--:B------:R-:W-:Y:S01]  /*1d9d0*/  HMMA.16816.F32 R24, R44, R50.reuse, R24 ;  /* 0x000000322c18723c */ /* 0x080fe20000001818 */
[----:B------:R-:W-:Y:S07]  /*1d9e0*/  MUFU.EX2 R72, R72 ;  /* 0x0000004800487308 */ /* 0x000fee0000000800 */
[C---:B------:R-:W-:Y:S01]  /*1d9f0*/  HMMA.16816.F32 R100, R40.reuse, R50, R100 ;  /* 0x000000322864723c */ /* 0x040fe20000001864 */
[----:B------:R-:W2:Y:S02]  /*1da00*/  LDSM.16.MT88.4 R48, [R217+0x2100] ;  /* 0x00210000d930783b */ /* 0x000ea40000004200 */
[----:B------:R-:W3:Y:S05]  /*1da10*/  MUFU.EX2 R73, R73 ;  /* 0x0000004900497308 */ /* 0x000eea0000000800 */
[-C--:B------:R-:W-:Y:S05]  /*1da20*/  HMMA.16816.F32 R104, R40, R56.reuse, R104 ;  /* 0x000000382868723c */ /* 0x080fea0000001868 */
[----:B------:R-:W-:Y:S03]  /*1da30*/  MUFU.EX2 R74, R74 ;  /* 0x0000004a004a7308 */ /* 0x000fe60000000800 */
[C---:B------:R-:W-:Y:S07]  /*1da40*/  HMMA.16816.F32 R108, R44.reuse, R56, R108 ;  /* 0x000000382c6c723c */ /* 0x040fee000000186c */
[----:B------:R-:W4:Y:S01]  /*1da50*/  MUFU.EX2 R75, R75 ;  /* 0x0000004b004b7308 */ /* 0x000f220000000800 */
[-C--:B------:R-:W-:Y:S08]  /*1da60*/  HMMA.16816.F32 R28, R44, R58.reuse, R28 ;  /* 0x0000003a2c1c723c */ /* 0x080ff0000000181c */
[C---:B------:R-:W-:Y:S01]  /*1da70*/  HMMA.16816.F32 R112, R40.reuse, R58, R112 ;  /* 0x0000003a2870723c */ /* 0x040fe20000001870 */
[----:B------:R-:W-:Y:S01]  /*1da80*/  LDSM.16.MT88.4 R56, [R218+0x2100] ;  /* 0x00210000da38783b */ /* 0x000fe20000004200 */
[----:B------:R-:W-:Y:S06]  /*1da90*/  MUFU.EX2 R76, R76 ;  /* 0x0000004c004c7308 */ /* 0x000fec0000000800 */
[-C--:B-1----:R-:W-:Y:S04]  /*1daa0*/  HMMA.16816.F32 R116, R40, R52.reuse, R116 ;  /* 0x000000342874723c */ /* 0x082fe80000001874 */
[----:B------:R-:W1:Y:S04]  /*1dab0*/  MUFU.EX2 R77, R77 ;  /* 0x0000004d004d7308 */ /* 0x000e680000000800 */
[C---:B------:R-:W-:Y:S06]  /*1dac0*/  HMMA.16816.F32 R120, R44.reuse, R52, R120 ;  /* 0x000000342c78723c */ /* 0x040fec0000001878 */
[----:B------:R-:W-:Y:S02]  /*1dad0*/  MUFU.EX2 R78, R78 ;  /* 0x0000004e004e7308 */ /* 0x000fe40000000800 */
[-C--:B------:R-:W-:Y:S07]  /*1dae0*/  HMMA.16816.F32 R124, R44, R54.reuse, R124 ;  /* 0x000000362c7c723c */ /* 0x080fee000000187c */
[----:B---3--:R-:W-:Y:S01]  /*1daf0*/  F2FP.PACK_AB R44, R73, R72 ;  /* 0x00000048492c723e */ /* 0x008fe200000000ff */
[----:B------:R-:W-:Y:S01]  /*1db00*/  HMMA.16816.F32 R36, R40, R54, R36 ;  /* 0x000000362824723c */ /* 0x000fe20000001824 */
[----:B------:R-:W3:Y:S01]  /*1db10*/  MUFU.EX2 R79, R79 ;  /* 0x0000004f004f7308 */ /* 0x000ee20000000800 */
[----:B------:R-:W5:Y:S02]  /*1db20*/  LDSM.16.MT88.4 R52, [R220+0x2100] ;  /* 0x00210000dc34783b */ /* 0x000f640000004200 */
[----:B----4-:R-:W-:Y:S02]  /*1db30*/  F2FP.PACK_AB R45, R75, R74 ;  /* 0x0000004a4b2d723e */ /* 0x010fe400000000ff */
[----:B-1----:R-:W-:Y:S02]  /*1db40*/  F2FP.PACK_AB R46, R77, R76 ;  /* 0x0000004c4d2e723e */ /* 0x002fe400000000ff */
[----:B------:R-:W-:Y:S03]  /*1db50*/  F2FP.PACK_AB R40, R69, R68 ;  /* 0x000000444528723e */ /* 0x000fe600000000ff */
[----:B------:R-:W-:Y:S01]  /*1db60*/  MUFU.EX2 R84, R84 ;  /* 0x0000005400547308 */ /* 0x000fe20000000800 */
[----:B------:R-:W-:Y:S02]  /*1db70*/  F2FP.PACK_AB R41, R71, R70 ;  /* 0x000000464729723e */ /* 0x000fe400000000ff */
[----:B------:R-:W-:Y:S02]  /*1db80*/  F2FP.PACK_AB R42, R81, R80 ;  /* 0x00000050512a723e */ /* 0x000fe400000000ff */
[----:B------:R-:W-:Y:S05]  /*1db90*/  F2FP.PACK_AB R43, R83, R82 ;  /* 0x00000052532b723e */ /* 0x000fea00000000ff */
[----:B------:R-:W1:Y:S02]  /*1dba0*/  MUFU.EX2 R85, R85 ;  /* 0x0000005500557308 */ /* 0x000e640000000800 */
[-C--:B--2---:R-:W-:Y:S03]  /*1dbb0*/  HMMA.16816.F32 R4, R40, R48.reuse, R4 ;  /* 0x000000302804723c */ /* 0x084fe60000001804 */
[----:B---3--:R-:W-:Y:S05]  /*1dbc0*/  F2FP.PACK_AB R47, R79, R78 ;  /* 0x0000004e4f2f723e */ /* 0x008fea00000000ff */
[----:B------:R-:W-:Y:S02]  /*1dbd0*/  MUFU.EX2 R86, R86 ;  /* 0x0000005600567308 */ /* 0x000fe40000000800 */
[C---:B------:R-:W-:Y:S08]  /*1dbe0*/  HMMA.16816.F32 R8, R44.reuse, R48, R8 ;  /* 0x000000302c08723c */ /* 0x040ff00000001808 */
[-C--:B------:R-:W-:Y:S01]  /*1dbf0*/  HMMA.16816.F32 R12, R44, R50.reuse, R12 ;  /* 0x000000322c0c723c */ /* 0x080fe2000000180c */
[----:B------:R-:W2:Y:S03]  /*1dc00*/  MUFU.EX2 R87, R87 ;  /* 0x0000005700577308 */ /* 0x000ea60000000800 */
[----:B-1----:R-:W-:Y:S04]  /*1dc10*/  F2FP.PACK_AB R168, R85, R84 ;  /* 0x0000005455a8723e */ /* 0x002fe800000000ff */
[C---:B------:R-:W-:Y:S01]  /*1dc20*/  HMMA.16816.F32 R16, R40.reuse, R50, R16 ;  /* 0x000000322810723c */ /* 0x040fe20000001810 */
[----:B------:R-:W1:Y:S02]  /*1dc30*/  LDSM.16.MT88.4 R48, [R219+0x2100] ;  /* 0x00210000db30783b */ /* 0x000e640000004200 */
[----:B------:R-:W3:Y:S05]  /*1dc40*/  MUFU.EX2 R96, R96 ;  /* 0x0000006000607308 */ /* 0x000eea0000000800 */
[-C--:B-----5:R-:W-:Y:S05]  /*1dc50*/  HMMA.16816.F32 R20, R40, R52.reuse, R20 ;  /* 0x000000342814723c */ /* 0x0a0fea0000001814 */
[----:B------:R-:W4:Y:S03]  /*1dc60*/  MUFU.EX2 R98, R98 ;  /* 0x0000006200627308 */ /* 0x000f260000000800 */
[C---:B------:R-:W-:Y:S04]  /*1dc70*/  HMMA.16816.F32 R32, R44.reuse, R52, R32 ;  /* 0x000000342c20723c */ /* 0x040fe80000001820 */
[----:B--2---:R-:W-:Y:S03]  /*1dc80*/  F2FP.PACK_AB R169, R87, R86 ;  /* 0x0000005657a9723e */ /* 0x004fe600000000ff */
[----:B------:R-:W-:Y:S01]  /*1dc90*/  MUFU.EX2 R92, R92 ;  /* 0x0000005c005c7308 */ /* 0x000fe20000000800 */
[-C--:B------:R-:W-:Y:S04]  /*1dca0*/  HMMA.16816.F32 R24, R44, R54.reuse, R24 ;  /* 0x000000362c18723c */ /* 0x080fe80000001818 */
[----:B---3--:R-:W-:Y:S04]  /*1dcb0*/  F2FP.PACK_AB R170, R97, R96 ;  /* 0x0000006061aa723e */ /* 0x008fe800000000ff */
[C---:B------:R-:W-:Y:S01]  /*1dcc0*/  HMMA.16816.F32 R100, R40.reuse, R54, R100 ;  /* 0x000000362864723c */ /* 0x040fe20000001864 */
[----:B------:R-:W2:Y:S01]  /*1dcd0*/  LDSM.16.MT88.4 R52, [R220+0x2900] ;  /* 0x00290000dc34783b */ /* 0x000ea20000004200 */
[----:B------:R-:W-:Y:S02]  /*1dce0*/  MUFU.EX2 R94, R94 ;  /* 0x0000005e005e7308 */ /* 0x000fe40000000800 */
[----:B----4-:R-:W-:Y:S04]  /*1dcf0*/  F2FP.PACK_AB R171, R99, R98 ;  /* 0x0000006263ab723e */ /* 0x010fe800000000ff */
[-C--:B------:R-:W-:Y:S04]  /*1dd00*/  HMMA.16816.F32 R104, R40, R56.reuse, R104 ;  /* 0x000000382868723c */ /* 0x080fe80000001868 */
[----:B------:R-:W-:Y:S04]  /*1dd10*/  MUFU.EX2 R88, R88 ;  /* 0x0000005800587308 */ /* 0x000fe80000000800 */
[C---:B------:R-:W-:Y:S06]  /*1dd20*/  HMMA.16816.F32 R108, R44.reuse, R56, R108 ;  /* 0x000000382c6c723c */ /* 0x040fec000000186c */
[----:B------:R3:W-:Y:S02]  /*1dd30*/  MUFU.EX2 R56, R2 ;  /* 0x0000000200387308 */ /* 0x0007e40000000800 */
[-C--:B------:R-:W-:Y:S08]  /*1dd40*/  HMMA.16816.F32 R28, R44, R58.reuse, R28 ;  /* 0x0000003a2c1c723c */ /* 0x080ff0000000181c */
[C---:B------:R-:W-:Y:S01]  /*1dd50*/  HMMA.16816.F32 R112, R40.reuse, R58, R112 ;  /* 0x0000003a2870723c */ /* 0x040fe20000001870 */
[----:B------:R-:W4:Y:S07]  /*1dd60*/  MUFU.EX2 R89, R89 ;  /* 0x0000005900597308 */ /* 0x000f2e0000000800 */
[-C--:B-1----:R-:W-:Y:S03]  /*1dd70*/  HMMA.16816.F32 R116, R40, R48.reuse, R116 ;  /* 0x000000302874723c */ /* 0x082fe60000001874 */
[----:B------:R-:W-:Y:S01]  /*1dd80*/  MUFU.EX2 R90, R90 ;  /* 0x0000005a005a7308 */ /* 0x000fe20000000800 */
[----:B---3--:R-:W-:Y:S01]  /*1dd90*/  FADD.FTZ R2, R213, R131 ;  /* 0x00000083d5027221 */ /* 0x008fe20000010000 */
[----:B------:R-:W-:Y:S03]  /*1dda0*/  MOV R131, R129 ;  /* 0x0000008100837202 */ /* 0x000fe60000000f00 */
[C---:B------:R-:W-:Y:S04]  /*1ddb0*/  HMMA.16816.F32 R120, R44.reuse, R48, R120 ;  /* 0x000000302c78723c */ /* 0x040fe80000001878 */
[----:B------:R-:W-:Y:S01]  /*1ddc0*/  FADD.FTZ R2, R214, R2 ;  /* 0x00000002d6027221 */ /* 0x000fe20000010000 */
[----:B------:R-:W1:Y:S03]  /*1ddd0*/  MUFU.EX2 R91, R91 ;  /* 0x0000005b005b7308 */ /* 0x000e660000000800 */
[----:B------:R-:W-:Y:S01]  /*1dde0*/  FADD.FTZ R2, R238, R2 ;  /* 0x00000002ee027221 */ /* 0x000fe20000010000 */
[-C--:B------:R-:W-:Y:S03]  /*1ddf0*/  HMMA.16816.F32 R124, R44, R50.reuse, R124 ;  /* 0x000000322c7c723c */ /* 0x080fe6000000187c */
[----:B------:R-:W-:Y:S05]  /*1de00*/  FADD.FTZ R2, R199, R2 ;  /* 0x00000002c7027221 */ /* 0x000fea0000010000 */
[----:B------:R-:W-:Y:S07]  /*1de10*/  HMMA.16816.F32 R36, R40, R50, R36 ;  /* 0x000000322824723c */ /* 0x000fee0000001824 */
[----:B----4-:R-:W-:Y:S01]  /*1de20*/  F2FP.PACK_AB R40, R89, R88 ;  /* 0x000000585928723e */ /* 0x010fe200000000ff */
[-C--:B------:R-:W-:Y:S01]  /*1de30*/  HMMA.16816.F32 R136, R168, R148.reuse, R4 ;  /* 0x00000094a888723c */ /* 0x080fe20000001804 */
[----:B------:R-:W3:Y:S04]  /*1de40*/  LDSM.16.MT88.4 R4, [R218+0x2900] ;  /* 0x00290000da04783b */ /* 0x000ee80000004200 */
[----:B-1----:R-:W-:Y:S02]  /*1de50*/  F2FP.PACK_AB R41, R91, R90 ;  /* 0x0000005a5b29723e */ /* 0x002fe400000000ff */
[----:B------:R-:W-:Y:S02]  /*1de60*/  F2FP.PACK_AB R42, R93, R92 ;  /* 0x0000005c5d2a723e */ /* 0x000fe400000000ff */
[----:B------:R-:W-:Y:S07]  /*1de70*/  F2FP.PACK_AB R43, R56, R94 ;  /* 0x0000005e382b723e */ /* 0x000fee00000000ff */
        /* <DEDUP_REMOVED lines=25> */
[----:B------:R-:W1:Y:S01]  /*1e010*/  LDSM.16.MT88.4 R8, [R219+0x2900] ;  /* 0x00290000db08783b */ /* 0x000e620000004200 */
[----:B------:R-:W-:Y:S01]  /*1e020*/  FADD.FTZ R13, R195, R0 ;  /* 0x00000000c30d7221 */ /* 0x000fe20000010000 */
[-C--:B---3--:R-:W-:Y:S03]  /*1e030*/  HMMA.16816.F32 R104, R168, R4.reuse, R104 ;  /* 0x00000004a868723c */ /* 0x088fe60000001868 */
        /* <DEDUP_REMOVED lines=30> */
[----:B------:R-:W-:Y:S01]  /*1e220*/  FADD.FTZ R12, R134, R2 ;  /* 0x00000002860c7221 */ /* 0x000fe20000010000 */
[----:B------:R-:W-:Y:S01]  /*1e230*/  MOV R134, R128 ;  /* 0x0000008000867202 */ /* 0x000fe20000000f00 */
        /* <DEDUP_REMOVED lines=39> */
[----:B------:R-:W-:Y:S01]  /*1e4b0*/  FADD.FTZ R2, R93, R2 ;  /* 0x000000025d027221 */ /* 0x000fe20000010000 */
[----:B------:R-:W-:Y:S01]  /*1e4c0*/  STL [R1+0x8], R4 ;  /* 0x0000080401007387 */ /* 0x000fe20000100800 */
[----:B------:R-:W-:Y:S03]  /*1e4d0*/  FADD.FTZ R0, R94, R0 ;  /* 0x000000005e007221 */ /* 0x000fe60000010000 */
[----:B------:R-:W-:Y:S01]  /*1e4e0*/  STL [R1+0xc], R2 ;  /* 0x00000c0201007387 */ /* 0x000fe20000100800 */
[----:B------:R-:W-:Y:S05]  /*1e4f0*/  FADD.FTZ R0, R56, R0 ;  /* 0x0000000038007221 */ /* 0x000fea0000010000 */
[----:B------:R1:W-:Y:S02]  /*1e500*/  STL [R1+0x10], R0 ;  /* 0x0000100001007387 */ /* 0x0003e40000100800 */
[----:B-1----:R-:W-:Y:S01]  /*1e510*/  MOV R0, R130 ;  /* 0x0000008200007202 */ /* 0x002fe20000000f00 */
[----:B------:R-:W-:-:S05]  /*1e520*/  @P0 BRA `(.L_x_1278) ;  /* 0xffffc72000000947 */ /* 0x000fca000383ffff */
.L_x_1275:
        /* <DEDUP_REMOVED lines=9> */
.L_x_1297:
[----:B------:R-:W-:Y:S04]  /*1e5c0*/  DEPBAR.LE SB0, 0x0 ;  /* 0x000080000000791a */ /* 0x000fe80000000000 */
[----:B------:R-:W-:Y:S01]  /*1e5d0*/  BAR.SYNC.DEFER_BLOCKING 0x0 ;  /* 0x0000000000007b1d */ /* 0x000fe20000010000 */
[----:B-1----:R-:W-:Y:S01]  /*1e5e0*/  IMAD.WIDE.U32 R2, R236, c[0x0][0x208], RZ ;  /* 0x00008200ec027a25 */ /* 0x002fe200078e00ff */
[----:B------:R-:W-:Y:S01]  /*1e5f0*/  SHF.R.S32.HI R0, RZ, 0x1f, R236 ;  /* 0x0000001fff007819 */ /* 0x000fe200000114ec */
[----:B------:R-:W-:Y:S04]  /*1e600*/  UISETP.GT.AND UP0, UPT, UR19, UR18, UPT ;  /* 0x000000121300728c */ /* 0x000fe8000bf04270 */
[----:B------:R-:W-:Y:S04]  /*1e610*/  IMAD R0, R0, c[0x0][0x208], RZ ;  /* 0x0000820000007a24 */ /* 0x000fe800078e02ff */
[----:B------:R-:W-:Y:S04]  /*1e620*/  IMAD R0, R236, c[0x0][0x20c], R0 ;  /* 0x00008300ec007a24 */ /* 0x000fe800078e0200 */
[----:B------:R-:W-:Y:S01]  /*1e630*/  IMAD.IADD R3, R3, 0x1, R0 ;  /* 0x0000000103037824 */ /* 0x000fe200078e0200 */
[----:B------:R-:W-:Y:S03]  /*1e640*/  SHF.R.S32.HI R0, RZ, 0x1f, R235 ;  /* 0x0000001fff007819 */ /* 0x000fe600000114eb */
[C---:B------:R-:W-:Y:S04]  /*1e650*/  IMAD.WIDE.U32 R2, R235.reuse, c[0x0][0x218], R2 ;  /* 0x00008600eb027a25 */ /* 0x040fe800078e0002 */
[----:B------:R-:W-:Y:S01]  /*1e660*/  IMAD R0, R0, c[0x0][0x218], RZ ;  /* 0x0000860000007a24 */ /* 0x000fe200078e02ff */
[----:B-----5:R-:W-:Y:S01]  /*1e670*/  LDSM.16.M88.4 R96, [R223+0x6100] ;  /* 0x00610000df60783b */ /* 0x020fe20000000200 */
        /* <DEDUP_REMOVED lines=8> */
[----:B------:R-:W4:Y:S06]  /*1e700*/  LDSM.16.M88.4 R48, [R216+0x4100] ;  /* 0x00410000d830783b */ /* 0x000f2c0000000200 */
        /* <DEDUP_REMOVED lines=11> */
[----:B------:R-:W-:Y:S05]  /*1e7c0*/  LDSM.16.M88.4 R192, [R228] ;  /* 0x00000000e4c0783b */ /* 0x000fea0000000200 */
[-C--:B---3--:R-:W-:Y:S01]  /*1e7d0*/  HMMA.16816.F32 R20, R96, R32.reuse, RZ ;  /* 0x000000206014723c */ /* 0x088fe200000018ff */
[----:B------:R-:W-:Y:S06]  /*1e7e0*/  SHFL.IDX PT, R201, R0, 0x5, 0x181f ;  /* 0x00b81f0000c97f89 */ /* 0x000fec00000e0000 */
[----:B------:R-:W-:Y:S01]  /*1e7f0*/  SHFL.IDX PT, R202, R2, 0x3, 0x181f ;  /* 0x00781f0002ca7f89 */ /* 0x000fe200000e0000 */
[C---:B------:R-:W-:Y:S05]  /*1e800*/  HMMA.16816.F32 R24, R92.reuse, R32, RZ ;  /* 0x000000205c18723c */ /* 0x040fea00000018ff */
[----:B------:R-:W-:Y:S03]  /*1e810*/  SHFL.IDX PT, R200, R2, 0x4, 0x181f ;  /* 0x00981f0002c87f89 */ /* 0x000fe600000e0000 */
[-C--:B------:R-:W-:Y:S03]  /*1e820*/  HMMA.16816.F32 R28, R92, R34.reuse, RZ ;  /* 0x000000225c1c723c */ /* 0x080fe600000018ff */
[----:B------:R-:W1:Y:S05]  /*1e830*/  SHFL.IDX PT, R128, R0, RZ, 0x181f ;  /* 0x00181fff00807589 */ /* 0x000e6a00000e0000 */
[C---:B------:R-:W-:Y:S01]  /*1e840*/  HMMA.16816.F32 R32, R96.reuse, R34, RZ ;  /* 0x000000226020723c */ /* 0x040fe200000018ff */
[----:B------:R-:W2:Y:S06]  /*1e850*/  SHFL.IDX PT, R129, R2, RZ, 0x181f ;  /* 0x00181fff02817589 */ /* 0x000eac00000e0000 */
[----:B------:R-:W-:Y:S01]  /*1e860*/  SHFL.IDX PT, R3, R0, 0x1, 0x181f ;  /* 0x00381f0000037f89 */ /* 0x000fe200000e0000 */
[-C--:B----4-:R-:W-:Y:S05]  /*1e870*/  HMMA.16816.F32 R36, R96, R48.reuse, RZ ;  /* 0x000000306024723c */ /* 0x090fea00000018ff */
[----:B------:R-:W-:Y:S03]  /*1e880*/  SHFL.IDX PT, R130, R2, 0x1, 0x181f ;  /* 0x00381f0002827f89 */ /* 0x000fe600000e0000 */
[C---:B------:R-:W-:Y:S03]  /*1e890*/  HMMA.16816.F32 R40, R92.reuse, R48, RZ ;  /* 0x000000305c28723c */ /* 0x040fe600000018ff */
[----:B------:R-:W-:Y:S01]  /*1e8a0*/  SHFL.IDX PT, R196, R0, 0x2, 0x181f ;  /* 0x00581f0000c47f89 */ /* 0x000fe200000e0000 */
[-C--:B-1----:R-:W-:Y:S04]  /*1e8b0*/  IADD3 R128, P1, R128, R234.reuse, RZ ;  /* 0x000000ea80807210 */ /* 0x082fe80007f3e0ff */
[-C--:B------:R-:W-:Y:S01]  /*1e8c0*/  HMMA.16816.F32 R44, R92, R50.reuse, RZ ;  /* 0x000000325c2c723c */ /* 0x080fe200000018ff */
[--C-:B--2---:R-:W-:Y:S01]  /*1e8d0*/  IMAD.X R129, R129, 0x1, R233.reuse, P1 ;  /* 0x0000000181817824 */ /* 0x104fe200008e06e9 */
[----:B------:R-:W1:Y:S06]  /*1e8e0*/  SHFL.IDX PT, R198, R0, 0x3, 0x181f ;  /* 0x00781f0000c67f89 */ /* 0x000e6c00000e0000 */
[C---:B------:R-:W-:Y:S01]  /*1e8f0*/  HMMA.16816.F32 R48, R96.reuse, R50, RZ ;  /* 0x000000326030723c */ /* 0x040fe200000018ff */
[----:B------:R-:W2:Y:S06]  /*1e900*/  SHFL.IDX PT, R135, R2, 0x2, 0x181f ;  /* 0x00581f0002877f89 */ /* 0x000eac00000e0000 */
[----:B------:R-:W-:Y:S01]  /*1e910*/  SHFL.IDX PT, R199, R0, 0x4, 0x181f ;  /* 0x00981f0000c77f89 */ /* 0x000fe200000e0000 */
[-C--:B------:R-:W-:Y:S05]  /*1e920*/  HMMA.16816.F32 R52, R96, R64.reuse, RZ ;  /* 0x000000406034723c */ /* 0x080fea00000018ff */
[----:B------:R3:W-:Y:S03]  /*1e930*/  SHFL.IDX PT, R0, R2, 0x5, 0x181f ;  /* 0x00b81f0002007f89 */ /* 0x0007e600000e0000 */
[C---:B------:R-:W-:Y:S04]  /*1e940*/  HMMA.16816.F32 R56, R92.reuse, R64, RZ ;  /* 0x000000405c38723c */ /* 0x040fe800000018ff */
[-C--:B-1----:R-:W-:Y:S04]  /*1e950*/  IADD3 R198, P2, R198, R234.reuse, RZ ;  /* 0x000000eac6c67210 */ /* 0x082fe80007f5e0ff */
[-C--:B------:R-:W-:Y:S08]  /*1e960*/  HMMA.16816.F32 R60, R92, R66.reuse, RZ ;  /* 0x000000425c3c723c */ /* 0x080ff000000018ff */
[C---:B------:R-:W-:Y:S04]  /*1e970*/  HMMA.16816.F32 R64, R96.reuse, R66, RZ ;  /* 0x000000426040723c */ /* 0x040fe800000018ff */
[-C--:B---3--:R-:W-:Y:S04]  /*1e980*/  IADD3 R2, P0, R3, R234.reuse, RZ ;  /* 0x000000ea03027210 */ /* 0x088fe80007f1e0ff */
[-C--:B------:R-:W-:Y:S01]  /*1e990*/  HMMA.16816.F32 R68, R96, R80.reuse, RZ ;  /* 0x000000506044723c */ /* 0x080fe200000018ff */
[--C-:B------:R-:W-:Y:S03]  /*1e9a0*/  IMAD.X R3, R130, 0x1, R233.reuse, P0 ;  /* 0x0000000182037824 */ /* 0x100fe600000e06e9 */
[-C--:B------:R-:W-:Y:S04]  /*1e9b0*/  IADD3 R196, P0, R196, R234.reuse, RZ ;  /* 0x000000eac4c47210 */ /* 0x080fe80007f1e0ff */
[C---:B------:R-:W-:Y:S04]  /*1e9c0*/  HMMA.16816.F32 R72, R92.reuse, R80, RZ ;  /* 0x000000505c48723c */ /* 0x040fe800000018ff */
[--C-:B--2---:R-:W-:Y:S04]  /*1e9d0*/  IMAD.X R197, R135, 0x1, R233.reuse, P0 ;  /* 0x0000000187c57824 */ /* 0x104fe800000e06e9 */
        /* <DEDUP_REMOVED lines=23> */
[C---:B------:R-:W-:Y:S03]  /*1eb50*/  HMMA.16816.F32 R40, R184.reuse, R172, R40 ;  /* 0x000000acb828723c */ /* 0x040fe60000001828 */
[----:B------:R3:W-:Y:S05]  /*1eb60*/  LDGSTS.E.BYPASS.LTC128B.128 [R243+0x1000], [R196.64], !P6 ;  /* 0x01000000c4f37fae */ /* 0x0007ea000f101d4e */
[-C--:B------:R-:W-:Y:S08]  /*1eb70*/  HMMA.16816.F32 R44, R184, R174.reuse, R44 ;  /* 0x000000aeb82c723c */ /* 0x080ff0000000182c */
[C---:B------:R-:W-:Y:S04]  /*1eb80*/  HMMA.16816.F32 R48, R176.reuse, R174, R48 ;  /* 0x000000aeb030723c */ /* 0x040fe80000001830 */
[-C--:B----4-:R-:W-:Y:S01]  /*1eb90*/  IADD3 R128, P1, R199, R234.reuse, RZ ;  /* 0x000000eac7807210 */ /* 0x090fe20007f3e0ff */
[--C-:B------:R-:W-:Y:S03]  /*1eba0*/  IMAD.X R199, R202, 0x1, R233.reuse, P2 ;  /* 0x00000001cac77824 */ /* 0x100fe600010e06e9 */
[-C--:B--2---:R-:W-:Y:S02]  /*1ebb0*/  HMMA.16816.F32 R52, R176, R180.reuse, R52 ;  /* 0x000000b4b034723c */ /* 0x084fe40000001834 */
[----:B------:R2:W-:Y:S02]  /*1ebc0*/  LDGSTS.E.BYPASS.LTC128B.128 [R243+0x1800], [R198.64], !P6 ;  /* 0x01800000c6f37fae */ /* 0x0005e4000f101d4e */
[--C-:B------:R-:W-:Y:S01]  /*1ebd0*/  IMAD.X R129, R200, 0x1, R233.reuse, P1 ;  /* 0x00000001c8817824 */ /* 0x100fe200008e06e9 */
[----:B-1----:R-:W-:Y:S03]  /*1ebe0*/  IADD3 R2, P0, R201, R234, RZ ;  /* 0x000000eac9027210 */ /* 0x002fe60007f1e0ff */
[C---:B------:R-:W-:Y:S01]  /*1ebf0*/  HMMA.16816.F32 R56, R184.reuse, R180, R56 ;  /* 0x000000b4b838723c */ /* 0x040fe20000001838 */
[----:B------:R1:W-:Y:S03]  /*1ec00*/  LDGSTS.E.BYPASS.LTC128B.128 [R243+0x2000], [R128.64], !P6 ;  /* 0x0200000080f37fae */ /* 0x0003e6000f101d4e */
[----:B------:R-:W-:Y:S01]  /*1ec10*/  IMAD.X R3, R0, 0x1, R233, P0 ;  /* 0x0000000100037824 */ /* 0x000fe200000e06e9 */
[----:B------:R-:W-:Y:S03]  /*1ec20*/  PLOP3.LUT P0, PT, PT, PT, UP0, 0x80, 0x0 ;  /* 0x000000000000781c */ /* 0x000fe60003f0f008 */
[-C--:B------:R-:W-:Y:S01]  /*1ec30*/  HMMA.16816.F32 R60, R184, R182.reuse, R60 ;  /* 0x000000b6b83c723c */ /* 0x080fe2000000183c */
[----:B------:R1:W-:Y:S06]  /*1ec40*/  LDGSTS.E.BYPASS.LTC128B.128 [R243+0x2800], [R2.64], !P6 ;  /* 0x0280000002f37fae */ /* 0x0003ec000f101d4e */
[----:B------:R-:W-:Y:S01]  /*1ec50*/  LDSM.16.M88.4 R172, [R222+0x3100] ;  /* 0x00310000deac783b */ /* 0x000fe20000000200 */
[C---:B------:R-:W-:Y:S05]  /*1ec60*/  HMMA.16816.F32 R64, R176.reuse, R182, R64 ;  /* 0x000000b6b040723c */ /* 0x040fea0000001840 */
[----:B------:R-:W0:Y:S03]  /*1ec70*/  LDGDEPBAR ;  /* 0x00000000000079af */ /* 0x000e260000000000 */
[-C--:B---3--:R-:W-:Y:S03]  /*1ec80*/  HMMA.16816.F32 R68, R176, R188.reuse, R68 ;  /* 0x000000bcb044723c */ /* 0x088fe60000001844 */
[----:B--2---:R-:W2:Y:S05]  /*1ec90*/  LDSM.16.M88.4 R196, [R224+0x6100] ;  /* 0x00610000e0c4783b */ /* 0x004eaa0000000200 */
[C---:B------:R-:W-:Y:S01]  /*1eca0*/  HMMA.16816.F32 R72, R184.reuse, R188, R72 ;  /* 0x000000bcb848723c */ /* 0x040fe20000001848 */
[----:B------:R-:W3:Y:S06]  /*1ecb0*/  LDSM.16.M88.4 R200, [R224+0x8100] ;  /* 0x00810000e0c8783b */ /* 0x000eec0000000200 */
[----:B------:R-:W4:Y:S01]  /*1ecc0*/  LDSM.16.M88.4 R204, [R222+0x3900] ;  /* 0x00390000decc783b */ /* 0x000f220000000200 */
[-C--:B------:R-:W-:Y:S05]  /*1ecd0*/  HMMA.16816.F32 R76, R184, R190.reuse, R76 ;  /* 0x000000beb84c723c */ /* 0x080fea000000184c */
[----:B------:R-:W1:Y:S03]  /*1ece0*/  LDSM.16.M88.4 R208, [R222+0x4100] ;  /* 0x00410000ded0783b */ /* 0x000e660000000200 */
[C---:B------:R-:W-:Y:S03]  /*1ecf0*/  HMMA.16816.F32 R80, R176.reuse, R190, R80 ;  /* 0x000000beb050723c */ /* 0x040fe60000001850 */
[----:B------:R-:W1:Y:S05]  /*1ed00*/  LDSM.16.M88.4 R212, [R222+0x4900] ;  /* 0x00490000ded4783b */ /* 0x000e6a0000000200 */
[-C--:B------:R-:W-:Y:S01]  /*1ed10*/  HMMA.16816.F32 R84, R176, R192.reuse, R84 ;  /* 0x000000c0b054723c */ /* 0x080fe20000001854 */
[----:B------:R-:W-:Y:S06]  /*1ed20*/  LDSM.16.M88.4 R180, [R225+0x6100] ;  /* 0x00610000e1b4783b */ /* 0x000fec0000000200 */
[----:B------:R-:W-:Y:S01]  /*1ed30*/  LDSM.16.M88.4 R188, [R225+0x8100] ;  /* 0x00810000e1bc783b */ /* 0x000fe20000000200 */
[C---:B------:R-:W-:Y:S08]  /*1ed40*/  HMMA.16816.F32 R88, R184.reuse, R192, R88 ;  /* 0x000000c0b858723c */ /* 0x040ff00000001858 */
[-C--:B------:R-:W-:Y:S01]  /*1ed50*/  HMMA.16816.F32 R92, R184, R194.reuse, R92 ;  /* 0x000000c2b85c723c */ /* 0x080fe2000000185c */
[----:B------:R-:W-:Y:S07]  /*1ed60*/  LDSM.16.M88.4 R184, [R221] ;  /* 0x00000000ddb8783b */ /* 0x000fee0000000200 */
        /* <DEDUP_REMOVED lines=13> */
[-C--:B-1----:R-:W-:Y:S08]  /*1ee40*/  HMMA.16816.F32 R36, R196, R208.reuse, R36 ;  /* 0x000000d0c424723c */ /* 0x082ff00000001824 */
        /* <DEDUP_REMOVED lines=13> */
[----:B------:R-:W1:Y:S01]  /*1ef20*/  LDSM.16.M88.4 R176, [R221+0x2800] ;  /* 0x00280000ddb0783b */ /* 0x000e620000000200 */
[----:B------:R-:W-:Y:S05]  /*1ef30*/  DEPBAR.LE SB0, 0x0 ;  /* 0x000080000000791a */ /* 0x000fea0000000000 */
[----:B------:R-:W-:Y:S01]  /*1ef40*/  BAR.SYNC.DEFER_BLOCKING 0x0 ;  /* 0x0000000000007b1d */ /* 0x000fe20000010000 */
[-C--:B--2---:R-:W-:Y:S08]  /*1ef50*/  HMMA.16816.F32 R84, R196, R172.reuse, R84 ;  /* 0x000000acc454723c */ /* 0x084ff00000001854 */
        /* <DEDUP_REMOVED lines=15> */
[-C--:B-1----:R-:W-:Y:S08]  /*1f050*/  HMMA.16816.F32 R52, R180, R208.reuse, R52 ;  /* 0x000000d0b434723c */ /* 0x082ff00000001834 */
        /* <DEDUP_REMOVED lines=75> */
.L_x_1280:
        /* <DEDUP_REMOVED lines=37> */
.L_x_1283:
[----:B------:R-:W-:Y:S04]  /*1f760*/  MOV R128, c[0x0][0x32c] ;  /* 0x0000cb0000807a02 */ /* 0x000fe80000000f00 */
[----:B------:R-:W-:Y:S11]  /*1f770*/  ISETP.NE.AND P0, PT, R128, 0x1, PT ;  /* 0x000000018000780c */ /* 0x000ff60003f05270 */
[----:B------:R-:W-:Y:S02]  /*1f780*/  @!UPT UIADD3 URZ, URZ, URZ, URZ ;  /* 0x0000003f3f3ff290 */ /* 0x000fe4000fffe03f */
[----:B------:R-:W-:Y:S05]  /*1f790*/  @P0 IMAD.HI.U32 R128, R3, c[0x0][0x330], RZ ;  /* 0x0000cc0003800a27 */ /* 0x000fea00078e00ff */
[----:B------:R-:W-:Y:S02]  /*1f7a0*/  @P0 SHF.R.U32.HI R3, RZ, c[0x0][0x334], R128 ;  /* 0x0000cd00ff030a19 */ /* 0x000fe40000011680 */
.L_x_1284:
[----:B------:R-:W-:Y:S05]  /*1f7b0*/  BSYNC B0 ;  /* 0x0000000000007941 */ /* 0x000fea0003800000 */
.L_x_1282:
[----:B------:R-:W-:Y:S05]  /*1f7c0*/  IMAD R3, R3, c[0x0][0x32c], R173 ;  /* 0x0000cb0003037a24 */ /* 0x000fea00078e02ad */
[----:B------:R-:W-:Y:S02]  /*1f7d0*/  IADD3 R128, R3, c[0x0][0x32c], RZ ;  /* 0x0000cb0003807a10 */ /* 0x000fe40007ffe0ff */
[----:B------:R-:W-:Y:S02]  /*1f7e0*/  IMNMX R0, R0, R3, !PT ;  /* 0x0000000300007217 */ /* 0x000fe40007800200 */
[----:B------:R-:W-:Y:S02]  /*1f7f0*/  IMNMX R2, R2, R128, PT ;  /* 0x0000008002027217 */ /* 0x000fe40003800200 */
.L_x_1281:
        /* <DEDUP_REMOVED lines=20> */
.L_x_1287:
[----:B------:R-:W-:Y:S04]  /*1f940*/  MOV R174, c[0x0][0x32c] ;  /* 0x0000cb0000ae7a02 */ /* 0x000fe80000000f00 */
[----:B------:R-:W-:Y:S11]  /*1f950*/  ISETP.NE.AND P0, PT, R174, 0x1, PT ;  /* 0x00000001ae00780c */ /* 0x000ff60003f05270 */
[----:B------:R-:W-:Y:S02]  /*1f960*/  @!UPT UIADD3 URZ, URZ, URZ, URZ ;  /* 0x0000003f3f3ff290 */ /* 0x000fe4000fffe03f */
[----:B------:R-:W-:Y:S05]  /*1f970*/  @P0 IMAD.HI.U32 R174, R129, c[0x0][0x330], RZ ;  /* 0x0000cc0081ae0a27 */ /* 0x000fea00078e00ff */
[----:B------:R-:W-:Y:S02]  /*1f980*/  @P0 SHF.R.U32.HI R129, RZ, c[0x0][0x334], R174 ;  /* 0x0000cd00ff810a19 */ /* 0x000fe400000116ae */
.L_x_1288:
[----:B------:R-:W-:Y:S05]  /*1f990*/  BSYNC B0 ;  /* 0x0000000000007941 */ /* 0x000fea0003800000 */
.L_x_1286:
[----:B------:R-:W-:Y:S05]  /*1f9a0*/  IMAD R129, R129, c[0x0][0x32c], R173 ;  /* 0x0000cb0081817a24 */ /* 0x000fea00078e02ad */
[----:B------:R-:W-:Y:S02]  /*1f9b0*/  IADD3 R174, R129, c[0x0][0x32c], RZ ;  /* 0x0000cb0081ae7a10 */ /* 0x000fe40007ffe0ff */
[----:B------:R-:W-:Y:S02]  /*1f9c0*/  IMNMX R3, R3, R129, !PT ;  /* 0x0000008103037217 */ /* 0x000fe40007800200 */
[----:B------:R-:W-:Y:S02]  /*1f9d0*/  IMNMX R128, R128, R174, PT ;  /* 0x000000ae80807217 */ /* 0x000fe40003800200 */
.L_x_1285:
        /* <DEDUP_REMOVED lines=159> */
.L_x_1291:
[----:B------:R-:W-:Y:S04]  /*203d0*/  MOV R5, c[0x0][0x32c] ;  /* 0x0000cb0000057a02 */ /* 0x000fe80000000f00 */
[----:B------:R-:W-:Y:S11]  /*203e0*/  ISETP.NE.AND P0, PT, R5, 0x1, PT ;  /* 0x000000010500780c */ /* 0x000ff60003f05270 */
[----:B------:R-:W-:Y:S02]  /*203f0*/  @!UPT UIADD3 URZ, URZ, URZ, URZ ;  /* 0x0000003f3f3ff290 */ /* 0x000fe4000fffe03f */
[----:B------:R-:W-:Y:S05]  /*20400*/  @P0 IMAD.HI.U32 R5, R4, c[0x0][0x330], RZ ;  /* 0x0000cc0004050a27 */ /* 0x000fea00078e00ff */
[----:B------:R-:W-:Y:S02]  /*20410*/  @P0 SHF.R.U32.HI R4, RZ, c[0x0][0x334], R5 ;  /* 0x0000cd00ff040a19 */ /* 0x000fe40000011605 */
.L_x_1292:
[----:B------:R-:W-:Y:S05]  /*20420*/  BSYNC B0 ;  /* 0x0000000000007941 */ /* 0x000fea0003800000 */
.L_x_1290:
[----:B------:R-:W-:Y:S05]  /*20430*/  IMAD R4, R4, c[0x0][0x32c], R173 ;  /* 0x0000cb0004047a24 */ /* 0x000fea00078e02ad */
[----:B------:R-:W-:Y:S02]  /*20440*/  IADD3 R5, R4, c[0x0][0x32c], RZ ;  /* 0x0000cb0004057a10 */ /* 0x000fe40007ffe0ff */
[----:B------:R-:W-:Y:S02]  /*20450*/  IMNMX R0, R0, R4, !PT ;  /* 0x0000000400007217 */ /* 0x000fe40007800200 */
[----:B------:R-:W-:Y:S02]  /*20460*/  IMNMX R2, R2, R5, PT ;  /* 0x0000000502027217 */ /* 0x000fe40003800200 */
.L_x_1289:
        /* <DEDUP_REMOVED lines=8> */
[----:B------:R-:W-:Y:S02]  /*204f0*/  UP2UR UR36, UPR, URZ, 0x2 ;  /* 0x000000023f247883 */ /* 0x000fe40008000000 */
[----:B------:R-:W-:Y:S02]  /*20500*/  UISETP.NE.AND UP1, UPT, UR34, URZ, UPT ;  /* 0x0000003f2200728c */ /* 0x000fe4000bf25270 */
[----:B------:R-:W-:Y:S01]  /*20510*/  PLOP3.LUT P1, PT, PT, PT, UP2, 0x40, 0x0 ;  /* 0x000000000000781c */ /* 0x000fe20003f2e828 */
[----:B------:R-:W-:Y:S02]  /*20520*/  UP2UR UR35, UPR, URZ, 0x1 ;  /* 0x000000013f237883 */ /* 0x000fe40008000000 */
[----:B------:R-:W-:Y:S01]  /*20530*/  UISETP.NE.AND UP2, UPT, UR30, URZ, UPT ;  /* 0x0000003f1e00728c */ /* 0x000fe2000bf45270 */
[----:B------:R-:W-:Y:S01]  /*20540*/  PLOP3.LUT P2, PT, PT, PT, UP1, 0x40, 0x0 ;  /* 0x000000000000781c */ /* 0x000fe20003f4e818 */
[----:B------:R-:W-:Y:S02]  /*20550*/  UISETP.NE.AND UP1, UPT, UR29, URZ, UPT ;  /* 0x0000003f1d00728c */ /* 0x000fe4000bf25270 */
[----:B------:R-:W-:Y:S01]  /*20560*/  UISETP.NE.AND UP0, UPT, UR28, URZ, UPT ;  /* 0x0000003f1c00728c */ /* 0x000fe2000bf05270 */
[C---:B------:R-:W-:Y:S01]  /*20570*/  ISETP.GT.AND P4, PT, R3.reuse, RZ, P2 ;  /* 0x000000ff0300720c */ /* 0x040fe20001784270 */
[----:B------:R-:W-:Y:S01]  /*20580*/  UISETP.NE.AND UP4, UPT, UR27, URZ, UPT ;  /* 0x0000003f1b00728c */ /* 0x000fe2000bf85270 */
[C---:B------:R-:W-:Y:S01]  /*20590*/  ISETP.GT.AND P2, PT, R3.reuse, 0x1, P1 ;  /* 0x000000010300780c */ /* 0x040fe20000f44270 */
[----:B------:R-:W-:Y:S01]  /*205a0*/  UISETP.NE.AND UP3, UPT, UR26, URZ, UPT ;  /* 0x0000003f1a00728c */ /* 0x000fe2000bf65270 */
[C---:B------:R-:W-:Y:S02]  /*205b0*/  ISETP.GT.AND P1, PT, R3.reuse, 0x8, P0 ;  /* 0x000000080300780c */ /* 0x040fe40000724270 */
[----:B------:R-:W-:Y:S02]  /*205c0*/  ISETP.GT.AND P0, PT, R3, 0x9, P3 ;  /* 0x000000090300780c */ /* 0x000fe40001f04270 */
[C---:B------:R-:W-:Y:S02]  /*205d0*/  ISETP.LT.OR P3, PT, R128.reuse, 0x1, P4 ;  /* 0x000000018000780c */ /* 0x040fe40002761670 */
[C---:B------:R-:W-:Y:S02]  /*205e0*/  ISETP.LT.OR P2, PT, R128.reuse, 0x2, P2 ;  /* 0x000000028000780c */ /* 0x040fe40001741670 */
[C---:B------:R-:W-:Y:S02]  /*205f0*/  ISETP.LT.OR P1, PT, R128.reuse, 0x9, P1 ;  /* 0x000000098000780c */ /* 0x040fe40000f21670 */
[----:B------:R-:W-:Y:S02]  /*20600*/  ISETP.LT.OR P0, PT, R128, 0xa, P0 ;  /* 0x0000000a8000780c */ /* 0x000fe40000701670 */
[----:B------:R-:W-:Y:S02]  /*20610*/  FSEL R16, R6, -INF , !P3 ;  /* 0xff80000006107808 */ /* 0x000fe40005800000 */
[----:B------:R-:W-:Y:S02]  /*20620*/  FSEL R7, R7, -INF , !P2 ;  /* 0xff80000007077808 */ /* 0x000fe40005000000 */
        /* <DEDUP_REMOVED lines=50> */
[C---:B------:R-:W-:Y:S01]  /*20950*/  ISETP.GT.AND P4, PT, R3.reuse, 0x30, P2 ;  /* 0x000000300300780c */ /* 0x040fe20001784270 */
[----:B------:R-:W-:Y:S01]  /*20960*/  UP2UR UR36, UPR, URZ, 0x20 ;  /* 0x000000203f247883 */ /* 0x000fe20008000000 */
[C---:B------:R-:W-:Y:S01]  /*20970*/  ISETP.GT.AND P2, PT, R3.reuse, 0x31, P1 ;  /* 0x000000310300780c */ /* 0x040fe20000f44270 */
[----:B------:R-:W-:Y:S01]  /*20980*/  UP2UR UR40, UPR, URZ, 0x2 ;  /* 0x000000023f287883 */ /* 0x000fe20008000000 */
[C---:B------:R-:W-:Y:S01]  /*20990*/  ISETP.GT.AND P1, PT, R3.reuse, 0x38, P0 ;  /* 0x000000380300780c */ /* 0x040fe20000724270 */
[----:B------:R-:W-:Y:S01]  /*209a0*/  UP2UR UR38, UPR, URZ, 0x8 ;  /* 0x000000083f267883 */ /* 0x000fe20008000000 */
[----:B------:R-:W-:Y:S01]  /*209b0*/  ISETP.GT.AND P0, PT, R3, 0x39, P3 ;  /* 0x000000390300780c */ /* 0x000fe20001f04270 */
[----:B------:R-:W-:Y:S01]  /*209c0*/  UP2UR UR39, UPR, URZ, 0x4 ;  /* 0x000000043f277883 */ /* 0x000fe20008000000 */
[C---:B------:R-:W-:Y:S01]  /*209d0*/  ISETP.LT.OR P3, PT, R128.reuse, 0x31, P4 ;  /* 0x000000318000780c */ /* 0x040fe20002761670 */
[----:B------:R-:W-:Y:S01]  /*209e0*/  UP2UR UR37, UPR, URZ, 0x10 ;  /* 0x000000103f257883 */ /* 0x000fe20008000000 */
        /* <DEDUP_REMOVED lines=10> */
[----:B------:R-:W-:Y:S01]  /*20a90*/  UP2UR UR35, UPR, URZ, 0x40 ;  /* 0x000000403f237883 */ /* 0x000fe20008000000 */
[----:B------:R-:W-:Y:S01]  /*20aa0*/  PLOP3.LUT P0, PT, PT, PT, UP5, 0x40, 0x0 ;  /* 0x000000000000781c */ /* 0x000fe20003f0e858 */
[----:B------:R-:W-:Y:S01]  /*20ab0*/  UISETP.NE.AND UP5, UPT, UR33, URZ, UPT ;  /* 0x0000003f2100728c */ /* 0x000fe2000bfa5270 */
[----:B------:R-:W-:Y:S01]  /*20ac0*/  PLOP3.LUT P3, PT, PT, PT, UP4, 0x40, 0x0 ;  /* 0x000000000000781c */ /* 0x000fe20003f6e848 */
[----:B------:R-:W-:Y:S01]  /*20ad0*/  UP2UR UR41, UPR, URZ, 0x1 ;  /* 0x000000013f297883 */ /* 0x000fe20008000000 */
[C---:B------:R-:W-:Y:S01]  /*20ae0*/  ISETP.GT.AND P4, PT, R3.reuse, 0x40, P2 ;  /* 0x000000400300780c */ /* 0x040fe20001784270 */
        /* <DEDUP_REMOVED lines=8> */
[----:B------:R-:W-:Y:S01]  /*20b70*/  PLOP3.LUT P0, PT, PT, PT, UP3, 0x40, 0x0 ;  /* 0x000000000000781c */ /* 0x000fe20003f0e838 */
[----:B------:R-:W-:Y:S01]  /*20b80*/  UISETP.NE.AND UP3, UPT, UR29, URZ, UPT ;  /* 0x0000003f1d00728c */ /* 0x000fe2000bf65270 */
[----:B------:R-:W-:Y:S02]  /*20b90*/  ISETP.LT.OR P4, PT, R128, 0x41, P4 ;  /* 0x000000418000780c */ /* 0x000fe40002781670 */
[----:B------:R-:W-:Y:S02]  /*20ba0*/  FSEL R200, R82, -INF , !P2 ;  /* 0xff80000052c87808 */ /* 0x000fe40005000000 */
[----:B------:R-:W-:Y:S02]  /*20bb0*/  FSEL R202, R83, -INF , !P1 ;  /* 0xff80000053ca7808 */ /* 0x000fe40004800000 */
[----:B------:R-:W-:Y:S02]  /*20bc0*/  ISETP.GT.AND P1, PT, R3, 0x50, P0 ;  /* 0x000000500300780c */ /* 0x000fe40000724270 */
[----:B------:R-:W-:Y:S01]  /*20bd0*/  PLOP3.LUT P0, PT, PT, PT, UP1, 0x40, 0x0 ;  /* 0x000000000000781c */ /* 0x000fe20003f0e818 */
[----:B------:R-:W-:Y:S01]  /*20be0*/  UISETP.NE.AND UP1, UPT, UR31, URZ, UPT ;  /* 0x0000003f1f00728c */ /* 0x000fe2000bf25270 */
[----:B------:R-:W-:Y:S01]  /*20bf0*/  PLOP3.LUT P2, PT, PT, PT, UP0, 0x40, 0x0 ;  /* 0x000000000000781c */ /* 0x000fe20003f4e808 */
[----:B------:R-:W-:Y:S01]  /*20c00*/  UISETP.NE.AND UP0, UPT, UR34, URZ, UPT ;  /* 0x0000003f2200728c */ /* 0x000fe2000bf05270 */
[----:B------:R-:W-:Y:S02]  /*20c10*/  FSEL R195, R71, -INF , !P3 ;  /* 0xff80000047c37808 */ /* 0x000fe40005800000 */
[----:B------:R-:W-:Y:S01]  /*20c20*/  PLOP3.LUT P3, PT, PT, PT, UP2, 0x40, 0x0 ;  /* 0x000000000000781c */ /* 0x000fe20003f6e828 */
[----:B------:R-:W-:Y:S01]  /*20c30*/  UISETP.NE.AND UP2, UPT, UR30, URZ, UPT ;  /* 0x0000003f1e00728c */ /* 0x000fe2000bf45270 */
[----:B------:R-:W-:Y:S02]  /*20c40*/  FSEL R194, R70, -INF , !P4 ;  /* 0xff80000046c27808 */ /* 0x000fe40006000000 */
[----:B------:R-:W-:Y:S02]  /*20c50*/  ISETP.LT.OR P4, PT, R128, 0x51, P1 ;  /* 0x000000518000780c */ /* 0x000fe40000f81670 */
[C---:B------:R-:W-:Y:S02]  /*20c60*/  ISETP.GT.AND P1, PT, R3.reuse, 0x58, P0 ;  /* 0x000000580300780c */ /* 0x040fe40000724270 */
[C---:B------:R-:W-:Y:S02]  /*20c70*/  ISETP.GT.AND P0, PT, R3.reuse, 0x59, P2 ;  /* 0x000000590300780c */ /* 0x040fe40001704270 */
[----:B------:R-:W-:Y:S02]  /*20c80*/  ISETP.GT.AND P3, PT, R3, 0x51, P3 ;  /* 0x000000510300780c */ /* 0x000fe40001f64270 */
[----:B------:R-:W-:Y:S01]  /*20c90*/  FSEL R206, R86, -INF , !P4 ;  /* 0xff80000056ce7808 */ /* 0x000fe20006000000 */
[----:B------:R-:W1:Y:S01]  /*20ca0*/  SHFL.IDX PT, R3, R130, 0x3, 0x1c1f ;  /* 0x007c1f0082037f89 */ /* 0x000e6200000e0000 */
[----:B------:R-:W-:Y:S01]  /*20cb0*/  PLOP3.LUT P4, PT, PT, PT, UP0, 0x40, 0x0 ;  /* 0x000000000000781c */ /* 0x000fe20003f8e808 */
[----:B------:R-:W-:Y:S01]  /*20cc0*/  UISETP.NE.AND UP0, UPT, UR24, URZ, UPT ;  /* 0x0000003f1800728c */ /* 0x000fe2000bf05270 */
[C---:B------:R-:W-:Y:S02]  /*20cd0*/  ISETP.LT.OR P2, PT, R128.reuse, 0x5a, P0 ;  /* 0x0000005a8000780c */ /* 0x040fe40000741670 */
[----:B------:R-:W-:Y:S01]  /*20ce0*/  PLOP3.LUT P0, PT, PT, PT, UP5, 0x40, 0x0 ;  /* 0x000000000000781c */ /* 0x000fe20003f0e858 */
[----:B------:R-:W-:Y:S01]  /*20cf0*/  UISETP.NE.AND UP5, UPT, UR27, URZ, UPT ;  /* 0x0000003f1b00728c */ /* 0x000fe2000bfa5270 */
[C---:B------:R-:W-:Y:S01]  /*20d00*/  ISETP.LT.OR P3, PT, R128.reuse, 0x52, P3 ;  /* 0x000000528000780c */ /* 0x040fe20001f61670 */
[----:B------:R-:W-:Y:S01]  /*20d10*/  UP2UR UR42, UPR, URZ, 0x1 ;  /* 0x000000013f2a7883 */ /* 0x000fe20008000000 */
[----:B------:R-:W-:Y:S01]  /*20d20*/  ISETP.LT.OR P5, PT, R128, 0x59, P1 ;  /* 0x000000598000780c */ /* 0x000fe20000fa1670 */
[----:B------:R-:W-:Y:S01]  /*20d30*/  UISETP.NE.AND UP0, UPT, UR25, URZ, UPT ;  /* 0x0000003f1900728c */ /* 0x000fe2000bf05270 */
[C---:B------:R-:W-:Y:S02]  /*20d40*/  ISETP.GT.AND P1, PT, R0.reuse, RZ, P4 ;  /* 0x000000ff0000720c */ /* 0x040fe40002724270 */
[----:B------:R-:W-:Y:S02]  /*20d50*/  ISETP.GT.AND P4, PT, R0, 0x1, P0 ;  /* 0x000000010000780c */ /* 0x000fe40000784270 */
[----:B------:R-:W-:Y:S01]  /*20d60*/  PLOP3.LUT P0, PT, PT, PT, UP1, 0x40, 0x0 ;  /* 0x000000000000781c */ /* 0x000fe20003f0e818 */
[----:B------:R-:W-:Y:S01]  /*20d70*/  UISETP.NE.AND UP1, UPT, UR23, URZ, UPT ;  /* 0x0000003f1700728c */ /* 0x000fe2000bf25270 */
[----:B------:R-:W-:Y:S02]  /*20d80*/  FSEL R207, R87, -INF , !P3 ;  /* 0xff80000057cf7808 */ /* 0x000fe40005800000 */
        /* <DEDUP_REMOVED lines=128> */
.L_x_1295:
[----:B------:R-:W-:Y:S04]  /*21590*/  MOV R4, c[0x0][0x32c] ;  /* 0x0000cb0000047a02 */ /* 0x000fe80000000f00 */
[----:B------:R-:W-:Y:S11]  /*215a0*/  ISETP.NE.AND P0, PT, R4, 0x1, PT ;  /* 0x000000010400780c */ /* 0x000ff60003f05270 */
[----:B------:R-:W-:Y:S02]  /*215b0*/  @!UPT UIADD3 URZ, URZ, URZ, URZ ;  /* 0x0000003f3f3ff290 */ /* 0x000fe4000fffe03f */
[----:B------:R-:W-:Y:S05]  /*215c0*/  @P0 IMAD.HI.U32 R4, R3, c[0x0][0x330], RZ ;  /* 0x0000cc0003040a27 */ /* 0x000fea00078e00ff */
[----:B------:R-:W-:Y:S02]  /*215d0*/  @P0 SHF.R.U32.HI R3, RZ, c[0x0][0x334], R4 ;  /* 0x0000cd00ff030a19 */ /* 0x000fe40000011604 */
.L_x_1296:
[----:B------:R-:W-:Y:S05]  /*215e0*/  BSYNC B0 ;  /* 0x0000000000007941 */ /* 0x000fea0003800000 */
.L_x_1294:
[----:B------:R-:W-:Y:S05]  /*215f0*/  IMAD R3, R3, c[0x0][0x32c], R173 ;  /* 0x0000cb0003037a24 */ /* 0x000fea00078e02ad */
[----:B------:R-:W-:Y:S02]  /*21600*/  IADD3 R4, R3, c[0x0][0x32c], RZ ;  /* 0x0000cb0003047a10 */ /* 0x000fe40007ffe0ff */
[----:B------:R-:W-:Y:S02]  /*21610*/  IMNMX R0, R0, R3, !PT ;  /* 0x0000000300007217 */ /* 0x000fe40007800200 */
[----:B------:R-:W-:Y:S02]  /*21620*/  IMNMX R2, R2, R4, PT ;  /* 0x0000000402027217 */ /* 0x000fe40003800200 */
.L_x_1293:
        /* <DEDUP_REMOVED lines=25> */
[----:B------:R-:W-:Y:S01]  /*217c0*/  UISETP.NE.AND UP5, UPT, UR35, URZ, UPT ;  /* 0x0000003f2300728c */ /* 0x000fe2000bfa5270 */
[----:B------:R-:W-:Y:S01]  /*217d0*/  PLOP3.LUT P1, PT, PT, PT, UP1, 0x40, 0x0 ;  /* 0x000000000000781c */ /* 0x000fe20003f2e818 */
[----:B------:R-:W-:Y:S01]  /*217e0*/  UISETP.NE.AND UP1, UPT, UR28, URZ, UPT ;  /* 0x0000003f1c00728c */ /* 0x000fe2000bf25270 */
        /* <DEDUP_REMOVED lines=46> */
[----:B------:R-:W-:Y:S02]  /*21ad0*/  FMNMX.FTZ R130, R204, R130, !PT ;  /* 0x00000082cc827209 */ /* 0x000fe40007810000 */
        /* <DEDUP_REMOVED lines=95> */
[----:B------:R-:W-:Y:S01]  /*220d0*/  FMNMX.FTZ R4, R56, R4, !PT ;  /* 0x0000000438047209 */ /* 0x000fe20007810000 */
[----:B------:R-:W-:Y:S01]  /*220e0*/  UISETP.NE.AND UP0, UPT, UR33, URZ, UPT ;  /* 0x0000003f2100728c */ /* 0x000fe2000bf05270 */
        /* <DEDUP_REMOVED lines=9> */
[----:B------:R-:W-:Y:S02]  /*22180*/  FMNMX.FTZ R128, R214, R3, !PT ;  /* 0x00000003d6807209 */ /* 0x000fe40007810000 */
[----:B------:R-:W-:Y:S01]  /*22190*/  FMNMX.FTZ R3, R61, R4, !PT ;  /* 0x000000043d037209 */ /* 0x000fe20007810000 */
[--C-:B------:R-:W-:Y:S01]  /*221a0*/  FFMA.FTZ R4, R174, c[0x0][0x2d0], -R43.reuse ;  /* 0x0000b400ae047a23 */ /* 0x100fe2000001082b */
[----:B------:R-:W-:Y:S01]  /*221b0*/  ISETP.LT.OR P0, PT, R2, 0x41, P0 ;  /* 0x000000410200780c */ /* 0x000fe20000701670 */
[----:B------:R-:W1:Y:S01]  /*221c0*/  SHFL.BFLY PT, R5, R128, 0x2, 0x1f ;  /* 0x0c401f0080057f89 */ /* 0x000e6200000e0000 */
[----:B------:R-:W-:Y:S01]  /*221d0*/  FMNMX.FTZ R3, R70, R3, !PT ;  /* 0x0000000346037209 */ /* 0x000fe20007810000 */
[----:B------:R3:W-:Y:S01]  /*221e0*/  MUFU.EX2 R28, R4 ;  /* 0x00000004001c7308 */ /* 0x0007e20000000800 */
[----:B--2---:R-:W-:Y:S02]  /*221f0*/  FMNMX.FTZ R129, R129, R6, !PT ;  /* 0x0000000681817209 */ /* 0x004fe40007810000 */
[----:B------:R-:W-:Y:S02]  /*22200*/  FMNMX.FTZ R3, R71, R3, !PT ;  /* 0x0000000347037209 */ /* 0x000fe40007810000 */
[----:B------:R-:W-:Y:S01]  /*22210*/  FSEL R135, R74, -INF , !P0 ;  /* 0xff8000004a877808 */ /* 0x000fe20004000000 */
[----:B------:R-:W2:Y:S01]  /*22220*/  SHFL.BFLY PT, R6, R129, 0x1, 0x1f ;  /* 0x0c201f0081067f89 */ /* 0x000ea200000e0000 */
[----:B------:R-:W-:Y:S02]  /*22230*/  FMNMX.FTZ R3, R72, R3, !PT ;  /* 0x0000000348037209 */ /* 0x000fe40007810000 */
[----:B------:R-:W-:Y:S02]  /*22240*/  PLOP3.LUT P3, PT, PT, PT, UP6, 0x40, 0x0 ;  /* 0x000000000000781c */ /* 0x000fe40003f6e868 */
[----:B------:R-:W-:Y:S02]  /*22250*/  FMNMX.FTZ R3, R73, R3, !PT ;  /* 0x0000000349037209 */ /* 0x000fe40007810000 */
[----:B------:R-:W-:Y:S02]  /*22260*/  PLOP3.LUT P0, PT, PT, PT, UP4, 0x40, 0x0 ;  /* 0x000000000000781c */ /* 0x000fe40003f0e848 */
[----:B------:R-:W-:Y:S02]  /*22270*/  FMNMX.FTZ R3, R87, R3, !PT ;  /* 0x0000000357037209 */ /* 0x000fe40007810000 */
[C---:B------:R-:W-:Y:S02]  /*22280*/  ISETP.GT.AND P3, PT, R0.reuse, 0x41, P3 ;  /* 0x000000410000780c */ /* 0x040fe40001f64270 */
[----:B------:R-:W-:Y:S02]  /*22290*/  FMNMX.FTZ R3, R89, R3, !PT ;  /* 0x0000000359037209 */ /* 0x000fe40007810000 */
[----:B------:R-:W-:Y:S02]  /*222a0*/  ISETP.GT.AND P0, PT, R0, 0x49, P0 ;  /* 0x000000490000780c */ /* 0x000fe40000704270 */
[----:B------:R-:W-:Y:S01]  /*222b0*/  PLOP3.LUT P1, PT, PT, PT, UP5, 0x40, 0x0 ;  /* 0x000000000000781c */ /* 0x000fe20003f2e858 */
[--C-:B---3--:R-:W-:Y:S01]  /*222c0*/  FFMA.FTZ R4, R175, c[0x0][0x2d0], -R43.reuse ;  /* 0x0000b400af047a23 */ /* 0x108fe2000001082b */
[C---:B------:R-:W-:Y:S02]  /*222d0*/  ISETP.LT.OR P3, PT, R2.reuse, 0x42, P3 ;  /* 0x000000420200780c */ /* 0x040fe40001f61670 */
[----:B------:R-:W-:Y:S01]  /*222e0*/  ISETP.LT.OR P0, PT, R2, 0x4a, P0 ;  /* 0x0000004a0200780c */ /* 0x000fe20000701670 */
[----:B------:R3:W-:Y:S01]  /*222f0*/  MUFU.EX2 R242, R4 ;  /* 0x0000000400f27308 */ /* 0x0007e20000000800 */
[----:B------:R-:W-:Y:S02]  /*22300*/  ISETP.GT.AND P1, PT, R0, 0x48, P1 ;  /* 0x000000480000780c */ /* 0x000fe40000f24270 */
[----:B------:R-:W-:Y:S02]  /*22310*/  FSEL R173, R79, -INF , !P0 ;  /* 0xff8000004fad7808 */ /* 0x000fe40004000000 */
[----:B------:R-:W-:Y:S02]  /*22320*/  ISETP.LT.OR P1, PT, R2, 0x49, P1 ;  /* 0x000000490200780c */ /* 0x000fe40000f21670 */
[----:B------:R-:W-:Y:S02]  /*22330*/  FSEL R93, R75, -INF , !P3 ;  /* 0xff8000004b5d7808 */ /* 0x000fe40005800000 */
[----:B------:R-:W-:Y:S02]  /*22340*/  PLOP3.LUT P3, PT, PT, PT, UP2, 0x40, 0x0 ;  /* 0x000000000000781c */ /* 0x000fe40003f6e828 */
[----:B------:R-:W-:Y:S02]  /*22350*/  PLOP3.LUT P0, PT, PT, PT, UP3, 0x40, 0x0 ;  /* 0x000000000000781c */ /* 0x000fe40003f0e838 */
[----:B-1----:R-:W-:Y:S02]  /*22360*/  FMNMX.FTZ R128, R128, R5, !PT ;  /* 0x0000000580807209 */ /* 0x002fe40007810000 */
[----:B--2---:R-:W-:Y:S02]  /*22370*/  FMNMX.FTZ R129, R129, R6, !PT ;  /* 0x0000000681817209 */ /* 0x004fe40007810000 */
[----:B------:R-:W-:Y:S01]  /*22380*/  FSEL R172, R78, -INF , !P1 ;  /* 0xff8000004eac7808 */ /* 0x000fe20004800000 */
[----:B------:R-:W1:Y:S01]  /*22390*/  SHFL.BFLY PT, R5, R128, 0x1, 0x1f ;  /* 0x0c201f0080057f89 */ /* 0x000e6200000e0000 */
[C---:B------:R-:W-:Y:S01]  /*223a0*/  ISETP.GT.AND P4, PT, R0.reuse, 0x50, P0 ;  /* 0x000000500000780c */ /* 0x040fe20000784270 */
[C---:B------:R-:W-:Y:S01]  /*223b0*/  FMUL.FTZ R64, R129.reuse, c[0x0][0x2d0] ;  /* 0x0000b40081407a20 */ /* 0x040fe20000410000 */
[----:B------:R-:W-:Y:S02]  /*223c0*/  ISETP.GT.AND P0, PT, R0, 0x51, P3 ;  /* 0x000000510000780c */ /* 0x000fe40001f04270 */
[----:B------:R-:W-:Y:S01]  /*223d0*/  FSETP.NEU.FTZ.AND P1, PT, R129, -INF , PT ;  /* 0xff8000008100780b */ /* 0x000fe20003f3d000 */
[--C-:B---3--:R-:W-:Y:S01]  /*223e0*/  FFMA.FTZ R4, R176, c[0x0][0x2d0], -R43.reuse ;  /* 0x0000b400b0047a23 */ /* 0x108fe2000001082b */
[----:B------:R-:W-:Y:S02]  /*223f0*/  ISETP.LT.OR P3, PT, R2, 0x51, P4 ;  /* 0x000000510200780c */ /* 0x000fe40002761670 */
[----:B------:R-:W-:Y:S01]  /*22400*/  FSEL R64, R64, RZ, P1 ;  /* 0x000000ff40407208 */ /* 0x000fe20000800000 */
[----:B------:R2:W-:Y:S01]  /*22410*/  MUFU.EX2 R239, R4 ;  /* 0x0000000400ef7308 */ /* 0x0005e20000000800 */
[----:B------:R-:W-:Y:S02]  /*22420*/  ISETP.LT.OR P0, PT, R2, 0x52, P0 ;  /* 0x000000520200780c */ /* 0x000fe40000701670 */
[----:B------:R-:W-:Y:S02]  /*22430*/  FSEL R174, R90, -INF , !P3 ;  /* 0xff8000005aae7808 */ /* 0x000fe40005800000 */
[----:B------:R-:W-:Y:S02]  /*22440*/  FSEL R175, R91, -INF , !P0 ;  /* 0xff8000005baf7808 */ /* 0x000fe40004000000 */
[----:B------:R-:W-:Y:S02]  /*22450*/  PLOP3.LUT P3, PT, PT, PT, UP1, 0x40, 0x0 ;  /* 0x000000000000781c */ /* 0x000fe40003f6e818 */
[----:B------:R-:W-:Y:S01]  /*22460*/  PLOP3.LUT P0, PT, PT, PT, UP0, 0x40, 0x0 ;  /* 0x000000000000781c */ /* 0x000fe20003f0e808 */
[----:B------:R-:W-:Y:S01]  /*22470*/  UISETP.GT.AND UP0, UPT, UR19, UR18, UPT ;  /* 0x000000121300728c */ /* 0x000fe2000bf04270 */
[C---:B------:R-:W-:Y:S01]  /*22480*/  ISETP.GT.AND P3, PT, R0.reuse, 0x58, P3 ;  /* 0x000000580000780c */ /* 0x040fe20001f64270 */
[----:B------:R-:W-:Y:S01]  /*22490*/  UIADD3 UR19, UR19, -0x1, URZ ;  /* 0xffffffff13137890 */ /* 0x000fe2000fffe03f */
[----:B------:R-:W-:Y:S02]  /*224a0*/  ISETP.GT.AND P0, PT, R0, 0x59, P0 ;  /* 0x000000590000780c */ /* 0x000fe40000704270 */
[----:B-1----:R-:W-:Y:S02]  /*224b0*/  FMNMX.FTZ R128, R128, R5, !PT ;  /* 0x0000000580807209 */ /* 0x002fe40007810000 */
[C---:B------:R-:W-:Y:S02]  /*224c0*/  ISETP.LT.OR P0, PT, R2.reuse, 0x5a, P0 ;  /* 0x0000005a0200780c */ /* 0x040fe40000701670 */
[----:B------:R-:W-:Y:S01]  /*224d0*/  ISETP.LT.OR P3, PT, R2, 0x59, P3 ;  /* 0x000000590200780c */ /* 0x000fe20001f61670 */
[----:B------:R-:W-:Y:S01]  /*224e0*/  FMUL.FTZ R65, R128, c[0x0][0x2d0] ;  /* 0x0000b40080417a20 */ /* 0x000fe20000410000 */
[----:B------:R-:W-:Y:S01]  /*224f0*/  FSEL R42, R95, -INF , !P0 ;  /* 0xff8000005f2a7808 */ /* 0x000fe20004000000 */
[--C-:B------:R-:W-:Y:S01]  /*22500*/  FFMA.FTZ R2, R18, c[0x0][0x2d0], -R64.reuse ;  /* 0x0000b40012027a23 */ /* 0x100fe20000010840 */
[----:B------:R-:W-:Y:S02]  /*22510*/  FSETP.NEU.FTZ.AND P0, PT, R128, -INF , PT ;  /* 0xff8000008000780b */ /* 0x000fe40003f1d000 */
[----:B--2---:R-:W-:Y:S01]  /*22520*/  FMNMX.FTZ R4, R92, R3, !PT ;  /* 0x000000035c047209 */ /* 0x004fe20007810000 */
[----:B------:R-:W-:Y:S01]  /*22530*/  MUFU.EX2 R88, R2 ;  /* 0x0000000200587308 */ /* 0x000fe20000000800 */
[--C-:B------:R-:W-:Y:S01]  /*22540*/  FFMA.FTZ R3, R17, c[0x0][0x2d0], -R43.reuse ;  /* 0x0000b40011037a23 */ /* 0x100fe2000001082b */
[----:B------:R-:W-:Y:S02]  /*22550*/  FSEL R65, R65, RZ, P0 ;  /* 0x000000ff41417208 */ /* 0x000fe40000000000 */
[----:B------:R-:W-:Y:S02]  /*22560*/  FMNMX.FTZ R4, R86, R4, !PT ;  /* 0x0000000456047209 */ /* 0x000fe40007810000 */
[----:B------:R-:W-:Y:S04]  /*22570*/  FSEL R94, R94, -INF , !P3 ;  /* 0xff8000005e5e7808 */ /* 0x000fe80005800000 */
[----:B------:R1:W2:Y:S02]  /*22580*/  MUFU.EX2 R76, R3 ;  /* 0x00000003004c7308 */ /* 0x0002a40000000800 */
[----:B-1----:R-:W-:Y:S01]  /*22590*/  FMNMX.FTZ R3, R135, R4, !PT ;  /* 0x0000000487037209 */ /* 0x002fe20007810000 */
[--C-:B------:R-:W-:Y:S01]  /*225a0*/  FFMA.FTZ R4, R16, c[0x0][0x2d0], -R64.reuse ;  /* 0x0000b40010047a23 */ /* 0x100fe20000010840 */
[----:B--2---:R-:W-:Y:S01]  /*225b0*/  F2FP.PACK_AB R46, R76, R239 ;  /* 0x000000ef4c2e723e */ /* 0x004fe200000000ff */
[----:B------:R-:W-:Y:S01]  /*225c0*/  FFMA.FTZ R16, R178, c[0x0][0x2d0], -R43 ;  /* 0x0000b400b2107a23 */ /* 0x000fe2000001082b */
[----:B------:R-:W-:Y:S04]  /*225d0*/  FMNMX.FTZ R3, R93, R3, !PT ;  /* 0x000000035d037209 */ /* 0x000fe80007810000 */
[----:B------:R1:W-:Y:S01]  /*225e0*/  MUFU.EX2 R240, R4 ;  /* 0x0000000400f07308 */ /* 0x0003e20000000800 */
[----:B------:R-:W-:Y:S02]  /*225f0*/  MOV R178, R239 ;  /* 0x000000ef00b27202 */ /* 0x000fe40000000f00 */
[----:B------:R-:W-:Y:S04]  /*22600*/  FMNMX.FTZ R3, R172, R3, !PT ;  /* 0x00000003ac037209 */ /* 0x000fe80007810000 */
[----:B------:R-:W-:Y:S03]  /*22610*/  FMNMX.FTZ R3, R173, R3, !PT ;  /* 0x00000003ad037209 */ /* 0x000fe60007810000 */
[----:B------:R-:W-:Y:S01]  /*22620*/  MUFU.EX2 R62, R16 ;  /* 0x00000010003e7308 */ /* 0x000fe20000000800 */
[----:B------:R-:W-:Y:S01]  /*22630*/  FMNMX.FTZ R0, R174, R3, !PT ;  /* 0x00000003ae007209 */ /* 0x000fe20007810000 */
[--C-:B------:R-:W-:Y:S03]  /*22640*/  FFMA.FTZ R3, R19, c[0x0][0x2d0], -R64.reuse ;  /* 0x0000b40013037a23 */ /* 0x100fe60000010840 */
[----:B------:R-:W-:Y:S04]  /*22650*/  FMNMX.FTZ R0, R175, R0, !PT ;  /* 0x00000000af007209 */ /* 0x000fe80007810000 */
[----:B------:R-:W-:Y:S01]  /*22660*/  FMNMX.FTZ R0, R94, R0, !PT ;  /* 0x000000005e007209 */ /* 0x000fe20007810000 */
[----:B------:R2:W3:Y:S03]  /*22670*/  MUFU.EX2 R55, R3 ;  /* 0x0000000300377308 */ /* 0x0004e60000000800 */
[----:B------:R-:W-:Y:S01]  /*22680*/  FMNMX.FTZ R0, R42, R0, !PT ;  /* 0x000000002a007209 */ /* 0x000fe20007810000 */
[--C-:B-1----:R-:W-:Y:S04]  /*22690*/  FFMA.FTZ R4, R7, c[0x0][0x2d0], -R64.reuse ;  /* 0x0000b40007047a23 */ /* 0x102fe80000010840 */
[----:B------:R-:W1:Y:S02]  /*226a0*/  SHFL.BFLY PT, R2, R0, 0x2, 0x1f ;  /* 0x0c401f0000027f89 */ /* 0x000e6400000e0000 */
[----:B------:R4:W5:Y:S01]  /*226b0*/  MUFU.EX2 R241, R4 ;  /* 0x0000000400f17308 */ /* 0x0009620000000800 */
[--C-:B--2---:R-:W-:Y:S01]  /*226c0*/  FFMA.FTZ R3, R8, c[0x0][0x2d0], -R65.reuse ;  /* 0x0000b40008037a23 */ /* 0x104fe20000010841 */
[----:B---3--:R-:W-:Y:S01]  /*226d0*/  F2FP.PACK_AB R47, R55, R88 ;  /* 0x00000058372f723e */ /* 0x008fe200000000ff */
[--C-:B------:R-:W-:Y:S07]  /*226e0*/  FFMA.FTZ R8, R32, c[0x0][0x2d0], -R64.reuse ;  /* 0x0000b40020087a23 */ /* 0x100fee0000010840 */
[----:B------:R2:W-:Y:S01]  /*226f0*/  MUFU.EX2 R24, R3 ;  /* 0x0000000300187308 */ /* 0x0005e20000000800 */
[----:B------:R-:W-:Y:S01]  /*22700*/  LDSM.16.MT88.4 R32, [R220+0x100] ;  /* 0x00010000dc20783b */ /* 0x000fe20000004200 */
[--C-:B----4-:R-:W-:Y:S01]  /*22710*/  FFMA.FTZ R4, R13, c[0x0][0x2d0], -R65.reuse ;  /* 0x0000b4000d047a23 */ /* 0x110fe20000010841 */
[----:B-----5:R-:W-:Y:S07]  /*22720*/  F2FP.PACK_AB R45, R241, R240 ;  /* 0x000000f0f12d723e */ /* 0x020fee00000000ff */
[----:B------:R-:W-:Y:S10]  /*22730*/  MUFU.EX2 R244, R4 ;  /* 0x0000000400f47308 */ /* 0x000ff40000000800 */
[----:B------:R-:W-:Y:S01]  /*22740*/  MUFU.EX2 R59, R8 ;  /* 0x00000008003b7308 */ /* 0x000fe20000000800 */
[--C-:B--2---:R-:W-:Y:S09]  /*22750*/  FFMA.FTZ R3, R9, c[0x0][0x2d0], -R65.reuse ;  /* 0x0000b40009037a23 */ /* 0x104ff20000010841 */
[----:B------:R2:W-:Y:S02]  /*22760*/  MUFU.EX2 R25, R3 ;  /* 0x0000000300197308 */ /* 0x0005e40000000800 */
[----:B--2---:R-:W-:Y:S02]  /*22770*/  FFMA.FTZ R3, R12, c[0x0][0x2d0], -R65 ;  /* 0x0000b4000c037a23 */ /* 0x004fe40000010841 */
[----:B------:R-:W-:Y:S06]  /*22780*/  FFMA.FTZ R12, R48, c[0x0][0x2d0], -R64 ;  /* 0x0000b400300c7a23 */ /* 0x000fec0000010840 */
[----:B------:R1:W2:Y:S02]  /*22790*/  MUFU.EX2 R77, R3 ;  /* 0x00000003004d7308 */ /* 0x0002a40000000800 */
[----:B-1----:R-:W-:Y:S01]  /*227a0*/  FMNMX.FTZ R3, R0, R2, !PT ;  /* 0x0000000200037209 */ /* 0x002fe20007810000 */
[----:B------:R-:W-:Y:S01]  /*227b0*/  FFMA.FTZ R2, R20, c[0x0][0x2d0], -R43 ;  /* 0x0000b40014027a23 */ /* 0x000fe2000001082b */
[----:B------:R-:W-:Y:S01]  /*227c0*/  FSEL R0, R130, RZ, P2 ;  /* 0x000000ff82007208 */ /* 0x000fe20001000000 */
[----:B------:R-:W-:Y:S01]  /*227d0*/  LDSM.16.MT88.4 R20, [R217+0x100] ;  /* 0x00010000d914783b */ /* 0x000fe20000004200 */
[----:B--2---:R-:W-:Y:S04]  /*227e0*/  F2FP.PACK_AB R38, R244, R77 ;  /* 0x0000004df426723e */ /* 0x004fe800000000ff */
        /* <DEDUP_REMOVED lines=11> */
[C---:B------:R-:W-:Y:S01]  /*228a0*/  FSETP.NEU.FTZ.AND P0, PT, R3.reuse, -INF , PT ;  /* 0xff8000000300780b */ /* 0x040fe20003f1d000 */
[----:B------:R-:W1:Y:S01]  /*228b0*/  MUFU.EX2 R40, R2 ;  /* 0x0000000200287308 */ /* 0x000e620000000800 */
[----:B------:R-:W-:Y:S02]  /*228c0*/  FMUL.FTZ R66, R3, c[0x0][0x2d0] ;  /* 0x0000b40003427a20 */ /* 0x000fe40000410000 */
[----:B------:R-:W-:Y:S02]  /*228d0*/  FADD.FTZ R0, -R0, R133 ;  /* 0x0000008500007221 */ /* 0x000fe40000010100 */
[C---:B------:R-:W-:Y:S01]  /*228e0*/  FMUL.FTZ R5, R41.reuse, R137 ;  /* 0x0000008929057220 */ /* 0x040fe20000410000 */
[----:B------:R-:W-:Y:S01]  /*228f0*/  FSEL R66, R66, RZ, P0 ;  /* 0x000000ff42427208 */ /* 0x000fe20000000000 */
[----:B------:R-:W-:Y:S02]  /*22900*/  FMUL.FTZ R0, R0, c[0x0][0x2d0] ;  /* 0x0000b40000007a20 */ /* 0x000fe40000410000 */
[C---:B------:R-:W-:Y:S01]  /*22910*/  FMUL.FTZ R17, R41.reuse, R149 ;  /* 0x0000009529117220 */ /* 0x040fe20000410000 */
[----:B------:R-:W-:Y:S01]  /*22920*/  MUFU.EX2 R137, R12 ;  /* 0x0000000c00897308 */ /* 0x000fe20000000800 */
[C---:B------:R-:W-:Y:S02]  /*22930*/  FMUL.FTZ R104, R41.reuse, R104 ;  /* 0x0000006829687220 */ /* 0x040fe40000410000 */
[C---:B------:R-:W-:Y:S02]  /*22940*/  FMUL.FTZ R105, R41.reuse, R105 ;  /* 0x0000006929697220 */ /* 0x040fe40000410000 */
[C---:B------:R-:W-:Y:S02]  /*22950*/  FMUL.FTZ R112, R41.reuse, R112 ;  /* 0x0000007029707220 */ /* 0x040fe40000410000 */
[C---:B------:R-:W-:Y:S02]  /*22960*/  FMUL.FTZ R113, R41.reuse, R113 ;  /* 0x0000007129717220 */ /* 0x040fe40000410000 */
[C---:B------:R-:W-:Y:S01]  /*22970*/  FMUL.FTZ R100, R41.reuse, R100 ;  /* 0x0000006429647220 */ /* 0x040fe20000410000 */
[----:B------:R2:W3:Y:S01]  /*22980*/  MUFU.EX2 R2, R0 ;  /* 0x0000000000027308 */ /* 0x0004e20000000800 */
[----:B------:R-:W-:Y:S02]  /*22990*/  FFMA.FTZ R4, R14, c[0x0][0x2d0], -R66 ;  /* 0x0000b4000e047a23 */ /* 0x000fe40000010842 */
[----:B------:R-:W-:Y:S02]  /*229a0*/  FMUL.FTZ R101, R41, R101 ;  /* 0x0000006529657220 */ /* 0x000fe40000410000 */
[C---:B-1----:R-:W-:Y:S02]  /*229b0*/  FMUL.FTZ R18, R40.reuse, R150 ;  /* 0x0000009628127220 */ /* 0x042fe40000410000 */
[C---:B------:R-:W-:Y:S02]  /*229c0*/  FMUL.FTZ R19, R40.reuse, R151 ;  /* 0x0000009728137220 */ /* 0x040fe40000410000 */
[----:B------:R-:W-:Y:S01]  /*229d0*/  LDSM.16.MT88.4 R148, [R217+0x2900] ;  /* 0x00290000d994783b */ /* 0x000fe20000004200 */
[----:B------:R1:W-:Y:S01]  /*229e0*/  MUFU.EX2 R132, R4 ;  /* 0x0000000400847308 */ /* 0x0003e20000000800 */
[C---:B------:R-:W-:Y:S02]  /*229f0*/  FMUL.FTZ R6, R40.reuse, R138 ;  /* 0x0000008a28067220 */ /* 0x040fe40000410000 */
[C---:B------:R-:W-:Y:S01]  /*22a00*/  FMUL.FTZ R7, R40.reuse, R139 ;  /* 0x0000008b28077220 */ /* 0x040fe20000410000 */
[----:B------:R-:W-:Y:S01]  /*22a10*/  MOV R139, R24 ;  /* 0x00000018008b7202 */ /* 0x000fe20000000f00 */
[----:B------:R-:W-:Y:S02]  /*22a20*/  FFMA.FTZ R24, R49, c[0x0][0x2d0], -R64 ;  /* 0x0000b40031187a23 */ /* 0x000fe40000010840 */
[----:B------:R-:W4:Y:S01]  /*22a30*/  LDSM.16.MT88.4 R48, [R218+0x100] ;  /* 0x00010000da30783b */ /* 0x000f220000004200 */
[----:B------:R-:W-:Y:S02]  /*22a40*/  IMAD.MOV.U32 R138, RZ, RZ, R240 ;  /* 0x000000ffff8a7224 */ /* 0x000fe400078e00f0 */
[----:B------:R5:W-:Y:S01]  /*22a50*/  MUFU.EX2 R31, R24 ;  /* 0x00000018001f7308 */ /* 0x000be20000000800 */
[C---:B------:R-:W-:Y:S02]  /*22a60*/  FMUL.FTZ R102, R40.reuse, R102 ;  /* 0x0000006628667220 */ /* 0x040fe40000410000 */
[----:B------:R-:W-:Y:S02]  /*22a70*/  FMUL.FTZ R103, R40, R103 ;  /* 0x0000006728677220 */ /* 0x000fe40000410000 */
[--C-:B--2---:R-:W-:Y:S02]  /*22a80*/  FFMA.FTZ R0, R10, c[0x0][0x2d0], -R66.reuse ;  /* 0x0000b4000a007a23 */ /* 0x104fe40000010842 */
[----:B---3--:R-:W-:Y:S02]  /*22a90*/  FMUL.FTZ R8, R2, R140 ;  /* 0x0000008c02087220 */ /* 0x008fe40000410000 */
[----:B------:R-:W-:Y:S01]  /*22aa0*/  FMUL.FTZ R106, R40, R106 ;  /* 0x0000006a286a7220 */ /* 0x000fe20000410000 */
[----:B------:R2:W-:Y:S01]  /*22ab0*/  MUFU.EX2 R95, R0 ;  /* 0x00000000005f7308 */ /* 0x0005e20000000800 */
[C---:B------:R-:W-:Y:S02]  /*22ac0*/  FMUL.FTZ R9, R2.reuse, R141 ;  /* 0x0000008d02097220 */ /* 0x040fe40000410000 */
[----:B------:R-:W-:Y:S02]  /*22ad0*/  FMUL.FTZ R12, R2, R144 ;  /* 0x00000090020c7220 */ /* 0x000fe40000410000 */
[--C-:B-1----:R-:W-:Y:S02]  /*22ae0*/  FFMA.FTZ R4, R15, c[0x0][0x2d0], -R66.reuse ;  /* 0x0000b4000f047a23 */ /* 0x102fe40000010842 */
[----:B------:R-:W-:Y:S02]  /*22af0*/  FMUL.FTZ R107, R40, R107 ;  /* 0x0000006b286b7220 */ /* 0x000fe40000410000 */
[C---:B------:R-:W-:Y:S01]  /*22b00*/  FMUL.FTZ R108, R2.reuse, R108 ;  /* 0x0000006c026c7220 */ /* 0x040fe20000410000 */
[----:B------:R1:W3:Y:S01]  /*22b10*/  MUFU.EX2 R133, R4 ;  /* 0x0000000400857308 */ /* 0x0002e20000000800 */
[C---:B------:R-:W-:Y:S01]  /*22b20*/  FMUL.FTZ R13, R2.reuse, R145 ;  /* 0x00000091020d7220 */ /* 0x040fe20000410000 */
[----:B------:R-:W-:Y:S01]  /*22b30*/  MOV R145, R77 ;  /* 0x0000004d00917202 */ /* 0x000fe20000000f00 */
[C---:B------:R-:W-:Y:S02]  /*22b40*/  FMUL.FTZ R29, R2.reuse, R161 ;  /* 0x000000a1021d7220 */ /* 0x040fe40000410000 */
[C---:B-----5:R-:W-:Y:S02]  /*22b50*/  FMUL.FTZ R24, R2.reuse, R156 ;  /* 0x0000009c02187220 */ /* 0x060fe40000410000 */
[----:B------:R-:W-:Y:S02]  /*22b60*/  FMUL.FTZ R109, R2, R109 ;  /* 0x0000006d026d7220 */ /* 0x000fe40000410000 */
[C---:B------:R-:W-:Y:S02]  /*22b70*/  FMUL.FTZ R114, R40.reuse, R114 ;  /* 0x0000007228727220 */ /* 0x040fe40000410000 */
[C---:B------:R-:W-:Y:S02]  /*22b80*/  FMUL.FTZ R115, R40.reuse, R115 ;  /* 0x0000007328737220 */ /* 0x040fe40000410000 */
[----:B------:R-:W-:Y:S02]  /*22b90*/  FMUL.FTZ R116, R41, R116 ;  /* 0x0000007429747220 */ /* 0x000fe40000410000 */
[----:B--2---:R-:W-:Y:S02]  /*22ba0*/  FFMA.FTZ R0, R11, c[0x0][0x2d0], -R66 ;  /* 0x0000b4000b007a23 */ /* 0x004fe40000010842 */
[----:B------:R-:W-:Y:S02]  /*22bb0*/  IMAD.MOV.U32 R144, RZ, RZ, R88 ;  /* 0x000000ffff907224 */ /* 0x000fe400078e0058 */
[----:B------:R2:W5:Y:S01]  /*22bc0*/  MUFU.EX2 R131, R0 ;  /* 0x0000000000837308 */ /* 0x0005620000000800 */
[----:B------:R-:W-:Y:S02]  /*22bd0*/  FMUL.FTZ R117, R41, R117 ;  /* 0x0000007529757220 */ /* 0x000fe40000410000 */
[----:B------:R-:W-:Y:S02]  /*22be0*/  FMUL.FTZ R118, R40, R118 ;  /* 0x0000007628767220 */ /* 0x000fe40000410000 */
[----:B-1----:R-:W-:Y:S01]  /*22bf0*/  FFMA.FTZ R4, R177, c[0x0][0x2d0], -R43 ;  /* 0x0000b400b1047a23 */ /* 0x002fe2000001082b */
[----:B---3--:R-:W-:Y:S01]  /*22c00*/  F2FP.PACK_AB R39, R133, R132 ;  /* 0x000000848527723e */ /* 0x008fe200000000ff */
[----:B------:R-:W-:Y:S02]  /*22c10*/  IMAD.MOV.U32 R177, RZ, RZ, R25 ;  /* 0x000000ffffb17224 */ /* 0x000fe400078e0019 */
[----:B------:R-:W-:Y:S01]  /*22c20*/  FMUL.FTZ R25, R2, R157 ;  /* 0x0000009d02197220 */ /* 0x000fe20000410000 */
[----:B------:R1:W3:Y:S01]  /*22c30*/  MUFU.EX2 R58, R4 ;  /* 0x00000004003a7308 */ /* 0x0002e20000000800 */
[----:B------:R-:W-:Y:S01]  /*22c40*/  FMUL.FTZ R119, R40, R119 ;  /* 0x0000007728777220 */ /* 0x000fe20000410000 */
[----:B------:R-:W-:Y:S01]  /*22c50*/  F2FP.PACK_AB R36, R177, R139 ;  /* 0x0000008bb124723e */ /* 0x000fe200000000ff */
[C---:B------:R-:W-:Y:S02]  /*22c60*/  FMUL.FTZ R120, R2.reuse, R120 ;  /* 0x0000007802787220 */ /* 0x040fe40000410000 */
[C---:B------:R-:W-:Y:S02]  /*22c70*/  FMUL.FTZ R121, R2.reuse, R121 ;  /* 0x0000007902797220 */ /* 0x040fe40000410000 */
[C---:B------:R-:W-:Y:S02]  /*22c80*/  FMUL.FTZ R124, R2.reuse, R124 ;  /* 0x0000007c027c7220 */ /* 0x040fe40000410000 */
[----:B------:R-:W-:Y:S02]  /*22c90*/  FMUL.FTZ R125, R2, R125 ;  /* 0x0000007d027d7220 */ /* 0x000fe40000410000 */
[----:B------:R-:W-:Y:S02]  /*22ca0*/  IMAD.MOV.U32 R157, RZ, RZ, R59 ;  /* 0x000000ffff9d7224 */ /* 0x000fe400078e003b */
[----:B------:R-:W-:Y:S01]  /*22cb0*/  IMAD.MOV.U32 R141, RZ, RZ, R242 ;  /* 0x000000ffff8d7224 */ /* 0x000fe200078e00f2 */
[----:B--2---:R-:W-:Y:S02]  /*22cc0*/  FSEL R0, R3, RZ, P0 ;  /* 0x000000ff03007208 */ /* 0x004fe40000000000 */
[----:B-----5:R-:W-:Y:S02]  /*22cd0*/  F2FP.PACK_AB R37, R131, R95 ;  /* 0x0000005f8325723e */ /* 0x020fe400000000ff */
[----:B------:R-:W-:Y:S01]  /*22ce0*/  PLOP3.LUT P0, PT, PT, PT, UP0, 0x80, 0x0 ;  /* 0x000000000000781c */ /* 0x000fe20003f0f008 */
[----:B------:R-:W-:Y:S01]  /*22cf0*/  FADD.FTZ R0, -R0, R134 ;  /* 0x0000008600007221 */ /* 0x000fe20000010100 */
[----:B------:R-:W-:Y:S01]  /*22d00*/  MOV R134, R28 ;  /* 0x0000001c00867202 */ /* 0x000fe20000000f00 */
[----:B------:R-:W-:Y:S02]  /*22d10*/  FFMA.FTZ R28, R68, c[0x0][0x2d0], -R64 ;  /* 0x0000b400441c7a23 */ /* 0x000fe40000010840 */
[----:B------:R-:W-:Y:S01]  /*22d20*/  FMUL.FTZ R0, R0, c[0x0][0x2d0] ;  /* 0x0000b40000007a20 */ /* 0x000fe20000410000 */
[----:B------:R-:W-:Y:S01]  /*22d30*/  F2FP.PACK_AB R44, R242, R134 ;  /* 0x00000086f22c723e */ /* 0x000fe200000000ff */
[----:B-1----:R-:W-:Y:S01]  /*22d40*/  FMUL.FTZ R4, R41, R136 ;  /* 0x0000008829047220 */ /* 0x002fe20000410000 */
[----:B------:R1:W-:Y:S01]  /*22d50*/  MUFU.EX2 R140, R28 ;  /* 0x0000001c008c7308 */ /* 0x0003e20000000800 */
[----:B---3--:R-:W-:Y:S05]  /*22d60*/  MOV R136, R58 ;  /* 0x0000003a00887202 */ /* 0x008fea0000000f00 */
[-C--:B------:R-:W-:Y:S04]  /*22d70*/  HMMA.16816.F32 R4, R44, R20.reuse, R4 ;  /* 0x000000142c04723c */ /* 0x080fe80000001804 */
[----:B------:R-:W2:Y:S01]  /*22d80*/  MUFU.EX2 R0, R0 ;  /* 0x0000000000007308 */ /* 0x000ea20000000800 */
[----:B-1----:R-:W-:Y:S02]  /*22d90*/  FMUL.FTZ R28, R2, R160 ;  /* 0x000000a0021c7220 */ /* 0x002fe40000410000 */
[C---:B--2---:R-:W-:Y:S02]  /*22da0*/  FMUL.FTZ R10, R0.reuse, R142 ;  /* 0x0000008e000a7220 */ /* 0x044fe40000410000 */
[C---:B------:R-:W-:Y:S03]  /*22db0*/  FMUL.FTZ R11, R0.reuse, R143 ;  /* 0x0000008f000b7220 */ /* 0x040fe60000410000 */
[----:B------:R-:W-:Y:S01]  /*22dc0*/  MOV R143, R241 ;  /* 0x000000f1008f7202 */ /* 0x000fe20000000f00 */
[C---:B------:R-:W-:Y:S01]  /*22dd0*/  FMUL.FTZ R15, R0.reuse, R147 ;  /* 0x00000093000f7220 */ /* 0x040fe20000410000 */
[----:B------:R-:W-:Y:S01]  /*22de0*/  MOV R147, R55 ;  /* 0x0000003700937202 */ /* 0x000fe20000000f00 */
[C---:B------:R-:W-:Y:S02]  /*22df0*/  FMUL.FTZ R110, R0.reuse, R110 ;  /* 0x0000006e006e7220 */ /* 0x040fe40000410000 */
[C---:B------:R-:W-:Y:S01]  /*22e00*/  FMUL.FTZ R111, R0.reuse, R111 ;  /* 0x0000006f006f7220 */ /* 0x040fe20000410000 */
[C---:B------:R-:W-:Y:S01]  /*22e10*/  HMMA.16816.F32 R8, R36.reuse, R20, R8 ;  /* 0x000000142408723c */ /* 0x040fe20000001808 */
[C---:B------:R-:W-:Y:S02]  /*22e20*/  FMUL.FTZ R14, R0.reuse, R146 ;  /* 0x00000092000e7220 */ /* 0x040fe40000410000 */
[C---:B------:R-:W-:Y:S01]  /*22e30*/  FMUL.FTZ R26, R0.reuse, R158 ;  /* 0x0000009e001a7220 */ /* 0x040fe20000410000 */
[----:B------:R-:W-:Y:S01]  /*22e40*/  MOV R158, R245 ;  /* 0x000000f5009e7202 */ /* 0x000fe20000000f00 */
[C---:B------:R-:W-:Y:S02]  /*22e50*/  FMUL.FTZ R27, R0.reuse, R159 ;  /* 0x0000009f001b7220 */ /* 0x040fe40000410000 */
[----:B------:R-:W-:Y:S01]  /*22e60*/  FFMA.FTZ R20, R179, c[0x0][0x2d0], -R43 ;  /* 0x0000b400b3147a23 */ /* 0x000fe2000001082b */
[-C--:B------:R-:W-:Y:S01]  /*22e70*/  HMMA.16816.F32 R12, R36, R22.reuse, R12 ;  /* 0x00000016240c723c */ /* 0x080fe2000000180c */
[C---:B------:R-:W-:Y:S02]  /*22e80*/  FMUL.FTZ R21, R41.reuse, R153 ;  /* 0x0000009929157220 */ /* 0x040fe40000410000 */
[----:B------:R1:W-:Y:S01]  /*22e90*/  MUFU.EX2 R176, R20 ;  /* 0x0000001400b07308 */ /* 0x0003e20000000800 */
[C---:B------:R-:W-:Y:S01]  /*22ea0*/  FMUL.FTZ R30, R0.reuse, R162 ;  /* 0x000000a2001e7220 */ /* 0x040fe20000410000 */
[----:B------:R-:W-:Y:S01]  /*22eb0*/  MOV R153, R145 ;  /* 0x0000009100997202 */ /* 0x000fe20000000f00 */
[----:B------:R-:W-:Y:S02]  /*22ec0*/  IMAD.MOV.U32 R162, RZ, RZ, R31 ;  /* 0x000000ffffa27224 */ /* 0x000fe400078e001f */
[C---:B------:R-:W-:Y:S01]  /*22ed0*/  HMMA.16816.F32 R16, R44.reuse, R22, R16 ;  /* 0x000000162c10723c */ /* 0x040fe20000001810 */
[C---:B------:R-:W-:Y:S03]  /*22ee0*/  FMUL.FTZ R31, R0.reuse, R163 ;  /* 0x000000a3001f7220 */ /* 0x040fe60000410000 */
[C---:B------:R-:W-:Y:S01]  /*22ef0*/  FMUL.FTZ R122, R0.reuse, R122 ;  /* 0x0000007a007a7220 */ /* 0x040fe20000410000 */
[----:B------:R-:W-:Y:S01]  /*22f00*/  MOV R163, R62 ;  /* 0x0000003e00a37202 */ /* 0x000fe20000000f00 */
[----:B------:R-:W-:Y:S02]  /*22f10*/  FMUL.FTZ R123, R0, R123 ;  /* 0x0000007b007b7220 */ /* 0x000fe40000410000 */
[C---:B------:R-:W-:Y:S04]  /*22f20*/  FMUL.FTZ R22, R40.reuse, R154 ;  /* 0x0000009a28167220 */ /* 0x040fe80000410000 */
[----:B------:R-:W-:Y:S01]  /*22f30*/  FMUL.FTZ R23, R40, R155 ;  /* 0x0000009b28177220 */ /* 0x000fe20000410000 */
[----:B------:R-:W-:Y:S01]  /*22f40*/  MOV R155, R178 ;  /* 0x000000b2009b7202 */ /* 0x000fe20000000f00 */
[C---:B------:R-:W-:Y:S02]  /*22f50*/  FMUL.FTZ R126, R0.reuse, R126 ;  /* 0x0000007e007e7220 */ /* 0x040fe40000410000 */
[----:B------:R-:W-:Y:S02]  /*22f60*/  FMUL.FTZ R127, R0, R127 ;  /* 0x0000007f007f7220 */ /* 0x000fe40000410000 */
[----:B------:R-:W-:Y:S02]  /*22f70*/  IMAD.MOV.U32 R159, RZ, RZ, R244 ;  /* 0x000000ffff9f7224 */ /* 0x000fe400078e00f4 */
[----:B-1----:R-:W-:Y:S02]  /*22f80*/  FMUL.FTZ R20, R41, R152 ;  /* 0x0000009829147220 */ /* 0x002fe40000410000 */
[----:B------:R-:W-:Y:S02]  /*22f90*/  IMAD.MOV.U32 R146, RZ, RZ, R76 ;  /* 0x000000ffff927224 */ /* 0x000fe400078e004c */
[----:B------:R-:W-:Y:S03]  /*22fa0*/  IMAD.MOV.U32 R154, RZ, RZ, R144 ;  /* 0x000000ffff9a7224 */ /* 0x000fe600078e0090 */
[-C--:B------:R-:W-:Y:S01]  /*22fb0*/  HMMA.16816.F32 R20, R44, R32.reuse, R20 ;  /* 0x000000202c14723c */ /* 0x080fe20000001814 */
[----:B------:R-:W-:Y:S07]  /*22fc0*/  MOV R152, R146 ;  /* 0x0000009200987202 */ /* 0x000fee0000000f00 */
[C---:B------:R-:W-:Y:S07]  /*22fd0*/  HMMA.16816.F32 R24, R36.reuse, R32, R24 ;  /* 0x000000202418723c */ /* 0x040fee0000001818 */
[--C-:B------:R-:W-:Y:S01]  /*22fe0*/  FFMA.FTZ R32, R52, c[0x0][0x2d0], -R65.reuse ;  /* 0x0000b40034207a23 */ /* 0x100fe20000010841 */
[-C--:B------:R-:W-:Y:S01]  /*22ff0*/  HMMA.16816.F32 R28, R36, R34.reuse, R28 ;  /* 0x00000022241c723c */ /* 0x080fe2000000181c */
[----:B------:R-:W-:Y:S02]  /*23000*/  FMUL.FTZ R33, R2, R165 ;  /* 0x000000a502217220 */ /* 0x000fe40000410000 */
[----:B------:R1:W-:Y:S05]  /*23010*/  MUFU.EX2 R156, R32 ;  /* 0x00000020009c7308 */ /* 0x0003ea0000000800 */
[C---:B------:R-:W-:Y:S07]  /*23020*/  HMMA.16816.F32 R100, R44.reuse, R34, R100 ;  /* 0x000000222c64723c */ /* 0x040fee0000001864 */
[C---:B------:R-:W-:Y:S01]  /*23030*/  FMUL.FTZ R34, R0.reuse, R166 ;  /* 0x000000a600227220 */ /* 0x040fe20000410000 */
[-C--:B----4-:R-:W-:Y:S01]  /*23040*/  HMMA.16816.F32 R104, R44, R48.reuse, R104 ;  /* 0x000000302c68723c */ /* 0x090fe20000001868 */
[----:B------:R-:W-:Y:S07]  /*23050*/  FMUL.FTZ R35, R0, R167 ;  /* 0x000000a700237220 */ /* 0x000fee0000410000 */
[C---:B------:R-:W-:Y:S01]  /*23060*/  HMMA.16816.F32 R108, R36.reuse, R48, R108 ;  /* 0x00000030246c723c */ /* 0x040fe2000000186c */
[----:B-1----:R-:W-:Y:S06]  /*23070*/  FFMA.FTZ R32, R53, c[0x0][0x2d0], -R65 ;  /* 0x0000b40035207a23 */ /* 0x002fec0000010841 */
[----:B------:R-:W-:Y:S01]  /*23080*/  FFMA.FTZ R48, R180, c[0x0][0x2d0], -R43 ;  /* 0x0000b400b4307a23 */ /* 0x000fe2000001082b */
[----:B------:R1:W-:Y:S10]  /*23090*/  MUFU.EX2 R161, R32 ;  /* 0x0000002000a17308 */ /* 0x0003f40000000800 */
[----:B------:R2:W-:Y:S01]  /*230a0*/  MUFU.EX2 R142, R48 ;  /* 0x00000030008e7308 */ /* 0x0005e20000000800 */
[--C-:B-1----:R-:W-:Y:S02]  /*230b0*/  FFMA.FTZ R32, R54, c[0x0][0x2d0], -R65.reuse ;  /* 0x0000b40036207a23 */ /* 0x102fe40000010841 */
[----:B------:R-:W1:Y:S07]  /*230c0*/  LDSM.16.MT88.4 R52, [R219+0x100] ;  /* 0x00010000db34783b */ /* 0x000e6e0000004200 */
[----:B------:R3:W-:Y:S01]  /*230d0*/  MUFU.EX2 R160, R32 ;  /* 0x0000002000a07308 */ /* 0x0007e20000000800 */
[--C-:B--2---:R-:W-:Y:S02]  /*230e0*/  FFMA.FTZ R48, R56, c[0x0][0x2d0], -R66.reuse ;  /* 0x0000b40038307a23 */ /* 0x104fe40000010842 */
[----:B------:R-:W-:Y:S07]  /*230f0*/  FFMA.FTZ R56, R60, c[0x0][0x2d0], -R66 ;  /* 0x0000b4003c387a23 */ /* 0x000fee0000010842 */
[----:B------:R2:W-:Y:S01]  /*23100*/  MUFU.EX2 R91, R48 ;  /* 0x00000030005b7308 */ /* 0x0005e20000000800 */
[----:B------:R-:W-:Y:S09]  /*23110*/  FFMA.FTZ R60, R80, c[0x0][0x2d0], -R64 ;  /* 0x0000b400503c7a23 */ /* 0x000ff20000010840 */
[----:B------:R4:W-:Y:S01]  /*23120*/  MUFU.EX2 R88, R56 ;  /* 0x0000003800587308 */ /* 0x0009e20000000800 */
[----:B---3--:R-:W-:Y:S09]  /*23130*/  FFMA.FTZ R32, R67, c[0x0][0x2d0], -R65 ;  /* 0x0000b40043207a23 */ /* 0x008ff20000010841 */
[----:B------:R3:W-:Y:S01]  /*23140*/  MUFU.EX2 R68, R32 ;  /* 0x0000002000447308 */ /* 0x0007e20000000800 */
[--C-:B--2---:R-:W-:Y:S09]  /*23150*/  FFMA.FTZ R48, R57, c[0x0][0x2d0], -R66.reuse ;  /* 0x0000b40039307a23 */ /* 0x104ff20000010842 */
[----:B------:R2:W5:Y:S01]  /*23160*/  MUFU.EX2 R90, R48 ;  /* 0x00000030005a7308 */ /* 0x0005620000000800 */
[----:B----4-:R-:W-:Y:S09]  /*23170*/  LDSM.16.MT88.4 R56, [R220+0x900] ;  /* 0x00090000dc38783b */ /* 0x010ff20000004200 */
[----:B------:R4:W-:Y:S01]  /*23180*/  MUFU.EX2 R251, R60 ;  /* 0x0000003c00fb7308 */ /* 0x0009e20000000800 */
[----:B---3--:R-:W-:Y:S07]  /*23190*/  FMUL.FTZ R32, R2, R164 ;  /* 0x000000a402207220 */ /* 0x008fee0000410000 */
[-C--:B------:R-:W-:Y:S08]  /*231a0*/  HMMA.16816.F32 R32, R36, R50.reuse, R32 ;  /* 0x000000322420723c */ /* 0x080ff00000001820 */
[C---:B------:R-:W-:Y:S01]  /*231b0*/  HMMA.16816.F32 R112, R44.reuse, R50, R112 ;  /* 0x000000322c70723c */ /* 0x040fe20000001870 */
[----:B--2---:R-:W2:Y:S07]  /*231c0*/  LDSM.16.MT88.4 R48, [R217+0x900] ;  /* 0x00090000d930783b */ /* 0x004eae0000004200 */
[-C--:B-1----:R-:W-:Y:S08]  /*231d0*/  HMMA.16816.F32 R116, R44, R52.reuse, R116 ;  /* 0x000000342c74723c */ /* 0x082ff00000001874 */
[C---:B------:R-:W-:Y:S07]  /*231e0*/  HMMA.16816.F32 R120, R36.reuse, R52, R120 ;  /* 0x000000342478723c */ /* 0x040fee0000001878 */
[----:B------:R-:W-:Y:S01]  /*231f0*/  FFMA.FTZ R52, R61, c[0x0][0x2d0], -R66 ;  /* 0x0000b4003d347a23 */ /* 0x000fe20000010842 */
[-C--:B------:R-:W-:Y:S01]  /*23200*/  HMMA.16816.F32 R124, R36, R54.reuse, R124 ;  /* 0x00000036247c723c */ /* 0x080fe2000000187c */
[----:B-----5:R-:W-:Y:S01]  /*23210*/  F2FP.PACK_AB R53, R90, R91 ;  /* 0x0000005b5a35723e */ /* 0x020fe200000000ff */
[----:B----4-:R-:W1:Y:S01]  /*23220*/  LDSM.16.MT88.4 R60, [R218+0x900] ;  /* 0x00090000da3c783b */ /* 0x010e620000004200 */
[----:B------:R3:W4:Y:S04]  /*23230*/  MUFU.EX2 R79, R52 ;  /* 0x00000034004f7308 */ /* 0x0007280000000800 */
[C---:B------:R-:W-:Y:S02]  /*23240*/  FMUL.FTZ R36, R41.reuse, R168 ;  /* 0x000000a829247220 */ /* 0x040fe40000410000 */
[----:B------:R-:W-:Y:S03]  /*23250*/  FMUL.FTZ R37, R41, R169 ;  /* 0x000000a929257220 */ /* 0x000fe60000410000 */
[C---:B------:R-:W-:Y:S02]  /*23260*/  FMUL.FTZ R38, R40.reuse, R170 ;  /* 0x000000aa28267220 */ /* 0x040fe40000410000 */
[----:B------:R-:W-:Y:S07]  /*23270*/  FMUL.FTZ R39, R40, R171 ;  /* 0x000000ab28277220 */ /* 0x000fee0000410000 */
[----:B------:R-:W-:Y:S01]  /*23280*/  HMMA.16816.F32 R36, R44, R54, R36 ;  /* 0x000000362c24723c */ /* 0x000fe20000001824 */
[--C-:B---3--:R-:W-:Y:S06]  /*23290*/  FFMA.FTZ R52, R181, c[0x0][0x2d0], -R43.reuse ;  /* 0x0000b400b5347a23 */ /* 0x108fec000001082b */
[----:B------:R-:W-:Y:S02]  /*232a0*/  F2FP.PACK_AB R47, R140, R162 ;  /* 0x000000a28c2f723e */ /* 0x000fe400000000ff */
[----:B------:R-:W-:Y:S01]  /*232b0*/  F2FP.PACK_AB R44, R136, R158 ;  /* 0x0000009e882c723e */ /* 0x000fe200000000ff */
[----:B------:R3:W-:Y:S02]  /*232c0*/  MUFU.EX2 R252, R52 ;  /* 0x0000003400fc7308 */ /* 0x0007e40000000800 */
[----:B------:R-:W-:Y:S02]  /*232d0*/  F2FP.PACK_AB R45, R137, R157 ;  /* 0x0000009d892d723e */ /* 0x000fe400000000ff */
[----:B------:R-:W-:Y:S02]  /*232e0*/  F2FP.PACK_AB R46, R176, R163 ;  /* 0x000000a3b02e723e */ /* 0x000fe400000000ff */
[----:B------:R-:W-:Y:S02]  /*232f0*/  F2FP.PACK_AB R54, R68, R160 ;  /* 0x000000a04436723e */ /* 0x000fe400000000ff */
[----:B----4-:R-:W-:Y:S03]  /*23300*/  F2FP.PACK_AB R55, R79, R88 ;  /* 0x000000584f37723e */ /* 0x010fe600000000ff */
[-C--:B--2---:R-:W-:Y:S01]  /*23310*/  HMMA.16816.F32 R4, R44, R48.reuse, R4 ;  /* 0x000000302c04723c */ /* 0x084fe20000001804 */
[--C-:B---3--:R-:W-:Y:S04]  /*23320*/  FFMA.FTZ R52, R69, c[0x0][0x2d0], -R64.reuse ;  /* 0x0000b40045347a23 */ /* 0x108fe80000010840 */
[----:B------:R2:W-:Y:S02]  /*23330*/  MUFU.EX2 R248, R52 ;  /* 0x0000003400f87308 */ /* 0x0005e40000000800 */
[----:B--2---:R-:W-:Y:S07]  /*23340*/  F2FP.PACK_AB R52, R161, R156 ;  /* 0x0000009ca134723e */ /* 0x004fee00000000ff */
[C---:B------:R-:W-:Y:S07]  /*23350*/  HMMA.16816.F32 R8, R52.reuse, R48, R8 ;  /* 0x000000303408723c */ /* 0x040fee0000001808 */
[--C-:B------:R-:W-:Y:S01]  /*23360*/  FFMA.FTZ R48, R182, c[0x0][0x2d0], -R43.reuse ;  /* 0x0000b400b6307a23 */ /* 0x100fe2000001082b */
[-C--:B------:R-:W-:Y:S03]  /*23370*/  HMMA.16816.F32 R12, R52, R50.reuse, R12 ;  /* 0x00000032340c723c */ /* 0x080fe6000000180c */
[----:B------:R2:W-:Y:S05]  /*23380*/  MUFU.EX2 R249, R48 ;  /* 0x0000003000f97308 */ /* 0x0005ea0000000800 */
[C---:B------:R-:W-:Y:S08]  /*23390*/  HMMA.16816.F32 R16, R44.reuse, R50, R16 ;  /* 0x000000322c10723c */ /* 0x040ff00000001810 */
[-C--:B------:R-:W-:Y:S08]  /*233a0*/  HMMA.16816.F32 R20, R44, R56.reuse, R20 ;  /* 0x000000382c14723c */ /* 0x080ff00000001814 */
[C---:B------:R-:W-:Y:S01]  /*233b0*/  HMMA.16816.F32 R24, R52.reuse, R56, R24 ;  /* 0x000000383418723c */ /* 0x040fe20000001818 */
[----:B--2---:R-:W-:Y:S06]  /*233c0*/  FFMA.FTZ R48, R183, c[0x0][0x2d0], -R43 ;  /* 0x0000b400b7307a23 */ /* 0x004fec000001082b */
        /* <DEDUP_REMOVED lines=20> */
[----:B------:R3:W-:Y:S01]  /*23510*/  MUFU.EX2 R241, R56 ;  /* 0x0000003800f17308 */ /* 0x0007e20000000800 */
        /* <DEDUP_REMOVED lines=14> */
[-C--:B------:R-:W-:Y:S01]  /*23600*/  HMMA.16816.F32 R124, R52, R50.reuse, R124 ;  /* 0x00000032347c723c */ /* 0x080fe2000000187c */
[----:B------:R-:W2:Y:S02]  /*23610*/  LDSM.16.MT88.4 R52, [R220+0x1100] ;  /* 0x00110000dc34783b */ /* 0x000ea40000004200 */
[----:B------:R4:W5:Y:S01]  /*23620*/  MUFU.EX2 R75, R48 ;  /* 0x00000030004b7308 */ /* 0x0009620000000800 */
[----:B---3--:R-:W-:Y:S04]  /*23630*/  F2FP.PACK_AB R49, R77, R78 ;  /* 0x0000004e4d31723e */ /* 0x008fe800000000ff */
[----:B------:R-:W-:Y:S07]  /*23640*/  HMMA.16816.F32 R36, R44, R50, R36 ;  /* 0x000000322c24723c */ /* 0x000fee0000001824 */
[----:B------:R-:W-:Y:S02]  /*23650*/  F2FP.PACK_AB R44, R252, R142 ;  /* 0x0000008efc2c723e */ /* 0x000fe400000000ff */
[----:B------:R-:W-:Y:S03]  /*23660*/  F2FP.PACK_AB R45, R251, R248 ;  /* 0x000000f8fb2d723e */ /* 0x000fe600000000ff */
[----:B------:R-:W-:Y:S02]  /*23670*/  F2FP.PACK_AB R46, R250, R249 ;  /* 0x000000f9fa2e723e */ /* 0x000fe400000000ff */
[----:B------:R-:W-:Y:S02]  /*23680*/  F2FP.PACK_AB R47, R246, R247 ;  /* 0x000000f7f62f723e */ /* 0x000fe400000000ff */
[----:B------:R-:W-:Y:S01]  /*23690*/  F2FP.PACK_AB R50, R241, R244 ;  /* 0x000000f4f132723e */ /* 0x000fe200000000ff */
[--C-:B----4-:R-:W-:Y:S01]  /*236a0*/  FFMA.FTZ R48, R186, c[0x0][0x2d0], -R43.reuse ;  /* 0x0000b400ba307a23 */ /* 0x110fe2000001082b */
[----:B-----5:R-:W-:Y:S03]  /*236b0*/  F2FP.PACK_AB R51, R75, R76 ;  /* 0x0000004c4b33723e */ /* 0x020fe600000000ff */
[----:B------:R3:W-:Y:S01]  /*236c0*/  MUFU.EX2 R167, R48 ;  /* 0x0000003000a77308 */ /* 0x0007e20000000800 */
[-C--:B-1----:R-:W-:Y:S01]  /*236d0*/  HMMA.16816.F32 R4, R44, R56.reuse, R4 ;  /* 0x000000382c04723c */ /* 0x082fe20000001804 */
[--C-:B---3--:R-:W-:Y:S08]  /*236e0*/  FFMA.FTZ R48, R97, c[0x0][0x2d0], -R64.reuse ;  /* 0x0000b40061307a23 */ /* 0x108ff00000010840 */
[----:B------:R1:W-:Y:S03]  /*236f0*/  MUFU.EX2 R166, R48 ;  /* 0x0000003000a67308 */ /* 0x0003e60000000800 */
        /* <DEDUP_REMOVED lines=31> */
[----:B---3--:R-:W-:Y:S01]  /*238f0*/  FFMA.FTZ R52, R187, c[0x0][0x2d0], -R65 ;  /* 0x0000b400bb347a23 */ /* 0x008fe20000010841 */
        /* <DEDUP_REMOVED lines=13> */
[----:B------:R-:W-:Y:S01]  /*239d0*/  MOV R193, R136 ;  /* 0x0000008800c17202 */ /* 0x000fe20000000f00 */
        /* <DEDUP_REMOVED lines=13> */
[----:B------:R-:W-:Y:S07]  /*23ab0*/  F2FP.PACK_AB R47, R186, R185 ;  /* 0x000000b9ba2f723e */ /* 0x000fee00000000ff */
[----:B------:R1:W4:Y:S01]  /*23ac0*/  MUFU.EX2 R74, R52 ;  /* 0x00000034004a7308 */ /* 0x0003220000000800 */
[----:B--2---:R-:W-:Y:S01]  /*23ad0*/  F2FP.PACK_AB R51, R71, R72 ;  /* 0x000000484733723e */ /* 0x004fe200000000ff */
[----:B------:R-:W-:Y:S01]  /*23ae0*/  LDSM.16.MT88.4 R56, [R220+0x1900] ;  /* 0x00190000dc38783b */ /* 0x000fe20000004200 */
[--C-:B---3--:R-:W-:Y:S01]  /*23af0*/  FFMA.FTZ R48, R194, c[0x0][0x2d0], -R64.reuse ;  /* 0x0000b400c2307a23 */ /* 0x108fe20000010840 */
        /* <DEDUP_REMOVED lines=10> */
[----:B------:R1:W-:Y:S01]  /*23ba0*/  MUFU.EX2 R176, R52 ;  /* 0x0000003400b07308 */ /* 0x0003e20000000800 */
[----:B------:R-:W-:Y:S04]  /*23bb0*/  MOV R141, R134 ;  /* 0x00000086008d7202 */ /* 0x000fe80000000f00 */
[C---:B------:R-:W-:Y:S08]  /*23bc0*/  HMMA.16816.F32 R16, R44.reuse, R54, R16 ;  /* 0x000000362c10723c */ /* 0x040ff00000001810 */
[-C--:B------:R-:W-:Y:S08]  /*23bd0*/  HMMA.16816.F32 R20, R44, R56.reuse, R20 ;  /* 0x000000382c14723c */ /* 0x080ff00000001814 */
[C---:B------:R-:W-:Y:S01]  /*23be0*/  HMMA.16816.F32 R24, R48.reuse, R56, R24 ;  /* 0x000000383018723c */ /* 0x040fe20000001818 */
[----:B-1----:R-:W-:Y:S02]  /*23bf0*/  FFMA.FTZ R52, R204, c[0x0][0x2d0], -R43 ;  /* 0x0000b400cc347a23 */ /* 0x002fe4000001082b */
[----:B------:R-:W4:Y:S04]  /*23c00*/  LDL.LU R204, [R1+0xc] ;  /* 0x00000c0001cc7983 */ /* 0x000f280000300800 */
[----:B------:R-:W-:Y:S01]  /*23c10*/  FFMA.FTZ R56, R197, c[0x0][0x2d0], -R65 ;  /* 0x0000b400c5387a23 */ /* 0x000fe20000010841 */
[-C--:B------:R-:W-:Y:S01]  /*23c20*/  HMMA.16816.F32 R28, R48, R58.reuse, R28 ;  /* 0x0000003a301c723c */ /* 0x080fe2000000181c */
[----:B------:R1:W-:Y:S01]  /*23c30*/  MUFU.EX2 R178, R52 ;  /* 0x0000003400b27308 */ /* 0x0003e20000000800 */
[----:B------:R-:W3:Y:S06]  /*23c40*/  LDL.LU R140, [R1+0x4] ;  /* 0x00000400018c7983 */ /* 0x000eec0000300800 */
        /* <DEDUP_REMOVED lines=10> */
[----:B------:R-:W5:Y:S03]  /*23cf0*/  LDL.LU R138, [R1+0x8] ;  /* 0x00000800018a7983 */ /* 0x000f660000300800 */
[--C-:B----4-:R-:W-:Y:S03]  /*23d00*/  FFMA.FTZ R56, R199, c[0x0][0x2d0], -R65.reuse ;  /* 0x0000b400c7387a23 */ /* 0x110fe60000010841 */
[----:B------:R4:W-:Y:S01]  /*23d10*/  MUFU.EX2 R69, R60 ;  /* 0x0000003c00457308 */ /* 0x0009e20000000800 */
[C---:B------:R-:W-:Y:S09]  /*23d20*/  HMMA.16816.F32 R112, R44.reuse, R62, R112 ;  /* 0x0000003e2c70723c */ /* 0x040ff20000001870 */
[----:B------:R4:W-:Y:S03]  /*23d30*/  MUFU.EX2 R97, R56 ;  /* 0x0000003800617308 */ /* 0x0009e60000000800 */
[----:B-1----:R-:W-:Y:S07]  /*23d40*/  FFMA.FTZ R52, R202, c[0x0][0x2d0], -R64 ;  /* 0x0000b400ca347a23 */ /* 0x002fee0000010840 */
[----:B------:R1:W-:Y:S01]  /*23d50*/  MUFU.EX2 R134, R52 ;  /* 0x0000003400867308 */ /* 0x0003e20000000800 */
[----:B----4-:R-:W-:Y:S09]  /*23d60*/  FFMA.FTZ R60, R172, c[0x0][0x2d0], -R66 ;  /* 0x0000b400ac3c7a23 */ /* 0x010ff20000010842 */
[----:B------:R4:W-:Y:S01]  /*23d70*/  MUFU.EX2 R68, R60 ;  /* 0x0000003c00447308 */ /* 0x0009e20000000800 */
[--C-:B------:R-:W-:Y:S09]  /*23d80*/  FFMA.FTZ R56, R201, c[0x0][0x2d0], -R65.reuse ;  /* 0x0000b400c9387a23 */ /* 0x100ff20000010841 */
[----:B------:R4:W4:Y:S01]  /*23d90*/  MUFU.EX2 R92, R56 ;  /* 0x00000038005c7308 */ /* 0x0009220000000800 */
[----:B-1----:R-:W-:Y:S09]  /*23da0*/  FFMA.FTZ R52, R196, c[0x0][0x2d0], -R65 ;  /* 0x0000b400c4347a23 */ /* 0x002ff20000010841 */
[----:B------:R1:W-:Y:S01]  /*23db0*/  MUFU.EX2 R96, R52 ;  /* 0x0000003400607308 */ /* 0x0003e20000000800 */
[----:B----4-:R-:W-:Y:S09]  /*23dc0*/  FFMA.FTZ R60, R207, c[0x0][0x2d0], -R64 ;  /* 0x0000b400cf3c7a23 */ /* 0x010ff20000010840 */
[----:B------:R4:W-:Y:S01]  /*23dd0*/  MUFU.EX2 R84, R60 ;  /* 0x0000003c00547308 */ /* 0x0009e20000000800 */
[--C-:B------:R-:W-:Y:S09]  /*23de0*/  FFMA.FTZ R56, R205, c[0x0][0x2d0], -R43.reuse ;  /* 0x0000b400cd387a23 */ /* 0x100ff2000001082b */
[----:B------:R4:W-:Y:S01]  /*23df0*/  MUFU.EX2 R89, R56 ;  /* 0x0000003800597308 */ /* 0x0009e20000000800 */
[----:B-1----:R-:W1:Y:S08]  /*23e00*/  LDSM.16.MT88.4 R52, [R219+0x1900] ;  /* 0x00190000db34783b */ /* 0x002e700000004200 */
[----:B----4-:R-:W-:Y:S01]  /*23e10*/  LDSM.16.MT88.4 R60, [R218+0x2100] ;  /* 0x00210000da3c783b */ /* 0x010fe20000004200 */
[--C-:B------:R-:W-:Y:S04]  /*23e20*/  FFMA.FTZ R56, R135, c[0x0][0x2d0], -R66.reuse ;  /* 0x0000b40087387a23 */ /* 0x100fe80000010842 */
[----:B------:R4:W4:Y:S01]  /*23e30*/  MUFU.EX2 R70, R56 ;  /* 0x0000003800467308 */ /* 0x0009220000000800 */
[-C--:B-1----:R-:W-:Y:S08]  /*23e40*/  HMMA.16816.F32 R116, R44, R52.reuse, R116 ;  /* 0x000000342c74723c */ /* 0x082ff00000001874 */
[C---:B------:R-:W-:Y:S01]  /*23e50*/  HMMA.16816.F32 R120, R48.reuse, R52, R120 ;  /* 0x000000343078723c */ /* 0x040fe20000001878 */
[----:B----4-:R-:W1:Y:S06]  /*23e60*/  LDSM.16.MT88.4 R56, [R217+0x2100] ;  /* 0x00210000d938783b */ /* 0x010e6c0000004200 */
[----:B------:R-:W-:Y:S01]  /*23e70*/  FFMA.FTZ R52, R173, c[0x0][0x2d0], -R66 ;  /* 0x0000b400ad347a23 */ /* 0x000fe20000010842 */
[-C--:B------:R-:W-:Y:S03]  /*23e80*/  HMMA.16816.F32 R124, R48, R54.reuse, R124 ;  /* 0x00000036307c723c */ /* 0x080fe6000000187c */
[----:B------:R4:W4:Y:S04]  /*23e90*/  MUFU.EX2 R67, R52 ;  /* 0x0000003400437308 */ /* 0x0009280000000800 */
        /* <DEDUP_REMOVED lines=9> */
[----:B----4-:R-:W4:Y:S01]  /*23f30*/  LDSM.16.MT88.4 R52, [R220+0x2100] ;  /* 0x00210000dc34783b */ /* 0x010f220000004200 */
        /* <DEDUP_REMOVED lines=14> */
[-C--:B----4-:R-:W-:Y:S08]  /*24020*/  HMMA.16816.F32 R20, R44, R52.reuse, R20 ;  /* 0x000000342c14723c */ /* 0x090ff00000001814 */
        /* <DEDUP_REMOVED lines=12> */
[--C-:B----4-:R-:W-:Y:S04]  /*240f0*/  FFMA.FTZ R43, R209, c[0x0][0x2d0], -R65.reuse ;  /* 0x0000b400d12b7a23 */ /* 0x110fe80000010841 */
[----:B------:R4:W-:Y:S03]  /*24100*/  MUFU.EX2 R80, R43 ;  /* 0x0000002b00507308 */ /* 0x0009e60000000800 */
[C---:B------:R-:W-:Y:S01]  /*24110*/  HMMA.16816.F32 R112, R44.reuse, R62, R112 ;  /* 0x0000003e2c70723c */ /* 0x040fe20000001870 */
[----:B-1----:R-:W-:Y:S07]  /*24120*/  F2FP.PACK_AB R171, R81, R82 ;  /* 0x0000005251ab723e */ /* 0x002fee00000000ff */
[-C--:B------:R-:W-:Y:S08]  /*24130*/  HMMA.16816.F32 R116, R44, R56.reuse, R116 ;  /* 0x000000382c74723c */ /* 0x080ff00000001874 */
[C---:B------:R-:W-:Y:S01]  /*24140*/  HMMA.16816.F32 R120, R48.reuse, R56, R120 ;  /* 0x000000383078723c */ /* 0x040fe20000001878 */
[----:B----4-:R-:W-:Y:S07]  /*24150*/  FFMA.FTZ R43, R210, c[0x0][0x2d0], -R65 ;  /* 0x0000b400d22b7a23 */ /* 0x010fee0000010841 */
[-C--:B------:R-:W-:Y:S01]  /*24160*/  HMMA.16816.F32 R124, R48, R58.reuse, R124 ;  /* 0x0000003a307c723c */ /* 0x080fe2000000187c */
[----:B------:R1:W4:Y:S01]  /*24170*/  MUFU.EX2 R55, R43 ;  /* 0x0000002b00377308 */ /* 0x0003220000000800 */
[----:B------:R-:W4:Y:S06]  /*24180*/  LDSM.16.MT88.4 R48, [R220+0x2900] ;  /* 0x00290000dc30783b */ /* 0x000f2c0000004200 */
[----:B------:R-:W-:Y:S02]  /*24190*/  HMMA.16816.F32 R36, R44, R58, R36 ;  /* 0x0000003a2c24723c */ /* 0x000fe40000001824 */
[----:B------:R-:W2:Y:S05]  /*241a0*/  LDL.LU R46, [R1+0x10] ;  /* 0x00001000012e7983 */ /* 0x000eaa0000300800 */
[----:B-----5:R-:W-:Y:S02]  /*241b0*/  FFMA.FTZ R44, R40, R138, R139 ;  /* 0x0000008a282c7223 */ /* 0x020fe4000001008b */
[----:B---3--:R-:W-:Y:S01]  /*241c0*/  FFMA.FTZ R45, R41, R140, R141 ;  /* 0x0000008c292d7223 */ /* 0x008fe2000001008d */
[-C--:B------:R-:W-:Y:S01]  /*241d0*/  HMMA.16816.F32 R136, R168, R148.reuse, R4 ;  /* 0x00000094a888723c */ /* 0x080fe20000001804 */
[----:B------:R-:W3:Y:S01]  /*241e0*/  LDSM.16.MT88.4 R4, [R218+0x2900] ;  /* 0x00290000da04783b */ /* 0x000ee20000004200 */
[--C-:B-1----:R-:W-:Y:S01]  /*241f0*/  FFMA.FTZ R43, R212, c[0x0][0x2d0], -R65.reuse ;  /* 0x0000b400d42b7a23 */ /* 0x102fe20000010841 */
[----:B----4-:R-:W-:Y:S01]  /*24200*/  F2FP.PACK_AB R40, R55, R80 ;  /* 0x000000503728723e */ /* 0x010fe200000000ff */
[----:B------:R-:W-:Y:S02]  /*24210*/  FFMA.FTZ R65, R214, c[0x0][0x2d0], -R65 ;  /* 0x0000b400d6417a23 */ /* 0x000fe40000010841 */
[----:B------:R1:W-:Y:S10]  /*24220*/  MUFU.EX2 R64, R43 ;  /* 0x0000002b00407308 */ /* 0x0003f40000000800 */
[----:B------:R-:W-:Y:S01]  /*24230*/  MUFU.EX2 R65, R65 ;  /* 0x0000004100417308 */ /* 0x000fe20000000800 */
[--C-:B-1----:R-:W-:Y:S09]  /*24240*/  FFMA.FTZ R43, R174, c[0x0][0x2d0], -R66.reuse ;  /* 0x0000b400ae2b7a23 */ /* 0x102ff20000010842 */
[----:B------:R1:W-:Y:S02]  /*24250*/  MUFU.EX2 R54, R43 ;  /* 0x0000002b00367308 */ /* 0x0003e40000000800 */
[--C-:B-1----:R-:W-:Y:S08]  /*24260*/  FFMA.FTZ R43, R175, c[0x0][0x2d0], -R66.reuse ;  /* 0x0000b400af2b7a23 */ /* 0x102ff00000010842 */
[----:B------:R1:W4:Y:S02]  /*24270*/  MUFU.EX2 R53, R43 ;  /* 0x0000002b00357308 */ /* 0x0003240000000800 */
[--C-:B-1----:R-:W-:Y:S01]  /*24280*/  FFMA.FTZ R43, R94, c[0x0][0x2d0], -R66.reuse ;  /* 0x0000b4005e2b7a23 */ /* 0x102fe20000010842 */
[----:B----4-:R-:W-:Y:S01]  /*24290*/  F2FP.PACK_AB R41, R53, R54 ;  /* 0x000000363529723e */ /* 0x010fe200000000ff */
[----:B------:R-:W-:Y:S01]  /*242a0*/  FFMA.FTZ R66, R42, c[0x0][0x2d0], -R66 ;  /* 0x0000b4002a427a23 */ /* 0x000fe20000010842 */
[----:B------:R-:W-:Y:S05]  /*242b0*/  F2FP.PACK_AB R42, R65, R64 ;  /* 0x00000040412a723e */ /* 0x000fea00000000ff */
[----:B------:R-:W-:Y:S10]  /*242c0*/  MUFU.EX2 R52, R43 ;  /* 0x0000002b00347308 */ /* 0x000ff40000000800 */
[----:B------:R-:W1:Y:S02]  /*242d0*/  MUFU.EX2 R66, R66 ;  /* 0x0000004200427308 */ /* 0x000e640000000800 */
[----:B-1----:R-:W-:Y:S07]  /*242e0*/  F2FP.PACK_AB R43, R66, R52 ;  /* 0x00000034422b723e */ /* 0x002fee00000000ff */
[C---:B------:R-:W-:Y:S07]  /*242f0*/  HMMA.16816.F32 R140, R40.reuse, R148, R8 ;  /* 0x00000094288c723c */ /* 0x040fee0000001808 */
[----:B------:R-:W-:Y:S01]  /*24300*/  FFMA.FTZ R8, R2, R204, R200 ;  /* 0x000000cc02087223 */ /* 0x000fe200000100c8 */
        /* <DEDUP_REMOVED lines=9> */
[----:B------:R-:W-:Y:S01]  /*243a0*/  FADD.FTZ R8, R198, R10 ;  /* 0x0000000ac6087221 */ /* 0x000fe20000010000 */
[-C--:B------:R-:W-:Y:S02]  /*243b0*/  HMMA.16816.F32 R152, R168, R48.reuse, R20 ;  /* 0x00000030a898723c */ /* 0x080fe40000001814 */
[----:B------:R-:W-:Y:S02]  /*243c0*/  FADD.FTZ R2, R159, R9 ;  /* 0x000000099f027221 */ /* 0x000fe40000010000 */
        /* <DEDUP_REMOVED lines=8> */
[----:B------:R-:W-:Y:S04]  /*24450*/  FADD.FTZ R2, R187, R11 ;  /* 0x0000000bbb027221 */ /* 0x000fe80000010000 */
[----:B------:R-:W-:Y:S02]  /*24460*/  FADD.FTZ R13, R192, R2 ;  /* 0x00000002c00d7221 */ /* 0x000fe40000010000 */
[----:B--2---:R-:W-:Y:S04]  /*24470*/  FFMA.FTZ R0, R0, R46, R95 ;  /* 0x0000002e00007223 */ /* 0x004fe8000001005f */
[----:B------:R-:W-:Y:S02]  /*24480*/  FADD.FTZ R12, R131, R0 ;  /* 0x00000000830c7221 */ /* 0x000fe40000010000 */
[----:B------:R-:W-:Y:S02]  /*24490*/  FADD.FTZ R0, R161, R9 ;  /* 0x00000009a1007221 */ /* 0x000fe40000010000 */
[----:B------:R-:W-:Y:S01]  /*244a0*/  FADD.FTZ R12, R132, R12 ;  /* 0x0000000c840c7221 */ /* 0x000fe20000010000 */
[----:B------:R-:W-:Y:S01]  /*244b0*/  MOV R132, R129 ;  /* 0x0000008100847202 */ /* 0x000fe20000000f00 */
[----:B------:R-:W-:Y:S02]  /*244c0*/  FADD.FTZ R9, R160, R0 ;  /* 0x00000000a0097221 */ /* 0x000fe40000010000 */
[----:B------:R-:W-:Y:S01]  /*244d0*/  FADD.FTZ R8, R133, R12 ;  /* 0x0000000c85087221 */ /* 0x000fe20000010000 */
[-C--:B------:R-:W-:Y:S01]  /*244e0*/  HMMA.16816.F32 R160, R40, R50.reuse, R28 ;  /* 0x0000003228a0723c */ /* 0x080fe2000000181c */
[----:B------:R-:W-:Y:S01]  /*244f0*/  FADD.FTZ R0, R190, R10 ;  /* 0x0000000abe007221 */ /* 0x000fe20000010000 */
[----:B------:R-:W-:Y:S01]  /*24500*/  MOV R133, R128 ;  /* 0x0000008000857202 */ /* 0x000fe20000000f00 */
        /* <DEDUP_REMOVED lines=9> */
[----:B------:R-:W-:Y:S01]  /*245a0*/  FADD.FTZ R12, R88, R12 ;  /* 0x0000000c580c7221 */ /* 0x000fe20000010000 */
[-C--:B---3--:R-:W-:Y:S03]  /*245b0*/  HMMA.16816.F32 R104, R168, R4.reuse, R104 ;  /* 0x00000004a868723c */ /* 0x088fe60000001868 */
        /* <DEDUP_REMOVED lines=27> */
[-C--:B-1----:R-:W-:Y:S03]  /*24770*/  HMMA.16816.F32 R116, R168, R8.reuse, R116 ;  /* 0x00000008a874723c */ /* 0x082fe60000001874 */
        /* <DEDUP_REMOVED lines=46> */
.L_x_1279:
[----:B-1----:R-:W2:Y:S04]  /*24a60*/  LDL.LU R0, [R1+0x4] ;  /* 0x0000040001007983 */ /* 0x002ea80000300800 */
        /* <DEDUP_REMOVED lines=120> */
.L_x_1181:
        /* <DEDUP_REMOVED lines=132> */
.L_x_1299:
        /* <DEDUP_REMOVED lines=203> */
.L_x_1298:
        /* <DEDUP_REMOVED lines=28> */
.L_x_1300:
        /* <DEDUP_REMOVED lines=47> */
.L_x_1302:
[----:B------:R-:W-:Y:S05]  /*26b90*/  BSYNC B0 ;  /* 0x0000000000007941 */ /* 0x000fea0003800000 */
.L_x_1301:
        /* <DEDUP_REMOVED lines=114> */
.L_x_1303:
        /* <DEDUP_REMOVED lines=12> */
.L_x_1612:


//--------------------- .text._ZN7cutlass13device_kernelIN5flash19enable_sm80_to_sm89INS1_16FlashAttnFwdSm80INS1_25CollectiveMainloopFwdSm80ILi4ELi1ELb0EN4cute5tupleIJNS5_1CILi128EEENS7_ILi112EEENS7_ILi64EEEEEELi64ENS_6half_tEfNS_4arch4Sm80ELb1ELb0ELb0ELb0ELb1ELb0ELb1ELb0EEENS1_21CollectiveEpilogueFwdINS6_IJS8_SA_S9_EEENS6_IJNS7_ILi1EEESI_SI_EEESC_SE_Li128ELb0ELb1ELb0ELb0EEENS1_30DynamicPersistentTileSchedulerILi128ELi128ELb0ELb1ELb0EEEEEEEEEvNT_6ParamsE --------------------------
	.section	.text._ZN7cutlass13device_kernelIN5flash19enable_sm80_to_sm89INS1_16FlashAttnFwdSm80INS1_25CollectiveMainloopFwdSm80ILi4ELi1ELb0EN4cute5tupleIJNS5_1CILi128EEENS7_ILi112EEENS7_ILi64EEEEEELi64ENS_6half_tEfNS_4arch4Sm80ELb1ELb0ELb0ELb0ELb1ELb0ELb1ELb0EEENS1_21CollectiveEpilogueFwdINS6_IJS8_SA_S9_EEENS6_IJNS7_ILi1EEESI_SI_EEESC_SE_Li128ELb0ELb1ELb0ELb0EEENS1_30DynamicPersistentTileSchedulerILi128ELi128ELb0ELb1ELb0EEEEEEEEEvNT_6ParamsE,"ax",@progbits
	.sectioninfo	@"SHI_REGISTERS=255"
	.align	128
.text._ZN7cutlass13device_kernelIN5flash19enable_sm80_to_sm89INS1_16FlashAttnFwdSm80INS1_25CollectiveMainloopFwdSm80ILi4ELi1ELb0EN4cute5tupleIJNS5_1CILi128EEENS7_ILi112EEENS7_ILi64EEEEEELi64ENS_6half_tEfNS_4arch4Sm80ELb1ELb0ELb0ELb0ELb1ELb0ELb1ELb0EEENS1_21CollectiveEpilogueFwdINS6_IJS8_SA_S9_EEENS6_IJNS7_ILi1EEESI_SI_EEESC_SE_Li128ELb0ELb1ELb0ELb0EEENS1_30DynamicPersistentTileSchedulerILi128ELi128ELb0ELb1ELb0EEEEEEEEEvNT_6ParamsE:
        .type           _ZN7cutlass13device_kernelIN5flash19enable_sm80_to_sm89INS1_16FlashAttnFwdSm80INS1_25CollectiveMainloopFwdSm80ILi4ELi1ELb0EN4cute5tupleIJNS5_1CILi128EEENS7_ILi112EEENS7_ILi64EEEEEELi64ENS_6half_tEfNS_4arch4Sm80ELb1ELb0ELb0ELb0ELb1ELb0ELb1ELb0EEENS1_21CollectiveEpilogueFwdINS6_IJS8_SA_S9_EEENS6_IJNS7_ILi1EEESI_SI_EEESC_SE_Li128ELb0ELb1ELb0ELb0EEENS1_30DynamicPersistentTileSchedulerILi128ELi128ELb0ELb1ELb0EEEEEEEEEvNT_6ParamsE,@function
        .size           _ZN7cutlass13device_kernelIN5flash19enable_sm80_to_sm89INS1_16FlashAttnFwdSm80INS1_25CollectiveMainloopFwdSm80ILi4ELi1ELb0EN4cute5tupleIJNS5_1CILi128EEENS7_ILi112EEENS7_ILi64EEEEEELi64ENS_6half_tEfNS_4arch4Sm80ELb1ELb0ELb0ELb0ELb1ELb0ELb1ELb0EEENS1_21CollectiveEpilogueFwdINS6_IJS8_SA_S9_EEENS6_IJNS7_ILi1EEESI_SI_EEESC_SE_Li128ELb0ELb1ELb0ELb0EEENS1_30DynamicPersistentTileSchedulerILi128ELi128ELb0ELb1ELb0EEEEEEEEEvNT_6ParamsE,(.L_x_1613 - _ZN7cutlass13device_kernelIN5flash19enable_sm80_to_sm89INS1_16FlashAttnFwdSm80INS1_25CollectiveMainloopFwdSm80ILi4ELi1ELb0EN4cute5tupleIJNS5_1CILi128EEENS7_ILi112EEENS7_ILi64EEEEEELi64ENS_6half_tEfNS_4arch4Sm80ELb1ELb0ELb0ELb0ELb1ELb0ELb1ELb0EEENS1_21CollectiveEpilogueFwdINS6_IJS8_SA_S9_EEENS6_IJNS7_ILi1EEESI_SI_EEESC_SE_Li128ELb0ELb1ELb0ELb0EEENS1_30DynamicPersistentTileSchedulerILi128ELi128ELb0ELb1ELb0EEEEEEEEEvNT_6ParamsE)
        .other          _ZN7cutlass13device_kernelIN5flash19enable_sm80_to_sm89INS1_16FlashAttnFwdSm80INS1_25CollectiveMainloopFwdSm80ILi4ELi1ELb0EN4cute5tupleIJNS5_1CILi128EEENS7_ILi112EEENS7_ILi64EEEEEELi64ENS_6half_tEfNS_4arch4Sm80ELb1ELb0ELb0ELb0ELb1ELb0ELb1ELb0EEENS1_21CollectiveEpilogueFwdINS6_IJS8_SA_S9_EEENS6_IJNS7_ILi1EEESI_SI_EEESC_SE_Li128ELb0ELb1ELb0ELb0EEENS1_30DynamicPersistentTileSchedulerILi128ELi128ELb0ELb1ELb0EEEEEEEEEvNT_6ParamsE,@"STO_CUDA_ENTRY STV_DEFAULT"
_ZN7cutlass13device_kernelIN5flash19enable_sm80_to_sm89INS1_16FlashAttnFwdSm80INS1_25CollectiveMainloopFwdSm80ILi4ELi1ELb0EN4cute5tupleIJNS5_1CILi128EEENS7_ILi112EEENS7_ILi64EEEEEELi64ENS_6half_tEfNS_4arch4Sm80ELb1ELb0ELb0ELb0ELb1ELb0ELb1ELb0EEENS1_21CollectiveEpilogueFwdINS6_IJS8_SA_S9_EEENS6_IJNS7_ILi1EEESI_SI_EEESC_SE_Li128ELb0ELb1ELb0ELb0EEENS1_30DynamicPersistentTileSchedulerILi128ELi128ELb0ELb1ELb0EEEEEEEEEvNT_6ParamsE:
        /* <DEDUP_REMOVED lines=152> */
.L_x_1387:
        /* <DEDUP_REMOVED lines=19> */
.L_x_1305:
[----:B------:R-:W-:-:S04]  /*0ab0*/  MOV R0, c[0x0][0x554] ;  /* 0x0001550000007a02 */ /* 0x000fc80000000f00 */
[----:B------:R-:W-:Y:S02]  /*0ac0*/  ISETP.NE.AND P0, PT, R0, 0x1, PT ;  /* 0x000000010000780c */ /* 0x000fe40003f05270 */
[----:B------:R-:W-:-:S11]  /*0ad0*/  MOV R0, R2 ;  /* 0x0000000200007202 */ /* 0x000fd60000000f00 */
[----:B------:R-:W-:-:S05]  /*0ae0*/  @P0 IMAD.HI.U32 R4, R2, c[0x0][0x558], RZ ;  /* 0x0001560002040a27 */ /* 0x000fca00078e00ff */
[----:B------:R-:W-:-:S05]  /*0af0*/  @P0 SHF.R.U32.HI R0, RZ, c[0x0][0x55c], R4 ;  /* 0x00015700ff000a19 */ /* 0x000fca0000011604 */
[----:B------:R-:W-:Y:S02]  /*0b00*/  IMAD R4, R0, c[0x0][0x554], RZ ;  /* 0x0001550000047a24 */ /* 0x000fe400078e02ff */
.L_x_1306:
[----:B------:R-:W-:Y:S05]  /*0b10*/  BSYNC B0 ;  /* 0x0000000000007941 */ /* 0x000fea0003800000 */
.L_x_1304:
        /* <DEDUP_REMOVED lines=20> */
[----:B------:R-:W-:Y:S01]  /*0c60*/  IMAD.SHL.U32 R37, R0, 0x80, RZ ;  /* 0x0000008000257824 */ /* 0x000fe200078e00ff */
[----:B------:R-:W-:Y:S01]  /*0c70*/  IADD3 R4, -R4, 0x70, RZ ;  /* 0x0000007004047810 */ /* 0x000fe20007ffe1ff */
[----:B------:R-:W-:Y:S01]  /*0c80*/  CS2R R128, SRZ ;  /* 0x0000000000807805 */ /* 0x000fe2000001ff00 */
[----:B------:R-:W-:Y:S01]  /*0c90*/  MOV R134, RZ ;  /* 0x000000ff00867202 */ /* 0x000fe20000000f00 */
[----:B------:R-:W-:Y:S01]  /*0ca0*/  CS2R R132, SRZ ;  /* 0x0000000000847805 */ /* 0x000fe2000001ff00 */
[----:B------:R-:W-:Y:S01]  /*0cb0*/  IADD3 R0, R37, 0x7f, RZ ;  /* 0x0000007f25007810 */ /* 0x000fe20007ffe0ff */
[----:B------:R-:W-:Y:S01]  /*0cc0*/  STL [R1+0x44], R37 ;  /* 0x0000442501007387 */ /* 0x000fe20000100800 */
[----:B------:R-:W-:Y:S01]  /*0cd0*/  IMAD.MOV.U32 R158, RZ, RZ, RZ ;  /* 0x000000ffff9e7224 */ /* 0x000fe200078e00ff */
[----:B------:R-:W-:Y:S01]  /*0ce0*/  CS2R R8, SRZ ;  /* 0x0000000000087805 */ /* 0x000fe2000001ff00 */
        /* <DEDUP_REMOVED lines=27> */
[----:B------:R-:W-:Y:S01]  /*0ea0*/  @P4 IMAD.HI.U32 R2, R0, c[0x0][0x2c8], RZ ;  /* 0x0000b20000024a27 */ /* 0x000fe200078e00ff */
[----:B------:R-:W-:Y:S01]  /*0eb0*/  CS2R R22, SRZ ;  /* 0x0000000000167805 */ /* 0x000fe2000001ff00 */
[----:B------:R-:W-:Y:S01]  /*0ec0*/  MOV R182, RZ ;  /* 0x000000ff00b67202 */ /* 0x000fe20000000f00 */
[----:B------:R-:W-:Y:S01]  /*0ed0*/  CS2R R24, SRZ ;  /* 0x0000000000187805 */ /* 0x000fe2000001ff00 */
[----:B------:R-:W-:Y:S01]  /*0ee0*/  IMAD.HI R4, R5, -0x6db6db6d, R4 ;  /* 0x9249249305047827 */ /* 0x000fe200078e0204 */
[----:B------:R-:W-:Y:S01]  /*0ef0*/  @P4 SHF.R.U32.HI R0, RZ, c[0x0][0x2cc], R2 ;  /* 0x0000b300ff004a19 */ /* 0x000fe20000011602 */
[----:B------:R-:W-:Y:S01]  /*0f00*/  CS2R R162, SRZ ;  /* 0x0000000000a27805 */ /* 0x000fe2000001ff00 */
[----:B------:R-:W-:Y:S01]  /*0f10*/  MOV R2, RZ ;  /* 0x000000ff00027202 */ /* 0x000fe20000000f00 */
[----:B------:R-:W-:Y:S01]  /*0f20*/  IMAD.MOV R5, RZ, RZ, -R35 ;  /* 0x000000ffff057224 */ /* 0x000fe200078e0a23 */
[----:B------:R-:W-:Y:S01]  /*0f30*/  MOV R160, RZ ;  /* 0x000000ff00a07202 */ /* 0x000fe20000000f00 */
[----:B------:R-:W-:Y:S01]  /*0f40*/  IMAD.IADD R3, R3, 0x1, R0 ;  /* 0x0000000103037824 */ /* 0x000fe200078e0200 */
[----:B------:R-:W-:Y:S01]  /*0f50*/  SHF.R.U32.HI R0, RZ, 0x1f, R4 ;  /* 0x0000001fff007819 */ /* 0x000fe20000011604 */
[----:B------:R-:W-:Y:S01]  /*0f60*/  IMAD R36, R5, c[0x0][0x548], R6 ;  /* 0x0001520005247a24 */ /* 0x000fe200078e0206 */
[----:B------:R-:W-:Y:S01]  /*0f70*/  CS2R R26, SRZ ;  /* 0x00000000001a7805 */ /* 0x000fe2000001ff00 */
[----:B------:R-:W-:Y:S01]  /*0f80*/  IMAD.HI R2, R3, -0x6db6db6d, R2 ;  /* 0x9249249303027827 */ /* 0x000fe200078e0202 */
[----:B------:R-:W-:Y:S01]  /*0f90*/  LEA.HI.SX32 R4, R4, R0, 0x1a ;  /* 0x0000000004047211 */ /* 0x000fe200078fd2ff */
[----:B------:R-:W-:Y:S01]  /*0fa0*/  CS2R R154, SRZ ;  /* 0x00000000009a7805 */ /* 0x000fe2000001ff00 */
[----:B------:R-:W-:Y:S01]  /*0fb0*/  STL [R1+0x4c], R36 ;  /* 0x00004c2401007387 */ /* 0x000fe20000100800 */
[----:B------:R-:W-:Y:S01]  /*0fc0*/  PRMT R0, RZ, 0x7610, R0 ;  /* 0x00007610ff007816 */ /* 0x000fe20000000000 */
[----:B------:R-:W-:Y:S01]  /*0fd0*/  IMAD.MOV.U32 R5, RZ, RZ, RZ ;  /* 0x000000ffff057224 */ /* 0x000fe200078e00ff */
[----:B------:R-:W-:Y:S01]  /*0fe0*/  SHF.R.U32.HI R3, RZ, 0x1f, R2 ;  /* 0x0000001fff037819 */ /* 0x000fe20000011602 */
[----:B------:R-:W-:Y:S01]  /*0ff0*/  IMAD.MOV.U32 R144, RZ, RZ, RZ ;  /* 0x000000ffff907224 */ /* 0x000fe200078e00ff */
[----:B------:R-:W-:Y:S01]  /*1000*/  MOV R176, RZ ;  /* 0x000000ff00b07202 */ /* 0x000fe20000000f00 */
[----:B------:R-:W-:Y:S01]  /*1010*/  IMAD.MOV.U32 R180, RZ, RZ, RZ ;  /* 0x000000ffffb47224 */ /* 0x000fe200078e00ff */
[----:B------:R-:W-:Y:S01]  /*1020*/  LEA.HI.SX32 R2, R2, R3, 0x1a ;  /* 0x0000000302027211 */ /* 0x000fe200078fd2ff */
[----:B------:R-:W-:Y:S01]  /*1030*/  IMAD.MOV.U32 R178, RZ, RZ, RZ ;  /* 0x000000ffffb27224 */ /* 0x000fe200078e00ff */
[----:B------:R-:W-:Y:S01]  /*1040*/  CS2R R28, SRZ ;  /* 0x00000000001c7805 */ /* 0x000fe2000001ff00 */
[----:B------:R-:W-:Y:S01]  /*1050*/  IMAD.MOV.U32 R152, RZ, RZ, RZ ;  /* 0x000000ffff987224 */ /* 0x000fe200078e00ff */
[----:B------:R-:W-:Y:S01]  /*1060*/  IMNMX R245, R4, R2, PT ;  /* 0x0000000204f57217 */ /* 0x000fe20003800200 */
[----:B------:R-:W-:Y:S01]  /*1070*/  CS2R R30, SRZ ;  /* 0x00000000001e7805 */ /* 0x000fe2000001ff00 */
[----:B------:R-:W-:Y:S01]  /*1080*/  MOV R186, RZ ;  /* 0x000000ff00ba7202 */ /* 0x000fe20000000f00 */
[----:B------:R-:W-:Y:S01]  /*1090*/  IMAD.MOV.U32 R184, RZ, RZ, RZ ;  /* 0x000000ffffb87224 */ /* 0x000fe200078e00ff */
[----:B------:R-:W-:Y:S01]  /*10a0*/  ISETP.GE.AND P0, PT, R245, 0x1, PT ;  /* 0x00000001f500780c */ /* 0x000fe20003f06270 */
[----:B------:R-:W-:Y:S01]  /*10b0*/  CS2R R32, SRZ ;  /* 0x0000000000207805 */ /* 0x000fe2000001ff00 */
[----:B------:R-:W-:Y:S01]  /*10c0*/  MOV R34, RZ ;  /* 0x000000ff00227202 */ /* 0x000fe20000000f00 */
[----:B--2---:R1:W-:Y:S02]  /*10d0*/  STL [R1+0x1c], R7 ;  /* 0x00001c0701007387 */ /* 0x0043e40000100800 */
[----:B-1----:R-:W-:-:S08]  /*10e0*/  IMAD.MOV.U32 R7, RZ, RZ, RZ ;  /* 0x000000ffff077224 */ /* 0x002fd000078e00ff */
[----:B------:R-:W-:Y:S05]  /*10f0*/  @!P0 BRA `(.L_x_1307) ;  /* 0x0001098000008947 */ /* 0x000fea0003800000 */
[----:B------:R-:W-:-:S04]  /*1100*/  ISETP.NE.U32.AND P0, PT, RZ, c[0x0][0x340], PT ;  /* 0x0000d000ff007a0c */ /* 0x000fc80003f05070 */
[----:B------:R-:W-:-:S13]  /*1110*/  ISETP.NE.AND.EX P0, PT, RZ, c[0x0][0x344], PT, P0 ;  /* 0x0000d100ff007a0c */ /* 0x000fda0003f05300 */
[----:B------:R-:W-:Y:S05]  /*1120*/  @!P0 BRA `(.L_x_1308) ;  /* 0x0000004000008947 */ /* 0x000fea0003800000 */
[----:B------:R-:W-:-:S05]  /*1130*/  MOV R2, 0x4 ;  /* 0x0000000400027802 */ /* 0x000fca0000000f00 */
[----:B------:R-:W-:-:S05]  /*1140*/  IMAD.WIDE R2, R35, R2, c[0x0][0x340] ;  /* 0x0000d00023027625 */ /* 0x000fca00078e0202 */
[----:B------:R1:W5:Y:S01]  /*1150*/  LDG.E R8, [R2.64] ;  /* 0x0000000602087981 */ /* 0x000362000c1e1900 */
[----:B------:R-:W-:Y:S05]  /*1160*/  BRA `(.L_x_1309) ;  /* 0x0000001000007947 */ /* 0x000fea0003800000 */
.L_x_1308:
[----:B------:R-:W-:Y:S02]  /*1170*/  MOV R8, R35 ;  /* 0x0000002300087202 */ /* 0x000fe40000000f00 */
.L_x_1309:
        /* <DEDUP_REMOVED lines=32> */
.L_x_1388:
[----:B------:R-:W-:Y:S05]  /*1380*/  BRA.DIV ~URZ, `(.L_x_1311) ;  /* 0x000123727f007947 */ /* 0x000fea000b800000 */
[----:B------:R3:W4:Y:S02]  /*1390*/  SHFL.IDX PT, R2, R5, RZ, 0x181f ;  /* 0x00181fff05027589 */ /* 0x00072400000e0000 */
.L_x_1389:
        /* <DEDUP_REMOVED lines=18> */
.L_x_1313:
[----:B------:R-:W-:Y:S05]  /*14c0*/  BSYNC B0 ;  /* 0x0000000000007941 */ /* 0x000fea0003800000 */
.L_x_1312:
[----:B------:R-:W-:Y:S05]  /*14d0*/  BRA.DIV ~URZ, `(.L_x_1314) ;  /* 0x000122927f007947 */ /* 0x000fea000b800000 */
[----:B--2---:R2:W3:Y:S04]  /*14e0*/  SHFL.IDX PT, R6, R4, 0x1, 0x181f ;  /* 0x00381f0004067f89 */ /* 0x0044e800000e0000 */
[----:B-1--4-:R2:W1:Y:S02]  /*14f0*/  SHFL.IDX PT, R2, R5, 0x1, 0x181f ;  /* 0x00381f0005027f89 */ /* 0x01246400000e0000 */
.L_x_1390:
        /* <DEDUP_REMOVED lines=11> */
.L_x_1316:
[----:B------:R-:W-:Y:S05]  /*15b0*/  BSYNC B0 ;  /* 0x0000000000007941 */ /* 0x000fea0003800000 */
.L_x_1315:
[----:B------:R-:W-:Y:S05]  /*15c0*/  BRA.DIV ~URZ, `(.L_x_1317) ;  /* 0x000122727f007947 */ /* 0x000fea000b800000 */
[----:B---3--:R3:W4:Y:S02]  /*15d0*/  SHFL.IDX PT, R6, R4, 0x2, 0x181f ;  /* 0x00581f0004067f89 */ /* 0x00872400000e0000 */
.L_x_1391:
[----:B------:R-:W-:Y:S05]  /*15e0*/  BRA.DIV ~URZ, `(.L_x_1318) ;  /* 0x000122c27f007947 */ /* 0x000fea000b800000 */
[----:B-1----:R1:W2:Y:S02]  /*15f0*/  SHFL.IDX PT, R2, R5, 0x2, 0x181f ;  /* 0x00581f0005027f89 */ /* 0x0022a400000e0000 */
.L_x_1392:
        /* <DEDUP_REMOVED lines=11> */
.L_x_1320:
[----:B------:R-:W-:Y:S05]  /*16b0*/  BSYNC B0 ;  /* 0x0000000000007941 */ /* 0x000fea0003800000 */
.L_x_1319:
[----:B------:R-:W-:Y:S05]  /*16c0*/  BRA.DIV ~URZ, `(.L_x_1321) ;  /* 0x000122527f007947 */ /* 0x000fea000b800000 */
[----:B----4-:R4:W1:Y:S04]  /*16d0*/  SHFL.IDX PT, R6, R4, 0x3, 0x181f ;  /* 0x00781f0004067f89 */ /* 0x01086800000e0000 */
[----:B--2---:R4:W2:Y:S02]  /*16e0*/  SHFL.IDX PT, R2, R5, 0x3, 0x181f ;  /* 0x00781f0005027f89 */ /* 0x0048a400000e0000 */
.L_x_1393:
        /* <DEDUP_REMOVED lines=11> */
.L_x_1323:
[----:B------:R-:W-:Y:S05]  /*17a0*/  BSYNC B0 ;  /* 0x0000000000007941 */ /* 0x000fea0003800000 */
.L_x_1322:
[----:B------:R-:W-:Y:S05]  /*17b0*/  BRA.DIV ~URZ, `(.L_x_1324) ;  /* 0x000122327f007947 */ /* 0x000fea000b800000 */
[----:B-1----:R1:W3:Y:S02]  /*17c0*/  SHFL.IDX PT, R6, R4, 0x4, 0x181f ;  /* 0x00981f0004067f89 */ /* 0x0022e400000e0000 */
.L_x_1394:
[----:B------:R-:W-:Y:S05]  /*17d0*/  BRA.DIV ~URZ, `(.L_x_1325) ;  /* 0x000122827f007947 */ /* 0x000fea000b800000 */
[----:B--2---:R2:W1:Y:S02]  /*17e0*/  SHFL.IDX PT, R2, R5, 0x4, 0x181f ;  /* 0x00981f0005027f89 */ /* 0x00446400000e0000 */
.L_x_1395:
        /* <DEDUP_REMOVED lines=11> */
.L_x_1327:
[----:B------:R-:W-:Y:S05]  /*18a0*/  BSYNC B0 ;  /* 0x0000000000007941 */ /* 0x000fea0003800000 */
.L_x_1326:
[----:B------:R-:W-:Y:S05]  /*18b0*/  BRA.DIV ~URZ, `(.L_x_1328) ;  /* 0x000122127f007947 */ /* 0x000fea000b800000 */
[----:B---3--:R3:W2:Y:S04]  /*18c0*/  SHFL.IDX PT, R6, R4, 0x5, 0x181f ;  /* 0x00b81f0004067f89 */ /* 0x0086a800000e0000 */
[----:B-1----:R3:W1:Y:S02]  /*18d0*/  SHFL.IDX PT, R2, R5, 0x5, 0x181f ;  /* 0x00b81f0005027f89 */ /* 0x00266400000e0000 */
.L_x_1396:
        /* <DEDUP_REMOVED lines=11> */
.L_x_1330:
[----:B------:R-:W-:Y:S05]  /*1990*/  BSYNC B0 ;  /* 0x0000000000007941 */ /* 0x000fea0003800000 */
.L_x_1329:
[----:B------:R-:W-:Y:S05]  /*19a0*/  BRA.DIV ~URZ, `(.L_x_1331) ;  /* 0x000121f27f007947 */ /* 0x000fea000b800000 */
[----:B--2---:R2:W3:Y:S02]  /*19b0*/  SHFL.IDX PT, R6, R4, 0x6, 0x181f ;  /* 0x00d81f0004067f89 */ /* 0x0044e400000e0000 */
.L_x_1397:
[----:B------:R-:W-:Y:S05]  /*19c0*/  BRA.DIV ~URZ, `(.L_x_1332) ;  /* 0x000122427f007947 */ /* 0x000fea000b800000 */
[----:B-1----:R1:W2:Y:S02]  /*19d0*/  SHFL.IDX PT, R2, R5, 0x6, 0x181f ;  /* 0x00d81f0005027f89 */ /* 0x0022a400000e0000 */
.L_x_1398:
        /* <DEDUP_REMOVED lines=11> */
.L_x_1334:
[----:B------:R-:W-:Y:S05]  /*1a90*/  BSYNC B0 ;  /* 0x0000000000007941 */ /* 0x000fea0003800000 */
.L_x_1333:
[----:B------:R-:W-:Y:S05]  /*1aa0*/  BRA.DIV ~URZ, `(.L_x_1335) ;  /* 0x000121d27f007947 */ /* 0x000fea000b800000 */
[----:B--234-:R-:W2:Y:S04]  /*1ab0*/  SHFL.IDX PT, R4, R4, 0x7, 0x181f ;  /* 0x00f81f0004047f89 */ /* 0x01cea800000e0000 */
[----:B------:R3:W4:Y:S02]  /*1ac0*/  SHFL.IDX PT, R2, R5, 0x7, 0x181f ;  /* 0x00f81f0005027f89 */ /* 0x00072400000e0000 */
.L_x_1399:
        /* <DEDUP_REMOVED lines=20> */
[----:B------:R-:W-:-:S02]  /*1c10*/  IMAD.MOV.U32 R6, RZ, RZ, 0x70 ;  /* 0x00000070ff067424 */ /* 0x000fc400078e00ff */
[----:B------:R-:W-:Y:S01]  /*1c20*/  IMAD.MOV.U32 R0, RZ, RZ, c[0x0][0x2b8] ;  /* 0x0000ae00ff007624 */ /* 0x000fe200078e00ff */
[----:B------:R-:W5:Y:S01]  /*1c30*/  LDL R114, [R1+0x4c] ;  /* 0x00004c0001727983 */ /* 0x000f620000100800 */
[----:B-1-3--:R-:W-:Y:S02]  /*1c40*/  IMAD.MOV.U32 R5, RZ, RZ, c[0x0][0x2ac] ;  /* 0x0000ab00ff057624 */ /* 0x00afe400078e00ff */
[----:B------:R-:W-:Y:S01]  /*1c50*/  IMAD R173, R245, R6, -0x70 ;  /* 0xffffff90f5ad7424 */ /* 0x000fe200078e0206 */
[----:B------:R-:W-:Y:S01]  /*1c60*/  ISETP.NE.AND P3, PT, R0, 0x1, PT ;  /* 0x000000010000780c */ /* 0x000fe20003f65270 */
[----:B------:R-:W-:Y:S02]  /*1c70*/  IMAD R5, R5, c[0x0][0x1d0], RZ ;  /* 0x0000740005057a24 */ /* 0x000fe400078e02ff */
[----:B------:R-:W-:Y:S01]  /*1c80*/  IMAD.MOV.U32 R244, RZ, RZ, RZ ;  /* 0x000000fffff47224 */ /* 0x000fe200078e00ff */
[----:B------:R-:W-:Y:S01]  /*1c90*/  BAR.SYNC.DEFER_BLOCKING 0x0 ;  /* 0x0000000000007b1d */ /* 0x000fe20000010000 */
[----:B--2---:R-:W-:-:S05]  /*1ca0*/  IMAD.IADD R2, R249, 0x1, R173 ;  /* 0x00000001f9027824 */ /* 0x004fca00078e02ad */
[C---:B------:R-:W-:Y:S01]  /*1cb0*/  ISETP.GE.AND P1, PT, R2.reuse, R5, PT ;  /* 0x000000050200720c */ /* 0x040fe20003f26270 */
[----:B----4-:R-:W-:-:S03]  /*1cc0*/  IMAD.IADD R2, R2, 0x1, R251 ;  /* 0x0000000102027824 */ /* 0x010fc600078e02fb */
[----:B------:R-:W-:Y:S01]  /*1cd0*/  ISETP.GT.OR P1, PT, R249, 0x6f, P1 ;  /* 0x0000006ff900780c */ /* 0x000fe20000f24670 */
[----:B------:R-:W-:-:S04]  /*1ce0*/  @P3 IMAD.HI.U32 R3, R2, c[0x0][0x2bc], RZ ;  /* 0x0000af0002033a27 */ /* 0x000fc800078e00ff */
[----:B------:R-:W-:Y:S01]  /*1cf0*/  IMAD.MOV.U32 R0, RZ, RZ, R2 ;  /* 0x000000ffff007224 */ /* 0x000fe200078e0002 */
[----:B------:R-:W-:-:S07]  /*1d00*/  @P3 SHF.R.U32.HI R0, RZ, c[0x0][0x2c0], R3 ;  /* 0x0000b000ff003a19 */ /* 0x000fce0000011603 */
[----:B------:R-:W-:-:S04]  /*1d10*/  @!P1 IADD3 R3, P0, R0, R10, RZ ;  /* 0x0000000a00039210 */ /* 0x000fc80007f1e0ff */
[----:B------:R-:W-:Y:S02]  /*1d20*/  @!P1 LEA.HI.X.SX32 R5, R0, R248, 0x1, P0 ;  /* 0x000000f800059211 */ /* 0x000fe400000f0eff */
[----:B------:R-:W-:-:S04]  /*1d30*/  @!P1 LEA R4, P0, R3, c[0x0][0x2a0], 0x2 ;  /* 0x0000a80003049a11 */ /* 0x000fc800078010ff */
[----:B------:R-:W-:-:S05]  /*1d40*/  @!P1 LEA.HI.X R5, R3, c[0x0][0x2a4], R5, 0x2, P0 ;  /* 0x0000a90003059a11 */ /* 0x000fca00000f1405 */
[----:B------:R1:W2:Y:S01]  /*1d50*/  @!P1 LDG.E R244, [R4.64] ;  /* 0x0000000604f49981 */ /* 0x0002a2000c1e1900 */
[----:B------:R-:W-:-:S05]  /*1d60*/  IADD3 R0, -R0, RZ, RZ ;  /* 0x000000ff00007210 */ /* 0x000fca0007ffe1ff */
[----:B------:R-:W-:Y:S01]  /*1d70*/  IMAD R250, R0, c[0x0][0x2b8], R2 ;  /* 0x0000ae0000fa7a24 */ /* 0x000fe200078e0202 */
[----:B------:R-:W3:Y:S04]  /*1d80*/  S2R R9, SR_TID.X ;  /* 0x0000000000097919 */ /* 0x000ee80000002100 */
[----:B------:R-:W-:Y:S01]  /*1d90*/  SHF.R.S32.HI R56, RZ, 0x1f, R250 ;  /* 0x0000001fff387819 */ /* 0x000fe200000114fa */
[----:B------:R-:W-:-:S04]  /*1da0*/  IMAD.WIDE.U32 R2, R250, c[0x0][0x1e0], RZ ;  /* 0x00007800fa027a25 */ /* 0x000fc800078e00ff */
[----:B------:R-:W-:-:S04]  /*1db0*/  IMAD R0, R56, c[0x0][0x1e0], RZ ;  /* 0x0000780038007a24 */ /* 0x000fc800078e02ff */
[----:B------:R-:W-:-:S04]  /*1dc0*/  IMAD R0, R250, c[0x0][0x1e4], R0 ;  /* 0x00007900fa007a24 */ /* 0x000fc800078e0200 */
[----:B------:R-:W-:Y:S02]  /*1dd0*/  IMAD.IADD R3, R3, 0x1, R0 ;  /* 0x0000000103037824 */ /* 0x000fe400078e0200 */
[----:B------:R-:W-:Y:S02]  /*1de0*/  IMAD R0, R58, c[0x0][0x1e8], RZ ;  /* 0x00007a003a007a24 */ /* 0x000fe400078e02ff */
[----:B-----5:R-:W-:-:S04]  /*1df0*/  IMAD.WIDE.U32 R246, R114, c[0x0][0x1e8], RZ ;  /* 0x00007a0072f67a25 */ /* 0x020fc800078e00ff */
[----:B------:R-:W-:-:S04]  /*1e00*/  IMAD R0, R114, c[0x0][0x1ec], R0 ;  /* 0x00007b0072007a24 */ /* 0x000fc800078e0200 */
[----:B------:R-:W-:Y:S01]  /*1e10*/  IMAD.IADD R175, R247, 0x1, R0 ;  /* 0x00000001f7af7824 */ /* 0x000fe200078e0200 */
[----:B---3--:R-:W-:Y:S01]  /*1e20*/  SHF.R.S32.HI R7, RZ, 0x1f, R9 ;  /* 0x0000001fff077819 */ /* 0x008fe20000011409 */
[----:B------:R-:W-:Y:S02]  /*1e30*/  IMAD.MOV.U32 R172, RZ, RZ, c[0x0][0x2ac] ;  /* 0x0000ab00ffac7624 */ /* 0x000fe400078e00ff */
[----:B-1----:R-:W-:Y:S01]  /*1e40*/  IMAD R5, R245, -0x70, R6 ;  /* 0xffffff90f5057824 */ /* 0x002fe200078e0206 */
[----:B------:R-:W-:-:S03]  /*1e50*/  LEA.HI R7, R7, R9, RZ, 0x3 ;  /* 0x0000000907077211 */ /* 0x000fc600078f18ff */
[----:B------:R-:W-:Y:S01]  /*1e60*/  IMAD R172, R172, c[0x0][0x1d0], R5 ;  /* 0x00007400acac7a24 */ /* 0x000fe200078e0205 */
[----:B------:R-:W-:Y:S02]  /*1e70*/  SHF.R.S32.HI R7, RZ, 0x3, R7 ;  /* 0x00000003ff077819 */ /* 0x000fe40000011407 */
[----:B------:R-:W-:Y:S01]  /*1e80*/  ISETP.GE.AND P5, PT, R242, c[0x0][0x1d4], PT ;  /* 0x00007500f2007a0c */ /* 0x000fe20003fa6270 */
[----:B------:R-:W-:Y:S01]  /*1e90*/  IMAD.WIDE.U32 R112, R114, c[0x0][0x210], RZ ;  /* 0x0000840072707a25 */ /* 0x000fe200078e00ff */
[----:B--2---:R-:W-:-:S03]  /*1ea0*/  SHF.R.S32.HI R57, RZ, 0x1f, R244 ;  /* 0x0000001fff397819 */ /* 0x004fc600000114f4 */
[----:B------:R-:W-:-:S04]  /*1eb0*/  IMAD.WIDE.U32 R2, R244, c[0x0][0x1f0], R2 ;  /* 0x00007c00f4027a25 */ /* 0x000fc800078e0002 */
[----:B------:R-:W-:Y:S01]  /*1ec0*/  IMAD R4, R57, c[0x0][0x1f0], RZ ;  /* 0x00007c0039047a24 */ /* 0x000fe200078e02ff */
[----:B------:R-:W-:-:S03]  /*1ed0*/  IADD3 R2, P0, R2, R246, RZ ;  /* 0x000000f602027210 */ /* 0x000fc60007f1e0ff */
[----:B------:R-:W-:-:S05]  /*1ee0*/  IMAD R0, R244, c[0x0][0x1f4], R4 ;  /* 0x00007d00f4007a24 */ /* 0x000fca00078e0204 */
[----:B------:R-:W-:Y:S02]  /*1ef0*/  IADD3.X R3, R175, R3, R0, P0, !PT ;  /* 0x00000003af037210 */ /* 0x000fe400007fe400 */
[----:B------:R-:W-:-:S04]  /*1f00*/  LEA R0, P0, R2, c[0x0][0x1c8], 0x1 ;  /* 0x0000720002007a11 */ /* 0x000fc800078008ff */
[----:B------:R-:W-:Y:S01]  /*1f10*/  LEA.HI.X R3, R2, c[0x0][0x1cc], R3, 0x1, P0 ;  /* 0x0000730002037a11 */ /* 0x000fe200000f0c03 */
[----:B------:R-:W1:Y:S01]  /*1f20*/  SHFL.IDX PT, R4, R0, RZ, 0x181f ;  /* 0x00181fff00047589 */ /* 0x000e6200000e0000 */
[----:B------:R-:W-:-:S03]  /*1f30*/  IMAD.IADD R2, R172, 0x1, -R7 ;  /* 0x00000001ac027824 */ /* 0x000fc600078e0a07 */
[----:B------:R-:W2:Y:S02]  /*1f40*/  SHFL.IDX PT, R5, R3, RZ, 0x181f ;  /* 0x00181fff03057589 */ /* 0x000ea400000e0000 */
[C---:B------:R-:W-:Y:S02]  /*1f50*/  ISETP.GE.AND P0, PT, R2.reuse, 0x1, PT ;  /* 0x000000010200780c */ /* 0x040fe40003f06270 */
[----:B------:R-:W3:Y:S04]  /*1f60*/  SHFL.IDX PT, R8, R0, 0x1, 0x181f ;  /* 0x00381f0000087f89 */ /* 0x000ee800000e0000 */
[----:B------:R-:W4:Y:S04]  /*1f70*/  SHFL.IDX PT, R7, R3, 0x1, 0x181f ;  /* 0x00381f0003077f89 */ /* 0x000f2800000e0000 */
[----:B------:R-:W5:Y:S01]  /*1f80*/  SHFL.IDX PT, R6, R0, 0x2, 0x181f ;  /* 0x00581f0000067f89 */ /* 0x000f6200000e0000 */
[----:B------:R-:W-:-:S03]  /*1f90*/  ISETP.GE.AND P6, PT, R2, 0x11, PT ;  /* 0x000000110200780c */ /* 0x000fc60003fc6270 */
[----:B------:R-:W5:Y:S01]  /*1fa0*/  SHFL.IDX PT, R14, R3, 0x2, 0x181f ;  /* 0x00581f00030e7f89 */ /* 0x000f6200000e0000 */
[----:B------:R-:W-:-:S03]  /*1fb0*/  ISETP.GE.AND P2, PT, R2, 0x21, PT ;  /* 0x000000210200780c */ /* 0x000fc60003f46270 */
[----:B------:R-:W5:Y:S01]  /*1fc0*/  SHFL.IDX PT, R15, R0, 0x3, 0x181f ;  /* 0x00781f00000f7f89 */ /* 0x000f6200000e0000 */
[----:B-1----:R-:W-:-:S03]  /*1fd0*/  @P0 LEA R4, P1, R242, R4, 0x1 ;  /* 0x00000004f2040211 */ /* 0x002fc600078208ff */
[----:B------:R-:W1:Y:S01]  /*1fe0*/  SHFL.IDX PT, R16, R3, 0x3, 0x181f ;  /* 0x00781f0003107f89 */ /* 0x000e6200000e0000 */
[----:B--2---:R-:W-:-:S03]  /*1ff0*/  @P0 LEA.HI.X R5, R242, R5, R188, 0x1, P1 ;  /* 0x00000005f2050211 */ /* 0x004fc600008f0cbc */
[----:B------:R-:W2:Y:S01]  /*2000*/  SHFL.IDX PT, R11, R0, 0x4, 0x181f ;  /* 0x00981f00000b7f89 */ /* 0x000ea200000e0000 */
[----:B---3--:R-:W-:-:S03]  /*2010*/  @P6 LEA R8, P1, R242, R8, 0x1 ;  /* 0x00000008f2086211 */ /* 0x008fc600078208ff */
[----:B------:R3:W-:Y:S01]  /*2020*/  @P0 LDGSTS.E.BYPASS.LTC128B.128 [R243+0x3900], [R4.64], !P5 ;  /* 0x0390000004f30fae */ /* 0x0007e2000e901d46 */
[----:B------:R-:W-:Y:S02]  /*2030*/  ISETP.GE.AND P0, PT, R2, 0x31, PT ;  /* 0x000000310200780c */ /* 0x000fe40003f06270 */
[C---:B----4-:R-:W-:Y:S01]  /*2040*/  @P6 LEA.HI.X R9, R242.reuse, R7, R188, 0x1, P1 ;  /* 0x00000007f2096211 */ /* 0x050fe200008f0cbc */
[----:B------:R-:W4:Y:S01]  /*2050*/  SHFL.IDX PT, R13, R3, 0x4, 0x181f ;  /* 0x00981f00030d7f89 */ /* 0x000f2200000e0000 */
[----:B-----5:R-:W-:-:S03]  /*2060*/  @P2 LEA R6, P1, R242, R6, 0x1 ;  /* 0x00000006f2062211 */ /* 0x020fc600078208ff */
[----:B------:R-:W5:Y:S01]  /*2070*/  SHFL.IDX PT, R12, R0, 0x5, 0x181f ;  /* 0x00b81f00000c7f89 */ /* 0x000f6200000e0000 */
[----:B------:R-:W-:-:S03]  /*2080*/  @P2 LEA.HI.X R7, R242, R14, R188, 0x1, P1 ;  /* 0x0000000ef2072211 */ /* 0x000fc600008f0cbc */
[----:B------:R-:W2:Y:S04]  /*2090*/  SHFL.IDX PT, R10, R3, 0x5, 0x181f ;  /* 0x00b81f00030a7f89 */ /* 0x000ea800000e0000 */
[----:B------:R2:W-:Y:S01]  /*20a0*/  @P6 LDGSTS.E.BYPASS.LTC128B.128 [R243+0x4100], [R8.64], !P5 ;  /* 0x0410000008f36fae */ /* 0x0005e2000e901d46 */
[----:B------:R-:W-:-:S03]  /*20b0*/  ISETP.GE.AND P6, PT, R2, 0x41, PT ;  /* 0x000000410200780c */ /* 0x000fc60003fc6270 */
[----:B------:R-:W4:Y:S04]  /*20c0*/  SHFL.IDX PT, R0, R0, 0x6, 0x181f ;  /* 0x00d81f0000007f89 */ /* 0x000f2800000e0000 */
[----:B------:R-:W5:Y:S01]  /*20d0*/  SHFL.IDX PT, R3, R3, 0x6, 0x181f ;  /* 0x00d81f0003037f89 */ /* 0x000f6200000e0000 */
[----:B---3--:R-:W-:-:S03]  /*20e0*/  @P0 LEA R4, P1, R242, R15, 0x1 ;  /* 0x0000000ff2040211 */ /* 0x008fc600078208ff */
[----:B------:R5:W-:Y:S01]  /*20f0*/  @P2 LDGSTS.E.BYPASS.LTC128B.128 [R243+0x4900], [R6.64], !P5 ;  /* 0x0490000006f32fae */ /* 0x000be2000e901d46 */
[----:B------:R-:W-:Y:S02]  /*2100*/  ISETP.GE.AND P2, PT, R2, 0x51, PT ;  /* 0x000000510200780c */ /* 0x000fe40003f46270 */
[----:B-1----:R-:W-:Y:S02]  /*2110*/  @P0 LEA.HI.X R5, R242, R16, R188, 0x1, P1 ;  /* 0x00000010f2050211 */ /* 0x002fe400008f0cbc */
[----:B------:R-:W-:-:S03]  /*2120*/  ISETP.GE.AND P1, PT, R2, 0x61, PT ;  /* 0x000000610200780c */ /* 0x000fc60003f26270 */
[----:B------:R1:W-:Y:S01]  /*2130*/  @P0 LDGSTS.E.BYPASS.LTC128B.128 [R243+0x5100], [R4.64], !P5 ;  /* 0x0510000004f30fae */ /* 0x0003e2000e901d46 */
[----:B--2---:R-:W-:-:S04]  /*2140*/  @P6 LEA R8, P0, R242, R11, 0x1 ;  /* 0x0000000bf2086211 */ /* 0x004fc800078008ff */
[----:B----4-:R-:W-:-:S05]  /*2150*/  @P6 LEA.HI.X R9, R242, R13, R188, 0x1, P0 ;  /* 0x0000000df2096211 */ /* 0x010fca00000f0cbc */
[----:B------:R2:W-:Y:S01]  /*2160*/  @P6 LDGSTS.E.BYPASS.LTC128B.128 [R243+0x5900], [R8.64], !P5 ;  /* 0x0590000008f36fae */ /* 0x0005e2000e901d46 */
[----:B-----5:R-:W-:-:S04]  /*2170*/  @P2 LEA R6, P0, R242, R12, 0x1 ;  /* 0x0000000cf2062211 */ /* 0x020fc800078008ff */
[C---:B------:R-:W-:Y:S02]  /*2180*/  @P2 LEA.HI.X R7, R242.reuse, R10, R188, 0x1, P0 ;  /* 0x0000000af2072211 */ /* 0x040fe400000f0cbc */
[----:B-1----:R-:W-:-:S03]  /*2190*/  @P1 LEA R4, P0, R242, R0, 0x1 ;  /* 0x00000000f2041211 */ /* 0x002fc600078008ff */
[----:B------:R1:W-:Y:S01]  /*21a0*/  @P2 LDGSTS.E.BYPASS.LTC128B.128 [R243+0x6100], [R6.64], !P5 ;  /* 0x0610000006f32fae */ /* 0x0003e2000e901d46 */
[----:B------:R-:W-:-:S05]  /*21b0*/  @P1 LEA.HI.X R5, R242, R3, R188, 0x1, P0 ;  /* 0x00000003f2051211 */ /* 0x000fca00000f0cbc */
[----:B------:R1:W-:Y:S04]  /*21c0*/  @P1 LDGSTS.E.BYPASS.LTC128B.128 [R243+0x6900], [R4.64], !P5 ;  /* 0x0690000004f31fae */ /* 0x0003e8000e901d46 */
[----:B------:R-:W0:Y:S01]  /*21d0*/  LDGDEPBAR ;  /* 0x00000000000079af */ /* 0x000e220000000000 */
[----:B------:R-:W-:-:S04]  /*21e0*/  DEPBAR.LE SB0, 0x1 ;  /* 0x000080400000791a */ /* 0x000fc80000000000 */
[----:B------:R-:W-:-:S04]  /*21f0*/  DEPBAR.LE SB0, 0x0 ;  /* 0x000080000000791a */ /* 0x000fc80000000000 */
[----:B------:R-:W-:Y:S06]  /*2200*/  BAR.SYNC.DEFER_BLOCKING 0x0 ;  /* 0x0000000000007b1d */ /* 0x000fec0000010000 */
[----:B------:R-:W-:Y:S04]  /*2210*/  LDSM.16.M88.4 R36, [R224] ;  /* 0x00000000e024783b */ /* 0x000fe80000000200 */
[----:B--2---:R-:W2:Y:S04]  /*2220*/  LDSM.16.M88.4 R8, [R231] ;  /* 0x00000000e708783b */ /* 0x004ea80000000200 */
[----:B-1----:R-:W1:Y:S04]  /*2230*/  LDSM.16.M88.4 R4, [R231+0x2000] ;  /* 0x00200000e704783b */ /* 0x002e680000000200 */
[----:B------:R-:W3:Y:S04]  /*2240*/  LDSM.16.M88.4 R32, [R224+0x800] ;  /* 0x00080000e020783b */ /* 0x000ee80000000200 */
[----:B------:R-:W4:Y:S04]  /*2250*/  LDSM.16.M88.4 R28, [R224+0x1000] ;  /* 0x00100000e01c783b */ /* 0x000f280000000200 */
[----:B------:R-:W5:Y:S04]  /*2260*/  LDSM.16.M88.4 R24, [R224+0x1800] ;  /* 0x00180000e018783b */ /* 0x000f680000000200 */
[----:B------:R-:W3:Y:S04]  /*2270*/  LDSM.16.M88.4 R20, [R224+0x2000] ;  /* 0x00200000e014783b */ /* 0x000ee80000000200 */
[----:B------:R-:W3:Y:S04]  /*2280*/  LDSM.16.M88.4 R16, [R224+0x2800] ;  /* 0x00280000e010783b */ /* 0x000ee80000000200 */
[----:B------:R-:W3:Y:S01]  /*2290*/  LDSM.16.M88.4 R12, [R224+0x3000] ;  /* 0x00300000e00c783b */ /* 0x000ee20000000200 */
[----:B------:R-:W-:-:S02]  /*22a0*/  IMAD R0, R56, c[0x0][0x208], RZ ;  /* 0x0000820038007a24 */ /* 0x000fc400078e02ff */
[----:B------:R-:W-:Y:S01]  /*22b0*/  IMAD R3, R57, c[0x0][0x218], RZ ;  /* 0x0000860039037a24 */ /* 0x000fe200078e02ff */
[----:B------:R-:W-:Y:S04]  /*22c0*/  LDSM.16.M88.4 R108, [R240] ;  /* 0x00000000f06c783b */ /* 0x000fe80000000200 */
[----:B------:R-:W-:Y:S01]  /*22d0*/  LDSM.16.M88.4 R76, [R235] ;  /* 0x00000000eb4c783b */ /* 0x000fe20000000200 */
[----:B--2---:R-:W-:Y:S01]  /*22e0*/  HMMA.16816.F32 R92, R8, R38, RZ ;  /* 0x00000026085c723c */ /* 0x004fe200000018ff */
[----:B------:R-:W-:Y:S02]  /*22f0*/  IMAD R0, R250, c[0x0][0x20c], R0 ;  /* 0x00008300fa007a24 */ /* 0x000fe400078e0200 */
[----:B------:R-:W-:Y:S04]  /*2300*/  LDSM.16.M88.4 R100, [R238] ;  /* 0x00000000ee64783b */ /* 0x000fe80000000200 */
[----:B------:R-:W-:Y:S01]  /*2310*/  LDSM.16.M88.4 R80, [R241] ;  /* 0x00000000f150783b */ /* 0x000fe20000000200 */
[C---:B-1----:R-:W-:Y:S03]  /*2320*/  HMMA.16816.F32 R48, R4.reuse, R36, RZ ;  /* 0x000000240430723c */ /* 0x042fe600000018ff */
[----:B------:R-:W-:Y:S04]  /*2330*/  LDSM.16.M88.4 R104, [R239] ;  /* 0x00000000ef68783b */ /* 0x000fe80000000200 */
[----:B------:R-:W-:Y:S01]  /*2340*/  LDSM.16.M88.4 R96, [R237] ;  /* 0x00000000ed60783b */ /* 0x000fe20000000200 */
[----:B------:R-:W-:Y:S08]  /*2350*/  HMMA.16816.F32 R72, R4, R38, RZ ;  /* 0x000000260448723c */ /* 0x000ff000000018ff */
[----:B------:R-:W-:Y:S01]  /*2360*/  HMMA.16816.F32 R144, R8, R36, RZ ;  /* 0x000000240890723c */ /* 0x000fe200000018ff */
[----:B------:R-:W-:-:S02]  /*2370*/  IMAD.MOV.U32 R39, RZ, RZ, R92 ;  /* 0x000000ffff277224 */ /* 0x000fc400078e005c */
[----:B------:R-:W-:-:S04]  /*2380*/  IMAD.MOV.U32 R38, RZ, RZ, R93 ;  /* 0x000000ffff267224 */ /* 0x000fc800078e005d */
[----:B------:R-:W-:Y:S01]  /*2390*/  MOV R37, R94 ;  /* 0x0000005e00257202 */ /* 0x000fe20000000f00 */
[----:B------:R-:W-:Y:S01]  /*23a0*/  IMAD.MOV.U32 R36, RZ, RZ, R95 ;  /* 0x000000ffff247224 */ /* 0x000fe200078e005f */
[C---:B---3--:R-:W-:Y:S08]  /*23b0*/  HMMA.16816.F32 R140, R8.reuse, R32, RZ ;  /* 0x00000020088c723c */ /* 0x048ff000000018ff */
[C---:B------:R-:W-:Y:S08]  /*23c0*/  HMMA.16816.F32 R92, R8.reuse, R34, RZ ;  /* 0x00000022085c723c */ /* 0x040ff000000018ff */
[C---:B----4-:R-:W-:Y:S08]  /*23d0*/  HMMA.16816.F32 R160, R8.reuse, R28, RZ ;  /* 0x0000001c08a0723c */ /* 0x050ff000000018ff */
[C---:B------:R-:W-:Y:S08]  /*23e0*/  HMMA.16816.F32 R120, R8.reuse, R30, RZ ;  /* 0x0000001e0878723c */ /* 0x040ff000000018ff */
[C---:B-----5:R-:W-:Y:S08]  /*23f0*/  HMMA.16816.F32 R184, R8.reuse, R24, RZ ;  /* 0x0000001808b8723c */ /* 0x060ff000000018ff */
[C---:B------:R-:W-:Y:S08]  /*2400*/  HMMA.16816.F32 R220, R8.reuse, R26, RZ ;  /* 0x0000001a08dc723c */ /* 0x040ff000000018ff */
[C---:B------:R-:W-:Y:S08]  /*2410*/  HMMA.16816.F32 R156, R8.reuse, R20, RZ ;  /* 0x00000014089c723c */ /* 0x040ff000000018ff */
[C---:B------:R-:W-:Y:S08]  /*2420*/  HMMA.16816.F32 R216, R8.reuse, R22, RZ ;  /* 0x0000001608d8723c */ /* 0x040ff000000018ff */
[C---:B------:R-:W-:Y:S08]  /*2430*/  HMMA.16816.F32 R152, R8.reuse, R16, RZ ;  /* 0x000000100898723c */ /* 0x040ff000000018ff */
[C---:B------:R-:W-:Y:S08]  /*2440*/  HMMA.16816.F32 R212, R8.reuse, R18, RZ ;  /* 0x0000001208d4723c */ /* 0x040ff000000018ff */
[C---:B------:R-:W-:Y:S08]  /*2450*/  HMMA.16816.F32 R148, R8.reuse, R12, RZ ;  /* 0x0000000c0894723c */ /* 0x040ff000000018ff */
[----:B------:R-:W-:Y:S07]  /*2460*/  HMMA.16816.F32 R208, R8, R14, RZ ;  /* 0x0000000e08d0723c */ /* 0x000fee00000018ff */
[----:B------:R-:W-:-:S04]  /*2470*/  IMAD.WIDE.U32 R8, R250, c[0x0][0x208], RZ ;  /* 0x00008200fa087a25 */ /* 0x000fc800078e00ff */
[----:B------:R-:W-:Y:S02]  /*2480*/  IMAD.IADD R9, R9, 0x1, R0 ;  /* 0x0000000109097824 */ /* 0x000fe400078e0200 */
[----:B------:R-:W-:Y:S02]  /*2490*/  IMAD R0, R58, c[0x0][0x210], RZ ;  /* 0x000084003a007a24 */ /* 0x000fe400078e02ff */
[----:B------:R-:W-:-:S04]  /*24a0*/  IMAD.WIDE.U32 R8, R244, c[0x0][0x218], R8 ;  /* 0x00008600f4087a25 */ /* 0x000fc800078e0008 */
[----:B------:R-:W-:-:S04]  /*24b0*/  IMAD R0, R114, c[0x0][0x214], R0 ;  /* 0x0000850072007a24 */ /* 0x000fc800078e0200 */
[----:B------:R-:W-:Y:S02]  /*24c0*/  IMAD.IADD R10, R113, 0x1, R0 ;  /* 0x00000001710a7824 */ /* 0x000fe400078e0200 */
[----:B------:R-:W-:Y:S01]  /*24d0*/  IMAD R0, R244, c[0x0][0x21c], R3 ;  /* 0x00008700f4007a24 */ /* 0x000fe200078e0203 */
[----:B------:R-:W-:-:S04]  /*24e0*/  IADD3 R3, P0, R8, R112, RZ ;  /* 0x0000007008037210 */ /* 0x000fc80007f1e0ff */
[----:B------:R-:W-:Y:S02]  /*24f0*/  IADD3.X R8, R10, R9, R0, P0, !PT ;  /* 0x000000090a087210 */ /* 0x000fe400007fe400 */
[C---:B------:R-:W-:Y:S01]  /*2500*/  LEA R0, P0, R3.reuse, c[0x0][0x1f8], 0x1 ;  /* 0x00007e0003007a11 */ /* 0x040fe200078008ff */
[C---:B------:R-:W-:Y:S03]  /*2510*/  HMMA.16816.F32 R68, R4.reuse, R12, RZ ;  /* 0x0000000c0444723c */ /* 0x040fe600000018ff */
[----:B------:R-:W-:Y:S01]  /*2520*/  LEA.HI.X R3, R3, c[0x0][0x1fc], R8, 0x1, P0 ;  /* 0x00007f0003037a11 */ /* 0x000fe200000f0c08 */
[----:B------:R-:W1:Y:S04]  /*2530*/  SHFL.IDX PT, R13, R0, 0x1, 0x181f ;  /* 0x00381f00000d7f89 */ /* 0x000e6800000e0000 */
[C---:B------:R-:W-:Y:S01]  /*2540*/  HMMA.16816.F32 R44, R4.reuse, R32, RZ ;  /* 0x00000020042c723c */ /* 0x040fe200000018ff */
[----:B------:R-:W2:Y:S07]  /*2550*/  SHFL.IDX PT, R12, R0, RZ, 0x181f ;  /* 0x00181fff000c7589 */ /* 0x000eae00000e0000 */
[----:B------:R-:W-:Y:S01]  /*2560*/  HMMA.16816.F32 R40, R4, R28, RZ ;  /* 0x0000001c0428723c */ /* 0x000fe200000018ff */
[----:B------:R-:W-:-:S02]  /*2570*/  IMAD.MOV.U32 R33, RZ, RZ, R94 ;  /* 0x000000ffff217224 */ /* 0x000fc400078e005e */
[----:B------:R-:W-:-:S05]  /*2580*/  IMAD.MOV.U32 R32, RZ, RZ, R95 ;  /* 0x000000ffff207224 */ /* 0x000fca00078e005f */
[C---:B------:R-:W-:Y:S08]  /*2590*/  HMMA.16816.F32 R52, R4.reuse, R24, RZ ;  /* 0x000000180434723c */ /* 0x040ff000000018ff */
[C---:B------:R-:W-:Y:S08]  /*25a0*/  HMMA.16816.F32 R60, R4.reuse, R20, RZ ;  /* 0x00000014043c723c */ /* 0x040ff000000018ff */
[C---:B------:R-:W-:Y:S01]  /*25b0*/  HMMA.16816.F32 R64, R4.reuse, R16, RZ ;  /* 0x000000100440723c */ /* 0x040fe200000018ff */
[----:B------:R-:W-:Y:S07]  /*25c0*/  SHFL.IDX PT, R17, R3, RZ, 0x181f ;  /* 0x00181fff03117589 */ /* 0x000fee00000e0000 */
[C---:B------:R-:W-:Y:S08]  /*25d0*/  HMMA.16816.F32 R84, R4.reuse, R34, RZ ;  /* 0x000000220454723c */ /* 0x040ff000000018ff */
[----:B------:R-:W-:Y:S01]  /*25e0*/  HMMA.16816.F32 R88, R4, R30, RZ ;  /* 0x0000001e0458723c */ /* 0x000fe200000018ff */
[----:B------:R-:W-:-:S02]  /*25f0*/  IMAD.MOV.U32 R35, RZ, RZ, R92 ;  /* 0x000000ffff237224 */ /* 0x000fc400078e005c */
[----:B------:R-:W-:Y:S02]  /*2600*/  IMAD.MOV.U32 R34, RZ, RZ, R93 ;  /* 0x000000ffff227224 */ /* 0x000fe400078e005d */
[----:B------:R-:W-:Y:S03]  /*2610*/  LDSM.16.M88.4 R92, [R236] ;  /* 0x00000000ec5c783b */ /* 0x000fe60000000200 */
[C---:B------:R-:W-:Y:S01]  /*2620*/  HMMA.16816.F32 R116, R4.reuse, R26, RZ ;  /* 0x0000001a0474723c */ /* 0x040fe200000018ff */
[----:B------:R-:W-:Y:S07]  /*2630*/  SHFL.IDX PT, R27, R3, 0x4, 0x181f ;  /* 0x00981f00031b7f89 */ /* 0x000fee00000e0000 */
[C---:B------:R-:W-:Y:S01]  /*2640*/  HMMA.16816.F32 R124, R4.reuse, R22, RZ ;  /* 0x00000016047c723c */ /* 0x040fe200000018ff */
[----:B------:R-:W-:Y:S07]  /*2650*/  SHFL.IDX PT, R23, R3, 0x2, 0x181f ;  /* 0x00581f0003177f89 */ /* 0x000fee00000e0000 */
[C---:B------:R-:W-:Y:S01]  /*2660*/  HMMA.16816.F32 R132, R4.reuse, R18, RZ ;  /* 0x000000120484723c */ /* 0x040fe200000018ff */
[----:B------:R-:W3:Y:S04]  /*2670*/  SHFL.IDX PT, R19, R3, 0x1, 0x181f ;  /* 0x00381f0003137f89 */ /* 0x000ee800000e0000 */
[----:B------:R-:W-:Y:S03]  /*2680*/  SHFL.IDX PT, R18, R0, 0x4, 0x181f ;  /* 0x00981f0000127f89 */ /* 0x000fe600000e0000 */
[----:B------:R-:W-:Y:S01]  /*2690*/  HMMA.16816.F32 R136, R4, R14, RZ ;  /* 0x0000000e0488723c */ /* 0x000fe200000018ff */
[----:B------:R-:W-:Y:S04]  /*26a0*/  LDSM.16.M88.4 R4, [R234+0x2000] ;  /* 0x00200000ea04783b */ /* 0x000fe80000000200 */
[----:B------:R-:W4:Y:S04]  /*26b0*/  SHFL.IDX PT, R14, R0, 0x2, 0x181f ;  /* 0x00581f00000e7f89 */ /* 0x000f2800000e0000 */
[----:B------:R-:W5:Y:S04]  /*26c0*/  SHFL.IDX PT, R15, R0, 0x3, 0x181f ;  /* 0x00781f00000f7f89 */ /* 0x000f6800000e0000 */
[----:B------:R-:W5:Y:S04]  /*26d0*/  SHFL.IDX PT, R26, R0, 0x5, 0x181f ;  /* 0x00b81f00001a7f89 */ /* 0x000f6800000e0000 */
[----:B------:R-:W5:Y:S01]  /*26e0*/  SHFL.IDX PT, R21, R3, 0x3, 0x181f ;  /* 0x00781f0003157f89 */ /* 0x000f6200000e0000 */
[----:B------:R-:W-:-:S03]  /*26f0*/  IMAD.SHL.U32 R174, R242, 0x2, RZ ;  /* 0x00000002f2ae7824 */ /* 0x000fc600078e00ff */
[----:B------:R-:W5:Y:S01]  /*2700*/  SHFL.IDX PT, R28, R3, 0x5, 0x181f ;  /* 0x00b81f00031c7f89 */ /* 0x000f6200000e0000 */
[----:B------:R-:W-:Y:S02]  /*2710*/  SHF.L.U64.HI R16, R242, 0x1, R188 ;  /* 0x00000001f2107819 */ /* 0x000fe400000102bc */
[-C--:B-1----:R-:W-:Y:S01]  /*2720*/  IADD3 R24, P1, R13, R174.reuse, RZ ;  /* 0x000000ae0d187210 */ /* 0x082fe20007f3e0ff */
[----:B------:R-:W1:Y:S01]  /*2730*/  SHFL.IDX PT, R0, R0, 0x6, 0x181f ;  /* 0x00d81f0000007f89 */ /* 0x000e6200000e0000 */
[----:B--2---:R-:W-:-:S03]  /*2740*/  IADD3 R12, P2, R12, R174, RZ ;  /* 0x000000ae0c0c7210 */ /* 0x004fc60007f5e0ff */
[--C-:B---3--:R-:W-:Y:S01]  /*2750*/  IMAD.X R25, R19, 0x1, R16.reuse, P1 ;  /* 0x0000000113197824 */ /* 0x108fe200008e0610 */
[-C--:B----4-:R-:W-:Y:S01]  /*2760*/  IADD3 R22, P0, R14, R174.reuse, RZ ;  /* 0x000000ae0e167210 */ /* 0x090fe20007f1e0ff */
[----:B------:R-:W2:Y:S01]  /*2770*/  SHFL.IDX PT, R3, R3, 0x6, 0x181f ;  /* 0x00d81f0003037f89 */ /* 0x000ea200000e0000 */
[-C--:B------:R-:W-:Y:S02]  /*2780*/  IADD3 R18, P1, R18, R174.reuse, RZ ;  /* 0x000000ae12127210 */ /* 0x080fe40007f3e0ff */
[----:B------:R-:W-:Y:S01]  /*2790*/  ISETP.GE.AND P6, PT, R242, c[0x0][0x1d4], PT ;  /* 0x00007500f2007a0c */ /* 0x000fe20003fc6270 */
[--C-:B------:R-:W-:Y:S01]  /*27a0*/  IMAD.X R13, R17, 0x1, R16.reuse, P2 ;  /* 0x00000001110d7824 */ /* 0x100fe200010e0610 */
[----:B-----5:R-:W-:Y:S01]  /*27b0*/  IADD3 R20, P2, R15, R174, RZ ;  /* 0x000000ae0f147210 */ /* 0x020fe20007f5e0ff */
[----:B------:R-:W-:Y:S01]  /*27c0*/  IMAD.X R19, R27, 0x1, R16, P1 ;  /* 0x000000011b137824 */ /* 0x000fe200008e0610 */
[----:B------:R-:W-:Y:S02]  /*27d0*/  IADD3.X R23, R23, R16, RZ, P0, !PT ;  /* 0x0000001017177210 */ /* 0x000fe400007fe4ff */
[----:B------:R-:W-:-:S02]  /*27e0*/  ISETP.LT.OR P0, PT, R2, 0x1, P6 ;  /* 0x000000010200780c */ /* 0x000fc40003701670 */
[----:B------:R-:W-:Y:S01]  /*27f0*/  IADD3 R14, P1, R26, R174, RZ ;  /* 0x000000ae1a0e7210 */ /* 0x000fe20007f3e0ff */
[--C-:B------:R-:W-:Y:S01]  /*2800*/  IMAD.X R21, R21, 0x1, R16.reuse, P2 ;  /* 0x0000000115157824 */ /* 0x100fe200010e0610 */
[----:B------:R-:W-:Y:S01]  /*2810*/  ISETP.LT.OR P2, PT, R2, 0x11, P6 ;  /* 0x000000110200780c */ /* 0x000fe20003741670 */
[----:B------:R-:W-:Y:S02]  /*2820*/  STL.64 [R1+0x20], R246 ;  /* 0x000020f601007387 */ /* 0x000fe40000100a00 */
[----:B------:R-:W-:Y:S01]  /*2830*/  IMAD.X R15, R28, 0x1, R16, P1 ;  /* 0x000000011c0f7824 */ /* 0x000fe200008e0610 */
[----:B------:R-:W-:Y:S01]  /*2840*/  ISETP.LT.OR P1, PT, R2, 0x21, P6 ;  /* 0x000000210200780c */ /* 0x000fe20003721670 */
[----:B------:R-:W-:Y:S01]  /*2850*/  STL [R1+0x38], R175 ;  /* 0x000038af01007387 */ /* 0x000fe20000100800 */
[----:B------:R-:W-:Y:S01]  /*2860*/  IMAD.MOV.U32 R59, RZ, RZ, R120 ;  /* 0x000000ffff3b7224 */ /* 0x000fe200078e0078 */
[----:B------:R-:W-:Y:S01]  /*2870*/  MOV R31, R121 ;  /* 0x00000079001f7202 */ /* 0x000fe20000000f00 */
[----:B------:R-:W-:Y:S01]  /*2880*/  IMAD.MOV.U32 R30, RZ, RZ, R122 ;  /* 0x000000ffff1e7224 */ /* 0x000fe200078e007a */
[C---:B------:R-:W-:Y:S01]  /*2890*/  HMMA.16816.F32 R168, R4.reuse, R108, R40 ;  /* 0x0000006c04a8723c */ /* 0x040fe20000001828 */
[----:B------:R-:W-:Y:S01]  /*28a0*/  IMAD.MOV.U32 R29, RZ, RZ, R123 ;  /* 0x000000ffff1d7224 */ /* 0x000fe200078e007b */
[----:B------:R3:W-:Y:S04]  /*28b0*/  STL.64 [R1+0x30], R112 ;  /* 0x0000307001007387 */ /* 0x0007e80000100a00 */
[----:B------:R-:W-:Y:S02]  /*28c0*/  STL [R1+0x40], R10 ;  /* 0x0000400a01007387 */ /* 0x000fe40000100800 */
[C---:B------:R-:W-:Y:S02]  /*28d0*/  HMMA.16816.F32 R120, R4.reuse, R78, R72 ;  /* 0x0000004e0478723c */ /* 0x040fe40000001848 */
[----:B------:R-:W4:Y:S04]  /*28e0*/  LDSM.16.M88.4 R8, [R234] ;  /* 0x00000000ea08783b */ /* 0x000f280000000200 */
[----:B------:R-:W-:Y:S01]  /*28f0*/  @!PT LDS RZ, [RZ] ;  /* 0x00000000fffff984 */ /* 0x000fe20000000800 */
[----:B------:R-:W-:Y:S01]  /*2900*/  @!PT LDS RZ, [RZ] ;  /* 0x00000000fffff984 */ /* 0x000fe20000000800 */
[----:B------:R-:W-:Y:S01]  /*2910*/  @!PT LDS RZ, [RZ] ;  /* 0x00000000fffff984 */ /* 0x000fe20000000800 */
[----:B------:R5:W-:Y:S01]  /*2920*/  LDGSTS.E.BYPASS.LTC128B.128 [R243+0x100], [R12.64], !P0 ;  /* 0x001000000cf37fae */ /* 0x000be2000c101d46 */
[----:B------:R-:W-:Y:S01]  /*2930*/  IMAD.MOV.U32 R72, RZ, RZ, R35 ;  /* 0x000000ffff487224 */ /* 0x000fe200078e0023 */
[----:B------:R-:W-:Y:S01]  /*2940*/  HMMA.16816.F32 R40, R4, R102, R124 ;  /* 0x000000660428723c */ /* 0x000fe2000000187c */
[----:B------:R-:W-:Y:S01]  /*2950*/  IMAD.MOV.U32 R73, RZ, RZ, R34 ;  /* 0x000000ffff497224 */ /* 0x000fe200078e0022 */
[----:B------:R4:W-:Y:S01]  /*2960*/  LDGSTS.E.BYPASS.LTC128B.128 [R243+0x900], [R24.64], !P2 ;  /* 0x0090000018f37fae */ /* 0x0009e2000d101d46 */
[----:B------:R-:W-:-:S02]  /*2970*/  IMAD.MOV.U32 R74, RZ, RZ, R33 ;  /* 0x000000ffff4a7224 */ /* 0x000fc400078e0021 */
[----:B------:R-:W-:Y:S02]  /*2980*/  IMAD.MOV.U32 R75, RZ, RZ, R32 ;  /* 0x000000ffff4b7224 */ /* 0x000fe400078e0020 */
[----:B------:R-:W-:Y:S01]  /*2990*/  MOV R124, R39 ;  /* 0x00000027007c7202 */ /* 0x000fe20000000f00 */
[----:B------:R-:W-:Y:S01]  /*29a0*/  HMMA.16816.F32 R176, R4, R80, R44 ;  /* 0x0000005004b0723c */ /* 0x000fe2000000182c */
[----:B------:R-:W-:Y:S02]  /*29b0*/  IMAD.MOV.U32 R125, RZ, RZ, R38 ;  /* 0x000000ffff7d7224 */ /* 0x000fe400078e0026 */
[----:B------:R-:W-:Y:S02]  /*29c0*/  IMAD.MOV.U32 R126, RZ, RZ, R37 ;  /* 0x000000ffff7e7224 */ /* 0x000fe400078e0025 */
[----:B------:R-:W-:-:S03]  /*29d0*/  IMAD.MOV.U32 R127, RZ, RZ, R36 ;  /* 0x000000ffff7f7224 */ /* 0x000fc600078e0024 */
[C---:B---3--:R-:W-:Y:S01]  /*29e0*/  HMMA.16816.F32 R112, R4.reuse, R82, R84 ;  /* 0x000000520470723c */ /* 0x048fe20000001854 */
[C---:B------:R-:W-:Y:S01]  /*29f0*/  ISETP.LT.OR P2, PT, R2.reuse, 0x31, P6 ;  /* 0x000000310200780c */ /* 0x040fe20003741670 */
[----:B------:R3:W-:Y:S06]  /*2a00*/  LDGSTS.E.BYPASS.LTC128B.128 [R243+0x1100], [R22.64], !P1 ;  /* 0x0110000016f37fae */ /* 0x0007ec000c901d46 */
        /* <DEDUP_REMOVED lines=9> */
[----:B------:R-:W-:Y:S01]  /*2aa0*/  ISETP.LT.OR P1, PT, R2, 0x51, P6 ;  /* 0x000000510200780c */ /* 0x000fe20003721670 */
[----:B------:R3:W-:Y:S05]  /*2ab0*/  LDGSTS.E.BYPASS.LTC128B.128 [R243+0x1900], [R20.64], !P2 ;  /* 0x0190000014f37fae */ /* 0x0007ea000d101d46 */
[----:B-1----:R-:W-:-:S05]  /*2ac0*/  IADD3 R4, P0, R0, R174, RZ ;  /* 0x000000ae00047210 */ /* 0x002fca0007f1e0ff */
[----:B--2---:R-:W-:Y:S01]  /*2ad0*/  IMAD.X R5, R3, 0x1, R16, P0 ;  /* 0x0000000103057824 */ /* 0x004fe200000e0610 */
[C---:B------:R-:W-:Y:S02]  /*2ae0*/  ISETP.LT.OR P0, PT, R2.reuse, 0x41, P6 ;  /* 0x000000410200780c */ /* 0x040fe40003701670 */
[----:B------:R-:W-:Y:S01]  /*2af0*/  ISETP.LT.OR P6, PT, R2, 0x61, P6 ;  /* 0x000000610200780c */ /* 0x000fe200037c1670 */
[----:B------:R-:W-:-:S10]  /*2b00*/  IMAD.MOV.U32 R116, RZ, RZ, R59 ;  /* 0x000000ffff747224 */ /* 0x000fd400078e003b */
[----:B------:R1:W-:Y:S04]  /*2b10*/  LDGSTS.E.BYPASS.LTC128B.128 [R243+0x2100], [R18.64], !P0 ;  /* 0x0210000012f37fae */ /* 0x0003e8000c101d46 */
[----:B------:R5:W-:Y:S04]  /*2b20*/  LDGSTS.E.BYPASS.LTC128B.128 [R243+0x2900], [R14.64], !P1 ;  /* 0x029000000ef37fae */ /* 0x000be8000c901d46 */
[----:B------:R2:W-:Y:S04]  /*2b30*/  LDGSTS.E.BYPASS.LTC128B.128 [R243+0x3100], [R4.64], !P6 ;  /* 0x0310000004f37fae */ /* 0x0005e8000f101d46 */
[----:B------:R-:W-:Y:S04]  /*2b40*/  LDSM.16.M88.4 R52, [R230+0x3000] ;  /* 0x00300000e634783b */ /* 0x000fe80000000200 */
[----:B---3--:R-:W-:Y:S04]  /*2b50*/  LDSM.16.M88.4 R20, [R230] ;  /* 0x00000000e614783b */ /* 0x008fe80000000200 */
[----:B------:R-:W-:Y:S04]  /*2b60*/  LDSM.16.M88.4 R48, [R230+0x800] ;  /* 0x00080000e630783b */ /* 0x000fe80000000200 */
[----:B------:R-:W-:Y:S04]  /*2b70*/  LDSM.16.M88.4 R68, [R230+0x1000] ;  /* 0x00100000e644783b */ /* 0x000fe80000000200 */
[----:B------:R-:W-:Y:S04]  /*2b80*/  LDSM.16.M88.4 R64, [R230+0x1800] ;  /* 0x00180000e640783b */ /* 0x000fe80000000200 */
[----:B------:R-:W-:Y:S04]  /*2b90*/  LDSM.16.M88.4 R60, [R230+0x2000] ;  /* 0x00200000e63c783b */ /* 0x000fe80000000200 */
[----:B--2---:R-:W2:Y:S04]  /*2ba0*/  LDSM.16.M88.4 R4, [R232+0x2000] ;  /* 0x00200000e804783b */ /* 0x004ea80000000200 */
[----:B------:R-:W3:Y:S04]  /*2bb0*/  LDSM.16.M88.4 R56, [R230+0x2800] ;  /* 0x00280000e638783b */ /* 0x000ee80000000200 */
[----:B-----5:R-:W5:Y:S01]  /*2bc0*/  LDSM.16.M88.4 R12, [R232] ;  /* 0x00000000e80c783b */ /* 0x020f620000000200 */
[----:B------:R-:W-:Y:S01]  /*2bd0*/  MOV R117, R31 ;  /* 0x0000001f00757202 */ /* 0x000fe20000000f00 */
[----:B------:R-:W-:Y:S01]  /*2be0*/  IMAD.MOV.U32 R118, RZ, RZ, R30 ;  /* 0x000000ffff767224 */ /* 0x000fe200078e001e */
[C---:B----4-:R-:W-:Y:S01]  /*2bf0*/  HMMA.16816.F32 R24, R8.reuse, R78, R124 ;  /* 0x0000004e0818723c */ /* 0x050fe2000000187c */
[----:B------:R-:W-:Y:S01]  /*2c00*/  IMAD.MOV.U32 R119, RZ, RZ, R29 ;  /* 0x000000ffff777224 */ /* 0x000fe200078e001d */
[----:B------:R-:W0:Y:S06]  /*2c10*/  LDGDEPBAR ;  /* 0x00000000000079af */ /* 0x000e2c0000000000 */
        /* <DEDUP_REMOVED lines=13> */
[----:B------:R-:W-:Y:S07]  /*2cf0*/  LDSM.16.M88.4 R8, [R233] ;  /* 0x00000000e908783b */ /* 0x000fee0000000200 */
        /* <DEDUP_REMOVED lines=8> */
[C---:B---3--:R-:W-:Y:S08]  /*2d80*/  HMMA.16816.F32 R156, R4.reuse, R56, R200 ;  /* 0x00000038049c723c */ /* 0x048ff000000018c8 */
[C---:B------:R-:W-:Y:S08]  /*2d90*/  HMMA.16816.F32 R124, R4.reuse, R70, R84 ;  /* 0x00000046047c723c */ /* 0x040ff00000001854 */
[C---:B------:R-:W-:Y:S01]  /*2da0*/  HMMA.16816.F32 R120, R4.reuse, R66, R44 ;  /* 0x000000420478723c */ /* 0x040fe2000000182c */
[----:B------:R-:W-:Y:S07]  /*2db0*/  LDSM.16.M88.4 R44, [R227] ;  /* 0x00000000e32c783b */ /* 0x000fee0000000200 */
[C---:B------:R-:W-:Y:S01]  /*2dc0*/  HMMA.16816.F32 R112, R4.reuse, R62, R40 ;  /* 0x0000003e0470723c */ /* 0x040fe20000001828 */
[----:B------:R-:W-:Y:S07]  /*2dd0*/  LDSM.16.M88.4 R40, [R227+0x800] ;  /* 0x00080000e328783b */ /* 0x000fee0000000200 */
[C---:B------:R-:W-:Y:S01]  /*2de0*/  HMMA.16816.F32 R108, R4.reuse, R58, R36 ;  /* 0x0000003a046c723c */ /* 0x040fe20000001824 */
[----:B------:R-:W-:Y:S07]  /*2df0*/  LDSM.16.M88.4 R36, [R227+0x1000] ;  /* 0x00100000e324783b */ /* 0x000fee0000000200 */
[----:B------:R-:W-:Y:S01]  /*2e00*/  HMMA.16816.F32 R104, R4, R54, R32 ;  /* 0x000000360468723c */ /* 0x000fe20000001820 */
[----:B------:R-:W-:Y:S04]  /*2e10*/  LDSM.16.M88.4 R4, [R233+0x2000] ;  /* 0x00200000e904783b */ /* 0x000fe80000000200 */
[----:B------:R-:W-:Y:S03]  /*2e20*/  LDSM.16.M88.4 R32, [R227+0x1800] ;  /* 0x00180000e320783b */ /* 0x000fe60000000200 */
[C---:B-----5:R-:W-:Y:S01]  /*2e30*/  HMMA.16816.F32 R100, R12.reuse, R20, R28 ;  /* 0x000000140c64723c */ /* 0x060fe2000000181c */
[----:B------:R-:W-:Y:S07]  /*2e40*/  LDSM.16.M88.4 R28, [R227+0x2000] ;  /* 0x00200000e31c783b */ /* 0x000fee0000000200 */
[----:B------:R-:W-:Y:S01]  /*2e50*/  HMMA.16816.F32 R96, R12, R22, R24 ;  /* 0x000000160c60723c */ /* 0x000fe20000001818 */
[----:B------:R-:W2:Y:S04]  /*2e60*/  LDSM.16.M88.4 R20, [R227+0x3000] ;  /* 0x00300000e314783b */ /* 0x000ea80000000200 */
[----:B------:R-:W3:Y:S01]  /*2e70*/  LDSM.16.M88.4 R24, [R227+0x2800] ;  /* 0x00280000e318783b */ /* 0x000ee20000000200 */
[----:B------:R-:W-:Y:S01]  /*2e80*/  ISETP.GE.AND P0, PT, R245, 0x2, PT ;  /* 0x00000002f500780c */ /* 0x000fe20003f06270 */
[----:B------:R-:W-:-:S04]  /*2e90*/  DEPBAR.LE SB0, 0x0 ;  /* 0x000080000000791a */ /* 0x000fc80000000000 */
        /* <DEDUP_REMOVED lines=12> */
[----:B------:R-:W-:Y:S01]  /*2f60*/  BSSY B0, `(.L_x_1336) ;  /* 0x0000064000007945 */ /* 0x000fe20003800000 */
[----:B------:R-:W-:-:S06]  /*2f70*/  ISETP.GT.AND P2, PT, R249, 0x6f, PT ;  /* 0x0000006ff900780c */ /* 0x000fcc0003f44270 */
[C---:B--2---:R-:W-:Y:S08]  /*2f80*/  HMMA.16816.F32 R148, R4.reuse, R20, R148 ;  /* 0x000000140494723c */ /* 0x044ff00000001894 */
        /* <DEDUP_REMOVED lines=28> */
[----:B------:R-:W-:Y:S01]  /*3150*/  @!UPT UIADD3 URZ, URZ, URZ, URZ ;  /* 0x0000003f3f3ff290 */ /* 0x000fe2000fffe03f */
[----:B------:R-:W-:Y:S11]  /*3160*/  @!P0 BRA `(.L_x_1337) ;  /* 0x0000043000008947 */ /* 0x000ff60003800000 */
[----:B-1----:R-:W2:Y:S01]  /*3170*/  LDL.64 R18, [R1+0x28] ;  /* 0x0000280001127983 */ /* 0x002ea20000100a00 */
[----:B------:R-:W-:Y:S01]  /*3180*/  IADD3 R2, R249, R173, R251 ;  /* 0x000000adf9027210 */ /* 0x000fe20007ffe0fb */
[----:B------:R-:W-:-:S03]  /*3190*/  IMAD.MOV.U32 R244, RZ, RZ, RZ ;  /* 0x000000fffff47224 */ /* 0x000fc600078e00ff */
[----:B------:R-:W-:-:S05]  /*31a0*/  IADD3 R2, R2, -0x70, RZ ;  /* 0xffffff9002027810 */ /* 0x000fca0007ffe0ff */
[----:B------:R-:W-:-:S04]  /*31b0*/  @P3 IMAD.HI.U32 R3, R2, c[0x0][0x2bc], RZ ;  /* 0x0000af0002033a27 */ /* 0x000fc800078e00ff */
[----:B------:R-:W-:Y:S01]  /*31c0*/  IMAD.MOV.U32 R0, RZ, RZ, R2 ;  /* 0x000000ffff007224 */ /* 0x000fe200078e0002 */
[----:B------:R-:W-:-:S04]  /*31d0*/  @P3 SHF.R.U32.HI R0, RZ, c[0x0][0x2c0], R3 ;  /* 0x0000b000ff003a19 */ /* 0x000fc80000011603 */
[----:B--2---:R-:W-:-:S04]  /*31e0*/  @!P2 IADD3 R3, P0, R0, R18, RZ ;  /* 0x000000120003a210 */ /* 0x004fc80007f1e0ff */
        /* <DEDUP_REMOVED lines=20> */
[----:B------:R1:W2:Y:S02]  /*3330*/  SHFL.IDX PT, R7, R0, RZ, 0x181f ;  /* 0x00181fff00077589 */ /* 0x0002a400000e0000 */
.L_x_1400:
[----:B------:R-:W-:Y:S05]  /*3340*/  BRA.DIV ~URZ, `(.L_x_1339) ;  /* 0x00010a727f007947 */ /* 0x000fea000b800000 */
[----:B------:R-:W3:Y:S04]  /*3350*/  SHFL.IDX PT, R2, R4, RZ, 0x181f ;  /* 0x00181fff04027589 */ /* 0x000ee800000e0000 */
[----:B------:R-:W4:Y:S04]  /*3360*/  SHFL.IDX PT, R3, R4, 0x1, 0x181f ;  /* 0x00381f0004037f89 */ /* 0x000f2800000e0000 */
[----:B------:R-:W5:Y:S04]  /*3370*/  SHFL.IDX PT, R5, R4, 0x2, 0x181f ;  /* 0x00581f0004057f89 */ /* 0x000f6800000e0000 */
[----:B------:R-:W1:Y:S04]  /*3380*/  SHFL.IDX PT, R9, R0, 0x1, 0x181f ;  /* 0x00381f0000097f89 */ /* 0x000e6800000e0000 */
[----:B------:R-:W2:Y:S04]  /*3390*/  SHFL.IDX PT, R8, R4, 0x3, 0x181f ;  /* 0x00781f0004087f89 */ /* 0x000ea800000e0000 */
[----:B------:R-:W2:Y:S04]  /*33a0*/  SHFL.IDX PT, R11, R0, 0x2, 0x181f ;  /* 0x00581f00000b7f89 */ /* 0x000ea800000e0000 */
[----:B------:R-:W-:Y:S01]  /*33b0*/  SHFL.IDX PT, R12, R4, 0x4, 0x181f ;  /* 0x00981f00040c7f89 */ /* 0x000fe200000e0000 */
[----:B---3--:R-:W-:-:S03]  /*33c0*/  IADD3 R6, P0, R2, R174, RZ ;  /* 0x000000ae02067210 */ /* 0x008fc60007f1e0ff */
[----:B------:R-:W-:Y:S01]  /*33d0*/  SHFL.IDX PT, R13, R4, 0x5, 0x181f ;  /* 0x00b81f00040d7f89 */ /* 0x000fe200000e0000 */
[-C--:B----4-:R-:W-:Y:S01]  /*33e0*/  IADD3 R2, P1, R3, R174.reuse, RZ ;  /* 0x000000ae03027210 */ /* 0x090fe20007f3e0ff */
[----:B--2---:R-:W-:Y:S02]  /*33f0*/  IMAD.X R7, R7, 0x1, R16, P0 ;  /* 0x0000000107077824 */ /* 0x004fe400000e0610 */
[----:B------:R-:W2:Y:S01]  /*3400*/  SHFL.IDX PT, R17, R0, 0x3, 0x181f ;  /* 0x00781f0000117f89 */ /* 0x000ea200000e0000 */
[----:B-----5:R-:W-:-:S03]  /*3410*/  IADD3 R10, P0, R5, R174, RZ ;  /* 0x000000ae050a7210 */ /* 0x020fc60007f1e0ff */
[----:B------:R-:W3:Y:S01]  /*3420*/  SHFL.IDX PT, R15, R0, 0x4, 0x181f ;  /* 0x00981f00000f7f89 */ /* 0x000ee200000e0000 */
[----:B-1----:R-:W-:-:S03]  /*3430*/  IMAD.X R3, R9, 0x1, R16, P1 ;  /* 0x0000000109037824 */ /* 0x002fc600008e0610 */
[----:B------:R-:W1:Y:S01]  /*3440*/  SHFL.IDX PT, R14, R0, 0x5, 0x181f ;  /* 0x00b81f00000e7f89 */ /* 0x000e6200000e0000 */
[----:B------:R-:W-:-:S03]  /*3450*/  IADD3 R8, P6, R8, R174, RZ ;  /* 0x000000ae08087210 */ /* 0x000fc60007fde0ff */
[----:B------:R4:W-:Y:S01]  /*3460*/  LDGSTS.E.BYPASS.LTC128B.128 [R243+0x3900], [R6.64], !P5 ;  /* 0x0390000006f37fae */ /* 0x0009e2000e901d46 */
[----:B------:R-:W-:-:S03]  /*3470*/  IMAD.X R11, R11, 0x1, R16, P0 ;  /* 0x000000010b0b7824 */ /* 0x000fc600000e0610 */
[----:B------:R5:W-:Y:S04]  /*3480*/  LDGSTS.E.BYPASS.LTC128B.128 [R243+0x4100], [R2.64], !P5 ;  /* 0x0410000002f37fae */ /* 0x000be8000e901d46 */
[----:B------:R1:W-:Y:S01]  /*3490*/  LDGSTS.E.BYPASS.LTC128B.128 [R243+0x4900], [R10.64], !P5 ;  /* 0x049000000af37fae */ /* 0x0003e2000e901d46 */
[----:B--2---:R-:W-:-:S03]  /*34a0*/  IMAD.X R9, R17, 0x1, R16, P6 ;  /* 0x0000000111097824 */ /* 0x004fc600030e0610 */
[----:B------:R-:W2:Y:S04]  /*34b0*/  SHFL.IDX PT, R4, R4, 0x6, 0x181f ;  /* 0x00d81f0004047f89 */ /* 0x000ea800000e0000 */
[----:B------:R2:W-:Y:S04]  /*34c0*/  LDGSTS.E.BYPASS.LTC128B.128 [R243+0x5100], [R8.64], !P5 ;  /* 0x0510000008f37fae */ /* 0x0005e8000e901d46 */
[----:B------:R-:W2:Y:S01]  /*34d0*/  SHFL.IDX PT, R0, R0, 0x6, 0x181f ;  /* 0x00d81f0000007f89 */ /* 0x000ea200000e0000 */
[-C--:B----4-:R-:W-:Y:S02]  /*34e0*/  IADD3 R6, P1, R12, R174.reuse, RZ ;  /* 0x000000ae0c067210 */ /* 0x090fe40007f3e0ff */
[----:B-----5:R-:W-:-:S03]  /*34f0*/  IADD3 R2, P0, R13, R174, RZ ;  /* 0x000000ae0d027210 */ /* 0x020fc60007f1e0ff */
[--C-:B---3--:R-:W-:Y:S02]  /*3500*/  IMAD.X R7, R15, 0x1, R16.reuse, P1 ;  /* 0x000000010f077824 */ /* 0x108fe400008e0610 */
[----:B-1----:R-:W-:-:S03]  /*3510*/  IMAD.X R3, R14, 0x1, R16, P0 ;  /* 0x000000010e037824 */ /* 0x002fc600000e0610 */
[----:B------:R1:W-:Y:S04]  /*3520*/  LDGSTS.E.BYPASS.LTC128B.128 [R243+0x5900], [R6.64], !P5 ;  /* 0x0590000006f37fae */ /* 0x0003e8000e901d46 */
[----:B------:R1:W-:Y:S02]  /*3530*/  LDGSTS.E.BYPASS.LTC128B.128 [R243+0x6100], [R2.64], !P5 ;  /* 0x0610000002f37fae */ /* 0x0003e4000e901d46 */
.L_x_1401:
[----:B-12---:R-:W-:-:S04]  /*3540*/  IADD3 R2, P0, R4, R174, RZ ;  /* 0x000000ae04027210 */ /* 0x006fc80007f1e0ff */
[----:B------:R-:W-:-:S05]  /*3550*/  IADD3.X R3, R0, R16, RZ, P0, !PT ;  /* 0x0000001000037210 */ /* 0x000fca00007fe4ff */
[----:B------:R-:W-:Y:S01]  /*3560*/  @!PT LDS RZ, [RZ] ;  /* 0x00000000fffff984 */ /* 0x000fe20000000800 */
[----:B------:R-:W-:Y:S01]  /*3570*/  @!PT LDS RZ, [RZ] ;  /* 0x00000000fffff984 */ /* 0x000fe20000000800 */
[----:B------:R-:W-:Y:S01]  /*3580*/  @!PT LDS RZ, [RZ] ;  /* 0x00000000fffff984 */ /* 0x000fe20000000800 */
[----:B------:R1:W-:Y:S04]  /*3590*/  LDGSTS.E.BYPASS.LTC128B.128 [R243+0x6900], [R2.64], !P5 ;  /* 0x0690000002f37fae */ /* 0x0003e8000e901d46 */
.L_x_1337:
[----:B-1----:R-:W-:Y:S05]  /*35a0*/  BSYNC B0 ;  /* 0x0000000000007941 */ /* 0x002fea0003800000 */
.L_x_1336:
[----:B------:R-:W2:Y:S04]  /*35b0*/  LDL R2, [R1+0x44] ;  /* 0x0000440001027983 */ /* 0x000ea80000100800 */
[----:B------:R-:W2:Y:S04]  /*35c0*/  LDL R0, [R1+0x54] ;  /* 0x0000540001007983 */ /* 0x000ea80000100800 */
[----:B------:R-:W3:Y:S04]  /*35d0*/  LDL R3, [R1+0x50] ;  /* 0x0000500001037983 */ /* 0x000ee80000100800 */
[----:B------:R-:W0:Y:S01]  /*35e0*/  LDGDEPBAR ;  /* 0x00000000000079af */ /* 0x000e220000000000 */
[----:B--2---:R-:W-:-:S04]  /*35f0*/  IMAD.IADD R0, R0, 0x1, R2 ;  /* 0x0000000100007824 */ /* 0x004fc800078e0202 */
[----:B------:R-:W-:Y:S01]  /*3600*/  @P4 IMAD.HI.U32 R2, R0, c[0x0][0x2c8], RZ ;  /* 0x0000b20000024a27 */ /* 0x000fe200078e00ff */
[----:B------:R-:W-:Y:S02]  /*3610*/  MOV R4, R0 ;  /* 0x0000000000047202 */ /* 0x000fe40000000f00 */
[----:B---3--:R-:W-:Y:S01]  /*3620*/  IADD3 R0, -R3, 0x1, R172 ;  /* 0x0000000103007810 */ /* 0x008fe20007ffe1ac */
[----:B------:R-:W-:Y:S01]  /*3630*/  IMAD.IADD R6, R172, 0x1, -R3 ;  /* 0x00000001ac067824 */ /* 0x000fe200078e0a03 */
[----:B------:R-:W-:Y:S02]  /*3640*/  @P4 SHF.R.U32.HI R4, RZ, c[0x0][0x2cc], R2 ;  /* 0x0000b300ff044a19 */ /* 0x000fe40000011602 */
[----:B------:R-:W-:Y:S01]  /*3650*/  IADD3 R5, R0, -c[0x0][0x168], RZ ;  /* 0x80005a0000057a10 */ /* 0x000fe20007ffe0ff */
[----:B------:R-:W-:Y:S05]  /*3660*/  BRA.DIV ~URZ, `(.L_x_1340) ;  /* 0x00010e227f007947 */ /* 0x000fea000b800000 */
[----:B------:R1:W2:Y:S02]  /*3670*/  SHFL.IDX PT, R0, R4, RZ, 0x1c1f ;  /* 0x001c1fff04007589 */ /* 0x0002a400000e0000 */
.L_x_1402:
[----:B--2---:R-:W-:-:S05]  /*3680*/  IMAD.IADD R0, R5, 0x1, R0 ;  /* 0x0000000105007824 */ /* 0x004fca00078e0200 */
[----:B------:R-:W-:-:S04]  /*3690*/  IMNMX R0, R6, R0, PT ;  /* 0x0000000006007217 */ /* 0x000fc80003800200 */
[C---:B------:R-:W-:Y:S02]  /*36a0*/  ISETP.GT.AND P0, PT, R0.reuse, RZ, PT ;  /* 0x000000ff0000720c */ /* 0x040fe40003f04270 */
[----:B------:R-:W-:Y:S02]  /*36b0*/  ISETP.GT.AND P6, PT, R0, 0x1, PT ;  /* 0x000000010000780c */ /* 0x000fe40003fc4270 */
        /* <DEDUP_REMOVED lines=57> */
[----:B------:R-:W4:Y:S01]  /*3a50*/  SHFL.IDX PT, R0, R4, 0x3, 0x1c1f ;  /* 0x007c1f0004007f89 */ /* 0x000f2200000e0000 */
[----:B--2---:R-:W-:-:S02]  /*3a60*/  IMAD.IADD R3, R5, 0x1, R3 ;  /* 0x0000000105037824 */ /* 0x004fc400078e0203 */
[----:B---3--:R-:W-:-:S03]  /*3a70*/  IMAD.IADD R2, R5, 0x1, R2 ;  /* 0x0000000105027824 */ /* 0x008fc600078e0202 */
[----:B------:R-:W-:Y:S01]  /*3a80*/  IMNMX R3, R6, R3, PT ;  /* 0x0000000306037217 */ /* 0x000fe20003800200 */
[----:B----4-:R-:W-:-:S03]  /*3a90*/  IMAD.IADD R0, R5, 0x1, R0 ;  /* 0x0000000105007824 */ /* 0x010fc600078e0200 */
[C---:B------:R-:W-:Y:S02]  /*3aa0*/  ISETP.GT.AND P1, PT, R3.reuse, RZ, PT ;  /* 0x000000ff0300720c */ /* 0x040fe40003f24270 */
[C---:B------:R-:W-:Y:S02]  /*3ab0*/  ISETP.GT.AND P0, PT, R3.reuse, 0x1, PT ;  /* 0x000000010300780c */ /* 0x040fe40003f04270 */
[----:B------:R-:W-:Y:S02]  /*3ac0*/  FSEL R7, R102, -INF , P1 ;  /* 0xff80000066077808 */ /* 0x000fe40000800000 */
[----:B------:R-:W-:Y:S02]  /*3ad0*/  ISETP.GT.AND P1, PT, R3, 0x9, PT ;  /* 0x000000090300780c */ /* 0x000fe40003f24270 */
[----:B------:R-:W-:Y:S02]  /*3ae0*/  FSEL R8, R103, -INF , P0 ;  /* 0xff80000067087808 */ /* 0x000fe40000000000 */
[----:B------:R-:W-:-:S02]  /*3af0*/  ISETP.GT.AND P0, PT, R3, 0x10, PT ;  /* 0x000000100300780c */ /* 0x000fc40003f04270 */
[----:B------:R-:W-:Y:S02]  /*3b00*/  FSEL R14, R99, -INF , P1 ;  /* 0xff800000630e7808 */ /* 0x000fe40000800000 */
        /* <DEDUP_REMOVED lines=17> */
[----:B------:R-:W-:Y:S02]  /*3c20*/  ISETP.GT.AND P1, PT, R3, 0x40, PT ;  /* 0x000000400300780c */ /* 0x000fe40003f24270 */
[----:B------:R-:W-:Y:S02]  /*3c30*/  FSEL R144, R75, -INF , P0 ;  /* 0xff8000004b907808 */ /* 0x000fe40000000000 */
[C---:B------:R-:W-:Y:S02]  /*3c40*/  ISETP.GT.AND P0, PT, R3.reuse, 0x41, PT ;  /* 0x000000410300780c */ /* 0x040fe40003f04270 */
[----:B------:R-:W-:Y:S02]  /*3c50*/  FSEL R13, R98, -INF , P6 ;  /* 0xff800000620d7808 */ /* 0x000fe40003000000 */
[----:B------:R-:W-:Y:S02]  /*3c60*/  FSEL R195, R70, -INF , P1 ;  /* 0xff80000046c37808 */ /* 0x000fe40000800000 */
[----:B------:R-:W-:-:S02]  /*3c70*/  ISETP.GT.AND P6, PT, R3, 0x18, PT ;  /* 0x000000180300780c */ /* 0x000fc40003fc4270 */
[----:B------:R-:W-:Y:S02]  /*3c80*/  ISETP.GT.AND P1, PT, R3, 0x49, PT ;  /* 0x000000490300780c */ /* 0x000fe40003f24270 */
[----:B------:R-:W-:Y:S02]  /*3c90*/  FSEL R194, R71, -INF , P0 ;  /* 0xff80000047c27808 */ /* 0x000fe40000000000 */
[----:B------:R-:W-:Y:S02]  /*3ca0*/  ISETP.GT.AND P0, PT, R3, 0x50, PT ;  /* 0x000000500300780c */ /* 0x000fe40003f04270 */
[----:B------:R-:W-:Y:S02]  /*3cb0*/  FSEL R25, R90, -INF , P6 ;  /* 0xff8000005a197808 */ /* 0x000fe40003000000 */
[----:B------:R-:W-:Y:S02]  /*3cc0*/  FSEL R192, R67, -INF , P1 ;  /* 0xff80000043c07808 */ /* 0x000fe40000800000 */
[----:B------:R-:W-:-:S02]  /*3cd0*/  ISETP.GT.AND P6, PT, R3, 0x28, PT ;  /* 0x000000280300780c */ /* 0x000fc40003fc4270 */
[C---:B------:R-:W-:Y:S02]  /*3ce0*/  ISETP.GT.AND P1, PT, R3.reuse, 0x58, PT ;  /* 0x000000580300780c */ /* 0x040fe40003f24270 */
[----:B------:R-:W-:Y:S02]  /*3cf0*/  FSEL R191, R62, -INF , P0 ;  /* 0xff8000003ebf7808 */ /* 0x000fe40000000000 */
[C---:B------:R-:W-:Y:S02]  /*3d00*/  ISETP.GT.AND P0, PT, R3.reuse, 0x59, PT ;  /* 0x000000590300780c */ /* 0x040fe40003f04270 */
[----:B------:R-:W-:Y:S02]  /*3d10*/  FSEL R122, R82, -INF , P6 ;  /* 0xff800000527a7808 */ /* 0x000fe40003000000 */
[----:B------:R-:W-:Y:S02]  /*3d20*/  FSEL R189, R58, -INF , P1 ;  /* 0xff8000003abd7808 */ /* 0x000fe40000800000 */
[----:B------:R-:W-:-:S02]  /*3d30*/  ISETP.GT.AND P6, PT, R3, 0x38, PT ;  /* 0x000000380300780c */ /* 0x000fc40003fc4270 */
[----:B------:R-:W-:Y:S02]  /*3d40*/  FSEL R188, R59, -INF , P0 ;  /* 0xff8000003bbc7808 */ /* 0x000fe40000000000 */
[C---:B------:R-:W-:Y:S02]  /*3d50*/  ISETP.GT.AND P1, PT, R3.reuse, 0x61, PT ;  /* 0x000000610300780c */ /* 0x040fe40003f24270 */
[----:B------:R-:W-:Y:S02]  /*3d60*/  IMNMX R2, R6, R2, PT ;  /* 0x0000000206027217 */ /* 0x000fe40003800200 */
[----:B------:R-:W-:Y:S02]  /*3d70*/  ISETP.GT.AND P0, PT, R3, 0x68, PT ;  /* 0x000000680300780c */ /* 0x000fe40003f04270 */
[----:B------:R-:W-:Y:S02]  /*3d80*/  FSEL R145, R74, -INF , P6 ;  /* 0xff8000004a917808 */ /* 0x000fe40003000000 */
[----:B------:R-:W-:-:S02]  /*3d90*/  FSEL R186, R51, -INF , P1 ;  /* 0xff80000033ba7808 */ /* 0x000fc40000800000 */
[----:B------:R-:W-:Y:S02]  /*3da0*/  ISETP.GT.AND P6, PT, R3, 0x48, PT ;  /* 0x000000480300780c */ /* 0x000fe40003fc4270 */
[----:B------:R-:W-:Y:S02]  /*3db0*/  ISETP.GT.AND P1, PT, R2, RZ, PT ;  /* 0x000000ff0200720c */ /* 0x000fe40003f24270 */
[----:B------:R-:W-:Y:S02]  /*3dc0*/  FSEL R185, R22, -INF , P0 ;  /* 0xff80000016b97808 */ /* 0x000fe40000000000 */
[----:B------:R-:W-:Y:S02]  /*3dd0*/  IMNMX R0, R6, R0, PT ;  /* 0x0000000006007217 */ /* 0x000fe40003800200 */
[----:B------:R-:W-:Y:S02]  /*3de0*/  ISETP.GT.AND P0, PT, R2, 0x1, PT ;  /* 0x000000010200780c */ /* 0x000fe40003f04270 */
[----:B------:R-:W-:-:S02]  /*3df0*/  FSEL R193, R66, -INF , P6 ;  /* 0xff80000042c17808 */ /* 0x000fc40003000000 */
[----:B------:R-:W-:Y:S02]  /*3e00*/  FSEL R11, R180, -INF , P1 ;  /* 0xff800000b40b7808 */ /* 0x000fe40000800000 */
[----:B------:R-:W-:Y:S02]  /*3e10*/  ISETP.GT.AND P6, PT, R3, 0x51, PT ;  /* 0x000000510300780c */ /* 0x000fe40003fc4270 */
[C---:B------:R-:W-:Y:S02]  /*3e20*/  ISETP.GT.AND P1, PT, R0.reuse, RZ, PT ;  /* 0x000000ff0000720c */ /* 0x040fe40003f24270 */
[----:B------:R-:W-:Y:S02]  /*3e30*/  FSEL R12, R181, -INF , P0 ;  /* 0xff800000b50c7808 */ /* 0x000fe40000000000 */
[----:B------:R-:W-:Y:S02]  /*3e40*/  ISETP.GT.AND P0, PT, R0, 0x1, PT ;  /* 0x000000010000780c */ /* 0x000fe40003f04270 */
[----:B------:R-:W-:-:S02]  /*3e50*/  FSEL R190, R63, -INF , P6 ;  /* 0xff8000003fbe7808 */ /* 0x000fc40003000000 */
[----:B------:R-:W-:Y:S02]  /*3e60*/  FSEL R19, R182, -INF , P1 ;  /* 0xff800000b6137808 */ /* 0x000fe40000800000 */
[----:B------:R-:W-:Y:S02]  /*3e70*/  ISETP.GT.AND P6, PT, R3, 0x60, PT ;  /* 0x000000600300780c */ /* 0x000fe40003fc4270 */
[----:B------:R-:W-:Y:S02]  /*3e80*/  ISETP.GT.AND P1, PT, R2, 0x9, PT ;  /* 0x000000090200780c */ /* 0x000fe40003f24270 */
        /* <DEDUP_REMOVED lines=22> */
[----:B------:R-:W-:Y:S02]  /*3ff0*/  ISETP.GT.AND P1, PT, R0, 0x20, PT ;  /* 0x000000200000780c */ /* 0x000fe40003f24270 */
[----:B------:R-:W-:Y:S02]  /*4000*/  FSEL R114, R169, -INF , P0 ;  /* 0xff800000a9727808 */ /* 0x000fe40000000000 */
[----:B------:R-:W-:Y:S02]  /*4010*/  ISETP.GT.AND P6, PT, R2, 0x8, PT ;  /* 0x000000080200780c */ /* 0x000fe40003fc4270 */
[----:B------:R-:W-:Y:S02]  /*4020*/  ISETP.GT.AND P0, PT, R0, 0x21, PT ;  /* 0x000000210000780c */ /* 0x000fe40003f04270 */
[----:B------:R-:W-:-:S02]  /*4030*/  FSEL R69, R170, -INF , P1 ;  /* 0xff800000aa457808 */ /* 0x000fc40000800000 */
[----:B------:R-:W-:Y:S02]  /*4040*/  FSEL R16, R140, -INF , P6 ;  /* 0xff8000008c107808 */ /* 0x000fe40003000000 */
[C---:B------:R-:W-:Y:S02]  /*4050*/  ISETP.GT.AND P1, PT, R2.reuse, 0x29, PT ;  /* 0x000000290200780c */ /* 0x040fe40003f24270 */
[----:B------:R-:W-:Y:S02]  /*4060*/  FSEL R70, R171, -INF , P0 ;  /* 0xff800000ab467808 */ /* 0x000fe40000000000 */
[----:B------:R-:W-:Y:S02]  /*4070*/  ISETP.GT.AND P6, PT, R2, 0x10, PT ;  /* 0x000000100200780c */ /* 0x000fe40003fc4270 */
[----:B------:R-:W-:Y:S02]  /*4080*/  ISETP.GT.AND P0, PT, R0, 0x28, PT ;  /* 0x000000280000780c */ /* 0x000fe40003f04270 */
[----:B------:R-:W-:-:S02]  /*4090*/  FSEL R120, R133, -INF , P1 ;  /* 0xff80000085787808 */ /* 0x000fc40000800000 */
[----:B------:R-:W-:Y:S02]  /*40a0*/  FSEL R22, R176, -INF , P6 ;  /* 0xff800000b0167808 */ /* 0x000fe40003000000 */
[----:B------:R-:W-:Y:S02]  /*40b0*/  ISETP.GT.AND P1, PT, R0, 0x29, PT ;  /* 0x000000290000780c */ /* 0x000fe40003f24270 */
[----:B------:R-:W-:Y:S02]  /*40c0*/  FSEL R71, R134, -INF , P0 ;  /* 0xff80000086477808 */ /* 0x000fe40000000000 */
[C---:B------:R-:W-:Y:S02]  /*40d0*/  ISETP.GT.AND P6, PT, R2.reuse, 0x18, PT ;  /* 0x000000180200780c */ /* 0x040fe40003fc4270 */
[----:B------:R-:W-:Y:S02]  /*40e0*/  ISETP.GT.AND P0, PT, R2, 0x31, PT ;  /* 0x000000310200780c */ /* 0x000fe40003f04270 */
[----:B------:R-:W-:-:S02]  /*40f0*/  FSEL R112, R135, -INF , P1 ;  /* 0xff80000087707808 */ /* 0x000fc40000800000 */
        /* <DEDUP_REMOVED lines=50> */
[----:B------:R-:W-:Y:S02]  /*4420*/  ISETP.GT.AND P6, PT, R2, 0x60, PT ;  /* 0x000000600200780c */ /* 0x000fe40003fc4270 */
[C---:B------:R-:W-:Y:S02]  /*4430*/  ISETP.GT.AND P1, PT, R0.reuse, 0x58, PT ;  /* 0x000000580000780c */ /* 0x040fe40003f24270 */
[----:B------:R-:W-:Y:S02]  /*4440*/  ISETP.GT.AND P0, PT, R0, 0x59, PT ;  /* 0x000000590000780c */ /* 0x000fe40003f04270 */
[----:B------:R-:W-:-:S02]  /*4450*/  FMNMX.FTZ R3, R9, R10, !PT ;  /* 0x0000000a09037209 */ /* 0x000fc40007810000 */
[----:B------:R-:W-:Y:S02]  /*4460*/  FSEL R172, R148, -INF , P6 ;  /* 0xff80000094ac7808 */ /* 0x000fe40003000000 */
[----:B------:R-:W-:Y:S02]  /*4470*/  FSEL R157, R110, -INF , P1 ;  /* 0xff8000006e9d7808 */ /* 0x000fe40000800000 */
[----:B------:R-:W-:Y:S02]  /*4480*/  FSEL R149, R111, -INF , P0 ;  /* 0xff8000006f957808 */ /* 0x000fe40000000000 */
[C---:B------:R-:W-:Y:S02]  /*4490*/  ISETP.GT.AND P6, PT, R2.reuse, 0x68, PT ;  /* 0x000000680200780c */ /* 0x040fe40003fc4270 */
[----:B------:R-:W-:Y:S02]  /*44a0*/  ISETP.GT.AND P1, PT, R2, 0x69, PT ;  /* 0x000000690200780c */ /* 0x000fe40003f24270 */
[----:B------:R-:W-:-:S02]  /*44b0*/  ISETP.GT.AND P0, PT, R0, 0x60, PT ;  /* 0x000000600000780c */ /* 0x000fc40003f04270 */
[----:B------:R-:W-:Y:S02]  /*44c0*/  FMNMX.FTZ R2, R18, R3, !PT ;  /* 0x0000000312027209 */ /* 0x000fe40007810000 */
[----:B------:R-:W-:Y:S02]  /*44d0*/  FMNMX.FTZ R3, R7, R8, !PT ;  /* 0x0000000807037209 */ /* 0x000fe40007810000 */
[----:B------:R-:W-:Y:S02]  /*44e0*/  FSEL R168, R104, -INF , P6 ;  /* 0xff80000068a87808 */ /* 0x000fe40003000000 */
[----:B------:R-:W-:Y:S02]  /*44f0*/  FSEL R156, R105, -INF , P1 ;  /* 0xff800000699c7808 */ /* 0x000fe40000800000 */
[----:B------:R-:W-:Y:S02]  /*4500*/  FSEL R150, R150, -INF , P0 ;  /* 0xff80000096967808 */ /* 0x000fe40000000000 */
[----:B-1----:R-:W-:-:S02]  /*4510*/  FMNMX.FTZ R4, R11, R12, !PT ;  /* 0x0000000c0b047209 */ /* 0x002fc40007810000 */
        /* <DEDUP_REMOVED lines=125> */
.L_x_1403:
[C---:B------:R-:W-:Y:S01]  /*4cf0*/  FMUL.FTZ R4, R119.reuse, c[0x0][0x2d0] ;  /* 0x0000b40077047a20 */ /* 0x040fe20000410000 */
[----:B------:R-:W-:Y:S01]  /*4d00*/  FSETP.NEU.FTZ.AND P0, PT, R119, -INF , PT ;  /* 0xff8000007700780b */ /* 0x000fe20003f1d000 */
[----:B------:R-:W-:Y:S01]  /*4d10*/  FMUL.FTZ R3, R118, c[0x0][0x2d0] ;  /* 0x0000b40076037a20 */ /* 0x000fe20000410000 */
[----:B------:R-:W-:Y:S01]  /*4d20*/  STL [R1+0x90], R230 ;  /* 0x000090e601007387 */ /* 0x000fe20000100800 */
[----:B----4-:R-:W-:Y:S01]  /*4d30*/  FMNMX.FTZ R68, R68, R6, !PT ;  /* 0x0000000644447209 */ /* 0x010fe20007810000 */
[----:B------:R-:W-:Y:S01]  /*4d40*/  WARPSYNC 0xffffffff ;  /* 0xffffffff00007948 */ /* 0x000fe20003800000 */
[----:B------:R-:W-:Y:S01]  /*4d50*/  FSEL R4, R4, RZ, P0 ;  /* 0x000000ff04047208 */ /* 0x000fe20000000000 */
[----:B------:R1:W-:Y:S01]  /*4d60*/  STL [R1+0x8c], R227 ;  /* 0x00008ce301007387 */ /* 0x0003e20000100800 */
[----:B------:R-:W-:-:S03]  /*4d70*/  FSETP.NEU.FTZ.AND P0, PT, R118, -INF , PT ;  /* 0xff8000007600780b */ /* 0x000fc60003f1d000 */
[--C-:B------:R-:W-:Y:S01]  /*4d80*/  FFMA.FTZ R0, R9, c[0x0][0x2d0], -R4.reuse ;  /* 0x0000b40009007a23 */ /* 0x100fe20000010804 */
[----:B------:R-:W-:Y:S01]  /*4d90*/  FSEL R3, R3, RZ, P0 ;  /* 0x000000ff03037208 */ /* 0x000fe20000000000 */
[----:B------:R-:W-:Y:S01]  /*4da0*/  FFMA.FTZ R2, R33, c[0x0][0x2d0], -R4 ;  /* 0x0000b40021027a23 */ /* 0x000fe20000010804 */
[----:B------:R-:W-:Y:S01]  /*4db0*/  FSETP.NEU.FTZ.AND P0, PT, R117, -INF , PT ;  /* 0xff8000007500780b */ /* 0x000fe20003f1d000 */
[----:B------:R2:W-:Y:S01]  /*4dc0*/  MUFU.EX2 R210, R0 ;  /* 0x0000000000d27308 */ /* 0x0005e20000000800 */
[----:B------:R3:W-:Y:S01]  /*4dd0*/  STL [R1+0x88], R224 ;  /* 0x000088e001007387 */ /* 0x0007e20000100800 */
[----:B------:R-:W-:-:S03]  /*4de0*/  FFMA.FTZ R5, R25, c[0x0][0x2d0], -R3 ;  /* 0x0000b40019057a23 */ /* 0x000fc60000010803 */
[----:B------:R-:W-:Y:S03]  /*4df0*/  LDSM.16.MT88.4 R44, [R225] ;  /* 0x00000000e12c783b */ /* 0x000fe60000004200 */
[----:B------:R4:W-:Y:S01]  /*4e00*/  MUFU.EX2 R223, R2 ;  /* 0x0000000200df7308 */ /* 0x0009e20000000800 */
[----:B------:R-:W1:Y:S04]  /*4e10*/  LDSM.16.MT88.4 R36, [R229] ;  /* 0x00000000e524783b */ /* 0x000e680000004200 */
[----:B------:R-:W-:Y:S01]  /*4e20*/  LDSM.16.MT88.4 R52, [R229+0x800] ;  /* 0x00080000e534783b */ /* 0x000fe20000004200 */
[----:B--2---:R-:W-:Y:S02]  /*4e30*/  FFMA.FTZ R0, R10, c[0x0][0x2d0], -R4 ;  /* 0x0000b4000a007a23 */ /* 0x004fe40000010804 */
[----:B------:R2:W-:Y:S01]  /*4e40*/  MUFU.EX2 R246, R5 ;  /* 0x0000000500f67308 */ /* 0x0005e20000000800 */
[----:B------:R-:W1:Y:S01]  /*4e50*/  LDSM.16.MT88.4 R48, [R226] ;  /* 0x00000000e230783b */ /* 0x000e620000004200 */
[----:B----4-:R-:W-:-:S06]  /*4e60*/  FMUL.FTZ R2, R117, c[0x0][0x2d0] ;  /* 0x0000b40075027a20 */ /* 0x010fcc0000410000 */
[----:B------:R4:W-:Y:S01]  /*4e70*/  MUFU.EX2 R209, R0 ;  /* 0x0000000000d17308 */ /* 0x0009e20000000800 */
[----:B------:R-:W-:Y:S02]  /*4e80*/  FSEL R2, R2, RZ, P0 ;  /* 0x000000ff02027208 */ /* 0x000fe40000000000 */
[----:B------:R-:W-:-:S03]  /*4e90*/  FSETP.NEU.FTZ.AND P0, PT, R68, -INF , PT ;  /* 0xff8000004400780b */ /* 0x000fc60003f1d000 */
[--C-:B--2---:R-:W-:Y:S02]  /*4ea0*/  FFMA.FTZ R5, R26, c[0x0][0x2d0], -R2.reuse ;  /* 0x0000b4001a057a23 */ /* 0x104fe40000010802 */
[--C-:B------:R-:W-:Y:S02]  /*4eb0*/  FFMA.FTZ R140, R140, c[0x0][0x2d0], -R2.reuse ;  /* 0x0000b4008c8c7a23 */ /* 0x100fe40000010802 */
[----:B------:R2:W-:Y:S01]  /*4ec0*/  MUFU.EX2 R221, R5 ;  /* 0x0000000500dd7308 */ /* 0x0005e20000000800 */
[----:B------:R-:W-:Y:S02]  /*4ed0*/  FFMA.FTZ R137, R137, c[0x0][0x2d0], -R2 ;  /* 0x0000b40089897a23 */ /* 0x000fe40000010802 */
[----:B----4-:R-:W-:Y:S02]  /*4ee0*/  FFMA.FTZ R0, R18, c[0x0][0x2d0], -R4 ;  /* 0x0000b40012007a23 */ /* 0x010fe40000010804 */
[----:B------:R-:W-:-:S03]  /*4ef0*/  FFMA.FTZ R156, R156, c[0x0][0x2d0], -R2 ;  /* 0x0000b4009c9c7a23 */ /* 0x000fc60000010802 */
[----:B------:R4:W-:Y:S01]  /*4f00*/  MUFU.EX2 R211, R0 ;  /* 0x0000000000d37308 */ /* 0x0009e20000000800 */
[----:B--2---:R-:W-:-:S07]  /*4f10*/  FFMA.FTZ R5, R34, c[0x0][0x2d0], -R2 ;  /* 0x0000b40022057a23 */ /* 0x004fce0000010802 */
[----:B------:R-:W2:Y:S01]  /*4f20*/  MUFU.EX2 R217, R5 ;  /* 0x0000000500d97308 */ /* 0x000ea20000000800 */
[----:B----4-:R-:W-:-:S07]  /*4f30*/  FFMA.FTZ R0, R24, c[0x0][0x2d0], -R4 ;  /* 0x0000b40018007a23 */ /* 0x010fce0000010804 */
[----:B------:R4:W-:Y:S01]  /*4f40*/  MUFU.EX2 R134, R0 ;  /* 0x0000000000867308 */ /* 0x0009e20000000800 */
[----:B--2---:R-:W-:Y:S01]  /*4f50*/  F2FP.PACK_AB R10, R217, R221 ;  /* 0x000000ddd90a723e */ /* 0x004fe200000000ff */
[----:B----4-:R-:W-:-:S06]  /*4f60*/  FFMA.FTZ R0, R28, c[0x0][0x2d0], -R4 ;  /* 0x0000b4001c007a23 */ /* 0x010fcc0000010804 */
[----:B------:R2:W-:Y:S02]  /*4f70*/  MUFU.EX2 R138, R0 ;  /* 0x00000000008a7308 */ /* 0x0005e40000000800 */
[----:B--2---:R-:W-:-:S06]  /*4f80*/  FFMA.FTZ R0, R30, c[0x0][0x2d0], -R4 ;  /* 0x0000b4001e007a23 */ /* 0x004fcc0000010804 */
[----:B------:R2:W-:Y:S02]  /*4f90*/  MUFU.EX2 R116, R0 ;  /* 0x0000000000747308 */ /* 0x0005e40000000800 */
[----:B--2---:R-:W-:-:S06]  /*4fa0*/  FFMA.FTZ R0, R35, c[0x0][0x2d0], -R4 ;  /* 0x0000b40023007a23 */ /* 0x004fcc0000010804 */
[----:B------:R2:W4:Y:S02]  /*4fb0*/  MUFU.EX2 R219, R0 ;  /* 0x0000000000db7308 */ /* 0x0005240000000800 */
[----:B--2---:R-:W-:-:S06]  /*4fc0*/  FFMA.FTZ R0, R7, c[0x0][0x2d0], -R3 ;  /* 0x0000b40007007a23 */ /* 0x004fcc0000010803 */
[----:B------:R2:W-:Y:S02]  /*4fd0*/  MUFU.EX2 R183, R0 ;  /* 0x0000000000b77308 */ /* 0x0005e40000000800 */
[----:B--2---:R-:W-:-:S06]  /*4fe0*/  FFMA.FTZ R0, R8, c[0x0][0x2d0], -R3 ;  /* 0x0000b40008007a23 */ /* 0x004fcc0000010803 */
[----:B------:R2:W-:Y:S02]  /*4ff0*/  MUFU.EX2 R182, R0 ;  /* 0x0000000000b67308 */ /* 0x0005e40000000800 */
[----:B--2---:R-:W-:-:S06]  /*5000*/  FFMA.FTZ R0, R13, c[0x0][0x2d0], -R3 ;  /* 0x0000b4000d007a23 */ /* 0x004fcc0000010803 */
[----:B------:R2:W-:Y:S02]  /*5010*/  MUFU.EX2 R208, R0 ;  /* 0x0000000000d07308 */ /* 0x0005e40000000800 */
[----:B--2---:R-:W-:Y:S01]  /*5020*/  FFMA.FTZ R0, R14, c[0x0][0x2d0], -R3 ;  /* 0x0000b4000e007a23 */ /* 0x004fe20000010803 */
[----:B----4-:R-:W-:-:S05]  /*5030*/  F2FP.PACK_AB R14, R219, R223 ;  /* 0x000000dfdb0e723e */ /* 0x010fca00000000ff */
[----:B------:R2:W-:Y:S02]  /*5040*/  MUFU.EX2 R222, R0 ;  /* 0x0000000000de7308 */ /* 0x0005e40000000800 */
[----:B--2---:R-:W-:-:S06]  /*5050*/  FFMA.FTZ R0, R15, c[0x0][0x2d0], -R3 ;  /* 0x0000b4000f007a23 */ /* 0x004fcc0000010803 */
[----:B-1----:R1:W-:Y:S02]  /*5060*/  MUFU.EX2 R227, R0 ;  /* 0x0000000000e37308 */ /* 0x0023e40000000800 */
[----:B-1----:R-:W-:-:S06]  /*5070*/  FFMA.FTZ R0, R17, c[0x0][0x2d0], -R3 ;  /* 0x0000b40011007a23 */ /* 0x002fcc0000010803 */
[----:B------:R1:W2:Y:S02]  /*5080*/  MUFU.EX2 R230, R0 ;  /* 0x0000000000e67308 */ /* 0x0002a40000000800 */
[----:B-1----:R-:W-:Y:S01]  /*5090*/  FFMA.FTZ R0, R27, c[0x0][0x2d0], -R3 ;  /* 0x0000b4001b007a23 */ /* 0x002fe20000010803 */
[----:B--2---:R-:W-:-:S05]  /*50a0*/  F2FP.PACK_AB R13, R230, R227 ;  /* 0x000000e3e60d723e */ /* 0x004fca00000000ff */
[----:B------:R1:W2:Y:S02]  /*50b0*/  MUFU.EX2 R218, R0 ;  /* 0x0000000000da7308 */ /* 0x0002a40000000800 */
[----:B-1----:R-:W-:Y:S01]  /*50c0*/  FFMA.FTZ R0, R11, c[0x0][0x2d0], -R2 ;  /* 0x0000b4000b007a23 */ /* 0x002fe20000010802 */
[----:B--2---:R-:W-:-:S05]  /*50d0*/  F2FP.PACK_AB R15, R218, R246 ;  /* 0x000000f6da0f723e */ /* 0x004fca00000000ff */
[----:B------:R1:W-:Y:S02]  /*50e0*/  MUFU.EX2 R179, R0 ;  /* 0x0000000000b37308 */ /* 0x0003e40000000800 */
[----:B-1----:R-:W-:Y:S01]  /*50f0*/  FFMA.FTZ R0, R12, c[0x0][0x2d0], -R2 ;  /* 0x0000b4000c007a23 */ /* 0x002fe20000010802 */
[----:B------:R-:W-:-:S05]  /*5100*/  F2FP.PACK_AB R12, R116, R138 ;  /* 0x0000008a740c723e */ /* 0x000fca00000000ff */
        /* <DEDUP_REMOVED lines=8> */
[----:B--2---:R-:W-:Y:S02]  /*5190*/  F2FP.PACK_AB R18, R213, R181 ;  /* 0x000000b5d512723e */ /* 0x004fe400000000ff */
[----:B------:R-:W-:-:S03]  /*51a0*/  F2FP.PACK_AB R22, R134, R211 ;  /* 0x000000d38616723e */ /* 0x000fc600000000ff */
[----:B---3--:R1:W-:Y:S02]  /*51b0*/  MUFU.EX2 R224, R0 ;  /* 0x0000000000e07308 */ /* 0x0083e40000000800 */
[----:B-1----:R-:W-:Y:S01]  /*51c0*/  FFMA.FTZ R0, R23, c[0x0][0x2d0], -R2 ;  /* 0x0000b40017007a23 */ /* 0x002fe20000010802 */
[----:B------:R-:W-:-:S05]  /*51d0*/  F2FP.PACK_AB R23, R222, R208 ;  /* 0x000000d0de17723e */ /* 0x000fca00000000ff */
[----:B------:R1:W2:Y:S02]  /*51e0*/  MUFU.EX2 R139, R0 ;  /* 0x00000000008b7308 */ /* 0x0002a40000000800 */
[----:B-1----:R-:W-:Y:S01]  /*51f0*/  FMUL.FTZ R0, R68, c[0x0][0x2d0] ;  /* 0x0000b40044007a20 */ /* 0x002fe20000410000 */
[----:B--2---:R-:W-:-:S04]  /*5200*/  F2FP.PACK_AB R8, R139, R224 ;  /* 0x000000e08b08723e */ /* 0x004fc800000000ff */
[----:B------:R-:W-:-:S05]  /*5210*/  FSEL R0, R0, RZ, P0 ;  /* 0x000000ff00007208 */ /* 0x000fca0000000000 */
[--C-:B------:R-:W-:Y:S02]  /*5220*/  FFMA.FTZ R5, R19, c[0x0][0x2d0], -R0.reuse ;  /* 0x0000b40013057a23 */ /* 0x100fe40000010800 */
[--C-:B------:R-:W-:Y:S02]  /*5230*/  FFMA.FTZ R6, R32, c[0x0][0x2d0], -R0.reuse ;  /* 0x0000b40020067a23 */ /* 0x100fe40000010800 */
[----:B------:R1:W-:Y:S01]  /*5240*/  MUFU.EX2 R178, R5 ;  /* 0x0000000500b27308 */ /* 0x0003e20000000800 */
[--C-:B------:R-:W-:Y:S02]  /*5250*/  FFMA.FTZ R136, R136, c[0x0][0x2d0], -R0.reuse ;  /* 0x0000b40088887a23 */ /* 0x100fe40000010800 */
[----:B------:R-:W-:-:S05]  /*5260*/  FFMA.FTZ R159, R159, c[0x0][0x2d0], -R0 ;  /* 0x0000b4009f9f7a23 */ /* 0x000fca0000010800 */
[----:B------:R-:W-:Y:S01]  /*5270*/  MUFU.EX2 R141, R6 ;  /* 0x00000006008d7308 */ /* 0x000fe20000000800 */
[----:B-1----:R-:W-:Y:S01]  /*5280*/  FFMA.FTZ R5, R21, c[0x0][0x2d0], -R0 ;  /* 0x0000b40015057a23 */ /* 0x002fe20000010800 */
[----:B------:R-:W-:-:S06]  /*5290*/  F2FP.PACK_AB R21, R182, R183 ;  /* 0x000000b7b615723e */ /* 0x000fcc00000000ff */
[----:B------:R1:W2:Y:S01]  /*52a0*/  MUFU.EX2 R170, R5 ;  /* 0x0000000500aa7308 */ /* 0x0002a20000000800 */
[C---:B------:R-:W-:Y:S08]  /*52b0*/  HMMA.16816.F32 R32, R20.reuse, R36, RZ ;  /* 0x000000241420723c */ /* 0x040ff000000018ff */
[----:B------:R-:W-:Y:S01]  /*52c0*/  HMMA.16816.F32 R60, R20, R44, RZ ;  /* 0x0000002c143c723c */ /* 0x000fe200000018ff */
[----:B-1----:R-:W-:Y:S01]  /*52d0*/  FFMA.FTZ R5, R29, c[0x0][0x2d0], -R0 ;  /* 0x0000b4001d057a23 */ /* 0x002fe20000010800 */
[----:B--2---:R-:W-:-:S03]  /*52e0*/  F2FP.PACK_AB R17, R170, R178 ;  /* 0x000000b2aa11723e */ /* 0x004fc600000000ff */
[----:B------:R1:W-:Y:S03]  /*52f0*/  MUFU.EX2 R212, R5 ;  /* 0x0000000500d47308 */ /* 0x0003e60000000800 */
[----:B------:R-:W-:Y:S08]  /*5300*/  HMMA.16816.F32 R72, R20, R48, RZ ;  /* 0x000000301448723c */ /* 0x000ff000000018ff */
[----:B------:R-:W-:Y:S01]  /*5310*/  HMMA.16816.F32 R88, R12, R52, R32 ;  /* 0x000000340c58723c */ /* 0x000fe20000001820 */
[----:B------:R-:W-:Y:S01]  /*5320*/  LDSM.16.MT88.4 R32, [R226+0x800] ;  /* 0x00080000e220783b */ /* 0x000fe20000004200 */
[----:B-1----:R-:W-:-:S03]  /*5330*/  FFMA.FTZ R5, R31, c[0x0][0x2d0], -R0 ;  /* 0x0000b4001f057a23 */ /* 0x002fc60000010800 */
[----:B------:R-:W1:Y:S01]  /*5340*/  LDSM.16.MT88.4 R28, [R225+0x800] ;  /* 0x00080000e11c783b */ /* 0x000e620000004200 */
[----:B------:R2:W3:Y:S02]  /*5350*/  MUFU.EX2 R133, R5 ;  /* 0x0000000500857308 */ /* 0x0004e40000000800 */
[----:B--2---:R-:W-:Y:S01]  /*5360*/  FFMA.FTZ R5, R40, c[0x0][0x2d0], -R0 ;  /* 0x0000b40028057a23 */ /* 0x004fe20000010800 */
[----:B---3--:R-:W-:-:S05]  /*5370*/  F2FP.PACK_AB R19, R133, R212 ;  /* 0x000000d48513723e */ /* 0x008fca00000000ff */
[----:B------:R2:W3:Y:S02]  /*5380*/  MUFU.EX2 R220, R5 ;  /* 0x0000000500dc7308 */ /* 0x0004e40000000800 */
[C---:B------:R-:W-:Y:S08]  /*5390*/  HMMA.16816.F32 R24, R16.reuse, R44, RZ ;  /* 0x0000002c1018723c */ /* 0x040ff000000018ff */
[----:B------:R-:W-:Y:S01]  /*53a0*/  HMMA.16816.F32 R56, R16, R36, RZ ;  /* 0x000000241038723c */ /* 0x000fe200000018ff */
[----:B--2---:R-:W-:Y:S01]  /*53b0*/  FFMA.FTZ R5, R41, c[0x0][0x2d0], -R0 ;  /* 0x0000b40029057a23 */ /* 0x004fe20000010800 */
[----:B---3--:R-:W-:-:S03]  /*53c0*/  F2FP.PACK_AB R9, R220, R141 ;  /* 0x0000008ddc09723e */ /* 0x008fc600000000ff */
[----:B------:R2:W-:Y:S03]  /*53d0*/  MUFU.EX2 R216, R5 ;  /* 0x0000000500d87308 */ /* 0x0005e60000000800 */
[----:B-1----:R-:W-:Y:S08]  /*53e0*/  HMMA.16816.F32 R76, R12, R28, R60 ;  /* 0x0000001c0c4c723c */ /* 0x002ff0000000183c */
[----:B------:R-:W-:Y:S01]  /*53f0*/  HMMA.16816.F32 R64, R16, R48, RZ ;  /* 0x000000301040723c */ /* 0x000fe200000018ff */
[----:B--2---:R-:W-:-:S07]  /*5400*/  FFMA.FTZ R5, R42, c[0x0][0x2d0], -R0 ;  /* 0x0000b4002a057a23 */ /* 0x004fce0000010800 */
[----:B------:R-:W-:Y:S01]  /*5410*/  HMMA.16816.F32 R100, R12, R32, R72 ;  /* 0x000000200c64723c */ /* 0x000fe20000001848 */
[----:B------:R-:W1:Y:S01]  /*5420*/  LDSM.16.MT88.4 R40, [R228] ;  /* 0x00000000e428783b */ /* 0x000e620000004200 */
[----:B------:R-:W2:Y:S02]  /*5430*/  MUFU.EX2 R6, R5 ;  /* 0x0000000500067308 */ /* 0x000ea40000000800 */
[----:B--2---:R-:W-:Y:S01]  /*5440*/  F2FP.PACK_AB R11, R6, R216 ;  /* 0x000000d8060b723e */ /* 0x004fe200000000ff */
[----:B------:R-:W-:Y:S01]  /*5450*/  FFMA.FTZ R5, R128, c[0x0][0x2d0], -R4 ;  /* 0x0000b40080057a23 */ /* 0x000fe20000010804 */
[----:B------:R-:W-:-:S04]  /*5460*/  MOV R128, R246 ;  /* 0x000000f600807202 */ /* 0x000fc80000000f00 */
[----:B------:R2:W-:Y:S01]  /*5470*/  MUFU.EX2 R142, R5 ;  /* 0x00000005008e7308 */ /* 0x0005e20000000800 */
[C---:B------:R-:W-:Y:S01]  /*5480*/  HMMA.16816.F32 R80, R8.reuse, R28, R24 ;  /* 0x0000001c0850723c */ /* 0x040fe20000001818 */
[----:B------:R-:W3:Y:S07]  /*5490*/  LDSM.16.MT88.4 R24, [R228+0x800] ;  /* 0x00080000e418783b */ /* 0x000eee0000004200 */
[----:B------:R-:W-:Y:S01]  /*54a0*/  HMMA.16816.F32 R84, R8, R52, R56 ;  /* 0x000000340854723c */ /* 0x000fe20000001838 */
[----:B--2---:R-:W-:Y:S01]  /*54b0*/  FFMA.FTZ R5, R127, c[0x0][0x2d0], -R4 ;  /* 0x0000b4007f057a23 */ /* 0x004fe20000010804 */
[----:B------:R-:W-:-:S06]  /*54c0*/  MOV R127, R223 ;  /* 0x000000df007f7202 */ /* 0x000fcc0000000f00 */
[-C--:B-1----:R-:W-:Y:S01]  /*54d0*/  HMMA.16816.F32 R56, R16, R40.reuse, RZ ;  /* 0x000000281038723c */ /* 0x082fe200000018ff */
[----:B------:R1:W-:Y:S07]  /*54e0*/  MUFU.EX2 R7, R5 ;  /* 0x0000000500077308 */ /* 0x0003ee0000000800 */
[----:B------:R-:W-:Y:S08]  /*54f0*/  HMMA.16816.F32 R60, R20, R40, RZ ;  /* 0x00000028143c723c */ /* 0x000ff000000018ff */
[----:B------:R-:W-:Y:S01]  /*5500*/  HMMA.16816.F32 R96, R8, R32, R64 ;  /* 0x000000200860723c */ /* 0x000fe20000001840 */
[----:B-1----:R-:W-:-:S04]  /*5510*/  FFMA.FTZ R5, R126, c[0x0][0x2d0], -R4 ;  /* 0x0000b4007e057a23 */ /* 0x002fc80000010804 */
[----:B------:R1:W2:Y:S03]  /*5520*/  MUFU.EX2 R143, R5 ;  /* 0x00000005008f7308 */ /* 0x0002a60000000800 */
[----:B---3--:R-:W-:Y:S08]  /*5530*/  HMMA.16816.F32 R104, R8, R24, R56 ;  /* 0x000000180868723c */ /* 0x008ff00000001838 */
[----:B------:R-:W-:Y:S01]  /*5540*/  HMMA.16816.F32 R56, R16, R38, RZ ;  /* 0x000000261038723c */ /* 0x000fe200000018ff */
[----:B-1----:R-:W-:-:S07]  /*5550*/  FFMA.FTZ R5, R125, c[0x0][0x2d0], -R4 ;  /* 0x0000b4007d057a23 */ /* 0x002fce0000010804 */
[----:B------:R-:W-:Y:S01]  /*5560*/  HMMA.16816.F32 R108, R12, R24, R60 ;  /* 0x000000180c6c723c */ /* 0x000fe2000000183c */
[----:B------:R1:W3:Y:S07]  /*5570*/  MUFU.EX2 R135, R5 ;  /* 0x0000000500877308 */ /* 0x0002ee0000000800 */
[----:B------:R-:W-:Y:S08]  /*5580*/  HMMA.16816.F32 R60, R16, R46, RZ ;  /* 0x0000002e103c723c */ /* 0x000ff000000018ff */
[----:B------:R-:W-:Y:S01]  /*5590*/  HMMA.16816.F32 R64, R8, R54, R56 ;  /* 0x000000360840723c */ /* 0x000fe20000001838 */
[----:B-1----:R-:W-:Y:S01]  /*55a0*/  FFMA.FTZ R5, R124, c[0x0][0x2d0], -R3 ;  /* 0x0000b4007c057a23 */ /* 0x002fe20000010803 */
[----:B--2---:R-:W-:-:S06]  /*55b0*/  MOV R124, R143 ;  /* 0x0000008f007c7202 */ /* 0x004fcc0000000f00 */
[C---:B------:R-:W-:Y:S08]  /*55c0*/  HMMA.16816.F32 R56, R16.reuse, R50, RZ ;  /* 0x000000321038723c */ /* 0x040ff000000018ff */
[----:B------:R-:W-:Y:S08]  /*55d0*/  HMMA.16816.F32 R16, R16, R42, RZ ;  /* 0x0000002a1010723c */ /* 0x000ff000000018ff */
[C---:B------:R-:W-:Y:S08]  /*55e0*/  HMMA.16816.F32 R60, R8.reuse, R30, R60 ;  /* 0x0000001e083c723c */ /* 0x040ff0000000183c */
[C---:B------:R-:W-:Y:S08]  /*55f0*/  HMMA.16816.F32 R56, R8.reuse, R34, R56 ;  /* 0x000000220838723c */ /* 0x040ff00000001838 */
[----:B------:R-:W-:Y:S01]  /*5600*/  HMMA.16816.F32 R92, R8, R26, R16 ;  /* 0x0000001a085c723c */ /* 0x000fe20000001810 */
[----:B------:R1:W-:Y:S01]  /*5610*/  MUFU.EX2 R8, R5 ;  /* 0x0000000500087308 */ /* 0x0003e20000000800 */
[----:B------:R-:W2:Y:S06]  /*5620*/  LDSM.16.MT88.4 R16, [R225+0x1000] ;  /* 0x00100000e110783b */ /* 0x000eac0000004200 */
[C---:B------:R-:W-:Y:S08]  /*5630*/  HMMA.16816.F32 R44, R20.reuse, R46, RZ ;  /* 0x0000002e142c723c */ /* 0x040ff000000018ff */
[----:B------:R-:W-:Y:S01]  /*5640*/  HMMA.16816.F32 R36, R20, R38, RZ ;  /* 0x000000261424723c */ /* 0x000fe200000018ff */
[----:B-1----:R-:W-:Y:S01]  /*5650*/  FFMA.FTZ R5, R123, c[0x0][0x2d0], -R3 ;  /* 0x0000b4007b057a23 */ /* 0x002fe20000010803 */
[----:B------:R-:W-:-:S03]  /*5660*/  MOV R123, R142 ;  /* 0x0000008e007b7202 */ /* 0x000fc60000000f00 */
[----:B------:R1:W-:Y:S03]  /*5670*/  MUFU.EX2 R143, R5 ;  /* 0x00000005008f7308 */ /* 0x0003e60000000800 */
[C---:B------:R-:W-:Y:S08]  /*5680*/  HMMA.16816.F32 R48, R20.reuse, R50, RZ ;  /* 0x000000321430723c */ /* 0x040ff000000018ff */
[----:B------:R-:W-:Y:S01]  /*5690*/  HMMA.16816.F32 R20, R20, R42, RZ ;  /* 0x0000002a1414723c */ /* 0x000fe200000018ff */
        /* <DEDUP_REMOVED lines=9> */
[----:B---3--:R-:W-:Y:S01]  /*5730*/  F2FP.PACK_AB R14, R135, R124 ;  /* 0x0000007c870e723e */ /* 0x008fe200000000ff */
[----:B-1----:R-:W-:Y:S01]  /*5740*/  FFMA.FTZ R5, R113, c[0x0][0x2d0], -R2 ;  /* 0x0000b40071057a23 */ /* 0x002fe20000010802 */
[----:B----4-:R-:W-:-:S03]  /*5750*/  F2FP.PACK_AB R15, R214, R125 ;  /* 0x0000007dd60f723e */ /* 0x010fc600000000ff */
[----:B------:R1:W-:Y:S02]  /*5760*/  MUFU.EX2 R9, R5 ;  /* 0x0000000500097308 */ /* 0x0003e40000000800 */
[----:B-1----:R-:W-:-:S06]  /*5770*/  FFMA.FTZ R5, R114, c[0x0][0x2d0], -R2 ;  /* 0x0000b40072057a23 */ /* 0x002fcc0000010802 */
[----:B------:R1:W-:Y:S02]  /*5780*/  MUFU.EX2 R142, R5 ;  /* 0x00000005008e7308 */ /* 0x0003e40000000800 */
[----:B-1----:R-:W-:-:S06]  /*5790*/  FFMA.FTZ R5, R115, c[0x0][0x2d0], -R2 ;  /* 0x0000b40073057a23 */ /* 0x002fcc0000010802 */
[----:B------:R1:W-:Y:S02]  /*57a0*/  MUFU.EX2 R126, R5 ;  /* 0x00000005007e7308 */ /* 0x0003e40000000800 */
[----:B-1----:R-:W-:-:S06]  /*57b0*/  FFMA.FTZ R5, R120, c[0x0][0x2d0], -R2 ;  /* 0x0000b40078057a23 */ /* 0x002fcc0000010802 */
[----:B------:R1:W3:Y:S02]  /*57c0*/  MUFU.EX2 R215, R5 ;  /* 0x0000000500d77308 */ /* 0x0002e40000000800 */
[----:B-1----:R-:W-:Y:S01]  /*57d0*/  FFMA.FTZ R5, R69, c[0x0][0x2d0], -R0 ;  /* 0x0000b40045057a23 */ /* 0x002fe20000010800 */
[----:B---3--:R-:W-:-:S05]  /*57e0*/  F2FP.PACK_AB R10, R215, R126 ;  /* 0x0000007ed70a723e */ /* 0x008fca00000000ff */
[----:B------:R1:W-:Y:S02]  /*57f0*/  MUFU.EX2 R249, R5 ;  /* 0x0000000500f97308 */ /* 0x0003e40000000800 */
[----:B-1----:R-:W-:Y:S01]  /*5800*/  FFMA.FTZ R5, R70, c[0x0][0x2d0], -R0 ;  /* 0x0000b40046057a23 */ /* 0x002fe20000010800 */
[----:B------:R-:W-:-:S05]  /*5810*/  MOV R70, R9 ;  /* 0x0000000900467202 */ /* 0x000fca0000000f00 */
[----:B------:R1:W3:Y:S02]  /*5820*/  MUFU.EX2 R69, R5 ;  /* 0x0000000500457308 */ /* 0x0002e40000000800 */
[----:B-1----:R-:W-:Y:S01]  /*5830*/  FFMA.FTZ R5, R71, c[0x0][0x2d0], -R0 ;  /* 0x0000b40047057a23 */ /* 0x002fe20000010800 */
[----:B------:R-:W-:Y:S02]  /*5840*/  MOV R71, R8 ;  /* 0x0000000800477202 */ /* 0x000fe40000000f00 */
[----:B------:R-:W-:-:S03]  /*5850*/  F2FP.PACK_AB R8, R142, R70 ;  /* 0x000000468e08723e */ /* 0x000fc600000000ff */
[----:B------:R1:W-:Y:S01]  /*5860*/  MUFU.EX2 R114, R5 ;  /* 0x0000000500727308 */ /* 0x0003e20000000800 */
[----:B------:R-:W-:Y:S02]  /*5870*/  F2FP.PACK_AB R13, R143, R71 ;  /* 0x000000478f0d723e */ /* 0x000fe400000000ff */
[----:B---3--:R-:W-:-:S05]  /*5880*/  F2FP.PACK_AB R9, R69, R249 ;  /* 0x000000f94509723e */ /* 0x008fca00000000ff */
[----:B--2---:R-:W-:Y:S01]  /*5890*/  HMMA.16816.F32 R76, R12, R16, R76 ;  /* 0x000000100c4c723c */ /* 0x004fe2000000184c */
[----:B-1----:R-:W-:-:S07]  /*58a0*/  FFMA.FTZ R5, R112, c[0x0][0x2d0], -R0 ;  /* 0x0000b40070057a23 */ /* 0x002fce0000010800 */
[----:B------:R-:W-:Y:S01]  /*58b0*/  HMMA.16816.F32 R28, R12, R18, R28 ;  /* 0x000000120c1c723c */ /* 0x000fe2000000181c */
[----:B------:R-:W1:Y:S02]  /*58c0*/  MUFU.EX2 R113, R5 ;  /* 0x0000000500717308 */ /* 0x000e640000000800 */
[----:B-1----:R-:W-:Y:S01]  /*58d0*/  F2FP.PACK_AB R11, R113, R114 ;  /* 0x00000072710b723e */ /* 0x002fe200000000ff */
[----:B------:R-:W-:Y:S01]  /*58e0*/  FFMA.FTZ R5, R155, c[0x0][0x2d0], -R4 ;  /* 0x0000b4009b057a23 */ /* 0x000fe20000010804 */
[----:B------:R-:W-:-:S04]  /*58f0*/  MOV R155, R125 ;  /* 0x0000007d009b7202 */ /* 0x000fc80000000f00 */
[----:B------:R1:W-:Y:S01]  /*5900*/  MUFU.EX2 R251, R5 ;  /* 0x0000000500fb7308 */ /* 0x0003e20000000800 */
[C---:B------:R-:W-:Y:S08]  /*5910*/  HMMA.16816.F32 R80, R8.reuse, R16, R80 ;  /* 0x000000100850723c */ /* 0x040ff00000001850 */
[----:B------:R-:W-:Y:S01]  /*5920*/  HMMA.16816.F32 R72, R8, R18, R60 ;  /* 0x000000120848723c */ /* 0x000fe2000000183c */
[----:B------:R-:W2:Y:S01]  /*5930*/  LDSM.16.MT88.4 R16, [R229+0x1000] ;  /* 0x00100000e510783b */ /* 0x000ea20000004200 */
[----:B-1----:R-:W-:Y:S01]  /*5940*/  FFMA.FTZ R5, R154, c[0x0][0x2d0], -R4 ;  /* 0x0000b4009a057a23 */ /* 0x002fe20000010804 */
[----:B------:R-:W-:-:S03]  /*5950*/  MOV R154, R126 ;  /* 0x0000007e009a7202 */ /* 0x000fc60000000f00 */
[----:B------:R1:W3:Y:S02]  /*5960*/  MUFU.EX2 R252, R5 ;  /* 0x0000000500fc7308 */ /* 0x0002e40000000800 */
[----:B-1----:R-:W-:Y:S01]  /*5970*/  FFMA.FTZ R5, R153, c[0x0][0x2d0], -R4 ;  /* 0x0000b40099057a23 */ /* 0x002fe20000010804 */
[----:B------:R-:W-:-:S05]  /*5980*/  MOV R153, R113 ;  /* 0x0000007100997202 */ /* 0x000fca0000000f00 */
[----:B------:R1:W-:Y:S01]  /*5990*/  MUFU.EX2 R115, R5 ;  /* 0x0000000500737308 */ /* 0x0003e20000000800 */
[----:B--2---:R-:W-:Y:S01]  /*59a0*/  HMMA.16816.F32 R52, R12, R16, R88 ;  /* 0x000000100c34723c */ /* 0x004fe20000001858 */
[----:B-1----:R-:W-:Y:S01]  /*59b0*/  FFMA.FTZ R5, R152, c[0x0][0x2d0], -R4 ;  /* 0x0000b40098057a23 */ /* 0x002fe20000010804 */
[----:B------:R-:W-:-:S06]  /*59c0*/  MOV R152, R133 ;  /* 0x0000008500987202 */ /* 0x000fcc0000000f00 */
        /* <DEDUP_REMOVED lines=12> */
[----:B------:R-:W-:Y:S02]  /*5a90*/  MOV R96, R220 ;  /* 0x000000dc00607202 */ /* 0x000fe40000000f00 */
[----:B------:R-:W-:Y:S02]  /*5aa0*/  MOV R99, R217 ;  /* 0x000000d900637202 */ /* 0x000fe40000000f00 */
[----:B------:R-:W-:-:S03]  /*5ab0*/  MOV R97, R219 ;  /* 0x000000db00617202 */ /* 0x000fc60000000f00 */
[----:B------:R-:W-:Y:S01]  /*5ac0*/  HMMA.16816.F32 R48, R12, R18, R48 ;  /* 0x000000120c30723c */ /* 0x000fe20000001830 */
[----:B------:R-:W1:Y:S07]  /*5ad0*/  LDSM.16.MT88.4 R16, [R228+0x1000] ;  /* 0x00100000e410783b */ /* 0x000e6e0000004200 */
[-C--:B-1----:R-:W-:Y:S01]  /*5ae0*/  HMMA.16816.F32 R56, R8, R18.reuse, R92 ;  /* 0x000000120838723c */ /* 0x082fe2000000185c */
[----:B------:R1:W-:Y:S06]  /*5af0*/  MUFU.EX2 R94, R5 ;  /* 0x00000005005e7308 */ /* 0x0003ec0000000800 */
[----:B------:R-:W-:Y:S01]  /*5b00*/  MOV R92, R124 ;  /* 0x0000007c005c7202 */ /* 0x000fe20000000f00 */
[----:B------:R-:W-:Y:S01]  /*5b10*/  HMMA.16816.F32 R32, R12, R18, R20 ;  /* 0x000000120c20723c */ /* 0x000fe20000001814 */
[----:B------:R-:W-:-:S02]  /*5b20*/  MOV R95, R123 ;  /* 0x0000007b005f7202 */ /* 0x000fc40000000f00 */
[----:B------:R-:W-:-:S04]  /*5b30*/  MOV R93, R114 ;  /* 0x00000072005d7202 */ /* 0x000fc80000000f00 */
[----:B------:R-:W-:Y:S01]  /*5b40*/  MOV R23, R221 ;  /* 0x000000dd00177202 */ /* 0x000fe20000000f00 */
[-C--:B------:R-:W-:Y:S01]  /*5b50*/  HMMA.16816.F32 R84, R12, R16.reuse, R108 ;  /* 0x000000100c54723c */ /* 0x080fe2000000186c */
[--C-:B-1----:R-:W-:Y:S01]  /*5b60*/  FFMA.FTZ R5, R147, c[0x0][0x2d0], -R3.reuse ;  /* 0x0000b40093057a23 */ /* 0x102fe20000010803 */
[----:B------:R-:W-:Y:S01]  /*5b70*/  MOV R20, R69 ;  /* 0x0000004500147202 */ /* 0x000fe20000000f00 */
[----:B------:R-:W-:Y:S01]  /*5b80*/  FFMA.FTZ R147, R185, c[0x0][0x2d0], -R3 ;  /* 0x0000b400b9937a23 */ /* 0x000fe20000010803 */
[----:B------:R-:W-:Y:S01]  /*5b90*/  MOV R22, R128 ;  /* 0x0000008000167202 */ /* 0x000fe20000000f00 */
[----:B------:R1:W-:Y:S01]  /*5ba0*/  MUFU.EX2 R223, R5 ;  /* 0x0000000500df7308 */ /* 0x0003e20000000800 */
[----:B------:R-:W-:Y:S02]  /*5bb0*/  MOV R69, R134 ;  /* 0x0000008600457202 */ /* 0x000fe40000000f00 */
[----:B------:R-:W-:Y:S01]  /*5bc0*/  HMMA.16816.F32 R88, R8, R16, R104 ;  /* 0x000000100858723c */ /* 0x000fe20000001868 */
[----:B------:R-:W2:Y:S01]  /*5bd0*/  LDSM.16.MT88.4 R16, [R225+0x1800] ;  /* 0x00180000e110783b */ /* 0x000ea20000004200 */
[----:B---3--:R-:W-:-:S02]  /*5be0*/  F2FP.PACK_AB R12, R252, R251 ;  /* 0x000000fbfc0c723e */ /* 0x008fc400000000ff */
[----:B------:R-:W-:Y:S01]  /*5bf0*/  MOV R21, R127 ;  /* 0x0000007f00157202 */ /* 0x000fe20000000f00 */
[--C-:B-1----:R-:W-:Y:S02]  /*5c00*/  FFMA.FTZ R5, R146, c[0x0][0x2d0], -R3.reuse ;  /* 0x0000b40092057a23 */ /* 0x102fe40000010803 */
[--C-:B------:R-:W-:Y:S02]  /*5c10*/  FFMA.FTZ R146, R186, c[0x0][0x2d0], -R3.reuse ;  /* 0x0000b400ba927a23 */ /* 0x100fe40000010803 */
[----:B------:R1:W3:Y:S02]  /*5c20*/  MUFU.EX2 R246, R5 ;  /* 0x0000000500f67308 */ /* 0x0002e40000000800 */
[--C-:B-1----:R-:W-:Y:S01]  /*5c30*/  FFMA.FTZ R5, R145, c[0x0][0x2d0], -R3.reuse ;  /* 0x0000b40091057a23 */ /* 0x102fe20000010803 */
[----:B---3--:R-:W-:Y:S01]  /*5c40*/  F2FP.PACK_AB R13, R246, R223 ;  /* 0x000000dff60d723e */ /* 0x008fe200000000ff */
[----:B------:R-:W-:-:S04]  /*5c50*/  FFMA.FTZ R145, R187, c[0x0][0x2d0], -R3 ;  /* 0x0000b400bb917a23 */ /* 0x000fc80000010803 */
[----:B------:R1:W-:Y:S02]  /*5c60*/  MUFU.EX2 R247, R5 ;  /* 0x0000000500f77308 */ /* 0x0003e40000000800 */
[----:B-1----:R-:W-:Y:S02]  /*5c70*/  FFMA.FTZ R5, R144, c[0x0][0x2d0], -R3 ;  /* 0x0000b40090057a23 */ /* 0x002fe40000010803 */
[----:B------:R-:W-:-:S04]  /*5c80*/  FFMA.FTZ R144, R196, c[0x0][0x2d0], -R4 ;  /* 0x0000b400c4907a23 */ /* 0x000fc80000010804 */
[----:B------:R1:W3:Y:S02]  /*5c90*/  MUFU.EX2 R248, R5 ;  /* 0x0000000500f87308 */ /* 0x0002e40000000800 */
[----:B-1----:R-:W-:Y:S01]  /*5ca0*/  FFMA.FTZ R5, R164, c[0x0][0x2d0], -R2 ;  /* 0x0000b400a4057a23 */ /* 0x002fe20000010802 */
[----:B------:R-:W-:Y:S02]  /*5cb0*/  MOV R164, R115 ;  /* 0x0000007300a47202 */ /* 0x000fe40000000f00 */
[----:B---3--:R-:W-:-:S03]  /*5cc0*/  F2FP.PACK_AB R15, R248, R247 ;  /* 0x000000f7f80f723e */ /* 0x008fc600000000ff */
[----:B------:R1:W-:Y:S01]  /*5cd0*/  MUFU.EX2 R216, R5 ;  /* 0x0000000500d87308 */ /* 0x0003e20000000800 */
[----:B------:R-:W-:-:S07]  /*5ce0*/  F2FP.PACK_AB R14, R94, R164 ;  /* 0x000000a45e0e723e */ /* 0x000fce00000000ff */
[----:B--2---:R-:W-:Y:S01]  /*5cf0*/  HMMA.16816.F32 R76, R12, R16, R76 ;  /* 0x000000100c4c723c */ /* 0x004fe2000000184c */
[--C-:B-1----:R-:W-:Y:S01]  /*5d00*/  FFMA.FTZ R5, R165, c[0x0][0x2d0], -R2.reuse ;  /* 0x0000b400a5057a23 */ /* 0x102fe20000010802 */
[----:B------:R-:W-:Y:S01]  /*5d10*/  MOV R165, R153 ;  /* 0x0000009900a57202 */ /* 0x000fe20000000f00 */
[--C-:B------:R-:W-:Y:S02]  /*5d20*/  FFMA.FTZ R153, R172, c[0x0][0x2d0], -R2.reuse ;  /* 0x0000b400ac997a23 */ /* 0x100fe40000010802 */
        /* <DEDUP_REMOVED lines=10> */
[----:B------:R-:W-:Y:S01]  /*5dd0*/  FFMA.FTZ R154, R169, c[0x0][0x2d0], -R2 ;  /* 0x0000b400a99a7a23 */ /* 0x000fe20000010802 */
[----:B------:R-:W-:Y:S02]  /*5de0*/  MOV R169, R100 ;  /* 0x0000006400a97202 */ /* 0x000fe40000000f00 */
[----:B------:R-:W-:Y:S02]  /*5df0*/  MOV R187, R166 ;  /* 0x000000a600bb7202 */ /* 0x000fe40000000f00 */
[----:B------:R-:W-:Y:S01]  /*5e00*/  MOV R166, R102 ;  /* 0x0000006600a67202 */ /* 0x000fe20000000f00 */
[----:B-1----:R-:W-:Y:S01]  /*5e10*/  FFMA.FTZ R5, R167, c[0x0][0x2d0], -R0 ;  /* 0x0000b400a7057a23 */ /* 0x002fe20000010800 */
[----:B------:R-:W-:Y:S01]  /*5e20*/  MOV R167, R155 ;  /* 0x0000009b00a77202 */ /* 0x000fe20000000f00 */
[----:B------:R-:W-:Y:S01]  /*5e30*/  FFMA.FTZ R155, R168, c[0x0][0x2d0], -R2 ;  /* 0x0000b400a89b7a23 */ /* 0x000fe20000010802 */
[----:B------:R-:W-:Y:S01]  /*5e40*/  MOV R168, R99 ;  /* 0x0000006300a87202 */ /* 0x000fe20000000f00 */
[----:B------:R1:W2:Y:S01]  /*5e50*/  MUFU.EX2 R215, R5 ;  /* 0x0000000500d77308 */ /* 0x0002a20000000800 */
[----:B------:R-:W-:-:S02]  /*5e60*/  MOV R186, R167 ;  /* 0x000000a700ba7202 */ /* 0x000fc40000000f00 */
[----:B------:R-:W-:Y:S01]  /*5e70*/  MOV R167, R103 ;  /* 0x0000006700a77202 */ /* 0x000fe20000000f00 */
[----:B-1----:R-:W-:Y:S01]  /*5e80*/  FFMA.FTZ R5, R130, c[0x0][0x2d0], -R0 ;  /* 0x0000b40082057a23 */ /* 0x002fe20000010800 */
[----:B--2---:R-:W-:-:S03]  /*5e90*/  F2FP.PACK_AB R9, R215, R214 ;  /* 0x000000d6d709723e */ /* 0x004fc600000000ff */
[----:B------:R1:W-:Y:S02]  /*5ea0*/  MUFU.EX2 R217, R5 ;  /* 0x0000000500d97308 */ /* 0x0003e40000000800 */
[----:B-1----:R-:W-:-:S06]  /*5eb0*/  FFMA.FTZ R5, R129, c[0x0][0x2d0], -R0 ;  /* 0x0000b40081057a23 */ /* 0x002fcc0000010800 */
[----:B------:R-:W1:Y:S02]  /*5ec0*/  MUFU.EX2 R219, R5 ;  /* 0x0000000500db7308 */ /* 0x000e640000000800 */
[----:B-1----:R-:W-:Y:S01]  /*5ed0*/  F2FP.PACK_AB R11, R219, R217 ;  /* 0x000000d9db0b723e */ /* 0x002fe200000000ff */
[----:B------:R-:W-:Y:S01]  /*5ee0*/  FFMA.FTZ R5, R206, c[0x0][0x2d0], -R4 ;  /* 0x0000b400ce057a23 */ /* 0x000fe20000010804 */
[----:B------:R-:W-:-:S05]  /*5ef0*/  MOV R206, R20 ;  /* 0x0000001400ce7202 */ /* 0x000fca0000000f00 */
        /* <DEDUP_REMOVED lines=10> */
[----:B------:R-:W-:Y:S01]  /*5fa0*/  FFMA.FTZ R28, R177, c[0x0][0x2d0], -R2 ;  /* 0x0000b400b11c7a23 */ /* 0x000fe20000010802 */
[----:B------:R-:W-:Y:S01]  /*5fb0*/  MOV R30, R70 ;  /* 0x00000046001e7202 */ /* 0x000fe20000000f00 */
[--C-:B------:R-:W-:Y:S01]  /*5fc0*/  FFMA.FTZ R71, R157, c[0x0][0x2d0], -R0.reuse ;  /* 0x0000b4009d477a23 */ /* 0x100fe20000010800 */
[----:B------:R-:W-:Y:S01]  /*5fd0*/  MOV R172, R80 ;  /* 0x0000005000ac7202 */ /* 0x000fe20000000f00 */
[--C-:B------:R-:W-:Y:S01]  /*5fe0*/  FFMA.FTZ R70, R149, c[0x0][0x2d0], -R0.reuse ;  /* 0x0000b40095467a23 */ /* 0x100fe20000010800 */
[----:B------:R-:W-:Y:S01]  /*5ff0*/  MOV R149, R22 ;  /* 0x0000001600957202 */ /* 0x000fe20000000f00 */
[----:B------:R-:W-:Y:S01]  /*6000*/  FFMA.FTZ R157, R150, c[0x0][0x2d0], -R0 ;  /* 0x0000b400969d7a23 */ /* 0x000fe20000010800 */
[----:B------:R-:W-:-:S02]  /*6010*/  MOV R150, R21 ;  /* 0x0000001500967202 */ /* 0x000fc40000000f00 */
[----:B------:R-:W-:Y:S01]  /*6020*/  MOV R185, R83 ;  /* 0x0000005300b97202 */ /* 0x000fe20000000f00 */
        /* <DEDUP_REMOVED lines=11> */
[-C--:B-1----:R-:W-:Y:S08]  /*60e0*/  HMMA.16816.F32 R40, R12, R16.reuse, R36 ;  /* 0x000000100c28723c */ /* 0x082ff00000001824 */
[C---:B------:R-:W-:Y:S07]  /*60f0*/  HMMA.16816.F32 R112, R8.reuse, R16, R64 ;  /* 0x000000100870723c */ /* 0x040fee0000001840 */
[--C-:B------:R-:W-:Y:S01]  /*6100*/  FFMA.FTZ R65, R203, c[0x0][0x2d0], -R4.reuse ;  /* 0x0000b400cb417a23 */ /* 0x100fe20000010804 */
[----:B------:R-:W-:Y:S01]  /*6110*/  HMMA.16816.F32 R108, R8, R18, R60 ;  /* 0x00000012086c723c */ /* 0x000fe2000000183c */
[----:B------:R-:W-:Y:S01]  /*6120*/  FFMA.FTZ R64, R202, c[0x0][0x2d0], -R4 ;  /* 0x0000b400ca407a23 */ /* 0x000fe20000010804 */
[----:B------:R1:W-:Y:S01]  /*6130*/  MUFU.EX2 R203, R5 ;  /* 0x0000000500cb7308 */ /* 0x0003e20000000800 */
[----:B------:R-:W-:-:S02]  /*6140*/  FFMA.FTZ R66, R189, c[0x0][0x2d0], -R3 ;  /* 0x0000b400bd427a23 */ /* 0x000fc40000010803 */
[--C-:B------:R-:W-:Y:S02]  /*6150*/  FFMA.FTZ R67, R188, c[0x0][0x2d0], -R3.reuse ;  /* 0x0000b400bc437a23 */ /* 0x100fe40000010803 */
[--C-:B------:R-:W-:Y:S01]  /*6160*/  FFMA.FTZ R63, R201, c[0x0][0x2d0], -R4.reuse ;  /* 0x0000b400c93f7a23 */ /* 0x100fe20000010804 */
[----:B------:R-:W-:Y:S01]  /*6170*/  HMMA.16816.F32 R48, R12, R18, R48 ;  /* 0x000000120c30723c */ /* 0x000fe20000001830 */
[----:B------:R-:W2:Y:S01]  /*6180*/  LDSM.16.MT88.4 R16, [R228+0x1800] ;  /* 0x00180000e410783b */ /* 0x000ea20000004200 */
[----:B------:R-:W-:Y:S01]  /*6190*/  FFMA.FTZ R62, R200, c[0x0][0x2d0], -R4 ;  /* 0x0000b400c83e7a23 */ /* 0x000fe20000010804 */
[----:B------:R-:W-:Y:S01]  /*61a0*/  MUFU.EX2 R189, R29 ;  /* 0x0000001d00bd7308 */ /* 0x000fe20000000800 */
[--C-:B------:R-:W-:Y:S02]  /*61b0*/  FFMA.FTZ R61, R191, c[0x0][0x2d0], -R3.reuse ;  /* 0x0000b400bf3d7a23 */ /* 0x100fe40000010803 */
[----:B------:R-:W-:Y:S02]  /*61c0*/  FFMA.FTZ R60, R190, c[0x0][0x2d0], -R3 ;  /* 0x0000b400be3c7a23 */ /* 0x000fe40000010803 */
[----:B------:R-:W-:-:S02]  /*61d0*/  FFMA.FTZ R188, R148, c[0x0][0x2d0], -R0 ;  /* 0x0000b40094bc7a23 */ /* 0x000fc40000010800 */
[--C-:B-1----:R-:W-:Y:S01]  /*61e0*/  FFMA.FTZ R5, R194, c[0x0][0x2d0], -R3.reuse ;  /* 0x0000b400c2057a23 */ /* 0x102fe20000010803 */
[----:B------:R-:W-:Y:S08]  /*61f0*/  MUFU.EX2 R191, R28 ;  /* 0x0000001c00bf7308 */ /* 0x000ff00000000800 */
[----:B------:R-:W-:Y:S01]  /*6200*/  MUFU.EX2 R190, R25 ;  /* 0x0000001900be7308 */ /* 0x000fe20000000800 */
[-C--:B--2---:R-:W-:Y:S07]  /*6210*/  HMMA.16816.F32 R36, R12, R16.reuse, R84 ;  /* 0x000000100c24723c */ /* 0x084fee0000001854 */
[----:B------:R-:W-:Y:S01]  /*6220*/  MOV R87, R6 ;  /* 0x0000000600577202 */ /* 0x000fe20000000f00 */
[--C-:B------:R-:W-:Y:S01]  /*6230*/  FFMA.FTZ R6, R207, c[0x0][0x2d0], -R4.reuse ;  /* 0x0000b400cf067a23 */ /* 0x100fe20000010804 */
[C---:B------:R-:W-:Y:S01]  /*6240*/  HMMA.16816.F32 R104, R8.reuse, R16, R88 ;  /* 0x000000100868723c */ /* 0x040fe20000001858 */
[----:B------:R-:W-:Y:S01]  /*6250*/  MOV R86, R7 ;  /* 0x0000000700567202 */ /* 0x000fe20000000f00 */
[--C-:B------:R-:W-:Y:S01]  /*6260*/  FFMA.FTZ R7, R204, c[0x0][0x2d0], -R4.reuse ;  /* 0x0000b400cc077a23 */ /* 0x100fe20000010804 */
[----:B------:R-:W-:Y:S01]  /*6270*/  MOV R85, R143 ;  /* 0x0000008f00557202 */ /* 0x000fe20000000f00 */
[----:B------:R1:W-:Y:S01]  /*6280*/  MUFU.EX2 R204, R6 ;  /* 0x0000000600cc7308 */ /* 0x0003e20000000800 */
[----:B------:R-:W-:Y:S01]  /*6290*/  MOV R84, R142 ;  /* 0x0000008e00547202 */ /* 0x000fe20000000f00 */
[--C-:B------:R-:W-:Y:S01]  /*62a0*/  FFMA.FTZ R142, R198, c[0x0][0x2d0], -R4.reuse ;  /* 0x0000b400c68e7a23 */ /* 0x100fe20000010804 */
[----:B------:R-:W-:Y:S01]  /*62b0*/  MOV R91, R141 ;  /* 0x0000008d005b7202 */ /* 0x000fe20000000f00 */
[-C--:B------:R-:W-:Y:S01]  /*62c0*/  HMMA.16816.F32 R92, R8, R18.reuse, R56 ;  /* 0x00000012085c723c */ /* 0x080fe20000001838 */
[----:B------:R-:W-:Y:S01]  /*62d0*/  MOV R17, R116 ;  /* 0x0000007400117202 */ /* 0x000fe20000000f00 */
[--C-:B------:R-:W-:Y:S01]  /*62e0*/  FFMA.FTZ R141, R199, c[0x0][0x2d0], -R4.reuse ;  /* 0x0000b400c78d7a23 */ /* 0x100fe20000010804 */
[----:B------:R-:W-:Y:S01]  /*62f0*/  MOV R88, R152 ;  /* 0x0000009800587202 */ /* 0x000fe20000000f00 */
[--C-:B------:R-:W-:Y:S01]  /*6300*/  FFMA.FTZ R143, R197, c[0x0][0x2d0], -R4.reuse ;  /* 0x0000b400c58f7a23 */ /* 0x100fe20000010804 */
[----:B------:R-:W-:Y:S01]  /*6310*/  MOV R90, R139 ;  /* 0x0000008b005a7202 */ /* 0x000fe20000000f00 */
[--C-:B------:R-:W-:Y:S01]  /*6320*/  FFMA.FTZ R152, R184, c[0x0][0x2d0], -R3.reuse ;  /* 0x0000b400b8987a23 */ /* 0x100fe20000010803 */
[----:B------:R-:W-:Y:S01]  /*6330*/  MOV R89, R138 ;  /* 0x0000008a00597202 */ /* 0x000fe20000000f00 */
[----:B------:R-:W-:Y:S01]  /*6340*/  FFMA.FTZ R8, R205, c[0x0][0x2d0], -R4 ;  /* 0x0000b400cd087a23 */ /* 0x000fe20000010804 */
[----:B------:R-:W-:Y:S01]  /*6350*/  HMMA.16816.F32 R32, R12, R18, R32 ;  /* 0x000000120c20723c */ /* 0x000fe20000001820 */
[--C-:B------:R-:W-:Y:S01]  /*6360*/  FFMA.FTZ R9, R192, c[0x0][0x2d0], -R3.reuse ;  /* 0x0000b400c0097a23 */ /* 0x100fe20000010803 */
[----:B------:R-:W-:Y:S01]  /*6370*/  LDSM.16.MT88.4 R12, [R226+0x2000] ;  /* 0x00200000e20c783b */ /* 0x000fe20000004200 */
[--C-:B-1----:R-:W-:Y:S01]  /*6380*/  FFMA.FTZ R6, R195, c[0x0][0x2d0], -R3.reuse ;  /* 0x0000b400c3067a23 */ /* 0x102fe20000010803 */
[----:B------:R-:W-:Y:S01]  /*6390*/  MUFU.EX2 R202, R8 ;  /* 0x0000000800ca7308 */ /* 0x000fe20000000800 */
[----:B------:R-:W-:Y:S01]  /*63a0*/  FFMA.FTZ R4, R193, c[0x0][0x2d0], -R3 ;  /* 0x0000b400c1047a23 */ /* 0x000fe20000010803 */
[----:B------:R-:W-:Y:S01]  /*63b0*/  MOV R205, R165 ;  /* 0x000000a500cd7202 */ /* 0x000fe20000000f00 */
[--C-:B------:R-:W-:Y:S01]  /*63c0*/  FFMA.FTZ R139, R174, c[0x0][0x2d0], -R2.reuse ;  /* 0x0000b400ae8b7a23 */ /* 0x100fe20000010802 */
[----:B------:R-:W-:Y:S01]  /*63d0*/  MOV R174, R30 ;  /* 0x0000001e00ae7202 */ /* 0x000fe20000000f00 */
[----:B------:R-:W-:Y:S01]  /*63e0*/  FFMA.FTZ R138, R173, c[0x0][0x2d0], -R2 ;  /* 0x0000b400ad8a7a23 */ /* 0x000fe20000010802 */
[----:B------:R-:W-:Y:S01]  /*63f0*/  MOV R173, R31 ;  /* 0x0000001f00ad7202 */ /* 0x000fe20000000f00 */
[--C-:B------:R-:W-:Y:S01]  /*6400*/  FFMA.FTZ R116, R158, c[0x0][0x2d0], -R0.reuse ;  /* 0x0000b4009e747a23 */ /* 0x100fe20000010800 */
[----:B------:R1:W-:Y:S01]  /*6410*/  MUFU.EX2 R198, R9 ;  /* 0x0000000900c67308 */ /* 0x0003e20000000800 */
[--C-:B------:R-:W-:Y:S01]  /*6420*/  FFMA.FTZ R3, R161, c[0x0][0x2d0], -R0.reuse ;  /* 0x0000b400a1037a23 */ /* 0x100fe20000010800 */
[----:B------:R-:W-:Y:S01]  /*6430*/  MOV R161, R96 ;  /* 0x0000006000a17202 */ /* 0x000fe20000000f00 */
[--C-:B------:R-:W-:Y:S01]  /*6440*/  FFMA.FTZ R2, R160, c[0x0][0x2d0], -R0.reuse ;  /* 0x0000b400a0027a23 */ /* 0x100fe20000010800 */
[----:B------:R-:W-:Y:S01]  /*6450*/  MOV R160, R23 ;  /* 0x0000001700a07202 */ /* 0x000fe20000000f00 */
[----:B------:R-:W-:Y:S01]  /*6460*/  FFMA.FTZ R158, R151, c[0x0][0x2d0], -R0 ;  /* 0x0000b400979e7a23 */ /* 0x000fe20000010800 */
[----:B------:R-:W2:Y:S01]  /*6470*/  LDSM.16.MT88.4 R20, [R225+0x2000] ;  /* 0x00200000e114783b */ /* 0x000ea20000004200 */
[----:B------:R-:W-:Y:S01]  /*6480*/  FADD.FTZ R0, R210, R209 ;  /* 0x000000d1d2007221 */ /* 0x000fe20000010000 */
[----:B------:R-:W-:Y:S01]  /*6490*/  MOV R209, R17 ;  /* 0x0000001100d17202 */ /* 0x000fe20000000f00 */
[----:B------:R-:W3:Y:S01]  /*64a0*/  MUFU.EX2 R201, R7 ;  /* 0x0000000700c97308 */ /* 0x000ee20000000800 */
[----:B------:R-:W4:Y:S01]  /*64b0*/  LDSM.16.MT88.4 R16, [R229+0x2000] ;  /* 0x00200000e510783b */ /* 0x000f220000004200 */
[----:B------:R-:W-:Y:S01]  /*64c0*/  MOV R165, R101 ;  /* 0x0000006500a57202 */ /* 0x000fe20000000f00 */
[----:B------:R-:W-:Y:S01]  /*64d0*/  FADD.FTZ R0, R211, R0 ;  /* 0x00000000d3007221 */ /* 0x000fe20000010000 */
[----:B------:R-:W-:-:S02]  /*64e0*/  MOV R210, R88 ;  /* 0x0000005800d27202 */ /* 0x000fc40000000f00 */
[----:B------:R-:W-:Y:S01]  /*64f0*/  MOV R148, R90 ;  /* 0x0000005a00947202 */ /* 0x000fe20000000f00 */
[----:B-1----:R-:W1:Y:S01]  /*6500*/  LDSM.16.MT88.4 R8, [R228+0x2000] ;  /* 0x00200000e408783b */ /* 0x002e620000004200 */
[----:B------:R3:W-:Y:S01]  /*6510*/  MUFU.EX2 R200, R6 ;  /* 0x0000000600c87308 */ /* 0x0007e20000000800 */
[----:B------:R-:W-:Y:S02]  /*6520*/  MOV R151, R91 ;  /* 0x0000005b00977202 */ /* 0x000fe40000000f00 */
[----:B------:R-:W-:Y:S02]  /*6530*/  MOV R180, R84 ;  /* 0x0000005400b47202 */ /* 0x000fe40000000f00 */
[----:B------:R-:W-:Y:S02]  /*6540*/  MOV R177, R85 ;  /* 0x0000005500b17202 */ /* 0x000fe40000000f00 */
[----:B------:R-:W-:Y:S01]  /*6550*/  MOV R176, R86 ;  /* 0x0000005600b07202 */ /* 0x000fe20000000f00 */
[----:B------:R2:W2:Y:S01]  /*6560*/  MUFU.EX2 R199, R5 ;  /* 0x0000000500c77308 */ /* 0x0004a20000000800 */
[----:B------:R-:W-:-:S02]  /*6570*/  MOV R175, R87 ;  /* 0x0000005700af7202 */ /* 0x000fc40000000f00 */
[----:B------:R-:W-:Y:S02]  /*6580*/  MOV R207, R81 ;  /* 0x0000005100cf7202 */ /* 0x000fe40000000f00 */
[----:B------:R-:W-:-:S03]  /*6590*/  MOV R184, R82 ;  /* 0x0000005200b87202 */ /* 0x000fc60000000f00 */
[----:B------:R4:W4:Y:S01]  /*65a0*/  MUFU.EX2 R197, R4 ;  /* 0x0000000400c57308 */ /* 0x0009220000000800 */
[----:B---3--:R-:W-:-:S04]  /*65b0*/  FADD.FTZ R6, R179, R171 ;  /* 0x000000abb3067221 */ /* 0x008fc80000010000 */
[----:B------:R-:W-:Y:S01]  /*65c0*/  FADD.FTZ R31, R181, R6 ;  /* 0x00000006b51f7221 */ /* 0x000fe20000010000 */
[----:B------:R-:W-:Y:S02]  /*65d0*/  F2FP.PACK_AB R6, R201, R202 ;  /* 0x000000cac906723e */ /* 0x000fe400000000ff */
[----:B------:R-:W-:Y:S01]  /*65e0*/  MUFU.EX2 R193, R27 ;  /* 0x0000001b00c17308 */ /* 0x000fe20000000800 */
[----:B--2---:R-:W-:Y:S01]  /*65f0*/  FADD.FTZ R5, R183, R182 ;  /* 0x000000b6b7057221 */ /* 0x004fe20000010000 */
[----:B------:R-:W-:Y:S02]  /*6600*/  MOV R182, R89 ;  /* 0x0000005900b67202 */ /* 0x000fe40000000f00 */
[----:B------:R-:W-:Y:S01]  /*6610*/  MOV R183, R69 ;  /* 0x0000004500b77202 */ /* 0x000fe20000000f00 */
[----:B------:R-:W-:Y:S01]  /*6620*/  FADD.FTZ R30, R208, R5 ;  /* 0x00000005d01e7221 */ /* 0x000fe20000010000 */
[----:B------:R-:W-:Y:S01]  /*6630*/  F2FP.PACK_AB R5, R199, R200 ;  /* 0x000000c8c705723e */ /* 0x000fe200000000ff */
[----:B------:R-:W-:Y:S01]  /*6640*/  FADD.FTZ R69, R178, R170 ;  /* 0x000000aab2457221 */ /* 0x000fe20000010000 */
[----:B------:R-:W2:Y:S01]  /*6650*/  MUFU.EX2 R195, R26 ;  /* 0x0000001a00c37308 */ /* 0x000ea20000000800 */
[----:B----4-:R-:W-:-:S02]  /*6660*/  F2FP.PACK_AB R4, R203, R204 ;  /* 0x000000cccb04723e */ /* 0x010fc400000000ff */
[----:B------:R-:W-:-:S05]  /*6670*/  F2FP.PACK_AB R7, R198, R197 ;  /* 0x000000c5c607723e */ /* 0x000fca00000000ff */
[----:B------:R-:W3:Y:S02]  /*6680*/  MUFU.EX2 R192, R24 ;  /* 0x0000001800c07308 */ /* 0x000ee40000000800 */
[C---:B------:R-:W-:Y:S06]  /*6690*/  HMMA.16816.F32 R100, R4.reuse, R20, R76 ;  /* 0x000000140464723c */ /* 0x040fec000000184c */
[----:B------:R4:W-:Y:S02]  /*66a0*/  MUFU.EX2 R194, R3 ;  /* 0x0000000300c27308 */ /* 0x0009e40000000800 */
[C---:B------:R-:W-:Y:S06]  /*66b0*/  HMMA.16816.F32 R96, R4.reuse, R22, R72 ;  /* 0x000000160460723c */ /* 0x040fec0000001848 */
[----:B------:R1:W1:Y:S02]  /*66c0*/  MUFU.EX2 R196, R2 ;  /* 0x0000000200c47308 */ /* 0x0002640000000800 */
[----:B------:R-:W-:Y:S01]  /*66d0*/  HMMA.16816.F32 R88, R4, R16, R52 ;  /* 0x000000100458723c */ /* 0x000fe20000001834 */
[----:B----4-:R-:W-:Y:S01]  /*66e0*/  FADD.FTZ R3, R183, R0 ;  /* 0x00000000b7037221 */ /* 0x010fe20000010000 */
[----:B------:R-:W-:-:S06]  /*66f0*/  MOV R183, R182 ;  /* 0x000000b600b77202 */ /* 0x000fcc0000000f00 */
[----:B------:R-:W-:Y:S01]  /*6700*/  HMMA.16816.F32 R84, R4, R18, R44 ;  /* 0x000000120454723c */ /* 0x000fe2000000182c */
[----:B------:R-:W-:Y:S01]  /*6710*/  FADD.FTZ R0, R213, R31 ;  /* 0x0000001fd5007221 */ /* 0x000fe20000010000 */
[----:B------:R-:W-:-:S06]  /*6720*/  MOV R182, R210 ;  /* 0x000000d200b67202 */ /* 0x000fcc0000000f00 */
[C---:B------:R-:W-:Y:S01]  /*6730*/  HMMA.16816.F32 R80, R4.reuse, R12, R40 ;  /* 0x0000000c0450723c */ /* 0x040fe20000001828 */
[----:B-1----:R-:W-:Y:S01]  /*6740*/  FADD.FTZ R2, R222, R30 ;  /* 0x0000001ede027221 */ /* 0x002fe20000010000 */
[----:B------:R-:W-:Y:S06]  /*6750*/  MUFU.EX2 R116, R116 ;  /* 0x0000007400747308 */ /* 0x000fec0000000800 */
[----:B------:R-:W-:Y:S01]  /*6760*/  HMMA.16816.F32 R56, R4, R10, R32 ;  /* 0x0000000a0438723c */ /* 0x000fe20000001820 */
[----:B------:R-:W-:Y:S01]  /*6770*/  FADD.FTZ R24, R212, R69 ;  /* 0x00000045d4187221 */ /* 0x000fe20000010000 */
[----:B------:R-:W-:Y:S01]  /*6780*/  MUFU.EX2 R71, R71 ;  /* 0x0000004700477308 */ /* 0x000fe20000000800 */
[----:B------:R-:W-:-:S05]  /*6790*/  MOV R210, R209 ;  /* 0x000000d100d27202 */ /* 0x000fca0000000f00 */
[----:B------:R-:W-:Y:S01]  /*67a0*/  HMMA.16816.F32 R76, R4, R14, R48 ;  /* 0x0000000e044c723c */ /* 0x000fe20000001830 */
[----:B------:R-:W-:-:S07]  /*67b0*/  MOV R209, R230 ;  /* 0x000000e600d17202 */ /* 0x000fce0000000f00 */
[----:B------:R-:W-:Y:S01]  /*67c0*/  HMMA.16816.F32 R72, R4, R8, R36 ;  /* 0x000000080448723c */ /* 0x000fe20000001824 */
[----:B------:R-:W-:Y:S01]  /*67d0*/  MUFU.EX2 R69, R66 ;  /* 0x0000004200457308 */ /* 0x000fe20000000800 */
[----:B------:R1:W5:Y:S01]  /*67e0*/  LDL.LU R230, [R1+0x90] ;  /* 0x0000900001e67983 */ /* 0x0003620000300800 */
[----:B------:R-:W-:-:S06]  /*67f0*/  FADD.FTZ R2, R227, R2 ;  /* 0x00000002e3027221 */ /* 0x000fcc0000010000 */
[----:B------:R-:W-:Y:S01]  /*6800*/  MUFU.EX2 R70, R70 ;  /* 0x0000004600467308 */ /* 0x000fe20000000800 */
[----:B------:R-:W-:Y:S01]  /*6810*/  F2FP.PACK_AB R4, R191, R189 ;  /* 0x000000bdbf04723e */ /* 0x000fe200000000ff */
[----:B------:R1:W5:Y:S01]  /*6820*/  LDL.LU R227, [R1+0x8c] ;  /* 0x00008c0001e37983 */ /* 0x0003620000300800 */
[----:B--2---:R-:W-:Y:S01]  /*6830*/  F2FP.PACK_AB R6, R195, R193 ;  /* 0x000000c1c306723e */ /* 0x004fe200000000ff */
[----:B------:R-:W-:Y:S01]  /*6840*/  FADD.FTZ R3, R183, R3 ;  /* 0x00000003b7037221 */ /* 0x000fe20000010000 */
[----:B---3--:R-:W-:Y:S02]  /*6850*/  F2FP.PACK_AB R5, R192, R190 ;  /* 0x000000bec005723e */ /* 0x008fe400000000ff */
[----:B------:R-:W-:-:S07]  /*6860*/  F2FP.PACK_AB R7, R196, R194 ;  /* 0x000000c2c407723e */ /* 0x000fce00000000ff */
[C---:B------:R-:W-:Y:S08]  /*6870*/  HMMA.16816.F32 R52, R4.reuse, R20, R132 ;  /* 0x000000140434723c */ /* 0x040ff00000001884 */
[C---:B------:R-:W-:Y:S01]  /*6880*/  HMMA.16816.F32 R48, R4.reuse, R22, R128 ;  /* 0x000000160430723c */ /* 0x040fe20000001880 */
[----:B------:R-:W2:Y:S07]  /*6890*/  LDSM.16.MT88.4 R20, [R225+0x2800] ;  /* 0x00280000e114783b */ /* 0x000eae0000004200 */
[C---:B------:R-:W-:Y:S08]  /*68a0*/  HMMA.16816.F32 R40, R4.reuse, R16, R124 ;  /* 0x000000100428723c */ /* 0x040ff0000000187c */
[C---:B------:R-:W-:Y:S01]  /*68b0*/  HMMA.16816.F32 R36, R4.reuse, R18, R120 ;  /* 0x000000120424723c */ /* 0x040fe20000001878 */
[----:B------:R-:W3:Y:S07]  /*68c0*/  LDSM.16.MT88.4 R16, [R229+0x2800] ;  /* 0x00280000e510783b */ /* 0x000eee0000004200 */
[C---:B------:R-:W-:Y:S01]  /*68d0*/  HMMA.16816.F32 R32, R4.reuse, R12, R112 ;  /* 0x0000000c0420723c */ /* 0x040fe20000001870 */
[----:B------:R-:W-:Y:S07]  /*68e0*/  MUFU.EX2 R112, R65 ;  /* 0x0000004100707308 */ /* 0x000fee0000000800 */
[C---:B------:R-:W-:Y:S01]  /*68f0*/  HMMA.16816.F32 R28, R4.reuse, R14, R108 ;  /* 0x0000000e041c723c */ /* 0x040fe2000000186c */
[----:B------:R-:W4:Y:S01]  /*6900*/  LDSM.16.MT88.4 R12, [R226+0x2800] ;  /* 0x00280000e20c783b */ /* 0x000f220000004200 */
[----:B------:R-:W-:Y:S06]  /*6910*/  MUFU.EX2 R110, R64 ;  /* 0x00000040006e7308 */ /* 0x000fec0000000800 */
[C---:B------:R-:W-:Y:S02]  /*6920*/  HMMA.16816.F32 R104, R4.reuse, R8, R104 ;  /* 0x000000080468723c */ /* 0x040fe40000001868 */
[----:B------:R-:W-:Y:S06]  /*6930*/  MUFU.EX2 R111, R63 ;  /* 0x0000003f006f7308 */ /* 0x000fec0000000800 */
[----:B------:R-:W-:Y:S01]  /*6940*/  HMMA.16816.F32 R44, R4, R10, R92 ;  /* 0x0000000a042c723c */ /* 0x000fe2000000185c */
[----:B------:R-:W1:Y:S01]  /*6950*/  LDSM.16.MT88.4 R8, [R228+0x2800] ;  /* 0x00280000e408783b */ /* 0x000e620000004200 */
[----:B------:R-:W2:Y:S08]  /*6960*/  MUFU.EX2 R113, R62 ;  /* 0x0000003e00717308 */ /* 0x000eb00000000800 */
[----:B------:R-:W-:Y:S08]  /*6970*/  MUFU.EX2 R108, R61 ;  /* 0x0000003d006c7308 */ /* 0x000ff00000000800 */
[----:B------:R-:W3:Y:S08]  /*6980*/  MUFU.EX2 R109, R60 ;  /* 0x0000003c006d7308 */ /* 0x000ef00000000800 */
[----:B------:R-:W1:Y:S01]  /*6990*/  MUFU.EX2 R92, R67 ;  /* 0x00000043005c7308 */ /* 0x000e620000000800 */
[----:B------:R-:W-:Y:S01]  /*69a0*/  FADD.FTZ R4, R182, R24 ;  /* 0x00000018b6047221 */ /* 0x000fe20000010000 */
[----:B--2---:R-:W-:-:S03]  /*69b0*/  F2FP.PACK_AB R6, R113, R111 ;  /* 0x0000006f7106723e */ /* 0x004fc600000000ff */
[----:B------:R-:W-:-:S03]  /*69c0*/  FADD.FTZ R24, R151, R4 ;  /* 0x0000000497187221 */ /* 0x000fc60000010000 */
[----:B------:R-:W-:Y:S01]  /*69d0*/  MUFU.EX2 R63, R140 ;  /* 0x0000008c003f7308 */ /* 0x000fe20000000800 */
[----:B------:R-:W-:Y:S02]  /*69e0*/  F2FP.PACK_AB R4, R110, R112 ;  /* 0x000000706e04723e */ /* 0x000fe400000000ff */
[----:B---3--:R-:W-:-:S05]  /*69f0*/  F2FP.PACK_AB R5, R109, R108 ;  /* 0x0000006c6d05723e */ /* 0x008fca00000000ff */
[----:B------:R-:W-:Y:S01]  /*6a00*/  MUFU.EX2 R65, R139 ;  /* 0x0000008b00417308 */ /* 0x000fe20000000800 */
[----:B-1----:R-:W-:-:S07]  /*6a10*/  F2FP.PACK_AB R7, R92, R69 ;  /* 0x000000455c07723e */ /* 0x002fce00000000ff */
[----:B------:R-:W-:Y:S08]  /*6a20*/  MUFU.EX2 R66, R138 ;  /* 0x0000008a00427308 */ /* 0x000ff00000000800 */
[----:B------:R-:W1:Y:S08]  /*6a30*/  MUFU.EX2 R67, R137 ;  /* 0x0000008900437308 */ /* 0x000e700000000800 */
[----:B------:R-:W2:Y:S01]  /*6a40*/  MUFU.EX2 R64, R136 ;  /* 0x0000008800407308 */ /* 0x000ea20000000800 */
[C---:B------:R-:W-:Y:S08]  /*6a50*/  HMMA.16816.F32 R100, R4.reuse, R20, R100 ;  /* 0x000000140464723c */ /* 0x040ff00000001864 */
[C---:B------:R-:W-:Y:S08]  /*6a60*/  HMMA.16816.F32 R96, R4.reuse, R22, R96 ;  /* 0x000000160460723c */ /* 0x040ff00000001860 */
[C---:B------:R-:W-:Y:S08]  /*6a70*/  HMMA.16816.F32 R88, R4.reuse, R16, R88 ;  /* 0x000000100458723c */ /* 0x040ff00000001858 */
[C---:B------:R-:W-:Y:S08]  /*6a80*/  HMMA.16816.F32 R84, R4.reuse, R18, R84 ;  /* 0x000000120454723c */ /* 0x040ff00000001854 */
[C---:B----4-:R-:W-:Y:S08]  /*6a90*/  HMMA.16816.F32 R80, R4.reuse, R12, R80 ;  /* 0x0000000c0450723c */ /* 0x050ff00000001850 */
[C---:B------:R-:W-:Y:S08]  /*6aa0*/  HMMA.16816.F32 R76, R4.reuse, R14, R76 ;  /* 0x0000000e044c723c */ /* 0x040ff0000000184c */
[C---:B------:R-:W-:Y:S08]  /*6ab0*/  HMMA.16816.F32 R72, R4.reuse, R8, R72 ;  /* 0x000000080448723c */ /* 0x040ff00000001848 */
[----:B------:R-:W-:Y:S07]  /*6ac0*/  HMMA.16816.F32 R56, R4, R10, R56 ;  /* 0x0000000a0438723c */ /* 0x000fee0000001838 */
[----:B------:R-:W-:Y:S01]  /*6ad0*/  FADD.FTZ R4, R161, R24 ;  /* 0x00000018a1047221 */ /* 0x000fe20000010000 */
[----:B-1----:R-:W-:-:S02]  /*6ae0*/  F2FP.PACK_AB R6, R67, R66 ;  /* 0x000000424306723e */ /* 0x002fc400000000ff */
[----:B--2---:R-:W-:Y:S01]  /*6af0*/  F2FP.PACK_AB R5, R116, R64 ;  /* 0x000000407405723e */ /* 0x004fe200000000ff */
[----:B------:R-:W-:Y:S01]  /*6b00*/  FADD.FTZ R24, R169, R4 ;  /* 0x00000004a9187221 */ /* 0x000fe20000010000 */
[----:B------:R-:W-:Y:S02]  /*6b10*/  F2FP.PACK_AB R4, R65, R63 ;  /* 0x0000003f4104723e */ /* 0x000fe400000000ff */
[----:B------:R-:W-:Y:S01]  /*6b20*/  F2FP.PACK_AB R7, R70, R71 ;  /* 0x000000474607723e */ /* 0x000fe200000000ff */
[----:B------:R-:W-:Y:S02]  /*6b30*/  FADD.FTZ R0, R224, R0 ;  /* 0x00000000e0007221 */ /* 0x000fe40000010000 */
[----:B------:R1:W5:Y:S04]  /*6b40*/  LDL.LU R224, [R1+0x88] ;  /* 0x0000880001e07983 */ /* 0x0003680000300800 */
        /* <DEDUP_REMOVED lines=13> */
[----:B------:R-:W-:Y:S01]  /*6c20*/  MOV R213, R187 ;  /* 0x000000bb00d57202 */ /* 0x000fe20000000f00 */
[----:B------:R-:W2:Y:S01]  /*6c30*/  LDL R24, [R1+0x44] ;  /* 0x0000440001187983 */ /* 0x000ea20000100800 */
[----:B------:R-:W-:Y:S02]  /*6c40*/  FADD.FTZ R2, R149, R2 ;  /* 0x0000000295027221 */ /* 0x000fe40000010000 */
[----:B------:R-:W-:Y:S01]  /*6c50*/  FADD.FTZ R0, R160, R0 ;  /* 0x00000000a0007221 */ /* 0x000fe20000010000 */
[----:B------:R-:W-:Y:S01]  /*6c60*/  MOV R211, R166 ;  /* 0x000000a600d37202 */ /* 0x000fe20000000f00 */
[----:B------:R-:W-:Y:S01]  /*6c70*/  FADD.FTZ R2, R162, R2 ;  /* 0x00000002a2027221 */ /* 0x000fe20000010000 */
[----:B------:R-:W-:Y:S01]  /*6c80*/  MOV R127, R185 ;  /* 0x000000b9007f7202 */ /* 0x000fe20000000f00 */
[----:B------:R-:W-:Y:S01]  /*6c90*/  FADD.FTZ R0, R168, R0 ;  /* 0x00000000a8007221 */ /* 0x000fe20000010000 */
[----:B------:R-:W-:Y:S01]  /*6ca0*/  MOV R208, R167 ;  /* 0x000000a700d07202 */ /* 0x000fe20000000f00 */
[----:B------:R-:W-:Y:S01]  /*6cb0*/  FADD.FTZ R2, R173, R2 ;  /* 0x00000002ad027221 */ /* 0x000fe20000010000 */
[----:B------:R-:W-:Y:S01]  /*6cc0*/  MOV R222, R206 ;  /* 0x000000ce00de7202 */ /* 0x000fe20000000f00 */
[----:B------:R-:W-:Y:S01]  /*6cd0*/  FADD.FTZ R3, R150, R3 ;  /* 0x0000000396037221 */ /* 0x000fe20000010000 */
[----:B------:R-:W-:Y:S01]  /*6ce0*/  MUFU.EX2 R62, R141 ;  /* 0x0000008d003e7308 */ /* 0x000fe20000000800 */
[----:B------:R-:W-:Y:S01]  /*6cf0*/  FADD.FTZ R0, R174, R0 ;  /* 0x00000000ae007221 */ /* 0x000fe20000010000 */
[----:B------:R-:W-:Y:S01]  /*6d00*/  LDSM.16.MT88.4 R12, [R228+0x3000] ;  /* 0x00300000e40c783b */ /* 0x000fe20000004200 */
[----:B------:R-:W-:-:S02]  /*6d10*/  FADD.FTZ R2, R177, R2 ;  /* 0x00000002b1027221 */ /* 0x000fc40000010000 */
[----:B------:R-:W-:Y:S01]  /*6d20*/  FADD.FTZ R3, R163, R3 ;  /* 0x00000003a3037221 */ /* 0x000fe20000010000 */
[----:B------:R-:W-:Y:S01]  /*6d30*/  MOV R210, R165 ;  /* 0x000000a500d27202 */ /* 0x000fe20000000f00 */
[----:B------:R-:W-:Y:S01]  /*6d40*/  FADD.FTZ R0, R180, R0 ;  /* 0x00000000b4007221 */ /* 0x000fe20000010000 */
[----:B------:R-:W-:Y:S01]  /*6d50*/  MOV R9, c[0x0][0x2ac] ;  /* 0x0000ab0000097a02 */ /* 0x000fe20000000f00 */
[----:B------:R-:W-:Y:S02]  /*6d60*/  FADD.FTZ R2, R212, R2 ;  /* 0x00000002d4027221 */ /* 0x000fe40000010000 */
[----:B------:R-:W-:Y:S01]  /*6d70*/  FADD.FTZ R4, R249, R4 ;  /* 0x00000004f9047221 */ /* 0x000fe20000010000 */
[----:B------:R-:W-:Y:S01]  /*6d80*/  MOV R209, R184 ;  /* 0x000000b800d17202 */ /* 0x000fe20000000f00 */
[----:B------:R-:W-:Y:S01]  /*6d90*/  FADD.FTZ R3, R172, R3 ;  /* 0x00000003ac037221 */ /* 0x000fe20000010000 */
[----:B------:R-:W-:Y:S01]  /*6da0*/  MOV R206, R164 ;  /* 0x000000a400ce7202 */ /* 0x000fe20000000f00 */
[----:B------:R-:W-:Y:S01]  /*6db0*/  FADD.FTZ R0, R213, R0 ;  /* 0x00000000d5007221 */ /* 0x000fe20000010000 */
[----:B------:R-:W-:Y:S01]  /*6dc0*/  MUFU.EX2 R26, R145 ;  /* 0x00000091001a7308 */ /* 0x000fe20000000800 */
[----:B------:R-:W-:Y:S01]  /*6dd0*/  FADD.FTZ R6, R211, R2 ;  /* 0x00000002d3067221 */ /* 0x000fe20000010000 */
[----:B------:R-:W3:Y:S01]  /*6de0*/  LDSM.16.MT88.4 R160, [R225+0x3000] ;  /* 0x00300000e1a0783b */ /* 0x000ee20000004200 */
[----:B------:R-:W-:-:S02]  /*6df0*/  FADD.FTZ R3, R176, R3 ;  /* 0x00000003b0037221 */ /* 0x000fc40000010000 */
[----:B------:R-:W-:Y:S01]  /*6e00*/  FADD.FTZ R5, R210, R0 ;  /* 0x00000000d2057221 */ /* 0x000fe20000010000 */
[----:B------:R-:W4:Y:S01]  /*6e10*/  LDSM.16.MT88.4 R148, [R229+0x3000] ;  /* 0x00300000e594783b */ /* 0x000f220000004200 */
[----:B------:R-:W-:Y:S02]  /*6e20*/  FADD.FTZ R3, R127, R3 ;  /* 0x000000037f037221 */ /* 0x000fe40000010000 */
[----:B------:R-:W-:Y:S02]  /*6e30*/  IMAD R9, R9, c[0x0][0x1d0], RZ ;  /* 0x0000740009097a24 */ /* 0x000fe400078e02ff */
[----:B------:R-:W-:Y:S02]  /*6e40*/  FADD.FTZ R7, R208, R3 ;  /* 0x00000003d0077221 */ /* 0x000fe40000010000 */
        /* <DEDUP_REMOVED lines=28> */
[----:B------:R-:W1:Y:S08]  /*7010*/  MUFU.EX2 R61, R142 ;  /* 0x0000008e003d7308 */ /* 0x000e700000000800 */
[----:B------:R-:W1:Y:S08]  /*7020*/  MUFU.EX2 R25, R146 ;  /* 0x0000009200197308 */ /* 0x000e700000000800 */
[----:B------:R-:W-:Y:S08]  /*7030*/  MUFU.EX2 R16, R158 ;  /* 0x0000009e00107308 */ /* 0x000ff00000000800 */
[----:B------:R1:W-:Y:S08]  /*7040*/  MUFU.EX2 R60, R143 ;  /* 0x0000008f003c7308 */ /* 0x0003f00000000800 */
[----:B------:R-:W-:Y:S08]  /*7050*/  MUFU.EX2 R23, R147 ;  /* 0x0000009300177308 */ /* 0x000ff00000000800 */
[----:B------:R-:W-:Y:S01]  /*7060*/  MUFU.EX2 R11, R159 ;  /* 0x0000009f000b7308 */ /* 0x000fe20000000800 */
[----:B-1----:R-:W1:Y:S07]  /*7070*/  LDSM.16.MT88.4 R140, [R226+0x3000] ;  /* 0x00300000e28c783b */ /* 0x002e6e0000004200 */
[----:B------:R-:W-:Y:S08]  /*7080*/  MUFU.EX2 R21, R155 ;  /* 0x0000009b00157308 */ /* 0x000ff00000000800 */
[----:B------:R-:W1:Y:S08]  /*7090*/  MUFU.EX2 R27, R144 ;  /* 0x00000090001b7308 */ /* 0x000e700000000800 */
[----:B------:R-:W1:Y:S08]  /*70a0*/  MUFU.EX2 R22, R152 ;  /* 0x0000009800167308 */ /* 0x000e700000000800 */
[----:B------:R-:W2:Y:S08]  /*70b0*/  MUFU.EX2 R10, R188 ;  /* 0x000000bc000a7308 */ /* 0x000eb00000000800 */
[----:B------:R-:W2:Y:S01]  /*70c0*/  MUFU.EX2 R19, R156 ;  /* 0x0000009c00137308 */ /* 0x000ea20000000800 */
[----:B------:R-:W-:-:S02]  /*70d0*/  IADD3 R245, R245, -0x2, RZ ;  /* 0xfffffffef5f57810 */ /* 0x000fc40007ffe0ff */
[----:B------:R-:W-:Y:S02]  /*70e0*/  F2FP.PACK_AB R128, R61, R62 ;  /* 0x0000003e3d80723e */ /* 0x000fe400000000ff */
[----:B------:R-:W-:Y:S02]  /*70f0*/  F2FP.PACK_AB R129, R25, R26 ;  /* 0x0000001a1981723e */ /* 0x000fe400000000ff */
[----:B-1----:R-:W-:Y:S02]  /*7100*/  F2FP.PACK_AB R130, R27, R60 ;  /* 0x0000003c1b82723e */ /* 0x002fe400000000ff */
[----:B------:R-:W-:Y:S02]  /*7110*/  F2FP.PACK_AB R131, R22, R23 ;  /* 0x000000171683723e */ /* 0x000fe400000000ff */
        /* <DEDUP_REMOVED lines=60> */
[----:B------:R-:W-:Y:S01]  /*74e0*/  F2FP.PACK_AB R127, R10, R11 ;  /* 0x0000000b0a7f723e */ /* 0x000fe200000000ff */
[C---:B---3--:R-:W-:Y:S08]  /*74f0*/  HMMA.16816.F32 R184, R128.reuse, R160, R100 ;  /* 0x000000a080b8723c */ /* 0x048ff00000001864 */
[C---:B------:R-:W-:Y:S08]  /*7500*/  HMMA.16816.F32 R176, R128.reuse, R162, R96 ;  /* 0x000000a280b0723c */ /* 0x040ff00000001860 */
[C---:B----4-:R-:W-:Y:S08]  /*7510*/  HMMA.16816.F32 R180, R128.reuse, R148, R88 ;  /* 0x0000009480b4723c */ /* 0x050ff00000001858 */
        /* <DEDUP_REMOVED lines=19> */
.L_x_1353:
        /* <DEDUP_REMOVED lines=44> */
.L_x_1404:
        /* <DEDUP_REMOVED lines=32> */
.L_x_1405:
[----:B--2-4-:R-:W-:Y:S04]  /*7b10*/  IADD3 R2, P0, R4, R20, RZ ;  /* 0x0000001404027210 */ /* 0x014fe80007f1e0ff */
[----:B------:R-:W-:Y:S05]  /*7b20*/  IADD3.X R3, R0, R5, RZ, P0, !PT ;  /* 0x0000000500037210 */ /* 0x000fea00007fe4ff */
[----:B------:R-:W-:Y:S01]  /*7b30*/  @!PT LDS RZ, [RZ] ;  /* 0x00000000fffff984 */ /* 0x000fe20000000800 */
[----:B------:R-:W-:Y:S01]  /*7b40*/  @!PT LDS RZ, [RZ] ;  /* 0x00000000fffff984 */ /* 0x000fe20000000800 */
[----:B------:R-:W-:Y:S01]  /*7b50*/  @!PT LDS RZ, [RZ] ;  /* 0x00000000fffff984 */ /* 0x000fe20000000800 */
[----:B------:R1:W-:Y:S04]  /*7b60*/  LDGSTS.E.BYPASS.LTC128B.128 [R243+0x3100], [R2.64], !P5 ;  /* 0x0310000002f37fae */ /* 0x0003e8000e901d46 */
.L_x_1344:
[----:B--234-:R-:W-:Y:S05]  /*7b70*/  BSYNC B0 ;  /* 0x0000000000007941 */ /* 0x01cfea0003800000 */
.L_x_1343:
        /* <DEDUP_REMOVED lines=83> */
[----:B------:R-:W2:Y:S07]  /*80b0*/  LDSM.16.M88.4 R208, [R227] ;  /* 0x00000000e3d0783b */ /* 0x000eae0000000200 */
[-C--:B-----5:R-:W-:Y:S08]  /*80c0*/  HMMA.16816.F32 R52, R116, R212.reuse, R52 ;  /* 0x000000d47434723c */ /* 0x0a0ff00000001834 */
        /* <DEDUP_REMOVED lines=19> */
[----:B------:R-:W1:Y:S07]  /*8200*/  LDSM.16.M88.4 R116, [R227+0x1000] ;  /* 0x00100000e374783b */ /* 0x000e6e0000000200 */
[-C--:B--2---:R-:W-:Y:S01]  /*8210*/  HMMA.16816.F32 R4, R204, R208.reuse, R4 ;  /* 0x000000d0cc04723c */ /* 0x084fe20000001804 */
[----:B------:R-:W2:Y:S01]  /*8220*/  LDSM.16.M88.4 R196, [R227+0x2000] ;  /* 0x00200000e3c4783b */ /* 0x000ea20000000200 */
[----:B------:R-:W-:Y:S06]  /*8230*/  DEPBAR.LE SB0, 0x0 ;  /* 0x000080000000791a */ /* 0x000fec0000000000 */
[C---:B------:R-:W-:Y:S01]  /*8240*/  HMMA.16816.F32 R8, R216.reuse, R208, R8 ;  /* 0x000000d0d808723c */ /* 0x040fe20000001808 */
[----:B------:R-:W-:Y:S07]  /*8250*/  BAR.SYNC.DEFER_BLOCKING 0x0 ;  /* 0x0000000000007b1d */ /* 0x000fee0000010000 */
        /* <DEDUP_REMOVED lines=25> */
[----:B------:R-:W-:Y:S01]  /*83f0*/  HMMA.16816.F32 R112, R204, R214, R112 ;  /* 0x000000d6cc70723c */ /* 0x000fe20000001870 */
[----:B------:R-:W-:Y:S07]  /*8400*/  @!UPT UIADD3 URZ, URZ, URZ, URZ ;  /* 0x0000003f3f3ff290 */ /* 0x000fee000fffe03f */
[----:B------:R-:W-:-:S11]  /*8410*/  @!P0 BRA `(.L_x_1348) ;  /* 0x000004d000008947 */ /* 0x000fd60003800000 */
[----:B------:R-:W-:Y:S01]  /*8420*/  IMAD.MOV.U32 R244, RZ, RZ, RZ ;  /* 0x000000fffff47224 */ /* 0x000fe200078e00ff */
        /* <DEDUP_REMOVED lines=31> */
[C---:B------:R-:W-:Y:S04]  /*8620*/  LEA R116, P0, R0.reuse, c[0x0][0x1c8], 0x1 ;  /* 0x0000720000747a11 */ /* 0x040fe800078008ff */
[----:B------:R-:W-:Y:S04]  /*8630*/  IADD3.X R2, R247, R3, R2, P1, !PT ;  /* 0x00000003f7027210 */ /* 0x000fe80000ffe402 */
[----:B------:R-:W-:Y:S01]  /*8640*/  LEA.HI.X R0, R0, c[0x0][0x1cc], R2, 0x1, P0 ;  /* 0x0000730000007a11 */ /* 0x000fe200000f0c02 */
[----:B------:R-:W-:-:S05]  /*8650*/  BRA.DIV ~URZ, `(.L_x_1349) ;  /* 0x0000db027f007947 */ /* 0x000fca000b800000 */
[----:B------:R1:W2:Y:S02]  /*8660*/  SHFL.IDX PT, R118, R0, RZ, 0x181f ;  /* 0x00181fff00767589 */ /* 0x0002a400000e0000 */
.L_x_1406:
        /* <DEDUP_REMOVED lines=34> */
.L_x_1407:
[----:B--2-4-:R-:W-:Y:S04]  /*8890*/  IADD3 R2, P0, R116, R119, RZ ;  /* 0x0000007774027210 */ /* 0x014fe80007f1e0ff */
[----:B-1----:R-:W-:Y:S05]  /*88a0*/  IADD3.X R3, R0, R117, RZ, P0, !PT ;  /* 0x0000007500037210 */ /* 0x002fea00007fe4ff */
[----:B------:R-:W-:Y:S01]  /*88b0*/  @!PT LDS RZ, [RZ] ;  /* 0x00000000fffff984 */ /* 0x000fe20000000800 */
[----:B------:R-:W-:Y:S01]  /*88c0*/  @!PT LDS RZ, [RZ] ;  /* 0x00000000fffff984 */ /* 0x000fe20000000800 */
[----:B------:R-:W-:Y:S01]  /*88d0*/  @!PT LDS RZ, [RZ] ;  /* 0x00000000fffff984 */ /* 0x000fe20000000800 */
[----:B------:R1:W-:Y:S04]  /*88e0*/  LDGSTS.E.BYPASS.LTC128B.128 [R243+0x6900], [R2.64], !P5 ;  /* 0x0690000002f37fae */ /* 0x0003e8000e901d46 */
.L_x_1348:
[----:B------:R-:W-:Y:S05]  /*88f0*/  BSYNC B0 ;  /* 0x0000000000007941 */ /* 0x000fea0003800000 */
.L_x_1347:
[----:B------:R-:W2:Y:S01]  /*8900*/  LDL R116, [R1+0x44] ;  /* 0x0000440001747983 */ /* 0x000ea20000100800 */
[----:B------:R-:W-:Y:S03]  /*8910*/  IMAD R0, R245, -0x70, RZ ;  /* 0xffffff90f5007824 */ /* 0x000fe600078e02ff */
[----:B-1----:R-:W2:Y:S04]  /*8920*/  LDL R3, [R1+0x54] ;  /* 0x0000540001037983 */ /* 0x002ea80000100800 */
[----:B------:R-:W3:Y:S04]  /*8930*/  LDL R2, [R1+0x50] ;  /* 0x0000500001027983 */ /* 0x000ee80000100800 */
[----:B------:R-:W0:Y:S01]  /*8940*/  LDGDEPBAR ;  /* 0x00000000000079af */ /* 0x000e220000000000 */
[----:B--2---:R-:W-:Y:S02]  /*8950*/  IADD3 R116, R3, R116, RZ ;  /* 0x0000007403747210 */ /* 0x004fe40007ffe0ff */
[----:B------:R-:W-:Y:S02]  /*8960*/  MOV R3, c[0x0][0x2ac] ;  /* 0x0000ab0000037a02 */ /* 0x000fe40000000f00 */
[----:B---3--:R-:W-:Y:S01]  /*8970*/  IADD3 R0, -R2, 0x1, R0 ;  /* 0x0000000102007810 */ /* 0x008fe20007ffe100 */
[----:B------:R-:W-:Y:S04]  /*8980*/  @P4 IMAD.HI.U32 R2, R116, c[0x0][0x2c8], RZ ;  /* 0x0000b20074024a27 */ /* 0x000fe800078e00ff */
[----:B------:R-:W-:Y:S01]  /*8990*/  IMAD R0, R3, c[0x0][0x1d0], R0 ;  /* 0x0000740003007a24 */ /* 0x000fe200078e0200 */
[----:B------:R-:W-:Y:S04]  /*89a0*/  @P4 SHF.R.U32.HI R116, RZ, c[0x0][0x2cc], R2 ;  /* 0x0000b300ff744a19 */ /* 0x000fe80000011602 */
[----:B------:R-:W-:Y:S01]  /*89b0*/  IADD3 R117, R0, -c[0x0][0x168], RZ ;  /* 0x80005a0000757a10 */ /* 0x000fe20007ffe0ff */
[----:B------:R-:W-:-:S05]  /*89c0*/  BRA.DIV ~URZ, `(.L_x_1351) ;  /* 0x0000ded27f007947 */ /* 0x000fca000b800000 */
[----:B------:R1:W2:Y:S02]  /*89d0*/  SHFL.IDX PT, R0, R116, RZ, 0x1c1f ;  /* 0x001c1fff74007589 */ /* 0x0002a400000e0000 */
.L_x_1408:
[----:B--2---:R-:W-:Y:S05]  /*89e0*/  IMAD.IADD R0, R117, 0x1, R0 ;  /* 0x0000000175007824 */ /* 0x004fea00078e0200 */
[C---:B------:R-:W-:Y:S02]  /*89f0*/  ISETP.GT.AND P0, PT, R0.reuse, RZ, PT ;  /* 0x000000ff0000720c */ /* 0x040fe40003f04270 */
[C---:B------:R-:W-:Y:S02]  /*8a00*/  ISETP.GT.AND P6, PT, R0.reuse, 0x1, PT ;  /* 0x000000010000780c */ /* 0x040fe40003fc4270 */
        /* <DEDUP_REMOVED lines=55> */
[----:B------:R-:W-:Y:S01]  /*8d80*/  FMNMX.FTZ R119, R188, R120, !PT ;  /* 0x00000078bc777209 */ /* 0x000fe20007810000 */
[----:B------:R-:W2:Y:S03]  /*8d90*/  SHFL.IDX PT, R3, R116, 0x1, 0x1c1f ;  /* 0x003c1f0074037f89 */ /* 0x000ea600000e0000 */
[----:B------:R-:W-:Y:S04]  /*8da0*/  FMNMX.FTZ R119, R197, R119, !PT ;  /* 0x00000077c5777209 */ /* 0x000fe80007810000 */
[----:B------:R-:W-:Y:S01]  /*8db0*/  FMNMX.FTZ R119, R196, R119, !PT ;  /* 0x00000077c4777209 */ /* 0x000fe20007810000 */
[----:B------:R-:W3:Y:S03]  /*8dc0*/  SHFL.IDX PT, R2, R116, 0x2, 0x1c1f ;  /* 0x005c1f0074027f89 */ /* 0x000ee600000e0000 */
[----:B------:R-:W-:Y:S04]  /*8dd0*/  FMNMX.FTZ R119, R195, R119, !PT ;  /* 0x00000077c3777209 */ /* 0x000fe80007810000 */
[----:B------:R-:W-:Y:S01]  /*8de0*/  FMNMX.FTZ R119, R194, R119, !PT ;  /* 0x00000077c2777209 */ /* 0x000fe20007810000 */
[----:B------:R-:W4:Y:S03]  /*8df0*/  SHFL.IDX PT, R0, R116, 0x3, 0x1c1f ;  /* 0x007c1f0074007f89 */ /* 0x000f2600000e0000 */
[----:B------:R-:W-:Y:S04]  /*8e00*/  FMNMX.FTZ R119, R193, R119, !PT ;  /* 0x00000077c1777209 */ /* 0x000fe80007810000 */
[----:B------:R-:W-:Y:S04]  /*8e10*/  FMNMX.FTZ R119, R192, R119, !PT ;  /* 0x00000077c0777209 */ /* 0x000fe80007810000 */
[----:B------:R-:W-:Y:S04]  /*8e20*/  FMNMX.FTZ R119, R191, R119, !PT ;  /* 0x00000077bf777209 */ /* 0x000fe80007810000 */
[----:B------:R-:W-:Y:S04]  /*8e30*/  FMNMX.FTZ R119, R190, R119, !PT ;  /* 0x00000077be777209 */ /* 0x000fe80007810000 */
[----:B------:R-:W-:Y:S04]  /*8e40*/  FMNMX.FTZ R119, R189, R119, !PT ;  /* 0x00000077bd777209 */ /* 0x000fe80007810000 */
[----:B------:R-:W-:Y:S01]  /*8e50*/  FMNMX.FTZ R119, R48, R119, !PT ;  /* 0x0000007730777209 */ /* 0x000fe20007810000 */
[C---:B--2---:R-:W-:Y:S02]  /*8e60*/  IMAD.IADD R3, R117.reuse, 0x1, R3 ;  /* 0x0000000175037824 */ /* 0x044fe400078e0203 */
[----:B---3--:R-:W-:Y:S01]  /*8e70*/  IMAD.IADD R2, R117, 0x1, R2 ;  /* 0x0000000175027824 */ /* 0x008fe200078e0202 */
[----:B------:R-:W-:Y:S01]  /*8e80*/  FMNMX.FTZ R119, R49, R119, !PT ;  /* 0x0000007731777209 */ /* 0x000fe20007810000 */
[----:B----4-:R-:W-:Y:S01]  /*8e90*/  IMAD.IADD R0, R117, 0x1, R0 ;  /* 0x0000000175007824 */ /* 0x010fe200078e0200 */
[C---:B------:R-:W-:Y:S02]  /*8ea0*/  ISETP.GT.AND P0, PT, R3.reuse, 0x8, PT ;  /* 0x000000080300780c */ /* 0x040fe40003f04270 */
[C---:B------:R-:W-:Y:S02]  /*8eb0*/  ISETP.GT.AND P1, PT, R3.reuse, 0x1, PT ;  /* 0x000000010300780c */ /* 0x040fe40003f24270 */
        /* <DEDUP_REMOVED lines=11> */
[----:B------:R-:W-:Y:S02]  /*8f70*/  ISETP.GT.AND P1, PT, R3, 0x18, PT ;  /* 0x000000180300780c */ /* 0x000fe40003f24270 */
[----:B------:R-:W-:Y:S02]  /*8f80*/  FSEL R55, R55, -INF , P0 ;  /* 0xff80000037377808 */ /* 0x000fe40000000000 */
[C---:B------:R-:W-:Y:S02]  /*8f90*/  ISETP.GT.AND P0, PT, R3.reuse, 0x39, PT ;  /* 0x000000390300780c */ /* 0x040fe40003f04270 */
[----:B------:R-:W-:Y:S02]  /*8fa0*/  ISETP.GT.AND P6, PT, R3, RZ, PT ;  /* 0x000000ff0300720c */ /* 0x000fe40003fc4270 */
[----:B------:R-:W-:Y:S02]  /*8fb0*/  FSEL R67, R67, -INF , P0 ;  /* 0xff80000043437808 */ /* 0x000fe40000000000 */
[C---:B------:R-:W-:Y:S02]  /*8fc0*/  ISETP.GT.AND P0, PT, R3.reuse, 0x48, PT ;  /* 0x000000480300780c */ /* 0x040fe40003f04270 */
        /* <DEDUP_REMOVED lines=8> */
[----:B------:R-:W-:Y:S02]  /*9050*/  ISETP.GT.AND P0, PT, R2, RZ, PT ;  /* 0x000000ff0200720c */ /* 0x000fe40003f04270 */
        /* <DEDUP_REMOVED lines=39> */
[----:B------:R-:W-:Y:S02]  /*92d0*/  ISETP.GT.AND P6, PT, R2, 0x1, PT ;  /* 0x000000010200780c */ /* 0x000fe40003fc4270 */
[----:B------:R-:W-:Y:S02]  /*92e0*/  ISETP.GT.AND P1, PT, R0, RZ, PT ;  /* 0x000000ff0000720c */ /* 0x000fe40003f24270 */
        /* <DEDUP_REMOVED lines=92> */
[----:B------:R-:W-:Y:S02]  /*98b0*/  FSEL R91, R91, -INF , P0 ;  /* 0xff8000005b5b7808 */ /* 0x000fe40000000000 */
[----:B------:R-:W-:Y:S02]  /*98c0*/  ISETP.GT.AND P0, PT, R2, 0x58, PT ;  /* 0x000000580200780c */ /* 0x000fe40003f04270 */
        /* <DEDUP_REMOVED lines=12> */
[----:B------:R-:W-:Y:S02]  /*9990*/  FSEL R95, R95, -INF , P0 ;  /* 0xff8000005f5f7808 */ /* 0x000fe40000000000 */
[C---:B------:R-:W-:Y:S02]  /*99a0*/  ISETP.GT.AND P0, PT, R2.reuse, 0x61, PT ;  /* 0x000000610200780c */ /* 0x040fe40003f04270 */
        /* <DEDUP_REMOVED lines=63> */
[----:B--2---:R-:W-:Y:S02]  /*9da0*/  FMNMX.FTZ R118, R118, R3, !PT ;  /* 0x0000000376767209 */ /* 0x004fe40007810000 */
        /* <DEDUP_REMOVED lines=15> */
[----:B------:R-:W2:Y:S01]  /*9ea0*/  SHFL.BFLY PT, R3, R118, 0x1, 0x1f ;  /* 0x0c201f0076037f89 */ /* 0x000ea200000e0000 */
[----:B------:R-:W-:Y:S02]  /*9eb0*/  FMNMX.FTZ R119, R96, R119, !PT ;  /* 0x0000007760777209 */ /* 0x000fe40007810000 */
[----:B------:R-:W-:Y:S02]  /*9ec0*/  FMNMX.FTZ R2, R91, R2, !PT ;  /* 0x000000025b027209 */ /* 0x000fe40007810000 */
[----:B------:R-:W-:Y:S02]  /*9ed0*/  FMNMX.FTZ R119, R97, R119, !PT ;  /* 0x0000007761777209 */ /* 0x000fe40007810000 */
[----:B------:R-:W-:Y:S01]  /*9ee0*/  FMNMX.FTZ R2, R94, R2, !PT ;  /* 0x000000025e027209 */ /* 0x000fe20007810000 */
[----:B------:R-:W3:Y:S01]  /*9ef0*/  SHFL.BFLY PT, R117, R0, 0x1, 0x1f ;  /* 0x0c201f0000757f89 */ /* 0x000ee200000e0000 */
[----:B------:R-:W-:Y:S02]  /*9f00*/  FMNMX.FTZ R119, R100, R119, !PT ;  /* 0x0000007764777209 */ /* 0x000fe40007810000 */
[----:B------:R-:W-:Y:S02]  /*9f10*/  FMNMX.FTZ R2, R95, R2, !PT ;  /* 0x000000025f027209 */ /* 0x000fe40007810000 */
[----:B------:R-:W-:Y:S02]  /*9f20*/  FMNMX.FTZ R119, R101, R119, !PT ;  /* 0x0000007765777209 */ /* 0x000fe40007810000 */
[----:B------:R-:W-:Y:S02]  /*9f30*/  FSEL R107, R107, -INF , P6 ;  /* 0xff8000006b6b7808 */ /* 0x000fe40003000000 */
[----:B-1----:R-:W-:Y:S02]  /*9f40*/  FMNMX.FTZ R116, R106, R2, !PT ;  /* 0x000000026a747209 */ /* 0x002fe40007810000 */
[----:B------:R-:W-:Y:S02]  /*9f50*/  FMNMX.FTZ R119, R112, R119, !PT ;  /* 0x0000007770777209 */ /* 0x000fe40007810000 */
[----:B------:R-:W-:Y:S02]  /*9f60*/  FSEL R110, R110, -INF , P1 ;  /* 0xff8000006e6e7808 */ /* 0x000fe40000800000 */
[----:B------:R-:W-:Y:S02]  /*9f70*/  FMNMX.FTZ R116, R107, R116, !PT ;  /* 0x000000746b747209 */ /* 0x000fe40007810000 */
[----:B------:R-:W-:Y:S02]  /*9f80*/  FMNMX.FTZ R119, R113, R119, !PT ;  /* 0x0000007771777209 */ /* 0x000fe40007810000 */
[----:B------:R-:W-:Y:S02]  /*9f90*/  FSEL R111, R111, -INF , P0 ;  /* 0xff8000006f6f7808 */ /* 0x000fe40000000000 */
[----:B------:R-:W-:Y:S01]  /*9fa0*/  FMNMX.FTZ R116, R110, R116, !PT ;  /* 0x000000746e747209 */ /* 0x000fe20007810000 */
[----:B------:R-:W1:Y:S01]  /*9fb0*/  SHFL.BFLY PT, R5, R119, 0x2, 0x1f ;  /* 0x0c401f0077057f89 */ /* 0x000e6200000e0000 */
[----:B--2---:R-:W-:Y:S02]  /*9fc0*/  FMNMX.FTZ R118, R118, R3, !PT ;  /* 0x0000000376767209 */ /* 0x004fe40007810000 */
[----:B------:R-:W-:Y:S02]  /*9fd0*/  FMNMX.FTZ R116, R111, R116, !PT ;  /* 0x000000746f747209 */ /* 0x000fe40007810000 */
[----:B---3--:R-:W-:Y:S03]  /*9fe0*/  FMNMX.FTZ R117, R0, R117, !PT ;  /* 0x0000007500757209 */ /* 0x008fe60007810000 */
[----:B------:R-:W2:Y:S01]  /*9ff0*/  SHFL.BFLY PT, R0, R116, 0x2, 0x1f ;  /* 0x0c401f0074007f89 */ /* 0x000ea200000e0000 */
[----:B-1----:R-:W-:Y:S07]  /*a000*/  FMNMX.FTZ R119, R5, R119, !PT ;  /* 0x0000007705777209 */ /* 0x002fee0007810000 */
[----:B------:R-:W1:Y:S01]  /*a010*/  SHFL.BFLY PT, R4, R119, 0x1, 0x1f ;  /* 0x0c201f0077047f89 */ /* 0x000e6200000e0000 */
[----:B--2---:R-:W-:Y:S07]  /*a020*/  FMNMX.FTZ R116, R116, R0, !PT ;  /* 0x0000000074747209 */ /* 0x004fee0007810000 */
[----:B------:R2:W3:Y:S01]  /*a030*/  SHFL.BFLY PT, R0, R116, 0x1, 0x1f ;  /* 0x0c201f0074007f89 */ /* 0x0004e200000e0000 */
[----:B-1----:R-:W-:Y:S07]  /*a040*/  FMNMX.FTZ R119, R119, R4, !PT ;  /* 0x0000000477777209 */ /* 0x002fee0007810000 */
.L_x_1409:
[C---:B------:R-:W-:Y:S01]  /*a050*/  FMUL.FTZ R2, R119.reuse, c[0x0][0x2d0] ;  /* 0x0000b40077027a20 */ /* 0x040fe20000410000 */
[C---:B------:R-:W-:Y:S01]  /*a060*/  FSETP.NEU.FTZ.AND P0, PT, R119.reuse, -INF , PT ;  /* 0xff8000007700780b */ /* 0x040fe20003f1d000 */
[----:B------:R-:W-:Y:S01]  /*a070*/  WARPSYNC 0xffffffff ;  /* 0xffffffff00007948 */ /* 0x000fe20003800000 */
[----:B---3--:R-:W-:Y:S02]  /*a080*/  FMNMX.FTZ R68, R0, R116, !PT ;  /* 0x0000007400447209 */ /* 0x008fe40007810000 */
[----:B------:R-:W-:Y:S02]  /*a090*/  FSEL R2, R2, RZ, P0 ;  /* 0x000000ff02027208 */ /* 0x000fe40000000000 */
[----:B------:R-:W-:Y:S02]  /*a0a0*/  FSEL R0, R119, RZ, P0 ;  /* 0x000000ff77007208 */ /* 0x000fe40000000000 */
[----:B------:R-:W-:Y:S01]  /*a0b0*/  FSETP.NEU.FTZ.AND P1, PT, R118, -INF , PT ;  /* 0xff8000007600780b */ /* 0x000fe20003f3d000 */
[--C-:B------:R-:W-:Y:S01]  /*a0c0*/  FFMA.FTZ R198, R49, c[0x0][0x2d0], -R2.reuse ;  /* 0x0000b40031c67a23 */ /* 0x100fe20000010802 */
[----:B------:R-:W-:Y:S01]  /*a0d0*/  FSETP.NEU.FTZ.AND P0, PT, R117, -INF , PT ;  /* 0xff8000007500780b */ /* 0x000fe20003f1d000 */
[--C-:B------:R-:W-:Y:S01]  /*a0e0*/  FFMA.FTZ R217, R84, c[0x0][0x2d0], -R2.reuse ;  /* 0x0000b40054d97a23 */ /* 0x100fe20000010802 */
[----:B------:R-:W3:Y:S01]  /*a0f0*/  LDL.LU R49, [R1+0xc] ;  /* 0x00000c0001317983 */ /* 0x000ee20000300800 */
        /* <DEDUP_REMOVED lines=10> */
[----:B------:R-:W-:Y:S02]  /*a1a0*/  FFMA.FTZ R249, R97, c[0x0][0x2d0], -R2 ;  /* 0x0000b40061f97a23 */ /* 0x000fe40000010802 */
[----:B------:R-:W-:Y:S01]  /*a1b0*/  FADD.FTZ R4, -R0, R120 ;  /* 0x0000007800047221 */ /* 0x000fe20000010100 */
[----:B------:R-:W-:Y:S01]  /*a1c0*/  FSEL R0, R118, RZ, P1 ;  /* 0x000000ff76007208 */ /* 0x000fe20000800000 */
        /* <DEDUP_REMOVED lines=21> */
[----:B------:R-:W-:Y:S02]  /*a320*/  FMUL.FTZ R2, R118, c[0x0][0x2d0] ;  /* 0x0000b40076027a20 */ /* 0x000fe40000410000 */
[----:B------:R-:W-:Y:S01]  /*a330*/  FADD.FTZ R3, -R0, R121 ;  /* 0x0000007900037221 */ /* 0x000fe20000010100 */
[----:B------:R-:W-:Y:S02]  /*a340*/  FSEL R0, R117, RZ, P0 ;  /* 0x000000ff75007208 */ /* 0x000fe40000000000 */
[----:B------:R-:W-:Y:S01]  /*a350*/  FSEL R2, R2, RZ, P1 ;  /* 0x000000ff02027208 */ /* 0x000fe20000800000 */
[----:B------:R-:W-:Y:S01]  /*a360*/  FMUL.FTZ R3, R3, c[0x0][0x2d0] ;  /* 0x0000b40003037a20 */ /* 0x000fe20000410000 */
[----:B------:R-:W-:Y:S01]  /*a370*/  MUFU.EX2 R203, R203 ;  /* 0x000000cb00cb7308 */ /* 0x000fe20000000800 */
[----:B------:R-:W-:Y:S02]  /*a380*/  FADD.FTZ R0, -R0, R122 ;  /* 0x0000007a00007221 */ /* 0x000fe40000010100 */
[--C-:B------:R-:W-:Y:S02]  /*a390*/  FFMA.FTZ R9, R33, c[0x0][0x2d0], -R2.reuse ;  /* 0x0000b40021097a23 */ /* 0x100fe40000010802 */
[--C-:B--2---:R-:W-:Y:S01]  /*a3a0*/  FFMA.FTZ R116, R51, c[0x0][0x2d0], -R2.reuse ;  /* 0x0000b40033747a23 */ /* 0x104fe20000010802 */
[----:B------:R-:W2:Y:S01]  /*a3b0*/  LDL.LU R33, [R1+0x8] ;  /* 0x0000080001217983 */ /* 0x000ea20000300800 */
        /* <DEDUP_REMOVED lines=34> */
[----:B------:R-:W-:Y:S03]  /*a5e0*/  FMUL.FTZ R0, R0, c[0x0][0x2d0] ;  /* 0x0000b40000007a20 */ /* 0x000fe60000410000 */
[----:B------:R-:W-:Y:S02]  /*a5f0*/  FSEL R2, R2, RZ, P0 ;  /* 0x000000ff02027208 */ /* 0x000fe40000000000 */
[----:B------:R-:W-:Y:S03]  /*a600*/  FSETP.NEU.FTZ.AND P0, PT, R68, -INF , PT ;  /* 0xff8000004400780b */ /* 0x000fe60003f1d000 */
        /* <DEDUP_REMOVED lines=18> */
[--C-:B------:R-:W-:Y:S02]  /*a730*/  FFMA.FTZ R38, R92, c[0x0][0x2d0], -R2.reuse ;  /* 0x0000b4005c267a23 */ /* 0x100fe40000010802 */
[--C-:B------:R-:W-:Y:S01]  /*a740*/  FFMA.FTZ R39, R93, c[0x0][0x2d0], -R2.reuse ;  /* 0x0000b4005d277a23 */ /* 0x100fe20000010802 */
[----:B------:R-:W-:Y:S01]  /*a750*/  MUFU.EX2 R0, R0 ;  /* 0x0000000000007308 */ /* 0x000fe20000000800 */
[--C-:B------:R-:W-:Y:S02]  /*a760*/  FFMA.FTZ R83, R105, c[0x0][0x2d0], -R2.reuse ;  /* 0x0000b40069537a23 */ /* 0x100fe40000010802 */
[--C-:B------:R-:W-:Y:S02]  /*a770*/  FFMA.FTZ R82, R108, c[0x0][0x2d0], -R2.reuse ;  /* 0x0000b4006c527a23 */ /* 0x100fe40000010802 */
[--C-:B-1----:R-:W-:Y:S02]  /*a780*/  FFMA.FTZ R5, R20, c[0x0][0x2d0], -R2.reuse ;  /* 0x0000b40014057a23 */ /* 0x102fe40000010802 */
        /* <DEDUP_REMOVED lines=10> */
[----:B------:R-:W-:Y:S08]  /*a830*/  MOV R73, R36 ;  /* 0x0000002400497202 */ /* 0x000ff00000000f00 */
[----:B------:R-:W-:Y:S01]  /*a840*/  MUFU.EX2 R191, R191 ;  /* 0x000000bf00bf7308 */ /* 0x000fe20000000800 */
[----:B-1----:R-:W-:Y:S01]  /*a850*/  FFMA.FTZ R5, R18, c[0x0][0x2d0], -R2 ;  /* 0x0000b40012057a23 */ /* 0x002fe20000010802 */
[----:B------:R-:W-:Y:S08]  /*a860*/  FSEL R2, R68, RZ, P0 ;  /* 0x000000ff44027208 */ /* 0x000ff00000000000 */
[----:B------:R1:W-:Y:S01]  /*a870*/  MUFU.EX2 R76, R5 ;  /* 0x00000005004c7308 */ /* 0x0003e20000000800 */
[----:B------:R-:W-:Y:S02]  /*a880*/  FADD.FTZ R6, -R2, R123 ;  /* 0x0000007b02067221 */ /* 0x000fe40000010100 */
[----:B------:R-:W-:Y:S07]  /*a890*/  FMUL.FTZ R2, R4, c[0x0][0x2d0] ;  /* 0x0000b40004027a20 */ /* 0x000fee0000410000 */
[----:B------:R-:W4:Y:S10]  /*a8a0*/  MUFU.EX2 R2, R2 ;  /* 0x0000000200027308 */ /* 0x000f340000000800 */
[----:B------:R-:W-:Y:S01]  /*a8b0*/  MUFU.EX2 R190, R190 ;  /* 0x000000be00be7308 */ /* 0x000fe20000000800 */
[----:B-1----:R-:W-:Y:S05]  /*a8c0*/  FMUL.FTZ R5, R68, c[0x0][0x2d0] ;  /* 0x0000b40044057a20 */ /* 0x002fea0000410000 */
[----:B------:R-:W-:Y:S04]  /*a8d0*/  FSEL R5, R5, RZ, P0 ;  /* 0x000000ff05057208 */ /* 0x000fe80000000000 */
[----:B------:R-:W-:Y:S01]  /*a8e0*/  MUFU.EX2 R202, R202 ;  /* 0x000000ca00ca7308 */ /* 0x000fe20000000800 */
[--C-:B------:R-:W-:Y:S02]  /*a8f0*/  FFMA.FTZ R221, R62, c[0x0][0x2d0], -R5.reuse ;  /* 0x0000b4003edd7a23 */ /* 0x100fe40000010805 */
[----:B------:R-:W5:Y:S01]  /*a900*/  LDL.LU R62, [R1+0x10] ;  /* 0x00001000013e7983 */ /* 0x000f620000300800 */
[--C-:B------:R-:W-:Y:S02]  /*a910*/  FFMA.FTZ R220, R59, c[0x0][0x2d0], -R5.reuse ;  /* 0x0000b4003bdc7a23 */ /* 0x100fe40000010805 */
[--C-:B------:R-:W-:Y:S04]  /*a920*/  FFMA.FTZ R92, R27, c[0x0][0x2d0], -R5.reuse ;  /* 0x0000b4001b5c7a23 */ /* 0x100fe80000010805 */
[----:B------:R-:W-:Y:S01]  /*a930*/  MUFU.EX2 R189, R189 ;  /* 0x000000bd00bd7308 */ /* 0x000fe20000000800 */
[----:B------:R-:W2:Y:S01]  /*a940*/  LDL.LU R59, [R1+0x14] ;  /* 0x00001400013b7983 */ /* 0x000ea20000300800 */
[--C-:B------:R-:W-:Y:S02]  /*a950*/  FFMA.FTZ R27, R78, c[0x0][0x2d0], -R5.reuse ;  /* 0x0000b4004e1b7a23 */ /* 0x100fe40000010805 */
[--C-:B------:R-:W-:Y:S02]  /*a960*/  FFMA.FTZ R18, R79, c[0x0][0x2d0], -R5.reuse ;  /* 0x0000b4004f127a23 */ /* 0x100fe40000010805 */
[--C-:B------:R-:W-:Y:S01]  /*a970*/  FFMA.FTZ R109, R47, c[0x0][0x2d0], -R5.reuse ;  /* 0x0000b4002f6d7a23 */ /* 0x100fe20000010805 */
[----:B------:R-:W-:Y:S01]  /*a980*/  MOV R47, R77 ;  /* 0x0000004d002f7202 */ /* 0x000fe20000000f00 */
[--C-:B------:R-:W-:Y:S01]  /*a990*/  FFMA.FTZ R123, R58, c[0x0][0x2d0], -R5.reuse ;  /* 0x0000b4003a7b7a23 */ /* 0x100fe20000010805 */
[----:B------:R-:W-:Y:S01]  /*a9a0*/  MOV R58, R53 ;  /* 0x00000035003a7202 */ /* 0x000fe20000000f00 */
[----:B------:R-:W-:Y:S01]  /*a9b0*/  MUFU.EX2 R188, R188 ;  /* 0x000000bc00bc7308 */ /* 0x000fe20000000800 */
[--C-:B------:R-:W-:Y:S02]  /*a9c0*/  FFMA.FTZ R7, R21, c[0x0][0x2d0], -R5.reuse ;  /* 0x0000b40015077a23 */ /* 0x100fe40000010805 */
[--C-:B------:R-:W-:Y:S02]  /*a9d0*/  FFMA.FTZ R4, R19, c[0x0][0x2d0], -R5.reuse ;  /* 0x0000b40013047a23 */ /* 0x100fe40000010805 */
[--C-:B------:R-:W-:Y:S02]  /*a9e0*/  FFMA.FTZ R66, R90, c[0x0][0x2d0], -R5.reuse ;  /* 0x0000b4005a427a23 */ /* 0x100fe40000010805 */
        /* <DEDUP_REMOVED lines=25> */
[----:B------:R-:W1:Y:S01]  /*ab80*/  MUFU.EX2 R107, R14 ;  /* 0x0000000e006b7308 */ /* 0x000e620000000800 */
        /* <DEDUP_REMOVED lines=36> */
[----:B----4-:R-:W-:Y:S01]  /*add0*/  FMUL.FTZ R53, R2, R157 ;  /* 0x0000009d02357220 */ /* 0x010fe20000410000 */
[----:B------:R-:W-:Y:S01]  /*ade0*/  MOV R157, R76 ;  /* 0x0000004c009d7202 */ /* 0x000fe20000000f00 */
[C---:B--2---:R-:W-:Y:S01]  /*adf0*/  FFMA.FTZ R10, R0.reuse, R33, R80 ;  /* 0x00000021000a7223 */ /* 0x044fe20000010050 */
[----:B------:R-:W2:Y:S01]  /*ae00*/  LDSM.16.MT88.4 R76, [R225] ;  /* 0x00000000e14c783b */ /* 0x000ea20000004200 */
[----:B------:R-:W-:Y:S01]  /*ae10*/  FMUL.FTZ R8, R0, R152 ;  /* 0x0000009800087220 */ /* 0x000fe20000410000 */
[----:B------:R-:W-:Y:S01]  /*ae20*/  F2FP.PACK_AB R72, R70, R22 ;  /* 0x000000164648723e */ /* 0x000fe200000000ff */
[C---:B------:R-:W-:Y:S01]  /*ae30*/  FMUL.FTZ R9, R0.reuse, R153 ;  /* 0x0000009900097220 */ /* 0x040fe20000410000 */
[----:B------:R-:W-:Y:S01]  /*ae40*/  MOV R19, R37 ;  /* 0x0000002500137202 */ /* 0x000fe20000000f00 */
[C---:B------:R-:W-:Y:S01]  /*ae50*/  FMUL.FTZ R12, R0.reuse, R160 ;  /* 0x000000a0000c7220 */ /* 0x040fe20000410000 */
[----:B------:R-:W-:Y:S01]  /*ae60*/  F2FP.PACK_AB R73, R23, R34 ;  /* 0x000000221749723e */ /* 0x000fe200000000ff */
[C---:B------:R-:W-:Y:S01]  /*ae70*/  FMUL.FTZ R13, R0.reuse, R161 ;  /* 0x000000a1000d7220 */ /* 0x040fe20000410000 */
[----:B------:R-:W-:Y:S01]  /*ae80*/  F2FP.PACK_AB R80, R71, R80 ;  /* 0x000000504750723e */ /* 0x000fe200000000ff */
[----:B------:R-:W-:Y:S01]  /*ae90*/  FMUL.FTZ R24, R0, R144 ;  /* 0x0000009000187220 */ /* 0x000fe20000410000 */
[----:B------:R-:W-:Y:S01]  /*aea0*/  F2FP.PACK_AB R82, R252, R157 ;  /* 0x0000009dfc52723e */ /* 0x000fe200000000ff */
[C---:B------:R-:W-:Y:S01]  /*aeb0*/  FMUL.FTZ R25, R0.reuse, R145 ;  /* 0x0000009100197220 */ /* 0x040fe20000410000 */
[----:B------:R-:W-:Y:S01]  /*aec0*/  MOV R145, R31 ;  /* 0x0000001f00917202 */ /* 0x000fe20000000f00 */
[C---:B------:R-:W-:Y:S01]  /*aed0*/  FMUL.FTZ R28, R0.reuse, R148 ;  /* 0x00000094001c7220 */ /* 0x040fe20000410000 */
[----:B------:R-:W-:Y:S01]  /*aee0*/  MOV R148, R83 ;  /* 0x0000005300947202 */ /* 0x000fe20000000f00 */
[C---:B------:R-:W-:Y:S01]  /*aef0*/  FMUL.FTZ R29, R0.reuse, R149 ;  /* 0x00000095001d7220 */ /* 0x040fe20000410000 */
[----:B-1----:R-:W-:Y:S01]  /*af00*/  F2FP.PACK_AB R83, R107, R91 ;  /* 0x0000005b6b53723e */ /* 0x002fe200000000ff */
[C---:B------:R-:W-:Y:S01]  /*af10*/  FMUL.FTZ R40, R0.reuse, R136 ;  /* 0x0000008800287220 */ /* 0x040fe20000410000 */
[----:B------:R-:W-:Y:S01]  /*af20*/  MOV R149, R26 ;  /* 0x0000001a00957202 */ /* 0x000fe20000000f00 */
[C---:B------:R-:W-:Y:S01]  /*af30*/  FMUL.FTZ R41, R0.reuse, R137 ;  /* 0x0000008900297220 */ /* 0x040fe20000410000 */
[----:B------:R-:W-:Y:S01]  /*af40*/  MOV R137, R48 ;  /* 0x0000003000897202 */ /* 0x000fe20000000f00 */
[C---:B------:R-:W-:Y:S01]  /*af50*/  FMUL.FTZ R44, R0.reuse, R140 ;  /* 0x0000008c002c7220 */ /* 0x040fe20000410000 */
[----:B------:R-:W-:Y:S01]  /*af60*/  MOV R144, R42 ;  /* 0x0000002a00907202 */ /* 0x000fe20000000f00 */
[C---:B------:R-:W-:Y:S01]  /*af70*/  FMUL.FTZ R45, R0.reuse, R141 ;  /* 0x0000008d002d7220 */ /* 0x040fe20000410000 */
[----:B------:R-:W-:Y:S01]  /*af80*/  F2FP.PACK_AB R74, R137, R35 ;  /* 0x00000023894a723e */ /* 0x000fe200000000ff */
        /* <DEDUP_REMOVED lines=8> */
[C---:B---3--:R-:W-:Y:S01]  /*b010*/  FFMA.FTZ R0, R2.reuse, R49, R22 ;  /* 0x0000003102007223 */ /* 0x048fe20000010016 */
[----:B------:R-:W-:Y:S01]  /*b020*/  MUFU.EX2 R124, R86 ;  /* 0x00000056007c7308 */ /* 0x000fe20000000800 */
[----:B------:R-:W-:Y:S01]  /*b030*/  FMUL.FTZ R49, R2, R165 ;  /* 0x000000a502317220 */ /* 0x000fe20000410000 */
[----:B------:R-:W-:Y:S01]  /*b040*/  MOV R165, R52 ;  /* 0x0000003400a57202 */ /* 0x000fe20000000f00 */
[----:B------:R-:W-:Y:S01]  /*b050*/  FADD.FTZ R70, R70, R0 ;  /* 0x0000000046467221 */ /* 0x000fe20000010000 */
[----:B------:R-:W-:Y:S01]  /*b060*/  MOV R141, R54 ;  /* 0x00000036008d7202 */ /* 0x000fe20000000f00 */
[----:B------:R-:W-:Y:S01]  /*b070*/  FMUL.FTZ R0, R6, c[0x0][0x2d0] ;  /* 0x0000b40006007a20 */ /* 0x000fe20000410000 */
[----:B------:R-:W-:Y:S01]  /*b080*/  MOV R133, R55 ;  /* 0x0000003700857202 */ /* 0x000fe20000000f00 */
[C---:B------:R-:W-:Y:S01]  /*b090*/  FMUL.FTZ R52, R2.reuse, R156 ;  /* 0x0000009c02347220 */ /* 0x040fe20000410000 */
[----:B------:R-:W-:Y:S01]  /*b0a0*/  MOV R156, R19 ;  /* 0x00000013009c7202 */ /* 0x000fe20000000f00 */
[C---:B------:R-:W-:Y:S01]  /*b0b0*/  FMUL.FTZ R4, R2.reuse, R184 ;  /* 0x000000b802047220 */ /* 0x040fe20000410000 */
[----:B------:R-:W-:Y:S01]  /*b0c0*/  MOV R19, R65 ;  /* 0x0000004100137202 */ /* 0x000fe20000000f00 */
[----:B------:R-:W1:Y:S01]  /*b0d0*/  MUFU.EX2 R0, R0 ;  /* 0x0000000000007308 */ /* 0x000e620000000800 */
        /* <DEDUP_REMOVED lines=11> */
[-C--:B--2---:R-:W-:Y:S01]  /*b190*/  HMMA.16816.F32 R4, R72, R76.reuse, R4 ;  /* 0x0000004c4804723c */ /* 0x084fe20000001804 */
[----:B------:R-:W-:Y:S04]  /*b1a0*/  MUFU.EX2 R136, R112 ;  /* 0x0000007000887308 */ /* 0x000fe80000000800 */
[----:B------:R-:W-:Y:S01]  /*b1b0*/  FADD.FTZ R71, R71, R10 ;  /* 0x0000000a47477221 */ /* 0x000fe20000010000 */
[----:B------:R-:W-:Y:S01]  /*b1c0*/  MOV R94, R38 ;  /* 0x00000026005e7202 */ /* 0x000fe20000000f00 */
[C---:B------:R-:W-:Y:S01]  /*b1d0*/  FMUL.FTZ R16, R2.reuse, R176 ;  /* 0x000000b002107220 */ /* 0x040fe20000410000 */
[----:B------:R-:W-:Y:S01]  /*b1e0*/  MOV R176, R15 ;  /* 0x0000000f00b07202 */ /* 0x000fe20000000f00 */
[----:B------:R-:W-:Y:S02]  /*b1f0*/  FMUL.FTZ R17, R2, R177 ;  /* 0x000000b102117220 */ /* 0x000fe40000410000 */
[----:B------:R-:W-:Y:S01]  /*b200*/  MUFU.EX2 R125, R121 ;  /* 0x00000079007d7308 */ /* 0x000fe20000000800 */
[----:B-1----:R-:W-:Y:S01]  /*b210*/  FFMA.FTZ R69, R0, R59, R81 ;  /* 0x0000003b00457223 */ /* 0x002fe20000010051 */
[----:B------:R-:W-:Y:S01]  /*b220*/  F2FP.PACK_AB R81, R90, R81 ;  /* 0x000000515a51723e */ /* 0x000fe200000000ff */
[C---:B------:R-:W-:Y:S01]  /*b230*/  FMUL.FTZ R10, R0.reuse, R154 ;  /* 0x0000009a000a7220 */ /* 0x040fe20000410000 */
[----:B------:R-:W-:Y:S01]  /*b240*/  MOV R177, R66 ;  /* 0x0000004200b17202 */ /* 0x000fe20000000f00 */
[----:B------:R-:W-:Y:S01]  /*b250*/  FMUL.FTZ R11, R0, R155 ;  /* 0x0000009b000b7220 */ /* 0x000fe20000410000 */
[----:B------:R-:W-:Y:S01]  /*b260*/  MOV R187, R94 ;  /* 0x0000005e00bb7202 */ /* 0x000fe20000000f00 */
[----:B------:R-:W-:Y:S01]  /*b270*/  FADD.FTZ R69, R90, R69 ;  /* 0x000000455a457221 */ /* 0x000fe20000010000 */
[----:B------:R-:W-:Y:S01]  /*b280*/  MOV R132, R58 ;  /* 0x0000003a00847202 */ /* 0x000fe20000000f00 */
[C---:B------:R-:W-:Y:S01]  /*b290*/  FMUL.FTZ R14, R0.reuse, R162 ;  /* 0x000000a2000e7220 */ /* 0x040fe20000410000 */
[----:B------:R-:W-:Y:S01]  /*b2a0*/  MOV R161, R106 ;  /* 0x0000006a00a17202 */ /* 0x000fe20000000f00 */
[----:B------:R-:W-:Y:S01]  /*b2b0*/  FMUL.FTZ R15, R0, R163 ;  /* 0x000000a3000f7220 */ /* 0x000fe20000410000 */
[C---:B------:R-:W-:Y:S01]  /*b2c0*/  HMMA.16816.F32 R8, R80.reuse, R76, R8 ;  /* 0x0000004c5008723c */ /* 0x040fe20000001808 */
[----:B------:R-:W-:Y:S03]  /*b2d0*/  MUFU.EX2 R106, R97 ;  /* 0x00000061006a7308 */ /* 0x000fe60000000800 */
[C---:B------:R-:W-:Y:S01]  /*b2e0*/  FMUL.FTZ R37, R2.reuse, R173 ;  /* 0x000000ad02257220 */ /* 0x040fe20000410000 */
[----:B------:R-:W-:Y:S01]  /*b2f0*/  MOV R173, R18 ;  /* 0x0000001200ad7202 */ /* 0x000fe20000000f00 */
[C---:B------:R-:W-:Y:S01]  /*b300*/  FMUL.FTZ R18, R3.reuse, R178 ;  /* 0x000000b203127220 */ /* 0x040fe20000410000 */
[----:B------:R-:W-:Y:S01]  /*b310*/  MOV R153, R110 ;  /* 0x0000006e00997202 */ /* 0x000fe20000000f00 */
[-C--:B------:R-:W-:Y:S03]  /*b320*/  HMMA.16816.F32 R12, R80, R78.reuse, R12 ;  /* 0x0000004e500c723c */ /* 0x080fe6000000180c */
[----:B------:R-:W-:Y:S01]  /*b330*/  MUFU.EX2 R97, R92 ;  /* 0x0000005c00617308 */ /* 0x000fe20000000800 */
[C---:B------:R-:W-:Y:S01]  /*b340*/  FMUL.FTZ R48, R2.reuse, R164 ;  /* 0x000000a402307220 */ /* 0x040fe20000410000 */
[----:B------:R-:W-:Y:S01]  /*b350*/  MOV R164, R19 ;  /* 0x0000001300a47202 */ /* 0x000fe20000000f00 */
[C---:B------:R-:W-:Y:S02]  /*b360*/  FMUL.FTZ R19, R3.reuse, R179 ;  /* 0x000000b303137220 */ /* 0x040fe40000410000 */
[C---:B------:R-:W-:Y:S01]  /*b370*/  FMUL.FTZ R20, R2.reuse, R180 ;  /* 0x000000b402147220 */ /* 0x040fe20000410000 */
[----:B------:R-:W-:Y:S03]  /*b380*/  MOV R180, R47 ;  /* 0x0000002f00b47202 */ /* 0x000fe60000000f00 */
[C---:B------:R-:W-:Y:S01]  /*b390*/  FMUL.FTZ R21, R2.reuse, R181 ;  /* 0x000000b502157220 */ /* 0x040fe20000410000 */
[C---:B------:R-:W-:Y:S01]  /*b3a0*/  HMMA.16816.F32 R16, R72.reuse, R78, R16 ;  /* 0x0000004e4810723c */ /* 0x040fe20000001810 */
[----:B------:R-:W1:Y:S01]  /*b3b0*/  LDSM.16.MT88.4 R76, [R229] ;  /* 0x00000000e54c783b */ /* 0x000e620000004200 */
[----:B------:R-:W-:Y:S02]  /*b3c0*/  MUFU.EX2 R110, R96 ;  /* 0x00000060006e7308 */ /* 0x000fe40000000800 */
[C---:B------:R-:W-:Y:S01]  /*b3d0*/  FMUL.FTZ R32, R2.reuse, R168 ;  /* 0x000000a802207220 */ /* 0x040fe20000410000 */
[----:B------:R-:W-:Y:S01]  /*b3e0*/  MOV R168, R30 ;  /* 0x0000001e00a87202 */ /* 0x000fe20000000f00 */
[C---:B------:R-:W-:Y:S01]  /*b3f0*/  FMUL.FTZ R33, R2.reuse, R169 ;  /* 0x000000a902217220 */ /* 0x040fe20000410000 */
[----:B------:R-:W-:Y:S01]  /*b400*/  MOV R181, R43 ;  /* 0x0000002b00b57202 */ /* 0x000fe20000000f00 */
[C---:B------:R-:W-:Y:S01]  /*b410*/  FMUL.FTZ R36, R2.reuse, R172 ;  /* 0x000000ac02247220 */ /* 0x040fe20000410000 */
[----:B------:R-:W-:Y:S03]  /*b420*/  MOV R172, R27 ;  /* 0x0000001b00ac7202 */ /* 0x000fe60000000f00 */
[C---:B------:R-:W-:Y:S01]  /*b430*/  FMUL.FTZ R65, R2.reuse, R129 ;  /* 0x0000008102417220 */ /* 0x040fe20000410000 */
[----:B------:R-:W-:Y:S01]  /*b440*/  MOV R169, R67 ;  /* 0x0000004300a97202 */ /* 0x000fe20000000f00 */
[----:B------:R-:W-:Y:S01]  /*b450*/  FMUL.FTZ R64, R2, R128 ;  /* 0x0000008002407220 */ /* 0x000fe20000410000 */
[----:B------:R-:W-:Y:S01]  /*b460*/  MUFU.EX2 R129, R84 ;  /* 0x0000005400817308 */ /* 0x000fe20000000800 */
[C---:B-----5:R-:W-:Y:S02]  /*b470*/  FFMA.FTZ R2, R3.reuse, R62, R34 ;  /* 0x0000003e03027223 */ /* 0x060fe40000010022 */
[----:B------:R-:W-:Y:S02]  /*b480*/  FMUL.FTZ R22, R3, R182 ;  /* 0x000000b603167220 */ /* 0x000fe40000410000 */
[----:B------:R-:W-:Y:S02]  /*b490*/  FADD.FTZ R2, R23, R2 ;  /* 0x0000000217027221 */ /* 0x000fe40000010000 */
[C---:B------:R-:W-:Y:S02]  /*b4a0*/  FMUL.FTZ R23, R3.reuse, R183 ;  /* 0x000000b703177220 */ /* 0x040fe40000410000 */
[C---:B------:R-:W-:Y:S01]  /*b4b0*/  FMUL.FTZ R34, R3.reuse, R170 ;  /* 0x000000aa03227220 */ /* 0x040fe20000410000 */
[----:B------:R2:W3:Y:S01]  /*b4c0*/  MUFU.EX2 R96, R93 ;  /* 0x0000005d00607308 */ /* 0x0004e20000000800 */
[C---:B------:R-:W-:Y:S02]  /*b4d0*/  FMUL.FTZ R26, R0.reuse, R146 ;  /* 0x00000092001a7220 */ /* 0x040fe40000410000 */
[C---:B------:R-:W-:Y:S02]  /*b4e0*/  FMUL.FTZ R27, R0.reuse, R147 ;  /* 0x00000093001b7220 */ /* 0x040fe40000410000 */
[C---:B------:R-:W-:Y:S02]  /*b4f0*/  FMUL.FTZ R30, R0.reuse, R150 ;  /* 0x00000096001e7220 */ /* 0x040fe40000410000 */
[C---:B------:R-:W-:Y:S02]  /*b500*/  FMUL.FTZ R31, R0.reuse, R151 ;  /* 0x00000097001f7220 */ /* 0x040fe40000410000 */
[C---:B------:R-:W-:Y:S01]  /*b510*/  FMUL.FTZ R38, R3.reuse, R174 ;  /* 0x000000ae03267220 */ /* 0x040fe20000410000 */
[----:B------:R-:W-:Y:S01]  /*b520*/  MUFU.EX2 R128, R120 ;  /* 0x0000007800807308 */ /* 0x000fe20000000800 */
[----:B------:R-:W-:Y:S02]  /*b530*/  FMUL.FTZ R39, R3, R175 ;  /* 0x000000af03277220 */ /* 0x000fe40000410000 */
[C---:B------:R-:W-:Y:S02]  /*b540*/  FMUL.FTZ R42, R0.reuse, R138 ;  /* 0x0000008a002a7220 */ /* 0x040fe40000410000 */
[C---:B------:R-:W-:Y:S01]  /*b550*/  FMUL.FTZ R43, R0.reuse, R139 ;  /* 0x0000008b002b7220 */ /* 0x040fe20000410000 */
[-C--:B-1----:R-:W-:Y:S03]  /*b560*/  HMMA.16816.F32 R20, R72, R76.reuse, R20 ;  /* 0x0000004c4814723c */ /* 0x082fe60000001814 */
[C---:B------:R-:W-:Y:S01]  /*b570*/  FMUL.FTZ R46, R0.reuse, R142 ;  /* 0x0000008e002e7220 */ /* 0x040fe20000410000 */
[----:B------:R-:W-:Y:S01]  /*b580*/  MUFU.EX2 R111, R111 ;  /* 0x0000006f006f7308 */ /* 0x000fe20000000800 */
[C---:B------:R-:W-:Y:S02]  /*b590*/  FMUL.FTZ R47, R0.reuse, R143 ;  /* 0x0000008f002f7220 */ /* 0x040fe40000410000 */
[C---:B------:R-:W-:Y:S01]  /*b5a0*/  FMUL.FTZ R63, R0.reuse, R127 ;  /* 0x0000007f003f7220 */ /* 0x040fe20000410000 */
[C---:B------:R-:W-:Y:S04]  /*b5b0*/  HMMA.16816.F32 R24, R80.reuse, R76, R24 ;  /* 0x0000004c5018723c */ /* 0x040fe80000001818 */
[C---:B------:R-:W-:Y:S02]  /*b5c0*/  FMUL.FTZ R58, R0.reuse, R134 ;  /* 0x00000086003a7220 */ /* 0x040fe40000410000 */
[----:B------:R-:W-:Y:S01]  /*b5d0*/  MUFU.EX2 R127, R85 ;  /* 0x00000055007f7308 */ /* 0x000fe20000000800 */
[C---:B------:R-:W-:Y:S01]  /*b5e0*/  FMUL.FTZ R59, R0.reuse, R135 ;  /* 0x00000087003b7220 */ /* 0x040fe20000410000 */
[-C--:B------:R-:W-:Y:S04]  /*b5f0*/  HMMA.16816.F32 R28, R80, R78.reuse, R28 ;  /* 0x0000004e501c723c */ /* 0x080fe8000000181c */
[----:B------:R-:W-:Y:S02]  /*b600*/  FMUL.FTZ R62, R0, R126 ;  /* 0x0000007e003e7220 */ /* 0x000fe40000410000 */
[----:B------:R-:W-:Y:S02]  /*b610*/  FADD.FTZ R0, R157, R71 ;  /* 0x000000479d007221 */ /* 0x000fe40000010000 */
[C---:B------:R-:W-:Y:S01]  /*b620*/  HMMA.16816.F32 R32, R72.reuse, R78, R32 ;  /* 0x0000004e4820723c */ /* 0x040fe20000001820 */
[----:B------:R-:W1:Y:S01]  /*b630*/  LDSM.16.MT88.4 R76, [R226] ;  /* 0x00000000e24c783b */ /* 0x000e620000004200 */
[----:B------:R-:W-:Y:S02]  /*b640*/  MUFU.EX2 R126, R109 ;  /* 0x0000006d007e7308 */ /* 0x000fe40000000800 */
[----:B------:R-:W-:Y:S02]  /*b650*/  FADD.FTZ R71, R91, R69 ;  /* 0x000000455b477221 */ /* 0x000fe40000010000 */
[C---:B------:R-:W-:Y:S02]  /*b660*/  FMUL.FTZ R66, R3.reuse, R130 ;  /* 0x0000008203427220 */ /* 0x040fe40000410000 */
[C---:B------:R-:W-:Y:S04]  /*b670*/  FMUL.FTZ R54, R3.reuse, R158 ;  /* 0x0000009e03367220 */ /* 0x040fe80000410000 */
[----:B------:R-:W-:Y:S01]  /*b680*/  MUFU.EX2 R130, R116 ;  /* 0x0000007400827308 */ /* 0x000fe20000000800 */
[C---:B------:R-:W-:Y:S02]  /*b690*/  FMUL.FTZ R55, R3.reuse, R159 ;  /* 0x0000009f03377220 */ /* 0x040fe40000410000 */
[----:B------:R-:W-:Y:S02]  /*b6a0*/  FMUL.FTZ R67, R3, R131 ;  /* 0x0000008303437220 */ /* 0x000fe40000410000 */
[----:B------:R-:W-:Y:S01]  /*b6b0*/  FADD.FTZ R3, R186, R70 ;  /* 0x00000046ba037221 */ /* 0x000fe20000010000 */
[----:B------:R-:W-:Y:S02]  /*b6c0*/  MOV R186, R165 ;  /* 0x000000a500ba7202 */ /* 0x000fe40000000f00 */
[----:B------:R-:W-:Y:S01]  /*b6d0*/  MOV R165, R164 ;  /* 0x000000a400a57202 */ /* 0x000fe20000000f00 */
[----:B------:R-:W-:Y:S01]  /*b6e0*/  FADD.FTZ R70, R137, R3 ;  /* 0x0000000389467221 */ /* 0x000fe20000010000 */
[----:B------:R4:W5:Y:S01]  /*b6f0*/  MUFU.EX2 R116, R87 ;  /* 0x0000005700747308 */ /* 0x0009620000000800 */
[----:B------:R-:W-:Y:S01]  /*b700*/  MOV R164, R172 ;  /* 0x000000ac00a47202 */ /* 0x000fe20000000f00 */
[----:B------:R-:W-:Y:S01]  /*b710*/  FADD.FTZ R2, R186, R2 ;  /* 0x00000002ba027221 */ /* 0x000fe20000010000 */
[----:B------:R-:W-:Y:S01]  /*b720*/  MOV R186, R95 ;  /* 0x0000005f00ba7202 */ /* 0x000fe20000000f00 */
[----:B------:R-:W-:Y:S01]  /*b730*/  FADD.FTZ R3, R252, R0 ;  /* 0x00000000fc037221 */ /* 0x000fe20000010000 */
[----:B--2---:R-:W-:Y:S01]  /*b740*/  LDSM.16.MT88.4 R92, [R226+0x1000] ;  /* 0x00100000e25c783b */ /* 0x004fe20000004200 */
[----:B------:R-:W-:Y:S01]  /*b750*/  MOV R172, R168 ;  /* 0x000000a800ac7202 */ /* 0x000fe20000000f00 */
[----:B------:R-:W-:Y:S01]  /*b760*/  FADD.FTZ R69, R156, R2 ;  /* 0x000000029c457221 */ /* 0x000fe20000010000 */
[----:B------:R-:W-:Y:S01]  /*b770*/  MOV R168, R132 ;  /* 0x0000008400a87202 */ /* 0x000fe20000000f00 */
[----:B------:R-:W-:Y:S01]  /*b780*/  FADD.FTZ R2, R107, R71 ;  /* 0x000000476b027221 */ /* 0x000fe20000010000 */
[----:B------:R-:W-:Y:S01]  /*b790*/  MUFU.EX2 R131, R101 ;  /* 0x0000006500837308 */ /* 0x000fe20000000800 */
[----:B------:R-:W-:Y:S01]  /*b7a0*/  MOV R156, R165 ;  /* 0x000000a5009c7202 */ /* 0x000fe20000000f00 */
[----:B------:R-:W-:Y:S01]  /*b7b0*/  FADD.FTZ R0, R205, R70 ;  /* 0x00000046cd007221 */ /* 0x000fe20000010000 */
[----:B------:R-:W-:Y:S01]  /*b7c0*/  MOV R165, R140 ;  /* 0x0000008c00a57202 */ /* 0x000fe20000000f00 */
[----:B---3--:R-:W-:Y:S01]  /*b7d0*/  FADD.FTZ R2, R96, R2 ;  /* 0x0000000260027221 */ /* 0x008fe20000010000 */
[----:B------:R-:W-:Y:S01]  /*b7e0*/  MOV R157, R172 ;  /* 0x000000ac009d7202 */ /* 0x000fe20000000f00 */
[----:B------:R-:W-:Y:S01]  /*b7f0*/  FADD.FTZ R3, R99, R3 ;  /* 0x0000000363037221 */ /* 0x000fe20000010000 */
[----:B------:R-:W-:Y:S01]  /*b800*/  MOV R172, R133 ;  /* 0x0000008500ac7202 */ /* 0x000fe20000000f00 */
[----:B------:R-:W-:Y:S01]  /*b810*/  FADD.FTZ R2, R97, R2 ;  /* 0x0000000261027221 */ /* 0x000fe20000010000 */
[-C--:B-1----:R-:W-:Y:S01]  /*b820*/  HMMA.16816.F32 R36, R72, R76.reuse, R36 ;  /* 0x0000004c4824723c */ /* 0x082fe20000001824 */
[----:B------:R-:W-:Y:S02]  /*b830*/  MUFU.EX2 R101, R88 ;  /* 0x0000005800657308 */ /* 0x000fe40000000800 */
[----:B------:R-:W-:Y:S01]  /*b840*/  FADD.FTZ R3, R98, R3 ;  /* 0x0000000362037221 */ /* 0x000fe20000010000 */
[----:B----4-:R-:W-:Y:S01]  /*b850*/  LDSM.16.MT88.4 R84, [R225+0x800] ;  /* 0x00080000e154783b */ /* 0x010fe20000004200 */
[----:B------:R-:W-:Y:S03]  /*b860*/  FADD.FTZ R69, R191, R69 ;  /* 0x00000045bf457221 */ /* 0x000fe60000010000 */
        /* <DEDUP_REMOVED lines=9> */
[----:B------:R-:W1:Y:S03]  /*b900*/  LDSM.16.MT88.4 R76, [R228] ;  /* 0x00000000e44c783b */ /* 0x000e660000004200 */
[----:B------:R-:W-:Y:S02]  /*b910*/  FADD.FTZ R69, R188, R69 ;  /* 0x00000045bc457221 */ /* 0x000fe40000010000 */
[----:B-----5:R-:W-:Y:S01]  /*b920*/  FADD.FTZ R3, R116, R3 ;  /* 0x0000000374037221 */ /* 0x020fe20000010000 */
[----:B------:R-:W-:Y:S01]  /*b930*/  MUFU.EX2 R132, R100 ;  /* 0x0000006400847308 */ /* 0x000fe20000000800 */
[----:B------:R-:W-:Y:S04]  /*b940*/  FADD.FTZ R69, R122, R69 ;  /* 0x000000457a457221 */ /* 0x000fe80000010000 */
[----:B------:R-:W-:Y:S02]  /*b950*/  FADD.FTZ R69, R125, R69 ;  /* 0x000000457d457221 */ /* 0x000fe40000010000 */
[----:B------:R-:W-:Y:S02]  /*b960*/  FADD.FTZ R3, R124, R3 ;  /* 0x000000037c037221 */ /* 0x000fe40000010000 */
[----:B------:R-:W-:Y:S01]  /*b970*/  FADD.FTZ R69, R128, R69 ;  /* 0x0000004580457221 */ /* 0x000fe20000010000 */
[----:B------:R2:W3:Y:S01]  /*b980*/  MUFU.EX2 R100, R89 ;  /* 0x0000005900647308 */ /* 0x0004e20000000800 */
[----:B------:R-:W-:Y:S02]  /*b990*/  FADD.FTZ R3, R127, R3 ;  /* 0x000000037f037221 */ /* 0x000fe40000010000 */
[----:B------:R-:W-:Y:S02]  /*b9a0*/  FADD.FTZ R70, R130, R69 ;  /* 0x0000004582467221 */ /* 0x000fe40000010000 */
[----:B------:R-:W-:Y:S04]  /*b9b0*/  FADD.FTZ R0, R204, R0 ;  /* 0x00000000cc007221 */ /* 0x000fe80000010000 */
[----:B------:R-:W-:Y:S01]  /*b9c0*/  FADD.FTZ R0, R203, R0 ;  /* 0x00000000cb007221 */ /* 0x000fe20000010000 */
[----:B------:R-:W-:Y:S03]  /*b9d0*/  MUFU.EX2 R137, R102 ;  /* 0x0000006600897308 */ /* 0x000fe60000000800 */
[----:B------:R-:W-:Y:S04]  /*b9e0*/  FADD.FTZ R0, R202, R0 ;  /* 0x00000000ca007221 */ /* 0x000fe80000010000 */
[----:B------:R-:W-:Y:S03]  /*b9f0*/  FADD.FTZ R0, R201, R0 ;  /* 0x00000000c9007221 */ /* 0x000fe60000010000 */
[----:B------:R-:W-:Y:S01]  /*ba00*/  MUFU.EX2 R102, R176 ;  /* 0x000000b000667308 */ /* 0x000fe20000000800 */
[----:B------:R-:W-:Y:S01]  /*ba10*/  FADD.FTZ R0, R200, R0 ;  /* 0x00000000c8007221 */ /* 0x000fe20000010000 */
[-C--:B-1----:R-:W-:Y:S01]  /*ba20*/  HMMA.16816.F32 R52, R72, R76.reuse, R52 ;  /* 0x0000004c4834723c */ /* 0x082fe20000001834 */
[----:B--2---:R-:W-:Y:S02]  /*ba30*/  LDSM.16.MT88.4 R88, [R226+0x800] ;  /* 0x00080000e258783b */ /* 0x004fe40000004200 */
[----:B---3--:R-:W-:Y:S02]  /*ba40*/  FADD.FTZ R2, R100, R2 ;  /* 0x0000000264027221 */ /* 0x008fe40000010000 */
[----:B------:R-:W-:Y:S03]  /*ba50*/  FADD.FTZ R0, R199, R0 ;  /* 0x00000000c7007221 */ /* 0x000fe60000010000 */
[----:B------:R-:W-:Y:S01]  /*ba60*/  MUFU.EX2 R121, R186 ;  /* 0x000000ba00797308 */ /* 0x000fe20000000800 */
[----:B------:R-:W-:Y:S01]  /*ba70*/  FADD.FTZ R2, R101, R2 ;  /* 0x0000000265027221 */ /* 0x000fe20000010000 */
[C---:B------:R-:W-:Y:S04]  /*ba80*/  HMMA.16816.F32 R56, R80.reuse, R76, R56 ;  /* 0x0000004c5038723c */ /* 0x040fe80000001838 */
[----:B------:R-:W-:Y:S02]  /*ba90*/  FADD.FTZ R2, R104, R2 ;  /* 0x0000000268027221 */ /* 0x000fe40000010000 */
[----:B------:R-:W-:Y:S01]  /*baa0*/  FADD.FTZ R71, R198, R0 ;  /* 0x00000000c6477221 */ /* 0x000fe20000010000 */
[----:B------:R-:W-:Y:S01]  /*bab0*/  F2FP.PACK_AB R76, R98, R99 ;  /* 0x00000063624c723e */ /* 0x000fe200000000ff */
[-C--:B------:R-:W-:Y:S01]  /*bac0*/  HMMA.16816.F32 R60, R80, R78.reuse, R60 ;  /* 0x0000004e503c723c */ /* 0x080fe2000000183c */
[----:B------:R-:W1:Y:S01]  /*bad0*/  LDSM.16.MT88.4 R80, [R229+0x800] ;  /* 0x00080000e550783b */ /* 0x000e620000004200 */
[----:B------:R-:W-:Y:S02]  /*bae0*/  MUFU.EX2 R140, R103 ;  /* 0x00000067008c7308 */ /* 0x000fe40000000800 */
[----:B------:R-:W-:Y:S01]  /*baf0*/  F2FP.PACK_AB R77, R97, R96 ;  /* 0x00000060614d723e */ /* 0x000fe200000000ff */
[----:B------:R-:W-:Y:S03]  /*bb00*/  FADD.FTZ R69, R197, R71 ;  /* 0x00000047c5457221 */ /* 0x000fe60000010000 */
[----:B------:R-:W-:Y:S04]  /*bb10*/  HMMA.16816.F32 R64, R72, R78, R64 ;  /* 0x0000004e4840723c */ /* 0x000fe80000001840 */
[----:B------:R-:W-:Y:S03]  /*bb20*/  MUFU.EX2 R103, R108 ;  /* 0x0000006c00677308 */ /* 0x000fe60000000800 */
[----:B------:R-:W-:Y:S02]  /*bb30*/  F2FP.PACK_AB R72, R204, R205 ;  /* 0x000000cdcc48723e */ /* 0x000fe400000000ff */
[----:B------:R-:W-:Y:S03]  /*bb40*/  F2FP.PACK_AB R73, R190, R191 ;  /* 0x000000bfbe49723e */ /* 0x000fe600000000ff */
[----:B------:R-:W-:Y:S02]  /*bb50*/  F2FP.PACK_AB R74, R202, R203 ;  /* 0x000000cbca4a723e */ /* 0x000fe400000000ff */
[----:B------:R-:W-:Y:S01]  /*bb60*/  F2FP.PACK_AB R75, R188, R189 ;  /* 0x000000bdbc4b723e */ /* 0x000fe200000000ff */
[----:B------:R2:W-:Y:S01]  /*bb70*/  MUFU.EX2 R108, R164 ;  /* 0x000000a4006c7308 */ /* 0x0005e20000000800 */
[----:B------:R-:W-:Y:S02]  /*bb80*/  F2FP.PACK_AB R78, R110, R106 ;  /* 0x0000006a6e4e723e */ /* 0x000fe400000000ff */
[----:B------:R-:W-:Y:S03]  /*bb90*/  F2FP.PACK_AB R79, R101, R100 ;  /* 0x00000064654f723e */ /* 0x000fe600000000ff */
[-C--:B------:R-:W-:Y:S04]  /*bba0*/  HMMA.16816.F32 R4, R72, R84.reuse, R4 ;  /* 0x000000544804723c */ /* 0x080fe80000001804 */
[----:B------:R3:W-:Y:S04]  /*bbb0*/  MUFU.EX2 R110, R169 ;  /* 0x000000a9006e7308 */ /* 0x0007e80000000800 */
[C---:B------:R-:W-:Y:S06]  /*bbc0*/  HMMA.16816.F32 R8, R76.reuse, R84, R8 ;  /* 0x000000544c08723c */ /* 0x040fec0000001808 */
[----:B------:R-:W-:Y:S02]  /*bbd0*/  MUFU.EX2 R188, R187 ;  /* 0x000000bb00bc7308 */ /* 0x000fe40000000800 */
[-C--:B------:R-:W-:Y:S01]  /*bbe0*/  HMMA.16816.F32 R12, R76, R86.reuse, R12 ;  /* 0x000000564c0c723c */ /* 0x080fe2000000180c */
[----:B--2---:R-:W-:Y:S07]  /*bbf0*/  LDSM.16.MT88.4 R164, [R226+0x3000] ;  /* 0x00300000e2a4783b */ /* 0x004fee0000004200 */
[C---:B------:R-:W-:Y:S01]  /*bc00*/  HMMA.16816.F32 R16, R72.reuse, R86, R16 ;  /* 0x000000564810723c */ /* 0x040fe20000001810 */
[----:B------:R-:W-:Y:S01]  /*bc10*/  MUFU.EX2 R101, R185 ;  /* 0x000000b900657308 */ /* 0x000fe20000000800 */
[----:B------:R-:W2:Y:S06]  /*bc20*/  LDSM.16.MT88.4 R84, [R228+0x800] ;  /* 0x00080000e454783b */ /* 0x000eac0000004200 */
[-C--:B-1----:R-:W-:Y:S02]  /*bc30*/  HMMA.16816.F32 R20, R72, R80.reuse, R20 ;  /* 0x000000504814723c */ /* 0x082fe40000001814 */
[----:B---3--:R-:W-:Y:S01]  /*bc40*/  LDSM.16.MT88.4 R168, [R229+0x3000] ;  /* 0x00300000e5a8783b */ /* 0x008fe20000004200 */
[----:B------:R-:W-:Y:S05]  /*bc50*/  MUFU.EX2 R100, R184 ;  /* 0x000000b800647308 */ /* 0x000fea0000000800 */
[C---:B------:R-:W-:Y:S05]  /*bc60*/  HMMA.16816.F32 R24, R76.reuse, R80, R24 ;  /* 0x000000504c18723c */ /* 0x040fea0000001818 */
[----:B------:R-:W-:Y:S03]  /*bc70*/  MUFU.EX2 R106, R181 ;  /* 0x000000b5006a7308 */ /* 0x000fe60000000800 */
[-C--:B------:R-:W-:Y:S07]  /*bc80*/  HMMA.16816.F32 R28, R76, R82.reuse, R28 ;  /* 0x000000524c1c723c */ /* 0x080fee000000181c */
[----:B------:R-:W-:Y:S01]  /*bc90*/  MUFU.EX2 R135, R114 ;  /* 0x0000007200877308 */ /* 0x000fe20000000800 */
[C---:B------:R-:W-:Y:S01]  /*bca0*/  HMMA.16816.F32 R32, R72.reuse, R82, R32 ;  /* 0x000000524820723c */ /* 0x040fe20000001820 */
[----:B------:R-:W1:Y:S07]  /*bcb0*/  LDSM.16.MT88.4 R80, [R225+0x1000] ;  /* 0x00100000e150783b */ /* 0x000e6e0000004200 */
[-C--:B------:R-:W-:Y:S01]  /*bcc0*/  HMMA.16816.F32 R36, R72, R88.reuse, R36 ;  /* 0x000000584824723c */ /* 0x080fe20000001824 */
[----:B------:R-:W3:Y:S07]  /*bcd0*/  MUFU.EX2 R114, R105 ;  /* 0x0000006900727308 */ /* 0x000eee0000000800 */
[C---:B------:R-:W-:Y:S03]  /*bce0*/  HMMA.16816.F32 R40, R76.reuse, R88, R40 ;  /* 0x000000584c28723c */ /* 0x040fe60000001828 */
[----:B------:R-:W4:Y:S05]  /*bcf0*/  MUFU.EX2 R134, R113 ;  /* 0x0000007100867308 */ /* 0x000f2a0000000800 */
[-C--:B------:R-:W-:Y:S05]  /*bd00*/  HMMA.16816.F32 R44, R76, R90.reuse, R44 ;  /* 0x0000005a4c2c723c */ /* 0x080fea000000182c */
[----:B------:R-:W-:Y:S03]  /*bd10*/  MUFU.EX2 R133, R115 ;  /* 0x0000007300857308 */ /* 0x000fe60000000800 */
[C---:B------:R-:W-:Y:S01]  /*bd20*/  HMMA.16816.F32 R48, R72.reuse, R90, R48 ;  /* 0x0000005a4830723c */ /* 0x040fe20000001830 */
[----:B------:R-:W5:Y:S03]  /*bd30*/  LDSM.16.MT88.4 R88, [R229+0x1000] ;  /* 0x00100000e558783b */ /* 0x000f660000004200 */
[----:B---3--:R-:W-:Y:S03]  /*bd40*/  FADD.FTZ R2, R114, R2 ;  /* 0x0000000272027221 */ /* 0x008fe60000010000 */
[----:B------:R-:W-:Y:S01]  /*bd50*/  MUFU.EX2 R107, R173 ;  /* 0x000000ad006b7308 */ /* 0x000fe20000000800 */
[-C--:B--2---:R-:W-:Y:S04]  /*bd60*/  HMMA.16816.F32 R52, R72, R84.reuse, R52 ;  /* 0x000000544834723c */ /* 0x084fe80000001834 */
[----:B------:R-:W-:Y:S02]  /*bd70*/  FADD.FTZ R96, R103, R2 ;  /* 0x0000000267607221 */ /* 0x000fe40000010000 */
[----:B------:R-:W-:Y:S02]  /*bd80*/  FADD.FTZ R2, R129, R3 ;  /* 0x0000000381027221 */ /* 0x000fe40000010000 */
[C---:B------:R-:W-:Y:S01]  /*bd90*/  HMMA.16816.F32 R56, R76.reuse, R84, R56 ;  /* 0x000000544c38723c */ /* 0x040fe20000001838 */
[----:B------:R-:W-:Y:S03]  /*bda0*/  MUFU.EX2 R120, R157 ;  /* 0x0000009d00787308 */ /* 0x000fe60000000800 */
[----:B------:R-:W-:Y:S02]  /*bdb0*/  FADD.FTZ R2, R131, R2 ;  /* 0x0000000283027221 */ /* 0x000fe40000010000 */
[----:B----4-:R-:W-:Y:S02]  /*bdc0*/  FADD.FTZ R3, R134, R70 ;  /* 0x0000004686037221 */ /* 0x010fe40000010000 */
[-C--:B------:R-:W-:Y:S03]  /*bdd0*/  HMMA.16816.F32 R60, R76, R86.reuse, R60 ;  /* 0x000000564c3c723c */ /* 0x080fe6000000183c */
[----:B------:R-:W2:Y:S01]  /*bde0*/  MUFU.EX2 R115, R156 ;  /* 0x0000009c00737308 */ /* 0x000ea20000000800 */
[----:B------:R-:W-:Y:S02]  /*bdf0*/  FADD.FTZ R0, R126, R96 ;  /* 0x000000607e007221 */ /* 0x000fe40000010000 */
[----:B------:R-:W-:Y:S01]  /*be00*/  FADD.FTZ R3, R136, R3 ;  /* 0x0000000388037221 */ /* 0x000fe20000010000 */
[----:B------:R-:W-:Y:S01]  /*be10*/  F2FP.PACK_AB R76, R124, R116 ;  /* 0x000000747c4c723e */ /* 0x000fe200000000ff */
[----:B------:R-:W-:Y:S01]  /*be20*/  HMMA.16816.F32 R64, R72, R86, R64 ;  /* 0x000000564840723c */ /* 0x000fe20000001840 */
[----:B------:R-:W3:Y:S03]  /*be30*/  LDSM.16.MT88.4 R84, [R228+0x1000] ;  /* 0x00100000e454783b */ /* 0x000ee60000004200 */
[----:B------:R-:W-:Y:S01]  /*be40*/  F2FP.PACK_AB R78, R129, R127 ;  /* 0x0000007f814e723e */ /* 0x000fe200000000ff */
[----:B------:R-:W4:Y:S01]  /*be50*/  MUFU.EX2 R113, R172 ;  /* 0x000000ac00717308 */ /* 0x000f220000000800 */
[----:B------:R-:W-:Y:S01]  /*be60*/  F2FP.PACK_AB R77, R114, R104 ;  /* 0x00000068724d723e */ /* 0x000fe200000000ff */
[----:B------:R-:W-:Y:S01]  /*be70*/  FADD.FTZ R70, R123, R0 ;  /* 0x000000007b467221 */ /* 0x000fe20000010000 */
[----:B------:R-:W-:Y:S01]  /*be80*/  F2FP.PACK_AB R72, R200, R201 ;  /* 0x000000c9c848723e */ /* 0x000fe200000000ff */
[----:B------:R-:W-:Y:S03]  /*be90*/  FADD.FTZ R0, R196, R69 ;  /* 0x00000045c4007221 */ /* 0x000fe60000010000 */
[----:B------:R-:W-:Y:S01]  /*bea0*/  F2FP.PACK_AB R73, R125, R122 ;  /* 0x0000007a7d49723e */ /* 0x000fe200000000ff */
[----:B------:R-:W-:Y:S01]  /*beb0*/  FADD.FTZ R69, R132, R2 ;  /* 0x0000000284457221 */ /* 0x000fe20000010000 */
[----:B------:R-:W-:Y:S01]  /*bec0*/  F2FP.PACK_AB R74, R198, R199 ;  /* 0x000000c7c64a723e */ /* 0x000fe200000000ff */
[----:B------:R5:W-:Y:S01]  /*bed0*/  MUFU.EX2 R104, R177 ;  /* 0x000000b100687308 */ /* 0x000be20000000800 */
[----:B------:R-:W-:Y:S01]  /*bee0*/  F2FP.PACK_AB R75, R130, R128 ;  /* 0x00000080824b723e */ /* 0x000fe200000000ff */
[----:B------:R-:W-:Y:S01]  /*bef0*/  FADD.FTZ R2, R220, R70 ;  /* 0x00000046dc027221 */ /* 0x000fe20000010000 */
[----:B------:R-:W-:Y:S01]  /*bf00*/  F2FP.PACK_AB R79, R126, R103 ;  /* 0x000000677e4f723e */ /* 0x000fe200000000ff */
[----:B------:R-:W-:Y:S01]  /*bf10*/  FADD.FTZ R0, R206, R0 ;  /* 0x00000000ce007221 */ /* 0x000fe20000010000 */
[----:B--2---:R-:W-:Y:S01]  /*bf20*/  F2FP.PACK_AB R128, R115, R120 ;  /* 0x000000787380723e */ /* 0x004fe200000000ff */
[----:B------:R-:W-:Y:S01]  /*bf30*/  FADD.FTZ R3, R193, R3 ;  /* 0x00000003c1037221 */ /* 0x000fe20000010000 */
[----:B------:R-:W-:Y:S01]  /*bf40*/  F2FP.PACK_AB R130, R106, R109 ;  /* 0x0000006d6a82723e */ /* 0x000fe200000000ff */
[-C--:B-1----:R-:W-:Y:S02]  /*bf50*/  HMMA.16816.F32 R4, R72, R80.reuse, R4 ;  /* 0x000000504804723c */ /* 0x082fe40000001804 */
[----:B------:R-:W-:Y:S01]  /*bf60*/  MUFU.EX2 R103, R141 ;  /* 0x0000008d00677308 */ /* 0x000fe20000000800 */
[----:B------:R-:W-:Y:S01]  /*bf70*/  FADD.FTZ R3, R192, R3 ;  /* 0x00000003c0037221 */ /* 0x000fe20000010000 */
[----:B------:R-:W-:Y:S02]  /*bf80*/  MOV R122, R117 ;  /* 0x00000075007a7202 */ /* 0x000fe40000000f00 */
[----:B----4-:R-:W-:Y:S02]  /*bf90*/  F2FP.PACK_AB R129, R110, R113 ;  /* 0x000000716e81723e */ /* 0x010fe400000000ff */
[C---:B------:R-:W-:Y:S04]  /*bfa0*/  HMMA.16816.F32 R8, R76.reuse, R80, R8 ;  /* 0x000000504c08723c */ /* 0x040fe80000001808 */
[----:B------:R-:W-:Y:S04]  /*bfb0*/  MUFU.EX2 R105, R180 ;  /* 0x000000b400697308 */ /* 0x000fe80000000800 */
[-C--:B------:R-:W-:Y:S01]  /*bfc0*/  HMMA.16816.F32 R12, R76, R82.reuse, R12 ;  /* 0x000000524c0c723c */ /* 0x080fe2000000180c */
[----:B-----5:R-:W-:Y:S05]  /*bfd0*/  LDSM.16.MT88.4 R176, [R225+0x3000] ;  /* 0x00300000e1b0783b */ /* 0x020fea0000004200 */
[----:B------:R-:W-:Y:S02]  /*bfe0*/  MUFU.EX2 R97, R145 ;  /* 0x0000009100617308 */ /* 0x000fe40000000800 */
[C---:B------:R-:W-:Y:S01]  /*bff0*/  HMMA.16816.F32 R16, R72.reuse, R82, R16 ;  /* 0x000000524810723c */ /* 0x040fe20000001810 */
[----:B------:R-:W1:Y:S07]  /*c000*/  LDSM.16.MT88.4 R80, [R225+0x1800] ;  /* 0x00180000e150783b */ /* 0x000e6e0000004200 */
[-C--:B------:R-:W-:Y:S01]  /*c010*/  HMMA.16816.F32 R20, R72, R88.reuse, R20 ;  /* 0x000000584814723c */ /* 0x080fe20000001814 */
[----:B------:R-:W-:Y:S07]  /*c020*/  MUFU.EX2 R98, R148 ;  /* 0x0000009400627308 */ /* 0x000fee0000000800 */
[C---:B------:R-:W-:Y:S03]  /*c030*/  HMMA.16816.F32 R24, R76.reuse, R88, R24 ;  /* 0x000000584c18723c */ /* 0x040fe60000001818 */
[----:B------:R-:W2:Y:S05]  /*c040*/  MUFU.EX2 R99, R149 ;  /* 0x0000009500637308 */ /* 0x000eaa0000000800 */
[-C--:B------:R-:W-:Y:S08]  /*c050*/  HMMA.16816.F32 R28, R76, R90.reuse, R28 ;  /* 0x0000005a4c1c723c */ /* 0x080ff0000000181c */
[C---:B------:R-:W-:Y:S01]  /*c060*/  HMMA.16816.F32 R32, R72.reuse, R90, R32 ;  /* 0x0000005a4820723c */ /* 0x040fe20000001820 */
[----:B------:R-:W4:Y:S07]  /*c070*/  LDSM.16.MT88.4 R88, [R229+0x1800] ;  /* 0x00180000e558783b */ /* 0x000f2e0000004200 */
[-C--:B------:R-:W-:Y:S04]  /*c080*/  HMMA.16816.F32 R36, R72, R92.reuse, R36 ;  /* 0x0000005c4824723c */ /* 0x080fe80000001824 */
[----:B--2---:R-:W-:Y:S04]  /*c090*/  F2FP.PACK_AB R124, R98, R99 ;  /* 0x00000063627c723e */ /* 0x004fe800000000ff */
[C---:B------:R-:W-:Y:S08]  /*c0a0*/  HMMA.16816.F32 R40, R76.reuse, R92, R40 ;  /* 0x0000005c4c28723c */ /* 0x040ff00000001828 */
[-C--:B------:R-:W-:Y:S08]  /*c0b0*/  HMMA.16816.F32 R44, R76, R94.reuse, R44 ;  /* 0x0000005e4c2c723c */ /* 0x080ff0000000182c */
[C---:B------:R-:W-:Y:S01]  /*c0c0*/  HMMA.16816.F32 R48, R72.reuse, R94, R48 ;  /* 0x0000005e4830723c */ /* 0x040fe20000001830 */
[----:B------:R-:W2:Y:S07]  /*c0d0*/  LDSM.16.MT88.4 R92, [R226+0x1800] ;  /* 0x00180000e25c783b */ /* 0x000eae0000004200 */
        /* <DEDUP_REMOVED lines=9> */
[----:B------:R-:W-:Y:S02]  /*c170*/  F2FP.PACK_AB R73, R136, R134 ;  /* 0x000000868849723e */ /* 0x000fe400000000ff */
[----:B------:R-:W-:Y:S02]  /*c180*/  F2FP.PACK_AB R74, R207, R206 ;  /* 0x000000cecf4a723e */ /* 0x000fe400000000ff */
[----:B------:R-:W-:Y:S02]  /*c190*/  F2FP.PACK_AB R75, R192, R193 ;  /* 0x000000c1c04b723e */ /* 0x000fe400000000ff */
[----:B------:R-:W-:Y:S02]  /*c1a0*/  F2FP.PACK_AB R79, R223, R221 ;  /* 0x000000dddf4f723e */ /* 0x000fe400000000ff */
[----:B------:R-:W-:Y:S02]  /*c1b0*/  F2FP.PACK_AB R131, R103, R105 ;  /* 0x000000696783723e */ /* 0x000fe400000000ff */
[----:B------:R-:W-:Y:S01]  /*c1c0*/  MOV R123, R68 ;  /* 0x00000044007b7202 */ /* 0x000fe20000000f00 */
        /* <DEDUP_REMOVED lines=27> */
[----:B------:R-:W-:Y:S05]  /*c380*/  F2FP.PACK_AB R79, R107, R108 ;  /* 0x0000006c6b4f723e */ /* 0x000fea00000000ff */
        /* <DEDUP_REMOVED lines=29> */
[C---:B------:R-:W-:Y:S01]  /*c560*/  HMMA.16816.F32 R8, R76.reuse, R80, R8 ;  /* 0x000000504c08723c */ /* 0x040fe20000001808 */
[----:B------:R-:W-:Y:S07]  /*c570*/  MUFU.EX2 R80, R152 ;  /* 0x0000009800507308 */ /* 0x000fee0000000800 */
[-C--:B------:R-:W-:Y:S03]  /*c580*/  HMMA.16816.F32 R12, R76, R82.reuse, R12 ;  /* 0x000000524c0c723c */ /* 0x080fe6000000180c */
[----:B------:R-:W1:Y:S05]  /*c590*/  MUFU.EX2 R81, R153 ;  /* 0x0000009900517308 */ /* 0x000e6a0000000800 */
[C---:B------:R-:W-:Y:S05]  /*c5a0*/  HMMA.16816.F32 R16, R72.reuse, R82, R16 ;  /* 0x000000524810723c */ /* 0x040fea0000001810 */
[----:B------:R-:W-:Y:S03]  /*c5b0*/  MUFU.EX2 R82, R160 ;  /* 0x000000a000527308 */ /* 0x000fe60000000800 */
[-C--:B----4-:R-:W-:Y:S07]  /*c5c0*/  HMMA.16816.F32 R20, R72, R88.reuse, R20 ;  /* 0x000000584814723c */ /* 0x090fee0000001814 */
[----:B------:R-:W4:Y:S01]  /*c5d0*/  MUFU.EX2 R83, R161 ;  /* 0x000000a100537308 */ /* 0x000f220000000800 */
[C---:B------:R-:W-:Y:S04]  /*c5e0*/  HMMA.16816.F32 R24, R76.reuse, R88, R24 ;  /* 0x000000584c18723c */ /* 0x040fe80000001818 */
[----:B-1----:R-:W-:Y:S04]  /*c5f0*/  F2FP.PACK_AB R127, R80, R81 ;  /* 0x00000051507f723e */ /* 0x002fe800000000ff */
[-C--:B------:R-:W-:Y:S01]  /*c600*/  HMMA.16816.F32 R28, R76, R90.reuse, R28 ;  /* 0x0000005a4c1c723c */ /* 0x080fe2000000181c */
[----:B------:R-:W1:Y:S07]  /*c610*/  MUFU.EX2 R88, R144 ;  /* 0x0000009000587308 */ /* 0x000e6e0000000800 */
[C---:B------:R-:W-:Y:S04]  /*c620*/  HMMA.16816.F32 R32, R72.reuse, R90, R32 ;  /* 0x0000005a4820723c */ /* 0x040fe80000001820 */
[----:B----4-:R-:W-:Y:S04]  /*c630*/  F2FP.PACK_AB R125, R82, R83 ;  /* 0x00000053527d723e */ /* 0x010fe800000000ff */
[-C--:B--2---:R-:W-:Y:S08]  /*c640*/  HMMA.16816.F32 R36, R72, R92.reuse, R36 ;  /* 0x0000005c4824723c */ /* 0x084ff00000001824 */
[C---:B------:R-:W-:Y:S04]  /*c650*/  HMMA.16816.F32 R40, R76.reuse, R92, R40 ;  /* 0x0000005c4c28723c */ /* 0x040fe80000001828 */
[----:B-1----:R-:W-:Y:S04]  /*c660*/  F2FP.PACK_AB R126, R88, R97 ;  /* 0x00000061587e723e */ /* 0x002fe800000000ff */
[-C--:B------:R-:W-:Y:S08]  /*c670*/  HMMA.16816.F32 R44, R76, R94.reuse, R44 ;  /* 0x0000005e4c2c723c */ /* 0x080ff0000000182c */
[C---:B------:R-:W-:Y:S08]  /*c680*/  HMMA.16816.F32 R48, R72.reuse, R94, R48 ;  /* 0x0000005e4830723c */ /* 0x040ff00000001830 */
[-C--:B---3--:R-:W-:Y:S08]  /*c690*/  HMMA.16816.F32 R52, R72, R84.reuse, R52 ;  /* 0x000000544834723c */ /* 0x088ff00000001834 */
[C---:B------:R-:W-:Y:S01]  /*c6a0*/  HMMA.16816.F32 R56, R76.reuse, R84, R56 ;  /* 0x000000544c38723c */ /* 0x040fe20000001838 */
[----:B------:R-:W2:Y:S07]  /*c6b0*/  LDL R84, [R1+0x4] ;  /* 0x0000040001547983 */ /* 0x000eae0000100800 */
[-C--:B------:R-:W-:Y:S08]  /*c6c0*/  HMMA.16816.F32 R60, R76, R86.reuse, R60 ;  /* 0x000000564c3c723c */ /* 0x080ff0000000183c */
[----:B------:R-:W-:Y:S08]  /*c6d0*/  HMMA.16816.F32 R64, R72, R86, R64 ;  /* 0x000000564840723c */ /* 0x000ff00000001840 */
[-C--:B------:R-:W-:Y:S01]  /*c6e0*/  HMMA.16816.F32 R184, R128, R176.reuse, R4 ;  /* 0x000000b080b8723c */ /* 0x080fe20000001804 */
[----:B------:R-:W1:Y:S07]  /*c6f0*/  LDSM.16.MT88.4 R4, [R228+0x3000] ;  /* 0x00300000e404783b */ /* 0x000e6e0000004200 */
[C---:B------:R-:W-:Y:S07]  /*c700*/  HMMA.16816.F32 R152, R124.reuse, R176, R8 ;  /* 0x000000b07c98723c */ /* 0x040fee0000001808 */
        /* <DEDUP_REMOVED lines=76> */
.L_x_1342:
[----:B-1----:R-:W-:-:S13]  /*cbd0*/  ISETP.GE.AND P0, PT, R245, RZ, PT ;  /* 0x000000fff500720c */ /* 0x002fda0003f06270 */
[----:B------:R-:W-:Y:S05]  /*cbe0*/  @!P0 BRA `(.L_x_1354) ;  /* 0x000046d000008947 */ /* 0x000fea0003800000 */
[----:B------:R-:W-:Y:S01]  /*cbf0*/  IMAD.MOV.U32 R122, RZ, RZ, R118 ;  /* 0x000000ffff7a7224 */ /* 0x000fe200078e0076 */
[----:B------:R-:W-:Y:S01]  /*cc00*/  MOV R123, R68 ;  /* 0x00000044007b7202 */ /* 0x000fe20000000f00 */
[----:B------:R-:W-:Y:S01]  /*cc10*/  IMAD.MOV.U32 R121, RZ, RZ, R119 ;  /* 0x000000ffff797224 */ /* 0x000fe200078e0077 */
[----:B------:R-:W-:Y:S02]  /*cc20*/  MOV R120, R117 ;  /* 0x0000007500787202 */ /* 0x000fe40000000f00 */
.L_x_1361:
        /* <DEDUP_REMOVED lines=41> */
.L_x_1410:
[-C--:B------:R-:W-:Y:S01]  /*cec0*/  HMMA.16816.F32 R4, R112, R16.reuse, RZ ;  /* 0x000000107004723c */ /* 0x080fe200000018ff */
[----:B------:R-:W3:Y:S01]  /*ced0*/  SHFL.IDX PT, R84, R0, RZ, 0x181f ;  /* 0x00181fff00547589 */ /* 0x000ee200000e0000 */
[----:B------:R-:W-:Y:S06]  /*cee0*/  BSSY B0, `(.L_x_1356) ;  /* 0x00000f6000007945 */ /* 0x000fec0003800000 */
[C---:B------:R-:W-:Y:S01]  /*cef0*/  HMMA.16816.F32 R8, R108.reuse, R16, RZ ;  /* 0x000000106c08723c */ /* 0x040fe200000018ff */
[----:B------:R-:W4:Y:S07]  /*cf00*/  SHFL.IDX PT, R2, R0, 0x1, 0x181f ;  /* 0x00381f0000027f89 */ /* 0x000f2e00000e0000 */
[-C--:B------:R-:W-:Y:S01]  /*cf10*/  HMMA.16816.F32 R12, R108, R18.reuse, RZ ;  /* 0x000000126c0c723c */ /* 0x080fe200000018ff */
[----:B------:R-:W-:Y:S07]  /*cf20*/  SHFL.IDX PT, R3, R88, 0x1, 0x181f ;  /* 0x00381f0058037f89 */ /* 0x000fee00000e0000 */
[C---:B------:R-:W-:Y:S01]  /*cf30*/  HMMA.16816.F32 R16, R112.reuse, R18, RZ ;  /* 0x000000127010723c */ /* 0x040fe200000018ff */
[----:B------:R-:W5:Y:S07]  /*cf40*/  SHFL.IDX PT, R90, R0, 0x2, 0x181f ;  /* 0x00581f00005a7f89 */ /* 0x000f6e00000e0000 */
[-C--:B------:R-:W-:Y:S01]  /*cf50*/  HMMA.16816.F32 R20, R112, R32.reuse, RZ ;  /* 0x000000207014723c */ /* 0x080fe200000018ff */
[----:B------:R-:W-:Y:S07]  /*cf60*/  SHFL.IDX PT, R86, R88, 0x2, 0x181f ;  /* 0x00581f0058567f89 */ /* 0x000fee00000e0000 */
        /* <DEDUP_REMOVED lines=18> */
[-C--:B----4-:R-:W-:Y:S02]  /*d090*/  IADD3 R2, P1, R2, R104.reuse, RZ ;  /* 0x0000006802027210 */ /* 0x090fe40007f3e0ff */
[--C-:B--2---:R-:W-:Y:S01]  /*d0a0*/  IMAD.X R85, R85, 0x1, R100.reuse, P4 ;  /* 0x0000000155557824 */ /* 0x104fe200020e0664 */
[-C--:B-----5:R-:W-:Y:S01]  /*d0b0*/  IADD3 R90, P0, R90, R104.reuse, RZ ;  /* 0x000000685a5a7210 */ /* 0x0a0fe20007f1e0ff */
[C---:B------:R-:W-:Y:S03]  /*d0c0*/  HMMA.16816.F32 R64, R112.reuse, R66, RZ ;  /* 0x000000427040723c */ /* 0x040fe600000018ff */
[----:B------:R2:W-:Y:S01]  /*d0d0*/  LDGSTS.E.BYPASS.LTC128B.128 [R243+0x100], [R84.64], !P5 ;  /* 0x0010000054f37fae */ /* 0x0005e2000e901d46 */
[--C-:B------:R-:W-:Y:S01]  /*d0e0*/  IMAD.X R3, R3, 0x1, R100.reuse, P1 ;  /* 0x0000000103037824 */ /* 0x100fe200008e0664 */
[-C--:B-1----:R-:W-:Y:S01]  /*d0f0*/  IADD3 R94, P6, R94, R104.reuse, RZ ;  /* 0x000000685e5e7210 */ /* 0x082fe20007fde0ff */
[--C-:B------:R-:W-:Y:S01]  /*d100*/  IMAD.X R91, R86, 0x1, R100.reuse, P0 ;  /* 0x00000001565b7824 */ /* 0x100fe200000e0664 */
[-C--:B------:R-:W-:Y:S01]  /*d110*/  IADD3 R92, P4, R92, R104.reuse, RZ ;  /* 0x000000685c5c7210 */ /* 0x080fe20007f9e0ff */
[-C--:B------:R-:W-:Y:S01]  /*d120*/  HMMA.16816.F32 R68, R112, R80.reuse, RZ ;  /* 0x000000507044723c */ /* 0x080fe200000018ff */
[-C--:B------:R-:W-:Y:S02]  /*d130*/  IADD3 R102, P1, R102, R104.reuse, RZ ;  /* 0x0000006866667210 */ /* 0x080fe40007f3e0ff */
[----:B------:R1:W-:Y:S01]  /*d140*/  LDGSTS.E.BYPASS.LTC128B.128 [R243+0x900], [R2.64], !P5 ;  /* 0x0090000002f37fae */ /* 0x0003e2000e901d46 */
[--C-:B------:R-:W-:Y:S01]  /*d150*/  IMAD.X R95, R89, 0x1, R100.reuse, P6 ;  /* 0x00000001595f7824 */ /* 0x100fe200030e0664 */
[----:B------:R-:W-:Y:S01]  /*d160*/  IADD3 R104, P0, R0, R104, RZ ;  /* 0x0000006800687210 */ /* 0x000fe20007f1e0ff */
[--C-:B------:R-:W-:Y:S02]  /*d170*/  IMAD.X R93, R93, 0x1, R100.reuse, P4 ;  /* 0x000000015d5d7824 */ /* 0x100fe400020e0664 */
[C---:B------:R-:W-:Y:S03]  /*d180*/  HMMA.16816.F32 R72, R108.reuse, R80, RZ ;  /* 0x000000506c48723c */ /* 0x040fe600000018ff */
[----:B------:R3:W-:Y:S01]  /*d190*/  LDGSTS.E.BYPASS.LTC128B.128 [R243+0x1100], [R90.64], !P5 ;  /* 0x011000005af37fae */ /* 0x0007e2000e901d46 */
[--C-:B------:R-:W-:Y:S04]  /*d1a0*/  IMAD.X R103, R101, 0x1, R100.reuse, P1 ;  /* 0x0000000165677824 */ /* 0x100fe800008e0664 */
[-C--:B------:R-:W-:Y:S03]  /*d1b0*/  HMMA.16816.F32 R76, R108, R82.reuse, RZ ;  /* 0x000000526c4c723c */ /* 0x080fe600000018ff */
[----:B------:R4:W-:Y:S05]  /*d1c0*/  LDGSTS.E.BYPASS.LTC128B.128 [R243+0x1900], [R94.64], !P5 ;  /* 0x019000005ef37fae */ /* 0x0009ea000e901d46 */
[C---:B------:R-:W-:Y:S03]  /*d1d0*/  HMMA.16816.F32 R80, R112.reuse, R82, RZ ;  /* 0x000000527050723c */ /* 0x040fe600000018ff */
[----:B------:R3:W5:Y:S05]  /*d1e0*/  SHFL.IDX PT, R0, R88, 0x6, 0x181f ;  /* 0x00d81f0058007f89 */ /* 0x00076a00000e0000 */
[-C--:B--2---:R-:W-:Y:S03]  /*d1f0*/  HMMA.16816.F32 R84, R112, R96.reuse, RZ ;  /* 0x000000607054723c */ /* 0x084fe600000018ff */
[----:B------:R4:W-:Y:S08]  /*d200*/  LDGSTS.E.BYPASS.LTC128B.128 [R243+0x2100], [R92.64], !P5 ;  /* 0x021000005cf37fae */ /* 0x0009f0000e901d46 */
[----:B------:R2:W-:Y:S01]  /*d210*/  LDGSTS.E.BYPASS.LTC128B.128 [R243+0x2900], [R102.64], !P5 ;  /* 0x0290000066f37fae */ /* 0x0005e2000e901d46 */
[C---:B---3--:R-:W-:Y:S02]  /*d220*/  HMMA.16816.F32 R88, R108.reuse, R96, RZ ;  /* 0x000000606c58723c */ /* 0x048fe400000018ff */
[----:B-----5:R-:W-:Y:S01]  /*d230*/  IMAD.X R105, R0, 0x1, R100, P0 ;  /* 0x0000000100697824 */ /* 0x020fe200000e0664 */
[----:B------:R-:W-:Y:S04]  /*d240*/  ISETP.GE.AND P0, PT, R245, 0x1, PT ;  /* 0x00000001f500780c */ /* 0x000fe80003f06270 */
        /* <DEDUP_REMOVED lines=55> */
[-C--:B-----5:R-:W-:Y:S08]  /*d5c0*/  HMMA.16816.F32 R36, R116, R208.reuse, R36 ;  /* 0x000000d07424723c */ /* 0x0a0ff00000001824 */
[C---:B------:R-:W-:Y:S08]  /*d5d0*/  HMMA.16816.F32 R40, R200.reuse, R208, R40 ;  /* 0x000000d0c828723c */ /* 0x040ff00000001828 */
[-C--:B------:R-:W-:Y:S08]  /*d5e0*/  HMMA.16816.F32 R44, R200, R210.reuse, R44 ;  /* 0x000000d2c82c723c */ /* 0x080ff0000000182c */
[C---:B------:R-:W-:Y:S01]  /*d5f0*/  HMMA.16816.F32 R48, R116.reuse, R210, R48 ;  /* 0x000000d27430723c */ /* 0x040fe20000001830 */
[----:B------:R-:W3:Y:S07]  /*d600*/  LDSM.16.M88.4 R208, [R227] ;  /* 0x00000000e3d0783b */ /* 0x000eee0000000200 */
        /* <DEDUP_REMOVED lines=15> */
[-C--:B--2---:R-:W-:Y:S08]  /*d700*/  HMMA.16816.F32 R100, R116, R192.reuse, R100 ;  /* 0x000000c07464723c */ /* 0x084ff00000001864 */
[C---:B------:R-:W-:Y:S08]  /*d710*/  HMMA.16816.F32 R104, R200.reuse, R192, R104 ;  /* 0x000000c0c868723c */ /* 0x040ff00000001868 */
[-C--:B------:R-:W-:Y:S01]  /*d720*/  HMMA.16816.F32 R108, R200, R194.reuse, R108 ;  /* 0x000000c2c86c723c */ /* 0x080fe2000000186c */
[----:B------:R-:W-:Y:S07]  /*d730*/  LDSM.16.M88.4 R200, [R227+0x3000] ;  /* 0x00300000e3c8783b */ /* 0x000fee0000000200 */
[----:B------:R-:W-:Y:S01]  /*d740*/  HMMA.16816.F32 R112, R116, R194, R112 ;  /* 0x000000c27470723c */ /* 0x000fe20000001870 */
[----:B------:R-:W2:Y:S07]  /*d750*/  LDSM.16.M88.4 R116, [R227+0x2000] ;  /* 0x00200000e374783b */ /* 0x000eae0000000200 */
[-C--:B---3--:R-:W-:Y:S01]  /*d760*/  HMMA.16816.F32 R4, R204, R208.reuse, R4 ;  /* 0x000000d0cc04723c */ /* 0x088fe20000001804 */
[----:B------:R-:W3:Y:S01]  /*d770*/  LDSM.16.M88.4 R192, [R227+0x2800] ;  /* 0x00280000e3c0783b */ /* 0x000ee20000000200 */
[----:B------:R-:W-:Y:S06]  /*d780*/  DEPBAR.LE SB0, 0x0 ;  /* 0x000080000000791a */ /* 0x000fec0000000000 */
[C---:B-1----:R-:W-:Y:S01]  /*d790*/  HMMA.16816.F32 R8, R196.reuse, R208, R8 ;  /* 0x000000d0c408723c */ /* 0x042fe20000001808 */
[----:B------:R-:W-:Y:S07]  /*d7a0*/  BAR.SYNC.DEFER_BLOCKING 0x0 ;  /* 0x0000000000007b1d */ /* 0x000fee0000010000 */
        /* <DEDUP_REMOVED lines=65> */
.L_x_1411:
        /* <DEDUP_REMOVED lines=34> */
.L_x_1412:
[----:B--2-4-:R-:W-:Y:S04]  /*dde0*/  IADD3 R2, P0, R116, R119, RZ ;  /* 0x0000007774027210 */ /* 0x014fe80007f1e0ff */
[----:B-1----:R-:W-:Y:S05]  /*ddf0*/  IADD3.X R3, R0, R117, RZ, P0, !PT ;  /* 0x0000007500037210 */ /* 0x002fea00007fe4ff */
[----:B------:R-:W-:Y:S01]  /*de00*/  @!PT LDS RZ, [RZ] ;  /* 0x00000000fffff984 */ /* 0x000fe20000000800 */
[----:B------:R-:W-:Y:S01]  /*de10*/  @!PT LDS RZ, [RZ] ;  /* 0x00000000fffff984 */ /* 0x000fe20000000800 */
[----:B------:R-:W-:Y:S01]  /*de20*/  @!PT LDS RZ, [RZ] ;  /* 0x00000000fffff984 */ /* 0x000fe20000000800 */
[----:B------:R1:W-:Y:S04]  /*de30*/  LDGSTS.E.BYPASS.LTC128B.128 [R243+0x6900], [R2.64], !P5 ;  /* 0x0690000002f37fae */ /* 0x0003e8000e901d46 */
.L_x_1357:
[----:B------:R-:W-:Y:S05]  /*de40*/  BSYNC B0 ;  /* 0x0000000000007941 */ /* 0x000fea0003800000 */
.L_x_1356:
[----:B-1----:R-:W-:Y:S01]  /*de50*/  FMNMX.FTZ R2, R4, R121, !PT ;  /* 0x0000007904027209 */ /* 0x002fe20007810000 */
        /* <DEDUP_REMOVED lines=128> */
.L_x_1413:
[----:B------:R-:W-:Y:S01]  /*e660*/  FADD.FTZ R2, -R119, R121 ;  /* 0x0000007977027221 */ /* 0x000fe20000010100 */
[----:B-12---:R-:W-:Y:S01]  /*e670*/  FMNMX.FTZ R116, R0, R116, !PT ;  /* 0x0000007400747209 */ /* 0x006fe20007810000 */
[----:B------:R-:W-:Y:S01]  /*e680*/  FADD.FTZ R0, -R117, R120 ;  /* 0x0000007875007221 */ /* 0x000fe20000010100 */
[----:B------:R-:W-:Y:S01]  /*e690*/  STL [R1+0x8c], R227 ;  /* 0x00008ce301007387 */ /* 0x000fe20000100800 */
[----:B------:R-:W-:Y:S01]  /*e6a0*/  FMUL.FTZ R120, R119, c[0x0][0x2d0] ;  /* 0x0000b40077787a20 */ /* 0x000fe20000410000 */
[----:B------:R-:W-:Y:S01]  /*e6b0*/  WARPSYNC 0xffffffff ;  /* 0xffffffff00007948 */ /* 0x000fe20003800000 */
[----:B------:R-:W-:Y:S01]  /*e6c0*/  FMUL.FTZ R3, R0, c[0x0][0x2d0] ;  /* 0x0000b40000037a20 */ /* 0x000fe20000410000 */
[----:B------:R-:W-:Y:S01]  /*e6d0*/  STL [R1+0x88], R224 ;  /* 0x000088e001007387 */ /* 0x000fe20000100800 */
[----:B------:R-:W-:Y:S01]  /*e6e0*/  FMUL.FTZ R0, R2, c[0x0][0x2d0] ;  /* 0x0000b40002007a20 */ /* 0x000fe20000410000 */
[----:B------:R-:W-:Y:S01]  /*e6f0*/  ISETP.GT.AND P0, PT, R245, RZ, PT ;  /* 0x000000fff500720c */ /* 0x000fe20003f04270 */
[--C-:B------:R-:W-:Y:S02]  /*e700*/  FFMA.FTZ R2, R96, c[0x0][0x2d0], -R120.reuse ;  /* 0x0000b40060027a23 */ /* 0x100fe40000010878 */
[----:B------:R-:W-:Y:S01]  /*e710*/  MUFU.EX2 R3, R3 ;  /* 0x0000000300037308 */ /* 0x000fe20000000800 */
[----:B------:R-:W-:Y:S02]  /*e720*/  FMUL.FTZ R188, R117, c[0x0][0x2d0] ;  /* 0x0000b40075bc7a20 */ /* 0x000fe40000410000 */
[----:B------:R1:W-:Y:S01]  /*e730*/  STL [R1], R2 ;  /* 0x0000000201007387 */ /* 0x0003e20000100800 */
[----:B------:R-:W-:Y:S02]  /*e740*/  FFMA.FTZ R17, R17, c[0x0][0x2d0], -R120 ;  /* 0x0000b40011117a23 */ /* 0x000fe40000010878 */
[----:B------:R-:W-:Y:S02]  /*e750*/  FFMA.FTZ R8, R8, c[0x0][0x2d0], -R188 ;  /* 0x0000b40008087a23 */ /* 0x000fe400000108bc */
[----:B------:R-:W-:Y:S02]  /*e760*/  FFMA.FTZ R16, R16, c[0x0][0x2d0], -R120 ;  /* 0x0000b40010107a23 */ /* 0x000fe40000010878 */
[----:B------:R2:W-:Y:S01]  /*e770*/  MUFU.EX2 R251, R8 ;  /* 0x0000000800fb7308 */ /* 0x0005e20000000800 */
[----:B------:R-:W-:Y:S02]  /*e780*/  FFMA.FTZ R202, R72, c[0x0][0x2d0], -R188 ;  /* 0x0000b40048ca7a23 */ /* 0x000fe400000108bc */
[--C-:B------:R-:W-:Y:S02]  /*e790*/  FFMA.FTZ R121, R4, c[0x0][0x2d0], -R120.reuse ;  /* 0x0000b40004797a23 */ /* 0x100fe40000010878 */
[----:B------:R-:W-:Y:S02]  /*e7a0*/  FMUL.FTZ R4, R118, c[0x0][0x2d0] ;  /* 0x0000b40076047a20 */ /* 0x000fe40000410000 */
[----:B------:R-:W-:Y:S02]  /*e7b0*/  FFMA.FTZ R5, R5, c[0x0][0x2d0], -R120 ;  /* 0x0000b40005057a23 */ /* 0x000fe40000010878 */
[----:B------:R-:W-:Y:S01]  /*e7c0*/  FFMA.FTZ R199, R77, c[0x0][0x2d0], -R188 ;  /* 0x0000b4004dc77a23 */ /* 0x000fe200000108bc */
[----:B------:R-:W-:Y:S01]  /*e7d0*/  MUFU.EX2 R202, R202 ;  /* 0x000000ca00ca7308 */ /* 0x000fe20000000800 */
[----:B------:R-:W-:Y:S02]  /*e7e0*/  FFMA.FTZ R221, R68, c[0x0][0x2d0], -R120 ;  /* 0x0000b40044dd7a23 */ /* 0x000fe40000010878 */
[----:B------:R-:W-:Y:S02]  /*e7f0*/  FFMA.FTZ R193, R35, c[0x0][0x2d0], -R4 ;  /* 0x0000b40023c17a23 */ /* 0x000fe40000010804 */
[----:B------:R-:W-:Y:S02]  /*e800*/  FFMA.FTZ R223, R69, c[0x0][0x2d0], -R120 ;  /* 0x0000b40045df7a23 */ /* 0x000fe40000010878 */
[--C-:B------:R-:W-:Y:S02]  /*e810*/  FFMA.FTZ R200, R76, c[0x0][0x2d0], -R188.reuse ;  /* 0x0000b4004cc87a23 */ /* 0x100fe400000108bc */
[----:B------:R-:W-:Y:S01]  /*e820*/  FFMA.FTZ R76, R108, c[0x0][0x2d0], -R188 ;  /* 0x0000b4006c4c7a23 */ /* 0x000fe200000108bc */
[----:B-1----:R1:W-:Y:S01]  /*e830*/  MUFU.EX2 R2, R0 ;  /* 0x0000000000027308 */ /* 0x0023e20000000800 */
[--C-:B------:R-:W-:Y:S02]  /*e840*/  FFMA.FTZ R196, R22, c[0x0][0x2d0], -R4.reuse ;  /* 0x0000b40016c47a23 */ /* 0x100fe40000010804 */
[--C-:B------:R-:W-:Y:S02]  /*e850*/  FFMA.FTZ R219, R70, c[0x0][0x2d0], -R4.reuse ;  /* 0x0000b40046db7a23 */ /* 0x100fe40000010804 */
[--C-:B--2---:R-:W-:Y:S02]  /*e860*/  FFMA.FTZ R8, R103, c[0x0][0x2d0], -R4.reuse ;  /* 0x0000b40067087a23 */ /* 0x104fe40000010804 */
[--C-:B------:R-:W-:Y:S02]  /*e870*/  FFMA.FTZ R70, R99, c[0x0][0x2d0], -R4.reuse ;  /* 0x0000b40063467a23 */ /* 0x100fe40000010804 */
[--C-:B------:R-:W-:Y:S01]  /*e880*/  FFMA.FTZ R218, R71, c[0x0][0x2d0], -R4.reuse ;  /* 0x0000b40047da7a23 */ /* 0x100fe20000010804 */
[----:B------:R-:W-:Y:S01]  /*e890*/  MUFU.EX2 R22, R5 ;  /* 0x0000000500167308 */ /* 0x000fe20000000800 */
[----:B------:R-:W-:Y:S01]  /*e8a0*/  MOV R77, R8 ;  /* 0x00000008004d7202 */ /* 0x000fe20000000f00 */
[--C-:B------:R-:W-:Y:S02]  /*e8b0*/  FFMA.FTZ R71, R98, c[0x0][0x2d0], -R4.reuse ;  /* 0x0000b40062477a23 */ /* 0x100fe40000010804 */
[--C-:B------:R-:W-:Y:S02]  /*e8c0*/  FFMA.FTZ R215, R86, c[0x0][0x2d0], -R4.reuse ;  /* 0x0000b40056d77a23 */ /* 0x100fe40000010804 */
[----:B------:R-:W-:Y:S02]  /*e8d0*/  FFMA.FTZ R220, R87, c[0x0][0x2d0], -R4 ;  /* 0x0000b40057dc7a23 */ /* 0x000fe40000010804 */
[----:B------:R-:W-:Y:S02]  /*e8e0*/  FFMA.FTZ R222, R85, c[0x0][0x2d0], -R120 ;  /* 0x0000b40055de7a23 */ /* 0x000fe40000010878 */
[----:B------:R2:W3:Y:S01]  /*e8f0*/  MUFU.EX2 R8, R17 ;  /* 0x0000001100087308 */ /* 0x0004e20000000800 */
[--C-:B------:R-:W-:Y:S02]  /*e900*/  FFMA.FTZ R98, R41, c[0x0][0x2d0], -R188.reuse ;  /* 0x0000b40029627a23 */ /* 0x100fe400000108bc */
[--C-:B------:R-:W-:Y:S02]  /*e910*/  FFMA.FTZ R96, R45, c[0x0][0x2d0], -R188.reuse ;  /* 0x0000b4002d607a23 */ /* 0x100fe400000108bc */
[----:B------:R-:W-:Y:S02]  /*e920*/  FFMA.FTZ R89, R89, c[0x0][0x2d0], -R188 ;  /* 0x0000b40059597a23 */ /* 0x000fe400000108bc */
[----:B-1----:R-:W-:Y:S02]  /*e930*/  FADD.FTZ R0, -R118, R122 ;  /* 0x0000007a76007221 */ /* 0x002fe40000010100 */
[--C-:B------:R-:W-:Y:S01]  /*e940*/  FFMA.FTZ R6, R6, c[0x0][0x2d0], -R4.reuse ;  /* 0x0000b40006067a23 */ /* 0x100fe20000010804 */
[----:B------:R1:W4:Y:S01]  /*e950*/  MUFU.EX2 R5, R16 ;  /* 0x0000001000057308 */ /* 0x0003220000000800 */
[----:B------:R-:W-:Y:S02]  /*e960*/  FMUL.FTZ R0, R0, c[0x0][0x2d0] ;  /* 0x0000b40000007a20 */ /* 0x000fe40000410000 */
[--C-:B------:R-:W-:Y:S02]  /*e970*/  FFMA.FTZ R195, R23, c[0x0][0x2d0], -R4.reuse ;  /* 0x0000b40017c37a23 */ /* 0x100fe40000010804 */
[----:B------:R-:W-:Y:S02]  /*e980*/  FFMA.FTZ R198, R66, c[0x0][0x2d0], -R4 ;  /* 0x0000b40042c67a23 */ /* 0x000fe40000010804 */
[----:B------:R-:W-:Y:S02]  /*e990*/  FFMA.FTZ R66, R88, c[0x0][0x2d0], -R188 ;  /* 0x0000b40058427a23 */ /* 0x000fe400000108bc */
[--C-:B------:R-:W-:Y:S01]  /*e9a0*/  FFMA.FTZ R7, R7, c[0x0][0x2d0], -R4.reuse ;  /* 0x0000b40007077a23 */ /* 0x100fe20000010804 */
[----:B------:R3:W-:Y:S01]  /*e9b0*/  MUFU.EX2 R68, R0 ;  /* 0x0000000000447308 */ /* 0x0007e20000000800 */
[--C-:B------:R-:W-:Y:S02]  /*e9c0*/  FFMA.FTZ R18, R18, c[0x0][0x2d0], -R4.reuse ;  /* 0x0000b40012127a23 */ /* 0x100fe40000010804 */
[--C-:B------:R-:W-:Y:S01]  /*e9d0*/  FFMA.FTZ R19, R19, c[0x0][0x2d0], -R4.reuse ;  /* 0x0000b40013137a23 */ /* 0x100fe20000010804 */
[----:B--2---:R-:W2:Y:S01]  /*e9e0*/  LDL.LU R17, [R1+0x8] ;  /* 0x0000080001117983 */ /* 0x004ea20000300800 */
[--C-:B------:R-:W-:Y:S02]  /*e9f0*/  FFMA.FTZ R194, R34, c[0x0][0x2d0], -R4.reuse ;  /* 0x0000b40022c27a23 */ /* 0x100fe40000010804 */
[--C-:B------:R-:W-:Y:S02]  /*ea00*/  FFMA.FTZ R192, R38, c[0x0][0x2d0], -R4.reuse ;  /* 0x0000b40026c07a23 */ /* 0x100fe40000010804 */
[----:B------:R-:W-:Y:S01]  /*ea10*/  FFMA.FTZ R191, R39, c[0x0][0x2d0], -R4 ;  /* 0x0000b40027bf7a23 */ /* 0x000fe20000010804 */
[----:B------:R4:W-:Y:S01]  /*ea20*/  MUFU.EX2 R69, R121 ;  /* 0x0000007900457308 */ /* 0x0009e20000000800 */
[----:B------:R-:W-:Y:S02]  /*ea30*/  FFMA.FTZ R39, R104, c[0x0][0x2d0], -R188 ;  /* 0x0000b40068277a23 */ /* 0x000fe400000108bc */
[--C-:B------:R-:W-:Y:S01]  /*ea40*/  FFMA.FTZ R190, R50, c[0x0][0x2d0], -R4.reuse ;  /* 0x0000b40032be7a23 */ /* 0x100fe20000010804 */
[----:B-1----:R-:W2:Y:S01]  /*ea50*/  LDL.LU R16, [R1+0xc] ;  /* 0x00000c0001107983 */ /* 0x002ea20000300800 */
[--C-:B------:R-:W-:Y:S02]  /*ea60*/  FFMA.FTZ R189, R51, c[0x0][0x2d0], -R4.reuse ;  /* 0x0000b40033bd7a23 */ /* 0x100fe40000010804 */
[--C-:B------:R-:W-:Y:S01]  /*ea70*/  FFMA.FTZ R51, R102, c[0x0][0x2d0], -R4.reuse ;  /* 0x0000b40066337a23 */ /* 0x100fe20000010804 */
[----:B------:R-:W2:Y:S01]  /*ea80*/  LDL.LU R72, [R1+0x10] ;  /* 0x0000100001487983 */ /* 0x000ea20000300800 */
[--C-:B------:R-:W-:Y:S01]  /*ea90*/  FFMA.FTZ R122, R54, c[0x0][0x2d0], -R4.reuse ;  /* 0x0000b400367a7a23 */ /* 0x100fe20000010804 */
[----:B------:R1:W-:Y:S01]  /*eaa0*/  MUFU.EX2 R23, R6 ;  /* 0x0000000600177308 */ /* 0x0003e20000000800 */
[--C-:B------:R-:W-:Y:S02]  /*eab0*/  FFMA.FTZ R197, R67, c[0x0][0x2d0], -R4.reuse ;  /* 0x0000b40043c57a23 */ /* 0x100fe40000010804 */
[--C-:B------:R-:W-:Y:S02]  /*eac0*/  FFMA.FTZ R217, R82, c[0x0][0x2d0], -R4.reuse ;  /* 0x0000b40052d97a23 */ /* 0x100fe40000010804 */
[----:B---3--:R-:W-:Y:S02]  /*ead0*/  FMUL.FTZ R0, R116, c[0x0][0x2d0] ;  /* 0x0000b40074007a20 */ /* 0x008fe40000410000 */
[----:B------:R-:W-:Y:S02]  /*eae0*/  FFMA.FTZ R216, R83, c[0x0][0x2d0], -R4 ;  /* 0x0000b40053d87a23 */ /* 0x000fe40000010804 */
[--C-:B------:R-:W-:Y:S01]  /*eaf0*/  FFMA.FTZ R35, R111, c[0x0][0x2d0], -R0.reuse ;  /* 0x0000b4006f237a23 */ /* 0x100fe20000010800 */
[----:B------:R-:W3:Y:S01]  /*eb00*/  MUFU.EX2 R7, R7 ;  /* 0x0000000700077308 */ /* 0x000ee20000000800 */
[----:B------:R-:W2:Y:S01]  /*eb10*/  LDL.LU R111, [R1+0x14] ;  /* 0x00001400016f7983 */ /* 0x000ea20000300800 */
[----:B------:R-:W-:Y:S02]  /*eb20*/  FFMA.FTZ R88, R26, c[0x0][0x2d0], -R0 ;  /* 0x0000b4001a587a23 */ /* 0x000fe40000010800 */
[--C-:B------:R-:W-:Y:S02]  /*eb30*/  FFMA.FTZ R83, R115, c[0x0][0x2d0], -R4.reuse ;  /* 0x0000b40073537a23 */ /* 0x100fe40000010804 */
[--C-:B----4-:R-:W-:Y:S02]  /*eb40*/  FFMA.FTZ R121, R55, c[0x0][0x2d0], -R4.reuse ;  /* 0x0000b40037797a23 */ /* 0x110fe40000010804 */
[----:B------:R-:W-:Y:S02]  /*eb50*/  FFMA.FTZ R55, R114, c[0x0][0x2d0], -R4 ;  /* 0x0000b40072377a23 */ /* 0x000fe40000010804 */
[----:B------:R-:W-:Y:S01]  /*eb60*/  MUFU.EX2 R82, R18 ;  /* 0x0000001200527308 */ /* 0x000fe20000000800 */
[--C-:B------:R-:W-:Y:S02]  /*eb70*/  FFMA.FTZ R9, R9, c[0x0][0x2d0], -R188.reuse ;  /* 0x0000b40009097a23 */ /* 0x100fe400000108bc */
[----:B------:R-:W-:Y:S02]  /*eb80*/  FFMA.FTZ R4, R12, c[0x0][0x2d0], -R188 ;  /* 0x0000b4000c047a23 */ /* 0x000fe400000108bc */
[--C-:B------:R-:W-:Y:S01]  /*eb90*/  FFMA.FTZ R87, R27, c[0x0][0x2d0], -R0.reuse ;  /* 0x0000b4001b577a23 */ /* 0x100fe20000010800 */
[----:B------:R-:W-:Y:S01]  /*eba0*/  MOV R27, R76 ;  /* 0x0000004c001b7202 */ /* 0x000fe20000000f00 */
[--C-:B------:R-:W-:Y:S02]  /*ebb0*/  FFMA.FTZ R227, R78, c[0x0][0x2d0], -R0.reuse ;  /* 0x0000b4004ee37a23 */ /* 0x100fe40000010800 */
[--C-:B------:R-:W-:Y:S01]  /*ebc0*/  FFMA.FTZ R252, R59, c[0x0][0x2d0], -R0.reuse ;  /* 0x0000b4003bfc7a23 */ /* 0x100fe20000010800 */
[----:B------:R-:W-:Y:S01]  /*ebd0*/  MUFU.EX2 R196, R196 ;  /* 0x000000c400c47308 */ /* 0x000fe20000000800 */
[----:B------:R-:W-:Y:S02]  /*ebe0*/  FFMA.FTZ R59, R79, c[0x0][0x2d0], -R0 ;  /* 0x0000b4004f3b7a23 */ /* 0x000fe40000010800 */
[----:B------:R-:W-:Y:S02]  /*ebf0*/  FFMA.FTZ R203, R53, c[0x0][0x2d0], -R120 ;  /* 0x0000b40035cb7a23 */ /* 0x000fe40000010878 */
[----:B------:R-:W-:Y:S02]  /*ec00*/  FFMA.FTZ R85, R31, c[0x0][0x2d0], -R0 ;  /* 0x0000b4001f557a23 */ /* 0x000fe40000010800 */
[----:B------:R-:W-:Y:S02]  /*ec10*/  FFMA.FTZ R248, R80, c[0x0][0x2d0], -R120 ;  /* 0x0000b40050f87a23 */ /* 0x000fe40000010878 */
[----:B------:R-:W-:Y:S01]  /*ec20*/  FFMA.FTZ R31, R94, c[0x0][0x2d0], -R0 ;  /* 0x0000b4005e1f7a23 */ /* 0x000fe20000010800 */
[----:B------:R4:W-:Y:S01]  /*ec30*/  MUFU.EX2 R80, R19 ;  /* 0x0000001300507308 */ /* 0x0009e20000000800 */
[----:B------:R-:W-:Y:S02]  /*ec40*/  FFMA.FTZ R247, R81, c[0x0][0x2d0], -R120 ;  /* 0x0000b40051f77a23 */ /* 0x000fe40000010878 */
[----:B------:R-:W-:Y:S02]  /*ec50*/  FFMA.FTZ R81, R92, c[0x0][0x2d0], -R188 ;  /* 0x0000b4005c517a23 */ /* 0x000fe400000108bc */
[--C-:B------:R-:W-:Y:S02]  /*ec60*/  FFMA.FTZ R86, R30, c[0x0][0x2d0], -R0.reuse ;  /* 0x0000b4001e567a23 */ /* 0x100fe40000010800 */
[----:B------:R-:W-:Y:S02]  /*ec70*/  FFMA.FTZ R224, R74, c[0x0][0x2d0], -R0 ;  /* 0x0000b4004ae07a23 */ /* 0x000fe40000010800 */
[----:B-1----:R-:W-:Y:S01]  /*ec80*/  FFMA.FTZ R6, R13, c[0x0][0x2d0], -R188 ;  /* 0x0000b4000d067a23 */ /* 0x002fe200000108bc */
[----:B------:R1:W-:Y:S01]  /*ec90*/  MUFU.EX2 R92, R9 ;  /* 0x00000009005c7308 */ /* 0x0003e20000000800 */
[----:B------:R-:W-:Y:S02]  /*eca0*/  FFMA.FTZ R34, R107, c[0x0][0x2d0], -R0 ;  /* 0x0000b4006b227a23 */ /* 0x000fe40000010800 */
[--C-:B------:R-:W-:Y:S02]  /*ecb0*/  FFMA.FTZ R115, R61, c[0x0][0x2d0], -R188.reuse ;  /* 0x0000b4003d737a23 */ /* 0x100fe400000108bc */
[----:B------:R-:W-:Y:S02]  /*ecc0*/  FFMA.FTZ R67, R105, c[0x0][0x2d0], -R188 ;  /* 0x0000b40069437a23 */ /* 0x000fe400000108bc */
[--C-:B------:R-:W-:Y:S02]  /*ecd0*/  FFMA.FTZ R11, R11, c[0x0][0x2d0], -R0.reuse ;  /* 0x0000b4000b0b7a23 */ /* 0x100fe40000010800 */
[--C-:B------:R-:W-:Y:S01]  /*ece0*/  FFMA.FTZ R105, R43, c[0x0][0x2d0], -R0.reuse ;  /* 0x0000b4002b697a23 */ /* 0x100fe20000010800 */
[----:B------:R-:W-:Y:S01]  /*ecf0*/  MUFU.EX2 R94, R4 ;  /* 0x00000004005e7308 */ /* 0x000fe20000000800 */
[--C-:B------:R-:W-:Y:S02]  /*ed00*/  FFMA.FTZ R54, R90, c[0x0][0x2d0], -R0.reuse ;  /* 0x0000b4005a367a23 */ /* 0x100fe40000010800 */
[--C-:B------:R-:W-:Y:S02]  /*ed10*/  FFMA.FTZ R38, R91, c[0x0][0x2d0], -R0.reuse ;  /* 0x0000b4005b267a23 */ /* 0x100fe40000010800 */
[----:B------:R-:W-:Y:S02]  /*ed20*/  FFMA.FTZ R95, R95, c[0x0][0x2d0], -R0 ;  /* 0x0000b4005f5f7a23 */ /* 0x000fe40000010800 */
        /* <DEDUP_REMOVED lines=26> */
[----:B------:R-:W-:Y:S01]  /*eed0*/  FFMA.FTZ R110, R110, c[0x0][0x2d0], -R0 ;  /* 0x0000b4006e6e7a23 */ /* 0x000fe20000010800 */
[----:B------:R-:W-:Y:S01]  /*eee0*/  MUFU.EX2 R106, R15 ;  /* 0x0000000f006a7308 */ /* 0x000fe20000000800 */
[--C-:B------:R-:W-:Y:S02]  /*eef0*/  FFMA.FTZ R213, R20, c[0x0][0x2d0], -R120.reuse ;  /* 0x0000b40014d57a23 */ /* 0x100fe40000010878 */
[----:B------:R-:W-:Y:S02]  /*ef00*/  FFMA.FTZ R20, R101, c[0x0][0x2d0], -R120 ;  /* 0x0000b40065147a23 */ /* 0x000fe40000010878 */
[----:B------:R-:W-:Y:S02]  /*ef10*/  FFMA.FTZ R101, R28, c[0x0][0x2d0], -R188 ;  /* 0x0000b4001c657a23 */ /* 0x000fe400000108bc */
[--C-:B------:R-:W-:Y:S01]  /*ef20*/  FFMA.FTZ R212, R21, c[0x0][0x2d0], -R120.reuse ;  /* 0x0000b40015d47a23 */ /* 0x100fe20000010878 */
[----:B------:R-:W-:Y:S01]  /*ef30*/  MOV R50, R20 ;  /* 0x0000001400327202 */ /* 0x000fe20000000f00 */
[----:B------:R-:W-:Y:S01]  /*ef40*/  FFMA.FTZ R21, R97, c[0x0][0x2d0], -R120 ;  /* 0x0000b40061157a23 */ /* 0x000fe20000010878 */
[----:B------:R-:W-:Y:S01]  /*ef50*/  MUFU.EX2 R213, R213 ;  /* 0x000000d500d57308 */ /* 0x000fe20000000800 */
[----:B------:R-:W-:Y:S02]  /*ef60*/  FFMA.FTZ R97, R44, c[0x0][0x2d0], -R188 ;  /* 0x0000b4002c617a23 */ /* 0x000fe400000108bc */
[--C-:B------:R-:W-:Y:S02]  /*ef70*/  FFMA.FTZ R211, R64, c[0x0][0x2d0], -R120.reuse ;  /* 0x0000b40040d37a23 */ /* 0x100fe40000010878 */
[----:B------:R-:W-:Y:S02]  /*ef80*/  FFMA.FTZ R64, R112, c[0x0][0x2d0], -R120 ;  /* 0x0000b40070407a23 */ /* 0x000fe40000010878 */
[----:B------:R-:W-:Y:S02]  /*ef90*/  FFMA.FTZ R112, R57, c[0x0][0x2d0], -R188 ;  /* 0x0000b40039707a23 */ /* 0x000fe400000108bc */
[--C-:B------:R-:W-:Y:S01]  /*efa0*/  FFMA.FTZ R214, R65, c[0x0][0x2d0], -R120.reuse ;  /* 0x0000b40041d67a23 */ /* 0x100fe20000010878 */
[----:B------:R-:W-:Y:S01]  /*efb0*/  MUFU.EX2 R212, R212 ;  /* 0x000000d400d47308 */ /* 0x000fe20000000800 */
[--C-:B------:R-:W-:Y:S01]  /*efc0*/  FFMA.FTZ R65, R100, c[0x0][0x2d0], -R120.reuse ;  /* 0x0000b40064417a23 */ /* 0x100fe20000010878 */
[----:B----4-:R-:W-:Y:S01]  /*efd0*/  MOV R19, R64 ;  /* 0x0000004000137202 */ /* 0x010fe20000000f00 */
[----:B------:R-:W-:Y:S02]  /*efe0*/  FFMA.FTZ R120, R113, c[0x0][0x2d0], -R120 ;  /* 0x0000b40071787a23 */ /* 0x000fe40000010878 */
[--C-:B------:R-:W-:Y:S02]  /*eff0*/  FFMA.FTZ R100, R29, c[0x0][0x2d0], -R188.reuse ;  /* 0x0000b4001d647a23 */ /* 0x100fe400000108bc */
[--C-:B------:R-:W-:Y:S02]  /*f000*/  FFMA.FTZ R113, R56, c[0x0][0x2d0], -R188.reuse ;  /* 0x0000b40038717a23 */ /* 0x100fe400000108bc */
[--C-:B------:R-:W-:Y:S01]  /*f010*/  FFMA.FTZ R201, R73, c[0x0][0x2d0], -R188.reuse ;  /* 0x0000b40049c97a23 */ /* 0x100fe200000108bc */
[----:B------:R-:W-:Y:S01]  /*f020*/  MUFU.EX2 R209, R209 ;  /* 0x000000d100d17308 */ /* 0x000fe20000000800 */
[----:B------:R-:W-:Y:S01]  /*f030*/  FFMA.FTZ R188, R109, c[0x0][0x2d0], -R188 ;  /* 0x0000b4006dbc7a23 */ /* 0x000fe200000108bc */
[----:B------:R-:W-:Y:S01]  /*f040*/  MOV R73, R21 ;  /* 0x0000001500497202 */ /* 0x000fe20000000f00 */
[--C-:B------:R-:W-:Y:S01]  /*f050*/  FFMA.FTZ R108, R46, c[0x0][0x2d0], -R0.reuse ;  /* 0x0000b4002e6c7a23 */ /* 0x100fe20000010800 */
[----:B------:R-:W-:Y:S01]  /*f060*/  MOV R46, R93 ;  /* 0x0000005d002e7202 */ /* 0x000fe20000000f00 */
[--C-:B------:R-:W-:Y:S01]  /*f070*/  FFMA.FTZ R109, R47, c[0x0][0x2d0], -R0.reuse ;  /* 0x0000b4002f6d7a23 */ /* 0x100fe20000010800 */
[----:B------:R-:W-:Y:S01]  /*f080*/  MOV R47, R81 ;  /* 0x00000051002f7202 */ /* 0x000fe20000000f00 */
[----:B------:R-:W-:Y:S01]  /*f090*/  FFMA.FTZ R249, R58, c[0x0][0x2d0], -R0 ;  /* 0x0000b4003af97a23 */ /* 0x000fe20000010800 */
[----:B------:R-:W-:Y:S01]  /*f0a0*/  MOV R18, R73 ;  /* 0x0000004900127202 */ /* 0x000fe20000000f00 */
[----:B------:R-:W-:Y:S01]  /*f0b0*/  FADD.FTZ R0, -R116, R123 ;  /* 0x0000007b74007221 */ /* 0x000fe20000010100 */
[----:B------:R-:W-:Y:S01]  /*f0c0*/  MUFU.EX2 R81, R10 ;  /* 0x0000000a00517308 */ /* 0x000fe20000000800 */
[----:B------:R-:W-:Y:S02]  /*f0d0*/  MOV R58, R65 ;  /* 0x00000041003a7202 */ /* 0x000fe40000000f00 */
[----:B------:R-:W-:Y:S07]  /*f0e0*/  FMUL.FTZ R0, R0, c[0x0][0x2d0] ;  /* 0x0000b40000007a20 */ /* 0x000fee0000410000 */
[----:B------:R-:W-:Y:S10]  /*f0f0*/  MUFU.EX2 R0, R0 ;  /* 0x0000000000007308 */ /* 0x000ff40000000800 */
[----:B------:R-:W4:Y:S10]  /*f100*/  MUFU.EX2 R93, R14 ;  /* 0x0000000e005d7308 */ /* 0x000f340000000800 */
[----:B------:R-:W1:Y:S10]  /*f110*/  MUFU.EX2 R103, R103 ;  /* 0x0000006700677308 */ /* 0x000e740000000800 */
[----:B------:R-:W1:Y:S10]  /*f120*/  MUFU.EX2 R102, R102 ;  /* 0x0000006600667308 */ /* 0x000e740000000800 */
[----:B------:R-:W-:Y:S10]  /*f130*/  MUFU.EX2 R104, R104 ;  /* 0x0000006800687308 */ /* 0x000ff40000000800 */
[----:B------:R-:W-:Y:S10]  /*f140*/  MUFU.EX2 R120, R120 ;  /* 0x0000007800787308 */ /* 0x000ff40000000800 */
[----:B------:R-:W-:Y:S10]  /*f150*/  MUFU.EX2 R188, R188 ;  /* 0x000000bc00bc7308 */ /* 0x000ff40000000800 */
[----:B------:R-:W-:Y:S10]  /*f160*/  MUFU.EX2 R194, R194 ;  /* 0x000000c200c27308 */ /* 0x000ff40000000800 */
[----:B------:R-:W-:Y:S10]  /*f170*/  MUFU.EX2 R193, R193 ;  /* 0x000000c100c17308 */ /* 0x000ff40000000800 */
[----:B------:R-:W1:Y:S10]  /*f180*/  MUFU.EX2 R101, R101 ;  /* 0x0000006500657308 */ /* 0x000e740000000800 */
[----:B------:R-:W1:Y:S10]  /*f190*/  MUFU.EX2 R123, R100 ;  /* 0x00000064007b7308 */ /* 0x000e740000000800 */
        /* <DEDUP_REMOVED lines=32> */
[----:B------:R-:W-:Y:S01]  /*f3a0*/  MOV R26, R8 ;  /* 0x00000008001a7202 */ /* 0x000fe20000000f00 */
[----:B------:R-:W-:Y:S01]  /*f3b0*/  FMUL.FTZ R53, R2, R157 ;  /* 0x0000009d02357220 */ /* 0x000fe20000410000 */
[----:B------:R-:W-:Y:S01]  /*f3c0*/  MOV R74, R5 ;  /* 0x00000005004a7202 */ /* 0x000fe20000000f00 */
[C---:B------:R-:W-:Y:S01]  /*f3d0*/  FMUL.FTZ R8, R3.reuse, R152 ;  /* 0x0000009803087220 */ /* 0x040fe20000410000 */
[----:B------:R-:W-:Y:S01]  /*f3e0*/  MOV R157, R26 ;  /* 0x0000001a009d7202 */ /* 0x000fe20000000f00 */
[C---:B-1----:R-:W-:Y:S01]  /*f3f0*/  FMUL.FTZ R9, R3.reuse, R153 ;  /* 0x0000009903097220 */ /* 0x042fe20000410000 */
[----:B------:R-:W-:Y:S01]  /*f400*/  MOV R26, R77 ;  /* 0x0000004d001a7202 */ /* 0x000fe20000000f00 */
[C---:B------:R-:W-:Y:S01]  /*f410*/  FMUL.FTZ R12, R3.reuse, R160 ;  /* 0x000000a0030c7220 */ /* 0x040fe20000410000 */
[----:B------:R-:W1:Y:S01]  /*f420*/  LDSM.16.MT88.4 R76, [R225] ;  /* 0x00000000e14c783b */ /* 0x000e620000004200 */
[----:B------:R-:W-:Y:S01]  /*f430*/  FMUL.FTZ R13, R3, R161 ;  /* 0x000000a1030d7220 */ /* 0x000fe20000410000 */
[----:B---3--:R-:W-:Y:S01]  /*f440*/  F2FP.PACK_AB R73, R7, R23 ;  /* 0x000000170749723e */ /* 0x008fe200000000ff */
        /* <DEDUP_REMOVED lines=9> */
[----:B----4-:R-:W-:Y:S01]  /*f4e0*/  F2FP.PACK_AB R83, R106, R93 ;  /* 0x0000005d6a53723e */ /* 0x010fe200000000ff */
[C---:B------:R-:W-:Y:S01]  /*f4f0*/  FMUL.FTZ R41, R3.reuse, R137 ;  /* 0x0000008903297220 */ /* 0x040fe20000410000 */
[----:B------:R-:W-:Y:S01]  /*f500*/  MOV R160, R34 ;  /* 0x0000002200a07202 */ /* 0x000fe20000000f00 */
[C---:B------:R-:W-:Y:S01]  /*f510*/  FMUL.FTZ R44, R3.reuse, R140 ;  /* 0x0000008c032c7220 */ /* 0x040fe20000410000 */
[----:B------:R-:W-:Y:S01]  /*f520*/  MOV R145, R67 ;  /* 0x0000004300917202 */ /* 0x000fe20000000f00 */
[C---:B------:R-:W-:Y:S01]  /*f530*/  FMUL.FTZ R45, R3.reuse, R141 ;  /* 0x0000008d032d7220 */ /* 0x040fe20000410000 */
[----:B------:R-:W-:Y:S01]  /*f540*/  MOV R141, R31 ;  /* 0x0000001f008d7202 */ /* 0x000fe20000000f00 */
[C---:B--2---:R-:W-:Y:S01]  /*f550*/  FFMA.FTZ R84, R3.reuse, R17, R251 ;  /* 0x0000001103547223 */ /* 0x044fe200000100fb */
        /* <DEDUP_REMOVED lines=10> */
[----:B------:R2:W3:Y:S01]  /*f600*/  MUFU.EX2 R95, R88 ;  /* 0x00000058005f7308 */ /* 0x0004e20000000800 */
        /* <DEDUP_REMOVED lines=28> */
[----:B------:R-:W-:Y:S01]  /*f7d0*/  FMUL.FTZ R65, R2, R129 ;  /* 0x0000008102417220 */ /* 0x000fe20000410000 */
[----:B------:R-:W-:Y:S01]  /*f7e0*/  MOV R153, R110 ;  /* 0x0000006e00997202 */ /* 0x000fe20000000f00 */
[----:B------:R-:W-:Y:S01]  /*f7f0*/  FFMA.FTZ R2, R68, R72, R23 ;  /* 0x0000004844027223 */ /* 0x000fe20000010017 */
[----:B------:R-:W-:Y:S01]  /*f800*/  F2FP.PACK_AB R72, R22, R69 ;  /* 0x000000451648723e */ /* 0x000fe200000000ff */
[C---:B------:R-:W-:Y:S01]  /*f810*/  FMUL.FTZ R6, R68.reuse, R186 ;  /* 0x000000ba44067220 */ /* 0x040fe20000410000 */
[----:B------:R-:W-:Y:S01]  /*f820*/  MOV R186, R82 ;  /* 0x0000005200ba7202 */ /* 0x000fe20000000f00 */
[----:B------:R-:W-:Y:S01]  /*f830*/  FADD.FTZ R89, R7, R2 ;  /* 0x0000000207597221 */ /* 0x000fe20000010000 */
[----:B------:R-:W-:Y:S01]  /*f840*/  MOV R2, R74 ;  /* 0x0000004a00027202 */ /* 0x000fe20000000f00 */
[----:B------:R-:W-:Y:S01]  /*f850*/  FMUL.FTZ R7, R68, R187 ;  /* 0x000000bb44077220 */ /* 0x000fe20000410000 */
[----:B------:R-:W-:Y:S01]  /*f860*/  MOV R187, R80 ;  /* 0x0000005000bb7202 */ /* 0x000fe20000000f00 */
[----:B------:R-:W-:Y:S01]  /*f870*/  FADD.FTZ R90, R22, R3 ;  /* 0x00000003165a7221 */ /* 0x000fe20000010000 */
[----:B------:R-:W-:Y:S01]  /*f880*/  F2FP.PACK_AB R74, R157, R2 ;  /* 0x000000029d4a723e */ /* 0x000fe200000000ff */
[----:B------:R-:W-:Y:S01]  /*f890*/  FMUL.FTZ R10, R0, R154 ;  /* 0x0000009a000a7220 */ /* 0x000fe20000410000 */
[----:B------:R-:W-:Y:S01]  /*f8a0*/  F2FP.PACK_AB R75, R187, R186 ;  /* 0x000000babb4b723e */ /* 0x000fe200000000ff */
[----:B------:R-:W-:Y:S01]  /*f8b0*/  FMUL.FTZ R18, R68, R178 ;  /* 0x000000b244127220 */ /* 0x000fe20000410000 */
[----:B------:R-:W-:Y:S01]  /*f8c0*/  F2FP.PACK_AB R80, R92, R251 ;  /* 0x000000fb5c50723e */ /* 0x000fe200000000ff */
[C---:B------:R-:W-:Y:S01]  /*f8d0*/  FMUL.FTZ R19, R68.reuse, R179 ;  /* 0x000000b344137220 */ /* 0x040fe20000410000 */
[----:B------:R-:W-:Y:S01]  /*f8e0*/  F2FP.PACK_AB R82, R107, R94 ;  /* 0x0000005e6b52723e */ /* 0x000fe200000000ff */
[----:B------:R-:W-:Y:S01]  /*f8f0*/  FMUL.FTZ R22, R68, R182 ;  /* 0x000000b644167220 */ /* 0x000fe20000410000 */
[----:B------:R-:W-:Y:S01]  /*f900*/  MOV R110, R59 ;  /* 0x0000003b006e7202 */ /* 0x000fe20000000f00 */
[-C--:B-1----:R-:W-:Y:S01]  /*f910*/  HMMA.16816.F32 R4, R72, R76.reuse, R4 ;  /* 0x0000004c4804723c */ /* 0x082fe20000001804 */
[----:B------:R-:W-:Y:S04]  /*f920*/  MUFU.EX2 R129, R96 ;  /* 0x0000006000817308 */ /* 0x000fe80000000800 */
[C---:B------:R-:W-:Y:S01]  /*f930*/  FMUL.FTZ R11, R0.reuse, R155 ;  /* 0x0000009b000b7220 */ /* 0x040fe20000410000 */
[----:B------:R-:W-:Y:S01]  /*f940*/  MOV R136, R58 ;  /* 0x0000003a00887202 */ /* 0x000fe20000000f00 */
[----:B------:R-:W-:Y:S01]  /*f950*/  FFMA.FTZ R3, R0, R111, R81 ;  /* 0x0000006f00037223 */ /* 0x000fe20000010051 */
[C---:B------:R-:W-:Y:S01]  /*f960*/  F2FP.PACK_AB R81, R91.reuse, R81 ;  /* 0x000000515b51723e */ /* 0x040fe200000000ff */
[C---:B------:R-:W-:Y:S02]  /*f970*/  FMUL.FTZ R23, R68.reuse, R183 ;  /* 0x000000b744177220 */ /* 0x040fe40000410000 */
[----:B------:R-:W1:Y:S01]  /*f980*/  MUFU.EX2 R96, R87 ;  /* 0x0000005700607308 */ /* 0x000e620000000800 */
[C---:B------:R-:W-:Y:S01]  /*f990*/  FMUL.FTZ R34, R68.reuse, R170 ;  /* 0x000000aa44227220 */ /* 0x040fe20000410000 */
[----:B------:R-:W-:Y:S01]  /*f9a0*/  MOV R111, R50 ;  /* 0x00000032006f7202 */ /* 0x000fe20000000f00 */
[----:B------:R-:W-:Y:S01]  /*f9b0*/  FMUL.FTZ R35, R68, R171 ;  /* 0x000000ab44237220 */ /* 0x000fe20000410000 */
[C---:B------:R-:W-:Y:S04]  /*f9c0*/  HMMA.16816.F32 R8, R80.reuse, R76, R8 ;  /* 0x0000004c5008723c */ /* 0x040fe80000001808 */
[C---:B------:R-:W-:Y:S01]  /*f9d0*/  FMUL.FTZ R14, R0.reuse, R162 ;  /* 0x000000a2000e7220 */ /* 0x040fe20000410000 */
[----:B------:R-:W-:Y:S01]  /*f9e0*/  MOV R156, R62 ;  /* 0x0000003e009c7202 */ /* 0x000fe20000000f00 */
[----:B------:R-:W-:Y:S01]  /*f9f0*/  FMUL.FTZ R15, R0, R163 ;  /* 0x000000a3000f7220 */ /* 0x000fe20000410000 */
[----:B------:R-:W-:Y:S01]  /*fa00*/  MUFU.EX2 R137, R112 ;  /* 0x0000007000897308 */ /* 0x000fe20000000800 */
[C---:B------:R-:W-:Y:S01]  /*fa10*/  FMUL.FTZ R38, R68.reuse, R174 ;  /* 0x000000ae44267220 */ /* 0x040fe20000410000 */
[----:B------:R-:W-:Y:S03]  /*fa20*/  MOV R251, R157 ;  /* 0x0000009d00fb7202 */ /* 0x000fe60000000f00 */
[C---:B------:R-:W-:Y:S01]  /*fa30*/  FMUL.FTZ R39, R68.reuse, R175 ;  /* 0x000000af44277220 */ /* 0x040fe20000410000 */
[-C--:B------:R-:W-:Y:S03]  /*fa40*/  HMMA.16816.F32 R12, R80, R78.reuse, R12 ;  /* 0x0000004e500c723c */ /* 0x080fe6000000180c */
[C---:B------:R-:W-:Y:S01]  /*fa50*/  FMUL.FTZ R50, R68.reuse, R166 ;  /* 0x000000a644327220 */ /* 0x040fe20000410000 */
[----:B------:R-:W-:Y:S01]  /*fa60*/  MOV R157, R165 ;  /* 0x000000a5009d7202 */ /* 0x000fe20000000f00 */
[C---:B------:R-:W-:Y:S01]  /*fa70*/  FMUL.FTZ R51, R68.reuse, R167 ;  /* 0x000000a744337220 */ /* 0x040fe20000410000 */
[----:B------:R-:W-:Y:S01]  /*fa80*/  MOV R165, R172 ;  /* 0x000000ac00a57202 */ /* 0x000fe20000000f00 */
        /* <DEDUP_REMOVED lines=8> */
[----:B------:R-:W-:Y:S01]  /*fb10*/  FMUL.FTZ R67, R68, R131 ;  /* 0x0000008344437220 */ /* 0x000fe20000410000 */
[----:B------:R-:W-:Y:S01]  /*fb20*/  MOV R168, R124 ;  /* 0x0000007c00a87202 */ /* 0x000fe20000000f00 */
[----:B------:R-:W-:Y:S02]  /*fb30*/  LDSM.16.MT88.4 R68, [R228] ;  /* 0x00000000e444783b */ /* 0x000fe40000004200 */
[----:B------:R-:W-:Y:S01]  /*fb40*/  FADD.FTZ R84, R92, R84 ;  /* 0x000000545c547221 */ /* 0x000fe20000010000 */
[----:B------:R-:W-:Y:S01]  /*fb50*/  MOV R124, R227 ;  /* 0x000000e3007c7202 */ /* 0x000fe20000000f00 */
[----:B------:R-:W-:Y:S01]  /*fb60*/  FADD.FTZ R2, R2, R90 ;  /* 0x0000005a02027221 */ /* 0x000fe20000010000 */
[----:B------:R-:W-:Y:S01]  /*fb70*/  MUFU.EX2 R130, R122 ;  /* 0x0000007a00827308 */ /* 0x000fe20000000800 */
[----:B------:R-:W-:Y:S01]  /*fb80*/  FADD.FTZ R94, R94, R84 ;  /* 0x000000545e5e7221 */ /* 0x000fe20000010000 */
[----:B------:R-:W-:Y:S01]  /*fb90*/  MOV R155, R154 ;  /* 0x0000009a009b7202 */ /* 0x000fe20000000f00 */
[----:B------:R1:W5:Y:S01]  /*fba0*/  LDL.LU R227, [R1+0x8c] ;  /* 0x00008c0001e37983 */ /* 0x0003620000300800 */
[----:B------:R-:W-:Y:S02]  /*fbb0*/  FADD.FTZ R3, R91, R3 ;  /* 0x000000035b037221 */ /* 0x000fe40000010000 */
[C---:B------:R-:W-:Y:S02]  /*fbc0*/  FMUL.FTZ R26, R0.reuse, R146 ;  /* 0x00000092001a7220 */ /* 0x040fe40000410000 */
[C---:B------:R-:W-:Y:S02]  /*fbd0*/  FMUL.FTZ R27, R0.reuse, R147 ;  /* 0x00000093001b7220 */ /* 0x040fe40000410000 */
[C---:B------:R-:W-:Y:S01]  /*fbe0*/  FMUL.FTZ R30, R0.reuse, R150 ;  /* 0x00000096001e7220 */ /* 0x040fe20000410000 */
        /* <DEDUP_REMOVED lines=8> */
[C---:B------:R-:W-:Y:S01]  /*fc70*/  FMUL.FTZ R59, R0.reuse, R135 ;  /* 0x00000087003b7220 */ /* 0x040fe20000410000 */
[-C--:B-1----:R-:W-:Y:S03]  /*fc80*/  HMMA.16816.F32 R20, R72, R76.reuse, R20 ;  /* 0x0000004c4814723c */ /* 0x082fe60000001814 */
[C---:B------:R-:W-:Y:S02]  /*fc90*/  FMUL.FTZ R62, R0.reuse, R126 ;  /* 0x0000007e003e7220 */ /* 0x040fe40000410000 */
[----:B------:R-:W-:Y:S01]  /*fca0*/  FMUL.FTZ R63, R0, R127 ;  /* 0x0000007f003f7220 */ /* 0x000fe20000410000 */
[----:B------:R-:W1:Y:S01]  /*fcb0*/  MUFU.EX2 R126, R97 ;  /* 0x00000061007e7308 */ /* 0x000e620000000800 */
[----:B------:R-:W-:Y:S01]  /*fcc0*/  FADD.FTZ R0, R186, R89 ;  /* 0x00000059ba007221 */ /* 0x000fe20000010000 */
[C---:B------:R-:W-:Y:S01]  /*fcd0*/  HMMA.16816.F32 R24, R80.reuse, R76, R24 ;  /* 0x0000004c5018723c */ /* 0x040fe20000001818 */
[----:B--2---:R-:W-:Y:S03]  /*fce0*/  LDSM.16.MT88.4 R88, [R226+0x1000] ;  /* 0x00100000e258783b */ /* 0x004fe60000004200 */
[----:B------:R-:W-:Y:S01]  /*fcf0*/  MOV R186, R156 ;  /* 0x0000009c00ba7202 */ /* 0x000fe20000000f00 */
[----:B------:R-:W-:Y:S01]  /*fd00*/  FADD.FTZ R92, R251, R2 ;  /* 0x00000002fb5c7221 */ /* 0x000fe20000010000 */
[----:B------:R-:W-:Y:S01]  /*fd10*/  MOV R156, R164 ;  /* 0x000000a4009c7202 */ /* 0x000fe20000000f00 */
[----:B------:R-:W-:Y:S01]  /*fd20*/  FADD.FTZ R2, R107, R94 ;  /* 0x0000005e6b027221 */ /* 0x000fe20000010000 */
[-C--:B------:R-:W-:Y:S01]  /*fd30*/  HMMA.16816.F32 R28, R80, R78.reuse, R28 ;  /* 0x0000004e501c723c */ /* 0x080fe2000000181c */
[----:B------:R2:W1:Y:S03]  /*fd40*/  MUFU.EX2 R97, R86 ;  /* 0x0000005600617308 */ /* 0x0004660000000800 */
[----:B------:R-:W-:Y:S01]  /*fd50*/  MOV R164, R169 ;  /* 0x000000a900a47202 */ /* 0x000fe20000000f00 */
[----:B------:R-:W-:Y:S01]  /*fd60*/  FADD.FTZ R2, R103, R2 ;  /* 0x0000000267027221 */ /* 0x000fe20000010000 */
[----:B------:R-:W-:Y:S01]  /*fd70*/  MOV R169, R177 ;  /* 0x000000b100a97202 */ /* 0x000fe20000000f00 */
[----:B------:R-:W-:Y:S01]  /*fd80*/  FADD.FTZ R93, R93, R3 ;  /* 0x000000035d5d7221 */ /* 0x000fe20000010000 */
[C---:B------:R-:W-:Y:S01]  /*fd90*/  HMMA.16816.F32 R32, R72.reuse, R78, R32 ;  /* 0x0000004e4820723c */ /* 0x040fe20000001820 */
[----:B------:R-:W1:Y:S02]  /*fda0*/  LDSM.16.MT88.4 R76, [R226] ;  /* 0x00000000e24c783b */ /* 0x000e640000004200 */
[----:B------:R-:W-:Y:S01]  /*fdb0*/  MUFU.EX2 R135, R115 ;  /* 0x0000007300877308 */ /* 0x000fe20000000800 */
[----:B------:R-:W-:Y:S01]  /*fdc0*/  MOV R165, R169 ;  /* 0x000000a900a57202 */ /* 0x000fe20000000f00 */
[----:B------:R-:W-:Y:S01]  /*fdd0*/  FADD.FTZ R2, R102, R2 ;  /* 0x0000000266027221 */ /* 0x000fe20000010000 */
[----:B------:R-:W-:Y:S01]  /*fde0*/  MOV R169, R124 ;  /* 0x0000007c00a97202 */ /* 0x000fe20000000f00 */
[----:B------:R-:W-:Y:S01]  /*fdf0*/  FADD.FTZ R3, R187, R0 ;  /* 0x00000000bb037221 */ /* 0x000fe20000010000 */
[----:B------:R-:W-:Y:S01]  /*fe00*/  MOV R177, R136 ;  /* 0x0000008800b17202 */ /* 0x000fe20000000f00 */
[----:B------:R-:W-:Y:S03]  /*fe10*/  FADD.FTZ R2, R101, R2 ;  /* 0x0000000265027221 */ /* 0x000fe60000010000 */
[----:B------:R-:W-:Y:S01]  /*fe20*/  MOV R251, R156 ;  /* 0x0000009c00fb7202 */ /* 0x000fe20000000f00 */
[----:B------:R-:W-:Y:S01]  /*fe30*/  MUFU.EX2 R105, R169 ;  /* 0x000000a900697308 */ /* 0x000fe20000000800 */
[----:B------:R-:W-:Y:S01]  /*fe40*/  MOV R156, R168 ;  /* 0x000000a8009c7202 */ /* 0x000fe20000000f00 */
[----:B------:R-:W-:Y:S01]  /*fe50*/  FADD.FTZ R0, R106, R93 ;  /* 0x0000005d6a007221 */ /* 0x000fe20000010000 */
[----:B------:R-:W-:Y:S01]  /*fe60*/  MOV R168, R110 ;  /* 0x0000006e00a87202 */ /* 0x000fe20000000f00 */
[----:B--2---:R-:W-:Y:S01]  /*fe70*/  LDSM.16.MT88.4 R84, [R226+0x800] ;  /* 0x00080000e254783b */ /* 0x004fe20000004200 */
[----:B------:R-:W-:Y:S01]  /*fe80*/  MOV R187, R157 ;  /* 0x0000009d00bb7202 */ /* 0x000fe20000000f00 */
[----:B------:R-:W-:Y:S01]  /*fe90*/  FADD.FTZ R3, R196, R3 ;  /* 0x00000003c4037221 */ /* 0x000fe20000010000 */
[----:B------:R-:W-:Y:S01]  /*fea0*/  MOV R157, R164 ;  /* 0x000000a4009d7202 */ /* 0x000fe20000000f00 */
[----:B------:R-:W-:Y:S01]  /*feb0*/  FADD.FTZ R2, R123, R2 ;  /* 0x000000027b027221 */ /* 0x000fe20000010000 */
[----:B------:R-:W-:Y:S01]  /*fec0*/  MOV R164, R177 ;  /* 0x000000b100a47202 */ /* 0x000fe20000000f00 */
[----:B------:R-:W-:Y:S01]  /*fed0*/  MUFU.EX2 R115, R165 ;  /* 0x000000a500737308 */ /* 0x000fe20000000800 */
[----:B------:R-:W-:Y:S01]  /*fee0*/  MOV R177, R133 ;  /* 0x0000008500b17202 */ /* 0x000fe20000000f00 */
[----:B------:R-:W-:Y:S01]  /*fef0*/  FADD.FTZ R2, R99, R2 ;  /* 0x0000000263027221 */ /* 0x000fe20000010000 */
[----:B------:R-:W2:Y:S01]  /*ff00*/  LDL.LU R133, [R1] ;  /* 0x0000000001857983 */ /* 0x000ea20000300800 */
[----:B------:R-:W-:Y:S01]  /*ff10*/  MOV R154, R251 ;  /* 0x000000fb009a7202 */ /* 0x000fe20000000f00 */
[----:B------:R-:W-:Y:S01]  /*ff20*/  FADD.FTZ R3, R195, R3 ;  /* 0x00000003c3037221 */ /* 0x000fe20000010000 */
[----:B------:R-:W-:Y:S01]  /*ff30*/  MOV R251, R187 ;  /* 0x000000bb00fb7202 */ /* 0x000fe20000000f00 */
[----:B---3--:R-:W-:Y:S01]  /*ff40*/  FADD.FTZ R0, R95, R0 ;  /* 0x000000005f007221 */ /* 0x008fe20000010000 */
[----:B------:R-:W-:Y:S01]  /*ff50*/  MOV R187, R186 ;  /* 0x000000ba00bb7202 */ /* 0x000fe20000000f00 */
[----:B----4-:R-:W-:Y:S01]  /*ff60*/  FADD.FTZ R2, R125, R2 ;  /* 0x000000027d027221 */ /* 0x010fe20000010000 */
[----:B------:R3:W-:Y:S01]  /*ff70*/  MUFU.EX2 R112, R164 ;  /* 0x000000a400707308 */ /* 0x0007e20000000800 */
[----:B------:R-:W-:Y:S01]  /*ff80*/  MOV R186, R173 ;  /* 0x000000ad00ba7202 */ /* 0x000fe20000000f00 */
[----:B------:R-:W-:Y:S01]  /*ff90*/  FADD.FTZ R0, R96, R0 ;  /* 0x0000000060007221 */ /* 0x000fe20000010000 */
[----:B------:R-:W-:Y:S01]  /*ffa0*/  MOV R173, R224 ;  /* 0x000000e000ad7202 */ /* 0x000fe20000000f00 */
[----:B-1----:R-:W-:Y:S01]  /*ffb0*/  FADD.FTZ R94, R126, R2 ;  /* 0x000000027e5e7221 */ /* 0x002fe20000010000 */
[----:B------:R1:W5:Y:S01]  /*ffc0*/  LDL.LU R224, [R1+0x88] ;  /* 0x0000880001e07983 */ /* 0x0003620000300800 */
[----:B------:R-:W-:Y:S01]  /*ffd0*/  FADD.FTZ R0, R97, R0 ;  /* 0x0000000061007221 */ /* 0x000fe20000010000 */
[-C--:B------:R-:W-:Y:S03]  /*ffe0*/  HMMA.16816.F32 R36, R72, R76.reuse, R36 ;  /* 0x0000004c4824723c */ /* 0x080fe60000001824 */
[----:B------:R-:W-:Y:S01]  /*fff0*/  MUFU.EX2 R113, R187 ;  /* 0x000000bb00717308 */ /* 0x000fe20000000800 */
[----:B------:R-:W-:Y:S02]  /*10000*/  FADD.FTZ R0, R98, R0 ;  /* 0x0000000062007221 */ /* 0x000fe40000010000 */
[----:B------:R-:W-:Y:S02]  /*10010*/  FADD.FTZ R3, R194, R3 ;  /* 0x00000003c2037221 */ /* 0x000fe40000010000 */
[----:B------:R-:W-:Y:S01]  /*10020*/  FADD.FTZ R0, R104, R0 ;  /* 0x0000000068007221 */ /* 0x000fe20000010000 */
[C---:B------:R-:W-:Y:S04]  /*10030*/  HMMA.16816.F32 R40, R80.reuse, R76, R40 ;  /* 0x0000004c5028723c */ /* 0x040fe80000001828 */
[----:B------:R-:W4:Y:S01]  /*10040*/  MUFU.EX2 R127, R189 ;  /* 0x000000bd007f7308 */ /* 0x000f220000000800 */
[----:B------:R-:W-:Y:S02]  /*10050*/  FADD.FTZ R0, R100, R0 ;  /* 0x0000000064007221 */ /* 0x000fe40000010000 */
[----:B------:R-:W-:Y:S01]  /*10060*/  FADD.FTZ R3, R193, R3 ;  /* 0x00000003c1037221 */ /* 0x000fe20000010000 */
[-C--:B------:R-:W-:Y:S01]  /*10070*/  HMMA.16816.F32 R44, R80, R78.reuse, R44 ;  /* 0x0000004e502c723c */ /* 0x080fe2000000182c */
[----:B---3--:R-:W-:Y:S03]  /*10080*/  LDSM.16.MT88.4 R164, [R226+0x3000] ;  /* 0x00300000e2a4783b */ /* 0x008fe60000004200 */
[----:B------:R-:W-:Y:S02]  /*10090*/  FADD.FTZ R3, R192, R3 ;  /* 0x00000003c0037221 */ /* 0x000fe40000010000 */
[----:B------:R-:W3:Y:S02]  /*100a0*/  MUFU.EX2 R110, R108 ;  /* 0x0000006c006e7308 */ /* 0x000ee40000000800 */
[C---:B------:R-:W-:Y:S01]  /*100b0*/  HMMA.16816.F32 R48, R72.reuse, R78, R48 ;  /* 0x0000004e4830723c */ /* 0x040fe20000001830 */
[----:B------:R-:W1:Y:S03]  /*100c0*/  LDSM.16.MT88.4 R76, [R225+0x800] ;  /* 0x00080000e14c783b */ /* 0x000e660000004200 */
[----:B------:R-:W-:Y:S04]  /*100d0*/  FADD.FTZ R3, R191, R3 ;  /* 0x00000003bf037221 */ /* 0x000fe80000010000 */
[-C--:B------:R-:W-:Y:S01]  /*100e0*/  HMMA.16816.F32 R52, R72, R68.reuse, R52 ;  /* 0x000000444834723c */ /* 0x080fe20000001834 */
[----:B------:R-:W1:Y:S03]  /*100f0*/  MUFU.EX2 R124, R109 ;  /* 0x0000006d007c7308 */ /* 0x000e660000000800 */
[----:B------:R-:W-:Y:S04]  /*10100*/  FADD.FTZ R3, R190, R3 ;  /* 0x00000003be037221 */ /* 0x000fe80000010000 */
[C---:B------:R-:W-:Y:S03]  /*10110*/  HMMA.16816.F32 R56, R80.reuse, R68, R56 ;  /* 0x000000445038723c */ /* 0x040fe60000001838 */
[----:B------:R-:W-:Y:S01]  /*10120*/  MUFU.EX2 R134, R121 ;  /* 0x0000007900867308 */ /* 0x000fe20000000800 */
[----:B----4-:R-:W-:Y:S02]  /*10130*/  FADD.FTZ R2, R127, R3 ;  /* 0x000000037f027221 */ /* 0x010fe40000010000 */
[----:B---3--:R-:W-:Y:S01]  /*10140*/  FADD.FTZ R93, R110, R0 ;  /* 0x000000006e5d7221 */ /* 0x008fe20000010000 */
[----:B------:R-:W-:Y:S01]  /*10150*/  F2FP.PACK_AB R68, R212, R213 ;  /* 0x000000d5d444723e */ /* 0x000fe200000000ff */
[-C--:B------:R-:W-:Y:S01]  /*10160*/  HMMA.16816.F32 R60, R80, R70.reuse, R60 ;  /* 0x00000046503c723c */ /* 0x080fe2000000183c */
[----:B------:R-:W3:Y:S03]  /*10170*/  LDSM.16.MT88.4 R80, [R229+0x800] ;  /* 0x00080000e550783b */ /* 0x000ee60000004200 */
[----:B------:R-:W-:Y:S01]  /*10180*/  F2FP.PACK_AB R69, R195, R196 ;  /* 0x000000c4c345723e */ /* 0x000fe200000000ff */
[----:B------:R-:W-:Y:S01]  /*10190*/  MUFU.EX2 R136, R114 ;  /* 0x0000007200887308 */ /* 0x000fe20000000800 */
[----:B------:R-:W-:Y:S02]  /*101a0*/  FADD.FTZ R0, R129, R94 ;  /* 0x0000005e81007221 */ /* 0x000fe40000010000 */
[----:B------:R-:W-:Y:S04]  /*101b0*/  HMMA.16816.F32 R64, R72, R70, R64 ;  /* 0x000000464840723c */ /* 0x000fe80000001840 */
[----:B------:R-:W-:Y:S03]  /*101c0*/  FADD.FTZ R2, R130, R2 ;  /* 0x0000000282027221 */ /* 0x000fe60000010000 */
[----:B------:R-:W-:Y:S01]  /*101d0*/  F2FP.PACK_AB R70, R209, R210 ;  /* 0x000000d2d146723e */ /* 0x000fe200000000ff */
[----:B------:R-:W-:Y:S01]  /*101e0*/  MUFU.EX2 R114, R186 ;  /* 0x000000ba00727308 */ /* 0x000fe20000000800 */
[----:B------:R-:W-:Y:S03]  /*101f0*/  F2FP.PACK_AB R71, R193, R194 ;  /* 0x000000c2c147723e */ /* 0x000fe600000000ff */
[----:B------:R-:W-:Y:S02]  /*10200*/  F2FP.PACK_AB R72, R102, R103 ;  /* 0x000000676648723e */ /* 0x000fe400000000ff */
[----:B------:R-:W-:Y:S02]  /*10210*/  F2FP.PACK_AB R74, R123, R101 ;  /* 0x000000657b4a723e */ /* 0x000fe400000000ff */
[-C--:B-1----:R-:W-:Y:S02]  /*10220*/  HMMA.16816.F32 R4, R68, R76.reuse, R4 ;  /* 0x0000004c4404723c */ /* 0x082fe40000001804 */
[----:B------:R1:W-:Y:S03]  /*10230*/  MUFU.EX2 R103, R168 ;  /* 0x000000a800677308 */ /* 0x0003e60000000800 */
[----:B------:R-:W-:Y:S02]  /*10240*/  F2FP.PACK_AB R73, R96, R95 ;  /* 0x0000005f6049723e */ /* 0x000fe400000000ff */
[----:B------:R-:W-:Y:S02]  /*10250*/  F2FP.PACK_AB R75, R98, R97 ;  /* 0x00000061624b723e */ /* 0x000fe400000000ff */
[----:B------:R-:W-:Y:S03]  /*10260*/  MOV R123, R116 ;  /* 0x00000074007b7202 */ /* 0x000fe60000000f00 */
[----:B------:R-:W-:Y:S02]  /*10270*/  MUFU.EX2 R102, R176 ;  /* 0x000000b000667308 */ /* 0x000fe40000000800 */
[C---:B------:R-:W-:Y:S08]  /*10280*/  HMMA.16816.F32 R8, R72.reuse, R76, R8 ;  /* 0x0000004c4808723c */ /* 0x040ff00000001808 */
[-C--:B------:R-:W-:Y:S01]  /*10290*/  HMMA.16816.F32 R12, R72, R78.reuse, R12 ;  /* 0x0000004e480c723c */ /* 0x080fe2000000180c */
[----:B------:R-:W-:Y:S01]  /*102a0*/  MUFU.EX2 R101, R185 ;  /* 0x000000b900657308 */ /* 0x000fe20000000800 */
[----:B-1----:R-:W-:Y:S06]  /*102b0*/  LDSM.16.MT88.4 R168, [R229+0x3000] ;  /* 0x00300000e5a8783b */ /* 0x002fec0000004200 */
[C---:B------:R-:W-:Y:S03]  /*102c0*/  HMMA.16816.F32 R16, R68.reuse, R78, R16 ;  /* 0x0000004e4410723c */ /* 0x040fe60000001810 */
[----:B------:R-:W-:Y:S01]  /*102d0*/  MUFU.EX2 R107, R173 ;  /* 0x000000ad006b7308 */ /* 0x000fe20000000800 */
[----:B------:R-:W1:Y:S04]  /*102e0*/  LDSM.16.MT88.4 R76, [R228+0x800] ;  /* 0x00080000e44c783b */ /* 0x000e680000004200 */
[-C--:B---3--:R-:W-:Y:S05]  /*102f0*/  HMMA.16816.F32 R20, R68, R80.reuse, R20 ;  /* 0x000000504414723c */ /* 0x088fea0000001814 */
        /* <DEDUP_REMOVED lines=11> */
[-C--:B------:R-:W-:Y:S08]  /*103b0*/  HMMA.16816.F32 R44, R72, R86.reuse, R44 ;  /* 0x00000056482c723c */ /* 0x080ff0000000182c */
[C---:B------:R-:W-:Y:S01]  /*103c0*/  HMMA.16816.F32 R48, R68.reuse, R86, R48 ;  /* 0x000000564430723c */ /* 0x040fe20000001830 */
[----:B------:R-:W4:Y:S01]  /*103d0*/  LDSM.16.MT88.4 R84, [R229+0x1000] ;  /* 0x00100000e554783b */ /* 0x000f220000004200 */
[----:B------:R-:W3:Y:S06]  /*103e0*/  MUFU.EX2 R106, R180 ;  /* 0x000000b4006a7308 */ /* 0x000eec0000000800 */
[-C--:B-1----:R-:W-:Y:S04]  /*103f0*/  HMMA.16816.F32 R52, R68, R76.reuse, R52 ;  /* 0x0000004c4434723c */ /* 0x082fe80000001834 */
[----:B------:R-:W-:Y:S04]  /*10400*/  MUFU.EX2 R95, R145 ;  /* 0x00000091005f7308 */ /* 0x000fe80000000800 */
[C---:B------:R-:W-:Y:S06]  /*10410*/  HMMA.16816.F32 R56, R72.reuse, R76, R56 ;  /* 0x0000004c4838723c */ /* 0x040fec0000001838 */
[----:B------:R-:W-:Y:S02]  /*10420*/  MUFU.EX2 R122, R157 ;  /* 0x0000009d007a7308 */ /* 0x000fe40000000800 */
[-C--:B------:R-:W-:Y:S07]  /*10430*/  HMMA.16816.F32 R60, R72, R78.reuse, R60 ;  /* 0x0000004e483c723c */ /* 0x080fee000000183c */
[----:B------:R-:W-:Y:S01]  /*10440*/  F2FP.PACK_AB R74, R129, R126 ;  /* 0x0000007e814a723e */ /* 0x000fe200000000ff */
[----:B------:R-:W-:Y:S01]  /*10450*/  HMMA.16816.F32 R64, R68, R78, R64 ;  /* 0x0000004e4440723c */ /* 0x000fe20000001840 */
[----:B------:R-:W1:Y:S01]  /*10460*/  LDSM.16.MT88.4 R76, [R228+0x1000] ;  /* 0x00100000e44c783b */ /* 0x000e620000004200 */
[----:B------:R-:W-:Y:S02]  /*10470*/  MUFU.EX2 R121, R156 ;  /* 0x0000009c00797308 */ /* 0x000fe40000000800 */
[----:B------:R-:W-:Y:S01]  /*10480*/  FADD.FTZ R72, R213, R92 ;  /* 0x0000005cd5487221 */ /* 0x000fe20000010000 */
[----:B------:R-:W-:Y:S02]  /*10490*/  F2FP.PACK_AB R73, R100, R104 ;  /* 0x000000686449723e */ /* 0x000fe400000000ff */
[----:B------:R-:W-:Y:S01]  /*104a0*/  F2FP.PACK_AB R68, R207, R208 ;  /* 0x000000d0cf44723e */ /* 0x000fe200000000ff */
[----:B------:R-:W-:Y:S01]  /*104b0*/  FADD.FTZ R92, R212, R72 ;  /* 0x00000048d45c7221 */ /* 0x000fe20000010000 */
[----:B------:R-:W-:Y:S03]  /*104c0*/  F2FP.PACK_AB R69, R191, R192 ;  /* 0x000000c0bf45723e */ /* 0x000fe600000000ff */
[----:B------:R-:W-:Y:S01]  /*104d0*/  F2FP.PACK_AB R70, R205, R206 ;  /* 0x000000cecd46723e */ /* 0x000fe200000000ff */
[----:B------:R4:W-:Y:S01]  /*104e0*/  MUFU.EX2 R104, R177 ;  /* 0x000000b100687308 */ /* 0x0009e20000000800 */
[----:B------:R-:W-:Y:S02]  /*104f0*/  F2FP.PACK_AB R71, R127, R190 ;  /* 0x000000be7f47723e */ /* 0x000fe400000000ff */
[----:B------:R-:W-:Y:S02]  /*10500*/  F2FP.PACK_AB R72, R125, R99 ;  /* 0x000000637d48723e */ /* 0x000fe400000000ff */
[----:B------:R-:W-:Y:S02]  /*10510*/  F2FP.PACK_AB R75, R124, R110 ;  /* 0x0000006e7c4b723e */ /* 0x000fe400000000ff */
[----:B---3--:R-:W-:Y:S01]  /*10520*/  F2FP.PACK_AB R129, R106, R109 ;  /* 0x0000006d6a81723e */ /* 0x008fe200000000ff */
[-C--:B------:R-:W-:Y:S02]  /*10530*/  HMMA.16816.F32 R4, R68, R80.reuse, R4 ;  /* 0x000000504404723c */ /* 0x080fe40000001804 */
[----:B------:R-:W-:Y:S06]  /*10540*/  MUFU.EX2 R99, R184 ;  /* 0x000000b800637308 */ /* 0x000fec0000000800 */
[C---:B------:R-:W-:Y:S04]  /*10550*/  HMMA.16816.F32 R8, R72.reuse, R80, R8 ;  /* 0x000000504808723c */ /* 0x040fe80000001808 */
[----:B------:R-:W3:Y:S04]  /*10560*/  MUFU.EX2 R100, R149 ;  /* 0x0000009500647308 */ /* 0x000ee80000000800 */
[-C--:B------:R-:W-:Y:S01]  /*10570*/  HMMA.16816.F32 R12, R72, R82.reuse, R12 ;  /* 0x00000052480c723c */ /* 0x080fe2000000180c */
[----:B----4-:R-:W-:Y:S05]  /*10580*/  LDSM.16.MT88.4 R176, [R225+0x3000] ;  /* 0x00300000e1b0783b */ /* 0x010fea0000004200 */
[----:B------:R-:W-:Y:S02]  /*10590*/  MUFU.EX2 R98, R141 ;  /* 0x0000008d00627308 */ /* 0x000fe40000000800 */
[C---:B------:R-:W-:Y:S01]  /*105a0*/  HMMA.16816.F32 R16, R68.reuse, R82, R16 ;  /* 0x000000524410723c */ /* 0x040fe20000001810 */
[----:B------:R-:W4:Y:S07]  /*105b0*/  LDSM.16.MT88.4 R80, [R225+0x1800] ;  /* 0x00180000e150783b */ /* 0x000f2e0000004200 */
[-C--:B------:R-:W-:Y:S01]  /*105c0*/  HMMA.16816.F32 R20, R68, R84.reuse, R20 ;  /* 0x000000544414723c */ /* 0x080fe20000001814 */
[----:B------:R-:W-:Y:S03]  /*105d0*/  MUFU.EX2 R97, R140 ;  /* 0x0000008c00617308 */ /* 0x000fe60000000800 */
[----:B---3--:R-:W-:Y:S04]  /*105e0*/  F2FP.PACK_AB R131, R100, R102 ;  /* 0x000000666483723e */ /* 0x008fe800000000ff */
[C---:B------:R-:W-:Y:S03]  /*105f0*/  HMMA.16816.F32 R24, R72.reuse, R84, R24 ;  /* 0x000000544818723c */ /* 0x040fe60000001818 */
[----:B------:R-:W-:Y:S05]  /*10600*/  MUFU.EX2 R96, R148 ;  /* 0x0000009400607308 */ /* 0x000fea0000000800 */
[-C--:B------:R-:W-:Y:S08]  /*10610*/  HMMA.16816.F32 R28, R72, R86.reuse, R28 ;  /* 0x00000056481c723c */ /* 0x080ff0000000181c */
[C---:B------:R-:W-:Y:S01]  /*10620*/  HMMA.16816.F32 R32, R68.reuse, R86, R32 ;  /* 0x000000564420723c */ /* 0x040fe20000001820 */
[----:B------:R-:W3:Y:S07]  /*10630*/  LDSM.16.MT88.4 R84, [R229+0x1800] ;  /* 0x00180000e554783b */ /* 0x000eee0000004200 */
[-C--:B------:R-:W-:Y:S01]  /*10640*/  HMMA.16816.F32 R36, R68, R88.reuse, R36 ;  /* 0x000000584424723c */ /* 0x080fe20000001824 */
[----:B--2---:R-:W2:Y:S07]  /*10650*/  MUFU.EX2 R133, R133 ;  /* 0x0000008500857308 */ /* 0x004eae0000000800 */
[C---:B------:R-:W-:Y:S08]  /*10660*/  HMMA.16816.F32 R40, R72.reuse, R88, R40 ;  /* 0x000000584828723c */ /* 0x040ff00000001828 */
[-C--:B------:R-:W-:Y:S08]  /*10670*/  HMMA.16816.F32 R44, R72, R90.reuse, R44 ;  /* 0x0000005a482c723c */ /* 0x080ff0000000182c */
[C---:B------:R-:W-:Y:S01]  /*10680*/  HMMA.16816.F32 R48, R68.reuse, R90, R48 ;  /* 0x0000005a4430723c */ /* 0x040fe20000001830 */
[----:B------:R-:W2:Y:S07]  /*10690*/  LDSM.16.MT88.4 R88, [R226+0x1800] ;  /* 0x00180000e258783b */ /* 0x000eae0000004200 */
[-C--:B-1----:R-:W-:Y:S08]  /*106a0*/  HMMA.16816.F32 R52, R68, R76.reuse, R52 ;  /* 0x0000004c4434723c */ /* 0x082ff00000001834 */
[C---:B------:R-:W-:Y:S08]  /*106b0*/  HMMA.16816.F32 R56, R72.reuse, R76, R56 ;  /* 0x0000004c4838723c */ /* 0x040ff00000001838 */
[-C--:B------:R-:W-:Y:S07]  /*106c0*/  HMMA.16816.F32 R60, R72, R78.reuse, R60 ;  /* 0x0000004e483c723c */ /* 0x080fee000000183c */
[----:B------:R-:W-:Y:S01]  /*106d0*/  F2FP.PACK_AB R74, R135, R136 ;  /* 0x00000088874a723e */ /* 0x000fe200000000ff */
[----:B------:R-:W-:Y:S01]  /*106e0*/  HMMA.16816.F32 R64, R68, R78, R64 ;  /* 0x0000004e4440723c */ /* 0x000fe20000001840 */
[----:B------:R-:W1:Y:S03]  /*106f0*/  LDSM.16.MT88.4 R76, [R228+0x1800] ;  /* 0x00180000e44c783b */ /* 0x000e660000004200 */
        /* <DEDUP_REMOVED lines=10> */
[-C--:B----4-:R-:W-:Y:S08]  /*107a0*/  HMMA.16816.F32 R4, R68, R80.reuse, R4 ;  /* 0x000000504404723c */ /* 0x090ff00000001804 */
[C---:B------:R-:W-:Y:S08]  /*107b0*/  HMMA.16816.F32 R8, R72.reuse, R80, R8 ;  /* 0x000000504808723c */ /* 0x040ff00000001808 */
[-C--:B------:R-:W-:Y:S08]  /*107c0*/  HMMA.16816.F32 R12, R72, R82.reuse, R12 ;  /* 0x00000052480c723c */ /* 0x080ff0000000180c */
[C---:B------:R-:W-:Y:S01]  /*107d0*/  HMMA.16816.F32 R16, R68.reuse, R82, R16 ;  /* 0x000000524410723c */ /* 0x040fe20000001810 */
[----:B------:R-:W4:Y:S07]  /*107e0*/  LDSM.16.MT88.4 R80, [R225+0x2000] ;  /* 0x00200000e150783b */ /* 0x000f2e0000004200 */
[-C--:B---3--:R-:W-:Y:S08]  /*107f0*/  HMMA.16816.F32 R20, R68, R84.reuse, R20 ;  /* 0x000000544414723c */ /* 0x088ff00000001814 */
[C---:B------:R-:W-:Y:S08]  /*10800*/  HMMA.16816.F32 R24, R72.reuse, R84, R24 ;  /* 0x000000544818723c */ /* 0x040ff00000001818 */
[-C--:B------:R-:W-:Y:S08]  /*10810*/  HMMA.16816.F32 R28, R72, R86.reuse, R28 ;  /* 0x00000056481c723c */ /* 0x080ff0000000181c */
[C---:B------:R-:W-:Y:S01]  /*10820*/  HMMA.16816.F32 R32, R68.reuse, R86, R32 ;  /* 0x000000564420723c */ /* 0x040fe20000001820 */
[----:B------:R-:W3:Y:S07]  /*10830*/  LDSM.16.MT88.4 R84, [R229+0x2000] ;  /* 0x00200000e554783b */ /* 0x000eee0000004200 */
[-C--:B--2---:R-:W-:Y:S08]  /*10840*/  HMMA.16816.F32 R36, R68, R88.reuse, R36 ;  /* 0x000000584424723c */ /* 0x084ff00000001824 */
        /* <DEDUP_REMOVED lines=50> */
[-C--:B----4-:R-:W-:Y:S08]  /*10b70*/  HMMA.16816.F32 R4, R68, R80.reuse, R4 ;  /* 0x000000504404723c */ /* 0x090ff00000001804 */
[C---:B------:R-:W-:Y:S01]  /*10b80*/  HMMA.16816.F32 R8, R72.reuse, R80, R8 ;  /* 0x000000504808723c */ /* 0x040fe20000001808 */
[----:B------:R-:W-:Y:S07]  /*10b90*/  MUFU.EX2 R80, R153 ;  /* 0x0000009900507308 */ /* 0x000fee0000000800 */
[-C--:B------:R-:W-:Y:S03]  /*10ba0*/  HMMA.16816.F32 R12, R72, R82.reuse, R12 ;  /* 0x00000052480c723c */ /* 0x080fe6000000180c */
[----:B------:R-:W-:Y:S05]  /*10bb0*/  MUFU.EX2 R81, R160 ;  /* 0x000000a000517308 */ /* 0x000fea0000000800 */
[C---:B------:R-:W-:Y:S05]  /*10bc0*/  HMMA.16816.F32 R16, R68.reuse, R82, R16 ;  /* 0x000000524410723c */ /* 0x040fea0000001810 */
[----:B------:R-:W4:Y:S03]  /*10bd0*/  MUFU.EX2 R83, R144 ;  /* 0x0000009000537308 */ /* 0x000f260000000800 */
[-C--:B---3--:R-:W-:Y:S07]  /*10be0*/  HMMA.16816.F32 R20, R68, R84.reuse, R20 ;  /* 0x000000544414723c */ /* 0x088fee0000001814 */
[----:B------:R-:W3:Y:S01]  /*10bf0*/  MUFU.EX2 R82, R161 ;  /* 0x000000a100527308 */ /* 0x000ee20000000800 */
[C---:B------:R-:W-:Y:S08]  /*10c00*/  HMMA.16816.F32 R24, R72.reuse, R84, R24 ;  /* 0x000000544818723c */ /* 0x040ff00000001818 */
[-C--:B------:R-:W-:Y:S04]  /*10c10*/  HMMA.16816.F32 R28, R72, R86.reuse, R28 ;  /* 0x00000056481c723c */ /* 0x080fe8000000181c */
[----:B----4-:R-:W-:Y:S04]  /*10c20*/  F2FP.PACK_AB R126, R188, R83 ;  /* 0x00000053bc7e723e */ /* 0x010fe800000000ff */
[C---:B------:R-:W-:Y:S04]  /*10c30*/  HMMA.16816.F32 R32, R68.reuse, R86, R32 ;  /* 0x000000564420723c */ /* 0x040fe80000001820 */
[----:B---3--:R-:W-:Y:S04]  /*10c40*/  F2FP.PACK_AB R125, R81, R82 ;  /* 0x00000052517d723e */ /* 0x008fe800000000ff */
[-C--:B--2---:R-:W-:Y:S08]  /*10c50*/  HMMA.16816.F32 R36, R68, R88.reuse, R36 ;  /* 0x000000584424723c */ /* 0x084ff00000001824 */
[C---:B------:R-:W-:Y:S08]  /*10c60*/  HMMA.16816.F32 R40, R72.reuse, R88, R40 ;  /* 0x000000584828723c */ /* 0x040ff00000001828 */
[-C--:B------:R-:W-:Y:S08]  /*10c70*/  HMMA.16816.F32 R44, R72, R90.reuse, R44 ;  /* 0x0000005a482c723c */ /* 0x080ff0000000182c */
[C---:B------:R-:W-:Y:S08]  /*10c80*/  HMMA.16816.F32 R48, R68.reuse, R90, R48 ;  /* 0x0000005a4430723c */ /* 0x040ff00000001830 */
[-C--:B-1----:R-:W-:Y:S08]  /*10c90*/  HMMA.16816.F32 R52, R68, R76.reuse, R52 ;  /* 0x0000004c4434723c */ /* 0x082ff00000001834 */
[C---:B------:R-:W-:Y:S01]  /*10ca0*/  HMMA.16816.F32 R56, R72.reuse, R76, R56 ;  /* 0x0000004c4838723c */ /* 0x040fe20000001838 */
[----:B------:R-:W1:Y:S07]  /*10cb0*/  MUFU.EX2 R76, R152 ;  /* 0x00000098004c7308 */ /* 0x000e6e0000000800 */
[-C--:B------:R-:W-:Y:S07]  /*10cc0*/  HMMA.16816.F32 R60, R72, R78.reuse, R60 ;  /* 0x0000004e483c723c */ /* 0x080fee000000183c */
[----:B------:R-:W-:Y:S01]  /*10cd0*/  FADD.FTZ R73, R128, R0 ;  /* 0x0000000080497221 */ /* 0x000fe20000010000 */
[----:B------:R-:W-:Y:S04]  /*10ce0*/  HMMA.16816.F32 R64, R68, R78, R64 ;  /* 0x0000004e4440723c */ /* 0x000fe80000001840 */
[----:B------:R-:W-:Y:S01]  /*10cf0*/  F2FP.PACK_AB R128, R111, R112 ;  /* 0x000000706f80723e */ /* 0x000fe200000000ff */
[----:B------:R-:W-:Y:S01]  /*10d00*/  FADD.FTZ R72, R124, R93 ;  /* 0x0000005d7c487221 */ /* 0x000fe20000010000 */
[----:B------:R-:W-:Y:S01]  /*10d10*/  F2FP.PACK_AB R124, R95, R96 ;  /* 0x000000605f7c723e */ /* 0x000fe200000000ff */
[----:B------:R-:W-:Y:S01]  /*10d20*/  FADD.FTZ R68, R134, R2 ;  /* 0x0000000286447221 */ /* 0x000fe20000010000 */
[----:B-1----:R-:W-:Y:S03]  /*10d30*/  F2FP.PACK_AB R127, R76, R80 ;  /* 0x000000504c7f723e */ /* 0x002fe600000000ff */
        /* <DEDUP_REMOVED lines=61> */
[----:B------:R-:W-:Y:S04]  /*11110*/  HMMA.16816.F32 R128, R128, R6, R64 ;  /* 0x000000068080723c */ /* 0x000fe80000001840 */
[----:B------:R-:W-:Y:S01]  /*11120*/  FADD.FTZ R3, R111, R3 ;  /* 0x000000036f037221 */ /* 0x000fe20000010000 */
[----:B------:R-:W-:Y:S01]  /*11130*/  MOV R121, R119 ;  /* 0x0000007700797202 */ /* 0x000fe20000000f00 */
[----:B------:R-:W-:Y:S02]  /*11140*/  FADD.FTZ R4, R115, R2 ;  /* 0x0000000273047221 */ /* 0x000fe40000010000 */
[----:B------:R-:W-:Y:S04]  /*11150*/  FADD.FTZ R3, R104, R3 ;  /* 0x0000000368037221 */ /* 0x000fe80000010000 */
[----:B------:R-:W-:Y:S01]  /*11160*/  FADD.FTZ R3, R120, R3 ;  /* 0x0000000378037221 */ /* 0x000fe20000010000 */
[----:B------:R-:W-:Y:S01]  /*11170*/  MOV R120, R117 ;  /* 0x0000007500787202 */ /* 0x000fe20000000f00 */
[----:B------:R-:W-:Y:S02]  /*11180*/  FADD.FTZ R5, R97, R0 ;  /* 0x0000000061057221 */ /* 0x000fe40000010000 */
        /* <DEDUP_REMOVED lines=18> */
[----:B--2--5:R-:W-:-:S05]  /*112b0*/  @P0 BRA `(.L_x_1361) ;  /* 0xffffb97000000947 */ /* 0x024fca000383ffff */
.L_x_1354:
[----:B------:R-:W-:Y:S05]  /*112c0*/  BRA.DIV ~URZ, `(.L_x_1362) ;  /* 0x000074f27f007947 */ /* 0x000fea000b800000 */
[----:B------:R-:W2:Y:S04]  /*112d0*/  LDL R0, [R1+0xc] ;  /* 0x00000c0001007983 */ /* 0x000ea80000100800 */
[----:B--2---:R1:W2:Y:S02]  /*112e0*/  SHFL.BFLY PT, R4, R0, 0x2, 0x1f ;  /* 0x0c401f0000047f89 */ /* 0x0042a400000e0000 */
.L_x_1414:
        /* <DEDUP_REMOVED lines=18> */
[----:B---3--:R-:W-:Y:S02]  /*11410*/  FADD.FTZ R6, R6, R3 ;  /* 0x0000000306067221 */ /* 0x008fe40000010000 */
.L_x_1415:
[----:B------:R-:W-:Y:S01]  /*11420*/  FSETP.NE.FTZ.AND P2, PT, R5, RZ, PT ;  /* 0x000000ff0500720b */ /* 0x000fe20003f55000 */
[----:B------:R-:W-:Y:S01]  /*11430*/  CS2R R2, SRZ ;  /* 0x0000000000027805 */ /* 0x000fe2000001ff00 */
[----:B------:R-:W-:Y:S02]  /*11440*/  FSETP.NE.FTZ.AND P3, PT, R4, RZ, PT ;  /* 0x000000ff0400720b */ /* 0x000fe40003f75000 */
[----:B------:R-:W-:Y:S02]  /*11450*/  FSETP.NE.FTZ.AND P1, PT, R6, RZ, PT ;  /* 0x000000ff0600720b */ /* 0x000fe40003f35000 */
[----:B------:R-:W-:Y:S02]  /*11460*/  MOV R0, RZ ;  /* 0x000000ff00007202 */ /* 0x000fe40000000f00 */
[----:B------:R-:W-:Y:S02]  /*11470*/  MOV R34, 0xff800000 ;  /* 0xff80000000227802 */ /* 0x000fe40000000f00 */
[----:B------:R-:W-:-:S02]  /*11480*/  MOV R32, 0xff800000 ;  /* 0xff80000000207802 */ /* 0x000fc40000000f00 */
[----:B------:R-:W-:Y:S01]  /*11490*/  MOV R33, 0xff800000 ;  /* 0xff80000000217802 */ /* 0x000fe20000000f00 */
[----:B------:R-:W1:Y:S01]  /*114a0*/  @P2 MUFU.RCP R3, R5 ;  /* 0x0000000500032308 */ /* 0x000e620000001000 */
[----:B------:R-:W-:Y:S02]  /*114b0*/  @P2 MOV R9, 0x3f317218 ;  /* 0x3f31721800092802 */ /* 0x000fe40000000f00 */
[----:B------:R-:W-:Y:S02]  /*114c0*/  MOV R31, 0xff800000 ;  /* 0xff800000001f7802 */ /* 0x000fe40000000f00 */
[----:B------:R-:W-:-:S03]  /*114d0*/  @P1 MOV R21, 0x3f317218 ;  /* 0x3f31721800151802 */ /* 0x000fc60000000f00 */
[----:B------:R-:W2:Y:S08]  /*114e0*/  @P3 MUFU.RCP R0, R4 ;  /* 0x0000000400003308 */ /* 0x000eb00000001000 */
[----:B------:R3:W-:Y:S01]  /*114f0*/  @P3 MUFU.LG2 R17, R4 ;  /* 0x0000000400113308 */ /* 0x0007e20000000c00 */
[C---:B-1----:R-:W-:Y:S02]  /*11500*/  FMUL.FTZ R186, R3.reuse, R186 ;  /* 0x000000ba03ba7220 */ /* 0x042fe40000410000 */
[----:B------:R-:W-:-:S02]  /*11510*/  FMUL.FTZ R29, R3, R187 ;  /* 0x000000bb031d7220 */ /* 0x000fc40000410000 */
[C---:B------:R-:W-:Y:S02]  /*11520*/  FMUL.FTZ R178, R3.reuse, R178 ;  /* 0x000000b203b27220 */ /* 0x040fe40000410000 */
[C---:B------:R-:W-:Y:S01]  /*11530*/  FMUL.FTZ R26, R3.reuse, R179 ;  /* 0x000000b3031a7220 */ /* 0x040fe20000410000 */
[----:B------:R-:W1:Y:S01]  /*11540*/  @P1 MUFU.RCP R2, R6 ;  /* 0x0000000600021308 */ /* 0x000e620000001000 */
[C---:B------:R-:W-:Y:S02]  /*11550*/  FMUL.FTZ R182, R3.reuse, R182 ;  /* 0x000000b603b67220 */ /* 0x040fe40000410000 */
[C---:B------:R-:W-:Y:S02]  /*11560*/  FMUL.FTZ R23, R3.reuse, R183 ;  /* 0x000000b703177220 */ /* 0x040fe40000410000 */
[C---:B------:R-:W-:Y:S02]  /*11570*/  FMUL.FTZ R170, R3.reuse, R170 ;  /* 0x000000aa03aa7220 */ /* 0x040fe40000410000 */
[----:B------:R-:W-:Y:S01]  /*11580*/  FMUL.FTZ R19, R3, R171 ;  /* 0x000000ab03137220 */ /* 0x000fe20000410000 */
[----:B------:R-:W4:Y:S02]  /*11590*/  @P2 MUFU.LG2 R5, R5 ;  /* 0x0000000500052308 */ /* 0x000f240000000c00 */
[----:B---34-:R-:W-:-:S02]  /*115a0*/  FADD.FTZ R4, R8, R7 ;  /* 0x0000000708047221 */ /* 0x018fc40000010000 */
[C---:B------:R-:W-:Y:S02]  /*115b0*/  FMUL.FTZ R174, R3.reuse, R174 ;  /* 0x000000ae03ae7220 */ /* 0x040fe40000410000 */
[C---:B------:R-:W-:Y:S01]  /*115c0*/  FMUL.FTZ R15, R3.reuse, R175 ;  /* 0x000000af030f7220 */ /* 0x040fe20000410000 */
[----:B------:R-:W-:Y:S01]  /*115d0*/  FSETP.NE.FTZ.AND P0, PT, R4, RZ, PT ;  /* 0x000000ff0400720b */ /* 0x000fe20003f15000 */
[C---:B------:R-:W-:Y:S02]  /*115e0*/  FMUL.FTZ R166, R3.reuse, R166 ;  /* 0x000000a603a67220 */ /* 0x040fe40000410000 */
[C---:B------:R-:W-:Y:S02]  /*115f0*/  FMUL.FTZ R11, R3.reuse, R167 ;  /* 0x000000a7030b7220 */ /* 0x040fe40000410000 */
[C---:B------:R-:W-:Y:S02]  /*11600*/  FMUL.FTZ R158, R3.reuse, R158 ;  /* 0x0000009e039e7220 */ /* 0x040fe40000410000 */
[----:B------:R-:W-:-:S02]  /*11610*/  FMUL.FTZ R7, R3, R159 ;  /* 0x0000009f03077220 */ /* 0x000fc40000410000 */
[C---:B------:R-:W-:Y:S02]  /*11620*/  FMUL.FTZ R130, R3.reuse, R130 ;  /* 0x0000008203827220 */ /* 0x040fe40000410000 */
[----:B------:R-:W-:Y:S02]  /*11630*/  FMUL.FTZ R131, R3, R131 ;  /* 0x0000008303837220 */ /* 0x000fe40000410000 */
[----:B------:R3:W4:Y:S01]  /*11640*/  @P1 MUFU.LG2 R3, R6 ;  /* 0x0000000600031308 */ /* 0x0007220000000c00 */
[C---:B--2---:R-:W-:Y:S02]  /*11650*/  FMUL.FTZ R184, R0.reuse, R184 ;  /* 0x000000b800b87220 */ /* 0x044fe40000410000 */
[C---:B------:R-:W-:Y:S02]  /*11660*/  FMUL.FTZ R30, R0.reuse, R185 ;  /* 0x000000b9001e7220 */ /* 0x040fe40000410000 */
[C---:B------:R-:W-:Y:S02]  /*11670*/  FMUL.FTZ R176, R0.reuse, R176 ;  /* 0x000000b000b07220 */ /* 0x040fe40000410000 */
[----:B------:R-:W-:-:S02]  /*11680*/  FMUL.FTZ R27, R0, R177 ;  /* 0x000000b1001b7220 */ /* 0x000fc40000410000 */
[C---:B------:R-:W-:Y:S02]  /*11690*/  FMUL.FTZ R180, R0.reuse, R180 ;  /* 0x000000b400b47220 */ /* 0x040fe40000410000 */
[C---:B------:R-:W-:Y:S02]  /*116a0*/  FMUL.FTZ R24, R0.reuse, R181 ;  /* 0x000000b500187220 */ /* 0x040fe40000410000 */
[C---:B------:R-:W-:Y:S02]  /*116b0*/  FMUL.FTZ R168, R0.reuse, R168 ;  /* 0x000000a800a87220 */ /* 0x040fe40000410000 */
[C---:B------:R-:W-:Y:S01]  /*116c0*/  FMUL.FTZ R20, R0.reuse, R169 ;  /* 0x000000a900147220 */ /* 0x040fe20000410000 */
[----:B---3--:R-:W-:Y:S01]  /*116d0*/  @P3 MOV R6, 0x3f317218 ;  /* 0x3f31721800063802 */ /* 0x008fe20000000f00 */
        /* <DEDUP_REMOVED lines=8> */
[----:B------:R-:W-:Y:S01]  /*11760*/  MOV R0, RZ ;  /* 0x000000ff00007202 */ /* 0x000fe20000000f00 */
[----:B-1----:R-:W-:-:S02]  /*11770*/  FMUL.FTZ R152, R2, R152 ;  /* 0x0000009802987220 */ /* 0x002fc40000410000 */
[C---:B------:R-:W-:Y:S02]  /*11780*/  FMUL.FTZ R28, R2.reuse, R153 ;  /* 0x00000099021c7220 */ /* 0x040fe40000410000 */
[C---:B------:R-:W-:Y:S01]  /*11790*/  FMUL.FTZ R160, R2.reuse, R160 ;  /* 0x000000a002a07220 */ /* 0x040fe20000410000 */
[----:B------:R-:W-:Y:S01]  /*117a0*/  @P0 MUFU.RCP R0, R4 ;  /* 0x0000000400000308 */ /* 0x000fe20000001000 */
        /* <DEDUP_REMOVED lines=14> */
[----:B------:R-:W-:Y:S02]  /*11890*/  @P2 FMUL.FTZ R13, R5, 0.69314718246459960938 ;  /* 0x3f317218050d2820 */ /* 0x000fe40000410000 */
[----:B------:R-:W-:Y:S02]  /*118a0*/  @P2 FMUL.FTZ R5, R9, c[0x0][0x2d0] ;  /* 0x0000b40009052a20 */ /* 0x000fe40000410000 */
[----:B----4-:R-:W-:-:S02]  /*118b0*/  @P1 FMUL.FTZ R9, R3, 0.69314718246459960938 ;  /* 0x3f31721803091820 */ /* 0x010fc40000410000 */
        /* <DEDUP_REMOVED lines=28> */
.L_x_1307:
[----:B------:R1:W5:Y:S01]  /*11a80*/  LDL R6, [R1+0x58] ;  /* 0x0000580001067983 */ /* 0x0003620000100800 */
        /* <DEDUP_REMOVED lines=18> */
.L_x_1365:
[----:B-1----:R-:W-:Y:S05]  /*11bb0*/  BSYNC B0 ;  /* 0x0000000000007941 */ /* 0x002fea0003800000 */
.L_x_1364:
        /* <DEDUP_REMOVED lines=89> */
[----:B------:R-:W-:Y:S05]  /*12150*/  CALL.REL.NOINC `($__internal_3_$__cuda_sm70_shflsync_idx_p) ;  /* 0x000070c000007944 */ /* 0x000fea0003c00000 */
.L_x_1368:
[----:B-1----:R-:W2:Y:S04]  /*12160*/  LDL R2, [R1+0x54] ;  /* 0x0000540001027983 */ /* 0x002ea80000100800 */
[----:B------:R-:W3:Y:S04]  /*12170*/  LDL R5, [R1+0x18] ;  /* 0x0000180001057983 */ /* 0x000ee80000100800 */
[----:B------:R-:W4:Y:S04]  /*12180*/  LDL.LU R4, [R1+0x4c] ;  /* 0x00004c0001047983 */ /* 0x000f280000300800 */
[----:B------:R-:W5:Y:S04]  /*12190*/  LDL.LU R15, [R1+0x48] ;  /* 0x00004800010f7983 */ /* 0x000f680000300800 */
[----:B------:R-:W2:Y:S01]  /*121a0*/  LDL.LU R17, [R1+0x44] ;  /* 0x0000440001117983 */ /* 0x000ea20000300800 */
[----:B------:R-:W-:-:S03]  /*121b0*/  IMAD.MOV.U32 R0, RZ, RZ, 0x1 ;  /* 0x00000001ff007424 */ /* 0x000fc600078e00ff */
        /* <DEDUP_REMOVED lines=11> */
[----:B-----5:R-:W-:-:S03]  /*12270*/  SHF.R.S32.HI R8, RZ, 0x1f, R15 ;  /* 0x0000001fff087819 */ /* 0x020fc6000001140f */
[----:B--2---:R-:W-:Y:S02]  /*12280*/  IMAD.IADD R3, R2, 0x1, R17 ;  /* 0x0000000102037824 */ /* 0x004fe400078e0211 */
[C---:B------:R-:W-:Y:S02]  /*12290*/  IMAD R2, R0.reuse, c[0x0][0x490], RZ ;  /* 0x0001240000027a24 */ /* 0x040fe400078e02ff */
[----:B------:R-:W-:Y:S02]  /*122a0*/  IMAD R0, R0, c[0x0][0x3e8], RZ ;  /* 0x0000fa0000007a24 */ /* 0x000fe400078e02ff */
[----:B------:R-:W-:-:S04]  /*122b0*/  @P0 IMAD.HI.U32 R12, R3, c[0x0][0x4ec], RZ ;  /* 0x00013b00030c0a27 */ /* 0x000fc800078e00ff */
[----:B---3--:R-:W-:Y:S02]  /*122c0*/  IMAD.IADD R10, R5, 0x1, R17 ;  /* 0x00000001050a7824 */ /* 0x008fe400078e0211 */
        /* <DEDUP_REMOVED lines=51> */
[----:B------:R5:W1:Y:S01]  /*12600*/  SHFL.IDX PT, R9, R2, 0x3, 0x1c1f ;  /* 0x007c1f0002097f89 */ /* 0x000a6200000e0000 */
[----:B------:R-:W-:-:S02]  /*12610*/  SHF.R.S32.HI R7, RZ, 0x1f, R6 ;  /* 0x0000001fff077819 */ /* 0x000fc40000011406 */
[----:B------:R-:W-:-:S03]  /*12620*/  ISETP.GE.OR P4, PT, R0, UR4, P1 ;  /* 0x0000000400007c0c */ /* 0x000fc60008f86670 */
[----:B------:R-:W-:Y:S01]  /*12630*/  IMAD R7, R7, c[0x0][0x3d8], RZ ;  /* 0x0000f60007077a24 */ /* 0x000fe200078e02ff */
[----:B------:R-:W-:Y:S01]  /*12640*/  SHF.R.S32.HI R16, RZ, 0x1f, R18 ;  /* 0x0000001fff107819 */ /* 0x000fe20000011412 */
[----:B------:R-:W-:Y:S01]  /*12650*/  IMAD.WIDE.U32 R4, R6, c[0x0][0x3d8], R4 ;  /* 0x0000f60006047a25 */ /* 0x000fe200078e0004 */
[C---:B----4-:R-:W-:Y:S02]  /*12660*/  IADD3 R3, R0.reuse, 0x8, RZ ;  /* 0x0000000800037810 */ /* 0x050fe40007ffe0ff */
[C---:B-----5:R-:W-:Y:S02]  /*12670*/  IADD3 R2, R0.reuse, 0x40, RZ ;  /* 0x0000004000027810 */ /* 0x060fe40007ffe0ff */
[----:B------:R-:W-:Y:S02]  /*12680*/  IADD3 R0, R0, 0x48, RZ ;  /* 0x0000004800007810 */ /* 0x000fe40007ffe0ff */
[----:B------:R-:W-:Y:S02]  /*12690*/  ISETP.GE.OR P3, PT, R3, UR4, P1 ;  /* 0x0000000403007c0c */ /* 0x000fe40008f66670 */
[----:B------:R-:W-:-:S02]  /*126a0*/  ISETP.GE.OR P2, PT, R2, UR4, P1 ;  /* 0x0000000402007c0c */ /* 0x000fc40008f46670 */
[----:B------:R-:W-:Y:S01]  /*126b0*/  ISETP.GE.OR P1, PT, R0, UR4, P1 ;  /* 0x0000000400007c0c */ /* 0x000fe20008f26670 */
[----:B------:R-:W-:Y:S01]  /*126c0*/  IMAD R7, R6, c[0x0][0x3dc], R7 ;  /* 0x0000f70006077a24 */ /* 0x000fe200078e0207 */
[----:B------:R-:W-:Y:S01]  /*126d0*/  LEA.HI R16, R16, R18, RZ, 0x3 ;  /* 0x0000001210107211 */ /* 0x000fe200078f18ff */
[----:B-1----:R-:W-:Y:S01]  /*126e0*/  @!P4 ST.E [R14.64], R32 ;  /* 0x000000200e00c985 */ /* 0x002fe2000c101906 */
        /* <DEDUP_REMOVED lines=15> */
[----:B------:R-:W5:Y:S01]  /*127e0*/  SHFL.IDX PT, R11, R0, 0x1, 0x181f ;  /* 0x00381f00000b7f89 */ /* 0x000f6200000e0000 */
[----:B------:R-:W-:-:S03]  /*127f0*/  ISETP.GE.OR P3, PT, R3, UR4, P5 ;  /* 0x0000000403007c0c */ /* 0x000fc6000af66670 */
[----:B------:R-:W5:Y:S01]  /*12800*/  SHFL.IDX PT, R10, R0, 0x2, 0x181f ;  /* 0x00581f00000a7f89 */ /* 0x000f6200000e0000 */
[----:B------:R-:W-:-:S03]  /*12810*/  IADD3 R4, R3, 0x20, RZ ;  /* 0x0000002003047810 */ /* 0x000fc60007ffe0ff */
[----:B------:R-:W5:Y:S01]  /*12820*/  LDS.128 R16, [R243+0x880] ;  /* 0x00088000f3107984 */ /* 0x000f620000000c00 */
[----:B------:R-:W-:-:S03]  /*12830*/  ISETP.GE.OR P0, PT, R4, UR4, P5 ;  /* 0x0000000404007c0c */ /* 0x000fc6000af06670 */
[----:B------:R-:W5:Y:S02]  /*12840*/  LDS.128 R12, [R243+0x1080] ;  /* 0x00108000f30c7984 */ /* 0x000f640000000c00 */
        /* <DEDUP_REMOVED lines=9> */
[C-C-:B-----5:R-:W-:Y:S01]  /*128e0*/  @!P2 LEA.HI.X R7, R242.reuse, R11, R48.reuse, 0x1, P1 ;  /* 0x0000000bf207a211 */ /* 0x160fe200008f0c30 */
        /* <DEDUP_REMOVED lines=9> */
[----:B------:R-:W5:Y:S04]  /*12980*/  SHFL.IDX PT, R9, R2, 0x5, 0x181f ;  /* 0x00b81f0002097f89 */ /* 0x000f6800000e0000 */
        /* <DEDUP_REMOVED lines=16> */
[C---:B-----5:R-:W-:Y:S02]  /*12a90*/  @!P3 LEA R6, P1, R242.reuse, R9, 0x1 ;  /* 0x00000009f206b211 */ /* 0x060fe400078208ff */
        /* <DEDUP_REMOVED lines=14> */
.L_x_1367:
        /* <DEDUP_REMOVED lines=42> */
.L_x_1371:
[----:B------:R-:W-:Y:S05]  /*12e20*/  BSYNC B0 ;  /* 0x0000000000007941 */ /* 0x000fea0003800000 */
.L_x_1370:
        /* <DEDUP_REMOVED lines=32> */
.L_x_1416:
[----:B------:R-:W-:Y:S05]  /*13030*/  BRA.DIV ~URZ, `(.L_x_1373) ;  /* 0x00005ac27f007947 */ /* 0x000fea000b800000 */
[----:B------:R3:W4:Y:S02]  /*13040*/  SHFL.IDX PT, R2, R5, RZ, 0x181f ;  /* 0x00181fff05027589 */ /* 0x00072400000e0000 */
.L_x_1417:
        /* <DEDUP_REMOVED lines=16> */
.L_x_1418:
        /* <DEDUP_REMOVED lines=8> */
.L_x_1419:
[----:B------:R-:W-:Y:S05]  /*131d0*/  BRA.DIV ~URZ, `(.L_x_1376) ;  /* 0x00005ad27f007947 */ /* 0x000fea000b800000 */
[----:B-1----:R1:W2:Y:S02]  /*131e0*/  SHFL.IDX PT, R2, R5, 0x2, 0x181f ;  /* 0x00581f0005027f89 */ /* 0x0022a400000e0000 */
.L_x_1420:
        /* <DEDUP_REMOVED lines=9> */
.L_x_1421:
        /* <DEDUP_REMOVED lines=8> */
.L_x_1422:
[----:B------:R-:W-:Y:S05]  /*13300*/  BRA.DIV ~URZ, `(.L_x_1379) ;  /* 0x00005b527f007947 */ /* 0x000fea000b800000 */
[----:B--2---:R2:W1:Y:S02]  /*13310*/  SHFL.IDX PT, R2, R5, 0x4, 0x181f ;  /* 0x00981f0005027f89 */ /* 0x00446400000e0000 */
.L_x_1423:
        /* <DEDUP_REMOVED lines=9> */
.L_x_1424:
        /* <DEDUP_REMOVED lines=8> */
.L_x_1425:
[----:B------:R-:W-:Y:S05]  /*13430*/  BRA.DIV ~URZ, `(.L_x_1382) ;  /* 0x00005bd27f007947 */ /* 0x000fea000b800000 */
[----:B--2---:R2:W3:Y:S02]  /*13440*/  SHFL.IDX PT, R2, R5, 0x6, 0x181f ;  /* 0x00d81f0005027f89 */ /* 0x0044e400000e0000 */
.L_x_1426:
        /* <DEDUP_REMOVED lines=9> */
.L_x_1427:
[----:B------:R-:W-:Y:S02]  /*134e0*/  IADD3 R0, R0, 0x70, RZ ;  /* 0x0000007000007810 */ /* 0x000fe40007ffe0ff */
[----:B-12---:R-:W-:Y:S02]  /*134f0*/  SHF.R.S32.HI R5, RZ, 0x1f, R242 ;  /* 0x0000001fff057819 */ /* 0x006fe400000114f2 */
[----:B------:R-:W-:-:S13]  /*13500*/  ISETP.GE.OR P1, PT, R0, R7, P0 ;  /* 0x000000070000720c */ /* 0x000fda0000726670 */
[----:B----4-:R-:W-:-:S04]  /*13510*/  @!P1 LEA R2, P0, R242, R2, 0x1 ;  /* 0x00000002f2029211 */ /* 0x010fc800078008ff */
[----:B---3--:R-:W-:-:S05]  /*13520*/  @!P1 LEA.HI.X R3, R242, R4, R5, 0x1, P0 ;  /* 0x00000004f2039211 */ /* 0x008fca00000f0c05 */
[----:B------:R1:W-:Y:S04]  /*13530*/  @!P1 ST.E.128 [R2.64], RZ ;  /* 0x000000ff02009985 */ /* 0x0003e8000c101d06 */
.L_x_1369:
[----:B------:R-:W-:Y:S05]  /*13540*/  BSYNC B1 ;  /* 0x0000000000017941 */ /* 0x000fea0003800000 */
.L_x_1366:
        /* <DEDUP_REMOVED lines=10> */
.L_x_1428:
[----:B------:R-:W-:Y:S01]  /*135f0*/  WARPSYNC 0xffffffff ;  /* 0xffffffff00007948 */ /* 0x000fe20003800000 */
[----:B------:R-:W-:Y:S06]  /*13600*/  BAR.SYNC.DEFER_BLOCKING 0x4, 0x80 ;  /* 0x0102000000007b1d */ /* 0x000fec0000010000 */
[----:B----4-:R4:W-:Y:S04]  /*13610*/  STL [R1+0x58], R0 ;  /* 0x0000580001007387 */ /* 0x0109e80000100800 */
[----:B------:R4:W-:Y:S04]  /*13620*/  @!P6 STS [0xb100], R47 ;  /* 0x00b1002fff00e388 */ /* 0x0009e80000000800 */
[----:B------:R-:W-:Y:S06]  /*13630*/  BAR.ARV 0x5, 0x80 ;  /* 0x0142000000007b1d */ /* 0x000fec0000002000 */
.L_x_1384:
[----:B---34-:R-:W3:Y:S02]  /*13640*/  LDL R0, [R1+0x58] ;  /* 0x0000580001007983 */ /* 0x018ee40000100800 */
[----:B---3--:R-:W-:-:S13]  /*13650*/  ISETP.GE.AND P0, PT, R0, c[0x0][0x538], PT ;  /* 0x00014e0000007a0c */ /* 0x008fda0003f06270 */
[----:B-12---:R-:W-:Y:S01]  /*13660*/  @P0 CALL.REL.NOINC `(.L_x_1386) ;  /* 0x0000001000000944 */ /* 0x006fe20003c00000 */
[----:B------:R-:W-:Y:S05]  /*13670*/  BRA `(.L_x_1387) ;  /* 0xfffed30000007947 */ /* 0x000fea000383ffff */
.L_x_1386:
[----:B------:R-:W-:Y:S05]  /*13680*/  EXIT ;  /* 0x000000000000794d */ /* 0x000fea0003800000 */
.L_x_1310:
[----:B------:R-:W-:Y:S01]  /*13690*/  IMAD.MOV.U32 R246, RZ, RZ, R4 ;  /* 0x000000fffff67224 */ /* 0x000fe200078e0004 */
[----:B------:R-:W-:Y:S01]  /*136a0*/  MOV R247, RZ ;  /* 0x000000ff00f77202 */ /* 0x000fe20000000f00 */
[----:B------:R-:W-:Y:S01]  /*136b0*/  IMAD.MOV.U32 R3, RZ, RZ, 0x181f ;  /* 0x0000181fff037424 */ /* 0x000fe200078e00ff */
[----:B------:R-:W-:Y:S02]  /*136c0*/  MOV R2, 0x136e0 ;  /* 0x000136e000027802 */ /* 0x000fe40000000f00 */
[----:B-----5:R-:W-:Y:S05]  /*136d0*/  CALL.REL.NOINC `($__internal_3_$__cuda_sm70_shflsync_idx_p) ;  /* 0x00005b4000007944 */ /* 0x020fea0003c00000 */
[----:B------:R-:W-:Y:S01]  /*136e0*/  MOV R6, R246 ;  /* 0x000000f600067202 */ /* 0x000fe20000000f00 */
[----:B------:R-:W-:Y:S05]  /*136f0*/  BRA `(.L_x_1388) ;  /* 0xfffedc8000007947 */ /* 0x000fea000383ffff */
.L_x_1311:
[----:B------:R-:W-:Y:S01]  /*13700*/  IMAD.MOV.U32 R246, RZ, RZ, R5 ;  /* 0x000000fffff67224 */ /* 0x000fe200078e0005 */
[----:B------:R-:W-:Y:S01]  /*13710*/  MOV R247, RZ ;  /* 0x000000ff00f77202 */ /* 0x000fe20000000f00 */
[----:B------:R-:W-:Y:S01]  /*13720*/  IMAD.MOV.U32 R3, RZ, RZ, 0x181f ;  /* 0x0000181fff037424 */ /* 0x000fe200078e00ff */
[----:B------:R-:W-:Y:S02]  /*13730*/  MOV R2, 0x13750 ;  /* 0x0001375000027802 */ /* 0x000fe40000000f00 */
[----:B-12--5:R-:W-:Y:S05]  /*13740*/  CALL.REL.NOINC `($__internal_3_$__cuda_sm70_shflsync_idx_p) ;  /* 0x00005ad000007944 */ /* 0x026fea0003c00000 */
[----:B------:R-:W-:Y:S01]  /*13750*/  MOV R2, R246 ;  /* 0x000000f600027202 */ /* 0x000fe20000000f00 */
[----:B------:R-:W-:Y:S05]  /*13760*/  BRA `(.L_x_1389) ;  /* 0xfffedc3000007947 */ /* 0x000fea000383ffff */
.L_x_1314:
[----:B------:R-:W-:Y:S01]  /*13770*/  IMAD.MOV.U32 R246, RZ, RZ, R4 ;  /* 0x000000fffff67224 */ /* 0x000fe200078e0004 */
[----:B------:R-:W-:Y:S01]  /*13780*/  MOV R247, 0x1 ;  /* 0x0000000100f77802 */ /* 0x000fe20000000f00 */
[----:B-1----:R-:W-:Y:S01]  /*13790*/  IMAD.MOV.U32 R3, RZ, RZ, 0x181f ;  /* 0x0000181fff037424 */ /* 0x002fe200078e00ff */
[----:B----4-:R-:W-:-:S02]  /*137a0*/  MOV R2, 0x137c0 ;  /* 0x000137c000027802 */ /* 0x010fc40000000f00 */
[----:B--2--5:R-:W-:Y:S05]  /*137b0*/  CALL.REL.NOINC `($__internal_3_$__cuda_sm70_shflsync_idx_p) ;  /* 0x00005a6000007944 */ /* 0x024fea0003c00000 */
[----:B------:R-:W-:Y:S01]  /*137c0*/  IMAD.MOV.U32 R6, RZ, RZ, R246 ;  /* 0x000000ffff067224 */ /* 0x000fe200078e00f6 */
[----:B------:R-:W-:Y:S01]  /*137d0*/  MOV R247, 0x1 ;  /* 0x0000000100f77802 */ /* 0x000fe20000000f00 */
[----:B------:R-:W-:Y:S01]  /*137e0*/  IMAD.MOV.U32 R246, RZ, RZ, R5 ;  /* 0x000000fffff67224 */ /* 0x000fe200078e0005 */
[----:B------:R-:W-:-:S02]  /*137f0*/  MOV R3, 0x181f ;  /* 0x0000181f00037802 */ /* 0x000fc40000000f00 */
[----:B------:R-:W-:Y:S02]  /*13800*/  MOV R2, 0x13820 ;  /* 0x0001382000027802 */ /* 0x000fe40000000f00 */
[----:B------:R-:W-:Y:S05]  /*13810*/  CALL.REL.NOINC `($__internal_3_$__cuda_sm70_shflsync_idx_p) ;  /* 0x00005a0000007944 */ /* 0x000fea0003c00000 */
[----:B------:R-:W-:Y:S01]  /*13820*/  MOV R2, R246 ;  /* 0x000000f600027202 */ /* 0x000fe20000000f00 */
[----:B------:R-:W-:Y:S05]  /*13830*/  BRA `(.L_x_1390) ;  /* 0xfffedcc000007947 */ /* 0x000fea000383ffff */
.L_x_1317:
[----:B------:R-:W-:Y:S01]  /*13840*/  IMAD.MOV.U32 R246, RZ, RZ, R4 ;  /* 0x000000fffff67224 */ /* 0x000fe200078e0004 */
[----:B------:R-:W-:Y:S01]  /*13850*/  MOV R247, 0x2 ;  /* 0x0000000200f77802 */ /* 0x000fe20000000f00 */
[----:B-1----:R-:W-:Y:S01]  /*13860*/  IMAD.MOV.U32 R3, RZ, RZ, 0x181f ;  /* 0x0000181fff037424 */ /* 0x002fe200078e00ff */
[----:B------:R-:W-:Y:S02]  /*13870*/  MOV R2, 0x13890 ;  /* 0x0001389000027802 */ /* 0x000fe40000000f00 */
[----:B--23-5:R-:W-:Y:S05]  /*13880*/  CALL.REL.NOINC `($__internal_3_$__cuda_sm70_shflsync_idx_p) ;  /* 0x0000599000007944 */ /* 0x02cfea0003c00000 */
[----:B------:R-:W-:Y:S01]  /*13890*/  MOV R6, R246 ;  /* 0x000000f600067202 */ /* 0x000fe20000000f00 */
[----:B------:R-:W-:Y:S05]  /*138a0*/  BRA `(.L_x_1391) ;  /* 0xfffedd3000007947 */ /* 0x000fea000383ffff */
.L_x_1318:
[----:B------:R-:W-:Y:S01]  /*138b0*/  IMAD.MOV.U32 R246, RZ, RZ, R5 ;  /* 0x000000fffff67224 */ /* 0x000fe200078e0005 */
[----:B------:R-:W-:Y:S01]  /*138c0*/  MOV R247, 0x2 ;  /* 0x0000000200f77802 */ /* 0x000fe20000000f00 */
[----:B-1----:R-:W-:Y:S01]  /*138d0*/  IMAD.MOV.U32 R3, RZ, RZ, 0x181f ;  /* 0x0000181fff037424 */ /* 0x002fe200078e00ff */
[----:B------:R-:W-:Y:S02]  /*138e0*/  MOV R2, 0x13900 ;  /* 0x0001390000027802 */ /* 0x000fe40000000f00 */
[----:B--2345:R-:W-:Y:S05]  /*138f0*/  CALL.REL.NOINC `($__internal_3_$__cuda_sm70_shflsync_idx_p) ;  /* 0x0000592000007944 */ /* 0x03cfea0003c00000 */
[----:B------:R-:W-:Y:S01]  /*13900*/  MOV R2, R246 ;  /* 0x000000f600027202 */ /* 0x000fe20000000f00 */
[----:B------:R-:W-:Y:S05]  /*13910*/  BRA `(.L_x_1392) ;  /* 0xfffedce000007947 */ /* 0x000fea000383ffff */
.L_x_1321:
[----:B------:R-:W-:Y:S01]  /*13920*/  IMAD.MOV.U32 R246, RZ, RZ, R4 ;  /* 0x000000fffff67224 */ /* 0x000fe200078e0004 */
[----:B------:R-:W-:Y:S01]  /*13930*/  MOV R247, 0x3 ;  /* 0x0000000300f77802 */ /* 0x000fe20000000f00 */
[----:B--2---:R-:W-:Y:S01]  /*13940*/  IMAD.MOV.U32 R3, RZ, RZ, 0x181f ;  /* 0x0000181fff037424 */ /* 0x004fe200078e00ff */
[----:B------:R-:W-:-:S02]  /*13950*/  MOV R2, 0x13970 ;  /* 0x0001397000027802 */ /* 0x000fc40000000f00 */
[----:B-1-345:R-:W-:Y:S05]  /*13960*/  CALL.REL.NOINC `($__internal_3_$__cuda_sm70_shflsync_idx_p) ;  /* 0x000058b000007944 */ /* 0x03afea0003c00000 */
        /* <DEDUP_REMOVED lines=8> */
.L_x_1324:
[----:B------:R-:W-:Y:S01]  /*139f0*/  IMAD.MOV.U32 R246, RZ, RZ, R4 ;  /* 0x000000fffff67224 */ /* 0x000fe200078e0004 */
[----:B------:R-:W-:Y:S01]  /*13a00*/  MOV R247, 0x4 ;  /* 0x0000000400f77802 */ /* 0x000fe20000000f00 */
[----:B-1----:R-:W-:Y:S01]  /*13a10*/  IMAD.MOV.U32 R3, RZ, RZ, 0x181f ;  /* 0x0000181fff037424 */ /* 0x002fe200078e00ff */
[----:B--2---:R-:W-:Y:S02]  /*13a20*/  MOV R2, 0x13a40 ;  /* 0x00013a4000027802 */ /* 0x004fe40000000f00 */
[----:B---345:R-:W-:Y:S05]  /*13a30*/  CALL.REL.NOINC `($__internal_3_$__cuda_sm70_shflsync_idx_p) ;  /* 0x000057e000007944 */ /* 0x038fea0003c00000 */
[----:B------:R-:W-:Y:S01]  /*13a40*/  MOV R6, R246 ;  /* 0x000000f600067202 */ /* 0x000fe20000000f00 */
[----:B------:R-:W-:Y:S05]  /*13a50*/  BRA `(.L_x_1394) ;  /* 0xfffedd7000007947 */ /* 0x000fea000383ffff */
.L_x_1325:
[----:B------:R-:W-:Y:S01]  /*13a60*/  IMAD.MOV.U32 R246, RZ, RZ, R5 ;  /* 0x000000fffff67224 */ /* 0x000fe200078e0005 */
[----:B------:R-:W-:Y:S01]  /*13a70*/  MOV R247, 0x4 ;  /* 0x0000000400f77802 */ /* 0x000fe20000000f00 */
[----:B------:R-:W-:Y:S01]  /*13a80*/  IMAD.MOV.U32 R3, RZ, RZ, 0x181f ;  /* 0x0000181fff037424 */ /* 0x000fe200078e00ff */
[----:B--2---:R-:W-:Y:S02]  /*13a90*/  MOV R2, 0x13ab0 ;  /* 0x00013ab000027802 */ /* 0x004fe40000000f00 */
[----:B-1-345:R-:W-:Y:S05]  /*13aa0*/  CALL.REL.NOINC `($__internal_3_$__cuda_sm70_shflsync_idx_p) ;  /* 0x0000577000007944 */ /* 0x03afea0003c00000 */
[----:B------:R-:W-:Y:S01]  /*13ab0*/  MOV R2, R246 ;  /* 0x000000f600027202 */ /* 0x000fe20000000f00 */
[----:B------:R-:W-:Y:S05]  /*13ac0*/  BRA `(.L_x_1395) ;  /* 0xfffedd2000007947 */ /* 0x000fea000383ffff */
.L_x_1328:
[----:B------:R-:W-:Y:S01]  /*13ad0*/  IMAD.MOV.U32 R246, RZ, RZ, R4 ;  /* 0x000000fffff67224 */ /* 0x000fe200078e0004 */
[----:B------:R-:W-:Y:S01]  /*13ae0*/  MOV R247, 0x5 ;  /* 0x0000000500f77802 */ /* 0x000fe20000000f00 */
[----:B-1----:R-:W-:Y:S01]  /*13af0*/  IMAD.MOV.U32 R3, RZ, RZ, 0x181f ;  /* 0x0000181fff037424 */ /* 0x002fe200078e00ff */
[----:B------:R-:W-:-:S02]  /*13b00*/  MOV R2, 0x13b20 ;  /* 0x00013b2000027802 */ /* 0x000fc40000000f00 */
[----:B--2345:R-:W-:Y:S05]  /*13b10*/  CALL.REL.NOINC `($__internal_3_$__cuda_sm70_shflsync_idx_p) ;  /* 0x0000570000007944 */ /* 0x03cfea0003c00000 */
        /* <DEDUP_REMOVED lines=8> */
.L_x_1331:
[----:B------:R-:W-:Y:S01]  /*13ba0*/  IMAD.MOV.U32 R246, RZ, RZ, R4 ;  /* 0x000000fffff67224 */ /* 0x000fe200078e0004 */
[----:B------:R-:W-:Y:S01]  /*13bb0*/  MOV R247, 0x6 ;  /* 0x0000000600f77802 */ /* 0x000fe20000000f00 */
[----:B-1----:R-:W-:Y:S01]  /*13bc0*/  IMAD.MOV.U32 R3, RZ, RZ, 0x181f ;  /* 0x0000181fff037424 */ /* 0x002fe200078e00ff */
[----:B------:R-:W-:Y:S02]  /*13bd0*/  MOV R2, 0x13bf0 ;  /* 0x00013bf000027802 */ /* 0x000fe40000000f00 */
[----:B--2345:R-:W-:Y:S05]  /*13be0*/  CALL.REL.NOINC `($__internal_3_$__cuda_sm70_shflsync_idx_p) ;  /* 0x0000563000007944 */ /* 0x03cfea0003c00000 */
[----:B------:R-:W-:Y:S01]  /*13bf0*/  MOV R6, R246 ;  /* 0x000000f600067202 */ /* 0x000fe20000000f00 */
[----:B------:R-:W-:Y:S05]  /*13c00*/  BRA `(.L_x_1397) ;  /* 0xfffeddb000007947 */ /* 0x000fea000383ffff */
.L_x_1332:
[----:B------:R-:W-:Y:S01]  /*13c10*/  IMAD.MOV.U32 R246, RZ, RZ, R5 ;  /* 0x000000fffff67224 */ /* 0x000fe200078e0005 */
[----:B------:R-:W-:Y:S01]  /*13c20*/  MOV R247, 0x6 ;  /* 0x0000000600f77802 */ /* 0x000fe20000000f00 */
[----:B-1----:R-:W-:Y:S01]  /*13c30*/  IMAD.MOV.U32 R3, RZ, RZ, 0x181f ;  /* 0x0000181fff037424 */ /* 0x002fe200078e00ff */
[----:B------:R-:W-:Y:S02]  /*13c40*/  MOV R2, 0x13c60 ;  /* 0x00013c6000027802 */ /* 0x000fe40000000f00 */
[----:B--2345:R-:W-:Y:S05]  /*13c50*/  CALL.REL.NOINC `($__internal_3_$__cuda_sm70_shflsync_idx_p) ;  /* 0x000055c000007944 */ /* 0x03cfea0003c00000 */
[----:B------:R-:W-:Y:S01]  /*13c60*/  MOV R2, R246 ;  /* 0x000000f600027202 */ /* 0x000fe20000000f00 */
[----:B------:R-:W-:Y:S05]  /*13c70*/  BRA `(.L_x_1398) ;  /* 0xfffedd6000007947 */ /* 0x000fea000383ffff */
.L_x_1335:
        /* <DEDUP_REMOVED lines=13> */
.L_x_1338:
[----:B------:R-:W-:Y:S01]  /*13d50*/  IMAD.MOV.U32 R246, RZ, RZ, R0 ;  /* 0x000000fffff67224 */ /* 0x000fe200078e0000 */
[----:B------:R-:W-:Y:S01]  /*13d60*/  MOV R247, RZ ;  /* 0x000000ff00f77202 */ /* 0x000fe20000000f00 */
[----:B------:R-:W-:Y:S01]  /*13d70*/  IMAD.MOV.U32 R3, RZ, RZ, 0x181f ;  /* 0x0000181fff037424 */ /* 0x000fe200078e00ff */
[----:B------:R-:W-:Y:S02]  /*13d80*/  MOV R2, 0x13da0 ;  /* 0x00013da000027802 */ /* 0x000fe40000000f00 */
[----:B------:R-:W-:Y:S05]  /*13d90*/  CALL.REL.NOINC `($__internal_3_$__cuda_sm70_shflsync_idx_p) ;  /* 0x0000548000007944 */ /* 0x000fea0003c00000 */
[----:B------:R-:W-:Y:S01]  /*13da0*/  MOV R7, R246 ;  /* 0x000000f600077202 */ /* 0x000fe20000000f00 */
[----:B------:R-:W-:Y:S05]  /*13db0*/  BRA `(.L_x_1400) ;  /* 0xfffef58000007947 */ /* 0x000fea000383ffff */
.L_x_1339:
[----:B------:R-:W-:Y:S01]  /*13dc0*/  IMAD.MOV.U32 R246, RZ, RZ, R4 ;  /* 0x000000fffff67224 */ /* 0x000fe200078e0004 */
[----:B------:R-:W-:Y:S01]  /*13dd0*/  MOV R247, RZ ;  /* 0x000000ff00f77202 */ /* 0x000fe20000000f00 */
[----:B------:R-:W-:Y:S01]  /*13de0*/  IMAD.MOV.U32 R3, RZ, RZ, 0x181f ;  /* 0x0000181fff037424 */ /* 0x000fe200078e00ff */
[----:B------:R-:W-:Y:S02]  /*13df0*/  MOV R2, 0x13e10 ;  /* 0x00013e1000027802 */ /* 0x000fe40000000f00 */
[----:B-12---:R-:W-:Y:S05]  /*13e00*/  CALL.REL.NOINC `($__internal_3_$__cuda_sm70_shflsync_idx_p) ;  /* 0x0000541000007944 */ /* 0x006fea0003c00000 */
[----:B------:R-:W-:Y:S01]  /*13e10*/  IADD3 R2, P0, R246, R174, RZ ;  /* 0x000000aef6027210 */ /* 0x000fe20007f1e0ff */
[----:B------:R-:W-:Y:S01]  /*13e20*/  IMAD.MOV.U32 R246, RZ, RZ, R0 ;  /* 0x000000fffff67224 */ /* 0x000fe200078e0000 */
[----:B------:R-:W-:-:S03]  /*13e30*/  MOV R247, 0x1 ;  /* 0x0000000100f77802 */ /* 0x000fc60000000f00 */
[----:B------:R-:W-:-:S05]  /*13e40*/  IMAD.X R3, R7, 0x1, R16, P0 ;  /* 0x0000000107037824 */ /* 0x000fca00000e0610 */
[----:B------:R-:W-:Y:S01]  /*13e50*/  @!PT LDS RZ, [RZ] ;  /* 0x00000000fffff984 */ /* 0x000fe20000000800 */
[----:B------:R-:W-:Y:S01]  /*13e60*/  @!PT LDS RZ, [RZ] ;  /* 0x00000000fffff984 */ /* 0x000fe20000000800 */
[----:B------:R-:W-:Y:S01]  /*13e70*/  @!PT LDS RZ, [RZ] ;  /* 0x00000000fffff984 */ /* 0x000fe20000000800 */
[----:B------:R1:W-:Y:S02]  /*13e80*/  LDGSTS.E.BYPASS.LTC128B.128 [R243+0x3900], [R2.64], !P5 ;  /* 0x0390000002f37fae */ /* 0x0003e4000e901d46 */
[----:B-1----:R-:W-:Y:S01]  /*13e90*/  IMAD.MOV.U32 R3, RZ, RZ, 0x181f ;  /* 0x0000181fff037424 */ /* 0x002fe200078e00ff */
[----:B------:R-:W-:Y:S02]  /*13ea0*/  MOV R2, 0x13ec0 ;  /* 0x00013ec000027802 */ /* 0x000fe40000000f00 */
[----:B------:R-:W-:Y:S05]  /*13eb0*/  CALL.REL.NOINC `($__internal_3_$__cuda_sm70_shflsync_idx_p) ;  /* 0x0000536000007944 */ /* 0x000fea0003c00000 */
[----:B------:R-:W-:Y:S01]  /*13ec0*/  IMAD.MOV.U32 R5, RZ, RZ, R246 ;  /* 0x000000ffff057224 */ /* 0x000fe200078e00f6 */
[----:B------:R-:W-:Y:S01]  /*13ed0*/  MOV R247, 0x1 ;  /* 0x0000000100f77802 */ /* 0x000fe20000000f00 */
[----:B------:R-:W-:Y:S01]  /*13ee0*/  IMAD.MOV.U32 R246, RZ, RZ, R4 ;  /* 0x000000fffff67224 */ /* 0x000fe200078e0004 */
[----:B------:R-:W-:Y:S02]  /*13ef0*/  MOV R3, 0x181f ;  /* 0x0000181f00037802 */ /* 0x000fe40000000f00 */
[----:B------:R-:W-:Y:S02]  /*13f00*/  MOV R2, 0x13f20 ;  /* 0x00013f2000027802 */ /* 0x000fe40000000f00 */
[----:B------:R-:W-:Y:S05]  /*13f10*/  CALL.REL.NOINC `($__internal_3_$__cuda_sm70_shflsync_idx_p) ;  /* 0x0000530000007944 */ /* 0x000fea0003c00000 */
        /* <DEDUP_REMOVED lines=85> */
[----:B------:R-:W-:Y:S01]  /*14470*/  MOV R4, R246 ;  /* 0x000000f600047202 */ /* 0x000fe20000000f00 */
[----:B------:R-:W-:Y:S05]  /*14480*/  BRA `(.L_x_1401) ;  /* 0xfffef0b000007947 */ /* 0x000fea000383ffff */
.L_x_1340:
[----:B------:R-:W-:Y:S01]  /*14490*/  IMAD.MOV.U32 R246, RZ, RZ, R4 ;  /* 0x000000fffff67224 */ /* 0x000fe200078e0004 */
[----:B------:R-:W-:Y:S01]  /*144a0*/  MOV R247, RZ ;  /* 0x000000ff00f77202 */ /* 0x000fe20000000f00 */
[----:B------:R-:W-:Y:S01]  /*144b0*/  IMAD.MOV.U32 R3, RZ, RZ, 0x1c1f ;  /* 0x00001c1fff037424 */ /* 0x000fe200078e00ff */
[----:B------:R-:W-:-:S02]  /*144c0*/  MOV R2, 0x144e0 ;  /* 0x000144e000027802 */ /* 0x000fc40000000f00 */
[----:B------:R-:W-:Y:S05]  /*144d0*/  CALL.REL.NOINC `($__internal_3_$__cuda_sm70_shflsync_idx_p) ;  /* 0x00004d4000007944 */ /* 0x000fea0003c00000 */
[----:B------:R-:W-:Y:S01]  /*144e0*/  MOV R0, R246 ;  /* 0x000000f600007202 */ /* 0x000fe20000000f00 */
[----:B------:R-:W-:Y:S05]  /*144f0*/  BRA `(.L_x_1402) ;  /* 0xfffef18000007947 */ /* 0x000fea000383ffff */
.L_x_1341:
[----:B------:R-:W-:Y:S01]  /*14500*/  IMAD.MOV.U32 R246, RZ, RZ, R4 ;  /* 0x000000fffff67224 */ /* 0x000fe200078e0004 */
[----:B------:R-:W-:Y:S01]  /*14510*/  MOV R247, 0x1 ;  /* 0x0000000100f77802 */ /* 0x000fe20000000f00 */
[----:B------:R-:W-:Y:S01]  /*14520*/  IMAD.MOV.U32 R3, RZ, RZ, 0x1c1f ;  /* 0x00001c1fff037424 */ /* 0x000fe200078e00ff */
[----:B------:R-:W-:-:S02]  /*14530*/  MOV R2, 0x14550 ;  /* 0x0001455000027802 */ /* 0x000fc40000000f00 */
[----:B-1----:R-:W-:Y:S05]  /*14540*/  CALL.REL.NOINC `($__internal_3_$__cuda_sm70_shflsync_idx_p) ;  /* 0x00004cd000007944 */ /* 0x002fea0003c00000 */
[----:B------:R-:W-:Y:S01]  /*14550*/  IMAD.IADD R0, R5, 0x1, R246 ;  /* 0x0000000105007824 */ /* 0x000fe200078e02f6 */
[----:B------:R-:W-:Y:S01]  /*14560*/  MOV R2, 0x14940 ;  /* 0x0001494000027802 */ /* 0x000fe20000000f00 */
[----:B------:R-:W-:-:S02]  /*14570*/  IMAD.MOV.U32 R246, RZ, RZ, R4 ;  /* 0x000000fffff67224 */ /* 0x000fc400078e0004 */
[----:B------:R-:W-:Y:S01]  /*14580*/  IMAD.MOV.U32 R247, RZ, RZ, 0x2 ;  /* 0x00000002fff77424 */ /* 0x000fe200078e00ff */
[----:B------:R-:W-:Y:S01]  /*14590*/  IMNMX R0, R6, R0, PT ;  /* 0x0000000006007217 */ /* 0x000fe20003800200 */
[----:B------:R-:W-:-:S03]  /*145a0*/  IMAD.MOV.U32 R3, RZ, RZ, 0x1c1f ;  /* 0x00001c1fff037424 */ /* 0x000fc600078e00ff */
[C---:B------:R-:W-:Y:S02]  /*145b0*/  ISETP.GT.AND P0, PT, R0.reuse, RZ, PT ;  /* 0x000000ff0000720c */ /* 0x040fe40003f04270 */
[----:B------:R-:W-:Y:S02]  /*145c0*/  ISETP.GT.AND P1, PT, R0, 0x1, PT ;  /* 0x000000010000780c */ /* 0x000fe40003f24270 */
[----:B------:R-:W-:Y:S02]  /*145d0*/  FSEL R7, R102, -INF , P0 ;  /* 0xff80000066077808 */ /* 0x000fe40000000000 */
[----:B------:R-:W-:Y:S02]  /*145e0*/  ISETP.GT.AND P0, PT, R0, 0x9, PT ;  /* 0x000000090000780c */ /* 0x000fe40003f04270 */
[----:B------:R-:W-:Y:S02]  /*145f0*/  FSEL R8, R103, -INF , P1 ;  /* 0xff80000067087808 */ /* 0x000fe40000800000 */
[----:B------:R-:W-:-:S02]  /*14600*/  FSEL R14, R99, -INF , P0 ;  /* 0xff800000630e7808 */ /* 0x000fc40000000000 */
[C---:B------:R-:W-:Y:S02]  /*14610*/  ISETP.GT.AND P1, PT, R0.reuse, 0x10, PT ;  /* 0x000000100000780c */ /* 0x040fe40003f24270 */
[----:B------:R-:W-:Y:S02]  /*14620*/  ISETP.GT.AND P0, PT, R0, 0x11, PT ;  /* 0x000000110000780c */ /* 0x000fe40003f04270 */
[----:B------:R-:W-:Y:S02]  /*14630*/  FSEL R15, R94, -INF , P1 ;  /* 0xff8000005e0f7808 */ /* 0x000fe40000800000 */
[----:B------:R-:W-:Y:S02]  /*14640*/  FSEL R17, R95, -INF , P0 ;  /* 0xff8000005f117808 */ /* 0x000fe40000000000 */
[C---:B------:R-:W-:Y:S02]  /*14650*/  ISETP.GT.AND P1, PT, R0.reuse, 0x19, PT ;  /* 0x000000190000780c */ /* 0x040fe40003f24270 */
[----:B------:R-:W-:-:S02]  /*14660*/  ISETP.GT.AND P0, PT, R0, 0x20, PT ;  /* 0x000000200000780c */ /* 0x000fc40003f04270 */
        /* <DEDUP_REMOVED lines=44> */
[----:B------:R-:W-:Y:S05]  /*14930*/  CALL.REL.NOINC `($__internal_3_$__cuda_sm70_shflsync_idx_p) ;  /* 0x000048e000007944 */ /* 0x000fea0003c00000 */
[----:B------:R-:W-:Y:S01]  /*14940*/  IMAD.IADD R0, R5, 0x1, R246 ;  /* 0x0000000105007824 */ /* 0x000fe200078e02f6 */
[----:B------:R-:W-:Y:S01]  /*14950*/  MOV R2, 0x14d30 ;  /* 0x00014d3000027802 */ /* 0x000fe20000000f00 */
[----:B------:R-:W-:Y:S02]  /*14960*/  IMAD.MOV.U32 R246, RZ, RZ, R4 ;  /* 0x000000fffff67224 */ /* 0x000fe400078e0004 */
[----:B------:R-:W-:Y:S01]  /*14970*/  IMAD.MOV.U32 R247, RZ, RZ, 0x3 ;  /* 0x00000003fff77424 */ /* 0x000fe200078e00ff */
[----:B------:R-:W-:Y:S01]  /*14980*/  IMNMX R0, R6, R0, PT ;  /* 0x0000000006007217 */ /* 0x000fe20003800200 */
[----:B------:R-:W-:-:S03]  /*14990*/  IMAD.MOV.U32 R3, RZ, RZ, 0x1c1f ;  /* 0x00001c1fff037424 */ /* 0x000fc600078e00ff */
        /* <DEDUP_REMOVED lines=58> */
[----:B------:R-:W-:Y:S01]  /*14d40*/  FMNMX.FTZ R117, R11, R12, !PT ;  /* 0x0000000c0b757209 */ /* 0x000fe20007810000 */
[----:B------:R-:W-:Y:S01]  /*14d50*/  IMAD.MOV.U32 R0, RZ, RZ, 0x2 ;  /* 0x00000002ff007424 */ /* 0x000fe200078e00ff */
[----:B------:R-:W-:Y:S02]  /*14d60*/  MOV R2, 0x157d0 ;  /* 0x000157d000027802 */ /* 0x000fe40000000f00 */
[----:B------:R-:W-:Y:S02]  /*14d70*/  IMNMX R6, R6, R5, PT ;  /* 0x0000000506067217 */ /* 0x000fe40003800200 */
[----:B------:R-:W-:Y:S02]  /*14d80*/  FMNMX.FTZ R117, R16, R117, !PT ;  /* 0x0000007510757209 */ /* 0x000fe40007810000 */
[----:B------:R-:W-:-:S02]  /*14d90*/  ISETP.GT.AND P0, PT, R6, RZ, PT ;  /* 0x000000ff0600720c */ /* 0x000fc40003f04270 */
[----:B------:R-:W-:Y:S02]  /*14da0*/  ISETP.GT.AND P1, PT, R6, 0x1, PT ;  /* 0x000000010600780c */ /* 0x000fe40003f24270 */
[----:B------:R-:W-:Y:S02]  /*14db0*/  FSEL R19, R182, -INF , P0 ;  /* 0xff800000b6137808 */ /* 0x000fe40000000000 */
[C---:B------:R-:W-:Y:S02]  /*14dc0*/  ISETP.GT.AND P0, PT, R6.reuse, 0x9, PT ;  /* 0x000000090600780c */ /* 0x040fe40003f04270 */
[----:B------:R-:W-:Y:S02]  /*14dd0*/  FSEL R21, R183, -INF , P1 ;  /* 0xff800000b7157808 */ /* 0x000fe40000800000 */
[----:B------:R-:W-:Y:S02]  /*14de0*/  ISETP.GT.AND P1, PT, R6, 0x10, PT ;  /* 0x000000100600780c */ /* 0x000fe40003f24270 */
[----:B------:R-:W-:-:S02]  /*14df0*/  FSEL R31, R143, -INF , P0 ;  /* 0xff8000008f1f7808 */ /* 0x000fc40000000000 */
        /* <DEDUP_REMOVED lines=9> */
[----:B------:R-:W-:Y:S02]  /*14e90*/  ISETP.GT.AND P0, PT, R6, 0x29, PT ;  /* 0x000000290600780c */ /* 0x000fe40003f04270 */
[----:B------:R-:W-:Y:S02]  /*14ea0*/  FSEL R70, R171, -INF , P1 ;  /* 0xff800000ab467808 */ /* 0x000fe40000800000 */
[----:B------:R-:W-:-:S02]  /*14eb0*/  FSEL R29, R142, -INF , P6 ;  /* 0xff8000008e1d7808 */ /* 0x000fc40003000000 */
[C---:B------:R-:W-:Y:S02]  /*14ec0*/  ISETP.GT.AND P1, PT, R6.reuse, 0x30, PT ;  /* 0x000000300600780c */ /* 0x040fe40003f24270 */
        /* <DEDUP_REMOVED lines=27> */
[----:B------:R-:W-:Y:S02]  /*15080*/  FMNMX.FTZ R119, R9, R10, !PT ;  /* 0x0000000a09777209 */ /* 0x000fe40007810000 */
[----:B------:R-:W-:-:S02]  /*15090*/  FSEL R157, R110, -INF , P6 ;  /* 0xff8000006e9d7808 */ /* 0x000fc40003000000 */
[----:B------:R-:W-:Y:S02]  /*150a0*/  FSEL R149, R111, -INF , P1 ;  /* 0xff8000006f957808 */ /* 0x000fe40000800000 */
        /* <DEDUP_REMOVED lines=106> */
[----:B------:R-:W-:Y:S01]  /*15750*/  FMNMX.FTZ R118, R185, R118, !PT ;  /* 0x00000076b9767209 */ /* 0x000fe20007810000 */
[----:B------:R-:W-:Y:S01]  /*15760*/  IMAD.MOV.U32 R116, RZ, RZ, R119 ;  /* 0x000000ffff747224 */ /* 0x000fe200078e0077 */
[----:B------:R-:W-:-:S02]  /*15770*/  FMNMX.FTZ R117, R168, R117, !PT ;  /* 0x00000075a8757209 */ /* 0x000fc40007810000 */
[----:B------:R-:W-:Y:S02]  /*15780*/  FMNMX.FTZ R6, R159, R6, !PT ;  /* 0x000000069f067209 */ /* 0x000fe40007810000 */
[----:B------:R-:W-:Y:S02]  /*15790*/  FMNMX.FTZ R118, R184, R118, !PT ;  /* 0x00000076b8767209 */ /* 0x000fe40007810000 */
[----:B------:R-:W-:Y:S02]  /*157a0*/  FMNMX.FTZ R117, R156, R117, !PT ;  /* 0x000000759c757209 */ /* 0x000fe40007810000 */
[----:B------:R-:W-:Y:S02]  /*157b0*/  FMNMX.FTZ R6, R148, R6, !PT ;  /* 0x0000000694067209 */ /* 0x000fe40007810000 */
[----:B------:R-:W-:Y:S05]  /*157c0*/  CALL.REL.NOINC `($__internal_2_$__cuda_sm70_shflsync_bfly_p) ;  /* 0x000039f000007944 */ /* 0x000fea0003c00000 */
[----:B------:R-:W-:Y:S01]  /*157d0*/  FMNMX.FTZ R119, R119, R0, !PT ;  /* 0x0000000077777209 */ /* 0x000fe20007810000 */
[----:B------:R-:W-:Y:S01]  /*157e0*/  IMAD.MOV.U32 R0, RZ, RZ, 0x1 ;  /* 0x00000001ff007424 */ /* 0x000fe200078e00ff */
[----:B------:R-:W-:-:S03]  /*157f0*/  MOV R2, 0x15820 ;  /* 0x0001582000027802 */ /* 0x000fc60000000f00 */
[----:B------:R-:W-:Y:S02]  /*15800*/  IMAD.MOV.U32 R116, RZ, RZ, R119 ;  /* 0x000000ffff747224 */ /* 0x000fe400078e0077 */
[----:B------:R-:W-:Y:S05]  /*15810*/  CALL.REL.NOINC `($__internal_2_$__cuda_sm70_shflsync_bfly_p) ;  /* 0x000039a000007944 */ /* 0x000fea0003c00000 */
[----:B------:R-:W-:Y:S01]  /*15820*/  FMNMX.FTZ R119, R119, R0, !PT ;  /* 0x0000000077777209 */ /* 0x000fe20007810000 */
[----:B------:R-:W-:Y:S01]  /*15830*/  IMAD.MOV.U32 R116, RZ, RZ, R118 ;  /* 0x000000ffff747224 */ /* 0x000fe200078e0076 */
[----:B------:R-:W-:Y:S01]  /*15840*/  MOV R2, 0x15870 ;  /* 0x0001587000027802 */ /* 0x000fe20000000f00 */
[----:B------:R-:W-:Y:S02]  /*15850*/  IMAD.MOV.U32 R0, RZ, RZ, 0x2 ;  /* 0x00000002ff007424 */ /* 0x000fe400078e00ff */
        /* <DEDUP_REMOVED lines=26> */
[----:B------:R-:W-:Y:S01]  /*15a00*/  MOV R68, R0 ;  /* 0x0000000000447202 */ /* 0x000fe20000000f00 */
[----:B------:R-:W-:Y:S05]  /*15a10*/  BRA `(.L_x_1403) ;  /* 0xfffef2d000007947 */ /* 0x000fea000383ffff */
.L_x_1345:
[----:B------:R-:W-:Y:S01]  /*15a20*/  MOV R247, RZ ;  /* 0x000000ff00f77202 */ /* 0x000fe20000000f00 */
[----:B------:R-:W-:Y:S01]  /*15a30*/  IMAD.MOV.U32 R246, RZ, RZ, R0 ;  /* 0x000000fffff67224 */ /* 0x000fe200078e0000 */
[----:B------:R-:W-:Y:S01]  /*15a40*/  MOV R2, 0x15a70 ;  /* 0x00015a7000027802 */ /* 0x000fe20000000f00 */
[----:B------:R-:W-:Y:S02]  /*15a50*/  IMAD.MOV.U32 R3, RZ, RZ, 0x181f ;  /* 0x0000181fff037424 */ /* 0x000fe400078e00ff */
[----:B-1----:R-:W-:Y:S05]  /*15a60*/  CALL.REL.NOINC `($__internal_3_$__cuda_sm70_shflsync_idx_p) ;  /* 0x000037b000007944 */ /* 0x002fea0003c00000 */
[----:B------:R-:W-:Y:S01]  /*15a70*/  MOV R7, R246 ;  /* 0x000000f600077202 */ /* 0x000fe20000000f00 */
[----:B------:R-:W-:-:S05]  /*15a80*/  BRA `(.L_x_1404) ;  /* 0xffff1e8000007947 */ /* 0x000fca000383ffff */
.L_x_1346:
[----:B------:R-:W-:Y:S01]  /*15a90*/  MOV R247, RZ ;  /* 0x000000ff00f77202 */ /* 0x000fe20000000f00 */
[----:B------:R-:W-:Y:S01]  /*15aa0*/  IMAD.MOV.U32 R246, RZ, RZ, R4 ;  /* 0x000000fffff67224 */ /* 0x000fe200078e0004 */
[----:B------:R-:W-:Y:S01]  /*15ab0*/  MOV R2, 0x15ae0 ;  /* 0x00015ae000027802 */ /* 0x000fe20000000f00 */
[----:B------:R-:W-:Y:S02]  /*15ac0*/  IMAD.MOV.U32 R3, RZ, RZ, 0x181f ;  /* 0x0000181fff037424 */ /* 0x000fe400078e00ff */
[----:B-123--:R-:W-:Y:S05]  /*15ad0*/  CALL.REL.NOINC `($__internal_3_$__cuda_sm70_shflsync_idx_p) ;  /* 0x0000374000007944 */ /* 0x00efea0003c00000 */
[----:B------:R-:W-:Y:S01]  /*15ae0*/  IADD3 R2, P0, R246, R20, RZ ;  /* 0x00000014f6027210 */ /* 0x000fe20007f1e0ff */
[----:B------:R-:W-:Y:S01]  /*15af0*/  IMAD.MOV.U32 R246, RZ, RZ, R0 ;  /* 0x000000fffff67224 */ /* 0x000fe200078e0000 */
[----:B------:R-:W-:Y:S03]  /*15b00*/  MOV R247, 0x1 ;  /* 0x0000000100f77802 */ /* 0x000fe60000000f00 */
[----:B------:R-:W-:Y:S05]  /*15b10*/  IMAD.X R3, R7, 0x1, R5, P0 ;  /* 0x0000000107037824 */ /* 0x000fea00000e0605 */
[----:B------:R-:W-:Y:S01]  /*15b20*/  @!PT LDS RZ, [RZ] ;  /* 0x00000000fffff984 */ /* 0x000fe20000000800 */
[----:B------:R-:W-:Y:S01]  /*15b30*/  @!PT LDS RZ, [RZ] ;  /* 0x00000000fffff984 */ /* 0x000fe20000000800 */
[----:B------:R-:W-:Y:S01]  /*15b40*/  @!PT LDS RZ, [RZ] ;  /* 0x00000000fffff984 */ /* 0x000fe20000000800 */
[----:B------:R1:W-:Y:S02]  /*15b50*/  LDGSTS.E.BYPASS.LTC128B.128 [R243+0x100], [R2.64], !P5 ;  /* 0x0010000002f37fae */ /* 0x0003e4000e901d46 */
[----:B-1----:R-:W-:Y:S01]  /*15b60*/  MOV R2, 0x15b90 ;  /* 0x00015b9000027802 */ /* 0x002fe20000000f00 */
[----:B------:R-:W-:Y:S02]  /*15b70*/  IMAD.MOV.U32 R3, RZ, RZ, 0x181f ;  /* 0x0000181fff037424 */ /* 0x000fe400078e00ff */
[----:B------:R-:W-:Y:S05]  /*15b80*/  CALL.REL.NOINC `($__internal_3_$__cuda_sm70_shflsync_idx_p) ;  /* 0x0000369000007944 */ /* 0x000fea0003c00000 */
[----:B------:R-:W-:Y:S01]  /*15b90*/  MOV R247, 0x1 ;  /* 0x0000000100f77802 */ /* 0x000fe20000000f00 */
[----:B------:R-:W-:Y:S01]  /*15ba0*/  IMAD.MOV.U32 R6, RZ, RZ, R246 ;  /* 0x000000ffff067224 */ /* 0x000fe200078e00f6 */
[----:B------:R-:W-:Y:S01]  /*15bb0*/  MOV R3, 0x181f ;  /* 0x0000181f00037802 */ /* 0x000fe20000000f00 */
[----:B------:R-:W-:Y:S01]  /*15bc0*/  IMAD.MOV.U32 R246, RZ, RZ, R4 ;  /* 0x000000fffff67224 */ /* 0x000fe200078e0004 */
[----:B------:R-:W-:Y:S02]  /*15bd0*/  MOV R2, 0x15bf0 ;  /* 0x00015bf000027802 */ /* 0x000fe40000000f00 */
[----:B------:R-:W-:Y:S05]  /*15be0*/  CALL.REL.NOINC `($__internal_3_$__cuda_sm70_shflsync_idx_p) ;  /* 0x0000363000007944 */ /* 0x000fea0003c00000 */
        /* <DEDUP_REMOVED lines=85> */
[----:B------:R-:W-:Y:S01]  /*16140*/  MOV R4, R246 ;  /* 0x000000f600047202 */ /* 0x000fe20000000f00 */
[----:B------:R-:W-:-:S05]  /*16150*/  BRA `(.L_x_1405) ;  /* 0xffff19b000007947 */ /* 0x000fca000383ffff */
.L_x_1349:
[----:B------:R-:W-:Y:S01]  /*16160*/  MOV R247, RZ ;  /* 0x000000ff00f77202 */ /* 0x000fe20000000f00 */
[----:B------:R-:W-:Y:S01]  /*16170*/  IMAD.MOV.U32 R246, RZ, RZ, R0 ;  /* 0x000000fffff67224 */ /* 0x000fe200078e0000 */
[----:B------:R-:W-:Y:S01]  /*16180*/  MOV R2, 0x161b0 ;  /* 0x000161b000027802 */ /* 0x000fe20000000f00 */
[----:B------:R-:W-:Y:S02]  /*16190*/  IMAD.MOV.U32 R3, RZ, RZ, 0x181f ;  /* 0x0000181fff037424 */ /* 0x000fe400078e00ff */
[----:B------:R-:W-:Y:S05]  /*161a0*/  CALL.REL.NOINC `($__internal_3_$__cuda_sm70_shflsync_idx_p) ;  /* 0x0000307000007944 */ /* 0x000fea0003c00000 */
[----:B------:R-:W-:Y:S01]  /*161b0*/  MOV R118, R246 ;  /* 0x000000f600767202 */ /* 0x000fe20000000f00 */
[----:B------:R-:W-:-:S05]  /*161c0*/  BRA `(.L_x_1406) ;  /* 0xffff24a000007947 */ /* 0x000fca000383ffff */
.L_x_1350:
[----:B------:R-:W-:Y:S01]  /*161d0*/  MOV R247, RZ ;  /* 0x000000ff00f77202 */ /* 0x000fe20000000f00 */
[----:B------:R-:W-:Y:S01]  /*161e0*/  IMAD.MOV.U32 R246, RZ, RZ, R116 ;  /* 0x000000fffff67224 */ /* 0x000fe200078e0074 */
[----:B------:R-:W-:Y:S01]  /*161f0*/  MOV R2, 0x16220 ;  /* 0x0001622000027802 */ /* 0x000fe20000000f00 */
[----:B------:R-:W-:Y:S02]  /*16200*/  IMAD.MOV.U32 R3, RZ, RZ, 0x181f ;  /* 0x0000181fff037424 */ /* 0x000fe400078e00ff */
[----:B-12---:R-:W-:Y:S05]  /*16210*/  CALL.REL.NOINC `($__internal_3_$__cuda_sm70_shflsync_idx_p) ;  /* 0x0000300000007944 */ /* 0x006fea0003c00000 */
        /* <DEDUP_REMOVED lines=104> */
.L_x_1351:
[----:B------:R-:W-:Y:S01]  /*168a0*/  MOV R247, RZ ;  /* 0x000000ff00f77202 */ /* 0x000fe20000000f00 */
[----:B------:R-:W-:Y:S01]  /*168b0*/  IMAD.MOV.U32 R246, RZ, RZ, R116 ;  /* 0x000000fffff67224 */ /* 0x000fe200078e0074 */
[----:B------:R-:W-:Y:S01]  /*168c0*/  MOV R2, 0x168f0 ;  /* 0x000168f000027802 */ /* 0x000fe20000000f00 */
[----:B------:R-:W-:Y:S02]  /*168d0*/  IMAD.MOV.U32 R3, RZ, RZ, 0x1c1f ;  /* 0x00001c1fff037424 */ /* 0x000fe400078e00ff */
[----:B------:R-:W-:Y:S05]  /*168e0*/  CALL.REL.NOINC `($__internal_3_$__cuda_sm70_shflsync_idx_p) ;  /* 0x0000293000007944 */ /* 0x000fea0003c00000 */
[----:B------:R-:W-:Y:S01]  /*168f0*/  MOV R0, R246 ;  /* 0x000000f600007202 */ /* 0x000fe20000000f00 */
[----:B------:R-:W-:-:S05]  /*16900*/  BRA `(.L_x_1408) ;  /* 0xffff20d000007947 */ /* 0x000fca000383ffff */
.L_x_1352:
[----:B------:R-:W-:Y:S01]  /*16910*/  MOV R247, 0x1 ;  /* 0x0000000100f77802 */ /* 0x000fe20000000f00 */
[----:B------:R-:W-:Y:S01]  /*16920*/  IMAD.MOV.U32 R246, RZ, RZ, R116 ;  /* 0x000000fffff67224 */ /* 0x000fe200078e0074 */
[----:B------:R-:W-:Y:S01]  /*16930*/  MOV R2, 0x16960 ;  /* 0x0001696000027802 */ /* 0x000fe20000000f00 */
[----:B------:R-:W-:Y:S02]  /*16940*/  IMAD.MOV.U32 R3, RZ, RZ, 0x1c1f ;  /* 0x00001c1fff037424 */ /* 0x000fe400078e00ff */
[----:B-1----:R-:W-:Y:S05]  /*16950*/  CALL.REL.NOINC `($__internal_3_$__cuda_sm70_shflsync_idx_p) ;  /* 0x000028c000007944 */ /* 0x002fea0003c00000 */
[----:B------:R-:W-:Y:S01]  /*16960*/  MOV R2, 0x16d40 ;  /* 0x00016d4000027802 */ /* 0x000fe20000000f00 */
[----:B------:R-:W-:Y:S02]  /*16970*/  IMAD.IADD R246, R117, 0x1, R246 ;  /* 0x0000000175f67824 */ /* 0x000fe400078e02f6 */
[----:B------:R-:W-:Y:S02]  /*16980*/  IMAD.MOV.U32 R247, RZ, RZ, 0x2 ;  /* 0x00000002fff77424 */ /* 0x000fe400078e00ff */
[----:B------:R-:W-:Y:S01]  /*16990*/  IMAD.MOV.U32 R3, RZ, RZ, 0x1c1f ;  /* 0x00001c1fff037424 */ /* 0x000fe200078e00ff */
[C---:B------:R-:W-:Y:S02]  /*169a0*/  ISETP.GT.AND P0, PT, R246.reuse, RZ, PT ;  /* 0x000000fff600720c */ /* 0x040fe40003f04270 */
        /* <DEDUP_REMOVED lines=51> */
[----:B------:R-:W-:Y:S01]  /*16ce0*/  ISETP.GT.AND P0, PT, R246, 0x69, PT ;  /* 0x00000069f600780c */ /* 0x000fe20003f04270 */
[----:B------:R-:W-:Y:S01]  /*16cf0*/  IMAD.MOV.U32 R246, RZ, RZ, R116 ;  /* 0x000000fffff67224 */ /* 0x000fe200078e0074 */
[----:B------:R-:W-:Y:S02]  /*16d00*/  FSEL R103, R103, -INF , P6 ;  /* 0xff80000067677808 */ /* 0x000fe40003000000 */
[----:B------:R-:W-:Y:S02]  /*16d10*/  FSEL R114, R114, -INF , P1 ;  /* 0xff80000072727808 */ /* 0x000fe40000800000 */
[----:B------:R-:W-:Y:S02]  /*16d20*/  FSEL R115, R115, -INF , P0 ;  /* 0xff80000073737808 */ /* 0x000fe40000000000 */
[----:B------:R-:W-:Y:S05]  /*16d30*/  CALL.REL.NOINC `($__internal_3_$__cuda_sm70_shflsync_idx_p) ;  /* 0x000024e000007944 */ /* 0x000fea0003c00000 */
[----:B------:R-:W-:Y:S01]  /*16d40*/  MOV R2, 0x17120 ;  /* 0x0001712000027802 */ /* 0x000fe20000000f00 */
[----:B------:R-:W-:Y:S02]  /*16d50*/  IMAD.IADD R246, R117, 0x1, R246 ;  /* 0x0000000175f67824 */ /* 0x000fe400078e02f6 */
[----:B------:R-:W-:Y:S02]  /*16d60*/  IMAD.MOV.U32 R247, RZ, RZ, 0x3 ;  /* 0x00000003fff77424 */ /* 0x000fe400078e00ff */
[----:B------:R-:W-:Y:S01]  /*16d70*/  IMAD.MOV.U32 R3, RZ, RZ, 0x1c1f ;  /* 0x00001c1fff037424 */ /* 0x000fe200078e00ff */
        /* <DEDUP_REMOVED lines=58> */
[----:B------:R-:W-:Y:S01]  /*17120*/  FMNMX.FTZ R116, R188, R120, !PT ;  /* 0x00000078bc747209 */ /* 0x000fe20007810000 */
[----:B------:R-:W-:Y:S01]  /*17130*/  IMAD.IADD R117, R117, 0x1, R246 ;  /* 0x0000000175757824 */ /* 0x000fe200078e02f6 */
[----:B------:R-:W-:Y:S01]  /*17140*/  FMNMX.FTZ R4, R6, R121, !PT ;  /* 0x0000007906047209 */ /* 0x000fe20007810000 */
[----:B------:R-:W-:Y:S01]  /*17150*/  IMAD.MOV.U32 R0, RZ, RZ, 0x2 ;  /* 0x00000002ff007424 */ /* 0x000fe200078e00ff */
[----:B------:R-:W-:Y:S02]  /*17160*/  FMNMX.FTZ R5, R16, R122, !PT ;  /* 0x0000007a10057209 */ /* 0x000fe40007810000 */
[C---:B------:R-:W-:Y:S02]  /*17170*/  ISETP.GT.AND P0, PT, R117.reuse, RZ, PT ;  /* 0x000000ff7500720c */ /* 0x040fe40003f04270 */
[C---:B------:R-:W-:Y:S02]  /*17180*/  ISETP.GT.AND P1, PT, R117.reuse, 0x1, PT ;  /* 0x000000017500780c */ /* 0x040fe40003f24270 */
[----:B------:R-:W-:Y:S02]  /*17190*/  FSEL R19, R10, -INF , P0 ;  /* 0xff8000000a137808 */ /* 0x000fe40000000000 */
[----:B------:R-:W-:Y:S02]  /*171a0*/  ISETP.GT.AND P6, PT, R117, 0x8, PT ;  /* 0x000000087500780c */ /* 0x000fe40003fc4270 */
[----:B------:R-:W-:Y:S02]  /*171b0*/  FSEL R21, R11, -INF , P1 ;  /* 0xff8000000b157808 */ /* 0x000fe40000800000 */
[----:B------:R-:W-:Y:S02]  /*171c0*/  FMNMX.FTZ R7, R19, R123, !PT ;  /* 0x0000007b13077209 */ /* 0x000fe40007810000 */
[----:B------:R-:W-:Y:S02]  /*171d0*/  ISETP.GT.AND P0, PT, R117, 0x9, PT ;  /* 0x000000097500780c */ /* 0x000fe40003f04270 */
[----:B------:R-:W-:Y:S02]  /*171e0*/  FSEL R14, R14, -INF , P6 ;  /* 0xff8000000e0e7808 */ /* 0x000fe40003000000 */
[----:B------:R-:W-:Y:S02]  /*171f0*/  FMNMX.FTZ R116, R197, R116, !PT ;  /* 0x00000074c5747209 */ /* 0x000fe40007810000 */
        /* <DEDUP_REMOVED lines=157> */
[----:B------:R-:W-:Y:S05]  /*17bd0*/  CALL.REL.NOINC `($__internal_2_$__cuda_sm70_shflsync_bfly_p) ;  /* 0x000015e000007944 */ /* 0x000fea0003c00000 */
[----:B------:R-:W-:Y:S01]  /*17be0*/  FMNMX.FTZ R116, R116, R0, !PT ;  /* 0x0000000074747209 */ /* 0x000fe20007810000 */
[----:B------:R-:W-:Y:S01]  /*17bf0*/  IMAD.MOV.U32 R0, RZ, RZ, 0x1 ;  /* 0x00000001ff007424 */ /* 0x000fe200078e00ff */
[----:B------:R-:W-:Y:S02]  /*17c00*/  MOV R2, 0x17c20 ;  /* 0x00017c2000027802 */ /* 0x000fe40000000f00 */
        /* <DEDUP_REMOVED lines=28> */
[----:B------:R-:W-:-:S05]  /*17dd0*/  BRA `(.L_x_1409) ;  /* 0xffff227000007947 */ /* 0x000fca000383ffff */
.L_x_1355:
[----:B-1--4-:R-:W-:Y:S01]  /*17de0*/  MOV R247, RZ ;  /* 0x000000ff00f77202 */ /* 0x012fe20000000f00 */
[----:B------:R-:W-:Y:S01]  /*17df0*/  IMAD.MOV.U32 R246, RZ, RZ, R88 ;  /* 0x000000fffff67224 */ /* 0x000fe200078e0058 */
[----:B------:R-:W-:Y:S01]  /*17e00*/  MOV R2, 0x17e30 ;  /* 0x00017e3000027802 */ /* 0x000fe20000000f00 */
[----:B------:R-:W-:Y:S02]  /*17e10*/  IMAD.MOV.U32 R3, RZ, RZ, 0x181f ;  /* 0x0000181fff037424 */ /* 0x000fe400078e00ff */
[----:B------:R-:W-:Y:S05]  /*17e20*/  CALL.REL.NOINC `($__internal_3_$__cuda_sm70_shflsync_idx_p) ;  /* 0x000013f000007944 */ /* 0x000fea0003c00000 */
[----:B------:R-:W-:Y:S01]  /*17e30*/  MOV R85, R246 ;  /* 0x000000f600557202 */ /* 0x000fe20000000f00 */
[----:B------:R-:W-:-:S05]  /*17e40*/  BRA `(.L_x_1410) ;  /* 0xffff507000007947 */ /* 0x000fca000383ffff */
.L_x_1358:
[----:B------:R-:W-:Y:S01]  /*17e50*/  MOV R247, RZ ;  /* 0x000000ff00f77202 */ /* 0x000fe20000000f00 */
[----:B------:R-:W-:Y:S01]  /*17e60*/  IMAD.MOV.U32 R246, RZ, RZ, R0 ;  /* 0x000000fffff67224 */ /* 0x000fe200078e0000 */
[----:B------:R-:W-:Y:S01]  /*17e70*/  MOV R2, 0x17ea0 ;  /* 0x00017ea000027802 */ /* 0x000fe20000000f00 */
[----:B------:R-:W-:Y:S02]  /*17e80*/  IMAD.MOV.U32 R3, RZ, RZ, 0x181f ;  /* 0x0000181fff037424 */ /* 0x000fe400078e00ff */
[----:B------:R-:W-:Y:S05]  /*17e90*/  CALL.REL.NOINC `($__internal_3_$__cuda_sm70_shflsync_idx_p) ;  /* 0x0000138000007944 */ /* 0x000fea0003c00000 */
[----:B------:R-:W-:Y:S01]  /*17ea0*/  MOV R118, R246 ;  /* 0x000000f600767202 */ /* 0x000fe20000000f00 */
[----:B------:R-:W-:-:S05]  /*17eb0*/  BRA `(.L_x_1411) ;  /* 0xffff5d0000007947 */ /* 0x000fca000383ffff */
.L_x_1359:
        /* <DEDUP_REMOVED lines=109> */
.L_x_1360:
[----:B------:R-:W-:Y:S02]  /*18590*/  MOV R0, 0x2 ;  /* 0x0000000200007802 */ /* 0x000fe40000000f00 */
        /* <DEDUP_REMOVED lines=34> */
.L_x_1362:
[----:B------:R1:W5:Y:S01]  /*187c0*/  LDL R116, [R1+0xc] ;  /* 0x00000c0001747983 */ /* 0x0003620000100800 */
[----:B------:R-:W-:-:S02]  /*187d0*/  MOV R0, 0x2 ;  /* 0x0000000200007802 */ /* 0x000fc40000000f00 */
[----:B------:R-:W-:Y:S02]  /*187e0*/  MOV R2, 0x18800 ;  /* 0x0001880000027802 */ /* 0x000fe40000000f00 */
[----:B-1---5:R-:W-:Y:S05]  /*187f0*/  CALL.REL.NOINC `($__internal_2_$__cuda_sm70_shflsync_bfly_p) ;  /* 0x000009c000007944 */ /* 0x022fea0003c00000 */
[----:B------:R-:W-:Y:S01]  /*18800*/  MOV R4, R0 ;  /* 0x0000000000047202 */ /* 0x000fe20000000f00 */
[----:B------:R-:W-:Y:S05]  /*18810*/  BRA `(.L_x_1414) ;  /* 0xffff8ad000007947 */ /* 0x000fea000383ffff */
.L_x_1363:
[----:B------:R-:W-:Y:S01]  /*18820*/  IMAD.MOV.U32 R116, RZ, RZ, R4 ;  /* 0x000000ffff747224 */ /* 0x000fe200078e0004 */
[----:B------:R-:W-:Y:S02]  /*18830*/  MOV R0, 0x1 ;  /* 0x0000000100007802 */ /* 0x000fe40000000f00 */
[----:B------:R-:W-:Y:S02]  /*18840*/  MOV R2, 0x18860 ;  /* 0x0001886000027802 */ /* 0x000fe40000000f00 */
[----:B-----5:R-:W-:Y:S05]  /*18850*/  CALL.REL.NOINC `($__internal_2_$__cuda_sm70_shflsync_bfly_p) ;  /* 0x0000096000007944 */ /* 0x020fea0003c00000 */
[----:B------:R1:W5:Y:S01]  /*18860*/  LDL R116, [R1+0x10] ;  /* 0x0000100001747983 */ /* 0x0003620000100800 */
[----:B------:R-:W-:Y:S01]  /*18870*/  FADD.FTZ R4, R4, R0 ;  /* 0x0000000004047221 */ /* 0x000fe20000010000 */
[----:B------:R-:W-:Y:S02]  /*18880*/  MOV R0, 0x2 ;  /* 0x0000000200007802 */ /* 0x000fe40000000f00 */
[----:B------:R-:W-:Y:S02]  /*18890*/  MOV R2, 0x188b0 ;  /* 0x000188b000027802 */ /* 0x000fe40000000f00 */
[----:B-1---5:R-:W-:Y:S05]  /*188a0*/  CALL.REL.NOINC `($__internal_2_$__cuda_sm70_shflsync_bfly_p) ;  /* 0x0000091000007944 */ /* 0x022fea0003c00000 */
[----:B------:R-:W2:Y:S02]  /*188b0*/  LDL.LU R2, [R1+0x10] ;  /* 0x0000100001027983 */ /* 0x000ea40000300800 */
[----:B--2---:R-:W-:Y:S01]  /*188c0*/  FADD.FTZ R5, R2, R0 ;  /* 0x0000000002057221 */ /* 0x004fe20000010000 */
[----:B------:R-:W-:-:S02]  /*188d0*/  MOV R0, 0x1 ;  /* 0x0000000100007802 */ /* 0x000fc40000000f00 */
[----:B------:R-:W-:Y:S02]  /*188e0*/  MOV R2, 0x18910 ;  /* 0x0001891000027802 */ /* 0x000fe40000000f00 */
[----:B------:R-:W-:Y:S02]  /*188f0*/  MOV R116, R5 ;  /* 0x0000000500747202 */ /* 0x000fe40000000f00 */
[----:B------:R-:W-:Y:S05]  /*18900*/  CALL.REL.NOINC `($__internal_2_$__cuda_sm70_shflsync_bfly_p) ;  /* 0x000008b000007944 */ /* 0x000fea0003c00000 */
[----:B------:R1:W5:Y:S01]  /*18910*/  LDL R116, [R1+0x8] ;  /* 0x0000080001747983 */ /* 0x0003620000100800 */
[----:B------:R-:W-:Y:S01]  /*18920*/  FADD.FTZ R5, R5, R0 ;  /* 0x0000000005057221 */ /* 0x000fe20000010000 */
[----:B------:R-:W-:Y:S02]  /*18930*/  MOV R0, 0x2 ;  /* 0x0000000200007802 */ /* 0x000fe40000000f00 */
[----:B------:R-:W-:Y:S02]  /*18940*/  MOV R2, 0x18960 ;  /* 0x0001896000027802 */ /* 0x000fe40000000f00 */
[----:B-1---5:R-:W-:Y:S05]  /*18950*/  CALL.REL.NOINC `($__internal_2_$__cuda_sm70_shflsync_bfly_p) ;  /* 0x0000086000007944 */ /* 0x022fea0003c00000 */
[----:B------:R-:W2:Y:S02]  /*18960*/  LDL.LU R2, [R1+0x8] ;  /* 0x0000080001027983 */ /* 0x000ea40000300800 */
[----:B--2---:R-:W-:Y:S01]  /*18970*/  FADD.FTZ R6, R2, R0 ;  /* 0x0000000002067221 */ /* 0x004fe20000010000 */
[----:B------:R-:W-:Y:S02]  /*18980*/  MOV R0, 0x1 ;  /* 0x0000000100007802 */ /* 0x000fe40000000f00 */
[----:B------:R-:W-:-:S02]  /*18990*/  MOV R2, 0x189c0 ;  /* 0x000189c000027802 */ /* 0x000fc40000000f00 */
        /* <DEDUP_REMOVED lines=10> */
[----:B------:R-:W-:Y:S02]  /*18a40*/  MOV R2, 0x18a70 ;  /* 0x00018a7000027802 */ /* 0x000fe40000000f00 */
[----:B------:R-:W-:-:S02]  /*18a50*/  MOV R116, R7 ;  /* 0x0000000700747202 */ /* 0x000fc40000000f00 */
[----:B------:R-:W-:Y:S05]  /*18a60*/  CALL.REL.NOINC `($__internal_2_$__cuda_sm70_shflsync_bfly_p) ;  /* 0x0000075000007944 */ /* 0x000fea0003c00000 */
[----:B------:R-:W-:Y:S01]  /*18a70*/  MOV R8, R0 ;  /* 0x0000000000087202 */ /* 0x000fe20000000f00 */
[----:B------:R-:W-:Y:S05]  /*18a80*/  BRA `(.L_x_1415) ;  /* 0xffff899000007947 */ /* 0x000fea000383ffff */
.L_x_1372:
[----:B------:R-:W-:Y:S01]  /*18a90*/  IMAD.MOV.U32 R246, RZ, RZ, R4 ;  /* 0x000000fffff67224 */ /* 0x000fe200078e0004 */
[----:B------:R-:W-:Y:S01]  /*18aa0*/  MOV R247, RZ ;  /* 0x000000ff00f77202 */ /* 0x000fe20000000f00 */
[----:B------:R-:W-:Y:S01]  /*18ab0*/  IMAD.MOV.U32 R3, RZ, RZ, 0x181f ;  /* 0x0000181fff037424 */ /* 0x000fe200078e00ff */
[----:B------:R-:W-:-:S02]  /*18ac0*/  MOV R2, 0x18ae0 ;  /* 0x00018ae000027802 */ /* 0x000fc40000000f00 */
[----:B------:R-:W-:Y:S05]  /*18ad0*/  CALL.REL.NOINC `($__internal_3_$__cuda_sm70_shflsync_idx_p) ;  /* 0x0000074000007944 */ /* 0x000fea0003c00000 */
[----:B------:R-:W-:Y:S01]  /*18ae0*/  MOV R6, R246 ;  /* 0x000000f600067202 */ /* 0x000fe20000000f00 */
[----:B------:R-:W-:Y:S05]  /*18af0*/  BRA `(.L_x_1416) ;  /* 0xffffa53000007947 */ /* 0x000fea000383ffff */
.L_x_1373:
[----:B------:R-:W-:Y:S01]  /*18b00*/  IMAD.MOV.U32 R246, RZ, RZ, R5 ;  /* 0x000000fffff67224 */ /* 0x000fe200078e0005 */
[----:B------:R-:W-:Y:S01]  /*18b10*/  MOV R247, RZ ;  /* 0x000000ff00f77202 */ /* 0x000fe20000000f00 */
[----:B------:R-:W-:Y:S01]  /*18b20*/  IMAD.MOV.U32 R3, RZ, RZ, 0x181f ;  /* 0x0000181fff037424 */ /* 0x000fe200078e00ff */
[----:B------:R-:W-:-:S02]  /*18b30*/  MOV R2, 0x18b50 ;  /* 0x00018b5000027802 */ /* 0x000fc40000000f00 */
[----:B-12---:R-:W-:Y:S05]  /*18b40*/  CALL.REL.NOINC `($__internal_3_$__cuda_sm70_shflsync_idx_p) ;  /* 0x000006d000007944 */ /* 0x006fea0003c00000 */
[----:B------:R-:W-:Y:S01]  /*18b50*/  MOV R2, R246 ;  /* 0x000000f600027202 */ /* 0x000fe20000000f00 */
[----:B------:R-:W-:Y:S05]  /*18b60*/  BRA `(.L_x_1417) ;  /* 0xffffa4e000007947 */ /* 0x000fea000383ffff */
.L_x_1374:
[----:B------:R-:W-:Y:S01]  /*18b70*/  IMAD.MOV.U32 R246, RZ, RZ, R4 ;  /* 0x000000fffff67224 */ /* 0x000fe200078e0004 */
[----:B------:R-:W-:Y:S01]  /*18b80*/  MOV R247, 0x1 ;  /* 0x0000000100f77802 */ /* 0x000fe20000000f00 */
[----:B-1----:R-:W-:Y:S01]  /*18b90*/  IMAD.MOV.U32 R3, RZ, RZ, 0x181f ;  /* 0x0000181fff037424 */ /* 0x002fe200078e00ff */
[----:B------:R-:W-:-:S02]  /*18ba0*/  MOV R2, 0x18bc0 ;  /* 0x00018bc000027802 */ /* 0x000fc40000000f00 */
[----:B---3--:R-:W-:Y:S05]  /*18bb0*/  CALL.REL.NOINC `($__internal_3_$__cuda_sm70_shflsync_idx_p) ;  /* 0x0000066000007944 */ /* 0x008fea0003c00000 */
        /* <DEDUP_REMOVED lines=8> */
.L_x_1375:
[----:B------:R-:W-:Y:S01]  /*18c40*/  IMAD.MOV.U32 R246, RZ, RZ, R4 ;  /* 0x000000fffff67224 */ /* 0x000fe200078e0004 */
[----:B------:R-:W-:Y:S01]  /*18c50*/  MOV R247, 0x2 ;  /* 0x0000000200f77802 */ /* 0x000fe20000000f00 */
[----:B-1----:R-:W-:Y:S01]  /*18c60*/  IMAD.MOV.U32 R3, RZ, RZ, 0x181f ;  /* 0x0000181fff037424 */ /* 0x002fe200078e00ff */
[----:B------:R-:W-:Y:S02]  /*18c70*/  MOV R2, 0x18c90 ;  /* 0x00018c9000027802 */ /* 0x000fe40000000f00 */
[----:B--23--:R-:W-:Y:S05]  /*18c80*/  CALL.REL.NOINC `($__internal_3_$__cuda_sm70_shflsync_idx_p) ;  /* 0x0000059000007944 */ /* 0x00cfea0003c00000 */
[----:B------:R-:W-:Y:S01]  /*18c90*/  MOV R6, R246 ;  /* 0x000000f600067202 */ /* 0x000fe20000000f00 */
[----:B------:R-:W-:Y:S05]  /*18ca0*/  BRA `(.L_x_1419) ;  /* 0xffffa52000007947 */ /* 0x000fea000383ffff */
.L_x_1376:
[----:B------:R-:W-:Y:S01]  /*18cb0*/  IMAD.MOV.U32 R246, RZ, RZ, R5 ;  /* 0x000000fffff67224 */ /* 0x000fe200078e0005 */
[----:B------:R-:W-:Y:S01]  /*18cc0*/  MOV R247, 0x2 ;  /* 0x0000000200f77802 */ /* 0x000fe20000000f00 */
[----:B-1----:R-:W-:Y:S01]  /*18cd0*/  IMAD.MOV.U32 R3, RZ, RZ, 0x181f ;  /* 0x0000181fff037424 */ /* 0x002fe200078e00ff */
[----:B------:R-:W-:Y:S02]  /*18ce0*/  MOV R2, 0x18d00 ;  /* 0x00018d0000027802 */ /* 0x000fe40000000f00 */
[----:B--234-:R-:W-:Y:S05]  /*18cf0*/  CALL.REL.NOINC `($__internal_3_$__cuda_sm70_shflsync_idx_p) ;  /* 0x0000052000007944 */ /* 0x01cfea0003c00000 */
[----:B------:R-:W-:Y:S01]  /*18d00*/  MOV R2, R246 ;  /* 0x000000f600027202 */ /* 0x000fe20000000f00 */
[----:B------:R-:W-:Y:S05]  /*18d10*/  BRA `(.L_x_1420) ;  /* 0xffffa4d000007947 */ /* 0x000fea000383ffff */
.L_x_1377:
[----:B------:R-:W-:Y:S01]  /*18d20*/  IMAD.MOV.U32 R246, RZ, RZ, R4 ;  /* 0x000000fffff67224 */ /* 0x000fe200078e0004 */
[----:B------:R-:W-:Y:S01]  /*18d30*/  MOV R247, 0x3 ;  /* 0x0000000300f77802 */ /* 0x000fe20000000f00 */
[----:B--2---:R-:W-:Y:S01]  /*18d40*/  IMAD.MOV.U32 R3, RZ, RZ, 0x181f ;  /* 0x0000181fff037424 */ /* 0x004fe200078e00ff */
[----:B------:R-:W-:-:S02]  /*18d50*/  MOV R2, 0x18d70 ;  /* 0x00018d7000027802 */ /* 0x000fc40000000f00 */
[----:B-1-34-:R-:W-:Y:S05]  /*18d60*/  CALL.REL.NOINC `($__internal_3_$__cuda_sm70_shflsync_idx_p) ;  /* 0x000004b000007944 */ /* 0x01afea0003c00000 */
        /* <DEDUP_REMOVED lines=8> */
.L_x_1378:
[----:B------:R-:W-:Y:S01]  /*18df0*/  IMAD.MOV.U32 R246, RZ, RZ, R4 ;  /* 0x000000fffff67224 */ /* 0x000fe200078e0004 */
[----:B------:R-:W-:Y:S01]  /*18e00*/  MOV R247, 0x4 ;  /* 0x0000000400f77802 */ /* 0x000fe20000000f00 */
[----:B--2---:R-:W-:Y:S01]  /*18e10*/  IMAD.MOV.U32 R3, RZ, RZ, 0x181f ;  /* 0x0000181fff037424 */ /* 0x004fe200078e00ff */
[----:B------:R-:W-:Y:S02]  /*18e20*/  MOV R2, 0x18e40 ;  /* 0x00018e4000027802 */ /* 0x000fe40000000f00 */
[----:B-1-34-:R-:W-:Y:S05]  /*18e30*/  CALL.REL.NOINC `($__internal_3_$__cuda_sm70_shflsync_idx_p) ;  /* 0x000003e000007944 */ /* 0x01afea0003c00000 */
[----:B------:R-:W-:Y:S01]  /*18e40*/  MOV R6, R246 ;  /* 0x000000f600067202 */ /* 0x000fe20000000f00 */
[----:B------:R-:W-:Y:S05]  /*18e50*/  BRA `(.L_x_1422) ;  /* 0xffffa4a000007947 */ /* 0x000fea000383ffff */
.L_x_1379:
[----:B------:R-:W-:Y:S01]  /*18e60*/  IMAD.MOV.U32 R246, RZ, RZ, R5 ;  /* 0x000000fffff67224 */ /* 0x000fe200078e0005 */
[----:B------:R-:W-:Y:S01]  /*18e70*/  MOV R247, 0x4 ;  /* 0x0000000400f77802 */ /* 0x000fe20000000f00 */
[----:B--2---:R-:W-:Y:S01]  /*18e80*/  IMAD.MOV.U32 R3, RZ, RZ, 0x181f ;  /* 0x0000181fff037424 */ /* 0x004fe200078e00ff */
[----:B------:R-:W-:Y:S02]  /*18e90*/  MOV R2, 0x18eb0 ;  /* 0x00018eb000027802 */ /* 0x000fe40000000f00 */
[----:B-1-34-:R-:W-:Y:S05]  /*18ea0*/  CALL.REL.NOINC `($__internal_3_$__cuda_sm70_shflsync_idx_p) ;  /* 0x0000037000007944 */ /* 0x01afea0003c00000 */
[----:B------:R-:W-:Y:S01]  /*18eb0*/  MOV R2, R246 ;  /* 0x000000f600027202 */ /* 0x000fe20000000f00 */
[----:B------:R-:W-:Y:S05]  /*18ec0*/  BRA `(.L_x_1423) ;  /* 0xffffa45000007947 */ /* 0x000fea000383ffff */
.L_x_1380:
[----:B------:R-:W-:Y:S01]  /*18ed0*/  IMAD.MOV.U32 R246, RZ, RZ, R4 ;  /* 0x000000fffff67224 */ /* 0x000fe200078e0004 */
[----:B------:R-:W-:Y:S01]  /*18ee0*/  MOV R247, 0x5 ;  /* 0x0000000500f77802 */ /* 0x000fe20000000f00 */
[----:B-1----:R-:W-:Y:S01]  /*18ef0*/  IMAD.MOV.U32 R3, RZ, RZ, 0x181f ;  /* 0x0000181fff037424 */ /* 0x002fe200078e00ff */
[----:B------:R-:W-:-:S02]  /*18f00*/  MOV R2, 0x18f20 ;  /* 0x00018f2000027802 */ /* 0x000fc40000000f00 */
[----:B--234-:R-:W-:Y:S05]  /*18f10*/  CALL.REL.NOINC `($__internal_3_$__cuda_sm70_shflsync_idx_p) ;  /* 0x0000030000007944 */ /* 0x01cfea0003c00000 */
        /* <DEDUP_REMOVED lines=8> */
.L_x_1381:
[----:B------:R-:W-:Y:S01]  /*18fa0*/  IMAD.MOV.U32 R246, RZ, RZ, R4 ;  /* 0x000000fffff67224 */ /* 0x000fe200078e0004 */
[----:B------:R-:W-:Y:S01]  /*18fb0*/  MOV R247, 0x6 ;  /* 0x0000000600f77802 */ /* 0x000fe20000000f00 */
[----:B--2---:R-:W-:Y:S01]  /*18fc0*/  IMAD.MOV.U32 R3, RZ, RZ, 0x181f ;  /* 0x0000181fff037424 */ /* 0x004fe200078e00ff */
[----:B------:R-:W-:Y:S02]  /*18fd0*/  MOV R2, 0x18ff0 ;  /* 0x00018ff000027802 */ /* 0x000fe40000000f00 */
[----:B-1--4-:R-:W-:Y:S05]  /*18fe0*/  CALL.REL.NOINC `($__internal_3_$__cuda_sm70_shflsync_idx_p) ;  /* 0x0000023000007944 */ /* 0x012fea0003c00000 */
[----:B------:R-:W-:Y:S01]  /*18ff0*/  MOV R6, R246 ;  /* 0x000000f600067202 */ /* 0x000fe20000000f00 */
[----:B------:R-:W-:Y:S05]  /*19000*/  BRA `(.L_x_1425) ;  /* 0xffffa42000007947 */ /* 0x000fea000383ffff */
.L_x_1382:
[----:B------:R-:W-:Y:S01]  /*19010*/  IMAD.MOV.U32 R246, RZ, RZ, R5 ;  /* 0x000000fffff67224 */ /* 0x000fe200078e0005 */
[----:B------:R-:W-:Y:S01]  /*19020*/  MOV R247, 0x6 ;  /* 0x0000000600f77802 */ /* 0x000fe20000000f00 */
[----:B--2---:R-:W-:Y:S01]  /*19030*/  IMAD.MOV.U32 R3, RZ, RZ, 0x181f ;  /* 0x0000181fff037424 */ /* 0x004fe200078e00ff */
[----:B------:R-:W-:Y:S02]  /*19040*/  MOV R2, 0x19060 ;  /* 0x0001906000027802 */ /* 0x000fe40000000f00 */
[----:B-1-34-:R-:W-:Y:S05]  /*19050*/  CALL.REL.NOINC `($__internal_3_$__cuda_sm70_shflsync_idx_p) ;  /* 0x000001c000007944 */ /* 0x01afea0003c00000 */
[----:B------:R-:W-:Y:S01]  /*19060*/  MOV R2, R246 ;  /* 0x000000f600027202 */ /* 0x000fe20000000f00 */
[----:B------:R-:W-:Y:S05]  /*19070*/  BRA `(.L_x_1426) ;  /* 0xffffa3d000007947 */ /* 0x000fea000383ffff */
.L_x_1383:
[----:B------:R-:W-:Y:S01]  /*19080*/  IMAD.MOV.U32 R246, RZ, RZ, R4 ;  /* 0x000000fffff67224 */ /* 0x000fe200078e0004 */
[----:B------:R-:W-:Y:S01]  /*19090*/  MOV R247, 0x7 ;  /* 0x0000000700f77802 */ /* 0x000fe20000000f00 */
[----:B-1----:R-:W-:Y:S01]  /*190a0*/  IMAD.MOV.U32 R3, RZ, RZ, 0x181f ;  /* 0x0000181fff037424 */ /* 0x002fe200078e00ff */
[----:B------:R-:W-:-:S02]  /*190b0*/  MOV R2, 0x190d0 ;  /* 0x000190d000027802 */ /* 0x000fc40000000f00 */
[----:B--2-4-:R-:W-:Y:S05]  /*190c0*/  CALL.REL.NOINC `($__internal_3_$__cuda_sm70_shflsync_idx_p) ;  /* 0x0000015000007944 */ /* 0x014fea0003c00000 */
        /* <DEDUP_REMOVED lines=8> */
.L_x_1385:
[----:B------:R-:W-:Y:S01]  /*19150*/  IMAD.MOV.U32 R246, RZ, RZ, R47 ;  /* 0x000000fffff67224 */ /* 0x000fe200078e002f */
[----:B------:R-:W-:Y:S01]  /*19160*/  MOV R247, RZ ;  /* 0x000000ff00f77202 */ /* 0x000fe20000000f00 */
[----:B-1----:R-:W-:Y:S01]  /*19170*/  IMAD.MOV.U32 R3, RZ, RZ, 0x1f ;  /* 0x0000001fff037424 */ /* 0x002fe200078e00ff */
[----:B------:R-:W-:Y:S02]  /*19180*/  MOV R2, 0x191a0 ;  /* 0x000191a000027802 */ /* 0x000fe40000000f00 */
[----:B--23--:R-:W-:Y:S05]  /*19190*/  CALL.REL.NOINC `($__internal_3_$__cuda_sm70_shflsync_idx_p) ;  /* 0x0000008000007944 */ /* 0x00cfea0003c00000 */
[----:B------:R-:W-:Y:S01]  /*191a0*/  MOV R0, R246 ;  /* 0x000000f600007202 */ /* 0x000fe20000000f00 */
[----:B------:R-:W-:Y:S05]  /*191b0*/  BRA `(.L_x_1428) ;  /* 0xffffa43000007947 */ /* 0x000fea000383ffff */
        .weak           $__internal_2_$__cuda_sm70_shflsync_bfly_p
        .type           $__internal_2_$__cuda_sm70_shflsync_bfly_p,@function
        .size           $__internal_2_$__cuda_sm70_shflsync_bfly_p,($__internal_3_$__cuda_sm70_shflsync_idx_p - $__internal_2_$__cuda_sm70_shflsync_bfly_p)
$__internal_2_$__cuda_sm70_shflsync_bfly_p:
[----:B------:R-:W-:Y:S02]  /*191c0*/  MOV R208, 0xffffffff ;  /* 0xffffffff00d07802 */ /* 0x000fe40000000f00 */
[----:B------:R-:W-:Y:S02]  /*191d0*/  MOV R3, 0x1f ;  /* 0x0000001f00037802 */ /* 0x000fe40000000f00 */
[----:B------:R-:W-:Y:S04]  /*191e0*/  WARPSYNC R208 ;  /* 0x000000d000007348 */ /* 0x000fe80003800000 */
[----:B------:R1:W2:Y:S02]  /*191f0*/  SHFL.BFLY PT, R0, R116, R0, R3 ;  /* 0x0c00000074007389 */ /* 0x0002a400000e0003 */
[----:B-1----:R-:W-:-:S04]  /*19200*/  MOV R3, 0x0 ;  /* 0x0000000000037802 */ /* 0x002fc80000000f00 */
[----:B--2---:R-:W-:Y:S05]  /*19210*/  RET.REL.NODEC R2 `(_ZN7cutlass13device_kernelIN5flash19enable_sm80_to_sm89INS1_16FlashAttnFwdSm80INS1_25CollectiveMainloopFwdSm80ILi4ELi1ELb0EN4cute5tupleIJNS5_1CILi128EEENS7_ILi112EEENS7_ILi64EEEEEELi64ENS_6half_tEfNS_4arch4Sm80ELb1ELb0ELb0ELb0ELb1ELb0ELb1ELb0EEENS1_21CollectiveEpilogueFwdINS6_IJS8_SA_S9_EEENS6_IJNS7_ILi1EEESI_SI_EEESC_SE_Li128ELb0ELb1ELb0ELb0EEENS1_30DynamicPersistentTileSchedulerILi128ELi128ELb0ELb1ELb0EEEEEEEEEvNT_6ParamsE) ;  /* 0xfffe6de002007950 */ /* 0x004fea0003c3ffff */
        .weak           $__internal_3_$__cuda_sm70_shflsync_idx_p
        .type           $__internal_3_$__cuda_sm70_shflsync_idx_p,@function
        .size           $__internal_3_$__cuda_sm70_shflsync_idx_p,(.L_x_1613 - $__internal_3_$__cuda_sm70_shflsync_idx_p)
$__internal_3_$__cuda_sm70_shflsync_idx_p:
[----:B------:R-:W-:-:S04]  /*19220*/  MOV R248, 0xffffffff ;  /* 0xffffffff00f87802 */ /* 0x000fc80000000f00 */
[----:B------:R-:W-:Y:S04]  /*19230*/  WARPSYNC R248 ;  /* 0x000000f800007348 */ /* 0x000fe80003800000 */
[----:B------:R1:W2:Y:S02]  /*19240*/  SHFL.IDX PT, R246, R246, R247, R3 ;  /* 0x000000f7f6f67389 */ /* 0x0002a400000e0003 */
[----:B-1----:R-:W-:-:S04]  /*19250*/  MOV R3, 0x0 ;  /* 0x0000000000037802 */ /* 0x002fc80000000f00 */
[----:B--2---:R-:W-:Y:S05]  /*19260*/  RET.REL.NODEC R2 `(_ZN7cutlass13device_kernelIN5flash19enable_sm80_to_sm89INS1_16FlashAttnFwdSm80INS1_25CollectiveMainloopFwdSm80ILi4ELi1ELb0EN4cute5tupleIJNS5_1CILi128EEENS7_ILi112EEENS7_ILi64EEEEEELi64ENS_6half_tEfNS_4arch4Sm80ELb1ELb0ELb0ELb0ELb1ELb0ELb1ELb0EEENS1_21CollectiveEpilogueFwdINS6_IJS8_SA_S9_EEENS6_IJNS7_ILi1EEESI_SI_EEESC_SE_Li128ELb0ELb1ELb0ELb0EEENS1_30DynamicPersistentTileSchedulerILi128ELi128ELb0ELb1ELb0EEEEEEEEEvNT_6ParamsE) ;  /* 0xfffe6d9002007950 */ /* 0x004fea0003c3ffff */
.L_x_1429:
        /* <DEDUP_REMOVED lines=9> */
.L_x_1613:


//--------------------- .text._ZN7cutlass13device_kernelIN5flash19enable_sm80_to_sm89INS1_16FlashAttnFwdSm80INS1_25CollectiveMainloopFwdSm80ILi4ELi1ELb0EN4cute5tupleIJNS5_1CILi128EEENS7_ILi112EEENS7_ILi64EEEEEELi64ENS_6half_tEfNS_4arch4Sm80ELb1ELb0ELb0ELb1ELb1ELb0ELb1ELb0EEENS1_21CollectiveEpilogueFwdINS6_IJS8_SA_S9_EEENS6_IJNS7_ILi1EEESI_SI_EEESC_SE_Li128ELb1ELb1ELb0ELb0EEENS1_19SingleTileSchedulerILb1ELb0ELb1ELi128EEEEEEEEEvNT_6ParamsE --------------------------
	.section	.text._ZN7cutlass13device_kernelIN5flash19enable_sm80_to_sm89INS1_16FlashAttnFwdSm80INS1_25CollectiveMainloopFwdSm80ILi4ELi1ELb0EN4cute5tupleIJNS5_1CILi128EEENS7_ILi112EEENS7_ILi64EEEEEELi64ENS_6half_tEfNS_4arch4Sm80ELb1ELb0ELb0ELb1ELb1ELb0ELb1ELb0EEENS1_21CollectiveEpilogueFwdINS6_IJS8_SA_S9_EEENS6_IJNS7_ILi1EEESI_SI_EEESC_SE_Li128ELb1ELb1ELb0ELb0EEENS1_19SingleTileSchedulerILb1ELb0ELb1ELi128EEEEEEEEEvNT_6ParamsE,"ax",@progbits
	.sectioninfo	@"SHI_REGISTERS=255"
	.align	128
.text._ZN7cutlass13device_kernelIN5flash19enable_sm80_to_sm89INS1_16FlashAttnFwdSm80INS1_25CollectiveMainloopFwdSm80ILi4ELi1ELb0EN4cute5tupleIJNS5_1CILi128EEENS7_ILi112EEENS7_ILi64EEEEEELi64ENS_6half_tEfNS_4arch4Sm80ELb1ELb0ELb0ELb1ELb1ELb0ELb1ELb0EEENS1_21CollectiveEpilogueFwdINS6_IJS8_SA_S9_EEENS6_IJNS7_ILi1EEESI_SI_EEESC_SE_Li128ELb1ELb1ELb0ELb0EEENS1_19SingleTileSchedulerILb1ELb0ELb1ELi128EEEEEEEEEvNT_6ParamsE:
        .type           _ZN7cutlass13device_kernelIN5flash19enable_sm80_to_sm89INS1_16FlashAttnFwdSm80INS1_25CollectiveMainloopFwdSm80ILi4ELi1ELb0EN4cute5tupleIJNS5_1CILi128EEENS7_ILi112EEENS7_ILi64EEEEEELi64ENS_6half_tEfNS_4arch4Sm80ELb1ELb0ELb0ELb1ELb1ELb0ELb1ELb0EEENS1_21CollectiveEpilogueFwdINS6_IJS8_SA_S9_EEENS6_IJNS7_ILi1EEESI_SI_EEESC_SE_Li128ELb1ELb1ELb0ELb0EEENS1_19SingleTileSchedulerILb1ELb0ELb1ELi128EEEEEEEEEvNT_6ParamsE,@function
        .size           _ZN7cutlass13device_kernelIN5flash19enable_sm80_to_sm89INS1_16FlashAttnFwdSm80INS1_25CollectiveMainloopFwdSm80ILi4ELi1ELb0EN4cute5tupleIJNS5_1CILi128EEENS7_ILi112EEENS7_ILi64EEEEEELi64ENS_6half_tEfNS_4arch4Sm80ELb1ELb0ELb0ELb1ELb1ELb0ELb1ELb0EEENS1_21CollectiveEpilogueFwdINS6_IJS8_SA_S9_EEENS6_IJNS7_ILi1EEESI_SI_EEESC_SE_Li128ELb1ELb1ELb0ELb0EEENS1_19SingleTileSchedulerILb1ELb0ELb1ELi128EEEEEEEEEvNT_6ParamsE,(.L_x_1616 - _ZN7cutlass13device_kernelIN5flash19enable_sm80_to_sm89INS1_16FlashAttnFwdSm80INS1_25CollectiveMainloopFwdSm80ILi4ELi1ELb0EN4cute5tupleIJNS5_1CILi128EEENS7_ILi112EEENS7_ILi64EEEEEELi64ENS_6half_tEfNS_4arch4Sm80ELb1ELb0ELb0ELb1ELb1ELb0ELb1ELb0EEENS1_21CollectiveEpilogueFwdINS6_IJS8_SA_S9_EEENS6_IJNS7_ILi1EEESI_SI_EEESC_SE_Li128ELb1ELb1ELb0ELb0EEENS1_19SingleTileSchedulerILb1ELb0ELb1ELi128EEEEEEEEEvNT_6ParamsE)
        .other          _ZN7cutlass13device_kernelIN5flash19enable_sm80_to_sm89INS1_16FlashAttnFwdSm80INS1_25CollectiveMainloopFwdSm80ILi4ELi1ELb0EN4cute5tupleIJNS5_1CILi128EEENS7_ILi112EEENS7_ILi64EEEEEELi64ENS_6half_tEfNS_4arch4Sm80ELb1ELb0ELb0ELb1ELb1ELb0ELb1ELb0EEENS1_21CollectiveEpilogueFwdINS6_IJS8_SA_S9_EEENS6_IJNS7_ILi1EEESI_SI_EEESC_SE_Li128ELb1ELb1ELb0ELb0EEENS1_19SingleTileSchedulerILb1ELb0ELb1ELi128EEEEEEEEEvNT_6ParamsE,@"STO_CUDA_ENTRY STV_DEFAULT"
_ZN7cutlass13device_kernelIN5flash19enable_sm80_to_sm89INS1_16FlashAttnFwdSm80INS1_25CollectiveMainloopFwdSm80ILi4ELi1ELb0EN4cute5tupleIJNS5_1CILi128EEENS7_ILi112EEENS7_ILi64EEEEEELi64ENS_6half_tEfNS_4arch4Sm80ELb1ELb0ELb0ELb1ELb1ELb0ELb1ELb0EEENS1_21CollectiveEpilogueFwdINS6_IJS8_SA_S9_EEENS6_IJNS7_ILi1EEESI_SI_EEESC_SE_Li128ELb1ELb1ELb0ELb0EEENS1_19SingleTileSchedulerILb1ELb0ELb1ELi128EEEEEEEEEvNT_6ParamsE:
        /* <DEDUP_REMOVED lines=21> */
.L_x_1431:
        /* <DEDUP_REMOVED lines=13> */
.L_x_1433:
[----:B------:R-:W-:Y:S02]  /*0220*/  ULDC UR5, c[0x0][0x54c] ;  /* 0x0001530000057ab9 */ /* 0x000fe40000000800 */
.L_x_1432:
[----:B------:R-:W-:Y:S02]  /*0230*/  ULDC UR4, c[0x0][0x548] ;  /* 0x0001520000047ab9 */ /* 0x000fe40000000800 */
[----:B------:R-:W-:-:S02]  /*0240*/  USHF.L.U32 UR10, UR10, 0x7, URZ ;  /* 0x000000070a0a7899 */ /* 0x000fc4000800063f */
[----:B------:R-:W-:-:S04]  /*0250*/  UIMAD UR4, UR5, UR4, URZ ;  /* 0x00000004050472a4 */ /* 0x000fc8000f8e023f */
[----:B------:R-:W-:-:S04]  /*0260*/  UISETP.GE.AND UP0, UPT, UR10, UR4, UPT ;  /* 0x000000040a00728c */ /* 0x000fc8000bf06270 */
[----:B------:R-:W-:Y:S01]  /*0270*/  USEL UR13, UR13, 0xffffffff, !UP0 ;  /* 0xffffffff0d0d7887 */ /* 0x000fe2000c000000 */
[----:B------:R-:W-:Y:S05]  /*0280*/  BRA `(.L_x_1434) ;  /* 0x000001b000007947 */ /* 0x000fea0003800000 */
.L_x_1430:
        /* <DEDUP_REMOVED lines=8> */
.L_x_1435:
        /* <DEDUP_REMOVED lines=13> */
.L_x_1437:
[----:B------:R-:W-:Y:S02]  /*03e0*/  ULDC UR5, c[0x0][0x54c] ;  /* 0x0001530000057ab9 */ /* 0x000fe40000000800 */
.L_x_1436:
[----:B------:R-:W-:Y:S02]  /*03f0*/  ULDC UR4, c[0x0][0x548] ;  /* 0x0001520000047ab9 */ /* 0x000fe40000000800 */
[----:B------:R-:W-:-:S02]  /*0400*/  USHF.L.U32 UR10, UR10, 0x7, URZ ;  /* 0x000000070a0a7899 */ /* 0x000fc4000800063f */
[----:B------:R-:W-:-:S04]  /*0410*/  UIMAD UR4, UR5, UR4, URZ ;  /* 0x00000004050472a4 */ /* 0x000fc8000f8e023f */
[----:B------:R-:W-:-:S04]  /*0420*/  UISETP.GE.AND UP0, UPT, UR10, UR4, UPT ;  /* 0x000000040a00728c */ /* 0x000fc8000bf06270 */
[----:B------:R-:W-:-:S06]  /*0430*/  USEL UR13, UR13, 0xffffffff, !UP0 ;  /* 0xffffffff0d0d7887 */ /* 0x000fcc000c000000 */
.L_x_1434:
        /* <DEDUP_REMOVED lines=47> */
.L_x_1438:
        /* <DEDUP_REMOVED lines=10> */
.L_x_1439:
        /* <DEDUP_REMOVED lines=12> */
.L_x_1440:
        /* <DEDUP_REMOVED lines=115> */
[----:B------:R1:W-:Y:S03]  /*0fc0*/  STL [R1], R226 ;  /* 0x000000e201007387 */ /* 0x0003e60000100800 */
        /* <DEDUP_REMOVED lines=55> */
.L_x_1443:
[----:B-1-34-:R-:W-:Y:S05]  /*1340*/  BSYNC B0 ;  /* 0x0000000000007941 */ /* 0x01afea0003800000 */
.L_x_1442:
        /* <DEDUP_REMOVED lines=11> */
.L_x_1445:
[----:B------:R-:W-:Y:S05]  /*1400*/  BSYNC B0 ;  /* 0x0000000000007941 */ /* 0x000fea0003800000 */
.L_x_1444:
        /* <DEDUP_REMOVED lines=11> */
.L_x_1447:
[----:B------:R-:W-:Y:S05]  /*14c0*/  BSYNC B0 ;  /* 0x0000000000007941 */ /* 0x000fea0003800000 */
.L_x_1446:
        /* <DEDUP_REMOVED lines=11> */
.L_x_1449:
[----:B------:R-:W-:Y:S05]  /*1580*/  BSYNC B0 ;  /* 0x0000000000007941 */ /* 0x000fea0003800000 */
.L_x_1448:
        /* <DEDUP_REMOVED lines=11> */
.L_x_1451:
[----:B------:R-:W-:Y:S05]  /*1640*/  BSYNC B0 ;  /* 0x0000000000007941 */ /* 0x000fea0003800000 */
.L_x_1450:
        /* <DEDUP_REMOVED lines=11> */
.L_x_1453:
[----:B------:R-:W-:Y:S05]  /*1700*/  BSYNC B0 ;  /* 0x0000000000007941 */ /* 0x000fea0003800000 */
.L_x_1452:
        /* <DEDUP_REMOVED lines=11> */
.L_x_1455:
[----:B------:R-:W-:Y:S05]  /*17c0*/  BSYNC B0 ;  /* 0x0000000000007941 */ /* 0x000fea0003800000 */
.L_x_1454:
[----:B-123--:R-:W1:Y:S01]  /*17d0*/  SHFL.IDX PT, R8, R8, 0x7, 0x181f ;  /* 0x00f81f0008087f89 */ /* 0x00ee6200000e0000 */
[----:B----4-:R-:W-:Y:S01]  /*17e0*/  IADD3 R3, R5, 0x70, RZ ;  /* 0x0000007005037810 */ /* 0x010fe20007ffe0ff */
[----:B------:R-:W-:Y:S01]  /*17f0*/  UMOV UR16, 0x70 ;  /* 0x0000007000107882 */ /* 0x000fe20000000000 */
[----:B------:R-:W-:Y:S01]  /*1800*/  IMAD.MOV.U32 R0, RZ, RZ, c[0x0][0x2b8] ;  /* 0x0000ae00ff007624 */ /* 0x000fe200078e00ff */
        /* <DEDUP_REMOVED lines=37> */
[----:B------:R-:W-:Y:S01]  /*1a60*/  ISETP.GE.AND P6, PT, R36, c[0x0][0x1d4], PT ;  /* 0x0000750024007a0c */ /* 0x000fe20003fc6270 */
[----:B------:R-:W-:Y:S01]  /*1a70*/  UIADD3 UR21, UR6, -0x1, URZ ;  /* 0xffffffff06157890 */ /* 0x000fe2000fffe03f */
[----:B------:R-:W-:Y:S01]  /*1a80*/  IMAD R5, R249, c[0x0][0x1e0], RZ ;  /* 0x00007800f9057a24 */ /* 0x000fe200078e02ff */
[----:B------:R-:W-:Y:S01]  /*1a90*/  SHF.R.S32.HI R39, RZ, 0x1f, R249 ;  /* 0x0000001fff277819 */ /* 0x000fe200000114f9 */
[----:B------:R-:W-:Y:S01]  /*1aa0*/  UIADD3 UR20, UR23, UR20, URZ ;  /* 0x0000001417147290 */ /* 0x000fe2000fffe03f */
[----:B------:R-:W-:Y:S01]  /*1ab0*/  SHF.R.S32.HI R16, RZ, 0x4, R20 ;  /* 0x00000004ff107819 */ /* 0x000fe20000011414 */
[----:B------:R-:W-:Y:S01]  /*1ac0*/  UIMAD UR21, UR21, -0x70, UR7 ;  /* 0xffffff90151578a4 */ /* 0x000fe2000f8e0207 */
[----:B------:R-:W-:Y:S01]  /*1ad0*/  LEA.HI R223, R224, R225, RZ, 0x5 ;  /* 0x000000e1e0df7211 */ /* 0x000fe200078f28ff */
[----:B------:R-:W-:Y:S01]  /*1ae0*/  IMAD R0, R39, c[0x0][0x1e0], RZ ;  /* 0x0000780027007a24 */ /* 0x000fe200078e02ff */
[----:B------:R-:W-:Y:S01]  /*1af0*/  ULDC.64 UR4, c[0x0][0x210] ;  /* 0x0000840000047ab9 */ /* 0x000fe20000000a00 */
[----:B------:R-:W-:Y:S01]  /*1b00*/  IMAD.SHL.U32 R247, R36, 0x2, RZ ;  /* 0x0000000224f77824 */ /* 0x000fe200078e00ff */
[----:B------:R-:W-:Y:S01]  /*1b10*/  SHF.R.S32.HI R222, RZ, 0x5, R223 ;  /* 0x00000005ffde7819 */ /* 0x000fe200000114df */
[----:B------:R-:W-:Y:S01]  /*1b20*/  IMAD R0, R249, c[0x0][0x1e4], R0 ;  /* 0x00007900f9007a24 */ /* 0x000fe200078e0200 */
[----:B------:R-:W-:Y:S01]  /*1b30*/  IADD3 R38, -R17, UR21, RZ ;  /* 0x0000001511267c10 */ /* 0x000fe2000fffe1ff */
[----:B------:R-:W-:-:S02]  /*1b40*/  UIMAD UR8, UR8, UR4, URZ ;  /* 0x00000004080872a4 */ /* 0x000fc4000f8e023f */
[----:B------:R-:W-:Y:S01]  /*1b50*/  UIMAD.WIDE.U32 UR24, UR9, UR4, URZ ;  /* 0x00000004091872a5 */ /* 0x000fe2000f8e003f */
[C---:B------:R-:W-:Y:S01]  /*1b60*/  ISETP.GE.AND P3, PT, R38.reuse, 0x1, PT ;  /* 0x000000012600780c */ /* 0x040fe20003f66270 */
[----:B--2---:R-:W-:Y:S01]  /*1b70*/  IMAD.WIDE.U32 R6, R249, c[0x0][0x1e0], RZ ;  /* 0x00007800f9067a25 */ /* 0x004fe200078e00ff */
[----:B------:R-:W-:Y:S01]  /*1b80*/  ISETP.GE.AND P2, PT, R38, 0x11, PT ;  /* 0x000000112600780c */ /* 0x000fe20003f46270 */
[----:B------:R-:W-:Y:S02]  /*1b90*/  UIMAD UR8, UR9, UR5, UR8 ;  /* 0x00000005090872a4 */ /* 0x000fe4000f8e0208 */
[----:B------:R-:W-:Y:S01]  /*1ba0*/  IMAD.IADD R7, R7, 0x1, R0 ;  /* 0x0000000107077824 */ /* 0x000fe200078e0200 */
[----:B------:R-:W-:Y:S02]  /*1bb0*/  UISETP.GE.AND UP0, UPT, UR6, 0x2, UPT ;  /* 0x000000020600788c */ /* 0x000fe4000bf06270 */
        /* <DEDUP_REMOVED lines=12> */
[----:B-1----:R-:W1:Y:S01]  /*1c80*/  SHFL.IDX PT, R8, R3, 0x1, 0x181f ;  /* 0x00381f0003087f89 */ /* 0x002e6200000e0000 */
[----:B------:R-:W-:-:S03]  /*1c90*/  ISETP.GE.AND P0, PT, R38, 0x21, PT ;  /* 0x000000212600780c */ /* 0x000fc60003f06270 */
[----:B------:R-:W2:Y:S04]  /*1ca0*/  SHFL.IDX PT, R6, R3, RZ, 0x181f ;  /* 0x00181fff03067589 */ /* 0x000ea800000e0000 */
[----:B------:R-:W3:Y:S04]  /*1cb0*/  SHFL.IDX PT, R7, R0, RZ, 0x181f ;  /* 0x00181fff00077589 */ /* 0x000ee800000e0000 */
[----:B------:R-:W4:Y:S04]  /*1cc0*/  SHFL.IDX PT, R9, R3, 0x2, 0x181f ;  /* 0x00581f0003097f89 */ /* 0x000f2800000e0000 */
[----:B------:R-:W5:Y:S04]  /*1cd0*/  SHFL.IDX PT, R14, R0, 0x1, 0x181f ;  /* 0x00381f00000e7f89 */ /* 0x000f6800000e0000 */
[----:B------:R-:W4:Y:S04]  /*1ce0*/  SHFL.IDX PT, R13, R0, 0x2, 0x181f ;  /* 0x00581f00000d7f89 */ /* 0x000f2800000e0000 */
[----:B------:R-:W4:Y:S01]  /*1cf0*/  SHFL.IDX PT, R11, R3, 0x3, 0x181f ;  /* 0x00781f00030b7f89 */ /* 0x000f2200000e0000 */
[----:B-1----:R-:W-:-:S02]  /*1d00*/  @P2 LEA R8, P4, R36, R8, 0x1 ;  /* 0x0000000824082211 */ /* 0x002fc400078808ff */
[C---:B--2---:R-:W-:Y:S01]  /*1d10*/  @P3 LEA R6, P1, R36.reuse, R6, 0x1 ;  /* 0x0000000624063211 */ /* 0x044fe200078208ff */
[----:B------:R-:W1:Y:S03]  /*1d20*/  SHFL.IDX PT, R12, R0, 0x3, 0x181f ;  /* 0x00781f00000c7f89 */ /* 0x000e6600000e0000 */
[----:B---3--:R-:W-:Y:S01]  /*1d30*/  @P3 LEA.HI.X R7, R36, R7, R246, 0x1, P1 ;  /* 0x0000000724073211 */ /* 0x008fe200008f0cf6 */
[----:B------:R-:W2:Y:S01]  /*1d40*/  SHFL.IDX PT, R10, R3, 0x4, 0x181f ;  /* 0x00981f00030a7f89 */ /* 0x000ea200000e0000 */
[----:B------:R-:W-:-:S03]  /*1d50*/  ISETP.GE.AND P1, PT, R38, 0x31, PT ;  /* 0x000000312600780c */ /* 0x000fc60003f26270 */
[----:B------:R4:W-:Y:S04]  /*1d60*/  @P3 LDGSTS.E.BYPASS.LTC128B.128 [R250+0x3900], [R6.64], !P6 ;  /* 0x0390000006fa3fae */ /* 0x0009e8000f101d4e */
[----:B------:R-:W-:Y:S04]  /*1d70*/  SHFL.IDX PT, R15, R5, 0x6, 0x181f ;  /* 0x00d81f00050f7f89 */ /* 0x000fe800000e0000 */
[----:B------:R-:W3:Y:S04]  /*1d80*/  SHFL.IDX PT, R3, R3, 0x5, 0x181f ;  /* 0x00b81f0003037f89 */ /* 0x000ee800000e0000 */
[----:B------:R-:W1:Y:S01]  /*1d90*/  SHFL.IDX PT, R5, R0, 0x4, 0x181f ;  /* 0x00981f0000057f89 */ /* 0x000e6200000e0000 */
[----:B----4-:R-:W-:-:S02]  /*1da0*/  @P0 LEA R6, P3, R36, R9, 0x1 ;  /* 0x0000000924060211 */ /* 0x010fc400078608ff */
[C-C-:B-----5:R-:W-:Y:S02]  /*1db0*/  @P2 LEA.HI.X R9, R36.reuse, R14, R246.reuse, 0x1, P4 ;  /* 0x0000000e24092211 */ /* 0x160fe400020f0cf6 */
[----:B------:R-:W4:Y:S01]  /*1dc0*/  SHFL.IDX PT, R14, R0, 0x5, 0x181f ;  /* 0x00b81f00000e7f89 */ /* 0x000f2200000e0000 */
[----:B------:R-:W-:Y:S02]  /*1dd0*/  @P0 LEA.HI.X R7, R36, R13, R246, 0x1, P3 ;  /* 0x0000000d24070211 */ /* 0x000fe400018f0cf6 */
[C---:B------:R-:W-:Y:S01]  /*1de0*/  ISETP.GE.AND P4, PT, R38.reuse, 0x41, PT ;  /* 0x000000412600780c */ /* 0x040fe20003f86270 */
[----:B------:R5:W1:Y:S01]  /*1df0*/  SHFL.IDX PT, R13, R0, 0x6, 0x181f ;  /* 0x00d81f00000d7f89 */ /* 0x000a6200000e0000 */
[----:B------:R-:W-:-:S03]  /*1e00*/  ISETP.GE.AND P3, PT, R38, 0x51, PT ;  /* 0x000000512600780c */ /* 0x000fc60003f66270 */
[----:B------:R3:W-:Y:S01]  /*1e10*/  @P2 LDGSTS.E.BYPASS.LTC128B.128 [R250+0x4100], [R8.64], !P6 ;  /* 0x0410000008fa2fae */ /* 0x0007e2000f101d4e */
[----:B------:R-:W-:-:S03]  /*1e20*/  ISETP.GE.AND P2, PT, R38, 0x61, PT ;  /* 0x000000612600780c */ /* 0x000fc60003f46270 */
[----:B------:R1:W-:Y:S01]  /*1e30*/  @P0 LDGSTS.E.BYPASS.LTC128B.128 [R250+0x4900], [R6.64], !P6 ;  /* 0x0490000006fa0fae */ /* 0x0003e2000f101d4e */
[----:B-----5:R-:W-:-:S04]  /*1e40*/  LEA.HI R0, R20, R16, RZ, 0x1 ;  /* 0x0000001014007211 */ /* 0x020fc800078f08ff */
[----:B------:R-:W-:Y:S02]  /*1e50*/  LOP3.LUT R0, R0, 0xfffffffe, RZ, 0xc0, !PT ;  /* 0xfffffffe00007812 */ /* 0x000fe400078ec0ff */
[----:B-1----:R-:W-:-:S04]  /*1e60*/  @P1 LEA R6, P0, R36, R11, 0x1 ;  /* 0x0000000b24061211 */ /* 0x002fc800078008ff */
[----:B------:R-:W-:Y:S01]  /*1e70*/  @P1 LEA.HI.X R7, R36, R12, R246, 0x1, P0 ;  /* 0x0000000c24071211 */ /* 0x000fe200000f0cf6 */
[----:B------:R-:W-:Y:S01]  /*1e80*/  IMAD.IADD R12, R16, 0x1, -R0 ;  /* 0x00000001100c7824 */ /* 0x000fe200078e0a00 */
[C---:B--2---:R-:W-:Y:S01]  /*1e90*/  @P4 LEA R10, P0, R36.reuse, R10, 0x1 ;  /* 0x0000000a240a4211 */ /* 0x044fe200078008ff */
[----:B------:R-:W-:Y:S02]  /*1ea0*/  IMAD.SHL.U32 R0, R37, 0x40, RZ ;  /* 0x0000004025007824 */ /* 0x000fe400078e00ff */
[----:B------:R1:W-:Y:S01]  /*1eb0*/  @P1 LDGSTS.E.BYPASS.LTC128B.128 [R250+0x5100], [R6.64], !P6 ;  /* 0x0510000006fa1fae */ /* 0x0003e2000f101d4e */
[----:B---3--:R-:W-:Y:S01]  /*1ec0*/  @P3 LEA R8, P1, R36, R3, 0x1 ;  /* 0x0000000324083211 */ /* 0x008fe200078208ff */
[----:B------:R-:W-:Y:S01]  /*1ed0*/  IMAD.SHL.U32 R3, R18, 0x40, RZ ;  /* 0x0000004012037824 */ /* 0x000fe200078e00ff */
[C-C-:B------:R-:W-:Y:S01]  /*1ee0*/  @P4 LEA.HI.X R11, R36.reuse, R5, R246.reuse, 0x1, P0 ;  /* 0x00000005240b4211 */ /* 0x140fe200000f0cf6 */
[----:B------:R-:W-:Y:S01]  /*1ef0*/  IMAD.SHL.U32 R5, R19, 0x40, RZ ;  /* 0x0000004013057824 */ /* 0x000fe200078e00ff */
[----:B----4-:R-:W-:-:S02]  /*1f00*/  @P3 LEA.HI.X R9, R36, R14, R246, 0x1, P1 ;  /* 0x0000000e24093211 */ /* 0x010fc400008f0cf6 */
[----:B------:R-:W-:Y:S01]  /*1f10*/  LOP3.LUT R0, R0, 0x1c0, RZ, 0xc0, !PT ;  /* 0x000001c000007812 */ /* 0x000fe200078ec0ff */
[----:B------:R2:W-:Y:S01]  /*1f20*/  @P4 LDGSTS.E.BYPASS.LTC128B.128 [R250+0x5900], [R10.64], !P6 ;  /* 0x059000000afa4fae */ /* 0x0005e2000f101d4e */
[----:B------:R-:W-:Y:S02]  /*1f30*/  LOP3.LUT R3, R3, 0x1c0, RZ, 0xc0, !PT ;  /* 0x000001c003037812 */ /* 0x000fe400078ec0ff */
[----:B------:R-:W-:Y:S01]  /*1f40*/  LOP3.LUT R221, R5, 0xfffffe00, RZ, 0xc0, !PT ;  /* 0xfffffe0005dd7812 */ /* 0x000fe200078ec0ff */
        /* <DEDUP_REMOVED lines=35> */
[----:B------:R-:W-:Y:S01]  /*2180*/  IADD3 R245, R239, 0x800, RZ ;  /* 0x00000800eff57810 */ /* 0x000fe20007ffe0ff */
[----:B------:R-:W-:Y:S01]  /*2190*/  IMAD R0, R249, c[0x0][0x20c], R0 ;  /* 0x00008300f9007a24 */ /* 0x000fe200078e0200 */
[C---:B------:R-:W-:Y:S01]  /*21a0*/  IADD3 R244, R239.reuse, 0x1000, RZ ;  /* 0x00001000eff47810 */ /* 0x040fe20007ffe0ff */
[----:B------:R-:W-:Y:S01]  /*21b0*/  IMAD R237, R2, 0x2, R236 ;  /* 0x0000000202ed7824 */ /* 0x000fe200078e02ec */
[----:B------:R-:W-:Y:S01]  /*21c0*/  IADD3 R243, R239, 0x1800, RZ ;  /* 0x00001800eff37810 */ /* 0x000fe20007ffe0ff */
        /* <DEDUP_REMOVED lines=22> */
[----:B------:R-:W-:Y:S01]  /*2330*/  LDSM.16.M88.4 R76, [R239+0x1000] ;  /* 0x00100000ef4c783b */ /* 0x000fe20000000200 */
[C---:B--2---:R-:W-:Y:S03]  /*2340*/  HMMA.16816.F32 R60, R8.reuse, R24, RZ ;  /* 0x00000018083c723c */ /* 0x044fe600000018ff */
[----:B------:R-:W-:Y:S04]  /*2350*/  LDSM.16.M88.4 R48, [R239+0x1800] ;  /* 0x00180000ef30783b */ /* 0x000fe80000000200 */
[----:B------:R-:W-:Y:S01]  /*2360*/  LDSM.16.M88.4 R80, [R239+0x800] ;  /* 0x00080000ef50783b */ /* 0x000fe20000000200 */
[C---:B---3--:R-:W-:Y:S03]  /*2370*/  HMMA.16816.F32 R64, R8.reuse, R20, RZ ;  /* 0x000000140840723c */ /* 0x048fe600000018ff */
[----:B------:R-:W-:Y:S05]  /*2380*/  LDSM.16.M88.4 R84, [R239] ;  /* 0x00000000ef54783b */ /* 0x000fea0000000200 */
        /* <DEDUP_REMOVED lines=18> */
[C---:B------:R-:W-:Y:S01]  /*24b0*/  HMMA.16816.F32 R180, R12.reuse, R24, RZ ;  /* 0x000000180cb4723c */ /* 0x040fe200000018ff */
[----:B------:R-:W-:Y:S07]  /*24c0*/  SHFL.IDX PT, R25, R0, 0x4, 0x181f ;  /* 0x00981f0000197f89 */ /* 0x000fee00000e0000 */
[C---:B------:R-:W-:Y:S01]  /*24d0*/  HMMA.16816.F32 R212, R12.reuse, R26, RZ ;  /* 0x0000001a0cd4723c */ /* 0x040fe200000018ff */
[----:B------:R-:W-:Y:S07]  /*24e0*/  SHFL.IDX PT, R26, R0, 0x5, 0x181f ;  /* 0x00b81f00001a7f89 */ /* 0x000fee00000e0000 */
        /* <DEDUP_REMOVED lines=19> */
[----:B------:R-:W2:Y:S06]  /*2620*/  SHFL.IDX PT, R13, R0, 0x2, 0x181f ;  /* 0x00581f00000d7f89 */ /* 0x000eac00000e0000 */
        /* <DEDUP_REMOVED lines=8> */
[--C-:B------:R-:W-:Y:S01]  /*26b0*/  IMAD.X R23, R26, 0x1, R246.reuse, P0 ;  /* 0x000000011a177824 */ /* 0x100fe200000e06f6 */
[C---:B------:R-:W-:Y:S01]  /*26c0*/  ISETP.LT.OR P0, PT, R38.reuse, 0x31, P2 ;  /* 0x000000312600780c */ /* 0x040fe20001701670 */
[--C-:B--2---:R-:W-:Y:S01]  /*26d0*/  IMAD.X R13, R13, 0x1, R246.reuse, P3 ;  /* 0x000000010d0d7824 */ /* 0x104fe200018e06f6 */
        /* <DEDUP_REMOVED lines=29> */
[----:B----4-:R-:W-:-:S02]  /*28b0*/  IADD3 R6, P0, R3, R247, RZ ;  /* 0x000000f703067210 */ /* 0x010fc40007f1e0ff */
[----:B------:R-:W-:-:S03]  /*28c0*/  IADD3 R3, R250, 0x100, RZ ;  /* 0x00000100fa037810 */ /* 0x000fc60007ffe0ff */
        /* <DEDUP_REMOVED lines=163> */
.L_x_1456:
[----:B---3--:R-:W-:Y:S01]  /*3300*/  LOP3.LUT R3, R223, 0xffffffe0, RZ, 0xc0, !PT ;  /* 0xffffffe0df037812 */ /* 0x008fe200078ec0ff */
[----:B------:R-:W-:Y:S01]  /*3310*/  STL [R1+0x28], R234 ;  /* 0x000028ea01007387 */ /* 0x000fe20000100800 */
[----:B-1----:R-:W-:Y:S01]  /*3320*/  LEA.HI R6, R224, R225, RZ, 0x2 ;  /* 0x000000e1e0067211 */ /* 0x002fe200078f10ff */
[----:B------:R-:W-:Y:S01]  /*3330*/  IMAD.SHL.U32 R229, R0, 0x2, RZ ;  /* 0x0000000200e57824 */ /* 0x000fe200078e00ff */
[----:B------:R-:W-:Y:S01]  /*3340*/  SHF.R.S32.HI R7, RZ, 0x1f, R222 ;  /* 0x0000001fff077819 */ /* 0x000fe200000114de */
[----:B------:R-:W-:Y:S01]  /*3350*/  IMAD.IADD R5, R225, 0x1, -R3 ;  /* 0x00000001e1057824 */ /* 0x000fe200078e0a03 */
[----:B------:R-:W-:Y:S01]  /*3360*/  LOP3.LUT R3, R6, 0xfffffffc, RZ, 0xc0, !PT ;  /* 0xfffffffc06037812 */ /* 0x000fe200078ec0ff */
[----:B------:R-:W-:Y:S01]  /*3370*/  STL [R1+0x24], R233 ;  /* 0x000024e901007387 */ /* 0x000fe20000100800 */
[----:B------:R-:W-:Y:S01]  /*3380*/  LEA.HI R7, R7, R222, RZ, 0x2 ;  /* 0x000000de07077211 */ /* 0x000fe200078f10ff */
[----:B------:R-:W-:Y:S01]  /*3390*/  IMAD R230, R4, 0x2, R229 ;  /* 0x0000000204e67824 */ /* 0x000fe200078e02e5 */
[----:B------:R-:W-:Y:S01]  /*33a0*/  SHF.R.S32.HI R9, RZ, 0x1f, R5 ;  /* 0x0000001fff097819 */ /* 0x000fe20000011405 */
[----:B------:R-:W-:Y:S01]  /*33b0*/  IMAD.IADD R6, R225, 0x1, -R3 ;  /* 0x00000001e1067824 */ /* 0x000fe200078e0a03 */
[----:B------:R-:W-:Y:S01]  /*33c0*/  LOP3.LUT R8, R7, 0xffffffc, RZ, 0xc0, !PT ;  /* 0x0ffffffc07087812 */ /* 0x000fe200078ec0ff */
[----:B------:R-:W-:Y:S01]  /*33d0*/  STL [R1+0x20], R228 ;  /* 0x000020e401007387 */ /* 0x000fe20000100800 */
[----:B------:R-:W-:Y:S01]  /*33e0*/  LEA.HI R7, R9, R5, RZ, 0x2 ;  /* 0x0000000509077211 */ /* 0x000fe200078f10ff */
[----:B------:R-:W-:Y:S01]  /*33f0*/  IMAD R232, R2, 0x2, R229 ;  /* 0x0000000202e87824 */ /* 0x000fe200078e02e5 */
[----:B------:R-:W-:Y:S01]  /*3400*/  LEA.HI R3, R6, R6, RZ, 0x1 ;  /* 0x0000000606037211 */ /* 0x000fe200078f08ff */
[----:B------:R-:W-:Y:S01]  /*3410*/  IMAD.IADD R9, R222, 0x1, -R8 ;  /* 0x00000001de097824 */ /* 0x000fe200078e0a08 */
[----:B------:R-:W-:Y:S01]  /*3420*/  LEA.HI.SX32 R8, R7, UR10, 0x1e ;  /* 0x0000000a07087c11 */ /* 0x000fe2000f8ff2ff */
[----:B------:R-:W-:Y:S01]  /*3430*/  IMAD R231, R2, 0x2, R230 ;  /* 0x0000000202e77824 */ /* 0x000fe200078e02e6 */
[----:B------:R-:W-:Y:S01]  /*3440*/  PLOP3.LUT P1, PT, PT, PT, UP1, 0x80, 0x0 ;  /* 0x000000000000781c */ /* 0x000fe20003f2f018 */
[C---:B------:R-:W-:Y:S01]  /*3450*/  IMAD.SHL.U32 R10, R3.reuse, 0x20, RZ ;  /* 0x00000020030a7824 */ /* 0x040fe200078e00ff */
[----:B------:R-:W-:Y:S01]  /*3460*/  LOP3.LUT R3, R3, 0x1ffffffe, RZ, 0xc0, !PT ;  /* 0x1ffffffe03037812 */ /* 0x000fe200078ec0ff */
[----:B------:R-:W-:Y:S01]  /*3470*/  IMAD R9, R9, 0x10, R8 ;  /* 0x0000001009097824 */ /* 0x000fe200078e0208 */
[----:B------:R-:W-:Y:S01]  /*3480*/  PLOP3.LUT P0, PT, PT, PT, UP1, 0x80, 0x0 ;  /* 0x000000000000781c */ /* 0x000fe20003f0f018 */
[----:B------:R-:W-:Y:S01]  /*3490*/  ULDC.64 UR4, c[0x0][0x2c8] ;  /* 0x0000b20000047ab9 */ /* 0x000fe20000000a00 */
[----:B------:R-:W-:Y:S01]  /*34a0*/  LOP3.LUT R8, R10, 0xffffffc0, RZ, 0xc0, !PT ;  /* 0xffffffc00a087812 */ /* 0x000fe200078ec0ff */
[----:B------:R-:W-:Y:S01]  /*34b0*/  IMAD.IADD R6, R6, 0x1, -R3 ;  /* 0x0000000106067824 */ /* 0x000fe200078e0a03 */
[----:B------:R-:W-:Y:S01]  /*34c0*/  UIADD3 UR6, UR6, -0x2, URZ ;  /* 0xfffffffe06067890 */ /* 0x000fe2000fffe03f */
[----:B------:R-:W0:Y:S02]  /*34d0*/  LDGDEPBAR ;  /* 0x00000000000079af */ /* 0x000e240000000000 */
[----:B------:R-:W-:-:S04]  /*34e0*/  IMAD.IADD R3, R8, 0x1, R9 ;  /* 0x0000000108037824 */ /* 0x000fc800078e0209 */
[----:B------:R-:W-:-:S04]  /*34f0*/  IMAD R11, R6, 0x8, R3 ;  /* 0x00000008060b7824 */ /* 0x000fc800078e0203 */
[----:B------:R-:W-:Y:S01]  /*3500*/  @P1 IMAD.HI.U32 R6, R11, c[0x0][0x2c8], RZ ;  /* 0x0000b2000b061a27 */ /* 0x000fe200078e00ff */
[----:B------:R-:W-:Y:S03]  /*3510*/  STL [R1+0x18], R11 ;  /* 0x0000180b01007387 */ /* 0x000fe60000100800 */
[----:B------:R-:W-:Y:S01]  /*3520*/  IMAD.MOV.U32 R3, RZ, RZ, R11 ;  /* 0x000000ffff037224 */ /* 0x000fe200078e000b */
[----:B------:R-:W-:-:S05]  /*3530*/  @P0 SHF.R.U32.HI R3, RZ, c[0x0][0x2cc], R6 ;  /* 0x0000b300ff030a19 */ /* 0x000fca0000011606 */
[----:B------:R-:W-:Y:S04]  /*3540*/  SHFL.IDX PT, R6, R3, RZ, 0x1c1f ;  /* 0x001c1fff03067589 */ /* 0x000fe800000e0000 */
[----:B------:R-:W1:Y:S04]  /*3550*/  SHFL.IDX PT, R9, R3, 0x1, 0x1c1f ;  /* 0x003c1f0003097f89 */ /* 0x000e6800000e0000 */
[----:B------:R-:W2:Y:S04]  /*3560*/  SHFL.IDX PT, R11, R3, 0x2, 0x1c1f ;  /* 0x005c1f00030b7f89 */ /* 0x000ea800000e0000 */
[----:B------:R3:W4:Y:S02]  /*3570*/  SHFL.IDX PT, R10, R3, 0x3, 0x1c1f ;  /* 0x007c1f00030a7f89 */ /* 0x00072400000e0000 */
[----:B---3--:R-:W-:-:S05]  /*3580*/  LOP3.LUT R3, R7, 0x7ffffffc, RZ, 0xc0, !PT ;  /* 0x7ffffffc07037812 */ /* 0x008fca00078ec0ff */
[----:B------:R-:W-:Y:S02]  /*3590*/  IMAD.IADD R5, R5, 0x1, -R3 ;  /* 0x0000000105057824 */ /* 0x000fe400078e0a03 */
[----:B------:R-:W-:Y:S02]  /*35a0*/  IMAD.U32 R3, RZ, RZ, UR21 ;  /* 0x00000015ff037e24 */ /* 0x000fe4000f8e00ff */
[----:B------:R-:W-:-:S05]  /*35b0*/  IMAD.SHL.U32 R8, R5, 0x2, RZ ;  /* 0x0000000205087824 */ /* 0x000fca00078e00ff */
[----:B------:R-:W-:Y:S01]  /*35c0*/  IADD3 R3, -R8, 0x1, R3 ;  /* 0x0000000108037810 */ /* 0x000fe20007ffe103 */
[----:B------:R3:W-:Y:S03]  /*35d0*/  STL [R1+0x1c], R8 ;  /* 0x00001c0801007387 */ /* 0x0007e60000100800 */
[----:B------:R-:W-:-:S05]  /*35e0*/  IADD3 R3, R3, -UR12, RZ ;  /* 0x8000000c03037c10 */ /* 0x000fca000fffe0ff */
[C---:B-1----:R-:W-:Y:S02]  /*35f0*/  IMAD.IADD R7, R3.reuse, 0x1, R9 ;  /* 0x0000000103077824 */ /* 0x042fe400078e0209 */
[C---:B------:R-:W-:Y:S02]  /*3600*/  IMAD.IADD R6, R3.reuse, 0x1, R6 ;  /* 0x0000000103067824 */ /* 0x040fe400078e0206 */
[C---:B--2---:R-:W-:Y:S02]  /*3610*/  IMAD.IADD R5, R3.reuse, 0x1, R11 ;  /* 0x0000000103057824 */ /* 0x044fe400078e020b */
[----:B----4-:R-:W-:Y:S01]  /*3620*/  IMAD.IADD R3, R3, 0x1, R10 ;  /* 0x0000000103037824 */ /* 0x010fe200078e020a */
[----:B---3--:R-:W-:-:S04]  /*3630*/  IADD3 R8, -R8, UR21, RZ ;  /* 0x0000001508087c10 */ /* 0x008fc8000fffe1ff */
[C---:B------:R-:W-:Y:S02]  /*3640*/  IMNMX R7, R8.reuse, R7, PT ;  /* 0x0000000708077217 */ /* 0x040fe40003800200 */
[----:B------:R-:W-:Y:S02]  /*3650*/  IMNMX R6, R8, R6, PT ;  /* 0x0000000608067217 */ /* 0x000fe40003800200 */
[----:B------:R-:W-:Y:S02]  /*3660*/  ISETP.GT.AND P1, PT, R7, 0x1, PT ;  /* 0x000000010700780c */ /* 0x000fe40003f24270 */
[C---:B------:R-:W-:Y:S02]  /*3670*/  ISETP.GT.AND P0, PT, R6.reuse, RZ, PT ;  /* 0x000000ff0600720c */ /* 0x040fe40003f04270 */
[----:B------:R-:W-:Y:S02]  /*3680*/  FSEL R30, R103, -INF , P1 ;  /* 0xff800000671e7808 */ /* 0x000fe40000800000 */
[----:B------:R-:W-:-:S02]  /*3690*/  ISETP.GT.AND P1, PT, R6, 0x9, PT ;  /* 0x000000090600780c */ /* 0x000fc40003f24270 */
[----:B------:R-:W-:Y:S02]  /*36a0*/  FSEL R11, R100, -INF , P0 ;  /* 0xff800000640b7808 */ /* 0x000fe40000000000 */
[----:B------:R-:W-:Y:S02]  /*36b0*/  FSEL R14, R97, -INF , P1 ;  /* 0xff800000610e7808 */ /* 0x000fe40000800000 */
[C---:B------:R-:W-:Y:S02]  /*36c0*/  ISETP.GT.AND P1, PT, R6.reuse, 0x10, PT ;  /* 0x000000100600780c */ /* 0x040fe40003f24270 */
[----:B------:R-:W-:Y:S02]  /*36d0*/  ISETP.GT.AND P0, PT, R6, 0x8, PT ;  /* 0x000000080600780c */ /* 0x000fe40003f04270 */
[----:B------:R-:W-:Y:S02]  /*36e0*/  FSEL R15, R92, -INF , P1 ;  /* 0xff8000005c0f7808 */ /* 0x000fe40000800000 */
[----:B------:R-:W-:-:S02]  /*36f0*/  ISETP.GT.AND P1, PT, R7, 0x11, PT ;  /* 0x000000110700780c */ /* 0x000fc40003f24270 */
[----:B------:R-:W-:Y:S02]  /*3700*/  FSEL R13, R96, -INF , P0 ;  /* 0xff800000600d7808 */ /* 0x000fe40000000000 */
[----:B------:R-:W-:Y:S02]  /*3710*/  FSEL R97, R95, -INF , P1 ;  /* 0xff8000005f617808 */ /* 0x000fe40000800000 */
[C---:B------:R-:W-:Y:S02]  /*3720*/  ISETP.GT.AND P2, PT, R7.reuse, RZ, PT ;  /* 0x000000ff0700720c */ /* 0x040fe40003f44270 */
[----:B------:R-:W-:Y:S02]  /*3730*/  ISETP.GT.AND P0, PT, R7, 0x9, PT ;  /* 0x000000090700780c */ /* 0x000fe40003f04270 */
[----:B------:R-:W-:Y:S02]  /*3740*/  ISETP.GT.AND P1, PT, R6, 0x19, PT ;  /* 0x000000190600780c */ /* 0x000fe40003f24270 */
[----:B------:R-:W-:-:S02]  /*3750*/  FSEL R29, R102, -INF , P2 ;  /* 0xff800000661d7808 */ /* 0x000fc40001000000 */
[----:B------:R-:W-:Y:S02]  /*3760*/  FSEL R40, R99, -INF , P0 ;  /* 0xff80000063287808 */ /* 0x000fe40000000000 */
[----:B------:R-:W-:Y:S02]  /*3770*/  FSEL R28, R85, -INF , P1 ;  /* 0xff800000551c7808 */ /* 0x000fe40000800000 */
[----:B------:R-:W-:Y:S02]  /*3780*/  ISETP.GT.AND P2, PT, R7, 0x8, PT ;  /* 0x000000080700780c */ /* 0x000fe40003f44270 */
[C---:B------:R-:W-:Y:S02]  /*3790*/  ISETP.GT.AND P0, PT, R6.reuse, 0x11, PT ;  /* 0x000000110600780c */ /* 0x040fe40003f04270 */
[----:B------:R-:W-:Y:S02]  /*37a0*/  ISETP.GT.AND P1, PT, R6, 0x20, PT ;  /* 0x000000200600780c */ /* 0x000fe40003f24270 */
[----:B------:R-:W-:-:S02]  /*37b0*/  FSEL R31, R98, -INF , P2 ;  /* 0xff800000621f7808 */ /* 0x000fc40001000000 */
[----:B------:R-:W-:Y:S02]  /*37c0*/  FSEL R26, R93, -INF , P0 ;  /* 0xff8000005d1a7808 */ /* 0x000fe40000000000 */
[----:B------:R-:W-:Y:S02]  /*37d0*/  FSEL R117, R80, -INF , P1 ;  /* 0xff80000050757808 */ /* 0x000fe40000800000 */
[C---:B------:R-:W-:Y:S02]  /*37e0*/  ISETP.GT.AND P2, PT, R7.reuse, 0x10, PT ;  /* 0x000000100700780c */ /* 0x040fe40003f44270 */
        /* <DEDUP_REMOVED lines=18> */
[----:B------:R-:W-:Y:S02]  /*3910*/  ISETP.GT.AND P2, PT, R6, 0x29, PT ;  /* 0x000000290600780c */ /* 0x000fe40003f44270 */
[----:B------:R-:W-:Y:S02]  /*3920*/  ISETP.GT.AND P1, PT, R7, 0x38, PT ;  /* 0x000000380700780c */ /* 0x000fe40003f24270 */
[----:B------:R-:W-:-:S02]  /*3930*/  IMNMX R3, R8, R3, PT ;  /* 0x0000000308037217 */ /* 0x000fc40003800200 */
[----:B------:R-:W-:Y:S02]  /*3940*/  FSEL R118, R76, -INF , P0 ;  /* 0xff8000004c767808 */ /* 0x000fe40000000000 */
[----:B------:R-:W-:Y:S02]  /*3950*/  FSEL R119, R77, -INF , P2 ;  /* 0xff8000004d777808 */ /* 0x000fe40001000000 */
[----:B------:R-:W-:Y:S02]  /*3960*/  FSEL R180, R70, -INF , P1 ;  /* 0xff80000046b47808 */ /* 0x000fe40000800000 */
[----:B------:R-:W-:Y:S02]  /*3970*/  ISETP.GT.AND P0, PT, R7, 0x29, PT ;  /* 0x000000290700780c */ /* 0x000fe40003f04270 */
[----:B------:R-:W-:Y:S02]  /*3980*/  ISETP.GT.AND P2, PT, R6, 0x30, PT ;  /* 0x000000300600780c */ /* 0x000fe40003f44270 */
[----:B------:R-:W-:-:S02]  /*3990*/  ISETP.GT.AND P1, PT, R3, RZ, PT ;  /* 0x000000ff0300720c */ /* 0x000fc40003f24270 */
[----:B------:R-:W-:Y:S02]  /*39a0*/  IMNMX R5, R8, R5, PT ;  /* 0x0000000508057217 */ /* 0x000fe40003800200 */
[----:B------:R-:W-:Y:S02]  /*39b0*/  FSEL R123, R79, -INF , P0 ;  /* 0xff8000004f7b7808 */ /* 0x000fe40000000000 */
[----:B------:R-:W-:Y:S02]  /*39c0*/  FSEL R124, R72, -INF , P2 ;  /* 0xff800000487c7808 */ /* 0x000fe40001000000 */
[----:B------:R-:W-:Y:S02]  /*39d0*/  FSEL R20, R170, -INF , P1 ;  /* 0xff800000aa147808 */ /* 0x000fe40000800000 */
[----:B------:R-:W-:Y:S02]  /*39e0*/  ISETP.GT.AND P0, PT, R6, 0x31, PT ;  /* 0x000000310600780c */ /* 0x000fe40003f04270 */
[----:B------:R-:W-:-:S02]  /*39f0*/  ISETP.GT.AND P2, PT, R7, 0x31, PT ;  /* 0x000000310700780c */ /* 0x000fc40003f44270 */
[----:B------:R-:W-:Y:S02]  /*3a00*/  ISETP.GT.AND P1, PT, R5, 0x9, PT ;  /* 0x000000090500780c */ /* 0x000fe40003f24270 */
[----:B------:R-:W-:Y:S02]  /*3a10*/  FSEL R125, R73, -INF , P0 ;  /* 0xff800000497d7808 */ /* 0x000fe40000000000 */
[----:B------:R-:W-:Y:S02]  /*3a20*/  FSEL R175, R75, -INF , P2 ;  /* 0xff8000004baf7808 */ /* 0x000fe40001000000 */
[----:B------:R-:W-:Y:S02]  /*3a30*/  FSEL R19, R133, -INF , P1 ;  /* 0xff80000085137808 */ /* 0x000fe40000800000 */
[----:B------:R-:W-:Y:S02]  /*3a40*/  ISETP.GT.AND P3, PT, R6, 0x1, PT ;  /* 0x000000010600780c */ /* 0x000fe40003f64270 */
[----:B------:R-:W-:-:S02]  /*3a50*/  ISETP.GT.AND P0, PT, R7, 0x30, PT ;  /* 0x000000300700780c */ /* 0x000fc40003f04270 */
[C---:B------:R-:W-:Y:S02]  /*3a60*/  ISETP.GT.AND P2, PT, R5.reuse, RZ, PT ;  /* 0x000000ff0500720c */ /* 0x040fe40003f44270 */
[----:B------:R-:W-:Y:S02]  /*3a70*/  ISETP.GT.AND P1, PT, R5, 0x10, PT ;  /* 0x000000100500780c */ /* 0x000fe40003f24270 */
[----:B------:R-:W-:Y:S02]  /*3a80*/  FSEL R12, R101, -INF , P3 ;  /* 0xff800000650c7808 */ /* 0x000fe40001800000 */
[----:B------:R-:W-:Y:S02]  /*3a90*/  FSEL R174, R74, -INF , P0 ;  /* 0xff8000004aae7808 */ /* 0x000fe40000000000 */
[----:B------:R-:W-:Y:S02]  /*3aa0*/  FSEL R16, R168, -INF , P2 ;  /* 0xff800000a8107808 */ /* 0x000fe40001000000 */
[----:B------:R-:W-:-:S02]  /*3ab0*/  FSEL R41, R160, -INF , P1 ;  /* 0xff800000a0297808 */ /* 0x000fc40000800000 */
[----:B------:R-:W-:Y:S02]  /*3ac0*/  ISETP.GT.AND P0, PT, R7, 0x39, PT ;  /* 0x000000390700780c */ /* 0x000fe40003f04270 */
[----:B------:R-:W-:Y:S02]  /*3ad0*/  ISETP.GT.AND P2, PT, R5, 0x8, PT ;  /* 0x000000080500780c */ /* 0x000fe40003f44270 */
[----:B------:R-:W-:Y:S02]  /*3ae0*/  ISETP.GT.AND P1, PT, R3, 0x11, PT ;  /* 0x000000110300780c */ /* 0x000fe40003f24270 */
[----:B------:R-:W-:Y:S02]  /*3af0*/  FMNMX.FTZ R8, R11, R12, !PT ;  /* 0x0000000c0b087209 */ /* 0x000fe40007810000 */
[----:B------:R-:W-:Y:S02]  /*3b00*/  FSEL R181, R71, -INF , P0 ;  /* 0xff80000047b57808 */ /* 0x000fe40000000000 */
[----:B------:R-:W-:-:S02]  /*3b10*/  FSEL R18, R132, -INF , P2 ;  /* 0xff80000084127808 */ /* 0x000fc40001000000 */
[----:B------:R-:W-:Y:S02]  /*3b20*/  FSEL R68, R163, -INF , P1 ;  /* 0xff800000a3447808 */ /* 0x000fe40000800000 */
[C---:B------:R-:W-:Y:S02]  /*3b30*/  ISETP.GT.AND P0, PT, R3.reuse, 0x1, PT ;  /* 0x000000010300780c */ /* 0x040fe40003f04270 */
[----:B------:R-:W-:Y:S02]  /*3b40*/  ISETP.GT.AND P2, PT, R3, 0x9, PT ;  /* 0x000000090300780c */ /* 0x000fe40003f44270 */
[----:B------:R-:W-:Y:S02]  /*3b50*/  ISETP.GT.AND P1, PT, R5, 0x19, PT ;  /* 0x000000190500780c */ /* 0x000fe40003f24270 */
[----:B------:R-:W-:Y:S02]  /*3b60*/  FMNMX.FTZ R8, R13, R8, !PT ;  /* 0x000000080d087209 */ /* 0x000fe40007810000 */
        /* <DEDUP_REMOVED lines=10> */
[----:B------:R-:W-:Y:S02]  /*3c10*/  ISETP.GT.AND P0, PT, R3, 0x10, PT ;  /* 0x000000100300780c */ /* 0x000fe40003f04270 */
[----:B------:R-:W-:Y:S02]  /*3c20*/  ISETP.GT.AND P2, PT, R5, 0x18, PT ;  /* 0x000000180500780c */ /* 0x000fe40003f44270 */
[----:B------:R-:W-:-:S02]  /*3c30*/  ISETP.GT.AND P1, PT, R3, 0x21, PT ;  /* 0x000000210300780c */ /* 0x000fc40003f24270 */
[----:B------:R-:W-:Y:S02]  /*3c40*/  FMNMX.FTZ R8, R15, R8, !PT ;  /* 0x000000080f087209 */ /* 0x000fe40007810000 */
[----:B------:R-:W-:Y:S02]  /*3c50*/  ISETP.GT.AND P3, PT, R6, 0x39, PT ;  /* 0x000000390600780c */ /* 0x000fe40003f64270 */
[----:B------:R-:W-:Y:S02]  /*3c60*/  FSEL R45, R162, -INF , P0 ;  /* 0xff800000a22d7808 */ /* 0x000fe40000000000 */
[----:B------:R-:W-:Y:S02]  /*3c70*/  FSEL R43, R128, -INF , P2 ;  /* 0xff800000802b7808 */ /* 0x000fe40001000000 */
[----:B------:R-:W-:Y:S02]  /*3c80*/  FSEL R113, R159, -INF , P1 ;  /* 0xff8000009f717808 */ /* 0x000fe40000800000 */
[----:B------:R-:W-:-:S02]  /*3c90*/  FMNMX.FTZ R8, R26, R8, !PT ;  /* 0x000000081a087209 */ /* 0x000fc40007810000 */
[C---:B------:R-:W-:Y:S02]  /*3ca0*/  ISETP.GT.AND P0, PT, R3.reuse, 0x18, PT ;  /* 0x000000180300780c */ /* 0x040fe40003f04270 */
[----:B------:R-:W-:Y:S02]  /*3cb0*/  ISETP.GT.AND P2, PT, R3, 0x19, PT ;  /* 0x000000190300780c */ /* 0x000fe40003f44270 */
[----:B------:R-:W-:Y:S02]  /*3cc0*/  ISETP.GT.AND P1, PT, R5, 0x29, PT ;  /* 0x000000290500780c */ /* 0x000fe40003f24270 */
[----:B------:R-:W-:Y:S02]  /*3cd0*/  FSEL R172, R69, -INF , P3 ;  /* 0xff80000045ac7808 */ /* 0x000fe40001800000 */
[----:B------:R-:W-:Y:S02]  /*3ce0*/  FMNMX.FTZ R8, R27, R8, !PT ;  /* 0x000000081b087209 */ /* 0x000fe40007810000 */
[----:B------:R-:W-:-:S02]  /*3cf0*/  FSEL R69, R130, -INF , P0 ;  /* 0xff80000082457808 */ /* 0x000fc40000000000 */
[----:B------:R-:W-:Y:S02]  /*3d00*/  FSEL R71, R131, -INF , P2 ;  /* 0xff80000083477808 */ /* 0x000fe40001000000 */
[----:B------:R-:W-:Y:S02]  /*3d10*/  FSEL R111, R89, -INF , P1 ;  /* 0xff800000596f7808 */ /* 0x000fe40000800000 */
[----:B------:R-:W-:Y:S02]  /*3d20*/  ISETP.GT.AND P2, PT, R5, 0x21, PT ;  /* 0x000000210500780c */ /* 0x000fe40003f44270 */
[----:B------:R-:W-:Y:S02]  /*3d30*/  ISETP.GT.AND P0, PT, R3, 0x20, PT ;  /* 0x000000200300780c */ /* 0x000fe40003f04270 */
[----:B------:R-:W-:Y:S02]  /*3d40*/  ISETP.GT.AND P1, PT, R5, 0x30, PT ;  /* 0x000000300500780c */ /* 0x000fe40003f24270 */
[----:B------:R-:W-:-:S02]  /*3d50*/  FMNMX.FTZ R8, R28, R8, !PT ;  /* 0x000000081c087209 */ /* 0x000fc40007810000 */
[----:B------:R-:W-:Y:S02]  /*3d60*/  FSEL R109, R157, -INF , P2 ;  /* 0xff8000009d6d7808 */ /* 0x000fe40001000000 */
[----:B------:R-:W-:Y:S02]  /*3d70*/  FSEL R112, R158, -INF , P0 ;  /* 0xff8000009e707808 */ /* 0x000fe40000000000 */
[----:B------:R-:W-:Y:S02]  /*3d80*/  FSEL R126, R148, -INF , P1 ;  /* 0xff800000947e7808 */ /* 0x000fe40000800000 */
[----:B------:R-:W-:Y:S02]  /*3d90*/  ISETP.GT.AND P2, PT, R5, 0x28, PT ;  /* 0x000000280500780c */ /* 0x000fe40003f44270 */
[C---:B------:R-:W-:Y:S02]  /*3da0*/  ISETP.GT.AND P0, PT, R3.reuse, 0x28, PT ;  /* 0x000000280300780c */ /* 0x040fe40003f04270 */
[----:B------:R-:W-:-:S02]  /*3db0*/  ISETP.GT.AND P1, PT, R3, 0x31, PT ;  /* 0x000000310300780c */ /* 0x000fc40003f24270 */
[----:B------:R-:W-:Y:S02]  /*3dc0*/  FMNMX.FTZ R8, R117, R8, !PT ;  /* 0x0000000875087209 */ /* 0x000fe40007810000 */
[----:B------:R-:W-:Y:S02]  /*3dd0*/  FSEL R110, R88, -INF , P2 ;  /* 0xff800000586e7808 */ /* 0x000fe40001000000 */
[----:B------:R-:W-:Y:S02]  /*3de0*/  FSEL R114, R90, -INF , P0 ;  /* 0xff8000005a727808 */ /* 0x000fe40000000000 */
[----:B------:R-:W-:Y:S02]  /*3df0*/  FSEL R132, R151, -INF , P1 ;  /* 0xff80000097847808 */ /* 0x000fe40000800000 */
[C---:B------:R-:W-:Y:S02]  /*3e00*/  ISETP.GT.AND P2, PT, R3.reuse, 0x29, PT ;  /* 0x000000290300780c */ /* 0x040fe40003f44270 */
[----:B------:R-:W-:-:S02]  /*3e10*/  ISETP.GT.AND P0, PT, R3, 0x30, PT ;  /* 0x000000300300780c */ /* 0x000fc40003f04270 */
[----:B------:R-:W-:Y:S02]  /*3e20*/  ISETP.GT.AND P1, PT, R3, 0x38, PT ;  /* 0x000000380300780c */ /* 0x000fe40003f24270 */
[----:B------:R-:W-:Y:S02]  /*3e30*/  FMNMX.FTZ R8, R116, R8, !PT ;  /* 0x0000000874087209 */ /* 0x000fe40007810000 */
[----:B------:R-:W-:Y:S02]  /*3e40*/  FSEL R115, R91, -INF , P2 ;  /* 0xff8000005b737808 */ /* 0x000fe40001000000 */
[----:B------:R-:W-:Y:S02]  /*3e50*/  FSEL R130, R150, -INF , P0 ;  /* 0xff80000096827808 */ /* 0x000fe40000000000 */
[----:B------:R-:W-:Y:S02]  /*3e60*/  FSEL R131, R154, -INF , P1 ;  /* 0xff8000009a837808 */ /* 0x000fe40000800000 */
[----:B------:R-:W-:-:S02]  /*3e70*/  FMNMX.FTZ R8, R118, R8, !PT ;  /* 0x0000000876087209 */ /* 0x000fc40007810000 */
[C---:B------:R-:W-:Y:S02]  /*3e80*/  ISETP.GT.AND P2, PT, R5.reuse, 0x31, PT ;  /* 0x000000310500780c */ /* 0x040fe40003f44270 */
[----:B------:R-:W-:Y:S02]  /*3e90*/  ISETP.GT.AND P0, PT, R5, 0x38, PT ;  /* 0x000000380500780c */ /* 0x000fe40003f04270 */
[----:B------:R-:W-:Y:S02]  /*3ea0*/  ISETP.GT.AND P1, PT, R3, 0x40, PT ;  /* 0x000000400300780c */ /* 0x000fe40003f24270 */
[----:B------:R-:W-:Y:S02]  /*3eb0*/  FMNMX.FTZ R8, R119, R8, !PT ;  /* 0x0000000877087209 */ /* 0x000fe40007810000 */
[----:B------:R-:W-:Y:S02]  /*3ec0*/  FSEL R127, R149, -INF , P2 ;  /* 0xff800000957f7808 */ /* 0x000fe40001000000 */
[----:B------:R-:W-:-:S02]  /*3ed0*/  FSEL R128, R152, -INF , P0 ;  /* 0xff80000098807808 */ /* 0x000fc40000000000 */
[----:B------:R-:W-:Y:S02]  /*3ee0*/  FSEL R168, R146, -INF , P1 ;  /* 0xff80000092a87808 */ /* 0x000fe40000800000 */
[----:B------:R-:W-:Y:S02]  /*3ef0*/  ISETP.GT.AND P2, PT, R5, 0x39, PT ;  /* 0x000000390500780c */ /* 0x000fe40003f44270 */
[----:B------:R-:W-:Y:S02]  /*3f00*/  ISETP.GT.AND P0, PT, R3, 0x39, PT ;  /* 0x000000390300780c */ /* 0x000fe40003f04270 */
[----:B------:R-:W-:Y:S02]  /*3f10*/  ISETP.GT.AND P1, PT, R6, 0x41, PT ;  /* 0x000000410600780c */ /* 0x000fe40003f24270 */
[----:B------:R-:W-:Y:S02]  /*3f20*/  FMNMX.FTZ R8, R124, R8, !PT ;  /* 0x000000087c087209 */ /* 0x000fe40007810000 */
[----:B------:R-:W-:-:S02]  /*3f30*/  FSEL R129, R153, -INF , P2 ;  /* 0xff80000099817808 */ /* 0x000fc40001000000 */
[----:B------:R-:W-:Y:S02]  /*3f40*/  FSEL R133, R155, -INF , P0 ;  /* 0xff8000009b857808 */ /* 0x000fe40000000000 */
[----:B------:R-:W-:Y:S02]  /*3f50*/  FSEL R138, R65, -INF , P1 ;  /* 0xff800000418a7808 */ /* 0x000fe40000800000 */
[C---:B------:R-:W-:Y:S02]  /*3f60*/  ISETP.GT.AND P0, PT, R5.reuse, 0x40, PT ;  /* 0x000000400500780c */ /* 0x040fe40003f04270 */
[----:B------:R-:W-:Y:S02]  /*3f70*/  ISETP.GT.AND P2, PT, R5, 0x41, PT ;  /* 0x000000410500780c */ /* 0x000fe40003f44270 */
[----:B------:R-:W-:Y:S02]  /*3f80*/  ISETP.GT.AND P1, PT, R6, 0x50, PT ;  /* 0x000000500600780c */ /* 0x000fe40003f24270 */
[----:B------:R-:W-:-:S02]  /*3f90*/  FMNMX.FTZ R8, R125, R8, !PT ;  /* 0x000000087d087209 */ /* 0x000fc40007810000 */
[----:B------:R-:W-:Y:S02]  /*3fa0*/  ISETP.GT.AND P3, PT, R5, 0x1, PT ;  /* 0x000000010500780c */ /* 0x000fe40003f64270 */
[----:B------:R-:W-:Y:S02]  /*3fb0*/  FSEL R156, R144, -INF , P0 ;  /* 0xff800000909c7808 */ /* 0x000fe40000000000 */
[----:B------:R-:W-:Y:S02]  /*3fc0*/  FSEL R157, R145, -INF , P2 ;  /* 0xff800000919d7808 */ /* 0x000fe40001000000 */
[----:B------:R-:W-:Y:S02]  /*3fd0*/  FSEL R160, R56, -INF , P1 ;  /* 0xff80000038a07808 */ /* 0x000fe40000800000 */
[----:B------:R-:W-:Y:S02]  /*3fe0*/  ISETP.GT.AND P0, PT, R3, 0x41, PT ;  /* 0x000000410300780c */ /* 0x000fe40003f04270 */
[----:B------:R-:W-:-:S02]  /*3ff0*/  ISETP.GT.AND P2, PT, R6, 0x40, PT ;  /* 0x000000400600780c */ /* 0x000fc40003f44270 */
[----:B------:R-:W-:Y:S02]  /*4000*/  ISETP.GT.AND P1, PT, R6, 0x59, PT ;  /* 0x000000590600780c */ /* 0x000fe40003f24270 */
[----:B------:R-:W-:Y:S02]  /*4010*/  FMNMX.FTZ R8, R173, R8, !PT ;  /* 0x00000008ad087209 */ /* 0x000fe40007810000 */
[----:B------:R-:W-:Y:S02]  /*4020*/  FSEL R17, R169, -INF , P3 ;  /* 0xff800000a9117808 */ /* 0x000fe40001800000 */
[----:B------:R-:W-:Y:S02]  /*4030*/  FSEL R169, R147, -INF , P0 ;  /* 0xff80000093a97808 */ /* 0x000fe40000000000 */
[----:B------:R-:W-:Y:S02]  /*4040*/  FSEL R134, R64, -INF , P2 ;  /* 0xff80000040867808 */ /* 0x000fe40001000000 */
[----:B------:R-:W-:-:S02]  /*4050*/  FSEL R195, R53, -INF , P1 ;  /* 0xff80000035c37808 */ /* 0x000fc40000800000 */
[----:B------:R-:W-:Y:S02]  /*4060*/  FMNMX.FTZ R8, R172, R8, !PT ;  /* 0x00000008ac087209 */ /* 0x000fe40007810000 */
[C---:B------:R-:W-:Y:S02]  /*4070*/  ISETP.GT.AND P0, PT, R6.reuse, 0x48, PT ;  /* 0x000000480600780c */ /* 0x040fe40003f04270 */
[----:B------:R-:W-:Y:S02]  /*4080*/  ISETP.GT.AND P2, PT, R6, 0x49, PT ;  /* 0x000000490600780c */ /* 0x000fe40003f44270 */
[----:B------:R-:W-:Y:S02]  /*4090*/  ISETP.GT.AND P1, PT, R5, 0x48, PT ;  /* 0x000000480500780c */ /* 0x000fe40003f24270 */
[----:B------:R-:W-:Y:S02]  /*40a0*/  FMNMX.FTZ R9, R16, R17, !PT ;  /* 0x0000001110097209 */ /* 0x000fe40007810000 */
        /* <DEDUP_REMOVED lines=11> */
[----:B------:R-:W-:Y:S01]  /*4160*/  FSEL R159, R166, -INF , P1 ;  /* 0xff800000a69f7808 */ /* 0x000fe20000800000 */
[----:B------:R-:W-:Y:S01]  /*4170*/  IMAD.MOV.U32 R164, RZ, RZ, R22 ;  /* 0x000000ffffa47224 */ /* 0x000fe200078e0016 */
        /* <DEDUP_REMOVED lines=20> */
[----:B------:R-:W-:Y:S02]  /*42c0*/  ISETP.GT.AND P0, PT, R5, 0x49, PT ;  /* 0x000000490500780c */ /* 0x000fe40003f04270 */
[----:B------:R-:W-:Y:S02]  /*42d0*/  FMNMX.FTZ R9, R45, R9, !PT ;  /* 0x000000092d097209 */ /* 0x000fe40007810000 */
[----:B------:R-:W-:Y:S02]  /*42e0*/  FMNMX.FTZ R8, R109, R8, !PT ;  /* 0x000000086d087209 */ /* 0x000fe40007810000 */
[----:B------:R-:W-:Y:S02]  /*42f0*/  FSEL R193, R37, -INF , P3 ;  /* 0xff80000025c17808 */ /* 0x000fe40001800000 */
[----:B------:R-:W-:-:S02]  /*4300*/  FMNMX.FTZ R6, R192, R6, !PT ;  /* 0x00000006c0067209 */ /* 0x000fc40007810000 */
[----:B------:R-:W-:Y:S02]  /*4310*/  FSEL R155, R165, -INF , P0 ;  /* 0xff800000a59b7808 */ /* 0x000fe40000000000 */
[----:B------:R-:W-:Y:S02]  /*4320*/  FMNMX.FTZ R9, R68, R9, !PT ;  /* 0x0000000944097209 */ /* 0x000fe40007810000 */
[----:B------:R-:W-:Y:S02]  /*4330*/  ISETP.GT.AND P0, PT, R3, 0x49, PT ;  /* 0x000000490300780c */ /* 0x000fe40003f04270 */
[----:B------:R-:W-:Y:S02]  /*4340*/  FMNMX.FTZ R8, R110, R8, !PT ;  /* 0x000000086e087209 */ /* 0x000fe40007810000 */
[----:B------:R-:W-:Y:S02]  /*4350*/  FSEL R166, R32, -INF , P2 ;  /* 0xff80000020a67808 */ /* 0x000fe40001000000 */
[----:B------:R-:W-:-:S02]  /*4360*/  FMNMX.FTZ R6, R193, R6, !PT ;  /* 0x00000006c1067209 */ /* 0x000fc40007810000 */
[----:B------:R-:W-:Y:S02]  /*4370*/  FMNMX.FTZ R9, R69, R9, !PT ;  /* 0x0000000945097209 */ /* 0x000fe40007810000 */
[----:B------:R-:W-:Y:S02]  /*4380*/  FSEL R158, R167, -INF , P0 ;  /* 0xff800000a79e7808 */ /* 0x000fe40000000000 */
[----:B------:R-:W-:Y:S02]  /*4390*/  FMNMX.FTZ R8, R111, R8, !PT ;  /* 0x000000086f087209 */ /* 0x000fe40007810000 */
[----:B------:R-:W-:Y:S02]  /*43a0*/  FSEL R167, R33, -INF , P1 ;  /* 0xff80000021a77808 */ /* 0x000fe40000800000 */
[----:B------:R-:W-:Y:S02]  /*43b0*/  FMNMX.FTZ R6, R166, R6, !PT ;  /* 0x00000006a6067209 */ /* 0x000fe40007810000 */
[----:B------:R-:W-:-:S02]  /*43c0*/  FMNMX.FTZ R9, R71, R9, !PT ;  /* 0x0000000947097209 */ /* 0x000fc40007810000 */
[----:B------:R-:W-:Y:S02]  /*43d0*/  FMNMX.FTZ R8, R126, R8, !PT ;  /* 0x000000087e087209 */ /* 0x000fe40007810000 */
[----:B------:R-:W-:Y:S02]  /*43e0*/  FMNMX.FTZ R6, R167, R6, !PT ;  /* 0x00000006a7067209 */ /* 0x000fe40007810000 */
[----:B------:R-:W-:Y:S02]  /*43f0*/  FMNMX.FTZ R9, R112, R9, !PT ;  /* 0x0000000970097209 */ /* 0x000fe40007810000 */
[----:B------:R-:W-:Y:S01]  /*4400*/  FMNMX.FTZ R8, R127, R8, !PT ;  /* 0x000000087f087209 */ /* 0x000fe20007810000 */
[----:B------:R-:W1:Y:S01]  /*4410*/  SHFL.BFLY PT, R10, R6, 0x2, 0x1f ;  /* 0x0c401f00060a7f89 */ /* 0x000e6200000e0000 */
[----:B------:R-:W-:Y:S02]  /*4420*/  ISETP.GT.AND P0, PT, R5, 0x50, PT ;  /* 0x000000500500780c */ /* 0x000fe40003f04270 */
[----:B------:R-:W-:-:S02]  /*4430*/  FMNMX.FTZ R9, R113, R9, !PT ;  /* 0x0000000971097209 */ /* 0x000fc40007810000 */
[----:B------:R-:W-:Y:S02]  /*4440*/  FMNMX.FTZ R8, R128, R8, !PT ;  /* 0x0000000880087209 */ /* 0x000fe40007810000 */
[----:B------:R-:W-:Y:S02]  /*4450*/  FSEL R204, R140, -INF , P0 ;  /* 0xff8000008ccc7808 */ /* 0x000fe40000000000 */
[----:B------:R-:W-:Y:S02]  /*4460*/  FMNMX.FTZ R9, R114, R9, !PT ;  /* 0x0000000972097209 */ /* 0x000fe40007810000 */
[----:B------:R-:W-:Y:S02]  /*4470*/  ISETP.GT.AND P0, PT, R3, 0x51, PT ;  /* 0x000000510300780c */ /* 0x000fe40003f04270 */
[----:B------:R-:W-:Y:S02]  /*4480*/  FMNMX.FTZ R8, R129, R8, !PT ;  /* 0x0000000881087209 */ /* 0x000fe40007810000 */
[----:B------:R-:W-:-:S02]  /*4490*/  FMNMX.FTZ R9, R115, R9, !PT ;  /* 0x0000000973097209 */ /* 0x000fc40007810000 */
[----:B------:R-:W-:Y:S02]  /*44a0*/  FSEL R212, R143, -INF , P0 ;  /* 0xff8000008fd47808 */ /* 0x000fe40000000000 */
[----:B------:R-:W-:Y:S02]  /*44b0*/  FMNMX.FTZ R8, R156, R8, !PT ;  /* 0x000000089c087209 */ /* 0x000fe40007810000 */
[----:B------:R-:W-:Y:S02]  /*44c0*/  ISETP.GT.AND P1, PT, R3, 0x50, PT ;  /* 0x000000500300780c */ /* 0x000fe40003f24270 */
[----:B------:R-:W-:Y:S02]  /*44d0*/  ISETP.GT.AND P0, PT, R5, 0x60, PT ;  /* 0x000000600500780c */ /* 0x000fe40003f04270 */
[----:B------:R-:W-:Y:S02]  /*44e0*/  FMNMX.FTZ R9, R130, R9, !PT ;  /* 0x0000000982097209 */ /* 0x000fe40007810000 */
[----:B------:R-:W-:-:S02]  /*44f0*/  FMNMX.FTZ R8, R157, R8, !PT ;  /* 0x000000089d087209 */ /* 0x000fc40007810000 */
[----:B------:R-:W-:Y:S02]  /*4500*/  FSEL R210, R142, -INF , P1 ;  /* 0xff8000008ed27808 */ /* 0x000fe40000800000 */
[----:B------:R-:W-:Y:S02]  /*4510*/  FSEL R198, R184, -INF , P0 ;  /* 0xff800000b8c67808 */ /* 0x000fe40000000000 */
[C---:B------:R-:W-:Y:S02]  /*4520*/  ISETP.GT.AND P2, PT, R5.reuse, 0x51, PT ;  /* 0x000000510500780c */ /* 0x040fe40003f44270 */
[----:B------:R-:W-:Y:S02]  /*4530*/  ISETP.GT.AND P1, PT, R5, 0x59, PT ;  /* 0x000000590500780c */ /* 0x000fe40003f24270 */
[----:B------:R-:W-:Y:S02]  /*4540*/  ISETP.GT.AND P0, PT, R3, 0x58, PT ;  /* 0x000000580300780c */ /* 0x000fe40003f04270 */
[----:B------:R-:W-:-:S02]  /*4550*/  FMNMX.FTZ R9, R132, R9, !PT ;  /* 0x0000000984097209 */ /* 0x000fc40007810000 */
[----:B------:R-:W-:Y:S02]  /*4560*/  FMNMX.FTZ R8, R154, R8, !PT ;  /* 0x000000089a087209 */ /* 0x000fe40007810000 */
        /* <DEDUP_REMOVED lines=10> */
[----:B-1----:R-:W-:-:S02]  /*4610*/  FMNMX.FTZ R10, R10, R6, !PT ;  /* 0x000000060a0a7209 */ /* 0x002fc40007810000 */
[----:B------:R-:W-:Y:S02]  /*4620*/  FMNMX.FTZ R6, R133, R9, !PT ;  /* 0x0000000985067209 */ /* 0x000fe40007810000 */
[----:B------:R-:W-:Y:S01]  /*4630*/  FMNMX.FTZ R5, R204, R5, !PT ;  /* 0x00000005cc057209 */ /* 0x000fe20007810000 */
[----:B------:R-:W1:Y:S01]  /*4640*/  SHFL.BFLY PT, R137, R10, 0x1, 0x1f ;  /* 0x0c201f000a897f89 */ /* 0x000e6200000e0000 */
        /* <DEDUP_REMOVED lines=25> */
[----:B------:R-:W-:Y:S02]  /*47e0*/  FSEL R208, R179, -INF , P2 ;  /* 0xff800000b3d07808 */ /* 0x000fe40001000000 */
[----:B------:R-:W-:Y:S02]  /*47f0*/  FMNMX.FTZ R135, R251, R135, !PT ;  /* 0x00000087fb877209 */ /* 0x000fe40007810000 */
[----:B------:R-:W-:-:S02]  /*4800*/  FMNMX.FTZ R5, R121, R8, !PT ;  /* 0x0000000879057209 */ /* 0x000fc40007810000 */
[C---:B------:R-:W-:Y:S02]  /*4810*/  ISETP.GT.AND P3, PT, R3.reuse, 0x60, PT ;  /* 0x000000600300780c */ /* 0x040fe40003f64270 */
[C---:B------:R-:W-:Y:S02]  /*4820*/  ISETP.GT.AND P2, PT, R3.reuse, 0x61, PT ;  /* 0x000000610300780c */ /* 0x040fe40003f44270 */
[C---:B------:R-:W-:Y:S02]  /*4830*/  ISETP.GT.AND P1, PT, R3.reuse, 0x68, PT ;  /* 0x000000680300780c */ /* 0x040fe40003f24270 */
[----:B------:R-:W-:Y:S02]  /*4840*/  ISETP.GT.AND P0, PT, R3, 0x69, PT ;  /* 0x000000690300780c */ /* 0x000fe40003f04270 */
[----:B------:R-:W-:Y:S02]  /*4850*/  FMNMX.FTZ R3, R208, R6, !PT ;  /* 0x00000006d0037209 */ /* 0x000fe40007810000 */
[----:B------:R-:W2:Y:S01]  /*4860*/  SHFL.BFLY PT, R6, R135, 0x2, 0x1f ;  /* 0x0c401f0087067f89 */ /* 0x000ea200000e0000 */
[----:B------:R-:W-:-:S02]  /*4870*/  FMNMX.FTZ R5, R122, R5, !PT ;  /* 0x000000057a057209 */ /* 0x000fc40007810000 */
[----:B------:R-:W-:Y:S02]  /*4880*/  FSEL R225, R186, -INF , P3 ;  /* 0xff800000bae17808 */ /* 0x000fe40001800000 */
[----:B------:R-:W-:Y:S02]  /*4890*/  FMNMX.FTZ R5, R123, R5, !PT ;  /* 0x000000057b057209 */ /* 0x000fe40007810000 */
[----:B------:R-:W-:Y:S02]  /*48a0*/  FSEL R223, R187, -INF , P2 ;  /* 0xff800000bbdf7808 */ /* 0x000fe40001000000 */
[----:B------:R-:W-:Y:S02]  /*48b0*/  FMNMX.FTZ R5, R174, R5, !PT ;  /* 0x00000005ae057209 */ /* 0x000fe40007810000 */
[----:B------:R-:W-:Y:S02]  /*48c0*/  FMNMX.FTZ R3, R225, R3, !PT ;  /* 0x00000003e1037209 */ /* 0x000fe40007810000 */
[----:B------:R-:W-:-:S02]  /*48d0*/  FMNMX.FTZ R5, R175, R5, !PT ;  /* 0x00000005af057209 */ /* 0x000fc40007810000 */
[----:B------:R-:W-:Y:S02]  /*48e0*/  FSEL R252, R190, -INF , P1 ;  /* 0xff800000befc7808 */ /* 0x000fe40000800000 */
[----:B------:R-:W-:Y:S01]  /*48f0*/  FSEL R151, R191, -INF , P0 ;  /* 0xff800000bf977808 */ /* 0x000fe20000000000 */
[----:B------:R-:W-:Y:S01]  /*4900*/  IMAD.MOV.U32 R191, RZ, RZ, R106 ;  /* 0x000000ffffbf7224 */ /* 0x000fe200078e006a */
[----:B------:R-:W-:Y:S02]  /*4910*/  FMNMX.FTZ R3, R223, R3, !PT ;  /* 0x00000003df037209 */ /* 0x000fe40007810000 */
[C---:B------:R-:W-:Y:S02]  /*4920*/  ISETP.GT.AND P1, PT, R7.reuse, 0x40, PT ;  /* 0x000000400700780c */ /* 0x040fe40003f24270 */
[----:B------:R-:W-:Y:S02]  /*4930*/  ISETP.GT.AND P0, PT, R7, 0x41, PT ;  /* 0x000000410700780c */ /* 0x000fe40003f04270 */
[----:B------:R-:W-:-:S02]  /*4940*/  FMNMX.FTZ R5, R180, R5, !PT ;  /* 0x00000005b4057209 */ /* 0x000fc40007810000 */
[----:B------:R-:W-:Y:S02]  /*4950*/  FMNMX.FTZ R3, R252, R3, !PT ;  /* 0x00000003fc037209 */ /* 0x000fe40007810000 */
[----:B------:R-:W-:Y:S02]  /*4960*/  FSEL R139, R66, -INF , P1 ;  /* 0xff800000428b7808 */ /* 0x000fe40000800000 */
[----:B------:R-:W-:Y:S02]  /*4970*/  FSEL R140, R67, -INF , P0 ;  /* 0xff800000438c7808 */ /* 0x000fe40000000000 */
[----:B-1----:R-:W-:Y:S02]  /*4980*/  FMNMX.FTZ R137, R10, R137, !PT ;  /* 0x000000890a897209 */ /* 0x002fe40007810000 */
[----:B------:R-:W-:Y:S02]  /*4990*/  FMNMX.FTZ R5, R181, R5, !PT ;  /* 0x00000005b5057209 */ /* 0x000fe40007810000 */
[----:B------:R-:W-:-:S02]  /*49a0*/  ISETP.GT.AND P0, PT, R7, 0x49, PT ;  /* 0x000000490700780c */ /* 0x000fc40003f04270 */
[----:B------:R-:W-:Y:S02]  /*49b0*/  FMNMX.FTZ R3, R151, R3, !PT ;  /* 0x0000000397037209 */ /* 0x000fe40007810000 */
[----:B------:R-:W-:Y:S02]  /*49c0*/  ISETP.GT.AND P1, PT, R7, 0x48, PT ;  /* 0x000000480700780c */ /* 0x000fe40003f24270 */
[----:B--2---:R-:W-:Y:S01]  /*49d0*/  FMNMX.FTZ R135, R135, R6, !PT ;  /* 0x0000000687877209 */ /* 0x004fe20007810000 */
[----:B------:R-:W-:Y:S01]  /*49e0*/  FMUL.FTZ R6, R137, c[0x0][0x2d0] ;  /* 0x0000b40089067a20 */ /* 0x000fe20000410000 */
[----:B------:R-:W-:Y:S01]  /*49f0*/  FMNMX.FTZ R5, R139, R5, !PT ;  /* 0x000000058b057209 */ /* 0x000fe20007810000 */
[----:B------:R-:W1:Y:S01]  /*4a00*/  SHFL.BFLY PT, R9, R3, 0x2, 0x1f ;  /* 0x0c401f0003097f89 */ /* 0x000e6200000e0000 */
[----:B------:R-:W-:Y:S02]  /*4a10*/  FSEL R142, R63, -INF , P0 ;  /* 0xff8000003f8e7808 */ /* 0x000fe40000000000 */
[----:B------:R-:W-:Y:S01]  /*4a20*/  FSETP.NEU.FTZ.AND P0, PT, R137, -INF , PT ;  /* 0xff8000008900780b */ /* 0x000fe20003f1d000 */
[----:B------:R-:W2:Y:S01]  /*4a30*/  SHFL.BFLY PT, R10, R135, 0x1, 0x1f ;  /* 0x0c201f00870a7f89 */ /* 0x000ea200000e0000 */
[----:B------:R-:W-:-:S02]  /*4a40*/  FSEL R141, R62, -INF , P1 ;  /* 0xff8000003e8d7808 */ /* 0x000fc40000800000 */
[----:B------:R-:W-:Y:S02]  /*4a50*/  FMNMX.FTZ R5, R140, R5, !PT ;  /* 0x000000058c057209 */ /* 0x000fe40007810000 */
[----:B------:R-:W-:Y:S02]  /*4a60*/  FSEL R6, R6, RZ, P0 ;  /* 0x000000ff06067208 */ /* 0x000fe40000000000 */
[----:B------:R-:W-:Y:S02]  /*4a70*/  ISETP.GT.AND P2, PT, R7, 0x50, PT ;  /* 0x000000500700780c */ /* 0x000fe40003f44270 */
[----:B------:R-:W-:Y:S01]  /*4a80*/  FMNMX.FTZ R5, R141, R5, !PT ;  /* 0x000000058d057209 */ /* 0x000fe20007810000 */
[----:B------:R-:W-:Y:S01]  /*4a90*/  FFMA.FTZ R8, R11, c[0x0][0x2d0], -R6 ;  /* 0x0000b4000b087a23 */ /* 0x000fe20000010806 */
[----:B------:R-:W-:Y:S02]  /*4aa0*/  ISETP.GT.AND P1, PT, R7, 0x51, PT ;  /* 0x000000510700780c */ /* 0x000fe40003f24270 */
[----:B------:R-:W-:Y:S01]  /*4ab0*/  FSEL R170, R58, -INF , P2 ;  /* 0xff8000003aaa7808 */ /* 0x000fe20001000000 */
[----:B------:R3:W-:Y:S01]  /*4ac0*/  MUFU.EX2 R163, R8 ;  /* 0x0000000800a37308 */ /* 0x0007e20000000800 */
[----:B------:R-:W-:-:S02]  /*4ad0*/  FMNMX.FTZ R5, R142, R5, !PT ;  /* 0x000000058e057209 */ /* 0x000fc40007810000 */
[----:B------:R-:W-:Y:S02]  /*4ae0*/  FSEL R182, R59, -INF , P1 ;  /* 0xff8000003bb67808 */ /* 0x000fe40000800000 */
[C---:B------:R-:W-:Y:S02]  /*4af0*/  ISETP.GT.AND P1, PT, R7.reuse, 0x58, PT ;  /* 0x000000580700780c */ /* 0x040fe40003f24270 */
[----:B------:R-:W-:Y:S02]  /*4b00*/  ISETP.GT.AND P0, PT, R7, 0x59, PT ;  /* 0x000000590700780c */ /* 0x000fe40003f04270 */
[----:B------:R-:W-:Y:S02]  /*4b10*/  FSEL R183, R54, -INF , P1 ;  /* 0xff80000036b77808 */ /* 0x000fe40000800000 */
[----:B------:R-:W-:Y:S02]  /*4b20*/  FSEL R184, R55, -INF , P0 ;  /* 0xff80000037b87808 */ /* 0x000fe40000000000 */
[----:B------:R-:W-:-:S02]  /*4b30*/  ISETP.GT.AND P1, PT, R7, 0x60, PT ;  /* 0x000000600700780c */ /* 0x000fc40003f24270 */
[----:B------:R-:W-:Y:S02]  /*4b40*/  ISETP.GT.AND P0, PT, R7, 0x61, PT ;  /* 0x000000610700780c */ /* 0x000fe40003f04270 */
[----:B---3--:R-:W-:Y:S01]  /*4b50*/  FMNMX.FTZ R8, R170, R5, !PT ;  /* 0x00000005aa087209 */ /* 0x008fe20007810000 */
[----:B------:R-:W-:Y:S01]  /*4b60*/  FFMA.FTZ R5, R12, c[0x0][0x2d0], -R6 ;  /* 0x0000b4000c057a23 */ /* 0x000fe20000010806 */
[----:B------:R-:W-:Y:S02]  /*4b70*/  FSEL R227, R38, -INF , P1 ;  /* 0xff80000026e37808 */ /* 0x000fe40000800000 */
[----:B------:R-:W-:Y:S01]  /*4b80*/  FMNMX.FTZ R8, R182, R8, !PT ;  /* 0x00000008b6087209 */ /* 0x000fe20007810000 */
[----:B------:R3:W4:Y:S01]  /*4b90*/  MUFU.EX2 R162, R5 ;  /* 0x0000000500a27308 */ /* 0x0007220000000800 */
[----:B-1----:R-:W-:Y:S02]  /*4ba0*/  FMNMX.FTZ R3, R3, R9, !PT ;  /* 0x0000000903037209 */ /* 0x002fe40007810000 */
[----:B------:R-:W-:-:S02]  /*4bb0*/  FSEL R226, R39, -INF , P0 ;  /* 0xff80000027e27808 */ /* 0x000fc40000000000 */
[C---:B------:R-:W-:Y:S01]  /*4bc0*/  ISETP.GT.AND P0, PT, R7.reuse, 0x68, PT ;  /* 0x000000680700780c */ /* 0x040fe20003f04270 */
[----:B------:R-:W1:Y:S01]  /*4bd0*/  SHFL.BFLY PT, R70, R3, 0x1, 0x1f ;  /* 0x0c201f0003467f89 */ /* 0x000e6200000e0000 */
[----:B------:R-:W-:Y:S02]  /*4be0*/  ISETP.GT.AND P1, PT, R7, 0x69, PT ;  /* 0x000000690700780c */ /* 0x000fe40003f24270 */
[----:B------:R-:W-:Y:S01]  /*4bf0*/  FSEL R217, R34, -INF , P0 ;  /* 0xff80000022d97808 */ /* 0x000fe20000000000 */
[----:B------:R-:W-:Y:S01]  /*4c00*/  LDSM.16.MT88.4 R36, [R231+0x100] ;  /* 0x00010000e724783b */ /* 0x000fe20000004200 */
[----:B--2---:R-:W-:Y:S02]  /*4c10*/  FMNMX.FTZ R135, R135, R10, !PT ;  /* 0x0000000a87877209 */ /* 0x004fe40007810000 */
[----:B------:R-:W-:Y:S02]  /*4c20*/  FSEL R187, R35, -INF , P1 ;  /* 0xff80000023bb7808 */ /* 0x000fe40000800000 */
[C---:B------:R-:W-:Y:S01]  /*4c30*/  FSETP.NEU.FTZ.AND P0, PT, R135.reuse, -INF , PT ;  /* 0xff8000008700780b */ /* 0x040fe20003f1d000 */
[----:B------:R-:W-:Y:S01]  /*4c40*/  FMUL.FTZ R9, R135, c[0x0][0x2d0] ;  /* 0x0000b40087097a20 */ /* 0x000fe20000410000 */
[----:B---3--:R-:W-:Y:S01]  /*4c50*/  FMNMX.FTZ R5, R183, R8, !PT ;  /* 0x00000008b7057209 */ /* 0x008fe20007810000 */
[----:B------:R-:W-:Y:S01]  /*4c60*/  FFMA.FTZ R8, R13, c[0x0][0x2d0], -R6 ;  /* 0x0000b4000d087a23 */ /* 0x000fe20000010806 */
[----:B------:R-:W-:Y:S01]  /*4c70*/  LDSM.16.MT88.4 R32, [R230+0x100] ;  /* 0x00010000e620783b */ /* 0x000fe20000004200 */
[----:B----4-:R-:W-:-:S02]  /*4c80*/  F2FP.PACK_AB R12, R162, R163 ;  /* 0x000000a3a20c723e */ /* 0x010fc400000000ff */
[----:B------:R-:W-:Y:S01]  /*4c90*/  FMNMX.FTZ R5, R184, R5, !PT ;  /* 0x00000005b8057209 */ /* 0x000fe20007810000 */
[----:B------:R2:W-:Y:S01]  /*4ca0*/  MUFU.EX2 R199, R8 ;  /* 0x0000000800c77308 */ /* 0x0005e20000000800 */
[----:B-1----:R-:W-:Y:S02]  /*4cb0*/  FMNMX.FTZ R70, R70, R3, !PT ;  /* 0x0000000346467209 */ /* 0x002fe40007810000 */
[----:B--2---:R-:W-:Y:S01]  /*4cc0*/  FMNMX.FTZ R8, R227, R5, !PT ;  /* 0x00000005e3087209 */ /* 0x004fe20007810000 */
[----:B------:R-:W-:-:S03]  /*4cd0*/  FFMA.FTZ R5, R14, c[0x0][0x2d0], -R6 ;  /* 0x0000b4000e057a23 */ /* 0x000fc60000010806 */
[----:B------:R-:W-:Y:S01]  /*4ce0*/  FMNMX.FTZ R7, R226, R8, !PT ;  /* 0x00000008e2077209 */ /* 0x000fe20007810000 */
[----:B------:R1:W2:Y:S03]  /*4cf0*/  MUFU.EX2 R228, R5 ;  /* 0x0000000500e47308 */ /* 0x0002a60000000800 */
[----:B------:R-:W-:Y:S01]  /*4d00*/  FMNMX.FTZ R8, R217, R7, !PT ;  /* 0x00000007d9087209 */ /* 0x000fe20007810000 */
[----:B------:R-:W-:-:S04]  /*4d10*/  FFMA.FTZ R7, R15, c[0x0][0x2d0], -R6 ;  /* 0x0000b4000f077a23 */ /* 0x000fc80000010806 */
[----:B------:R3:W-:Y:S01]  /*4d20*/  MUFU.EX2 R190, R7 ;  /* 0x0000000700be7308 */ /* 0x0007e20000000800 */
[----:B-1----:R-:W-:Y:S02]  /*4d30*/  FSEL R5, R9, RZ, P0 ;  /* 0x000000ff09057208 */ /* 0x002fe40000000000 */
[----:B------:R-:W-:Y:S02]  /*4d40*/  FSETP.NEU.FTZ.AND P0, PT, R70, -INF , PT ;  /* 0xff8000004600780b */ /* 0x000fe40003f1d000 */
[----:B--2---:R-:W-:Y:S01]  /*4d50*/  F2FP.PACK_AB R14, R228, R199 ;  /* 0x000000c7e40e723e */ /* 0x004fe200000000ff */
[--C-:B------:R-:W-:Y:S01]  /*4d60*/  FFMA.FTZ R3, R17, c[0x0][0x2d0], -R5.reuse ;  /* 0x0000b40011037a23 */ /* 0x100fe20000010805 */
[----:B---3--:R-:W-:Y:S01]  /*4d70*/  FMNMX.FTZ R7, R187, R8, !PT ;  /* 0x00000008bb077209 */ /* 0x008fe20007810000 */
        /* <DEDUP_REMOVED lines=13> */
[----:B------:R1:W3:Y:S01]  /*4e50*/  MUFU.EX2 R189, R8 ;  /* 0x0000000800bd7308 */ /* 0x0002e20000000800 */
[----:B--2---:R-:W-:-:S07]  /*4e60*/  FFMA.FTZ R0, R24, c[0x0][0x2d0], -R3 ;  /* 0x0000b40018007a23 */ /* 0x004fce0000010803 */
[----:B------:R2:W-:Y:S01]  /*4e70*/  MUFU.EX2 R165, R0 ;  /* 0x0000000000a57308 */ /* 0x0005e20000000800 */
[--C-:B-1----:R-:W-:Y:S01]  /*4e80*/  FFMA.FTZ R8, R20, c[0x0][0x2d0], -R3.reuse ;  /* 0x0000b40014087a23 */ /* 0x102fe20000010803 */
[----:B---3--:R-:W-:Y:S01]  /*4e90*/  F2FP.PACK_AB R10, R189, R234 ;  /* 0x000000eabd0a723e */ /* 0x008fe200000000ff */
[----:B------:R-:W-:Y:S05]  /*4ea0*/  LDSM.16.MT88.4 R20, [R229+0x100] ;  /* 0x00010000e514783b */ /* 0x000fea0000004200 */
[----:B------:R1:W3:Y:S01]  /*4eb0*/  MUFU.EX2 R194, R8 ;  /* 0x0000000800c27308 */ /* 0x0002e20000000800 */
[----:B--2---:R-:W-:-:S07]  /*4ec0*/  FFMA.FTZ R0, R25, c[0x0][0x2d0], -R3 ;  /* 0x0000b40019007a23 */ /* 0x004fce0000010803 */
[----:B------:R2:W4:Y:S01]  /*4ed0*/  MUFU.EX2 R197, R0 ;  /* 0x0000000000c57308 */ /* 0x0005220000000800 */
[----:B-1----:R-:W1:Y:S01]  /*4ee0*/  SHFL.BFLY PT, R8, R7, 0x1, 0x1f ;  /* 0x0c201f0007087f89 */ /* 0x002e6200000e0000 */
[----:B---3--:R-:W-:Y:S01]  /*4ef0*/  F2FP.PACK_AB R9, R148, R194 ;  /* 0x000000c29409723e */ /* 0x008fe200000000ff */
[----:B--2---:R-:W-:Y:S01]  /*4f00*/  FFMA.FTZ R0, R26, c[0x0][0x2d0], -R6 ;  /* 0x0000b4001a007a23 */ /* 0x004fe20000010806 */
[----:B----4-:R-:W-:-:S04]  /*4f10*/  F2FP.PACK_AB R11, R197, R165 ;  /* 0x000000a5c50b723e */ /* 0x010fc800000000ff */
[----:B------:R2:W-:Y:S01]  /*4f20*/  MUFU.EX2 R196, R0 ;  /* 0x0000000000c47308 */ /* 0x0005e20000000800 */
[----:B-1----:R-:W-:Y:S01]  /*4f30*/  FMNMX.FTZ R136, R7, R8, !PT ;  /* 0x0000000807887209 */ /* 0x002fe20007810000 */
[----:B------:R-:W-:Y:S02]  /*4f40*/  IMAD.MOV.U32 R7, RZ, RZ, R46 ;  /* 0x000000ffff077224 */ /* 0x000fe400078e002e */
[--C-:B--2---:R-:W-:Y:S01]  /*4f50*/  FFMA.FTZ R0, R27, c[0x0][0x2d0], -R6.reuse ;  /* 0x0000b4001b007a23 */ /* 0x104fe20000010806 */
[C---:B------:R-:W-:Y:S01]  /*4f60*/  FSETP.NEU.FTZ.AND P0, PT, R136.reuse, -INF , PT ;  /* 0xff8000008800780b */ /* 0x040fe20003f1d000 */
[----:B------:R-:W-:Y:S01]  /*4f70*/  FMUL.FTZ R2, R136, c[0x0][0x2d0] ;  /* 0x0000b40088027a20 */ /* 0x000fe20000410000 */
[----:B------:R-:W-:Y:S01]  /*4f80*/  F2FP.PACK_AB R8, R150, R7 ;  /* 0x000000079608723e */ /* 0x000fe200000000ff */
[----:B------:R1:W-:Y:S06]  /*4f90*/  MUFU.EX2 R188, R0 ;  /* 0x0000000000bc7308 */ /* 0x0003ec0000000800 */
[C---:B------:R-:W-:Y:S08]  /*4fa0*/  HMMA.16816.F32 R80, R8.reuse, R20, RZ ;  /* 0x000000140850723c */ /* 0x040ff000000018ff */
[----:B------:R-:W-:Y:S01]  /*4fb0*/  HMMA.16816.F32 R76, R8, R16, RZ ;  /* 0x00000010084c723c */ /* 0x000fe200000018ff */
[----:B-1----:R-:W-:Y:S01]  /*4fc0*/  FSEL R0, R2, RZ, P0 ;  /* 0x000000ff02007208 */ /* 0x002fe20000000000 */
[----:B------:R-:W-:-:S04]  /*4fd0*/  FFMA.FTZ R2, R28, c[0x0][0x2d0], -R6 ;  /* 0x0000b4001c027a23 */ /* 0x000fc80000010806 */
[----:B------:R1:W-:Y:S02]  /*4fe0*/  MUFU.EX2 R4, R2 ;  /* 0x0000000200047308 */ /* 0x0003e40000000800 */
[C---:B------:R-:W-:Y:S08]  /*4ff0*/  HMMA.16816.F32 R72, R8.reuse, R32, RZ ;  /* 0x000000200848723c */ /* 0x040ff000000018ff */
[----:B------:R-:W-:Y:S01]  /*5000*/  HMMA.16816.F32 R64, R8, R36, RZ ;  /* 0x000000240840723c */ /* 0x000fe200000018ff */
[----:B-1----:R-:W-:-:S07]  /*5010*/  FFMA.FTZ R2, R29, c[0x0][0x2d0], -R0 ;  /* 0x0000b4001d027a23 */ /* 0x002fce0000010800 */
[C---:B------:R-:W-:Y:S01]  /*5020*/  HMMA.16816.F32 R60, R8.reuse, R22, RZ ;  /* 0x00000016083c723c */ /* 0x040fe200000018ff */
[----:B------:R1:W-:Y:S07]  /*5030*/  MUFU.EX2 R186, R2 ;  /* 0x0000000200ba7308 */ /* 0x0003ee0000000800 */
[C---:B------:R-:W-:Y:S08]  /*5040*/  HMMA.16816.F32 R56, R8.reuse, R18, RZ ;  /* 0x000000120838723c */ /* 0x040ff000000018ff */
[----:B------:R-:W-:Y:S01]  /*5050*/  HMMA.16816.F32 R52, R8, R34, RZ ;  /* 0x000000220834723c */ /* 0x000fe200000018ff */
[----:B-1----:R-:W-:-:S04]  /*5060*/  FFMA.FTZ R2, R30, c[0x0][0x2d0], -R0 ;  /* 0x0000b4001e027a23 */ /* 0x002fc80000010800 */
[----:B------:R1:W2:Y:S03]  /*5070*/  MUFU.EX2 R185, R2 ;  /* 0x0000000200b97308 */ /* 0x0002a60000000800 */
[----:B------:R-:W-:Y:S01]  /*5080*/  HMMA.16816.F32 R48, R8, R38, RZ ;  /* 0x000000260830723c */ /* 0x000fe200000018ff */
[--C-:B-1----:R-:W-:Y:S01]  /*5090*/  FFMA.FTZ R2, R31, c[0x0][0x2d0], -R0.reuse ;  /* 0x0000b4001f027a23 */ /* 0x102fe20000010800 */
[----:B--2---:R-:W-:Y:S01]  /*50a0*/  F2FP.PACK_AB R13, R185, R186 ;  /* 0x000000bab90d723e */ /* 0x004fe200000000ff */
[----:B------:R-:W1:Y:S02]  /*50b0*/  LDSM.16.MT88.4 R28, [R229+0x900] ;  /* 0x00090000e51c783b */ /* 0x000e640000004200 */
[----:B------:R2:W-:Y:S02]  /*50c0*/  MUFU.EX2 R222, R2 ;  /* 0x0000000200de7308 */ /* 0x0005e40000000800 */
[----:B--2---:R-:W-:-:S06]  /*50d0*/  FFMA.FTZ R2, R40, c[0x0][0x2d0], -R0 ;  /* 0x0000b40028027a23 */ /* 0x004fcc0000010800 */
[----:B------:R2:W3:Y:S02]  /*50e0*/  MUFU.EX2 R224, R2 ;  /* 0x0000000200e07308 */ /* 0x0004e40000000800 */
[----:B--2---:R-:W-:Y:S01]  /*50f0*/  FFMA.FTZ R2, R41, c[0x0][0x2d0], -R5 ;  /* 0x0000b40029027a23 */ /* 0x004fe20000010805 */
[----:B---3--:R-:W-:-:S05]  /*5100*/  F2FP.PACK_AB R15, R224, R222 ;  /* 0x000000dee00f723e */ /* 0x008fca00000000ff */
[----:B------:R2:W-:Y:S02]  /*5110*/  MUFU.EX2 R176, R2 ;  /* 0x0000000200b07308 */ /* 0x0005e40000000800 */
[C---:B------:R-:W-:Y:S08]  /*5120*/  HMMA.16816.F32 R84, R12.reuse, R20, RZ ;  /* 0x000000140c54723c */ /* 0x040ff000000018ff */
[----:B------:R-:W-:Y:S01]  /*5130*/  HMMA.16816.F32 R88, R12, R22, RZ ;  /* 0x000000160c58723c */ /* 0x000fe200000018ff */
[----:B------:R-:W-:Y:S01]  /*5140*/  LDSM.16.MT88.4 R20, [R230+0x900] ;  /* 0x00090000e614783b */ /* 0x000fe20000004200 */
[----:B--2---:R-:W-:-:S04]  /*5150*/  FFMA.FTZ R2, R42, c[0x0][0x2d0], -R5 ;  /* 0x0000b4002a027a23 */ /* 0x004fc80000010805 */
[----:B------:R2:W3:Y:S02]  /*5160*/  MUFU.EX2 R24, R2 ;  /* 0x0000000200187308 */ /* 0x0004e40000000800 */
[C---:B------:R-:W-:Y:S08]  /*5170*/  HMMA.16816.F32 R92, R12.reuse, R18, RZ ;  /* 0x000000120c5c723c */ /* 0x040ff000000018ff */
[----:B------:R-:W-:Y:S01]  /*5180*/  HMMA.16816.F32 R100, R12, R34, RZ ;  /* 0x000000220c64723c */ /* 0x000fe200000018ff */
[----:B--2---:R-:W-:-:S07]  /*5190*/  FFMA.FTZ R2, R43, c[0x0][0x2d0], -R5 ;  /* 0x0000b4002b027a23 */ /* 0x004fce0000010805 */
[C---:B------:R-:W-:Y:S01]  /*51a0*/  HMMA.16816.F32 R40, R12.reuse, R32, RZ ;  /* 0x000000200c28723c */ /* 0x040fe200000018ff */
[----:B------:R2:W4:Y:S07]  /*51b0*/  MUFU.EX2 R98, R2 ;  /* 0x0000000200627308 */ /* 0x00052e0000000800 */
[----:B------:R-:W-:Y:S01]  /*51c0*/  HMMA.16816.F32 R32, R12, R36, RZ ;  /* 0x000000240c20723c */ /* 0x000fe200000018ff */
[----:B--2---:R-:W-:-:S04]  /*51d0*/  FFMA.FTZ R2, R44, c[0x0][0x2d0], -R5 ;  /* 0x0000b4002c027a23 */ /* 0x004fc80000010805 */
[----:B------:R2:W1:Y:S02]  /*51e0*/  MUFU.EX2 R149, R2 ;  /* 0x0000000200957308 */ /* 0x0004640000000800 */
[--C-:B--2---:R-:W-:Y:S02]  /*51f0*/  FFMA.FTZ R2, R45, c[0x0][0x2d0], -R3.reuse ;  /* 0x0000b4002d027a23 */ /* 0x104fe40000010803 */
[----:B------:R-:W-:Y:S01]  /*5200*/  HMMA.16816.F32 R44, R12, R16, RZ ;  /* 0x000000100c2c723c */ /* 0x000fe200000018ff */
[----:B------:R-:W2:Y:S03]  /*5210*/  LDSM.16.MT88.4 R16, [R231+0x900] ;  /* 0x00090000e710783b */ /* 0x000ea60000004200 */
[----:B------:R1:W-:Y:S02]  /*5220*/  MUFU.EX2 R233, R2 ;  /* 0x0000000200e97308 */ /* 0x0003e40000000800 */
[----:B-1----:R-:W-:-:S02]  /*5230*/  FFMA.FTZ R2, R68, c[0x0][0x2d0], -R3 ;  /* 0x0000b40044027a23 */ /* 0x002fc40000010803 */
[----:B---3--:R-:W-:-:S04]  /*5240*/  IMAD.MOV.U32 R68, RZ, RZ, R24 ;  /* 0x000000ffff447224 */ /* 0x008fc800078e0018 */
[----:B------:R1:W3:Y:S01]  /*5250*/  MUFU.EX2 R8, R2 ;  /* 0x0000000200087308 */ /* 0x0002e20000000800 */
[----:B------:R-:W2:Y:S01]  /*5260*/  LDSM.16.MT88.4 R24, [R232+0x900] ;  /* 0x00090000e818783b */ /* 0x000ea20000004200 */
[----:B-1----:R-:W-:Y:S02]  /*5270*/  FFMA.FTZ R2, R69, c[0x0][0x2d0], -R3 ;  /* 0x0000b40045027a23 */ /* 0x002fe40000010803 */
[----:B----4-:R-:W-:-:S04]  /*5280*/  IMAD.MOV.U32 R69, RZ, RZ, R98 ;  /* 0x000000ffff457224 */ /* 0x010fc800078e0062 */
[----:B------:R1:W-:Y:S01]  /*5290*/  MUFU.EX2 R177, R2 ;  /* 0x0000000200b17308 */ /* 0x0003e20000000800 */
[----:B------:R-:W-:Y:S01]  /*52a0*/  F2FP.PACK_AB R10, R149, R69 ;  /* 0x00000045950a723e */ /* 0x000fe200000000ff */
[----:B-1----:R-:W-:Y:S02]  /*52b0*/  FFMA.FTZ R2, R71, c[0x0][0x2d0], -R3 ;  /* 0x0000b40047027a23 */ /* 0x002fe40000010803 */
[----:B---3--:R-:W-:Y:S01]  /*52c0*/  IMAD.MOV.U32 R71, RZ, RZ, R8 ;  /* 0x000000ffff477224 */ /* 0x008fe200078e0008 */
[----:B------:R-:W-:-:S03]  /*52d0*/  F2FP.PACK_AB R8, R68, R176 ;  /* 0x000000b04408723e */ /* 0x000fc600000000ff */
[----:B------:R1:W3:Y:S01]  /*52e0*/  MUFU.EX2 R161, R2 ;  /* 0x0000000200a17308 */ /* 0x0002e20000000800 */
[----:B------:R-:W-:Y:S01]  /*52f0*/  F2FP.PACK_AB R9, R71, R233 ;  /* 0x000000e94709723e */ /* 0x000fe200000000ff */
[----:B-1----:R-:W-:Y:S01]  /*5300*/  FFMA.FTZ R2, R96, c[0x0][0x2d0], -R0 ;  /* 0x0000b40060027a23 */ /* 0x002fe20000010800 */
[----:B---3--:R-:W-:-:S05]  /*5310*/  F2FP.PACK_AB R11, R161, R177 ;  /* 0x000000b1a10b723e */ /* 0x008fca00000000ff */
[----:B------:R1:W-:Y:S02]  /*5320*/  MUFU.EX2 R220, R2 ;  /* 0x0000000200dc7308 */ /* 0x0003e40000000800 */
[C---:B------:R-:W-:Y:S08]  /*5330*/  HMMA.16816.F32 R144, R8.reuse, R28, R80 ;  /* 0x0000001c0890723c */ /* 0x040ff00000001850 */
[----:B--2---:R-:W-:Y:S01]  /*5340*/  HMMA.16816.F32 R48, R8, R18, R48 ;  /* 0x000000120830723c */ /* 0x004fe20000001830 */
[----:B-1----:R-:W-:-:S04]  /*5350*/  FFMA.FTZ R2, R97, c[0x0][0x2d0], -R0 ;  /* 0x0000b40061027a23 */ /* 0x002fc80000010800 */
[----:B------:R1:W2:Y:S03]  /*5360*/  MUFU.EX2 R219, R2 ;  /* 0x0000000200db7308 */ /* 0x0002a60000000800 */
[----:B------:R-:W-:Y:S01]  /*5370*/  HMMA.16816.F32 R96, R12, R38, RZ ;  /* 0x000000260c60723c */ /* 0x000fe200000018ff */
[----:B------:R-:W3:Y:S01]  /*5380*/  LDSM.16.MT88.4 R12, [R229+0x1100] ;  /* 0x00110000e50c783b */ /* 0x000ee20000004200 */
[----:B-1----:R-:W-:-:S04]  /*5390*/  FFMA.FTZ R2, R104, c[0x0][0x2d0], -R0 ;  /* 0x0000b40068027a23 */ /* 0x002fc80000010800 */
[----:B------:R1:W-:Y:S02]  /*53a0*/  MUFU.EX2 R221, R2 ;  /* 0x0000000200dd7308 */ /* 0x0003e40000000800 */
[----:B-1----:R-:W-:Y:S02]  /*53b0*/  FFMA.FTZ R2, R105, c[0x0][0x2d0], -R0 ;  /* 0x0000b40069027a23 */ /* 0x002fe40000010800 */
[C---:B------:R-:W-:Y:S04]  /*53c0*/  HMMA.16816.F32 R104, R8.reuse, R24, R76 ;  /* 0x000000180868723c */ /* 0x040fe8000000184c */
[----:B------:R1:W4:Y:S04]  /*53d0*/  MUFU.EX2 R218, R2 ;  /* 0x0000000200da7308 */ /* 0x0003280000000800 */
        /* <DEDUP_REMOVED lines=8> */
[----:B------:R1:W1:Y:S06]  /*5460*/  MUFU.EX2 R215, R2 ;  /* 0x0000000200d77308 */ /* 0x00026c0000000800 */
[----:B------:R-:W-:Y:S02]  /*5470*/  F2FP.PACK_AB R8, R196, R190 ;  /* 0x000000bec408723e */ /* 0x000fe400000000ff */
[----:B--2---:R-:W-:Y:S02]  /*5480*/  F2FP.PACK_AB R9, R219, R220 ;  /* 0x000000dcdb09723e */ /* 0x004fe400000000ff */
[----:B------:R-:W-:-:S02]  /*5490*/  F2FP.PACK_AB R10, R4, R188 ;  /* 0x000000bc040a723e */ /* 0x000fc400000000ff */
[----:B----4-:R-:W-:Y:S01]  /*54a0*/  F2FP.PACK_AB R11, R218, R221 ;  /* 0x000000ddda0b723e */ /* 0x010fe200000000ff */
[----:B-1----:R-:W-:-:S06]  /*54b0*/  FFMA.FTZ R2, R110, c[0x0][0x2d0], -R5 ;  /* 0x0000b4006e027a23 */ /* 0x002fcc0000010805 */
[C---:B------:R-:W-:Y:S01]  /*54c0*/  HMMA.16816.F32 R36, R8.reuse, R30, R88 ;  /* 0x0000001e0824723c */ /* 0x040fe20000001858 */
[----:B------:R1:W-:Y:S06]  /*54d0*/  MUFU.EX2 R214, R2 ;  /* 0x0000000200d67308 */ /* 0x0003ec0000000800 */
[----:B------:R-:W-:Y:S01]  /*54e0*/  IMAD.MOV.U32 R91, RZ, RZ, R199 ;  /* 0x000000ffff5b7224 */ /* 0x000fe200078e00c7 */
[C---:B------:R-:W-:Y:S08]  /*54f0*/  HMMA.16816.F32 R44, R8.reuse, R24, R44 ;  /* 0x00000018082c723c */ /* 0x040ff0000000182c */
[----:B------:R-:W-:Y:S01]  /*5500*/  HMMA.16816.F32 R80, R8, R20, R40 ;  /* 0x000000140850723c */ /* 0x000fe20000001828 */
[----:B-1----:R-:W-:-:S04]  /*5510*/  FFMA.FTZ R2, R111, c[0x0][0x2d0], -R5 ;  /* 0x0000b4006f027a23 */ /* 0x002fc80000010805 */
[----:B------:R1:W2:Y:S03]  /*5520*/  MUFU.EX2 R213, R2 ;  /* 0x0000000200d57308 */ /* 0x0002a60000000800 */
[C---:B------:R-:W-:Y:S07]  /*5530*/  HMMA.16816.F32 R108, R8.reuse, R16, R32 ;  /* 0x00000010086c723c */ /* 0x040fee0000001820 */
[----:B------:R-:W-:Y:S01]  /*5540*/  IMAD.MOV.U32 R16, RZ, RZ, R4 ;  /* 0x000000ffff107224 */ /* 0x000fe200078e0004 */
[----:B------:R-:W-:Y:S01]  /*5550*/  HMMA.16816.F32 R32, R8, R26, R92 ;  /* 0x0000001a0820723c */ /* 0x000fe2000000185c */
[----:B------:R-:W-:Y:S01]  /*5560*/  IMAD.MOV.U32 R4, RZ, RZ, R200 ;  /* 0x000000ffff047224 */ /* 0x000fe200078e00c8 */
[----:B------:R-:W-:Y:S01]  /*5570*/  LDSM.16.MT88.4 R24, [R230+0x1100] ;  /* 0x00110000e618783b */ /* 0x000fe20000004200 */
[----:B------:R-:W-:-:S02]  /*5580*/  IMAD.MOV.U32 R17, RZ, RZ, R177 ;  /* 0x000000ffff117224 */ /* 0x000fc400078e00b1 */
[----:B-1----:R-:W-:Y:S02]  /*5590*/  FFMA.FTZ R2, R112, c[0x0][0x2d0], -R3 ;  /* 0x0000b40070027a23 */ /* 0x002fe40000010803 */
[----:B------:R-:W-:Y:S01]  /*55a0*/  IMAD.MOV.U32 R112, RZ, RZ, R201 ;  /* 0x000000ffff707224 */ /* 0x000fe200078e00c9 */
[C---:B------:R-:W-:Y:S01]  /*55b0*/  HMMA.16816.F32 R40, R8.reuse, R22, R100 ;  /* 0x000000160828723c */ /* 0x040fe20000001864 */
[----:B------:R1:W-:Y:S01]  /*55c0*/  MUFU.EX2 R211, R2 ;  /* 0x0000000200d37308 */ /* 0x0003e20000000800 */
[----:B------:R-:W-:Y:S01]  /*55d0*/  LDSM.16.MT88.4 R20, [R231+0x1100] ;  /* 0x00110000e714783b */ /* 0x000fe20000004200 */
[----:B------:R-:W-:Y:S02]  /*55e0*/  IMAD.MOV.U32 R95, RZ, RZ, R193 ;  /* 0x000000ffff5f7224 */ /* 0x000fe400078e00c1 */
[----:B------:R-:W-:Y:S02]  /*55f0*/  IMAD.MOV.U32 R94, RZ, RZ, R112 ;  /* 0x000000ffff5e7224 */ /* 0x000fe400078e0070 */
[----:B------:R-:W-:Y:S01]  /*5600*/  IMAD.MOV.U32 R100, RZ, RZ, R197 ;  /* 0x000000ffff647224 */ /* 0x000fe200078e00c5 */
[----:B------:R-:W-:Y:S01]  /*5610*/  HMMA.16816.F32 R52, R8, R28, R84 ;  /* 0x0000001c0834723c */ /* 0x000fe20000001854 */
[----:B------:R-:W4:Y:S01]  /*5620*/  LDSM.16.MT88.4 R28, [R232+0x1100] ;  /* 0x00110000e81c783b */ /* 0x000f220000004200 */
[----:B------:R-:W-:-:S02]  /*5630*/  IMAD.MOV.U32 R103, RZ, RZ, R191 ;  /* 0x000000ffff677224 */ /* 0x000fc400078e00bf */
[----:B------:R-:W-:Y:S02]  /*5640*/  IMAD.MOV.U32 R102, RZ, RZ, R190 ;  /* 0x000000ffff667224 */ /* 0x000fe400078e00be */
[----:B------:R-:W-:Y:S02]  /*5650*/  IMAD.MOV.U32 R101, RZ, RZ, R189 ;  /* 0x000000ffff657224 */ /* 0x000fe400078e00bd */
[----:B------:R-:W-:Y:S01]  /*5660*/  HMMA.16816.F32 R84, R8, R18, R96 ;  /* 0x000000120854723c */ /* 0x000fe20000001860 */
[----:B-1----:R-:W-:Y:S02]  /*5670*/  FFMA.FTZ R2, R113, c[0x0][0x2d0], -R3 ;  /* 0x0000b40071027a23 */ /* 0x002fe40000010803 */
[----:B------:R-:W-:Y:S02]  /*5680*/  IMAD.MOV.U32 R93, RZ, RZ, R16 ;  /* 0x000000ffff5d7224 */ /* 0x000fe400078e0010 */
[----:B------:R1:W1:Y:S01]  /*5690*/  MUFU.EX2 R209, R2 ;  /* 0x0000000200d17308 */ /* 0x0002620000000800 */
[----:B------:R-:W-:Y:S01]  /*56a0*/  IMAD.MOV.U32 R92, RZ, RZ, R17 ;  /* 0x000000ffff5c7224 */ /* 0x000fe200078e0011 */
[----:B------:R-:W-:Y:S01]  /*56b0*/  F2FP.PACK_AB R8, R215, R216 ;  /* 0x000000d8d708723e */ /* 0x000fe200000000ff */
[----:B------:R-:W-:Y:S01]  /*56c0*/  IMAD.MOV.U32 R98, RZ, RZ, R195 ;  /* 0x000000ffff627224 */ /* 0x000fe200078e00c3 */
[----:B--2---:R-:W-:Y:S01]  /*56d0*/  F2FP.PACK_AB R10, R213, R214 ;  /* 0x000000d6d50a723e */ /* 0x004fe200000000ff */
[----:B------:R-:W-:Y:S01]  /*56e0*/  IMAD.MOV.U32 R97, RZ, RZ, R194 ;  /* 0x000000ffff617224 */ /* 0x000fe200078e00c2 */
[----:B------:R-:W2:Y:S01]  /*56f0*/  LDSM.16.MT88.4 R16, [R229+0x1900] ;  /* 0x00190000e510783b */ /* 0x000ea20000004200 */
[----:B------:R-:W-:-:S02]  /*5700*/  IMAD.MOV.U32 R99, RZ, RZ, R188 ;  /* 0x000000ffff637224 */ /* 0x000fc400078e00bc */
[----:B------:R-:W-:Y:S02]  /*5710*/  IMAD.MOV.U32 R96, RZ, RZ, R149 ;  /* 0x000000ffff607224 */ /* 0x000fe400078e0095 */
[----:B-1----:R-:W-:Y:S01]  /*5720*/  FFMA.FTZ R2, R114, c[0x0][0x2d0], -R3 ;  /* 0x0000b40072027a23 */ /* 0x002fe20000010803 */
[----:B------:R-:W-:-:S03]  /*5730*/  F2FP.PACK_AB R9, R209, R211 ;  /* 0x000000d3d109723e */ /* 0x000fc600000000ff */
[----:B------:R1:W-:Y:S02]  /*5740*/  MUFU.EX2 R207, R2 ;  /* 0x0000000200cf7308 */ /* 0x0003e40000000800 */
[----:B-1----:R-:W-:-:S06]  /*5750*/  FFMA.FTZ R2, R115, c[0x0][0x2d0], -R3 ;  /* 0x0000b40073027a23 */ /* 0x002fcc0000010803 */
[----:B------:R1:W1:Y:S02]  /*5760*/  MUFU.EX2 R205, R2 ;  /* 0x0000000200cd7308 */ /* 0x0002640000000800 */
[----:B-1----:R-:W-:Y:S01]  /*5770*/  FFMA.FTZ R2, R117, c[0x0][0x2d0], -R6 ;  /* 0x0000b40075027a23 */ /* 0x002fe20000010806 */
[----:B------:R-:W-:Y:S01]  /*5780*/  F2FP.PACK_AB R11, R205, R207 ;  /* 0x000000cfcd0b723e */ /* 0x000fe200000000ff */
[----:B------:R-:W-:-:S04]  /*5790*/  IMAD.MOV.U32 R117, RZ, RZ, R196 ;  /* 0x000000ffff757224 */ /* 0x000fc800078e00c4 */
[----:B------:R1:W-:Y:S02]  /*57a0*/  MUFU.EX2 R202, R2 ;  /* 0x0000000200ca7308 */ /* 0x0003e40000000800 */
[C---:B---3--:R-:W-:Y:S08]  /*57b0*/  HMMA.16816.F32 R144, R8.reuse, R12, R144 ;  /* 0x0000000c0890723c */ /* 0x048ff00000001890 */
[----:B----4-:R-:W-:Y:S01]  /*57c0*/  HMMA.16816.F32 R104, R8, R28, R104 ;  /* 0x0000001c0868723c */ /* 0x010fe20000001868 */
[----:B-1----:R-:W-:-:S02]  /*57d0*/  FFMA.FTZ R2, R116, c[0x0][0x2d0], -R6 ;  /* 0x0000b40074027a23 */ /* 0x002fc40000010806 */
[----:B------:R-:W-:Y:S02]  /*57e0*/  IMAD.MOV.U32 R116, RZ, RZ, R198 ;  /* 0x000000ffff747224 */ /* 0x000fe400078e00c6 */
[----:B------:R1:W3:Y:S02]  /*57f0*/  MUFU.EX2 R201, R2 ;  /* 0x0000000200c97308 */ /* 0x0002e40000000800 */
[----:B-1----:R-:W-:Y:S02]  /*5800*/  FFMA.FTZ R2, R118, c[0x0][0x2d0], -R6 ;  /* 0x0000b40076027a23 */ /* 0x002fe40000010806 */
[----:B------:R-:W-:-:S04]  /*5810*/  IMAD.MOV.U32 R118, RZ, RZ, R176 ;  /* 0x000000ffff767224 */ /* 0x000fc800078e00b0 */
[----:B------:R1:W-:Y:S01]  /*5820*/  MUFU.EX2 R200, R2 ;  /* 0x0000000200c87308 */ /* 0x0003e20000000800 */
[C---:B------:R-:W-:Y:S08]  /*5830*/  HMMA.16816.F32 R176, R8.reuse, R24, R76 ;  /* 0x0000001808b0723c */ /* 0x040ff0000000184c */
[----:B------:R-:W-:Y:S01]  /*5840*/  HMMA.16816.F32 R76, R8, R14, R64 ;  /* 0x0000000e084c723c */ /* 0x000fe20000001840 */
[----:B-1----:R-:W-:-:S07]  /*5850*/  FFMA.FTZ R2, R119, c[0x0][0x2d0], -R6 ;  /* 0x0000b40077027a23 */ /* 0x002fce0000010806 */
[C---:B------:R-:W-:Y:S01]  /*5860*/  HMMA.16816.F32 R64, R8.reuse, R26, R56 ;  /* 0x0000001a0840723c */ /* 0x040fe20000001838 */
[----:B------:R-:W-:Y:S01]  /*5870*/  IMAD.MOV.U32 R119, RZ, RZ, R192 ;  /* 0x000000ffff777224 */ /* 0x000fe200078e00c0 */
[----:B------:R1:W-:Y:S06]  /*5880*/  MUFU.EX2 R199, R2 ;  /* 0x0000000200c77308 */ /* 0x0003ec0000000800 */
[----:B------:R-:W-:Y:S01]  /*5890*/  HMMA.16816.F32 R56, R8, R22, R48 ;  /* 0x000000160838723c */ /* 0x000fe20000001830 */
[----:B-1----:R-:W-:Y:S02]  /*58a0*/  FFMA.FTZ R2, R120, c[0x0][0x2d0], -R0 ;  /* 0x0000b40078027a23 */ /* 0x002fe40000010800 */
[----:B------:R-:W-:-:S02]  /*58b0*/  IMAD.MOV.U32 R120, RZ, RZ, R151 ;  /* 0x000000ffff787224 */ /* 0x000fc400078e0097 */
[----:B------:R1:W-:Y:S02]  /*58c0*/  MUFU.EX2 R198, R2 ;  /* 0x0000000200c67308 */ /* 0x0003e40000000800 */
[----:B-1----:R-:W-:Y:S02]  /*58d0*/  FFMA.FTZ R2, R121, c[0x0][0x2d0], -R0 ;  /* 0x0000b40079027a23 */ /* 0x002fe40000010800 */
[----:B------:R-:W-:-:S04]  /*58e0*/  IMAD.MOV.U32 R121, RZ, RZ, R91 ;  /* 0x000000ffff797224 */ /* 0x000fc800078e005b */
[----:B------:R1:W4:Y:S01]  /*58f0*/  MUFU.EX2 R197, R2 ;  /* 0x0000000200c57308 */ /* 0x0003220000000800 */
[C---:B------:R-:W-:Y:S08]  /*5900*/  HMMA.16816.F32 R88, R8.reuse, R20, R72 ;  /* 0x000000140858723c */ /* 0x040ff00000001848 */
[----:B------:R-:W-:Y:S01]  /*5910*/  HMMA.16816.F32 R72, R8, R30, R60 ;  /* 0x0000001e0848723c */ /* 0x000fe2000000183c */
[----:B-1----:R-:W-:-:S06]  /*5920*/  FFMA.FTZ R2, R122, c[0x0][0x2d0], -R0 ;  /* 0x0000b4007a027a23 */ /* 0x002fcc0000010800 */
[----:B---3--:R-:W-:Y:S01]  /*5930*/  F2FP.PACK_AB R8, R201, R202 ;  /* 0x000000cac908723e */ /* 0x008fe200000000ff */
[----:B------:R-:W-:Y:S01]  /*5940*/  IMAD.MOV.U32 R122, RZ, RZ, R150 ;  /* 0x000000ffff7a7224 */ /* 0x000fe200078e0096 */
[----:B----4-:R-:W-:Y:S01]  /*5950*/  F2FP.PACK_AB R9, R197, R198 ;  /* 0x000000c6c509723e */ /* 0x010fe200000000ff */
[----:B------:R1:W-:Y:S01]  /*5960*/  MUFU.EX2 R196, R2 ;  /* 0x0000000200c47308 */ /* 0x0003e20000000800 */
[----:B------:R-:W-:Y:S01]  /*5970*/  F2FP.PACK_AB R10, R199, R200 ;  /* 0x000000c8c70a723e */ /* 0x000fe200000000ff */
[----:B-1----:R-:W-:Y:S02]  /*5980*/  FFMA.FTZ R2, R123, c[0x0][0x2d0], -R0 ;  /* 0x0000b4007b027a23 */ /* 0x002fe40000010800 */
[----:B------:R-:W-:-:S04]  /*5990*/  IMAD.MOV.U32 R123, RZ, RZ, R148 ;  /* 0x000000ffff7b7224 */ /* 0x000fc800078e0094 */
[----:B------:R1:W3:Y:S02]  /*59a0*/  MUFU.EX2 R195, R2 ;  /* 0x0000000200c37308 */ /* 0x0002e40000000800 */
[----:B-1----:R-:W-:Y:S01]  /*59b0*/  FFMA.FTZ R2, R124, c[0x0][0x2d0], -R6 ;  /* 0x0000b4007c027a23 */ /* 0x002fe20000010806 */
[----:B---3--:R-:W-:Y:S01]  /*59c0*/  F2FP.PACK_AB R11, R195, R196 ;  /* 0x000000c4c30b723e */ /* 0x008fe200000000ff */
[----:B------:R-:W-:-:S04]  /*59d0*/  IMAD.MOV.U32 R124, RZ, RZ, R100 ;  /* 0x000000ffff7c7224 */ /* 0x000fc800078e0064 */
[----:B------:R1:W-:Y:S01]  /*59e0*/  MUFU.EX2 R194, R2 ;  /* 0x0000000200c27308 */ /* 0x0003e20000000800 */
[----:B------:R-:W-:Y:S02]  /*59f0*/  IMAD.MOV.U32 R100, RZ, RZ, R92 ;  /* 0x000000ffff647224 */ /* 0x000fe400078e005c */
[----:B------:R-:W-:Y:S01]  /*5a00*/  IMAD.MOV.U32 R92, RZ, RZ, R4 ;  /* 0x000000ffff5c7224 */ /* 0x000fe200078e0004 */
[----:B------:R-:W-:Y:S01]  /*5a10*/  HMMA.16816.F32 R52, R8, R12, R52 ;  /* 0x0000000c0834723c */ /* 0x000fe20000001834 */
[----:B------:R-:W-:-:S07]  /*5a20*/  IMAD.MOV.U32 R4, RZ, RZ, R166 ;  /* 0x000000ffff047224 */ /* 0x000fce00078e00a6 */
[C---:B------:R-:W-:Y:S01]  /*5a30*/  HMMA.16816.F32 R48, R8.reuse, R14, R36 ;  /* 0x0000000e0830723c */ /* 0x040fe20000001824 */
[----:B------:R-:W-:Y:S01]  /*5a40*/  LDSM.16.MT88.4 R12, [R232+0x1900] ;  /* 0x00190000e80c783b */ /* 0x000fe20000004200 */
[----:B-1----:R-:W-:Y:S02]  /*5a50*/  FFMA.FTZ R2, R125, c[0x0][0x2d0], -R6 ;  /* 0x0000b4007d027a23 */ /* 0x002fe40000010806 */
[----:B------:R-:W-:Y:S02]  /*5a60*/  IMAD.MOV.U32 R125, RZ, RZ, R101 ;  /* 0x000000ffff7d7224 */ /* 0x000fe400078e0065 */
[----:B------:R1:W-:Y:S02]  /*5a70*/  MUFU.EX2 R193, R2 ;  /* 0x0000000200c17308 */ /* 0x0003e40000000800 */
[----:B------:R-:W-:Y:S01]  /*5a80*/  HMMA.16816.F32 R60, R8, R20, R108 ;  /* 0x00000014083c723c */ /* 0x000fe2000000186c */
[----:B------:R-:W-:Y:S02]  /*5a90*/  IMAD.MOV.U32 R101, RZ, RZ, R93 ;  /* 0x000000ffff657224 */ /* 0x000fe400078e005d */
[----:B------:R-:W-:-:S05]  /*5aa0*/  IMAD.MOV.U32 R93, RZ, RZ, R164 ;  /* 0x000000ffff5d7224 */ /* 0x000fca00078e00a4 */
[----:B------:R-:W-:Y:S01]  /*5ab0*/  HMMA.16816.F32 R44, R8, R28, R44 ;  /* 0x0000001c082c723c */ /* 0x000fe2000000182c */
[----:B-1----:R-:W-:-:S07]  /*5ac0*/  FFMA.FTZ R2, R126, c[0x0][0x2d0], -R5 ;  /* 0x0000b4007e027a23 */ /* 0x002fce0000010805 */
[C---:B------:R-:W-:Y:S01]  /*5ad0*/  HMMA.16816.F32 R28, R8.reuse, R30, R32 ;  /* 0x0000001e081c723c */ /* 0x040fe20000001820 */
[----:B------:R-:W-:Y:S01]  /*5ae0*/  IMAD.MOV.U32 R126, RZ, RZ, R102 ;  /* 0x000000ffff7e7224 */ /* 0x000fe200078e0066 */
[----:B------:R-:W-:Y:S01]  /*5af0*/  LDSM.16.MT88.4 R32, [R231+0x1900] ;  /* 0x00190000e720783b */ /* 0x000fe20000004200 */
[----:B------:R1:W-:Y:S01]  /*5b00*/  MUFU.EX2 R192, R2 ;  /* 0x0000000200c07308 */ /* 0x0003e20000000800 */
[----:B------:R-:W-:Y:S02]  /*5b10*/  IMAD.MOV.U32 R102, RZ, RZ, R94 ;  /* 0x000000ffff667224 */ /* 0x000fe400078e005e */
[----:B------:R-:W-:Y:S02]  /*5b20*/  IMAD.MOV.U32 R94, RZ, RZ, R165 ;  /* 0x000000ffff5e7224 */ /* 0x000fe400078e00a5 */
[C---:B------:R-:W-:Y:S08]  /*5b30*/  HMMA.16816.F32 R36, R8.reuse, R24, R80 ;  /* 0x000000180824723c */ /* 0x040ff00000001850 */
[----:B------:R-:W-:Y:S01]  /*5b40*/  HMMA.16816.F32 R40, R8, R26, R40 ;  /* 0x0000001a0828723c */ /* 0x000fe20000001828 */
[----:B------:R-:W3:Y:S01]  /*5b50*/  LDSM.16.MT88.4 R24, [R230+0x1900] ;  /* 0x00190000e618783b */ /* 0x000ee20000004200 */
[----:B-1----:R-:W-:-:S02]  /*5b60*/  FFMA.FTZ R2, R127, c[0x0][0x2d0], -R5 ;  /* 0x0000b4007f027a23 */ /* 0x002fc40000010805 */
[----:B------:R-:W-:Y:S02]  /*5b70*/  IMAD.MOV.U32 R127, RZ, RZ, R119 ;  /* 0x000000ffff7f7224 */ /* 0x000fe400078e0077 */
[----:B------:R1:W4:Y:S02]  /*5b80*/  MUFU.EX2 R191, R2 ;  /* 0x0000000200bf7308 */ /* 0x0003240000000800 */
[----:B------:R-:W-:Y:S01]  /*5b90*/  HMMA.16816.F32 R84, R8, R22, R84 ;  /* 0x000000160854723c */ /* 0x000fe20000001854 */
[----:B------:R-:W-:Y:S01]  /*5ba0*/  IMAD.MOV.U32 R119, RZ, RZ, R161 ;  /* 0x000000ffff777224 */ /* 0x000fe200078e00a1 */
[----:B------:R-:W2:Y:S01]  /*5bb0*/  LDSM.16.MT88.4 R20, [R229+0x2100] ;  /* 0x00210000e514783b */ /* 0x000ea20000004200 */
[----:B-1----:R-:W-:-:S04]  /*5bc0*/  FFMA.FTZ R2, R128, c[0x0][0x2d0], -R5 ;  /* 0x0000b40080027a23 */ /* 0x002fc80000010805 */
[----:B----4-:R-:W-:Y:S01]  /*5bd0*/  F2FP.PACK_AB R8, R191, R192 ;  /* 0x000000c0bf08723e */ /* 0x010fe200000000ff */
[----:B------:R-:W-:Y:S01]  /*5be0*/  IMAD.MOV.U32 R128, RZ, RZ, R120 ;  /* 0x000000ffff807224 */ /* 0x000fe200078e0078 */
[----:B------:R1:W-:Y:S01]  /*5bf0*/  MUFU.EX2 R190, R2 ;  /* 0x0000000200be7308 */ /* 0x0003e20000000800 */
[----:B------:R-:W-:Y:S02]  /*5c00*/  IMAD.MOV.U32 R120, RZ, RZ, R162 ;  /* 0x000000ffff787224 */ /* 0x000fe400078e00a2 */
[----:B-1----:R-:W-:Y:S02]  /*5c10*/  FFMA.FTZ R2, R129, c[0x0][0x2d0], -R5 ;  /* 0x0000b40081027a23 */ /* 0x002fe40000010805 */
[----:B------:R-:W-:-:S03]  /*5c20*/  IMAD.MOV.U32 R129, RZ, RZ, R122 ;  /* 0x000000ffff817224 */ /* 0x000fc600078e007a */
[----:B------:R1:W4:Y:S01]  /*5c30*/  MUFU.EX2 R189, R2 ;  /* 0x0000000200bd7308 */ /* 0x0003220000000800 */
[----:B------:R-:W-:Y:S02]  /*5c40*/  IMAD.MOV.U32 R122, RZ, RZ, R163 ;  /* 0x000000ffff7a7224 */ /* 0x000fe400078e00a3 */
[----:B-1----:R-:W-:Y:S01]  /*5c50*/  FFMA.FTZ R2, R130, c[0x0][0x2d0], -R3 ;  /* 0x0000b40082027a23 */ /* 0x002fe20000010803 */
[----:B----4-:R-:W-:Y:S01]  /*5c60*/  F2FP.PACK_AB R10, R189, R190 ;  /* 0x000000bebd0a723e */ /* 0x010fe200000000ff */
[----:B------:R-:W-:-:S03]  /*5c70*/  IMAD.MOV.U32 R130, RZ, RZ, R120 ;  /* 0x000000ffff827224 */ /* 0x000fc600078e0078 */
[----:B------:R1:W-:Y:S02]  /*5c80*/  MUFU.EX2 R188, R2 ;  /* 0x0000000200bc7308 */ /* 0x0003e40000000800 */
[----:B-1----:R-:W-:-:S06]  /*5c90*/  FFMA.FTZ R2, R132, c[0x0][0x2d0], -R3 ;  /* 0x0000b40084027a23 */ /* 0x002fcc0000010803 */
[----:B------:R1:W4:Y:S02]  /*5ca0*/  MUFU.EX2 R132, R2 ;  /* 0x0000000200847308 */ /* 0x0003240000000800 */
[----:B-1----:R-:W-:Y:S01]  /*5cb0*/  FFMA.FTZ R2, R131, c[0x0][0x2d0], -R3 ;  /* 0x0000b40083027a23 */ /* 0x002fe20000010803 */
[----:B----4-:R-:W-:Y:S01]  /*5cc0*/  F2FP.PACK_AB R9, R132, R188 ;  /* 0x000000bc8409723e */ /* 0x010fe200000000ff */
[----:B------:R-:W-:-:S04]  /*5cd0*/  IMAD.MOV.U32 R131, RZ, RZ, R101 ;  /* 0x000000ffff837224 */ /* 0x000fc800078e0065 */
[----:B------:R1:W-:Y:S02]  /*5ce0*/  MUFU.EX2 R114, R2 ;  /* 0x0000000200727308 */ /* 0x0003e40000000800 */
[----:B-1----:R-:W-:Y:S02]  /*5cf0*/  FFMA.FTZ R2, R133, c[0x0][0x2d0], -R3 ;  /* 0x0000b40085027a23 */ /* 0x002fe40000010803 */
[----:B------:R-:W-:-:S04]  /*5d00*/  IMAD.MOV.U32 R133, RZ, RZ, R122 ;  /* 0x000000ffff857224 */ /* 0x000fc800078e007a */
[----:B------:R1:W4:Y:S01]  /*5d10*/  MUFU.EX2 R115, R2 ;  /* 0x0000000200737308 */ /* 0x0003220000000800 */
[----:B------:R-:W-:Y:S02]  /*5d20*/  IMAD.MOV.U32 R122, RZ, RZ, R92 ;  /* 0x000000ffff7a7224 */ /* 0x000fe400078e005c */
[----:B-1----:R-:W-:Y:S01]  /*5d30*/  FFMA.FTZ R2, R173, c[0x0][0x2d0], -R6 ;  /* 0x0000b400ad027a23 */ /* 0x002fe20000010806 */
[----:B----4-:R-:W-:-:S04]  /*5d40*/  F2FP.PACK_AB R11, R115, R114 ;  /* 0x00000072730b723e */ /* 0x010fc800000000ff */
[----:B------:R1:W-:Y:S03]  /*5d50*/  MUFU.EX2 R113, R2 ;  /* 0x0000000200717308 */ /* 0x0003e60000000800 */
[C---:B--2---:R-:W-:Y:S08]  /*5d60*/  HMMA.16816.F32 R148, R8.reuse, R18, R76 ;  /* 0x000000120894723c */ /* 0x044ff0000000184c */
[----:B------:R-:W-:Y:S01]  /*5d70*/  HMMA.16816.F32 R144, R8, R16, R144 ;  /* 0x000000100890723c */ /* 0x000fe20000001890 */
[----:B-1----:R-:W-:-:S02]  /*5d80*/  FFMA.FTZ R2, R172, c[0x0][0x2d0], -R6 ;  /* 0x0000b400ac027a23 */ /* 0x002fc40000010806 */
[----:B------:R-:W-:Y:S02]  /*5d90*/  IMAD.MOV.U32 R172, RZ, RZ, R127 ;  /* 0x000000ffffac7224 */ /* 0x000fe400078e007f */
[----:B------:R1:W-:Y:S01]  /*5da0*/  MUFU.EX2 R112, R2 ;  /* 0x0000000200707308 */ /* 0x0003e20000000800 */
[----:B------:R-:W-:Y:S02]  /*5db0*/  IMAD.MOV.U32 R127, RZ, RZ, R100 ;  /* 0x000000ffff7f7224 */ /* 0x000fe400078e0064 */
[C---:B---3--:R-:W-:Y:S08]  /*5dc0*/  HMMA.16816.F32 R176, R8.reuse, R24, R176 ;  /* 0x0000001808b0723c */ /* 0x048ff000000018b0 */
[----:B------:R-:W-:Y:S01]  /*5dd0*/  HMMA.16816.F32 R80, R8, R26, R64 ;  /* 0x0000001a0850723c */ /* 0x000fe20000001840 */
[----:B-1----:R-:W-:-:S02]  /*5de0*/  FFMA.FTZ R2, R134, c[0x0][0x2d0], -R6 ;  /* 0x0000b40086027a23 */ /* 0x002fc40000010806 */
[----:B------:R-:W-:-:S05]  /*5df0*/  IMAD.MOV.U32 R134, RZ, RZ, R128 ;  /* 0x000000ffff867224 */ /* 0x000fca00078e0080 */
[----:B------:R-:W-:Y:S01]  /*5e00*/  HMMA.16816.F32 R76, R8, R32, R88 ;  /* 0x00000020084c723c */ /* 0x000fe20000001858 */
[----:B------:R1:W-:Y:S01]  /*5e10*/  MUFU.EX2 R111, R2 ;  /* 0x00000002006f7308 */ /* 0x0003e20000000800 */
[----:B------:R-:W-:Y:S02]  /*5e20*/  IMAD.MOV.U32 R128, RZ, RZ, R119 ;  /* 0x000000ffff807224 */ /* 0x000fe400078e0077 */
[----:B------:R-:W-:Y:S02]  /*5e30*/  IMAD.MOV.U32 R119, RZ, RZ, R94 ;  /* 0x000000ffff777224 */ /* 0x000fe400078e005e */
[----:B-1----:R-:W-:Y:S02]  /*5e40*/  FFMA.FTZ R2, R138, c[0x0][0x2d0], -R6 ;  /* 0x0000b4008a027a23 */ /* 0x002fe40000010806 */
[----:B------:R-:W-:Y:S02]  /*5e50*/  IMAD.MOV.U32 R138, RZ, RZ, R102 ;  /* 0x000000ffff8a7224 */ /* 0x000fe400078e0066 */
[----:B------:R1:W-:Y:S02]  /*5e60*/  MUFU.EX2 R110, R2 ;  /* 0x00000002006e7308 */ /* 0x0003e40000000800 */
[----:B-1----:R-:W-:-:S02]  /*5e70*/  FFMA.FTZ R2, R174, c[0x0][0x2d0], -R0 ;  /* 0x0000b400ae027a23 */ /* 0x002fc40000010800 */
[----:B------:R-:W-:-:S04]  /*5e80*/  IMAD.MOV.U32 R174, RZ, RZ, R123 ;  /* 0x000000ffffae7224 */ /* 0x000fc800078e007b */
[----:B------:R1:W-:Y:S01]  /*5e90*/  MUFU.EX2 R108, R2 ;  /* 0x00000002006c7308 */ /* 0x0003e20000000800 */
[----:B------:R-:W-:Y:S02]  /*5ea0*/  IMAD.MOV.U32 R123, RZ, RZ, R95 ;  /* 0x000000ffff7b7224 */ /* 0x000fe400078e005f */
[----:B------:R-:W-:Y:S02]  /*5eb0*/  IMAD.MOV.U32 R95, RZ, RZ, R160 ;  /* 0x000000ffff5f7224 */ /* 0x000fe400078e00a0 */
[----:B------:R-:W-:Y:S01]  /*5ec0*/  HMMA.16816.F32 R160, R8, R12, R104 ;  /* 0x0000000c08a0723c */ /* 0x000fe20000001868 */
[----:B------:R-:W-:Y:S02]  /*5ed0*/  IMAD.MOV.U32 R173, RZ, RZ, R123 ;  /* 0x000000ffffad7224 */ /* 0x000fe400078e007b */
[----:B-1----:R-:W-:Y:S02]  /*5ee0*/  FFMA.FTZ R2, R175, c[0x0][0x2d0], -R0 ;  /* 0x0000b400af027a23 */ /* 0x002fe40000010800 */
[----:B------:R-:W-:-:S02]  /*5ef0*/  IMAD.MOV.U32 R175, RZ, RZ, R97 ;  /* 0x000000ffffaf7224 */ /* 0x000fc400078e0061 */
[----:B------:R1:W2:Y:S01]  /*5f00*/  MUFU.EX2 R107, R2 ;  /* 0x00000002006b7308 */ /* 0x0002a20000000800 */
[----:B------:R-:W-:Y:S02]  /*5f10*/  IMAD.MOV.U32 R97, RZ, RZ, R98 ;  /* 0x000000ffff617224 */ /* 0x000fe400078e0062 */
[----:B------:R-:W-:Y:S02]  /*5f20*/  IMAD.MOV.U32 R98, RZ, RZ, R99 ;  /* 0x000000ffff627224 */ /* 0x000fe400078e0063 */
[----:B------:R-:W-:Y:S02]  /*5f30*/  IMAD.MOV.U32 R99, RZ, RZ, R117 ;  /* 0x000000ffff637224 */ /* 0x000fe400078e0075 */
[----:B------:R-:W-:Y:S02]  /*5f40*/  IMAD.MOV.U32 R117, RZ, RZ, R103 ;  /* 0x000000ffff757224 */ /* 0x000fe400078e0067 */
[----:B------:R-:W-:Y:S02]  /*5f50*/  IMAD.MOV.U32 R103, RZ, RZ, R7 ;  /* 0x000000ffff677224 */ /* 0x000fe400078e0007 */
[----:B------:R-:W-:-:S02]  /*5f60*/  IMAD.MOV.U32 R123, RZ, RZ, R99 ;  /* 0x000000ffff7b7224 */ /* 0x000fc400078e0063 */
[----:B------:R-:W-:Y:S02]  /*5f70*/  IMAD.MOV.U32 R120, RZ, RZ, R98 ;  /* 0x000000ffff787224 */ /* 0x000fe400078e0062 */
[----:B------:R-:W-:Y:S02]  /*5f80*/  IMAD.MOV.U32 R7, RZ, RZ, R167 ;  /* 0x000000ffff077224 */ /* 0x000fe400078e00a7 */
[----:B-1----:R-:W-:Y:S01]  /*5f90*/  FFMA.FTZ R2, R180, c[0x0][0x2d0], -R0 ;  /* 0x0000b400b4027a23 */ /* 0x002fe20000010800 */
[----:B------:R-:W-:Y:S01]  /*5fa0*/  HMMA.16816.F32 R164, R8, R14, R72 ;  /* 0x0000000e08a4723c */ /* 0x000fe20000001848 */
[----:B------:R-:W-:Y:S02]  /*5fb0*/  IMAD.MOV.U32 R180, RZ, RZ, R129 ;  /* 0x000000ffffb47224 */ /* 0x000fe400078e0081 */
[----:B------:R1:W-:Y:S01]  /*5fc0*/  MUFU.EX2 R105, R2 ;  /* 0x0000000200697308 */ /* 0x0003e20000000800 */
[----:B------:R-:W-:-:S04]  /*5fd0*/  IMAD.MOV.U32 R129, RZ, RZ, R96 ;  /* 0x000000ffff817224 */ /* 0x000fc800078e0060 */
[----:B------:R-:W-:Y:S07]  /*5fe0*/  HMMA.16816.F32 R72, R8, R34, R56 ;  /* 0x000000220848723c */ /* 0x000fee0000001838 */
[----:B------:R-:W-:Y:S02]  /*5ff0*/  F2FP.PACK_AB R8, R193, R194 ;  /* 0x000000c2c108723e */ /* 0x000fe400000000ff */
[----:B--2---:R-:W-:Y:S01]  /*6000*/  F2FP.PACK_AB R9, R107, R108 ;  /* 0x0000006c6b09723e */ /* 0x004fe200000000ff */
[----:B-1----:R-:W-:Y:S01]  /*6010*/  FFMA.FTZ R2, R181, c[0x0][0x2d0], -R0 ;  /* 0x0000b400b5027a23 */ /* 0x002fe20000010800 */
[----:B------:R-:W-:Y:S01]  /*6020*/  F2FP.PACK_AB R10, R112, R113 ;  /* 0x00000071700a723e */ /* 0x000fe200000000ff */
[----:B------:R-:W-:-:S02]  /*6030*/  IMAD.MOV.U32 R181, RZ, RZ, R97 ;  /* 0x000000ffffb57224 */ /* 0x000fc400078e0061 */
[----:B------:R1:W2:Y:S02]  /*6040*/  MUFU.EX2 R104, R2 ;  /* 0x0000000200687308 */ /* 0x0002a40000000800 */
[----:B-1----:R-:W-:Y:S01]  /*6050*/  FFMA.FTZ R2, R152, c[0x0][0x2d0], -R6 ;  /* 0x0000b40098027a23 */ /* 0x002fe20000010806 */
[----:B--2---:R-:W-:Y:S01]  /*6060*/  F2FP.PACK_AB R11, R104, R105 ;  /* 0x00000069680b723e */ /* 0x004fe200000000ff */
[----:B------:R-:W-:-:S04]  /*6070*/  IMAD.MOV.U32 R152, RZ, RZ, R117 ;  /* 0x000000ffff987224 */ /* 0x000fc800078e0075 */
[----:B------:R1:W-:Y:S01]  /*6080*/  MUFU.EX2 R109, R2 ;  /* 0x00000002006d7308 */ /* 0x0003e20000000800 */
[----:B------:R-:W-:Y:S01]  /*6090*/  IMAD.MOV.U32 R117, RZ, RZ, R103 ;  /* 0x000000ffff757224 */ /* 0x000fe200078e0067 */
        /* <DEDUP_REMOVED lines=18> */
[----:B------:R1:W1:Y:S03]  /*61c0*/  MUFU.EX2 R102, R2 ;  /* 0x0000000200667308 */ /* 0x0002660000000800 */
[----:B------:R-:W-:Y:S01]  /*61d0*/  HMMA.16816.F32 R40, R8, R26, R40 ;  /* 0x0000001a0828723c */ /* 0x000fe20000001828 */
[----:B------:R-:W-:Y:S01]  /*61e0*/  IMAD.MOV.U32 R153, RZ, RZ, R181 ;  /* 0x000000ffff997224 */ /* 0x000fe200078e00b5 */
[----:B------:R-:W2:Y:S01]  /*61f0*/  LDSM.16.MT88.4 R24, [R229+0x2900] ;  /* 0x00290000e518783b */ /* 0x000ea20000004200 */
[----:B------:R-:W-:Y:S02]  /*6200*/  IMAD.MOV.U32 R181, RZ, RZ, R175 ;  /* 0x000000ffffb57224 */ /* 0x000fe400078e00af */
[----:B------:R-:W-:-:S02]  /*6210*/  IMAD.MOV.U32 R175, RZ, RZ, R121 ;  /* 0x000000ffffaf7224 */ /* 0x000fc400078e0079 */
[----:B------:R-:W-:Y:S02]  /*6220*/  IMAD.MOV.U32 R121, RZ, RZ, R116 ;  /* 0x000000ffff797224 */ /* 0x000fe400078e0074 */
[----:B------:R-:W-:Y:S02]  /*6230*/  IMAD.MOV.U32 R116, RZ, RZ, R71 ;  /* 0x000000ffff747224 */ /* 0x000fe400078e0047 */
[----:B-1----:R-:W-:Y:S01]  /*6240*/  FFMA.FTZ R2, R154, c[0x0][0x2d0], -R5 ;  /* 0x0000b4009a027a23 */ /* 0x002fe20000010805 */
[----:B------:R-:W-:-:S03]  /*6250*/  F2FP.PACK_AB R8, R102, R103 ;  /* 0x000000676608723e */ /* 0x000fc600000000ff */
[----:B------:R1:W-:Y:S02]  /*6260*/  MUFU.EX2 R101, R2 ;  /* 0x0000000200657308 */ /* 0x0003e40000000800 */
[----:B-1----:R-:W-:-:S06]  /*6270*/  FFMA.FTZ R2, R155, c[0x0][0x2d0], -R5 ;  /* 0x0000b4009b027a23 */ /* 0x002fcc0000010805 */
[----:B------:R1:W1:Y:S02]  /*6280*/  MUFU.EX2 R100, R2 ;  /* 0x0000000200647308 */ /* 0x0002640000000800 */
[----:B-1----:R-:W-:Y:S01]  /*6290*/  FFMA.FTZ R2, R168, c[0x0][0x2d0], -R3 ;  /* 0x0000b400a8027a23 */ /* 0x002fe20000010803 */
[----:B------:R-:W-:-:S05]  /*62a0*/  F2FP.PACK_AB R10, R100, R101 ;  /* 0x00000065640a723e */ /* 0x000fca00000000ff */
        /* <DEDUP_REMOVED lines=11> */
[C---:B------:R-:W-:Y:S08]  /*6360*/  HMMA.16816.F32 R144, R8.reuse, R20, R144 ;  /* 0x000000140890723c */ /* 0x040ff00000001890 */
[----:B------:R-:W-:Y:S01]  /*6370*/  HMMA.16816.F32 R148, R8, R22, R148 ;  /* 0x000000160894723c */ /* 0x000fe20000001894 */
[----:B-1----:R-:W-:-:S04]  /*6380*/  FFMA.FTZ R2, R140, c[0x0][0x2d0], -R0 ;  /* 0x0000b4008c027a23 */ /* 0x002fc80000010800 */
[----:B------:R1:W1:Y:S03]  /*6390*/  MUFU.EX2 R94, R2 ;  /* 0x00000002005e7308 */ /* 0x0002660000000800 */
[C---:B--2---:R-:W-:Y:S08]  /*63a0*/  HMMA.16816.F32 R160, R8.reuse, R16, R160 ;  /* 0x0000001008a0723c */ /* 0x044ff000000018a0 */
[----:B------:R-:W-:Y:S01]  /*63b0*/  HMMA.16816.F32 R164, R8, R18, R164 ;  /* 0x0000001208a4723c */ /* 0x000fe200000018a4 */
[----:B-1----:R-:W-:-:S07]  /*63c0*/  FFMA.FTZ R2, R141, c[0x0][0x2d0], -R0 ;  /* 0x0000b4008d027a23 */ /* 0x002fce0000010800 */
[C---:B---3--:R-:W-:Y:S01]  /*63d0*/  HMMA.16816.F32 R176, R8.reuse, R12, R176 ;  /* 0x0000000c08b0723c */ /* 0x048fe200000018b0 */
[----:B------:R1:W-:Y:S07]  /*63e0*/  MUFU.EX2 R93, R2 ;  /* 0x00000002005d7308 */ /* 0x0003ee0000000800 */
[C---:B------:R-:W-:Y:S08]  /*63f0*/  HMMA.16816.F32 R80, R8.reuse, R14, R80 ;  /* 0x0000000e0850723c */ /* 0x040ff00000001850 */
[----:B----4-:R-:W-:Y:S01]  /*6400*/  HMMA.16816.F32 R76, R8, R28, R76 ;  /* 0x0000001c084c723c */ /* 0x010fe2000000184c */
[----:B-1----:R-:W-:-:S04]  /*6410*/  FFMA.FTZ R2, R142, c[0x0][0x2d0], -R0 ;  /* 0x0000b4008e027a23 */ /* 0x002fc80000010800 */
[----:B------:R1:W2:Y:S03]  /*6420*/  MUFU.EX2 R92, R2 ;  /* 0x00000002005c7308 */ /* 0x0002a60000000800 */
[----:B------:R-:W-:Y:S07]  /*6430*/  HMMA.16816.F32 R72, R8, R30, R72 ;  /* 0x0000001e0848723c */ /* 0x000fee0000001848 */
[----:B------:R-:W-:-:S02]  /*6440*/  F2FP.PACK_AB R8, R110, R111 ;  /* 0x0000006f6e08723e */ /* 0x000fc400000000ff */
[----:B------:R-:W-:Y:S02]  /*6450*/  F2FP.PACK_AB R9, R94, R95 ;  /* 0x0000005f5e09723e */ /* 0x000fe400000000ff */
        /* <DEDUP_REMOVED lines=30> */
[----:B------:R-:W-:Y:S02]  /*6640*/  IMAD.MOV.U32 R156, RZ, RZ, R152 ;  /* 0x000000ffff9c7224 */ /* 0x000fe400078e0098 */
[----:B------:R-:W-:Y:S02]  /*6650*/  IMAD.MOV.U32 R152, RZ, RZ, R180 ;  /* 0x000000ffff987224 */ /* 0x000fe400078e00b4 */
[----:B------:R1:W-:Y:S01]  /*6660*/  MUFU.EX2 R71, R2 ;  /* 0x0000000200477308 */ /* 0x0003e20000000800 */
[----:B------:R-:W-:Y:S01]  /*6670*/  IMAD.MOV.U32 R180, RZ, RZ, R174 ;  /* 0x000000ffffb47224 */ /* 0x000fe200078e00ae */
[----:B---3--:R-:W-:Y:S01]  /*6680*/  F2FP.PACK_AB R8, R90, R91 ;  /* 0x0000005b5a08723e */ /* 0x008fe200000000ff */
[----:B------:R-:W-:Y:S01]  /*6690*/  IMAD.MOV.U32 R174, RZ, RZ, R118 ;  /* 0x000000ffffae7224 */ /* 0x000fe200078e0076 */
[----:B------:R-:W-:Y:S01]  /*66a0*/  F2FP.PACK_AB R9, R86, R87 ;  /* 0x000000575609723e */ /* 0x000fe200000000ff */
[----:B------:R-:W-:Y:S01]  /*66b0*/  FFMA.FTZ R4, R4, c[0x0][0x2d0], -R6 ;  /* 0x0000b40004047a23 */ /* 0x000fe20000010806 */
[----:B------:R-:W-:Y:S01]  /*66c0*/  F2FP.PACK_AB R10, R88, R89 ;  /* 0x00000059580a723e */ /* 0x000fe200000000ff */
[----:B------:R-:W-:-:S02]  /*66d0*/  IMAD.MOV.U32 R118, RZ, RZ, R234 ;  /* 0x000000ffff767224 */ /* 0x000fc400078e00ea */
[----:B-1----:R-:W-:Y:S01]  /*66e0*/  FFMA.FTZ R2, R157, c[0x0][0x2d0], -R6 ;  /* 0x0000b4009d027a23 */ /* 0x002fe20000010806 */
[----:B------:R-:W-:Y:S01]  /*66f0*/  F2FP.PACK_AB R11, R85, R84 ;  /* 0x00000054550b723e */ /* 0x000fe200000000ff */
[----:B------:R-:W-:Y:S01]  /*6700*/  IMAD.MOV.U32 R157, RZ, RZ, R156 ;  /* 0x000000ffff9d7224 */ /* 0x000fe200078e009c */
[----:B------:R-:W-:Y:S01]  /*6710*/  UIMAD.WIDE.U32 UR26, UR10, UR4, URZ ;  /* 0x000000040a1a72a5 */ /* 0x000fe2000f8e003f */
[----:B------:R-:W-:Y:S01]  /*6720*/  IMAD.MOV.U32 R156, RZ, RZ, R153 ;  /* 0x000000ffff9c7224 */ /* 0x000fe200078e0099 */
[----:B------:R1:W5:Y:S01]  /*6730*/  LDL.LU R234, [R1+0x28] ;  /* 0x0000280001ea7983 */ /* 0x0003620000300800 */
[----:B------:R-:W-:Y:S02]  /*6740*/  IMAD.MOV.U32 R153, RZ, RZ, R181 ;  /* 0x000000ffff997224 */ /* 0x000fe400078e00b5 */
[----:B------:R-:W-:Y:S01]  /*6750*/  IMAD.MOV.U32 R181, RZ, RZ, R180 ;  /* 0x000000ffffb57224 */ /* 0x000fe200078e00b4 */
[----:B------:R-:W-:Y:S01]  /*6760*/  HMMA.16816.F32 R144, R8, R24, R144 ;  /* 0x000000180890723c */ /* 0x000fe20000001890 */
[----:B------:R-:W-:-:S02]  /*6770*/  IMAD.MOV.U32 R180, RZ, RZ, R121 ;  /* 0x000000ffffb47224 */ /* 0x000fc400078e0079 */
[----:B------:R-:W-:Y:S02]  /*6780*/  IMAD.MOV.U32 R121, RZ, RZ, R69 ;  /* 0x000000ffff797224 */ /* 0x000fe400078e0045 */
[----:B------:R3:W1:Y:S02]  /*6790*/  MUFU.EX2 R69, R2 ;  /* 0x0000000200457308 */ /* 0x0006640000000800 */
[----:B---3--:R-:W-:Y:S02]  /*67a0*/  FFMA.FTZ R2, R157, c[0x0][0x2d0], -R6 ;  /* 0x0000b4009d027a23 */ /* 0x008fe40000010806 */
[----:B------:R-:W-:Y:S02]  /*67b0*/  IMAD.MOV.U32 R157, RZ, RZ, R156 ;  /* 0x000000ffff9d7224 */ /* 0x000fe400078e009c */
[----:B------:R-:W-:Y:S02]  /*67c0*/  IMAD.MOV.U32 R156, RZ, RZ, R181 ;  /* 0x000000ffff9c7224 */ /* 0x000fe400078e00b5 */
[----:B------:R-:W-:-:S02]  /*67d0*/  IMAD.MOV.U32 R181, RZ, RZ, R180 ;  /* 0x000000ffffb57224 */ /* 0x000fc400078e00b4 */
[----:B------:R-:W-:Y:S02]  /*67e0*/  IMAD.MOV.U32 R180, RZ, RZ, R138 ;  /* 0x000000ffffb47224 */ /* 0x000fe400078e008a */
[----:B------:R-:W-:Y:S02]  /*67f0*/  IMAD.MOV.U32 R138, RZ, RZ, R122 ;  /* 0x000000ffff8a7224 */ /* 0x000fe400078e007a */
[----:B------:R-:W-:Y:S02]  /*6800*/  IMAD.MOV.U32 R122, RZ, RZ, R68 ;  /* 0x000000ffff7a7224 */ /* 0x000fe400078e0044 */
[----:B------:R3:W-:Y:S01]  /*6810*/  MUFU.EX2 R68, R2 ;  /* 0x0000000200447308 */ /* 0x0007e20000000800 */
[----:B------:R-:W-:Y:S02]  /*6820*/  IMAD.MOV.U32 R155, RZ, RZ, R181 ;  /* 0x000000ffff9b7224 */ /* 0x000fe400078e00b5 */
[----:B------:R-:W-:Y:S02]  /*6830*/  IMAD.MOV.U32 R154, RZ, RZ, R180 ;  /* 0x000000ffff9a7224 */ /* 0x000fe400078e00b4 */
[----:B---3--:R-:W-:-:S02]  /*6840*/  FFMA.FTZ R2, R157, c[0x0][0x2d0], -R6 ;  /* 0x0000b4009d027a23 */ /* 0x008fc40000010806 */
[----:B------:R-:W-:Y:S02]  /*6850*/  IMAD.MOV.U32 R157, RZ, RZ, R138 ;  /* 0x000000ffff9d7224 */ /* 0x000fe400078e008a */
[----:B------:R3:W-:Y:S01]  /*6860*/  MUFU.EX2 R63, R2 ;  /* 0x00000002003f7308 */ /* 0x0007e20000000800 */
[----:B------:R-:W-:Y:S01]  /*6870*/  HMMA.16816.F32 R148, R8, R26, R148 ;  /* 0x0000001a0894723c */ /* 0x000fe20000001894 */
[----:B------:R-:W-:-:S07]  /*6880*/  IMAD.MOV.U32 R138, RZ, RZ, R233 ;  /* 0x000000ffff8a7224 */ /* 0x000fce00078e00e9 */
[----:B--2---:R-:W-:Y:S01]  /*6890*/  HMMA.16816.F32 R160, R8, R20, R160 ;  /* 0x0000001408a0723c */ /* 0x004fe200000018a0 */
[----:B---3--:R-:W-:-:S07]  /*68a0*/  FFMA.FTZ R2, R170, c[0x0][0x2d0], -R0 ;  /* 0x0000b400aa027a23 */ /* 0x008fce0000010800 */
[C---:B------:R-:W-:Y:S08]  /*68b0*/  HMMA.16816.F32 R164, R8.reuse, R22, R164 ;  /* 0x0000001608a4723c */ /* 0x040ff000000018a4 */
[C---:B----4-:R-:W-:Y:S01]  /*68c0*/  HMMA.16816.F32 R176, R8.reuse, R16, R176 ;  /* 0x0000001008b0723c */ /* 0x050fe200000018b0 */
[----:B------:R2:W-:Y:S07]  /*68d0*/  MUFU.EX2 R62, R2 ;  /* 0x00000002003e7308 */ /* 0x0005ee0000000800 */
[C---:B------:R-:W-:Y:S08]  /*68e0*/  HMMA.16816.F32 R76, R8.reuse, R12, R76 ;  /* 0x0000000c084c723c */ /* 0x040ff0000000184c */
[----:B------:R-:W-:Y:S01]  /*68f0*/  HMMA.16816.F32 R72, R8, R14, R72 ;  /* 0x0000000e0848723c */ /* 0x000fe20000001848 */
[----:B--2---:R-:W-:-:S02]  /*6900*/  FFMA.FTZ R2, R182, c[0x0][0x2d0], -R0 ;  /* 0x0000b400b6027a23 */ /* 0x004fc40000010800 */
[----:B------:R-:W-:Y:S02]  /*6910*/  IMAD.MOV.U32 R208, RZ, RZ, R125 ;  /* 0x000000ffffd07224 */ /* 0x000fe400078e007d */
[----:B------:R-:W-:Y:S01]  /*6920*/  IMAD.MOV.U32 R206, RZ, RZ, R124 ;  /* 0x000000ffffce7224 */ /* 0x000fe200078e007c */
[----:B------:R2:W3:Y:S01]  /*6930*/  MUFU.EX2 R61, R2 ;  /* 0x00000002003d7308 */ /* 0x0004e20000000800 */
[----:B------:R-:W-:Y:S02]  /*6940*/  IMAD.MOV.U32 R212, RZ, RZ, R126 ;  /* 0x000000ffffd47224 */ /* 0x000fe400078e007e */
[----:B------:R-:W-:Y:S01]  /*6950*/  IMAD.MOV.U32 R210, RZ, RZ, R174 ;  /* 0x000000ffffd27224 */ /* 0x000fe200078e00ae */
[----:B------:R-:W-:Y:S01]  /*6960*/  @UP1 UMOV UR21, UR27 ;  /* 0x0000001b00151c82 */ /* 0x000fe20008000000 */
[----:B------:R-:W-:Y:S01]  /*6970*/  IMAD.MOV.U32 R203, RZ, RZ, R138 ;  /* 0x000000ffffcb7224 */ /* 0x000fe200078e008a */
[----:B------:R-:W-:Y:S01]  /*6980*/  LDSM.16.MT88.4 R168, [R232+0x3100] ;  /* 0x00310000e8a8783b */ /* 0x000fe20000004200 */
[----:B------:R-:W-:-:S03]  /*6990*/  UMOV UR4, URZ ;  /* 0x0000003f00047c82 */ /* 0x000fc60008000000 */
[----:B------:R4:W5:Y:S01]  /*69a0*/  LDL.LU R233, [R1+0x24] ;  /* 0x0000240001e97983 */ /* 0x0009620000300800 */
[--C-:B--2---:R-:W-:Y:S02]  /*69b0*/  FFMA.FTZ R2, R183, c[0x0][0x2d0], -R0.reuse ;  /* 0x0000b400b7027a23 */ /* 0x104fe40000010800 */
[----:B------:R-:W-:Y:S02]  /*69c0*/  HMMA.16816.F32 R180, R8, R18, R80 ;  /* 0x0000001208b4723c */ /* 0x000fe40000001850 */
[----:B------:R2:W-:Y:S02]  /*69d0*/  MUFU.EX2 R60, R2 ;  /* 0x00000002003c7308 */ /* 0x0005e40000000800 */
[----:B--2---:R-:W-:-:S06]  /*69e0*/  FFMA.FTZ R2, R184, c[0x0][0x2d0], -R0 ;  /* 0x0000b400b8027a23 */ /* 0x004fcc0000010800 */
[----:B------:R2:W2:Y:S01]  /*69f0*/  MUFU.EX2 R31, R2 ;  /* 0x00000002001f7308 */ /* 0x0004a20000000800 */
[----:B-1----:R-:W-:Y:S02]  /*6a00*/  F2FP.PACK_AB R8, R69, R71 ;  /* 0x000000474508723e */ /* 0x002fe400000000ff */
[----:B---3--:R-:W-:Y:S02]  /*6a10*/  F2FP.PACK_AB R9, R61, R62 ;  /* 0x0000003e3d09723e */ /* 0x008fe400000000ff */
[----:B------:R-:W-:Y:S01]  /*6a20*/  F2FP.PACK_AB R10, R63, R68 ;  /* 0x000000443f0a723e */ /* 0x000fe200000000ff */
[----:B--2---:R-:W-:Y:S02]  /*6a30*/  FFMA.FTZ R2, R155, c[0x0][0x2d0], -R5 ;  /* 0x0000b4009b027a23 */ /* 0x004fe40000010805 */
[----:B------:R-:W-:Y:S02]  /*6a40*/  IMAD.MOV.U32 R155, RZ, RZ, R154 ;  /* 0x000000ffff9b7224 */ /* 0x000fe400078e009a */
[----:B------:R1:W-:Y:S01]  /*6a50*/  MUFU.EX2 R29, R2 ;  /* 0x00000002001d7308 */ /* 0x0003e20000000800 */
[----:B------:R-:W-:Y:S01]  /*6a60*/  IMAD.MOV.U32 R154, RZ, RZ, R157 ;  /* 0x000000ffff9a7224 */ /* 0x000fe200078e009d */
[----:B------:R-:W-:Y:S01]  /*6a70*/  F2FP.PACK_AB R11, R31, R60 ;  /* 0x0000003c1f0b723e */ /* 0x000fe200000000ff */
[----:B------:R-:W-:-:S02]  /*6a80*/  IMAD.MOV.U32 R157, RZ, RZ, R156 ;  /* 0x000000ffff9d7224 */ /* 0x000fc400078e009c */
[----:B------:R-:W-:Y:S02]  /*6a90*/  IMAD.MOV.U32 R156, RZ, RZ, R153 ;  /* 0x000000ffff9c7224 */ /* 0x000fe400078e0099 */
[----:B------:R-:W-:Y:S02]  /*6aa0*/  IMAD.MOV.U32 R153, RZ, RZ, R152 ;  /* 0x000000ffff997224 */ /* 0x000fe400078e0098 */
[----:B-1----:R-:W-:Y:S01]  /*6ab0*/  FFMA.FTZ R2, R155, c[0x0][0x2d0], -R5 ;  /* 0x0000b4009b027a23 */ /* 0x002fe20000010805 */
[----:B------:R-:W-:Y:S01]  /*6ac0*/  HMMA.16816.F32 R56, R8, R26, R56 ;  /* 0x0000001a0838723c */ /* 0x000fe20000001838 */
[----:B------:R-:W-:Y:S02]  /*6ad0*/  IMAD.MOV.U32 R152, RZ, RZ, R134 ;  /* 0x000000ffff987224 */ /* 0x000fe400078e0086 */
[----:B------:R1:W2:Y:S01]  /*6ae0*/  MUFU.EX2 R30, R2 ;  /* 0x00000002001e7308 */ /* 0x0002a20000000800 */
[----:B------:R-:W-:-:S04]  /*6af0*/  IMAD.MOV.U32 R134, RZ, RZ, R172 ;  /* 0x000000ffff867224 */ /* 0x000fc800078e00ac */
[C---:B------:R-:W-:Y:S01]  /*6b00*/  HMMA.16816.F32 R64, R8.reuse, R24, R64 ;  /* 0x000000180840723c */ /* 0x040fe20000001840 */
[----:B-1----:R-:W-:Y:S02]  /*6b10*/  FFMA.FTZ R2, R154, c[0x0][0x2d0], -R5 ;  /* 0x0000b4009a027a23 */ /* 0x002fe40000010805 */
[----:B------:R-:W-:Y:S02]  /*6b20*/  IMAD.MOV.U32 R142, RZ, RZ, R152 ;  /* 0x000000ffff8e7224 */ /* 0x000fe400078e0098 */
[----:B------:R1:W-:Y:S01]  /*6b30*/  MUFU.EX2 R28, R2 ;  /* 0x00000002001c7308 */ /* 0x0003e20000000800 */
[----:B------:R-:W-:Y:S02]  /*6b40*/  IMAD.MOV.U32 R172, RZ, RZ, R173 ;  /* 0x000000ffffac7224 */ /* 0x000fe400078e00ad */
[----:B------:R-:W-:Y:S01]  /*6b50*/  IMAD.MOV.U32 R141, RZ, RZ, R134 ;  /* 0x000000ffff8d7224 */ /* 0x000fe200078e0086 */
[----:B------:R-:W-:Y:S01]  /*6b60*/  HMMA.16816.F32 R48, R8, R22, R48 ;  /* 0x000000160830723c */ /* 0x000fe20000001830 */
[----:B------:R-:W-:-:S02]  /*6b70*/  IMAD.MOV.U32 R173, RZ, RZ, R133 ;  /* 0x000000ffffad7224 */ /* 0x000fc400078e0085 */
[----:B------:R-:W-:Y:S02]  /*6b80*/  IMAD.MOV.U32 R133, RZ, RZ, R130 ;  /* 0x000000ffff857224 */ /* 0x000fe400078e0082 */
[----:B-1----:R-:W-:-:S03]  /*6b90*/  FFMA.FTZ R2, R251, c[0x0][0x2d0], -R5 ;  /* 0x0000b400fb027a23 */ /* 0x002fc60000010805 */
[----:B------:R-:W-:Y:S01]  /*6ba0*/  HMMA.16816.F32 R52, R8, R20, R52 ;  /* 0x000000140834723c */ /* 0x000fe20000001834 */
[----:B------:R-:W-:Y:S01]  /*6bb0*/  IMAD.MOV.U32 R140, RZ, RZ, R172 ;  /* 0x000000ffff8c7224 */ /* 0x000fe200078e00ac */
[----:B------:R1:W-:Y:S01]  /*6bc0*/  MUFU.EX2 R26, R2 ;  /* 0x00000002001a7308 */ /* 0x0003e20000000800 */
[----:B------:R-:W-:Y:S02]  /*6bd0*/  IMAD.MOV.U32 R158, RZ, RZ, R173 ;  /* 0x000000ffff9e7224 */ /* 0x000fe400078e00ad */
[----:B------:R-:W-:-:S03]  /*6be0*/  IMAD.MOV.U32 R159, RZ, RZ, R153 ;  /* 0x000000ffff9f7224 */ /* 0x000fc600078e0099 */
[C---:B------:R-:W-:Y:S01]  /*6bf0*/  HMMA.16816.F32 R44, R8.reuse, R12, R44 ;  /* 0x0000000c082c723c */ /* 0x040fe2000000182c */
[----:B------:R-:W-:Y:S01]  /*6c00*/  IMAD.MOV.U32 R134, RZ, RZ, R118 ;  /* 0x000000ffff867224 */ /* 0x000fe200078e0076 */
[----:B------:R-:W-:Y:S01]  /*6c10*/  @UP1 USHF.R.U32.HI UR10, URZ, UR5, UR21 ;  /* 0x000000053f0a1299 */ /* 0x000fe20008011615 */
[----:B------:R-:W-:Y:S01]  /*6c20*/  IMAD.MOV.U32 R130, RZ, RZ, R228 ;  /* 0x000000ffff827224 */ /* 0x000fe200078e00e4 */
[----:B------:R-:W3:Y:S01]  /*6c30*/  LDSM.16.MT88.4 R152, [R229+0x3100] ;  /* 0x00310000e598783b */ /* 0x000ee20000004200 */
[----:B-1----:R-:W-:Y:S02]  /*6c40*/  FFMA.FTZ R2, R225, c[0x0][0x2d0], -R3 ;  /* 0x0000b400e1027a23 */ /* 0x002fe40000010803 */
[----:B------:R-:W-:Y:S01]  /*6c50*/  IMAD.MOV.U32 R139, RZ, RZ, R133 ;  /* 0x000000ffff8b7224 */ /* 0x000fe200078e0085 */
[----:B------:R-:W-:Y:S01]  /*6c60*/  HMMA.16816.F32 R36, R8, R16, R36 ;  /* 0x000000100824723c */ /* 0x000fe20000001824 */
[----:B------:R1:W-:Y:S01]  /*6c70*/  MUFU.EX2 R25, R2 ;  /* 0x0000000200197308 */ /* 0x0003e20000000800 */
[----:B------:R-:W-:-:S02]  /*6c80*/  FFMA.FTZ R5, R226, c[0x0][0x2d0], -R0 ;  /* 0x0000b400e2057a23 */ /* 0x000fc40000010800 */
[----:B------:R-:W-:Y:S02]  /*6c90*/  IMAD.MOV.U32 R172, RZ, RZ, R119 ;  /* 0x000000ffffac7224 */ /* 0x000fe400078e0077 */
[----:B------:R-:W-:Y:S02]  /*6ca0*/  FADD.FTZ R13, R186, R185 ;  /* 0x000000b9ba0d7221 */ /* 0x000fe40000010000 */
[----:B------:R-:W-:Y:S01]  /*6cb0*/  HMMA.16816.F32 R40, R8, R18, R40 ;  /* 0x000000120828723c */ /* 0x000fe20000001828 */
[----:B------:R-:W-:-:S07]  /*6cc0*/  IMAD.MOV.U32 R133, RZ, RZ, R127 ;  /* 0x000000ffff857224 */ /* 0x000fce00078e007f */
[----:B------:R-:W-:Y:S01]  /*6cd0*/  HMMA.16816.F32 R32, R8, R14, R32 ;  /* 0x0000000e0820723c */ /* 0x000fe20000001820 */
[----:B-1----:R-:W-:Y:S02]  /*6ce0*/  FFMA.FTZ R2, R223, c[0x0][0x2d0], -R3 ;  /* 0x0000b400df027a23 */ /* 0x002fe40000010803 */
[----:B------:R-:W-:Y:S02]  /*6cf0*/  IMAD.MOV.U32 R173, RZ, RZ, R121 ;  /* 0x000000ffffad7224 */ /* 0x000fe400078e0079 */
[----:B------:R-:W-:Y:S01]  /*6d00*/  IMAD.MOV.U32 R138, RZ, RZ, R131 ;  /* 0x000000ffff8a7224 */ /* 0x000fe200078e0083 */
[----:B------:R1:W1:Y:S01]  /*6d10*/  MUFU.EX2 R24, R2 ;  /* 0x0000000200187308 */ /* 0x0002620000000800 */
[----:B------:R-:W-:Y:S01]  /*6d20*/  IMAD.MOV.U32 R127, RZ, RZ, R117 ;  /* 0x000000ffff7f7224 */ /* 0x000fe200078e0075 */
[----:B------:R-:W-:Y:S01]  /*6d30*/  UIADD3 UR5, UR10, UR7, -UR12 ;  /* 0x000000070a057290 */ /* 0x000fe2000fffe80c */
[----:B------:R-:W-:Y:S01]  /*6d40*/  FADD.FTZ R12, R158, R139 ;  /* 0x0000008b9e0c7221 */ /* 0x000fe20000010000 */
[----:B------:R-:W-:Y:S04]  /*6d50*/  LDSM.16.MT88.4 R16, [R231+0x3100] ;  /* 0x00310000e710783b */ /* 0x000fe80000004200 */
[----:B------:R4:W5:Y:S01]  /*6d60*/  LDL.LU R228, [R1+0x20] ;  /* 0x0000200001e47983 */ /* 0x0009620000300800 */
[----:B------:R3:W-:Y:S01]  /*6d70*/  MUFU.EX2 R15, R4 ;  /* 0x00000004000f7308 */ /* 0x0007e20000000800 */
[----:B------:R-:W-:Y:S01]  /*6d80*/  IMAD.MOV.U32 R121, RZ, RZ, R116 ;  /* 0x000000ffff797224 */ /* 0x000fe200078e0074 */
[----:B------:R-:W-:Y:S01]  /*6d90*/  UIMAD.WIDE UR4, UR5, -0x6db6db6d, UR4 ;  /* 0x92492493050478a5 */ /* 0x000fe2000f8e0204 */
[----:B------:R-:W-:Y:S01]  /*6da0*/  IMAD.MOV.U32 R204, RZ, RZ, R173 ;  /* 0x000000ffffcc7224 */ /* 0x000fe200078e00ad */
[----:B------:R-:W4:Y:S01]  /*6db0*/  LDSM.16.MT88.4 R116, [R230+0x3100] ;  /* 0x00310000e674783b */ /* 0x000f220000004200 */
[----:B------:R-:W-:Y:S01]  /*6dc0*/  IMAD.MOV.U32 R139, RZ, RZ, R133 ;  /* 0x000000ffff8b7224 */ /* 0x000fe200078e0085 */
[----:B------:R-:W-:Y:S01]  /*6dd0*/  USHF.R.U32.HI UR4, URZ, 0x1f, UR5 ;  /* 0x0000001f3f047899 */ /* 0x000fe20008011605 */
[--C-:B-1----:R-:W-:Y:S01]  /*6de0*/  FFMA.FTZ R2, R252, c[0x0][0x2d0], -R3.reuse ;  /* 0x0000b400fc027a23 */ /* 0x102fe20000010803 */
[----:B------:R-:W-:Y:S01]  /*6df0*/  MUFU.EX2 R9, R5 ;  /* 0x0000000500097308 */ /* 0x000fe20000000800 */
[----:B------:R-:W-:Y:S01]  /*6e00*/  FFMA.FTZ R3, R142, c[0x0][0x2d0], -R3 ;  /* 0x0000b4008e037a23 */ /* 0x000fe20000010803 */
[----:B------:R-:W-:Y:S01]  /*6e10*/  ULEA.HI.SX32 UR4, UR5, UR4, 0x1a ;  /* 0x0000000405047291 */ /* 0x000fe2000f8fd23f */
[----:B------:R-:W-:Y:S01]  /*6e20*/  IMAD.MOV.U32 R133, RZ, RZ, R128 ;  /* 0x000000ffff857224 */ /* 0x000fe200078e0080 */
[----:B--2---:R-:W-:-:S02]  /*6e30*/  F2FP.PACK_AB R184, R30, R29 ;  /* 0x0000001d1eb8723e */ /* 0x004fc400000000ff */
[----:B------:R-:W-:Y:S01]  /*6e40*/  UISETP.LT.AND UP0, UPT, URZ, UR4, UPT ;  /* 0x000000043f00728c */ /* 0x000fe2000bf01270 */
[----:B------:R-:W-:Y:S01]  /*6e50*/  F2FP.PACK_AB R185, R24, R25 ;  /* 0x0000001918b9723e */ /* 0x000fe200000000ff */
[----:B------:R1:W-:Y:S01]  /*6e60*/  MUFU.EX2 R22, R3 ;  /* 0x0000000300167308 */ /* 0x0003e20000000800 */
[----:B---3--:R-:W-:Y:S01]  /*6e70*/  FADD.FTZ R4, R127, R159 ;  /* 0x0000009f7f047221 */ /* 0x008fe20000010000 */
[----:B------:R-:W-:Y:S01]  /*6e80*/  USEL UR4, URZ, UR4, !UP0 ;  /* 0x000000043f047287 */ /* 0x000fe2000c000000 */
[----:B------:R-:W-:-:S03]  /*6e90*/  F2FP.PACK_AB R186, R26, R28 ;  /* 0x0000001c1aba723e */ /* 0x000fc600000000ff */
[----:B------:R-:W-:Y:S02]  /*6ea0*/  UISETP.GE.AND UP0, UPT, UR6, UR4, UPT ;  /* 0x000000040600728c */ /* 0x000fe4000bf06270 */
[----:B------:R2:W3:Y:S04]  /*6eb0*/  MUFU.EX2 R23, R2 ;  /* 0x0000000200177308 */ /* 0x0004e80000000800 */
[----:B------:R-:W-:Y:S01]  /*6ec0*/  PLOP3.LUT P0, PT, PT, PT, UP0, 0x80, 0x0 ;  /* 0x000000000000781c */ /* 0x000fe20003f0f008 */
[----:B-1----:R-:W-:-:S04]  /*6ed0*/  FFMA.FTZ R3, R141, c[0x0][0x2d0], -R6 ;  /* 0x0000b4008d037a23 */ /* 0x002fc80000010806 */
[----:B------:R1:W-:Y:S01]  /*6ee0*/  MUFU.EX2 R21, R3 ;  /* 0x0000000300157308 */ /* 0x0003e20000000800 */
[--C-:B--2---:R-:W-:Y:S02]  /*6ef0*/  FFMA.FTZ R2, R140, c[0x0][0x2d0], -R6.reuse ;  /* 0x0000b4008c027a23 */ /* 0x104fe40000010806 */
[----:B------:R-:W-:Y:S02]  /*6f00*/  FFMA.FTZ R6, R7, c[0x0][0x2d0], -R6 ;  /* 0x0000b40007067a23 */ /* 0x000fe40000010806 */
[----:B------:R-:W-:-:S03]  /*6f10*/  FFMA.FTZ R7, R217, c[0x0][0x2d0], -R0 ;  /* 0x0000b400d9077a23 */ /* 0x000fc60000010800 */
[----:B------:R2:W2:Y:S01]  /*6f20*/  MUFU.EX2 R20, R2 ;  /* 0x0000000200147308 */ /* 0x0004a20000000800 */
[----:B-1----:R-:W-:-:S07]  /*6f30*/  FFMA.FTZ R3, R227, c[0x0][0x2d0], -R0 ;  /* 0x0000b400e3037a23 */ /* 0x002fce0000010800 */
[----:B------:R-:W1:Y:S01]  /*6f40*/  MUFU.EX2 R14, R6 ;  /* 0x00000006000e7308 */ /* 0x000e620000000800 */
[----:B------:R-:W-:Y:S01]  /*6f50*/  FFMA.FTZ R0, R187, c[0x0][0x2d0], -R0 ;  /* 0x0000b400bb007a23 */ /* 0x000fe20000010800 */
[----:B---3--:R-:W-:-:S06]  /*6f60*/  F2FP.PACK_AB R187, R22, R23 ;  /* 0x0000001716bb723e */ /* 0x008fcc00000000ff */
[----:B------:R3:W-:Y:S01]  /*6f70*/  MUFU.EX2 R8, R3 ;  /* 0x0000000300087308 */ /* 0x0007e20000000800 */
[----:B--2---:R-:W-:Y:S01]  /*6f80*/  FADD.FTZ R2, R175, R12 ;  /* 0x0000000caf027221 */ /* 0x004fe20000010000 */
[----:B------:R-:W-:Y:S01]  /*6f90*/  F2FP.PACK_AB R128, R20, R21 ;  /* 0x000000151480723e */ /* 0x000fe200000000ff */
[----:B------:R-:W-:Y:S02]  /*6fa0*/  HMMA.16816.F32 R144, R184, R152, R144 ;  /* 0x00000098b890723c */ /* 0x000fe40000001890 */
[----:B------:R-:W-:-:S03]  /*6fb0*/  FADD.FTZ R5, R130, R2 ;  /* 0x0000000282057221 */ /* 0x000fc60000010000 */
[----:B------:R2:W-:Y:S01]  /*6fc0*/  MUFU.EX2 R10, R7 ;  /* 0x00000007000a7308 */ /* 0x0005e20000000800 */
[----:B-1----:R-:W-:Y:S02]  /*6fd0*/  F2FP.PACK_AB R130, R14, R15 ;  /* 0x0000000f0e82723e */ /* 0x002fe400000000ff */
[----:B------:R-:W-:Y:S01]  /*6fe0*/  HMMA.16816.F32 R148, R184, R154, R148 ;  /* 0x0000009ab894723c */ /* 0x000fe20000001894 */
[----:B---3--:R-:W-:-:S04]  /*6ff0*/  FADD.FTZ R3, R156, R157 ;  /* 0x0000009d9c037221 */ /* 0x008fc80000010000 */
[----:B------:R-:W1:Y:S03]  /*7000*/  MUFU.EX2 R11, R0 ;  /* 0x00000000000b7308 */ /* 0x000e660000000800 */
[----:B------:R-:W-:Y:S01]  /*7010*/  HMMA.16816.F32 R160, R184, R168, R160 ;  /* 0x000000a8b8a0723c */ /* 0x000fe200000018a0 */
[----:B------:R-:W-:Y:S02]  /*7020*/  FADD.FTZ R6, R172, R3 ;  /* 0x00000003ac067221 */ /* 0x000fe40000010000 */
[----:B--2---:R-:W-:Y:S02]  /*7030*/  FADD.FTZ R7, R134, R4 ;  /* 0x0000000486077221 */ /* 0x004fe40000010000 */
[----:B------:R-:W-:-:S03]  /*7040*/  FADD.FTZ R2, R206, R6 ;  /* 0x00000006ce027221 */ /* 0x000fc60000010000 */
[C---:B------:R-:W-:Y:S01]  /*7050*/  HMMA.16816.F32 R164, R184.reuse, R170, R164 ;  /* 0x000000aab8a4723c */ /* 0x040fe200000018a4 */
[----:B------:R-:W-:Y:S02]  /*7060*/  FADD.FTZ R3, R208, R7 ;  /* 0x00000007d0037221 */ /* 0x000fe40000010000 */
[----:B------:R-:W-:Y:S02]  /*7070*/  FADD.FTZ R2, R203, R2 ;  /* 0x00000002cb027221 */ /* 0x000fe40000010000 */
[----:B------:R-:W-:Y:S01]  /*7080*/  FADD.FTZ R3, R210, R3 ;  /* 0x00000003d2037221 */ /* 0x000fe20000010000 */
[----:B-1----:R-:W-:Y:S01]  /*7090*/  F2FP.PACK_AB R131, R11, R10 ;  /* 0x0000000a0b83723e */ /* 0x002fe200000000ff */
[----:B------:R-:W-:Y:S01]  /*70a0*/  FADD.FTZ R0, R222, R13 ;  /* 0x0000000dde007221 */ /* 0x000fe20000010000 */
[----:B----4-:R-:W-:Y:S01]  /*70b0*/  HMMA.16816.F32 R176, R184, R116, R176 ;  /* 0x00000074b8b0723c */ /* 0x010fe200000018b0 */
        /* <DEDUP_REMOVED lines=15> */
[----:B------:R-:W-:Y:S01]  /*71b0*/  IMAD.MOV.U32 R134, RZ, RZ, R129 ;  /* 0x000000ffff867224 */ /* 0x000fe200078e0081 */
[----:B------:R-:W-:Y:S01]  /*71c0*/  F2FP.PACK_AB R129, R9, R8 ;  /* 0x000000080981723e */ /* 0x000fe200000000ff */
        /* <DEDUP_REMOVED lines=89> */
[----:B------:R-:W-:-:S02]  /*7760*/  FADD.FTZ R5, R11, R2 ;  /* 0x000000020b057221 */ /* 0x000fc40000010000 */
[----:B------:R-:W-:-:S03]  /*7770*/  FADD.FTZ R2, R26, R3 ;  /* 0x000000031a027221 */ /* 0x000fc60000010000 */
[----:B------:R2:W-:Y:S01]  /*7780*/  STL [R1+0x8], R5 ;  /* 0x0000080501007387 */ /* 0x0005e20000100800 */
[----:B-1----:R-:W-:-:S05]  /*7790*/  FADD.FTZ R0, R22, R4 ;  /* 0x0000000416007221 */ /* 0x002fca0000010000 */
[----:B------:R2:W-:Y:S04]  /*77a0*/  STL [R1+0xc], R0 ;  /* 0x00000c0001007387 */ /* 0x0005e80000100800 */
[----:B------:R2:W-:Y:S01]  /*77b0*/  STL [R1+0x10], R2 ;  /* 0x0000100201007387 */ /* 0x0005e20000100800 */
[----:B------:R-:W-:Y:S05]  /*77c0*/  @!P0 BRA `(.L_x_1457) ;  /* 0x0000573000008947 */ /* 0x000fea0003800000 */
[----:B------:R-:W3:Y:S01]  /*77d0*/  LDL R133, [R1+0x18] ;  /* 0x0000180001857983 */ /* 0x000ee20000100800 */
[----:B------:R-:W-:Y:S01]  /*77e0*/  PLOP3.LUT P1, PT, PT, PT, UP1, 0x80, 0x0 ;  /* 0x000000000000781c */ /* 0x000fe20003f2f018 */
[----:B------:R-:W-:Y:S01]  /*77f0*/  IMAD.MOV.U32 R132, RZ, RZ, R136 ;  /* 0x000000ffff847224 */ /* 0x000fe200078e0088 */
[----:B------:R-:W-:Y:S01]  /*7800*/  PLOP3.LUT P0, PT, PT, PT, UP1, 0x80, 0x0 ;  /* 0x000000000000781c */ /* 0x000fe20003f0f018 */
[----:B------:R-:W-:Y:S01]  /*7810*/  IMAD.MOV.U32 R3, RZ, RZ, R137 ;  /* 0x000000ffff037224 */ /* 0x000fe200078e0089 */
[----:B------:R-:W-:-:S09]  /*7820*/  MOV R134, R70 ;  /* 0x0000004600867202 */ /* 0x000fd20000000f00 */
[----:B--23--:R-:W-:-:S04]  /*7830*/  @P1 IMAD.HI.U32 R0, R133, c[0x0][0x2c8], RZ ;  /* 0x0000b20085001a27 */ /* 0x00cfc800078e00ff */
[----:B------:R-:W-:Y:S01]  /*7840*/  IMAD.MOV.U32 R133, RZ, RZ, R135 ;  /* 0x000000ffff857224 */ /* 0x000fe200078e0087 */
[----:B------:R-:W-:-:S05]  /*7850*/  @P0 SHF.R.U32.HI R0, RZ, c[0x0][0x2cc], R0 ;  /* 0x0000b300ff000a19 */ /* 0x000fca0000011600 */
[----:B------:R1:W-:Y:S02]  /*7860*/  @P0 STL [R1+0x14], R0 ;  /* 0x0000140001000387 */ /* 0x0003e40000100800 */
.L_x_1460:
[----:B------:R-:W-:Y:S04]  /*7870*/  DEPBAR.LE SB0, 0x0 ;  /* 0x000080000000791a */ /* 0x000fe80000000000 */
[----:B------:R-:W-:Y:S01]  /*7880*/  BAR.SYNC.DEFER_BLOCKING 0x0 ;  /* 0x0000000000007b1d */ /* 0x000fe20000010000 */
[----:B------:R-:W-:Y:S05]  /*7890*/  ISETP.LE.AND P0, PT, RZ, UR6, PT ;  /* 0x00000006ff007c0c */ /* 0x000fea000bf03270 */
[----:B---3-5:R2:W3:Y:S04]  /*78a0*/  LDSM.16.M88.4 R112, [R235+0x7100] ;  /* 0x00710000eb70783b */ /* 0x0284e80000000200 */
        /* <DEDUP_REMOVED lines=18> */
[----:B-1-34-:R-:W-:Y:S01]  /*79d0*/  SHF.R.S32.HI R0, RZ, 0x1f, R249 ;  /* 0x0000001fff007819 */ /* 0x01afe200000114f9 */
[C---:B------:R-:W-:Y:S01]  /*79e0*/  IMAD.WIDE.U32 R4, R249.reuse, c[0x0][0x208], RZ ;  /* 0x00008200f9047a25 */ /* 0x040fe200078e00ff */
[----:B------:R-:W-:Y:S02]  /*79f0*/  SHF.R.S32.HI R2, RZ, 0x1f, R248 ;  /* 0x0000001fff027819 */ /* 0x000fe400000114f8 */
[----:B------:R-:W-:Y:S01]  /*7a00*/  IADD3 R21, R250, 0x100, RZ ;  /* 0x00000100fa157810 */ /* 0x000fe20007ffe0ff */
[----:B------:R-:W-:Y:S02]  /*7a10*/  IMAD R0, R0, c[0x0][0x208], RZ ;  /* 0x0000820000007a24 */ /* 0x000fe400078e02ff */
[----:B------:R-:W-:Y:S02]  /*7a20*/  IMAD R2, R2, c[0x0][0x218], RZ ;  /* 0x0000860002027a24 */ /* 0x000fe400078e02ff */
[----:B------:R-:W-:Y:S04]  /*7a30*/  IMAD R0, R249, c[0x0][0x20c], R0 ;  /* 0x00008300f9007a24 */ /* 0x000fe800078e0200 */
[----:B------:R-:W-:Y:S04]  /*7a40*/  IMAD.IADD R5, R5, 0x1, R0 ;  /* 0x0000000105057824 */ /* 0x000fe800078e0200 */
        /* <DEDUP_REMOVED lines=8> */
[----:B------:R-:W-:Y:S04]  /*7ad0*/  SHFL.IDX PT, R7, R0, RZ, 0x181f ;  /* 0x00181fff00077589 */ /* 0x000fe800000e0000 */
[----:B------:R-:W-:Y:S04]  /*7ae0*/  SHFL.IDX PT, R5, R0, 0x1, 0x181f ;  /* 0x00381f0000057f89 */ /* 0x000fe800000e0000 */
[----:B------:R-:W-:Y:S04]  /*7af0*/  SHFL.IDX PT, R12, R2, 0x2, 0x181f ;  /* 0x00581f00020c7f89 */ /* 0x000fe800000e0000 */
[----:B------:R-:W4:Y:S04]  /*7b00*/  SHFL.IDX PT, R10, R2, 0x3, 0x181f ;  /* 0x00781f00020a7f89 */ /* 0x000f2800000e0000 */
[----:B------:R-:W-:Y:S04]  /*7b10*/  SHFL.IDX PT, R9, R0, 0x2, 0x181f ;  /* 0x00581f0000097f89 */ /* 0x000fe800000e0000 */
[----:B------:R-:W5:Y:S04]  /*7b20*/  SHFL.IDX PT, R8, R2, 0x4, 0x181f ;  /* 0x00981f0002087f89 */ /* 0x000f6800000e0000 */
[----:B------:R-:W-:Y:S04]  /*7b30*/  SHFL.IDX PT, R11, R2, 0x5, 0x181f ;  /* 0x00b81f00020b7f89 */ /* 0x000fe800000e0000 */
[----:B------:R-:W-:Y:S04]  /*7b40*/  SHFL.IDX PT, R20, R0, 0x3, 0x181f ;  /* 0x00781f0000147f89 */ /* 0x000fe800000e0000 */
[----:B------:R-:W2:Y:S04]  /*7b50*/  SHFL.IDX PT, R15, R0, 0x4, 0x181f ;  /* 0x00981f00000f7f89 */ /* 0x000ea800000e0000 */
[----:B------:R-:W2:Y:S04]  /*7b60*/  SHFL.IDX PT, R2, R2, 0x6, 0x181f ;  /* 0x00d81f0002027f89 */ /* 0x000ea800000e0000 */
[----:B------:R-:W2:Y:S04]  /*7b70*/  SHFL.IDX PT, R14, R0, 0x5, 0x181f ;  /* 0x00b81f00000e7f89 */ /* 0x000ea800000e0000 */
[----:B------:R-:W2:Y:S01]  /*7b80*/  SHFL.IDX PT, R0, R0, 0x6, 0x181f ;  /* 0x00d81f0000007f89 */ /* 0x000ea200000e0000 */
[-C--:B-1----:R-:W-:Y:S02]  /*7b90*/  IADD3 R6, P1, R6, R247.reuse, RZ ;  /* 0x000000f706067210 */ /* 0x082fe40007f3e0ff */
[-C--:B---3--:R-:W-:Y:S02]  /*7ba0*/  IADD3 R4, P0, R4, R247.reuse, RZ ;  /* 0x000000f704047210 */ /* 0x088fe40007f1e0ff */
[-C--:B----4-:R-:W-:Y:S01]  /*7bb0*/  IADD3 R10, P3, R10, R247.reuse, RZ ;  /* 0x000000f70a0a7210 */ /* 0x090fe20007f7e0ff */
[--C-:B------:R-:W-:Y:S01]  /*7bc0*/  IMAD.X R7, R7, 0x1, R246.reuse, P1 ;  /* 0x0000000107077824 */ /* 0x100fe200008e06f6 */
[-C--:B-----5:R-:W-:Y:S01]  /*7bd0*/  IADD3 R8, P2, R8, R247.reuse, RZ ;  /* 0x000000f708087210 */ /* 0x0a0fe20007f5e0ff */
[--C-:B------:R-:W-:Y:S01]  /*7be0*/  IMAD.X R5, R5, 0x1, R246.reuse, P0 ;  /* 0x0000000105057824 */ /* 0x100fe200000e06f6 */
[-C--:B------:R-:W-:Y:S02]  /*7bf0*/  IADD3 R12, P0, R12, R247.reuse, RZ ;  /* 0x000000f70c0c7210 */ /* 0x080fe40007f1e0ff */
[----:B------:R1:W-:Y:S03]  /*7c00*/  LDGSTS.E.BYPASS.LTC128B.128 [R21], [R6.64], !P6 ;  /* 0x0000000006157fae */ /* 0x0003e6000f101d4e */
[--C-:B------:R-:W-:Y:S01]  /*7c10*/  IMAD.X R13, R9, 0x1, R246.reuse, P0 ;  /* 0x00000001090d7824 */ /* 0x100fe200000e06f6 */
[----:B------:R3:W-:Y:S01]  /*7c20*/  LDGSTS.E.BYPASS.LTC128B.128 [R21+0x800], [R4.64], !P6 ;  /* 0x0080000004157fae */ /* 0x0007e2000f101d4e */
[--C-:B--2---:R-:W-:Y:S03]  /*7c30*/  IMAD.X R9, R15, 0x1, R246.reuse, P2 ;  /* 0x000000010f097824 */ /* 0x104fe600010e06f6 */
        /* <DEDUP_REMOVED lines=8> */
[----:B------:R2:W-:Y:S04]  /*7cc0*/  LDGSTS.E.BYPASS.LTC128B.128 [R21+0x2800], [R6.64], !P6 ;  /* 0x0280000006157fae */ /* 0x0005e8000f101d4e */
[----:B------:R2:W-:Y:S02]  /*7cd0*/  LDGSTS.E.BYPASS.LTC128B.128 [R21+0x3000], [R4.64], !P6 ;  /* 0x0300000004157fae */ /* 0x0005e4000f101d4e */
.L_x_1458:
[-C--:B-1234-:R-:W-:Y:S01]  /*7ce0*/  HMMA.16816.F32 R4, R112, R16.reuse, RZ ;  /* 0x000000107004723c */ /* 0x09efe200000018ff */
[----:B------:R-:W0:Y:S01]  /*7cf0*/  LDGDEPBAR ;  /* 0x00000000000079af */ /* 0x000e220000000000 */
[----:B------:R-:W-:Y:S06]  /*7d00*/  UISETP.GE.AND UP0, UPT, UR6, 0x1, UPT ;  /* 0x000000010600788c */ /* 0x000fec000bf06270 */
        /* <DEDUP_REMOVED lines=100> */
[----:B------:R-:W5:Y:S07]  /*8350*/  LDSM.16.M88.4 R136, [R233+0x2800] ;  /* 0x00280000e988783b */ /* 0x000f6e0000000200 */
        /* <DEDUP_REMOVED lines=30> */
[----:B------:R-:W-:Y:S01]  /*8540*/  HMMA.16816.F32 R112, R196, R194, R112 ;  /* 0x000000c2c470723c */ /* 0x000fe20000001870 */
[----:B------:R-:W-:-:S07]  /*8550*/  @!P0 BRA `(.L_x_1459) ;  /* 0x000003f000008947 */ /* 0x000fce0003800000 */
[----:B------:R-:W2:Y:S01]  /*8560*/  LDL R0, [R1] ;  /* 0x0000000001007983 */ /* 0x000ea20000100800 */
        /* <DEDUP_REMOVED lines=61> */
[----:B------:R2:W-:Y:S02]  /*8940*/  LDGSTS.E.BYPASS.LTC128B.128 [R250+0x6900], [R136.64], !P6 ;  /* 0x0690000088fa7fae */ /* 0x0005e4000f101d4e */
.L_x_1459:
[----:B------:R-:W3:Y:S01]  /*8950*/  LDL R2, [R1+0x14] ;  /* 0x0000140001027983 */ /* 0x000ee20000100800 */
[----:B------:R-:W-:Y:S01]  /*8960*/  PLOP3.LUT P0, PT, PT, PT, UP1, 0x80, 0x0 ;  /* 0x000000000000781c */ /* 0x000fe20003f0f018 */
[----:B------:R-:W-:Y:S01]  /*8970*/  UIMAD UR5, UR6, -0x70, URZ ;  /* 0xffffff90060578a4 */ /* 0x000fe2000f8e023f */
[----:B--2---:R-:W-:Y:S01]  /*8980*/  IMAD.U32 R136, RZ, RZ, UR12 ;  /* 0x0000000cff887e24 */ /* 0x004fe2000f8e00ff */
[----:B------:R-:W2:Y:S01]  /*8990*/  LDL R139, [R1+0x1c] ;  /* 0x00001c00018b7983 */ /* 0x000ea20000100800 */
[----:B------:R-:W-:Y:S02]  /*89a0*/  UISETP.GT.AND UP0, UPT, UR6, UR4, UPT ;  /* 0x000000040600728c */ /* 0x000fe4000bf04270 */
[----:B------:R-:W-:Y:S01]  /*89b0*/  UIADD3 UR6, UR6, -0x1, URZ ;  /* 0xffffffff06067890 */ /* 0x000fe2000fffe03f */
        /* <DEDUP_REMOVED lines=17> */
[----:B------:R1:W3:Y:S04]  /*8ad0*/  LDL R0, [R1+0x18] ;  /* 0x0000180001007983 */ /* 0x0002e80000100800 */
[----:B------:R-:W0:Y:S01]  /*8ae0*/  LDGDEPBAR ;  /* 0x00000000000079af */ /* 0x000e220000000000 */
[----:B---3--:R-:W-:Y:S07]  /*8af0*/  @P0 IMAD.MOV.U32 R0, RZ, RZ, R2 ;  /* 0x000000ffff000224 */ /* 0x008fee00078e0002 */
[----:B------:R-:W-:Y:S08]  /*8b00*/  SHFL.IDX PT, R138, R0, 0x2, 0x1c1f ;  /* 0x005c1f00008a7f89 */ /* 0x000ff000000e0000 */
[----:B------:R-:W-:Y:S08]  /*8b10*/  SHFL.IDX PT, R135, R0, RZ, 0x1c1f ;  /* 0x001c1fff00877589 */ /* 0x000ff000000e0000 */
[----:B------:R-:W3:Y:S08]  /*8b20*/  SHFL.IDX PT, R2, R0, 0x1, 0x1c1f ;  /* 0x003c1f0000027f89 */ /* 0x000ef000000e0000 */
[----:B------:R4:W1:Y:S02]  /*8b30*/  SHFL.IDX PT, R137, R0, 0x3, 0x1c1f ;  /* 0x007c1f0000897f89 */ /* 0x00086400000e0000 */
[----:B----4-:R-:W-:Y:S05]  /*8b40*/  IMAD.U32 R0, RZ, RZ, UR5 ;  /* 0x00000005ff007e24 */ /* 0x010fea000f8e00ff */
[----:B--2---:R-:W-:Y:S04]  /*8b50*/  IADD3 R0, -R139, 0x1, R0 ;  /* 0x000000018b007810 */ /* 0x004fe80007ffe100 */
[----:B------:R-:W-:Y:S05]  /*8b60*/  IADD3 R136, -R136, UR7, R0 ;  /* 0x0000000788887c10 */ /* 0x000fea000fffe100 */
[C---:B---3--:R-:W-:Y:S02]  /*8b70*/  IMAD.IADD R2, R136.reuse, 0x1, R2 ;  /* 0x0000000188027824 */ /* 0x048fe400078e0202 */
[C---:B------:R-:W-:Y:S02]  /*8b80*/  IMAD.IADD R135, R136.reuse, 0x1, R135 ;  /* 0x0000000188877824 */ /* 0x040fe400078e0287 */
[----:B------:R-:W-:Y:S01]  /*8b90*/  IMAD.IADD R0, R136, 0x1, R138 ;  /* 0x0000000188007824 */ /* 0x000fe200078e028a */
[----:B------:R-:W-:Y:S01]  /*8ba0*/  ISETP.GT.AND P1, PT, R2, RZ, PT ;  /* 0x000000ff0200720c */ /* 0x000fe20003f24270 */
[----:B-1----:R-:W-:Y:S01]  /*8bb0*/  IMAD.IADD R136, R136, 0x1, R137 ;  /* 0x0000000188887824 */ /* 0x002fe200078e0289 */
[----:B------:R-:W-:Y:S02]  /*8bc0*/  ISETP.GT.AND P0, PT, R2, 0x1, PT ;  /* 0x000000010200780c */ /* 0x000fe40003f04270 */
[----:B------:R-:W-:Y:S02]  /*8bd0*/  FSEL R188, R6, -INF , P1 ;  /* 0xff80000006bc7808 */ /* 0x000fe40000800000 */
[----:B------:R-:W-:Y:S02]  /*8be0*/  FSEL R7, R7, -INF , P0 ;  /* 0xff80000007077808 */ /* 0x000fe40000000000 */
[----:B------:R-:W-:Y:S02]  /*8bf0*/  ISETP.GT.AND P2, PT, R135, 0x1, PT ;  /* 0x000000018700780c */ /* 0x000fe40003f44270 */
[C---:B------:R-:W-:Y:S02]  /*8c00*/  ISETP.GT.AND P1, PT, R2.reuse, 0x8, PT ;  /* 0x000000080200780c */ /* 0x040fe40003f24270 */
        /* <DEDUP_REMOVED lines=34> */
[C---:B------:R-:W-:Y:S02]  /*8e30*/  ISETP.GT.AND P2, PT, R135.reuse, 0x31, PT ;  /* 0x000000318700780c */ /* 0x040fe40003f44270 */
[----:B------:R-:W-:Y:S02]  /*8e40*/  ISETP.GT.AND P3, PT, R135, RZ, PT ;  /* 0x000000ff8700720c */ /* 0x000fe40003f64270 */
[C---:B------:R-:W-:Y:S02]  /*8e50*/  ISETP.GT.AND P1, PT, R136.reuse, RZ, PT ;  /* 0x000000ff8800720c */ /* 0x040fe40003f24270 */
[----:B------:R-:W-:Y:S02]  /*8e60*/  ISETP.GT.AND P0, PT, R136, 0x1, PT ;  /* 0x000000018800780c */ /* 0x000fe40003f04270 */
[----:B------:R-:W-:Y:S02]  /*8e70*/  FSEL R190, R53, -INF , P2 ;  /* 0xff80000035be7808 */ /* 0x000fe40001000000 */
[----:B------:R-:W-:Y:S02]  /*8e80*/  FSEL R138, R4, -INF , P3 ;  /* 0xff800000048a7808 */ /* 0x000fe40001800000 */
[----:B------:R-:W-:Y:S02]  /*8e90*/  ISETP.GT.AND P3, PT, R135, 0x8, PT ;  /* 0x000000088700780c */ /* 0x000fe40003f64270 */
[----:B------:R-:W-:Y:S02]  /*8ea0*/  FSEL R11, R11, -INF , P0 ;  /* 0xff8000000b0b7808 */ /* 0x000fe40000000000 */
[----:B------:R-:W-:Y:S02]  /*8eb0*/  ISETP.GT.AND P0, PT, R2, 0x39, PT ;  /* 0x000000390200780c */ /* 0x000fe40003f04270 */
[----:B------:R-:W-:Y:S02]  /*8ec0*/  ISETP.GT.AND P2, PT, R0, 0x1, PT ;  /* 0x000000010000780c */ /* 0x000fe40003f44270 */
[----:B------:R-:W-:Y:S02]  /*8ed0*/  FSEL R10, R10, -INF , P1 ;  /* 0xff8000000a0a7808 */ /* 0x000fe40000800000 */
[----:B------:R-:W-:Y:S02]  /*8ee0*/  ISETP.GT.AND P1, PT, R2, 0x38, PT ;  /* 0x000000380200780c */ /* 0x000fe40003f24270 */
        /* <DEDUP_REMOVED lines=8> */
[----:B------:R-:W-:Y:S02]  /*8f70*/  FMNMX.FTZ R137, R138, R3, !PT ;  /* 0x000000038a897209 */ /* 0x000fe40007810000 */
[----:B------:R-:W-:Y:S02]  /*8f80*/  FSEL R20, R20, -INF , P3 ;  /* 0xff80000014147808 */ /* 0x000fe40001800000 */
[----:B------:R-:W-:Y:S02]  /*8f90*/  FSEL R194, R65, -INF , P2 ;  /* 0xff80000041c27808 */ /* 0x000fe40001000000 */
[----:B------:R-:W-:Y:S02]  /*8fa0*/  ISETP.GT.AND P3, PT, R135, 0x18, PT ;  /* 0x000000188700780c */ /* 0x000fe40003f64270 */
[----:B------:R-:W-:Y:S02]  /*8fb0*/  FSEL R14, R14, -INF , P1 ;  /* 0xff8000000e0e7808 */ /* 0x000fe40000800000 */
[----:B------:R-:W-:Y:S02]  /*8fc0*/  FSEL R15, R15, -INF , P0 ;  /* 0xff8000000f0f7808 */ /* 0x000fe40000000000 */
[C---:B------:R-:W-:Y:S02]  /*8fd0*/  ISETP.GT.AND P1, PT, R2.reuse, 0x40, PT ;  /* 0x000000400200780c */ /* 0x040fe40003f24270 */
[----:B------:R-:W-:Y:S02]  /*8fe0*/  ISETP.GT.AND P0, PT, R2, 0x41, PT ;  /* 0x000000410200780c */ /* 0x000fe40003f04270 */
[----:B------:R-:W-:Y:S02]  /*8ff0*/  FMNMX.FTZ R137, R139, R137, !PT ;  /* 0x000000898b897209 */ /* 0x000fe40007810000 */
[----:B------:R-:W-:Y:S02]  /*9000*/  ISETP.GT.AND P2, PT, R0, 0x9, PT ;  /* 0x000000090000780c */ /* 0x000fe40003f44270 */
[----:B------:R-:W-:Y:S02]  /*9010*/  FSEL R32, R32, -INF , P3 ;  /* 0xff80000020207808 */ /* 0x000fe40001800000 */
[----:B------:R-:W-:Y:S02]  /*9020*/  ISETP.GT.AND P3, PT, R135, 0x20, PT ;  /* 0x000000208700780c */ /* 0x000fe40003f64270 */
[----:B------:R-:W-:Y:S02]  /*9030*/  FSEL R13, R13, -INF , P2 ;  /* 0xff8000000d0d7808 */ /* 0x000fe40001000000 */
[----:B------:R-:W-:Y:S02]  /*9040*/  ISETP.GT.AND P2, PT, R135, 0x41, PT ;  /* 0x000000418700780c */ /* 0x000fe40003f44270 */
[----:B------:R-:W-:Y:S02]  /*9050*/  FSEL R204, R70, -INF , P1 ;  /* 0xff80000046cc7808 */ /* 0x000fe40000800000 */
[----:B------:R-:W-:Y:S02]  /*9060*/  FSEL R207, R71, -INF , P0 ;  /* 0xff80000047cf7808 */ /* 0x000fe40000000000 */
[C---:B------:R-:W-:Y:S02]  /*9070*/  ISETP.GT.AND P1, PT, R136.reuse, 0x10, PT ;  /* 0x000000108800780c */ /* 0x040fe40003f24270 */
[----:B------:R-:W-:Y:S02]  /*9080*/  ISETP.GT.AND P0, PT, R136, 0x11, PT ;  /* 0x000000118800780c */ /* 0x000fe40003f04270 */
[----:B------:R-:W-:Y:S02]  /*9090*/  FMNMX.FTZ R137, R16, R137, !PT ;  /* 0x0000008910897209 */ /* 0x000fe40007810000 */
[----:B------:R-:W-:Y:S02]  /*90a0*/  FSEL R36, R36, -INF , P3 ;  /* 0xff80000024247808 */ /* 0x000fe40001800000 */
[----:B------:R-:W-:Y:S02]  /*90b0*/  FSEL R201, R69, -INF , P2 ;  /* 0xff80000045c97808 */ /* 0x000fe40001000000 */
[----:B------:R-:W-:Y:S02]  /*90c0*/  FMNMX.FTZ R137, R17, R137, !PT ;  /* 0x0000008911897209 */ /* 0x000fe40007810000 */
[----:B------:R-:W-:Y:S02]  /*90d0*/  ISETP.GT.AND P3, PT, R135, 0x28, PT ;  /* 0x000000288700780c */ /* 0x000fe40003f64270 */
[----:B------:R-:W-:Y:S02]  /*90e0*/  FSEL R26, R26, -INF , P1 ;  /* 0xff8000001a1a7808 */ /* 0x000fe40000800000 */
[----:B------:R-:W-:Y:S02]  /*90f0*/  FSEL R27, R27, -INF , P0 ;  /* 0xff8000001b1b7808 */ /* 0x000fe40000000000 */
[C---:B------:R-:W-:Y:S02]  /*9100*/  ISETP.GT.AND P1, PT, R2.reuse, 0x48, PT ;  /* 0x000000480200780c */ /* 0x040fe40003f24270 */
[----:B------:R-:W-:Y:S02]  /*9110*/  ISETP.GT.AND P0, PT, R2, 0x49, PT ;  /* 0x000000490200780c */ /* 0x000fe40003f04270 */
[----:B------:R-:W-:Y:S02]  /*9120*/  ISETP.GT.AND P2, PT, R0, 0x11, PT ;  /* 0x000000110000780c */ /* 0x000fe40003f44270 */
[----:B------:R-:W-:Y:S02]  /*9130*/  FMNMX.FTZ R137, R20, R137, !PT ;  /* 0x0000008914897209 */ /* 0x000fe40007810000 */
[----:B------:R-:W-:Y:S02]  /*9140*/  FSEL R48, R48, -INF , P3 ;  /* 0xff80000030307808 */ /* 0x000fe40001800000 */
[----:B------:R-:W-:Y:S02]  /*9150*/  FSEL R216, R82, -INF , P1 ;  /* 0xff80000052d87808 */ /* 0x000fe40000800000 */
[----:B------:R-:W-:Y:S02]  /*9160*/  FSEL R217, R83, -INF , P0 ;  /* 0xff80000053d97808 */ /* 0x000fe40000000000 */
[----:B------:R-:W-:Y:S02]  /*9170*/  ISETP.GT.AND P3, PT, R135, 0x30, PT ;  /* 0x000000308700780c */ /* 0x000fe40003f64270 */
        /* <DEDUP_REMOVED lines=9> */
[----:B------:R-:W-:Y:S02]  /*9210*/  ISETP.GT.AND P0, PT, R2, 0x51, PT ;  /* 0x000000510200780c */ /* 0x000fe40003f04270 */
[----:B------:R-:W-:Y:S02]  /*9220*/  ISETP.GT.AND P3, PT, R0, RZ, PT ;  /* 0x000000ff0000720c */ /* 0x000fe40003f64270 */
[----:B------:R-:W-:Y:S02]  /*9230*/  FSEL R30, R30, -INF , P1 ;  /* 0xff8000001e1e7808 */ /* 0x000fe40000800000 */
[----:B------:R-:W-:Y:S02]  /*9240*/  ISETP.GT.AND P1, PT, R2, 0x50, PT ;  /* 0x000000500200780c */ /* 0x000fe40003f24270 */
        /* <DEDUP_REMOVED lines=28> */
[----:B------:R-:W-:Y:S02]  /*9410*/  FMNMX.FTZ R137, R37, R137, !PT ;  /* 0x0000008925897209 */ /* 0x000fe40007810000 */
        /* <DEDUP_REMOVED lines=17> */
[----:B------:R-:W-:Y:S02]  /*9530*/  FSEL R80, R101, -INF , P2 ;  /* 0xff80000065507808 */ /* 0x000fe40001000000 */
        /* <DEDUP_REMOVED lines=16> */
[----:B------:R-:W-:Y:S02]  /*9640*/  ISETP.GT.AND P3, PT, R0, 0x18, PT ;  /* 0x000000180000780c */ /* 0x000fe40003f64270 */
[----:B------:R-:W-:Y:S02]  /*9650*/  FMNMX.FTZ R2, R34, R2, !PT ;  /* 0x0000000222027209 */ /* 0x000fe40007810000 */
[----:B------:R-:W-:Y:S02]  /*9660*/  FMNMX.FTZ R137, R201, R137, !PT ;  /* 0x00000089c9897209 */ /* 0x000fe40007810000 */
[----:B------:R-:W-:Y:S02]  /*9670*/  FMNMX.FTZ R4, R8, R133, !PT ;  /* 0x0000008508047209 */ /* 0x000fe40007810000 */
[----:B------:R-:W-:Y:S02]  /*9680*/  FMNMX.FTZ R2, R35, R2, !PT ;  /* 0x0000000223027209 */ /* 0x000fe40007810000 */
[----:B------:R-:W-:Y:S02]  /*9690*/  FSEL R28, R28, -INF , P3 ;  /* 0xff8000001c1c7808 */ /* 0x000fe40001800000 */
[----:B------:R-:W-:Y:S02]  /*96a0*/  ISETP.GT.AND P3, PT, R135, 0x50, PT ;  /* 0x000000508700780c */ /* 0x000fe40003f64270 */
[----:B------:R-:W-:Y:S02]  /*96b0*/  FMNMX.FTZ R137, R206, R137, !PT ;  /* 0x00000089ce897209 */ /* 0x000fe40007810000 */
[----:B------:R-:W-:Y:S02]  /*96c0*/  FMNMX.FTZ R4, R9, R4, !PT ;  /* 0x0000000409047209 */ /* 0x000fe40007810000 */
[----:B------:R-:W-:Y:S02]  /*96d0*/  FSEL R84, R84, -INF , P3 ;  /* 0xff80000054547808 */ /* 0x000fe40001800000 */
[----:B------:R-:W-:Y:S02]  /*96e0*/  FMNMX.FTZ R2, R38, R2, !PT ;  /* 0x0000000226027209 */ /* 0x000fe40007810000 */
[----:B------:R-:W-:Y:S02]  /*96f0*/  FMNMX.FTZ R137, R213, R137, !PT ;  /* 0x00000089d5897209 */ /* 0x000fe40007810000 */
[----:B------:R-:W-:Y:S02]  /*9700*/  ISETP.GT.AND P3, PT, R0, 0x20, PT ;  /* 0x000000200000780c */ /* 0x000fe40003f64270 */
[----:B------:R-:W-:Y:S02]  /*9710*/  FMNMX.FTZ R4, R12, R4, !PT ;  /* 0x000000040c047209 */ /* 0x000fe40007810000 */
[----:B------:R-:W-:Y:S02]  /*9720*/  FMNMX.FTZ R137, R84, R137, !PT ;  /* 0x0000008954897209 */ /* 0x000fe40007810000 */
[----:B------:R-:W-:Y:S02]  /*9730*/  FMNMX.FTZ R2, R39, R2, !PT ;  /* 0x0000000227027209 */ /* 0x000fe40007810000 */
[----:B------:R-:W-:Y:S02]  /*9740*/  FSEL R40, R40, -INF , P3 ;  /* 0xff80000028287808 */ /* 0x000fe40001800000 */
[----:B------:R-:W-:Y:S02]  /*9750*/  ISETP.GT.AND P3, PT, R135, 0x58, PT ;  /* 0x000000588700780c */ /* 0x000fe40003f64270 */
        /* <DEDUP_REMOVED lines=20> */
[----:B------:R-:W-:Y:S02]  /*98a0*/  ISETP.GT.AND P2, PT, R0, 0x31, PT ;  /* 0x000000310000780c */ /* 0x000fe40003f44270 */
[----:B------:R-:W-:Y:S02]  /*98b0*/  FMNMX.FTZ R2, R192, R2, !PT ;  /* 0x00000002c0027209 */ /* 0x000fe40007810000 */
        /* <DEDUP_REMOVED lines=9> */
[----:B------:R-:W-:Y:S02]  /*9950*/  ISETP.GT.AND P1, PT, R136, 0x38, PT ;  /* 0x000000388800780c */ /* 0x000fe40003f24270 */
[----:B------:R-:W-:Y:S02]  /*9960*/  FMNMX.FTZ R4, R40, R4, !PT ;  /* 0x0000000428047209 */ /* 0x000fe40007810000 */
[----:B------:R-:W-:Y:S02]  /*9970*/  FSEL R227, R113, -INF , P2 ;  /* 0xff80000071e37808 */ /* 0x000fe40001000000 */
[----:B------:R-:W-:Y:S02]  /*9980*/  FMNMX.FTZ R137, R251, R137, !PT ;  /* 0x00000089fb897209 */ /* 0x000fe40007810000 */
[----:B------:R-:W-:Y:S02]  /*9990*/  FMNMX.FTZ R2, R196, R2, !PT ;  /* 0x00000002c4027209 */ /* 0x000fe40007810000 */
[----:B------:R-:W-:Y:S02]  /*99a0*/  FMNMX.FTZ R5, R15, R5, !PT ;  /* 0x000000050f057209 */ /* 0x000fe40007810000 */
[----:B------:R-:W-:Y:S02]  /*99b0*/  FSEL R113, R62, -INF , P1 ;  /* 0xff8000003e717808 */ /* 0x000fe40000800000 */
[----:B------:R-:W-:Y:S02]  /*99c0*/  ISETP.GT.AND P1, PT, R136, 0x40, PT ;  /* 0x000000408800780c */ /* 0x000fe40003f24270 */
[----:B------:R-:W-:Y:S02]  /*99d0*/  FMNMX.FTZ R4, R41, R4, !PT ;  /* 0x0000000429047209 */ /* 0x000fe40007810000 */
[----:B------:R-:W-:Y:S02]  /*99e0*/  FMNMX.FTZ R137, R227, R137, !PT ;  /* 0x00000089e3897209 */ /* 0x000fe40007810000 */
[----:B------:R-:W-:Y:S02]  /*99f0*/  FMNMX.FTZ R2, R204, R2, !PT ;  /* 0x00000002cc027209 */ /* 0x000fe40007810000 */
[----:B------:R-:W-:Y:S01]  /*9a00*/  FMNMX.FTZ R5, R26, R5, !PT ;  /* 0x000000051a057209 */ /* 0x000fe20007810000 */
[----:B------:R-:W1:Y:S01]  /*9a10*/  SHFL.BFLY PT, R6, R137, 0x2, 0x1f ;  /* 0x0c401f0089067f89 */ /* 0x000e6200000e0000 */
[----:B------:R-:W-:Y:S02]  /*9a20*/  FSEL R199, R74, -INF , P1 ;  /* 0xff8000004ac77808 */ /* 0x000fe40000800000 */
        /* <DEDUP_REMOVED lines=9> */
[----:B------:R-:W-:Y:S01]  /*9ac0*/  FSEL R52, R90, -INF , P1 ;  /* 0xff8000005a347808 */ /* 0x000fe20000800000 */
[----:B------:R-:W-:Y:S01]  /*9ad0*/  IMAD.MOV.U32 R90, RZ, RZ, R200 ;  /* 0x000000ffff5a7224 */ /* 0x000fe200078e00c8 */
[----:B------:R-:W-:Y:S02]  /*9ae0*/  FMNMX.FTZ R4, R99, R4, !PT ;  /* 0x0000000463047209 */ /* 0x000fe40007810000 */
[C---:B------:R-:W-:Y:S02]  /*9af0*/  ISETP.GT.AND P3, PT, R0.reuse, 0x38, PT ;  /* 0x000000380000780c */ /* 0x040fe40003f64270 */
        /* <DEDUP_REMOVED lines=8> */
[----:B------:R-:W-:Y:S01]  /*9b80*/  FSEL R112, R61, -INF , P2 ;  /* 0xff8000003d707808 */ /* 0x000fe20001000000 */
[----:B------:R-:W-:Y:S01]  /*9b90*/  IMAD.MOV.U32 R61, RZ, RZ, R114 ;  /* 0x000000ffff3d7224 */ /* 0x000fe200078e0072 */
[----:B------:R-:W-:Y:S01]  /*9ba0*/  ISETP.GT.AND P3, PT, R0, 0x40, PT ;  /* 0x000000400000780c */ /* 0x000fe20003f64270 */
[----:B------:R-:W-:Y:S01]  /*9bb0*/  IMAD.MOV.U32 R62, RZ, RZ, R115 ;  /* 0x000000ffff3e7224 */ /* 0x000fe200078e0073 */
        /* <DEDUP_REMOVED lines=12> */
[----:B------:R-:W-:Y:S02]  /*9c80*/  ISETP.GT.AND P0, PT, R136, 0x39, PT ;  /* 0x000000398800780c */ /* 0x000fe40003f04270 */
[----:B------:R-:W-:Y:S02]  /*9c90*/  FMNMX.FTZ R5, R47, R5, !PT ;  /* 0x000000052f057209 */ /* 0x000fe40007810000 */
[----:B-1----:R-:W-:Y:S02]  /*9ca0*/  FMNMX.FTZ R137, R6, R137, !PT ;  /* 0x0000008906897209 */ /* 0x002fe40007810000 */
[----:B------:R-:W-:Y:S02]  /*9cb0*/  FSEL R208, R76, -INF , P3 ;  /* 0xff8000004cd07808 */ /* 0x000fe40001800000 */
[----:B------:R-:W-:Y:S01]  /*9cc0*/  FMNMX.FTZ R4, R198, R4, !PT ;  /* 0x00000004c6047209 */ /* 0x000fe20007810000 */
[----:B------:R-:W1:Y:S01]  /*9cd0*/  SHFL.BFLY PT, R6, R137, 0x1, 0x1f ;  /* 0x0c201f0089067f89 */ /* 0x000e6200000e0000 */
        /* <DEDUP_REMOVED lines=20> */
[C---:B------:R-:W-:Y:S02]  /*9e20*/  ISETP.GT.AND P3, PT, R0.reuse, 0x58, PT ;  /* 0x000000580000780c */ /* 0x040fe40003f64270 */
[----:B------:R-:W-:Y:S02]  /*9e30*/  ISETP.GT.AND P2, PT, R0, 0x59, PT ;  /* 0x000000590000780c */ /* 0x000fe40003f44270 */
[----:B------:R-:W-:Y:S02]  /*9e40*/  FMNMX.FTZ R4, R220, R4, !PT ;  /* 0x00000004dc047209 */ /* 0x000fe40007810000 */
[----:B------:R-:W-:Y:S02]  /*9e50*/  FMNMX.FTZ R2, R62, R2, !PT ;  /* 0x000000023e027209 */ /* 0x000fe40007810000 */
[----:B------:R-:W-:Y:S02]  /*9e60*/  FSEL R91, R91, -INF , P0 ;  /* 0xff8000005b5b7808 */ /* 0x000fe40000000000 */
[C---:B------:R-:W-:Y:S02]  /*9e70*/  ISETP.GT.AND P1, PT, R0.reuse, 0x60, PT ;  /* 0x000000600000780c */ /* 0x040fe40003f24270 */
[----:B------:R-:W-:Y:S02]  /*9e80*/  ISETP.GT.AND P0, PT, R0, 0x61, PT ;  /* 0x000000610000780c */ /* 0x000fe40003f04270 */
[----:B------:R-:W-:Y:S02]  /*9e90*/  FSEL R212, R92, -INF , P3 ;  /* 0xff8000005cd47808 */ /* 0x000fe40001800000 */
[----:B------:R-:W-:Y:S02]  /*9ea0*/  FSEL R209, R93, -INF , P2 ;  /* 0xff8000005dd17808 */ /* 0x000fe40001000000 */
[C---:B------:R-:W-:Y:S02]  /*9eb0*/  ISETP.GT.AND P2, PT, R0.reuse, 0x69, PT ;  /* 0x000000690000780c */ /* 0x040fe40003f44270 */
[----:B------:R-:W-:Y:S02]  /*9ec0*/  ISETP.GT.AND P3, PT, R0, 0x68, PT ;  /* 0x000000680000780c */ /* 0x000fe40003f64270 */
[----:B------:R-:W-:Y:S02]  /*9ed0*/  FMNMX.FTZ R0, R114, R5, !PT ;  /* 0x0000000572007209 */ /* 0x000fe40007810000 */
[----:B------:R-:W-:Y:S02]  /*9ee0*/  FMNMX.FTZ R135, R219, R4, !PT ;  /* 0x00000004db877209 */ /* 0x000fe40007810000 */
[----:B------:R-:W2:Y:S01]  /*9ef0*/  SHFL.BFLY PT, R4, R2, 0x2, 0x1f ;  /* 0x0c401f0002047f89 */ /* 0x000ea200000e0000 */
[----:B------:R-:W-:Y:S02]  /*9f00*/  FMNMX.FTZ R0, R199, R0, !PT ;  /* 0x00000000c7007209 */ /* 0x000fe40007810000 */
[----:B-1----:R-:W-:Y:S02]  /*9f10*/  FMNMX.FTZ R137, R137, R6, !PT ;  /* 0x0000000689897209 */ /* 0x002fe40007810000 */
[----:B------:R-:W-:Y:S02]  /*9f20*/  FMNMX.FTZ R0, R205, R0, !PT ;  /* 0x00000000cd007209 */ /* 0x000fe40007810000 */
[----:B------:R-:W-:Y:S01]  /*9f30*/  FSEL R203, R104, -INF , P1 ;  /* 0xff80000068cb7808 */ /* 0x000fe20000800000 */
[----:B------:R-:W-:Y:S01]  /*9f40*/  IMAD.MOV.U32 R104, RZ, RZ, R52 ;  /* 0x000000ffff687224 */ /* 0x000fe200078e0034 */
[----:B------:R-:W-:Y:S01]  /*9f50*/  FMNMX.FTZ R0, R211, R0, !PT ;  /* 0x00000000d3007209 */ /* 0x000fe20007810000 */
[----:B------:R-:W-:Y:S01]  /*9f60*/  FMUL.FTZ R92, R137, c[0x0][0x2d0] ;  /* 0x0000b400895c7a20 */ /* 0x000fe20000410000 */
[----:B------:R-:W-:Y:S02]  /*9f70*/  FSEL R109, R109, -INF , P2 ;  /* 0xff8000006d6d7808 */ /* 0x000fe40001000000 */
[----:B------:R-:W-:Y:S02]  /*9f80*/  FMNMX.FTZ R0, R214, R0, !PT ;  /* 0x00000000d6007209 */ /* 0x000fe40007810000 */
[----:B------:R-:W-:Y:S02]  /*9f90*/  FSETP.NEU.FTZ.AND P2, PT, R137, -INF , PT ;  /* 0xff8000008900780b */ /* 0x000fe40003f5d000 */
[----:B------:R-:W-:Y:S02]  /*9fa0*/  FMNMX.FTZ R0, R104, R0, !PT ;  /* 0x0000000068007209 */ /* 0x000fe40007810000 */
[----:B------:R-:W-:Y:S02]  /*9fb0*/  ISETP.GT.AND P1, PT, R136, 0x58, PT ;  /* 0x000000588800780c */ /* 0x000fe40003f24270 */
[----:B------:R-:W-:Y:S02]  /*9fc0*/  FSEL R92, R92, RZ, P2 ;  /* 0x000000ff5c5c7208 */ /* 0x000fe40001000000 */
[----:B------:R-:W-:Y:S02]  /*9fd0*/  FMNMX.FTZ R0, R91, R0, !PT ;  /* 0x000000005b007209 */ /* 0x000fe40007810000 */
[----:B------:R-:W-:Y:S02]  /*9fe0*/  FSEL R63, R94, -INF , P1 ;  /* 0xff8000005e3f7808 */ /* 0x000fe40000800000 */
[----:B--2---:R-:W-:Y:S02]  /*9ff0*/  FMNMX.FTZ R2, R2, R4, !PT ;  /* 0x0000000402027209 */ /* 0x004fe40007810000 */
[----:B------:R-:W-:Y:S01]  /*a000*/  FMNMX.FTZ R4, R63, R0, !PT ;  /* 0x000000003f047209 */ /* 0x000fe20007810000 */
[--C-:B------:R-:W-:Y:S01]  /*a010*/  FFMA.FTZ R0, R138, c[0x0][0x2d0], -R92.reuse ;  /* 0x0000b4008a007a23 */ /* 0x100fe2000001085c */
[----:B------:R-:W-:Y:S01]  /*a020*/  FSEL R202, R105, -INF , P0 ;  /* 0xff80000069ca7808 */ /* 0x000fe20000000000 */
[----:B------:R-:W1:Y:S01]  /*a030*/  SHFL.BFLY PT, R6, R2, 0x1, 0x1f ;  /* 0x0c201f0002067f89 */ /* 0x000e6200000e0000 */
[C---:B------:R-:W-:Y:S01]  /*a040*/  ISETP.GT.AND P0, PT, R136.reuse, 0x59, PT ;  /* 0x000000598800780c */ /* 0x040fe20003f04270 */
[----:B------:R2:W-:Y:S01]  /*a050*/  MUFU.EX2 R52, R0 ;  /* 0x0000000000347308 */ /* 0x0005e20000000800 */
[----:B------:R-:W-:Y:S02]  /*a060*/  ISETP.GT.AND P1, PT, R136, 0x60, PT ;  /* 0x000000608800780c */ /* 0x000fe40003f24270 */
[----:B------:R-:W-:Y:S02]  /*a070*/  FSEL R89, R95, -INF , P0 ;  /* 0xff8000005f597808 */ /* 0x000fe40000000000 */
[----:B------:R-:W-:Y:S01]  /*a080*/  FSEL R88, R106, -INF , P1 ;  /* 0xff8000006a587808 */ /* 0x000fe20000800000 */
[----:B------:R-:W-:Y:S01]  /*a090*/  IMAD.MOV.U32 R106, RZ, RZ, R221 ;  /* 0x000000ffff6a7224 */ /* 0x000fe200078e00dd */
[----:B------:R-:W-:Y:S02]  /*a0a0*/  FMNMX.FTZ R4, R89, R4, !PT ;  /* 0x0000000459047209 */ /* 0x000fe40007810000 */
[----:B------:R-:W-:Y:S02]  /*a0b0*/  ISETP.GT.AND P0, PT, R136, 0x61, PT ;  /* 0x000000618800780c */ /* 0x000fe40003f04270 */
[----:B------:R-:W-:Y:S02]  /*a0c0*/  FMNMX.FTZ R4, R88, R4, !PT ;  /* 0x0000000458047209 */ /* 0x000fe40007810000 */
[----:B------:R-:W-:Y:S02]  /*a0d0*/  ISETP.GT.AND P1, PT, R136, 0x68, PT ;  /* 0x000000688800780c */ /* 0x000fe40003f24270 */
[----:B------:R-:W-:Y:S02]  /*a0e0*/  FSEL R252, R107, -INF , P0 ;  /* 0xff8000006bfc7808 */ /* 0x000fe40000000000 */
[----:B------:R-:W-:Y:S02]  /*a0f0*/  FMNMX.FTZ R135, R212, R135, !PT ;  /* 0x00000087d4877209 */ /* 0x000fe40007810000 */
[----:B------:R-:W-:Y:S02]  /*a100*/  FMNMX.FTZ R4, R252, R4, !PT ;  /* 0x00000004fc047209 */ /* 0x000fe40007810000 */
[----:B------:R-:W-:Y:S02]  /*a110*/  ISETP.GT.AND P0, PT, R136, 0x69, PT ;  /* 0x000000698800780c */ /* 0x000fe40003f04270 */
[----:B------:R-:W-:Y:S01]  /*a120*/  FSEL R225, R110, -INF , P1 ;  /* 0xff8000006ee17808 */ /* 0x000fe20000800000 */
[--C-:B--2---:R-:W-:Y:S01]  /*a130*/  FFMA.FTZ R0, R139, c[0x0][0x2d0], -R92.reuse ;  /* 0x0000b4008b007a23 */ /* 0x104fe2000001085c */
[----:B------:R-:W-:Y:S01]  /*a140*/  FSEL R71, R111, -INF , P0 ;  /* 0xff8000006f477808 */ /* 0x000fe20000000000 */
[----:B------:R-:W-:Y:S01]  /*a150*/  IMAD.MOV.U32 R139, RZ, RZ, R63 ;  /* 0x000000ffff8b7224 */ /* 0x000fe200078e003f */
[----:B-1----:R-:W-:Y:S01]  /*a160*/  FMNMX.FTZ R136, R2, R6, !PT ;  /* 0x0000000602887209 */ /* 0x002fe20007810000 */
[----:B------:R1:W-:Y:S01]  /*a170*/  MUFU.EX2 R248, R0 ;  /* 0x0000000000f87308 */ /* 0x0003e20000000800 */
[----:B------:R-:W-:Y:S01]  /*a180*/  FMNMX.FTZ R135, R209, R135, !PT ;  /* 0x00000087d1877209 */ /* 0x000fe20007810000 */
[----:B------:R-:W-:Y:S01]  /*a190*/  FFMA.FTZ R6, R21, c[0x0][0x2d0], -R92 ;  /* 0x0000b40015067a23 */ /* 0x000fe2000001085c */
[----:B------:R-:W-:Y:S01]  /*a1a0*/  FSEL R200, R108, -INF , P3 ;  /* 0xff8000006cc87808 */ /* 0x000fe20001800000 */
[C---:B------:R-:W-:Y:S01]  /*a1b0*/  FMUL.FTZ R96, R136.reuse, c[0x0][0x2d0] ;  /* 0x0000b40088607a20 */ /* 0x040fe20000410000 */
[----:B------:R-:W-:Y:S02]  /*a1c0*/  FMNMX.FTZ R135, R203, R135, !PT ;  /* 0x00000087cb877209 */ /* 0x000fe40007810000 */
[----:B------:R-:W-:Y:S02]  /*a1d0*/  FSETP.NEU.FTZ.AND P1, PT, R136, -INF , PT ;  /* 0xff8000008800780b */ /* 0x000fe40003f3d000 */
[----:B------:R-:W-:Y:S01]  /*a1e0*/  FMNMX.FTZ R135, R202, R135, !PT ;  /* 0x00000087ca877209 */ /* 0x000fe20007810000 */
[----:B------:R-:W-:Y:S01]  /*a1f0*/  MUFU.EX2 R234, R6 ;  /* 0x0000000600ea7308 */ /* 0x000fe20000000800 */
[----:B------:R-:W-:Y:S02]  /*a200*/  FSEL R96, R96, RZ, P1 ;  /* 0x000000ff60607208 */ /* 0x000fe40000800000 */
[----:B------:R-:W-:Y:S03]  /*a210*/  FMNMX.FTZ R135, R200, R135, !PT ;  /* 0x00000087c8877209 */ /* 0x000fe60007810000 */
[----:B------:R-:W-:Y:S01]  /*a220*/  FFMA.FTZ R106, R106, c[0x0][0x2d0], -R96 ;  /* 0x0000b4006a6a7a23 */ /* 0x000fe20000010860 */
[----:B------:R-:W-:Y:S05]  /*a230*/  FMNMX.FTZ R135, R109, R135, !PT ;  /* 0x000000876d877209 */ /* 0x000fea0007810000 */
[----:B------:R-:W2:Y:S01]  /*a240*/  SHFL.BFLY PT, R5, R135, 0x2, 0x1f ;  /* 0x0c401f0087057f89 */ /* 0x000ea200000e0000 */
[----:B-1----:R-:W-:Y:S01]  /*a250*/  FMNMX.FTZ R0, R225, R4, !PT ;  /* 0x00000004e1007209 */ /* 0x002fe20007810000 */
[--C-:B------:R-:W-:Y:S03]  /*a260*/  FFMA.FTZ R4, R16, c[0x0][0x2d0], -R92.reuse ;  /* 0x0000b40010047a23 */ /* 0x100fe6000001085c */
[----:B------:R-:W-:Y:S01]  /*a270*/  FMNMX.FTZ R0, R71, R0, !PT ;  /* 0x0000000047007209 */ /* 0x000fe20007810000 */
[----:B------:R1:W-:Y:S04]  /*a280*/  MUFU.EX2 R246, R4 ;  /* 0x0000000400f67308 */ /* 0x0003e80000000800 */
[----:B------:R-:W3:Y:S01]  /*a290*/  SHFL.BFLY PT, R2, R0, 0x2, 0x1f ;  /* 0x0c401f0000027f89 */ /* 0x000ee200000e0000 */
[----:B--2---:R-:W-:Y:S07]  /*a2a0*/  FMNMX.FTZ R135, R135, R5, !PT ;  /* 0x0000000587877209 */ /* 0x004fee0007810000 */
[----:B------:R-:W2:Y:S01]  /*a2b0*/  SHFL.BFLY PT, R5, R135, 0x1, 0x1f ;  /* 0x0c201f0087057f89 */ /* 0x000ea200000e0000 */
[----:B-1----:R-:W-:Y:S04]  /*a2c0*/  FFMA.FTZ R4, R17, c[0x0][0x2d0], -R92 ;  /* 0x0000b40011047a23 */ /* 0x002fe8000001085c */
[----:B------:R-:W1:Y:S01]  /*a2d0*/  MUFU.EX2 R242, R4 ;  /* 0x0000000400f27308 */ /* 0x000e620000000800 */
[----:B---3--:R-:W-:Y:S01]  /*a2e0*/  FMNMX.FTZ R0, R0, R2, !PT ;  /* 0x0000000200007209 */ /* 0x008fe20007810000 */
[----:B------:R-:W-:Y:S08]  /*a2f0*/  FFMA.FTZ R2, R18, c[0x0][0x2d0], -R96 ;  /* 0x0000b40012027a23 */ /* 0x000ff00000010860 */
[----:B------:R3:W-:Y:S01]  /*a300*/  MUFU.EX2 R245, R2 ;  /* 0x0000000200f57308 */ /* 0x0007e20000000800 */
[----:B--2---:R-:W-:Y:S01]  /*a310*/  FMNMX.FTZ R135, R135, R5, !PT ;  /* 0x0000000587877209 */ /* 0x004fe20007810000 */
[----:B------:R-:W-:Y:S03]  /*a320*/  FFMA.FTZ R5, R32, c[0x0][0x2d0], -R92 ;  /* 0x0000b40020057a23 */ /* 0x000fe6000001085c */
[C---:B------:R-:W-:Y:S05]  /*a330*/  FSETP.NEU.FTZ.AND P0, PT, R135.reuse, -INF , PT ;  /* 0xff8000008700780b */ /* 0x040fea0003f1d000 */
[----:B------:R2:W-:Y:S01]  /*a340*/  MUFU.EX2 R77, R5 ;  /* 0x00000005004d7308 */ /* 0x0005e20000000800 */
[----:B------:R-:W-:Y:S01]  /*a350*/  FMUL.FTZ R97, R135, c[0x0][0x2d0] ;  /* 0x0000b40087617a20 */ /* 0x000fe20000410000 */
[----:B-1----:R-:W-:Y:S01]  /*a360*/  F2FP.PACK_AB R74, R242, R246 ;  /* 0x000000f6f24a723e */ /* 0x002fe200000000ff */
[----:B------:R-:W-:Y:S02]  /*a370*/  FFMA.FTZ R4, R188, c[0x0][0x2d0], -R96 ;  /* 0x0000b400bc047a23 */ /* 0x000fe40000010860 */
[----:B------:R-:W-:Y:S01]  /*a380*/  IMAD.MOV.U32 R188, RZ, RZ, R89 ;  /* 0x000000ffffbc7224 */ /* 0x000fe200078e0059 */
[----:B------:R-:W-:Y:S04]  /*a390*/  FSEL R97, R97, RZ, P0 ;  /* 0x000000ff61617208 */ /* 0x000fe80000000000 */
[----:B------:R1:W-:Y:S01]  /*a3a0*/  MUFU.EX2 R223, R4 ;  /* 0x0000000400df7308 */ /* 0x0003e20000000800 */
[----:B---3--:R-:W3:Y:S01]  /*a3b0*/  SHFL.BFLY PT, R2, R0, 0x1, 0x1f ;  /* 0x0c201f0000027f89 */ /* 0x008ee200000e0000 */
[----:B--2---:R-:W-:Y:S08]  /*a3c0*/  FFMA.FTZ R5, R36, c[0x0][0x2d0], -R92 ;  /* 0x0000b40024057a23 */ /* 0x004ff0000001085c */
[----:B------:R-:W-:Y:S01]  /*a3d0*/  MUFU.EX2 R108, R5 ;  /* 0x00000005006c7308 */ /* 0x000fe20000000800 */
[--C-:B-1----:R-:W-:Y:S01]  /*a3e0*/  FFMA.FTZ R4, R7, c[0x0][0x2d0], -R96.reuse ;  /* 0x0000b40007047a23 */ /* 0x102fe20000010860 */
[----:B---3--:R-:W-:Y:S01]  /*a3f0*/  FMNMX.FTZ R70, R2, R0, !PT ;  /* 0x0000000002467209 */ /* 0x008fe20007810000 */
[--C-:B------:R-:W-:Y:S07]  /*a400*/  FFMA.FTZ R0, R12, c[0x0][0x2d0], -R97.reuse ;  /* 0x0000b4000c007a23 */ /* 0x100fee0000010861 */
[----:B------:R1:W2:Y:S01]  /*a410*/  MUFU.EX2 R226, R4 ;  /* 0x0000000400e27308 */ /* 0x0002a20000000800 */
[----:B------:R-:W-:Y:S01]  /*a420*/  FFMA.FTZ R2, R22, c[0x0][0x2d0], -R96 ;  /* 0x0000b40016027a23 */ /* 0x000fe20000010860 */
[----:B------:R-:W-:Y:S01]  /*a430*/  FSETP.NEU.FTZ.AND P3, PT, R70, -INF , PT ;  /* 0xff8000004600780b */ /* 0x000fe20003f7d000 */
[----:B------:R-:W-:Y:S02]  /*a440*/  FFMA.FTZ R7, R20, c[0x0][0x2d0], -R92 ;  /* 0x0000b40014077a23 */ /* 0x000fe4000001085c */
[----:B------:R-:W-:Y:S05]  /*a450*/  FMUL.FTZ R98, R70, c[0x0][0x2d0] ;  /* 0x0000b40046627a20 */ /* 0x000fea0000410000 */
[----:B------:R3:W-:Y:S01]  /*a460*/  MUFU.EX2 R244, R0 ;  /* 0x0000000000f47308 */ /* 0x0007e20000000800 */
[----:B------:R-:W-:Y:S09]  /*a470*/  FSEL R98, R98, RZ, P3 ;  /* 0x000000ff62627208 */ /* 0x000ff20001800000 */
[----:B------:R4:W-:Y:S01]  /*a480*/  MUFU.EX2 R237, R2 ;  /* 0x0000000200ed7308 */ /* 0x0009e20000000800 */
[----:B-1----:R-:W-:Y:S01]  /*a490*/  FFMA.FTZ R4, R19, c[0x0][0x2d0], -R96 ;  /* 0x0000b40013047a23 */ /* 0x002fe20000010860 */
[----:B--2---:R-:W-:Y:S08]  /*a4a0*/  F2FP.PACK_AB R73, R226, R223 ;  /* 0x000000dfe249723e */ /* 0x004ff000000000ff */
[----:B------:R1:W2:Y:S01]  /*a4b0*/  MUFU.EX2 R241, R4 ;  /* 0x0000000400f17308 */ /* 0x0002a20000000800 */
[--C-:B---3--:R-:W-:Y:S09]  /*a4c0*/  FFMA.FTZ R0, R13, c[0x0][0x2d0], -R97.reuse ;  /* 0x0000b4000d007a23 */ /* 0x108ff20000010861 */
[----:B------:R3:W3:Y:S01]  /*a4d0*/  MUFU.EX2 R240, R0 ;  /* 0x0000000000f07308 */ /* 0x0006e20000000800 */
[----:B----4-:R-:W-:Y:S09]  /*a4e0*/  FFMA.FTZ R2, R37, c[0x0][0x2d0], -R92 ;  /* 0x0000b40025027a23 */ /* 0x010ff2000001085c */
[----:B------:R4:W-:Y:S01]  /*a4f0*/  MUFU.EX2 R94, R2 ;  /* 0x00000002005e7308 */ /* 0x0009e20000000800 */
[--C-:B-1----:R-:W-:Y:S01]  /*a500*/  FFMA.FTZ R4, R8, c[0x0][0x2d0], -R97.reuse ;  /* 0x0000b40008047a23 */ /* 0x102fe20000010861 */
[----:B--2---:R-:W-:Y:S08]  /*a510*/  F2FP.PACK_AB R75, R241, R245 ;  /* 0x000000f5f14b723e */ /* 0x004ff000000000ff */
[----:B------:R1:W-:Y:S01]  /*a520*/  MUFU.EX2 R222, R4 ;  /* 0x0000000400de7308 */ /* 0x0003e20000000800 */
[----:B---3--:R-:W-:Y:S01]  /*a530*/  FFMA.FTZ R0, R10, c[0x0][0x2d0], -R98 ;  /* 0x0000b4000a007a23 */ /* 0x008fe20000010862 */
[----:B------:R-:W-:Y:S08]  /*a540*/  F2FP.PACK_AB R66, R240, R244 ;  /* 0x000000f4f042723e */ /* 0x000ff000000000ff */
[----:B------:R2:W-:Y:S01]  /*a550*/  MUFU.EX2 R110, R0 ;  /* 0x00000000006e7308 */ /* 0x0005e20000000800 */
[----:B----4-:R-:W-:Y:S09]  /*a560*/  FFMA.FTZ R2, R49, c[0x0][0x2d0], -R92 ;  /* 0x0000b40031027a23 */ /* 0x010ff2000001085c */
[----:B------:R3:W-:Y:S01]  /*a570*/  MUFU.EX2 R59, R2 ;  /* 0x00000002003b7308 */ /* 0x0007e20000000800 */
[--C-:B-1----:R-:W-:Y:S09]  /*a580*/  FFMA.FTZ R4, R9, c[0x0][0x2d0], -R97.reuse ;  /* 0x0000b40009047a23 */ /* 0x102ff20000010861 */
[----:B------:R1:W4:Y:S01]  /*a590*/  MUFU.EX2 R224, R4 ;  /* 0x0000000400e07308 */ /* 0x0003220000000800 */
[----:B--2---:R-:W-:Y:S09]  /*a5a0*/  FFMA.FTZ R0, R11, c[0x0][0x2d0], -R98 ;  /* 0x0000b4000b007a23 */ /* 0x004ff20000010862 */
[----:B------:R2:W2:Y:S01]  /*a5b0*/  MUFU.EX2 R247, R0 ;  /* 0x0000000000f77308 */ /* 0x0004a20000000800 */
[----:B---3--:R-:W-:Y:S09]  /*a5c0*/  FSEL R2, R136, RZ, P1 ;  /* 0x000000ff88027208 */ /* 0x008ff20000800000 */
[----:B------:R-:W-:Y:S01]  /*a5d0*/  MUFU.EX2 R238, R7 ;  /* 0x0000000700ee7308 */ /* 0x000fe20000000800 */
[----:B-1----:R-:W-:Y:S01]  /*a5e0*/  FFMA.FTZ R4, R33, c[0x0][0x2d0], -R92 ;  /* 0x0000b40021047a23 */ /* 0x002fe2000001085c */
[----:B----4-:R-:W-:Y:S08]  /*a5f0*/  F2FP.PACK_AB R64, R224, R222 ;  /* 0x000000dee040723e */ /* 0x010ff000000000ff */
[----:B------:R1:W-:Y:S01]  /*a600*/  MUFU.EX2 R95, R4 ;  /* 0x00000004005f7308 */ /* 0x0003e20000000800 */
[----:B--2---:R-:W-:Y:S01]  /*a610*/  FFMA.FTZ R0, R14, c[0x0][0x2d0], -R98 ;  /* 0x0000b4000e007a23 */ /* 0x004fe20000010862 */
[----:B------:R-:W-:Y:S08]  /*a620*/  F2FP.PACK_AB R65, R247, R110 ;  /* 0x0000006ef741723e */ /* 0x000ff000000000ff */
[----:B------:R2:W-:Y:S01]  /*a630*/  MUFU.EX2 R243, R0 ;  /* 0x0000000000f37308 */ /* 0x0005e20000000800 */
[----:B-1----:R-:W-:Y:S09]  /*a640*/  FFMA.FTZ R4, R38, c[0x0][0x2d0], -R96 ;  /* 0x0000b40026047a23 */ /* 0x002ff20000010860 */
[----:B------:R-:W-:Y:S01]  /*a650*/  MUFU.EX2 R58, R4 ;  /* 0x00000004003a7308 */ /* 0x000fe20000000800 */
[----:B--2---:R-:W-:Y:S09]  /*a660*/  FFMA.FTZ R0, R15, c[0x0][0x2d0], -R98 ;  /* 0x0000b4000f007a23 */ /* 0x004ff20000010862 */
[----:B------:R1:W2:Y:S02]  /*a670*/  MUFU.EX2 R239, R0 ;  /* 0x0000000000ef7308 */ /* 0x0002a40000000800 */
[--C-:B-1----:R-:W-:Y:S01]  /*a680*/  FFMA.FTZ R0, R23, c[0x0][0x2d0], -R96.reuse ;  /* 0x0000b40017007a23 */ /* 0x102fe20000010860 */
[----:B--2---:R-:W-:Y:S01]  /*a690*/  F2FP.PACK_AB R67, R239, R243 ;  /* 0x000000f3ef43723e */ /* 0x004fe200000000ff */
[----:B------:R-:W1:Y:S06]  /*a6a0*/  LDSM.16.MT88.4 R20, [R229+0x100] ;  /* 0x00010000e514783b */ /* 0x000e6c0000004200 */
[----:B------:R2:W-:Y:S02]  /*a6b0*/  MUFU.EX2 R233, R0 ;  /* 0x0000000000e97308 */ /* 0x0005e40000000800 */
[--C-:B--2---:R-:W-:Y:S08]  /*a6c0*/  FFMA.FTZ R0, R34, c[0x0][0x2d0], -R96.reuse ;  /* 0x0000b40022007a23 */ /* 0x104ff00000010860 */
[----:B------:R2:W-:Y:S02]  /*a6d0*/  MUFU.EX2 R78, R0 ;  /* 0x00000000004e7308 */ /* 0x0005e40000000800 */
[----:B--2---:R-:W-:Y:S08]  /*a6e0*/  FFMA.FTZ R0, R35, c[0x0][0x2d0], -R96 ;  /* 0x0000b40023007a23 */ /* 0x004ff00000010860 */
[----:B------:R2:W-:Y:S02]  /*a6f0*/  MUFU.EX2 R79, R0 ;  /* 0x00000000004f7308 */ /* 0x0005e40000000800 */
[--C-:B--2---:R-:W-:Y:S08]  /*a700*/  FFMA.FTZ R0, R24, c[0x0][0x2d0], -R97.reuse ;  /* 0x0000b40018007a23 */ /* 0x104ff00000010861 */
[----:B------:R2:W-:Y:S02]  /*a710*/  MUFU.EX2 R236, R0 ;  /* 0x0000000000ec7308 */ /* 0x0005e40000000800 */
[--C-:B--2---:R-:W-:Y:S08]  /*a720*/  FFMA.FTZ R0, R25, c[0x0][0x2d0], -R97.reuse ;  /* 0x0000b40019007a23 */ /* 0x104ff00000010861 */
        /* <DEDUP_REMOVED lines=13> */
[----:B--2---:R-:W-:Y:S02]  /*a800*/  FFMA.FTZ R0, R39, c[0x0][0x2d0], -R96 ;  /* 0x0000b40027007a23 */ /* 0x004fe40000010860 */
[----:B------:R-:W2:Y:S06]  /*a810*/  LDSM.16.MT88.4 R36, [R232+0x100] ;  /* 0x00010000e824783b */ /* 0x000eac0000004200 */
        /* <DEDUP_REMOVED lines=16> */
[C---:B------:R-:W-:Y:S02]  /*a920*/  FMUL.FTZ R33, R69.reuse, R169 ;  /* 0x000000a945217220 */ /* 0x040fe40000410000 */
[C---:B------:R-:W-:Y:S02]  /*a930*/  FMUL.FTZ R49, R69.reuse, R117 ;  /* 0x0000007545317220 */ /* 0x040fe40000410000 */
[----:B------:R-:W-:Y:S02]  /*a940*/  FMUL.FTZ R48, R69, R116 ;  /* 0x0000007445307220 */ /* 0x000fe40000410000 */
[----:B------:R-:W-:Y:S02]  /*a950*/  IMAD.MOV.U32 R153, RZ, RZ, R218 ;  /* 0x000000ffff997224 */ /* 0x000fe400078e00da */
[----:B------:R-:W-:Y:S02]  /*a960*/  IMAD.MOV.U32 R152, RZ, RZ, R61 ;  /* 0x000000ffff987224 */ /* 0x000fe400078e003d */
[----:B------:R-:W-:Y:S02]  /*a970*/  IMAD.MOV.U32 R141, RZ, RZ, R60 ;  /* 0x000000ffff8d7224 */ /* 0x000fe400078e003c */
        /* <DEDUP_REMOVED lines=8> */
[----:B------:R-:W-:Y:S02]  /*aa00*/  IMAD.MOV.U32 R133, RZ, RZ, R52 ;  /* 0x000000ffff857224 */ /* 0x000fe400078e0034 */
[C---:B------:R-:W-:Y:S01]  /*aa10*/  FMUL.FTZ R19, R68.reuse, R155 ;  /* 0x0000009b44137220 */ /* 0x040fe20000410000 */
[----:B------:R-:W2:Y:S01]  /*aa20*/  LDSM.16.MT88.4 R52, [R230+0x100] ;  /* 0x00010000e634783b */ /* 0x000ea20000004200 */
[----:B------:R-:W-:Y:S01]  /*aa30*/  FMUL.FTZ R18, R68, R154 ;  /* 0x0000009a44127220 */ /* 0x000fe20000410000 */
[----:B------:R-:W-:Y:S01]  /*aa40*/  F2FP.PACK_AB R72, R248, R133 ;  /* 0x00000085f848723e */ /* 0x000fe200000000ff */
[C---:B------:R-:W-:Y:S02]  /*aa50*/  FMUL.FTZ R34, R68.reuse, R170 ;  /* 0x000000aa44227220 */ /* 0x040fe40000410000 */
[----:B------:R-:W-:Y:S02]  /*aa60*/  IMAD.MOV.U32 R170, RZ, RZ, R85 ;  /* 0x000000ffffaa7224 */ /* 0x000fe400078e0055 */
[----:B------:R-:W-:Y:S02]  /*aa70*/  FMUL.FTZ R35, R68, R171 ;  /* 0x000000ab44237220 */ /* 0x000fe40000410000 */
[-C--:B-1----:R-:W-:Y:S01]  /*aa80*/  HMMA.16816.F32 R4, R72, R20.reuse, R4 ;  /* 0x000000144804723c */ /* 0x082fe20000001804 */
[----:B------:R-:W-:Y:S02]  /*aa90*/  IMAD.MOV.U32 R154, RZ, RZ, R215 ;  /* 0x000000ffff9a7224 */ /* 0x000fe400078e00d7 */
[----:B------:R-:W-:Y:S02]  /*aaa0*/  IMAD.MOV.U32 R171, RZ, RZ, R84 ;  /* 0x000000ffffab7224 */ /* 0x000fe400078e0054 */
[----:B---3--:R-:W-:Y:S02]  /*aab0*/  FADD.FTZ R0, -R2, R134 ;  /* 0x0000008602007221 */ /* 0x008fe40000010100 */
[----:B------:R-:W-:Y:S02]  /*aac0*/  FFMA.FTZ R2, R50, c[0x0][0x2d0], -R96 ;  /* 0x0000b40032027a23 */ /* 0x000fe40000010860 */
[C---:B----4-:R-:W-:Y:S02]  /*aad0*/  FMUL.FTZ R9, R3.reuse, R145 ;  /* 0x0000009103097220 */ /* 0x050fe40000410000 */
[----:B------:R1:W3:Y:S01]  /*aae0*/  MUFU.EX2 R32, R2 ;  /* 0x0000000200207308 */ /* 0x0002e20000000800 */
[C---:B------:R-:W-:Y:S02]  /*aaf0*/  FMUL.FTZ R12, R3.reuse, R148 ;  /* 0x00000094030c7220 */ /* 0x040fe40000410000 */
[----:B------:R-:W-:Y:S02]  /*ab00*/  FMUL.FTZ R0, R0, c[0x0][0x2d0] ;  /* 0x0000b40000007a20 */ /* 0x000fe40000410000 */
[C---:B------:R-:W-:Y:S02]  /*ab10*/  FMUL.FTZ R8, R3.reuse, R144 ;  /* 0x0000009003087220 */ /* 0x040fe40000410000 */
[C---:B------:R-:W-:Y:S02]  /*ab20*/  FMUL.FTZ R13, R3.reuse, R149 ;  /* 0x00000095030d7220 */ /* 0x040fe40000410000 */
[C---:B------:R-:W-:Y:S01]  /*ab30*/  FMUL.FTZ R24, R3.reuse, R160 ;  /* 0x000000a003187220 */ /* 0x040fe20000410000 */
[----:B------:R-:W4:Y:S01]  /*ab40*/  MUFU.EX2 R0, R0 ;  /* 0x0000000000007308 */ /* 0x000f220000000800 */
[C---:B------:R-:W-:Y:S02]  /*ab50*/  FMUL.FTZ R25, R3.reuse, R161 ;  /* 0x000000a103197220 */ /* 0x040fe40000410000 */
[----:B------:R-:W-:Y:S02]  /*ab60*/  FMUL.FTZ R28, R3, R164 ;  /* 0x000000a4031c7220 */ /* 0x000fe40000410000 */
[C---:B------:R-:W-:Y:S02]  /*ab70*/  FMUL.FTZ R50, R68.reuse, R118 ;  /* 0x0000007644327220 */ /* 0x040fe40000410000 */
[----:B------:R-:W-:Y:S02]  /*ab80*/  IMAD.MOV.U32 R144, RZ, RZ, R59 ;  /* 0x000000ffff907224 */ /* 0x000fe400078e003b */
[----:B------:R-:W-:Y:S02]  /*ab90*/  IMAD.MOV.U32 R149, RZ, RZ, R58 ;  /* 0x000000ffff957224 */ /* 0x000fe400078e003a */
[----:B------:R-:W-:Y:S02]  /*aba0*/  IMAD.MOV.U32 R160, RZ, RZ, R108 ;  /* 0x000000ffffa07224 */ /* 0x000fe400078e006c */
[----:B------:R-:W-:Y:S02]  /*abb0*/  IMAD.MOV.U32 R108, RZ, RZ, R82 ;  /* 0x000000ffff6c7224 */ /* 0x000fe400078e0052 */
[----:B-1----:R-:W-:Y:S02]  /*abc0*/  FFMA.FTZ R2, R51, c[0x0][0x2d0], -R96 ;  /* 0x0000b40033027a23 */ /* 0x002fe40000010860 */
[----:B---3--:R-:W-:Y:S02]  /*abd0*/  IMAD.MOV.U32 R140, RZ, RZ, R32 ;  /* 0x000000ffff8c7224 */ /* 0x008fe400078e0020 */
[----:B------:R1:W-:Y:S01]  /*abe0*/  MUFU.EX2 R145, R2 ;  /* 0x0000000200917308 */ /* 0x0003e20000000800 */
[C---:B------:R-:W-:Y:S02]  /*abf0*/  FMUL.FTZ R32, R69.reuse, R168 ;  /* 0x000000a845207220 */ /* 0x040fe40000410000 */
[----:B------:R-:W-:Y:S02]  /*ac00*/  FMUL.FTZ R51, R68, R119 ;  /* 0x0000007744337220 */ /* 0x000fe40000410000 */
[C---:B----4-:R-:W-:Y:S02]  /*ac10*/  FMUL.FTZ R11, R0.reuse, R147 ;  /* 0x00000093000b7220 */ /* 0x050fe40000410000 */
[C---:B------:R-:W-:Y:S02]  /*ac20*/  FMUL.FTZ R10, R0.reuse, R146 ;  /* 0x00000092000a7220 */ /* 0x040fe40000410000 */
[C---:B------:R-:W-:Y:S02]  /*ac30*/  FMUL.FTZ R14, R0.reuse, R150 ;  /* 0x00000096000e7220 */ /* 0x040fe40000410000 */
[C---:B------:R-:W-:Y:S02]  /*ac40*/  FMUL.FTZ R27, R0.reuse, R163 ;  /* 0x000000a3001b7220 */ /* 0x040fe40000410000 */
[----:B------:R-:W-:Y:S01]  /*ac50*/  IMAD.MOV.U32 R163, RZ, RZ, R79 ;  /* 0x000000ffffa37224 */ /* 0x000fe200078e004f */
[C---:B------:R-:W-:Y:S01]  /*ac60*/  HMMA.16816.F32 R8, R64.reuse, R20, R8 ;  /* 0x000000144008723c */ /* 0x040fe20000001808 */
[----:B------:R-:W-:Y:S02]  /*ac70*/  FMUL.FTZ R15, R0, R151 ;  /* 0x00000097000f7220 */ /* 0x000fe40000410000 */
[----:B------:R-:W-:Y:S02]  /*ac80*/  IMAD.MOV.U32 R161, RZ, RZ, R105 ;  /* 0x000000ffffa17224 */ /* 0x000fe400078e0069 */
[----:B------:R-:W-:Y:S02]  /*ac90*/  IMAD.MOV.U32 R105, RZ, RZ, R81 ;  /* 0x000000ffff697224 */ /* 0x000fe400078e0051 */
[----:B------:R-:W-:Y:S01]  /*aca0*/  FMUL.FTZ R20, R69, R156 ;  /* 0x0000009c45147220 */ /* 0x000fe20000410000 */
[-C--:B------:R-:W-:Y:S01]  /*acb0*/  HMMA.16816.F32 R12, R64, R22.reuse, R12 ;  /* 0x00000016400c723c */ /* 0x080fe2000000180c */
[----:B------:R-:W-:Y:S03]  /*acc0*/  IMAD.MOV.U32 R156, RZ, RZ, R78 ;  /* 0x000000ffff9c7224 */ /* 0x000fe600078e004e */
[----:B-1----:R-:W-:Y:S02]  /*acd0*/  FFMA.FTZ R2, R40, c[0x0][0x2d0], -R97 ;  /* 0x0000b40028027a23 */ /* 0x002fe40000010861 */
[----:B------:R-:W-:Y:S02]  /*ace0*/  FFMA.FTZ R105, R105, c[0x0][0x2d0], -R92 ;  /* 0x0000b40069697a23 */ /* 0x000fe4000001085c */
[C---:B------:R-:W-:Y:S01]  /*acf0*/  HMMA.16816.F32 R16, R72.reuse, R22, R16 ;  /* 0x000000164810723c */ /* 0x040fe20000001810 */
[----:B------:R1:W-:Y:S03]  /*ad00*/  MUFU.EX2 R148, R2 ;  /* 0x0000000200947308 */ /* 0x0003e60000000800 */
[----:B------:R-:W-:Y:S02]  /*ad10*/  FMUL.FTZ R21, R69, R157 ;  /* 0x0000009d45157220 */ /* 0x000fe40000410000 */
[----:B------:R-:W-:Y:S02]  /*ad20*/  FMUL.FTZ R26, R0, R162 ;  /* 0x000000a2001a7220 */ /* 0x000fe40000410000 */
[C---:B------:R-:W-:Y:S04]  /*ad30*/  FMUL.FTZ R22, R68.reuse, R158 ;  /* 0x0000009e44167220 */ /* 0x040fe80000410000 */
[----:B------:R-:W-:Y:S02]  /*ad40*/  FMUL.FTZ R23, R68, R159 ;  /* 0x0000009f44177220 */ /* 0x000fe40000410000 */
[----:B------:R-:W-:Y:S02]  /*ad50*/  IMAD.MOV.U32 R157, RZ, RZ, R77 ;  /* 0x000000ffff9d7224 */ /* 0x000fe400078e004d */
[----:B------:R-:W-:Y:S02]  /*ad60*/  IMAD.MOV.U32 R158, RZ, RZ, R76 ;  /* 0x000000ffff9e7224 */ /* 0x000fe400078e004c */
[----:B------:R-:W3:Y:S01]  /*ad70*/  LDSM.16.MT88.4 R76, [R231+0x100] ;  /* 0x00010000e74c783b */ /* 0x000ee20000004200 */
[-C--:B--2---:R-:W-:Y:S01]  /*ad80*/  HMMA.16816.F32 R20, R72, R36.reuse, R20 ;  /* 0x000000244814723c */ /* 0x084fe20000001814 */
[----:B------:R-:W-:Y:S02]  /*ad90*/  IMAD.MOV.U32 R162, RZ, RZ, R93 ;  /* 0x000000ffffa27224 */ /* 0x000fe400078e005d */
[----:B------:R-:W-:Y:S02]  /*ada0*/  IMAD.MOV.U32 R93, RZ, RZ, R83 ;  /* 0x000000ffff5d7224 */ /* 0x000fe400078e0053 */
[----:B------:R-:W-:Y:S02]  /*adb0*/  IMAD.MOV.U32 R107, RZ, RZ, R108 ;  /* 0x000000ffff6b7224 */ /* 0x000fe400078e006c */
[----:B-1----:R-:W-:Y:S01]  /*adc0*/  FFMA.FTZ R2, R41, c[0x0][0x2d0], -R97 ;  /* 0x0000b40029027a23 */ /* 0x002fe20000010861 */
[C---:B------:R-:W-:Y:S01]  /*add0*/  HMMA.16816.F32 R24, R64.reuse, R36, R24 ;  /* 0x000000244018723c */ /* 0x040fe20000001818 */
[C---:B------:R-:W-:Y:S02]  /*ade0*/  FMUL.FTZ R31, R0.reuse, R167 ;  /* 0x000000a7001f7220 */ /* 0x040fe40000410000 */
[----:B------:R1:W-:Y:S01]  /*adf0*/  MUFU.EX2 R30, R2 ;  /* 0x00000002001e7308 */ /* 0x0003e20000000800 */
[C---:B------:R-:W-:Y:S02]  /*ae00*/  FMUL.FTZ R40, R3.reuse, R176 ;  /* 0x000000b003287220 */ /* 0x040fe40000410000 */
[----:B------:R-:W-:Y:S02]  /*ae10*/  FMUL.FTZ R41, R3, R177 ;  /* 0x000000b103297220 */ /* 0x000fe40000410000 */
[C---:B------:R-:W-:Y:S04]  /*ae20*/  FMUL.FTZ R37, R69.reuse, R173 ;  /* 0x000000ad45257220 */ /* 0x040fe80000410000 */
[----:B------:R-:W-:Y:S02]  /*ae30*/  FMUL.FTZ R36, R69, R172 ;  /* 0x000000ac45247220 */ /* 0x000fe40000410000 */
[----:B------:R-:W-:Y:S02]  /*ae40*/  IMAD.MOV.U32 R151, RZ, RZ, R57 ;  /* 0x000000ffff977224 */ /* 0x000fe400078e0039 */
[----:B------:R-:W-:Y:S02]  /*ae50*/  IMAD.MOV.U32 R159, RZ, RZ, R56 ;  /* 0x000000ffff9f7224 */ /* 0x000fe400078e0038 */
[C---:B------:R-:W-:Y:S02]  /*ae60*/  FMUL.FTZ R56, R3.reuse, R124 ;  /* 0x0000007c03387220 */ /* 0x040fe40000410000 */
[C---:B------:R-:W-:Y:S02]  /*ae70*/  FMUL.FTZ R57, R3.reuse, R125 ;  /* 0x0000007d03397220 */ /* 0x040fe40000410000 */
[C---:B------:R-:W-:Y:S02]  /*ae80*/  FMUL.FTZ R58, R0.reuse, R126 ;  /* 0x0000007e003a7220 */ /* 0x040fe40000410000 */
[----:B------:R-:W-:Y:S02]  /*ae90*/  FMUL.FTZ R59, R0, R127 ;  /* 0x0000007f003b7220 */ /* 0x000fe40000410000 */
[----:B------:R-:W-:Y:S02]  /*aea0*/  IMAD.MOV.U32 R167, RZ, RZ, R94 ;  /* 0x000000ffffa77224 */ /* 0x000fe400078e005e */
[----:B-1----:R-:W-:Y:S02]  /*aeb0*/  FFMA.FTZ R2, R42, c[0x0][0x2d0], -R98 ;  /* 0x0000b4002a027a23 */ /* 0x002fe40000010862 */
[C---:B------:R-:W-:Y:S02]  /*aec0*/  FMUL.FTZ R42, R0.reuse, R178 ;  /* 0x000000b2002a7220 */ /* 0x040fe40000410000 */
[----:B------:R1:W-:Y:S01]  /*aed0*/  MUFU.EX2 R147, R2 ;  /* 0x0000000200937308 */ /* 0x0003e20000000800 */
[----:B------:R-:W-:Y:S02]  /*aee0*/  IMAD.MOV.U32 R94, RZ, RZ, R80 ;  /* 0x000000ffff5e7224 */ /* 0x000fe400078e0050 */
[----:B------:R-:W2:Y:S01]  /*aef0*/  LDSM.16.MT88.4 R80, [R229+0x900] ;  /* 0x00090000e550783b */ /* 0x000ea20000004200 */
[C---:B------:R-:W-:Y:S02]  /*af00*/  FMUL.FTZ R60, R3.reuse, R184 ;  /* 0x000000b8033c7220 */ /* 0x040fe40000410000 */
[----:B------:R-:W-:Y:S02]  /*af10*/  IMAD.MOV.U32 R134, RZ, RZ, R62 ;  /* 0x000000ffff867224 */ /* 0x000fe400078e003e */
[----:B------:R-:W-:Y:S02]  /*af20*/  FMUL.FTZ R61, R3, R185 ;  /* 0x000000b9033d7220 */ /* 0x000fe40000410000 */
[C---:B------:R-:W-:Y:S02]  /*af30*/  FMUL.FTZ R62, R0.reuse, R186 ;  /* 0x000000ba003e7220 */ /* 0x040fe40000410000 */
[C---:B------:R-:W-:Y:S02]  /*af40*/  FMUL.FTZ R63, R0.reuse, R187 ;  /* 0x000000bb003f7220 */ /* 0x040fe40000410000 */
[----:B------:R-:W-:Y:S02]  /*af50*/  IMAD.MOV.U32 R184, RZ, RZ, R95 ;  /* 0x000000ffffb87224 */ /* 0x000fe400078e005f */
[----:B------:R-:W-:Y:S02]  /*af60*/  IMAD.MOV.U32 R95, RZ, RZ, R94 ;  /* 0x000000ffff5f7224 */ /* 0x000fe400078e005e */
[----:B------:R-:W-:Y:S02]  /*af70*/  IMAD.MOV.U32 R108, RZ, RZ, R86 ;  /* 0x000000ffff6c7224 */ /* 0x000fe400078e0056 */
[----:B------:R-:W-:Y:S02]  /*af80*/  IMAD.MOV.U32 R94, RZ, RZ, R87 ;  /* 0x000000ffff5e7224 */ /* 0x000fe400078e0057 */
[----:B------:R-:W2:Y:S01]  /*af90*/  LDSM.16.MT88.4 R84, [R232+0x900] ;  /* 0x00090000e854783b */ /* 0x000ea20000004200 */
[----:B------:R-:W-:Y:S02]  /*afa0*/  IMAD.MOV.U32 R111, RZ, RZ, R93 ;  /* 0x000000ffff6f7224 */ /* 0x000fe400078e005d */
[--C-:B-1----:R-:W-:Y:S02]  /*afb0*/  FFMA.FTZ R2, R43, c[0x0][0x2d0], -R98.reuse ;  /* 0x0000b4002b027a23 */ /* 0x102fe40000010862 */
[----:B------:R-:W-:Y:S02]  /*afc0*/  FMUL.FTZ R43, R0, R179 ;  /* 0x000000b3002b7220 */ /* 0x000fe40000410000 */
[----:B------:R1:W1:Y:S01]  /*afd0*/  MUFU.EX2 R29, R2 ;  /* 0x00000002001d7308 */ /* 0x0002620000000800 */
[----:B------:R-:W-:Y:S02]  /*afe0*/  FFMA.FTZ R93, R199, c[0x0][0x2d0], -R98 ;  /* 0x0000b400c75d7a23 */ /* 0x000fe40000010862 */
[----:B------:R-:W-:Y:S02]  /*aff0*/  FFMA.FTZ R108, R108, c[0x0][0x2d0], -R96 ;  /* 0x0000b4006c6c7a23 */ /* 0x000fe40000010860 */
[----:B-1----:R-:W-:Y:S02]  /*b000*/  FFMA.FTZ R2, R44, c[0x0][0x2d0], -R97 ;  /* 0x0000b4002c027a23 */ /* 0x002fe40000010861 */
[----:B------:R-:W-:Y:S03]  /*b010*/  IMAD.MOV.U32 R164, RZ, RZ, R29 ;  /* 0x000000ffffa47224 */ /* 0x000fe600078e001d */
[----:B------:R1:W-:Y:S01]  /*b020*/  MUFU.EX2 R142, R2 ;  /* 0x00000002008e7308 */ /* 0x0003e20000000800 */
[C---:B------:R-:W-:Y:S02]  /*b030*/  FMUL.FTZ R29, R3.reuse, R165 ;  /* 0x000000a5031d7220 */ /* 0x040fe40000410000 */
[----:B------:R-:W-:Y:S02]  /*b040*/  IMAD.MOV.U32 R165, RZ, RZ, R30 ;  /* 0x000000ffffa57224 */ /* 0x000fe400078e001e */
[----:B------:R-:W-:Y:S02]  /*b050*/  FMUL.FTZ R30, R0, R166 ;  /* 0x000000a6001e7220 */ /* 0x000fe40000410000 */
[----:B------:R-:W-:Y:S02]  /*b060*/  FMUL.FTZ R44, R3, R180 ;  /* 0x000000b4032c7220 */ /* 0x000fe40000410000 */
[----:B------:R-:W-:Y:S01]  /*b070*/  IMAD.MOV.U32 R166, RZ, RZ, R138 ;  /* 0x000000ffffa67224 */ /* 0x000fe200078e008a */
[----:B------:R-:W-:Y:S01]  /*b080*/  MUFU.EX2 R180, R93 ;  /* 0x0000005d00b47308 */ /* 0x000fe20000000800 */
[----:B------:R-:W-:Y:S01]  /*b090*/  IMAD.MOV.U32 R138, RZ, RZ, R91 ;  /* 0x000000ffff8a7224 */ /* 0x000fe200078e005b */
[-C--:B------:R-:W-:Y:S01]  /*b0a0*/  HMMA.16816.F32 R28, R64, R38.reuse, R28 ;  /* 0x00000026401c723c */ /* 0x080fe2000000181c */
[----:B------:R-:W2:Y:S07]  /*b0b0*/  LDSM.16.MT88.4 R88, [R230+0x900] ;  /* 0x00090000e658783b */ /* 0x000eae0000004200 */
[C---:B------:R-:W-:Y:S01]  /*b0c0*/  HMMA.16816.F32 R32, R72.reuse, R38, R32 ;  /* 0x000000264820723c */ /* 0x040fe20000001820 */
[--C-:B-1----:R-:W-:Y:S03]  /*b0d0*/  FFMA.FTZ R2, R45, c[0x0][0x2d0], -R97.reuse ;  /* 0x0000b4002d027a23 */ /* 0x102fe60000010861 */
[----:B------:R-:W-:Y:S01]  /*b0e0*/  FMUL.FTZ R45, R3, R181 ;  /* 0x000000b5032d7220 */ /* 0x000fe20000410000 */
[----:B------:R1:W-:Y:S02]  /*b0f0*/  MUFU.EX2 R146, R2 ;  /* 0x0000000200927308 */ /* 0x0003e40000000800 */
[C---:B------:R-:W-:Y:S02]  /*b100*/  FMUL.FTZ R39, R68.reuse, R175 ;  /* 0x000000af44277220 */ /* 0x040fe40000410000 */
[----:B------:R-:W-:Y:S07]  /*b110*/  FMUL.FTZ R38, R68, R174 ;  /* 0x000000ae44267220 */ /* 0x000fee0000410000 */
[-C--:B------:R-:W-:Y:S08]  /*b120*/  HMMA.16816.F32 R36, R72, R52.reuse, R36 ;  /* 0x000000344824723c */ /* 0x080ff00000001824 */
[C---:B------:R-:W-:Y:S01]  /*b130*/  HMMA.16816.F32 R40, R64.reuse, R52, R40 ;  /* 0x000000344028723c */ /* 0x040fe20000001828 */
[--C-:B-1----:R-:W-:Y:S03]  /*b140*/  FFMA.FTZ R2, R46, c[0x0][0x2d0], -R98.reuse ;  /* 0x0000b4002e027a23 */ /* 0x102fe60000010862 */
[----:B------:R-:W-:Y:S01]  /*b150*/  FMUL.FTZ R46, R0, R182 ;  /* 0x000000b6002e7220 */ /* 0x000fe20000410000 */
[----:B------:R1:W-:Y:S02]  /*b160*/  MUFU.EX2 R143, R2 ;  /* 0x00000002008f7308 */ /* 0x0003e40000000800 */
[C---:B------:R-:W-:Y:S02]  /*b170*/  FMUL.FTZ R52, R69.reuse, R120 ;  /* 0x0000007845347220 */ /* 0x040fe40000410000 */
[----:B------:R-:W-:Y:S03]  /*b180*/  FMUL.FTZ R53, R69, R121 ;  /* 0x0000007945357220 */ /* 0x000fe60000410000 */
[----:B------:R-:W-:Y:S02]  /*b190*/  FFMA.FTZ R121, R200, c[0x0][0x2d0], -R97 ;  /* 0x0000b400c8797a23 */ /* 0x000fe40000010861 */
[----:B------:R-:W-:Y:S02]  /*b1a0*/  IMAD.MOV.U32 R200, RZ, RZ, R151 ;  /* 0x000000ffffc87224 */ /* 0x000fe400078e0097 */
[----:B-1----:R-:W-:Y:S02]  /*b1b0*/  FFMA.FTZ R2, R47, c[0x0][0x2d0], -R98 ;  /* 0x0000b4002f027a23 */ /* 0x002fe40000010862 */
[----:B------:R-:W-:Y:S02]  /*b1c0*/  FMUL.FTZ R47, R0, R183 ;  /* 0x000000b7002f7220 */ /* 0x000fe40000410000 */
[----:B------:R1:W-:Y:S05]  /*b1d0*/  MUFU.EX2 R150, R2 ;  /* 0x0000000200967308 */ /* 0x0003ea0000000800 */
[-C--:B------:R-:W-:Y:S08]  /*b1e0*/  HMMA.16816.F32 R44, R64, R54.reuse, R44 ;  /* 0x00000036402c723c */ /* 0x080ff0000000182c */
[C---:B------:R-:W-:Y:S07]  /*b1f0*/  HMMA.16816.F32 R48, R72.reuse, R54, R48 ;  /* 0x000000364830723c */ /* 0x040fee0000001830 */
[C---:B------:R-:W-:Y:S02]  /*b200*/  FMUL.FTZ R54, R68.reuse, R122 ;  /* 0x0000007a44367220 */ /* 0x040fe40000410000 */
[----:B------:R-:W-:Y:S03]  /*b210*/  FMUL.FTZ R55, R68, R123 ;  /* 0x0000007b44377220 */ /* 0x000fe60000410000 */
[--C-:B-1----:R-:W-:Y:S04]  /*b220*/  FFMA.FTZ R2, R189, c[0x0][0x2d0], -R92.reuse ;  /* 0x0000b400bd027a23 */ /* 0x102fe8000001085c */
[-C--:B---3--:R-:W-:Y:S01]  /*b230*/  HMMA.16816.F32 R52, R72, R76.reuse, R52 ;  /* 0x0000004c4834723c */ /* 0x088fe20000001834 */
[----:B------:R1:W3:Y:S07]  /*b240*/  MUFU.EX2 R155, R2 ;  /* 0x00000002009b7308 */ /* 0x0002ee0000000800 */
[C---:B------:R-:W-:Y:S07]  /*b250*/  HMMA.16816.F32 R56, R64.reuse, R76, R56 ;  /* 0x0000004c4038723c */ /* 0x040fee0000001838 */
[----:B------:R-:W-:Y:S01]  /*b260*/  F2FP.PACK_AB R76, R228, R236 ;  /* 0x000000ece44c723e */ /* 0x000fe200000000ff */
[-C--:B------:R-:W-:Y:S01]  /*b270*/  HMMA.16816.F32 R60, R64, R78.reuse, R60 ;  /* 0x0000004e403c723c */ /* 0x080fe2000000183c */
[----:B------:R-:W-:Y:S06]  /*b280*/  F2FP.PACK_AB R77, R158, R235 ;  /* 0x000000eb9e4d723e */ /* 0x000fec00000000ff */
[C---:B------:R-:W-:Y:S02]  /*b290*/  FMUL.FTZ R64, R69.reuse, R128 ;  /* 0x0000008045407220 */ /* 0x040fe40000410000 */
[----:B-1----:R-:W-:Y:S01]  /*b2a0*/  FFMA.FTZ R2, R190, c[0x0][0x2d0], -R92 ;  /* 0x0000b400be027a23 */ /* 0x002fe2000001085c */
[----:B------:R-:W4:Y:S02]  /*b2b0*/  LDL.LU R128, [R1+0x4] ;  /* 0x0000040001807983 */ /* 0x000f240000300800 */
[----:B------:R-:W-:Y:S01]  /*b2c0*/  FMUL.FTZ R65, R69, R129 ;  /* 0x0000008145417220 */ /* 0x000fe20000410000 */
[----:B------:R1:W-:Y:S01]  /*b2d0*/  MUFU.EX2 R168, R2 ;  /* 0x0000000200a87308 */ /* 0x0003e20000000800 */
[C---:B------:R-:W-:Y:S02]  /*b2e0*/  FMUL.FTZ R66, R68.reuse, R130 ;  /* 0x0000008244427220 */ /* 0x040fe40000410000 */
[----:B------:R-:W-:Y:S02]  /*b2f0*/  FMUL.FTZ R67, R68, R131 ;  /* 0x0000008344437220 */ /* 0x000fe40000410000 */
[----:B---3--:R-:W-:Y:S02]  /*b300*/  IMAD.MOV.U32 R199, RZ, RZ, R155 ;  /* 0x000000ffffc77224 */ /* 0x008fe400078e009b */
[----:B------:R-:W-:Y:S02]  /*b310*/  IMAD.MOV.U32 R155, RZ, RZ, R104 ;  /* 0x000000ffff9b7224 */ /* 0x000fe400078e0068 */
[----:B------:R-:W-:Y:S01]  /*b320*/  FFMA.FTZ R104, R209, c[0x0][0x2d0], -R97 ;  /* 0x0000b400d1687a23 */ /* 0x000fe20000010861 */
[----:B------:R-:W-:Y:S01]  /*b330*/  HMMA.16816.F32 R64, R72, R78, R64 ;  /* 0x0000004e4840723c */ /* 0x000fe20000001840 */
[----:B------:R-:W-:Y:S06]  /*b340*/  IMAD.MOV.U32 R209, RZ, RZ, R149 ;  /* 0x000000ffffd17224 */ /* 0x000fec00078e0095 */
[----:B------:R-:W-:Y:S02]  /*b350*/  F2FP.PACK_AB R72, R234, R238 ;  /* 0x000000eeea48723e */ /* 0x000fe400000000ff */
[----:B------:R-:W-:Y:S03]  /*b360*/  F2FP.PACK_AB R73, R233, R237 ;  /* 0x000000ede949723e */ /* 0x000fe600000000ff */
[----:B------:R-:W-:Y:S01]  /*b370*/  F2FP.PACK_AB R74, R184, R157 ;  /* 0x0000009db84a723e */ /* 0x000fe200000000ff */
[--C-:B-1----:R-:W-:Y:S01]  /*b380*/  FFMA.FTZ R2, R191, c[0x0][0x2d0], -R96.reuse ;  /* 0x0000b400bf027a23 */ /* 0x102fe20000010860 */
[----:B------:R-:W-:Y:S02]  /*b390*/  F2FP.PACK_AB R75, R163, R156 ;  /* 0x0000009ca34b723e */ /* 0x000fe400000000ff */
[----:B------:R-:W-:Y:S01]  /*b3a0*/  F2FP.PACK_AB R78, R162, R151 ;  /* 0x00000097a24e723e */ /* 0x000fe200000000ff */
[----:B------:R1:W-:Y:S01]  /*b3b0*/  MUFU.EX2 R175, R2 ;  /* 0x0000000200af7308 */ /* 0x0003e20000000800 */
[----:B------:R-:W-:Y:S03]  /*b3c0*/  F2FP.PACK_AB R79, R161, R159 ;  /* 0x0000009fa14f723e */ /* 0x000fe600000000ff */
[-C--:B--2---:R-:W-:Y:S08]  /*b3d0*/  HMMA.16816.F32 R4, R72, R80.reuse, R4 ;  /* 0x000000504804723c */ /* 0x084ff00000001804 */
[C---:B------:R-:W-:Y:S08]  /*b3e0*/  HMMA.16816.F32 R8, R76.reuse, R80, R8 ;  /* 0x000000504c08723c */ /* 0x040ff00000001808 */
[-C--:B------:R-:W-:Y:S01]  /*b3f0*/  HMMA.16816.F32 R12, R76, R82.reuse, R12 ;  /* 0x000000524c0c723c */ /* 0x080fe2000000180c */
[----:B-1----:R-:W-:Y:S07]  /*b400*/  FFMA.FTZ R2, R192, c[0x0][0x2d0], -R96 ;  /* 0x0000b400c0027a23 */ /* 0x002fee0000010860 */
[C---:B------:R-:W-:Y:S01]  /*b410*/  HMMA.16816.F32 R16, R72.reuse, R82, R16 ;  /* 0x000000524810723c */ /* 0x040fe20000001810 */
[----:B------:R1:W-:Y:S01]  /*b420*/  MUFU.EX2 R174, R2 ;  /* 0x0000000200ae7308 */ /* 0x0003e20000000800 */
[----:B------:R-:W2:Y:S06]  /*b430*/  LDSM.16.MT88.4 R80, [R231+0x900] ;  /* 0x00090000e750783b */ /* 0x000eac0000004200 */
[-C--:B------:R-:W-:Y:S08]  /*b440*/  HMMA.16816.F32 R20, R72, R84.reuse, R20 ;  /* 0x000000544814723c */ /* 0x080ff00000001814 */
[C---:B------:R-:W-:Y:S07]  /*b450*/  HMMA.16816.F32 R24, R76.reuse, R84, R24 ;  /* 0x000000544c18723c */ /* 0x040fee0000001818 */
[--C-:B------:R-:W-:Y:S01]  /*b460*/  FFMA.FTZ R84, R102, c[0x0][0x2d0], -R97.reuse ;  /* 0x0000b40066547a23 */ /* 0x100fe20000010861 */
[-C--:B------:R-:W-:Y:S01]  /*b470*/  HMMA.16816.F32 R28, R76, R86.reuse, R28 ;  /* 0x000000564c1c723c */ /* 0x080fe2000000181c */
[--C-:B-1----:R-:W-:Y:S02]  /*b480*/  FFMA.FTZ R2, R193, c[0x0][0x2d0], -R92.reuse ;  /* 0x0000b400c1027a23 */ /* 0x102fe4000001085c */
[----:B------:R1:W-:Y:S01]  /*b490*/  MUFU.EX2 R177, R84 ;  /* 0x0000005400b17308 */ /* 0x0003e20000000800 */
[----:B------:R-:W-:Y:S02]  /*b4a0*/  FFMA.FTZ R102, R219, c[0x0][0x2d0], -R97 ;  /* 0x0000b400db667a23 */ /* 0x000fe40000010861 */
[----:B------:R-:W-:Y:S02]  /*b4b0*/  IMAD.MOV.U32 R219, RZ, RZ, R147 ;  /* 0x000000ffffdb7224 */ /* 0x000fe400078e0093 */
[C---:B------:R-:W-:Y:S05]  /*b4c0*/  HMMA.16816.F32 R32, R72.reuse, R86, R32 ;  /* 0x000000564820723c */ /* 0x040fea0000001820 */
[----:B------:R3:W-:Y:S03]  /*b4d0*/  MUFU.EX2 R117, R2 ;  /* 0x0000000200757308 */ /* 0x0007e60000000800 */
[-C--:B------:R-:W-:Y:S07]  /*b4e0*/  HMMA.16816.F32 R36, R72, R88.reuse, R36 ;  /* 0x000000584824723c */ /* 0x080fee0000001824 */
[----:B------:R-:W-:Y:S01]  /*b4f0*/  MUFU.EX2 R126, R102 ;  /* 0x00000066007e7308 */ /* 0x000fe20000000800 */
[C---:B------:R-:W-:Y:S01]  /*b500*/  HMMA.16816.F32 R40, R76.reuse, R88, R40 ;  /* 0x000000584c28723c */ /* 0x040fe20000001828 */
[----:B-1----:R-:W1:Y:S06]  /*b510*/  LDSM.16.MT88.4 R84, [R229+0x1100] ;  /* 0x00110000e554783b */ /* 0x002e6c0000004200 */
[--C-:B------:R-:W-:Y:S01]  /*b520*/  FFMA.FTZ R88, R197, c[0x0][0x2d0], -R92.reuse ;  /* 0x0000b400c5587a23 */ /* 0x100fe2000001085c */
[-C--:B------:R-:W-:Y:S03]  /*b530*/  HMMA.16816.F32 R44, R76, R90.reuse, R44 ;  /* 0x0000005a4c2c723c */ /* 0x080fe6000000182c */
[----:B------:R1:W-:Y:S01]  /*b540*/  MUFU.EX2 R183, R88 ;  /* 0x0000005800b77308 */ /* 0x0003e20000000800 */
[----:B---3--:R-:W-:Y:S04]  /*b550*/  FFMA.FTZ R2, R194, c[0x0][0x2d0], -R92 ;  /* 0x0000b400c2027a23 */ /* 0x008fe8000001085c */
[C---:B------:R-:W-:Y:S05]  /*b560*/  HMMA.16816.F32 R48, R72.reuse, R90, R48 ;  /* 0x0000005a4830723c */ /* 0x040fea0000001830 */
[----:B------:R3:W-:Y:S03]  /*b570*/  MUFU.EX2 R119, R2 ;  /* 0x0000000200777308 */ /* 0x0007e60000000800 */
[-C--:B--2---:R-:W-:Y:S08]  /*b580*/  HMMA.16816.F32 R52, R72, R80.reuse, R52 ;  /* 0x000000504834723c */ /* 0x084ff00000001834 */
[C---:B------:R-:W-:Y:S01]  /*b590*/  HMMA.16816.F32 R56, R76.reuse, R80, R56 ;  /* 0x000000504c38723c */ /* 0x040fe20000001838 */
[----:B-1----:R-:W1:Y:S07]  /*b5a0*/  LDSM.16.MT88.4 R88, [R232+0x1100] ;  /* 0x00110000e858783b */ /* 0x002e6e0000004200 */
[-C--:B------:R-:W-:Y:S01]  /*b5b0*/  HMMA.16816.F32 R60, R76, R82.reuse, R60 ;  /* 0x000000524c3c723c */ /* 0x080fe2000000183c */
[--C-:B---3--:R-:W-:Y:S06]  /*b5c0*/  FFMA.FTZ R2, R195, c[0x0][0x2d0], -R96.reuse ;  /* 0x0000b400c3027a23 */ /* 0x108fec0000010860 */
[----:B------:R-:W-:Y:S01]  /*b5d0*/  F2FP.PACK_AB R76, R165, R148 ;  /* 0x00000094a54c723e */ /* 0x000fe200000000ff */
[----:B------:R-:W-:Y:S01]  /*b5e0*/  HMMA.16816.F32 R64, R72, R82, R64 ;  /* 0x000000524840723c */ /* 0x000fe20000001840 */
[----:B------:R2:W-:Y:S01]  /*b5f0*/  MUFU.EX2 R116, R2 ;  /* 0x0000000200747308 */ /* 0x0005e20000000800 */
[----:B------:R-:W3:Y:S02]  /*b600*/  LDSM.16.MT88.4 R80, [R230+0x1100] ;  /* 0x00110000e650783b */ /* 0x000ee40000004200 */
[----:B------:R-:W-:Y:S02]  /*b610*/  F2FP.PACK_AB R77, R164, R147 ;  /* 0x00000093a44d723e */ /* 0x000fe400000000ff */
[----:B------:R-:W-:Y:S02]  /*b620*/  F2FP.PACK_AB R78, R146, R142 ;  /* 0x0000008e924e723e */ /* 0x000fe400000000ff */
[----:B------:R-:W-:Y:S04]  /*b630*/  F2FP.PACK_AB R72, R167, R160 ;  /* 0x000000a0a748723e */ /* 0x000fe800000000ff */
[----:B------:R-:W-:Y:S02]  /*b640*/  F2FP.PACK_AB R73, R166, R149 ;  /* 0x00000095a649723e */ /* 0x000fe400000000ff */
[----:B------:R-:W-:Y:S02]  /*b650*/  F2FP.PACK_AB R74, R144, R141 ;  /* 0x0000008d904a723e */ /* 0x000fe400000000ff */
[----:B------:R-:W-:Y:S02]  /*b660*/  F2FP.PACK_AB R75, R145, R140 ;  /* 0x0000008c914b723e */ /* 0x000fe400000000ff */
[----:B------:R-:W-:Y:S05]  /*b670*/  F2FP.PACK_AB R79, R150, R143 ;  /* 0x0000008f964f723e */ /* 0x000fea00000000ff */
[-C--:B------:R-:W-:Y:S01]  /*b680*/  HMMA.16816.F32 R4, R72, R84.reuse, R4 ;  /* 0x000000544804723c */ /* 0x080fe20000001804 */
[----:B--2---:R-:W-:Y:S04]  /*b690*/  FFMA.FTZ R2, R196, c[0x0][0x2d0], -R96 ;  /* 0x0000b400c4027a23 */ /* 0x004fe80000010860 */
[----:B------:R2:W-:Y:S03]  /*b6a0*/  MUFU.EX2 R118, R2 ;  /* 0x0000000200767308 */ /* 0x0005e60000000800 */
[C---:B------:R-:W-:Y:S08]  /*b6b0*/  HMMA.16816.F32 R8, R76.reuse, R84, R8 ;  /* 0x000000544c08723c */ /* 0x040ff00000001808 */
[-C--:B------:R-:W-:Y:S08]  /*b6c0*/  HMMA.16816.F32 R12, R76, R86.reuse, R12 ;  /* 0x000000564c0c723c */ /* 0x080ff0000000180c */
[C---:B------:R-:W-:Y:S01]  /*b6d0*/  HMMA.16816.F32 R16, R72.reuse, R86, R16 ;  /* 0x000000564810723c */ /* 0x040fe20000001810 */
[----:B------:R-:W3:Y:S03]  /*b6e0*/  LDSM.16.MT88.4 R84, [R231+0x1100] ;  /* 0x00110000e754783b */ /* 0x000ee60000004200 */
[--C-:B--2---:R-:W-:Y:S04]  /*b6f0*/  FFMA.FTZ R2, R99, c[0x0][0x2d0], -R97.reuse ;  /* 0x0000b40063027a23 */ /* 0x104fe80000010861 */
[-C--:B-1----:R-:W-:Y:S01]  /*b700*/  HMMA.16816.F32 R20, R72, R88.reuse, R20 ;  /* 0x000000584814723c */ /* 0x082fe20000001814 */
[--C-:B------:R-:W-:Y:S01]  /*b710*/  FFMA.FTZ R99, R107, c[0x0][0x2d0], -R92.reuse ;  /* 0x0000b4006b637a23 */ /* 0x100fe2000001085c */
[----:B------:R1:W-:Y:S02]  /*b720*/  MUFU.EX2 R173, R2 ;  /* 0x0000000200ad7308 */ /* 0x0003e40000000800 */
[----:B------:R-:W-:Y:S04]  /*b730*/  FFMA.FTZ R107, R95, c[0x0][0x2d0], -R92 ;  /* 0x0000b4005f6b7a23 */ /* 0x000fe8000001085c */
[C---:B------:R-:W-:Y:S08]  /*b740*/  HMMA.16816.F32 R24, R76.reuse, R88, R24 ;  /* 0x000000584c18723c */ /* 0x040ff00000001818 */
[-C--:B------:R-:W-:Y:S08]  /*b750*/  HMMA.16816.F32 R28, R76, R90.reuse, R28 ;  /* 0x0000005a4c1c723c */ /* 0x080ff0000000181c */
[C---:B------:R-:W-:Y:S01]  /*b760*/  HMMA.16816.F32 R32, R72.reuse, R90, R32 ;  /* 0x0000005a4820723c */ /* 0x040fe20000001820 */
[----:B------:R-:W-:Y:S03]  /*b770*/  LDSM.16.MT88.4 R88, [R232+0x1900] ;  /* 0x00190000e858783b */ /* 0x000fe60000004200 */
[----:B-1----:R-:W-:Y:S02]  /*b780*/  FFMA.FTZ R2, R100, c[0x0][0x2d0], -R97 ;  /* 0x0000b40064027a23 */ /* 0x002fe40000010861 */
[----:B------:R-:W-:Y:S02]  /*b790*/  FFMA.FTZ R100, R154, c[0x0][0x2d0], -R96 ;  /* 0x0000b4009a647a23 */ /* 0x000fe40000010860 */
[-C--:B---3--:R-:W-:Y:S01]  /*b7a0*/  HMMA.16816.F32 R36, R72, R80.reuse, R36 ;  /* 0x000000504824723c */ /* 0x088fe20000001824 */
[----:B------:R1:W2:Y:S03]  /*b7b0*/  MUFU.EX2 R179, R2 ;  /* 0x0000000200b37308 */ /* 0x0002a60000000800 */
[----:B------:R-:W-:Y:S04]  /*b7c0*/  IMAD.MOV.U32 R154, RZ, RZ, R188 ;  /* 0x000000ffff9a7224 */ /* 0x000fe800078e00bc */
[C---:B------:R-:W-:Y:S03]  /*b7d0*/  HMMA.16816.F32 R40, R76.reuse, R80, R40 ;  /* 0x000000504c28723c */ /* 0x040fe60000001828 */
[----:B------:R-:W-:Y:S05]  /*b7e0*/  MUFU.EX2 R188, R99 ;  /* 0x0000006300bc7308 */ /* 0x000fea0000000800 */
[-C--:B------:R-:W-:Y:S08]  /*b7f0*/  HMMA.16816.F32 R44, R76, R82.reuse, R44 ;  /* 0x000000524c2c723c */ /* 0x080ff0000000182c */
[C---:B------:R-:W-:Y:S01]  /*b800*/  HMMA.16816.F32 R48, R72.reuse, R82, R48 ;  /* 0x000000524830723c */ /* 0x040fe20000001830 */
[----:B-1----:R-:W-:Y:S01]  /*b810*/  FFMA.FTZ R2, R101, c[0x0][0x2d0], -R98 ;  /* 0x0000b40065027a23 */ /* 0x002fe20000010862 */
[----:B------:R-:W1:Y:S02]  /*b820*/  LDSM.16.MT88.4 R80, [R229+0x1900] ;  /* 0x00190000e550783b */ /* 0x000e640000004200 */
[----:B------:R-:W-:Y:S01]  /*b830*/  FFMA.FTZ R101, R153, c[0x0][0x2d0], -R96 ;  /* 0x0000b40099657a23 */ /* 0x000fe20000010860 */
[----:B------:R3:W-:Y:S01]  /*b840*/  MUFU.EX2 R172, R2 ;  /* 0x0000000200ac7308 */ /* 0x0007e20000000800 */
[----:B------:R-:W-:Y:S02]  /*b850*/  IMAD.MOV.U32 R153, RZ, RZ, R132 ;  /* 0x000000ffff997224 */ /* 0x000fe400078e0084 */
[-C--:B------:R-:W-:Y:S01]  /*b860*/  HMMA.16816.F32 R52, R72, R84.reuse, R52 ;  /* 0x000000544834723c */ /* 0x080fe20000001834 */
[----:B------:R-:W-:Y:S07]  /*b870*/  IMAD.MOV.U32 R132, RZ, RZ, R139 ;  /* 0x000000ffff847224 */ /* 0x000fee00078e008b */
[C---:B------:R-:W-:Y:S07]  /*b880*/  HMMA.16816.F32 R56, R76.reuse, R84, R56 ;  /* 0x000000544c38723c */ /* 0x040fee0000001838 */
[--C-:B------:R-:W-:Y:S01]  /*b890*/  FFMA.FTZ R84, R111, c[0x0][0x2d0], -R92.reuse ;  /* 0x0000b4006f547a23 */ /* 0x100fe2000001085c */
[-C--:B------:R-:W-:Y:S01]  /*b8a0*/  HMMA.16816.F32 R60, R76, R86.reuse, R60 ;  /* 0x000000564c3c723c */ /* 0x080fe2000000183c */
[----:B------:R-:W-:Y:S02]  /*b8b0*/  FFMA.FTZ R111, R251, c[0x0][0x2d0], -R92 ;  /* 0x0000b400fb6f7a23 */ /* 0x000fe4000001085c */
[----:B------:R1:W-:Y:S01]  /*b8c0*/  MUFU.EX2 R139, R84 ;  /* 0x00000054008b7308 */ /* 0x0003e20000000800 */
[----:B------:R-:W-:Y:S02]  /*b8d0*/  IMAD.MOV.U32 R251, RZ, RZ, R142 ;  /* 0x000000fffffb7224 */ /* 0x000fe400078e008e */
[----:B---3--:R-:W-:Y:S01]  /*b8e0*/  FFMA.FTZ R2, R103, c[0x0][0x2d0], -R98 ;  /* 0x0000b40067027a23 */ /* 0x008fe20000010862 */
[----:B--2---:R-:W-:Y:S01]  /*b8f0*/  F2FP.PACK_AB R76, R179, R173 ;  /* 0x000000adb34c723e */ /* 0x004fe200000000ff */
[----:B------:R-:W-:Y:S01]  /*b900*/  HMMA.16816.F32 R64, R72, R86, R64 ;  /* 0x000000564840723c */ /* 0x000fe20000001840 */
[--C-:B------:R-:W-:Y:S03]  /*b910*/  FFMA.FTZ R103, R212, c[0x0][0x2d0], -R97.reuse ;  /* 0x0000b400d4677a23 */ /* 0x100fe60000010861 */
[----:B------:R-:W-:Y:S01]  /*b920*/  IMAD.MOV.U32 R212, RZ, RZ, R148 ;  /* 0x000000ffffd47224 */ /* 0x000fe200078e0094 */
[----:B------:R2:W3:Y:S02]  /*b930*/  MUFU.EX2 R178, R2 ;  /* 0x0000000200b27308 */ /* 0x0004e40000000800 */
[----:B------:R-:W-:Y:S01]  /*b940*/  F2FP.PACK_AB R73, R174, R175 ;  /* 0x000000afae49723e */ /* 0x000fe200000000ff */
[----:B-1----:R-:W-:Y:S01]  /*b950*/  LDSM.16.MT88.4 R84, [R231+0x1900] ;  /* 0x00190000e754783b */ /* 0x002fe20000004200 */
[--C-:B--2---:R-:W-:Y:S03]  /*b960*/  FFMA.FTZ R2, R112, c[0x0][0x2d0], -R97.reuse ;  /* 0x0000b40070027a23 */ /* 0x104fe60000010861 */
[----:B---3--:R-:W-:Y:S03]  /*b970*/  F2FP.PACK_AB R77, R178, R172 ;  /* 0x000000acb24d723e */ /* 0x008fe600000000ff */
[----:B------:R1:W2:Y:S02]  /*b980*/  MUFU.EX2 R221, R2 ;  /* 0x0000000200dd7308 */ /* 0x0002a40000000800 */
[--C-:B-1----:R-:W-:Y:S01]  /*b990*/  FFMA.FTZ R2, R113, c[0x0][0x2d0], -R98.reuse ;  /* 0x0000b40071027a23 */ /* 0x102fe20000010862 */
[----:B--2---:R-:W-:Y:S07]  /*b9a0*/  F2FP.PACK_AB R78, R221, R177 ;  /* 0x000000b1dd4e723e */ /* 0x004fee00000000ff */
[----:B------:R1:W-:Y:S02]  /*b9b0*/  MUFU.EX2 R176, R2 ;  /* 0x0000000200b07308 */ /* 0x0003e40000000800 */
[--C-:B-1----:R-:W-:Y:S02]  /*b9c0*/  FFMA.FTZ R2, R114, c[0x0][0x2d0], -R98.reuse ;  /* 0x0000b40072027a23 */ /* 0x102fe40000010862 */
[----:B------:R-:W-:Y:S06]  /*b9d0*/  FFMA.FTZ R114, R225, c[0x0][0x2d0], -R98 ;  /* 0x0000b400e1727a23 */ /* 0x000fec0000010862 */
[----:B------:R1:W2:Y:S02]  /*b9e0*/  MUFU.EX2 R218, R2 ;  /* 0x0000000200da7308 */ /* 0x0002a40000000800 */
[----:B-1----:R-:W-:Y:S01]  /*b9f0*/  FFMA.FTZ R2, R201, c[0x0][0x2d0], -R92 ;  /* 0x0000b400c9027a23 */ /* 0x002fe2000001085c */
[----:B--2---:R-:W-:Y:S07]  /*ba00*/  F2FP.PACK_AB R79, R218, R176 ;  /* 0x000000b0da4f723e */ /* 0x004fee00000000ff */
[----:B------:R1:W-:Y:S02]  /*ba10*/  MUFU.EX2 R215, R2 ;  /* 0x0000000200d77308 */ /* 0x0003e40000000800 */
[--C-:B-1----:R-:W-:Y:S08]  /*ba20*/  FFMA.FTZ R2, R204, c[0x0][0x2d0], -R96.reuse ;  /* 0x0000b400cc027a23 */ /* 0x102ff00000010860 */
[----:B------:R1:W-:Y:S02]  /*ba30*/  MUFU.EX2 R182, R2 ;  /* 0x0000000200b67308 */ /* 0x0003e40000000800 */
[----:B-1----:R-:W-:Y:S08]  /*ba40*/  FFMA.FTZ R2, R207, c[0x0][0x2d0], -R96 ;  /* 0x0000b400cf027a23 */ /* 0x002ff00000010860 */
[----:B------:R1:W-:Y:S02]  /*ba50*/  MUFU.EX2 R207, R2 ;  /* 0x0000000200cf7308 */ /* 0x0003e40000000800 */
[----:B-1----:R-:W-:Y:S02]  /*ba60*/  FFMA.FTZ R2, R206, c[0x0][0x2d0], -R92 ;  /* 0x0000b400ce027a23 */ /* 0x002fe4000001085c */
[----:B------:R-:W-:Y:S06]  /*ba70*/  IMAD.MOV.U32 R206, RZ, RZ, R118 ;  /* 0x000000ffffce7224 */ /* 0x000fec00078e0076 */
[----:B------:R1:W-:Y:S01]  /*ba80*/  MUFU.EX2 R204, R2 ;  /* 0x0000000200cc7308 */ /* 0x0003e20000000800 */
[----:B------:R-:W-:Y:S02]  /*ba90*/  FFMA.FTZ R118, R203, c[0x0][0x2d0], -R97 ;  /* 0x0000b400cb767a23 */ /* 0x000fe40000010861 */
[----:B------:R-:W-:Y:S02]  /*baa0*/  IMAD.MOV.U32 R203, RZ, RZ, R184 ;  /* 0x000000ffffcb7224 */ /* 0x000fe400078e00b8 */
[----:B-1----:R-:W-:Y:S02]  /*bab0*/  FFMA.FTZ R2, R213, c[0x0][0x2d0], -R92 ;  /* 0x0000b400d5027a23 */ /* 0x002fe4000001085c */
[----:B------:R-:W-:Y:S03]  /*bac0*/  IMAD.MOV.U32 R213, RZ, RZ, R119 ;  /* 0x000000ffffd57224 */ /* 0x000fe600078e0077 */
[----:B------:R1:W-:Y:S01]  /*bad0*/  MUFU.EX2 R201, R2 ;  /* 0x0000000200c97308 */ /* 0x0003e20000000800 */
[----:B------:R-:W-:Y:S02]  /*bae0*/  FFMA.FTZ R119, R202, c[0x0][0x2d0], -R97 ;  /* 0x0000b400ca777a23 */ /* 0x000fe40000010861 */
[----:B------:R-:W-:Y:S02]  /*baf0*/  IMAD.MOV.U32 R202, RZ, RZ, R159 ;  /* 0x000000ffffca7224 */ /* 0x000fe400078e009f */
[----:B-1----:R-:W-:Y:S02]  /*bb00*/  FFMA.FTZ R2, R216, c[0x0][0x2d0], -R96 ;  /* 0x0000b400d8027a23 */ /* 0x002fe40000010860 */
[----:B------:R-:W-:Y:S03]  /*bb10*/  IMAD.MOV.U32 R216, RZ, RZ, R116 ;  /* 0x000000ffffd87224 */ /* 0x000fe600078e0074 */
[----:B------:R1:W-:Y:S01]  /*bb20*/  MUFU.EX2 R196, R2 ;  /* 0x0000000200c47308 */ /* 0x0003e20000000800 */
[----:B------:R-:W-:Y:S01]  /*bb30*/  FFMA.FTZ R116, R152, c[0x0][0x2d0], -R96 ;  /* 0x0000b40098747a23 */ /* 0x000fe20000010860 */
[----:B------:R-:W-:Y:S01]  /*bb40*/  F2FP.PACK_AB R75, R206, R216 ;  /* 0x000000d8ce4b723e */ /* 0x000fe200000000ff */
[----:B------:R-:W-:Y:S02]  /*bb50*/  IMAD.MOV.U32 R152, RZ, RZ, R133 ;  /* 0x000000ffff987224 */ /* 0x000fe400078e0085 */
[----:B------:R-:W-:Y:S02]  /*bb60*/  IMAD.MOV.U32 R133, RZ, RZ, R138 ;  /* 0x000000ffff857224 */ /* 0x000fe400078e008a */
[----:B----4-:R-:W-:Y:S03]  /*bb70*/  FFMA.FTZ R69, R69, R128, R152 ;  /* 0x0000008045457223 */ /* 0x010fe60000010098 */
[----:B------:R-:W-:Y:S01]  /*bb80*/  MUFU.EX2 R138, R100 ;  /* 0x00000064008a7308 */ /* 0x000fe20000000800 */
[----:B------:R-:W-:Y:S09]  /*bb90*/  FADD.FTZ R69, R248, R69 ;  /* 0x00000045f8457221 */ /* 0x000ff20000010000 */
[----:B------:R-:W-:Y:S01]  /*bba0*/  MUFU.EX2 R100, R118 ;  /* 0x0000007600647308 */ /* 0x000fe20000000800 */
[----:B-1----:R-:W-:Y:S02]  /*bbb0*/  FFMA.FTZ R2, R217, c[0x0][0x2d0], -R96 ;  /* 0x0000b400d9027a23 */ /* 0x002fe40000010860 */
[----:B------:R-:W-:Y:S02]  /*bbc0*/  IMAD.MOV.U32 R217, RZ, RZ, R117 ;  /* 0x000000ffffd97224 */ /* 0x000fe400078e0075 */
[----:B------:R-:W-:Y:S05]  /*bbd0*/  FFMA.FTZ R117, R227, c[0x0][0x2d0], -R92 ;  /* 0x0000b400e3757a23 */ /* 0x000fea000001085c */
[----:B------:R1:W-:Y:S01]  /*bbe0*/  MUFU.EX2 R197, R2 ;  /* 0x0000000200c57308 */ /* 0x0003e20000000800 */
[----:B------:R-:W-:Y:S01]  /*bbf0*/  F2FP.PACK_AB R74, R213, R217 ;  /* 0x000000d9d54a723e */ /* 0x000fe200000000ff */
[----:B------:R-:W-:Y:S02]  /*bc00*/  IMAD.MOV.U32 R227, RZ, RZ, R140 ;  /* 0x000000ffffe37224 */ /* 0x000fe400078e008c */
[--C-:B-1----:R-:W-:Y:S02]  /*bc10*/  FFMA.FTZ R2, R115, c[0x0][0x2d0], -R97.reuse ;  /* 0x0000b40073027a23 */ /* 0x102fe40000010861 */
[----:B------:R-:W2:Y:S04]  /*bc20*/  LDL.LU R115, [R1+0x8] ;  /* 0x0000080001737983 */ /* 0x000ea80000300800 */
[----:B------:R1:W-:Y:S01]  /*bc30*/  MUFU.EX2 R181, R2 ;  /* 0x0000000200b57308 */ /* 0x0003e20000000800 */
[----:B------:R-:W3:Y:S04]  /*bc40*/  LDL.LU R113, [R1+0x10] ;  /* 0x0000100001717983 */ /* 0x000ee80000300800 */
[----:B------:R-:W4:Y:S04]  /*bc50*/  LDL.LU R112, [R1+0xc] ;  /* 0x00000c0001707983 */ /* 0x000f280000300800 */
[----:B------:R2:W5:Y:S01]  /*bc60*/  LDL.LU R248, [R1+0x60] ;  /* 0x0000600001f87983 */ /* 0x0005620000300800 */
[--C-:B-1----:R-:W-:Y:S02]  /*bc70*/  FFMA.FTZ R2, R198, c[0x0][0x2d0], -R97.reuse ;  /* 0x0000b400c6027a23 */ /* 0x102fe40000010861 */
[----:B------:R-:W-:Y:S02]  /*bc80*/  IMAD.MOV.U32 R198, RZ, RZ, R168 ;  /* 0x000000ffffc67224 */ /* 0x000fe400078e00a8 */
[----:B------:R1:W-:Y:S03]  /*bc90*/  MUFU.EX2 R195, R2 ;  /* 0x0000000200c37308 */ /* 0x0003e60000000800 */
[----:B------:R-:W-:Y:S07]  /*bca0*/  F2FP.PACK_AB R72, R198, R199 ;  /* 0x000000c7c648723e */ /* 0x000fee00000000ff */
[-C--:B------:R-:W-:Y:S08]  /*bcb0*/  HMMA.16816.F32 R4, R72, R80.reuse, R4 ;  /* 0x000000504804723c */ /* 0x080ff00000001804 */
[C---:B------:R-:W-:Y:S01]  /*bcc0*/  HMMA.16816.F32 R8, R76.reuse, R80, R8 ;  /* 0x000000504c08723c */ /* 0x040fe20000001808 */
[----:B-1----:R-:W-:Y:S07]  /*bcd0*/  FFMA.FTZ R2, R205, c[0x0][0x2d0], -R98 ;  /* 0x0000b400cd027a23 */ /* 0x002fee0000010862 */
[-C--:B------:R-:W-:Y:S01]  /*bce0*/  HMMA.16816.F32 R12, R76, R82.reuse, R12 ;  /* 0x000000524c0c723c */ /* 0x080fe2000000180c */
[----:B------:R-:W-:Y:S01]  /*bcf0*/  IMAD.MOV.U32 R205, RZ, RZ, R150 ;  /* 0x000000ffffcd7224 */ /* 0x000fe200078e0096 */
[----:B------:R1:W-:Y:S06]  /*bd00*/  MUFU.EX2 R194, R2 ;  /* 0x0000000200c27308 */ /* 0x0003ec0000000800 */
[C---:B------:R-:W-:Y:S01]  /*bd10*/  HMMA.16816.F32 R16, R72.reuse, R82, R16 ;  /* 0x000000524810723c */ /* 0x040fe20000001810 */
[----:B------:R-:W-:Y:S07]  /*bd20*/  LDSM.16.MT88.4 R80, [R229+0x2100] ;  /* 0x00210000e550783b */ /* 0x000fee0000004200 */
[-C--:B------:R-:W-:Y:S08]  /*bd30*/  HMMA.16816.F32 R20, R72, R88.reuse, R20 ;  /* 0x000000584814723c */ /* 0x080ff00000001814 */
[C---:B------:R-:W-:Y:S01]  /*bd40*/  HMMA.16816.F32 R24, R76.reuse, R88, R24 ;  /* 0x000000584c18723c */ /* 0x040fe20000001818 */
[--C-:B-1----:R-:W-:Y:S03]  /*bd50*/  FFMA.FTZ R2, R208, c[0x0][0x2d0], -R97.reuse ;  /* 0x0000b400d0027a23 */ /* 0x102fe60000010861 */
[----:B------:R-:W-:Y:S04]  /*bd60*/  IMAD.MOV.U32 R208, RZ, RZ, R146 ;  /* 0x000000ffffd07224 */ /* 0x000fe800078e0092 */
[-C--:B------:R-:W-:Y:S01]  /*bd70*/  HMMA.16816.F32 R28, R76, R90.reuse, R28 ;  /* 0x0000005a4c1c723c */ /* 0x080fe2000000181c */
[----:B------:R1:W-:Y:S07]  /*bd80*/  MUFU.EX2 R192, R2 ;  /* 0x0000000200c07308 */ /* 0x0003ee0000000800 */
[C---:B------:R-:W-:Y:S01]  /*bd90*/  HMMA.16816.F32 R32, R72.reuse, R90, R32 ;  /* 0x0000005a4820723c */ /* 0x040fe20000001820 */
[----:B------:R-:W-:Y:S03]  /*bda0*/  LDSM.16.MT88.4 R88, [R232+0x2100] ;  /* 0x00210000e858783b */ /* 0x000fe60000004200 */
[----:B-1----:R-:W-:Y:S02]  /*bdb0*/  FFMA.FTZ R2, R210, c[0x0][0x2d0], -R97 ;  /* 0x0000b400d2027a23 */ /* 0x002fe40000010861 */
[----:B------:R-:W-:Y:S02]  /*bdc0*/  IMAD.MOV.U32 R210, RZ, RZ, R145 ;  /* 0x000000ffffd27224 */ /* 0x000fe400078e0091 */
[----:B------:R1:W-:Y:S04]  /*bdd0*/  MUFU.EX2 R193, R2 ;  /* 0x0000000200c17308 */ /* 0x0003e80000000800 */
[----:B-1----:R-:W-:Y:S02]  /*bde0*/  FFMA.FTZ R2, R211, c[0x0][0x2d0], -R98 ;  /* 0x0000b400d3027a23 */ /* 0x002fe40000010862 */
[----:B------:R-:W-:Y:S04]  /*bdf0*/  IMAD.MOV.U32 R211, RZ, RZ, R144 ;  /* 0x000000ffffd37224 */ /* 0x000fe800078e0090 */
[----:B------:R1:W-:Y:S02]  /*be00*/  MUFU.EX2 R191, R2 ;  /* 0x0000000200bf7308 */ /* 0x0003e40000000800 */
[----:B-1----:R-:W-:Y:S02]  /*be10*/  FFMA.FTZ R2, R214, c[0x0][0x2d0], -R98 ;  /* 0x0000b400d6027a23 */ /* 0x002fe40000010862 */
[----:B------:R-:W-:Y:S06]  /*be20*/  IMAD.MOV.U32 R214, RZ, RZ, R143 ;  /* 0x000000ffffd67224 */ /* 0x000fec00078e008f */
[----:B------:R1:W-:Y:S02]  /*be30*/  MUFU.EX2 R123, R2 ;  /* 0x00000002007b7308 */ /* 0x0003e40000000800 */
[--C-:B-1----:R-:W-:Y:S08]  /*be40*/  FFMA.FTZ R2, R171, c[0x0][0x2d0], -R92.reuse ;  /* 0x0000b400ab027a23 */ /* 0x102ff0000001085c */
[----:B------:R1:W-:Y:S02]  /*be50*/  MUFU.EX2 R122, R2 ;  /* 0x00000002007a7308 */ /* 0x0003e40000000800 */
[----:B-1----:R-:W-:Y:S08]  /*be60*/  FFMA.FTZ R2, R170, c[0x0][0x2d0], -R92 ;  /* 0x0000b400aa027a23 */ /* 0x002ff0000001085c */
[----:B------:R1:W-:Y:S02]  /*be70*/  MUFU.EX2 R190, R2 ;  /* 0x0000000200be7308 */ /* 0x0003e40000000800 */
[--C-:B-1----:R-:W-:Y:S02]  /*be80*/  FFMA.FTZ R2, R169, c[0x0][0x2d0], -R96.reuse ;  /* 0x0000b400a9027a23 */ /* 0x102fe40000010860 */
[----:B------:R-:W-:Y:S06]  /*be90*/  LDSM.16.MT88.4 R168, [R232+0x3100] ;  /* 0x00310000e8a8783b */ /* 0x000fec0000004200 */
[----:B------:R1:W-:Y:S02]  /*bea0*/  MUFU.EX2 R120, R2 ;  /* 0x0000000200787308 */ /* 0x0003e40000000800 */
[--C-:B-1----:R-:W-:Y:S02]  /*beb0*/  FFMA.FTZ R2, R94, c[0x0][0x2d0], -R96.reuse ;  /* 0x0000b4005e027a23 */ /* 0x102fe40000010860 */
[----:B------:R-:W1:Y:S01]  /*bec0*/  LDSM.16.MT88.4 R92, [R230+0x1900] ;  /* 0x00190000e65c783b */ /* 0x000e620000004200 */
[----:B------:R-:W-:Y:S05]  /*bed0*/  FFMA.FTZ R96, R134, c[0x0][0x2d0], -R96 ;  /* 0x0000b40086607a23 */ /* 0x000fea0000010860 */
[----:B------:R4:W-:Y:S10]  /*bee0*/  MUFU.EX2 R189, R2 ;  /* 0x0000000200bd7308 */ /* 0x0009f40000000800 */
[----:B------:R1:W-:Y:S01]  /*bef0*/  MUFU.EX2 R134, R101 ;  /* 0x0000006500867308 */ /* 0x0003e20000000800 */
[----:B--2---:R-:W-:Y:S04]  /*bf00*/  FFMA.FTZ R68, R68, R115, R223 ;  /* 0x0000007344447223 */ /* 0x004fe800000100df */
[----:B------:R-:W-:Y:S05]  /*bf10*/  FADD.FTZ R68, R226, R68 ;  /* 0x00000044e2447221 */ /* 0x000fea0000010000 */
[----:B------:R-:W-:Y:S01]  /*bf20*/  MUFU.EX2 R102, R96 ;  /* 0x0000006000667308 */ /* 0x000fe20000000800 */
[----:B---3--:R-:W-:Y:S02]  /*bf30*/  FFMA.FTZ R3, R3, R113, R222 ;  /* 0x0000007103037223 */ /* 0x008fe400000100de */
[----:B------:R-:W-:Y:S02]  /*bf40*/  FADD.FTZ R68, R245, R68 ;  /* 0x00000044f5447221 */ /* 0x000fe40000010000 */
[----:B----4-:R-:W-:Y:S02]  /*bf50*/  FFMA.FTZ R2, R220, c[0x0][0x2d0], -R97 ;  /* 0x0000b400dc027a23 */ /* 0x010fe40000010861 */
[----:B------:R-:W-:Y:S02]  /*bf60*/  FFMA.FTZ R0, R0, R112, R110 ;  /* 0x0000007000007223 */ /* 0x000fe4000001006e */
[----:B------:R-:W-:Y:S01]  /*bf70*/  FADD.FTZ R3, R224, R3 ;  /* 0x00000003e0037221 */ /* 0x000fe20000010000 */
[----:B------:R-:W2:Y:S01]  /*bf80*/  MUFU.EX2 R96, R119 ;  /* 0x0000007700607308 */ /* 0x000ea20000000800 */
[----:B------:R-:W-:Y:S02]  /*bf90*/  IMAD.MOV.U32 R220, RZ, RZ, R141 ;  /* 0x000000ffffdc7224 */ /* 0x000fe400078e008d */
[----:B------:R-:W-:Y:S02]  /*bfa0*/  FADD.FTZ R3, R244, R3 ;  /* 0x00000003f4037221 */ /* 0x000fe40000010000 */
[--C-:B-1----:R-:W-:Y:S02]  /*bfb0*/  FFMA.FTZ R101, R153, c[0x0][0x2d0], -R98.reuse ;  /* 0x0000b40099657a23 */ /* 0x102fe40000010862 */
[----:B------:R-:W-:Y:S01]  /*bfc0*/  FFMA.FTZ R97, R109, c[0x0][0x2d0], -R97 ;  /* 0x0000b4006d617a23 */ /* 0x000fe20000010861 */
[-C--:B------:R-:W-:Y:S02]  /*bfd0*/  HMMA.16816.F32 R36, R72, R92.reuse, R36 ;  /* 0x0000005c4824723c */ /* 0x080fe40000001824 */
[----:B------:R1:W-:Y:S06]  /*bfe0*/  MUFU.EX2 R127, R2 ;  /* 0x00000002007f7308 */ /* 0x0003ec0000000800 */
[C---:B------:R-:W-:Y:S04]  /*bff0*/  HMMA.16816.F32 R40, R76.reuse, R92, R40 ;  /* 0x0000005c4c28723c */ /* 0x040fe80000001828 */
[----:B------:R-:W-:Y:S04]  /*c000*/  MUFU.EX2 R112, R105 ;  /* 0x0000006900707308 */ /* 0x000fe80000000800 */
[-C--:B------:R-:W-:Y:S01]  /*c010*/  HMMA.16816.F32 R44, R76, R94.reuse, R44 ;  /* 0x0000005e4c2c723c */ /* 0x080fe2000000182c */
[----:B--2---:R-:W-:Y:S05]  /*c020*/  F2FP.PACK_AB R184, R96, R100 ;  /* 0x0000006460b8723e */ /* 0x004fea00000000ff */
[----:B------:R-:W-:Y:S02]  /*c030*/  MUFU.EX2 R105, R117 ;  /* 0x0000007500697308 */ /* 0x000fe40000000800 */
[C---:B------:R-:W-:Y:S01]  /*c040*/  HMMA.16816.F32 R48, R72.reuse, R94, R48 ;  /* 0x0000005e4830723c */ /* 0x040fe20000001830 */
[----:B------:R-:W2:Y:S03]  /*c050*/  LDSM.16.MT88.4 R92, [R230+0x2100] ;  /* 0x00210000e65c783b */ /* 0x000ea60000004200 */
[--C-:B-1----:R-:W-:Y:S04]  /*c060*/  FFMA.FTZ R2, R155, c[0x0][0x2d0], -R98.reuse ;  /* 0x0000b4009b027a23 */ /* 0x102fe80000010862 */
[-C--:B------:R-:W-:Y:S01]  /*c070*/  HMMA.16816.F32 R52, R72, R84.reuse, R52 ;  /* 0x000000544834723c */ /* 0x080fe20000001834 */
[----:B------:R-:W-:Y:S07]  /*c080*/  MUFU.EX2 R97, R97 ;  /* 0x0000006100617308 */ /* 0x000fee0000000800 */
[C---:B------:R-:W-:Y:S03]  /*c090*/  HMMA.16816.F32 R56, R76.reuse, R84, R56 ;  /* 0x000000544c38723c */ /* 0x040fe60000001838 */
[----:B------:R1:W-:Y:S05]  /*c0a0*/  MUFU.EX2 R125, R2 ;  /* 0x00000002007d7308 */ /* 0x0003ea0000000800 */
[-C--:B------:R-:W-:Y:S05]  /*c0b0*/  HMMA.16816.F32 R60, R76, R86.reuse, R60 ;  /* 0x000000564c3c723c */ /* 0x080fea000000183c */
[----:B------:R-:W3:Y:S02]  /*c0c0*/  MUFU.EX2 R110, R107 ;  /* 0x0000006b006e7308 */ /* 0x000ee40000000800 */
[--C-:B------:R-:W-:Y:S01]  /*c0d0*/  FFMA.FTZ R76, R154, c[0x0][0x2d0], -R98.reuse ;  /* 0x0000b4009a4c7a23 */ /* 0x100fe20000010862 */
[----:B------:R-:W-:Y:S01]  /*c0e0*/  HMMA.16816.F32 R64, R72, R86, R64 ;  /* 0x000000564840723c */ /* 0x000fe20000001840 */
[----:B------:R-:W-:Y:S01]  /*c0f0*/  F2FP.PACK_AB R77, R194, R180 ;  /* 0x000000b4c24d723e */ /* 0x000fe200000000ff */
[----:B------:R-:W4:Y:S02]  /*c100*/  LDSM.16.MT88.4 R84, [R231+0x2100] ;  /* 0x00210000e754783b */ /* 0x000f240000004200 */
[----:B------:R-:W-:Y:S02]  /*c110*/  F2FP.PACK_AB R78, R193, R192 ;  /* 0x000000c0c14e723e */ /* 0x000fe400000000ff */
[----:B------:R-:W-:Y:S01]  /*c120*/  F2FP.PACK_AB R79, R123, R191 ;  /* 0x000000bf7b4f723e */ /* 0x000fe200000000ff */
[----:B------:R2:W-:Y:S01]  /*c130*/  MUFU.EX2 R113, R76 ;  /* 0x0000004c00717308 */ /* 0x0005e20000000800 */
[----:B------:R-:W-:Y:S02]  /*c140*/  F2FP.PACK_AB R72, R215, R183 ;  /* 0x000000b7d748723e */ /* 0x000fe400000000ff */
[----:B------:R-:W-:Y:S02]  /*c150*/  LDSM.16.MT88.4 R152, [R229+0x3100] ;  /* 0x00310000e598783b */ /* 0x000fe40000004200 */
[----:B------:R-:W-:Y:S01]  /*c160*/  F2FP.PACK_AB R73, R207, R182 ;  /* 0x000000b6cf49723e */ /* 0x000fe200000000ff */
[--C-:B-1----:R-:W-:Y:S01]  /*c170*/  FFMA.FTZ R2, R133, c[0x0][0x2d0], -R98.reuse ;  /* 0x0000b40085027a23 */ /* 0x102fe20000010862 */
[----:B------:R-:W-:Y:S02]  /*c180*/  F2FP.PACK_AB R74, R201, R204 ;  /* 0x000000ccc94a723e */ /* 0x000fe400000000ff */
[----:B------:R-:W-:Y:S01]  /*c190*/  F2FP.PACK_AB R75, R197, R196 ;  /* 0x000000c4c54b723e */ /* 0x000fe200000000ff */
[----:B------:R-:W-:Y:S01]  /*c1a0*/  MUFU.EX2 R133, R103 ;  /* 0x0000006700857308 */ /* 0x000fe20000000800 */
[----:B---3--:R-:W-:Y:S05]  /*c1b0*/  F2FP.PACK_AB R128, R110, R112 ;  /* 0x000000706e80723e */ /* 0x008fea00000000ff */
[-C--:B------:R-:W-:Y:S04]  /*c1c0*/  HMMA.16816.F32 R4, R72, R80.reuse, R4 ;  /* 0x000000504804723c */ /* 0x080fe80000001804 */
[----:B------:R1:W-:Y:S01]  /*c1d0*/  MUFU.EX2 R124, R2 ;  /* 0x00000002007c7308 */ /* 0x0003e20000000800 */
[----:B--2---:R-:W-:Y:S09]  /*c1e0*/  F2FP.PACK_AB R76, R195, R181 ;  /* 0x000000b5c34c723e */ /* 0x004ff200000000ff */
[----:B------:R-:W2:Y:S01]  /*c1f0*/  MUFU.EX2 R103, R116 ;  /* 0x0000007400677308 */ /* 0x000ea20000000800 */
[C---:B------:R-:W-:Y:S08]  /*c200*/  HMMA.16816.F32 R8, R76.reuse, R80, R8 ;  /* 0x000000504c08723c */ /* 0x040ff00000001808 */
[-C--:B------:R-:W-:Y:S01]  /*c210*/  HMMA.16816.F32 R12, R76, R82.reuse, R12 ;  /* 0x000000524c0c723c */ /* 0x080fe2000000180c */
[----:B------:R-:W3:Y:S03]  /*c220*/  MUFU.EX2 R107, R111 ;  /* 0x0000006f006b7308 */ /* 0x000ee60000000800 */
[----:B-1----:R-:W-:Y:S04]  /*c230*/  FFMA.FTZ R2, R132, c[0x0][0x2d0], -R98 ;  /* 0x0000b40084027a23 */ /* 0x002fe80000010862 */
[C---:B------:R-:W-:Y:S01]  /*c240*/  HMMA.16816.F32 R16, R72.reuse, R82, R16 ;  /* 0x000000524810723c */ /* 0x040fe20000001810 */
[----:B------:R-:W1:Y:S02]  /*c250*/  LDSM.16.MT88.4 R80, [R229+0x2900] ;  /* 0x00290000e550783b */ /* 0x000e640000004200 */
[----:B------:R4:W-:Y:S01]  /*c260*/  MUFU.EX2 R115, R2 ;  /* 0x0000000200737308 */ /* 0x0009e20000000800 */
[----:B--2---:R-:W-:Y:S04]  /*c270*/  F2FP.PACK_AB R131, R102, R103 ;  /* 0x000000676683723e */ /* 0x004fe800000000ff */
[-C--:B------:R-:W-:Y:S01]  /*c280*/  HMMA.16816.F32 R20, R72, R88.reuse, R20 ;  /* 0x000000584814723c */ /* 0x080fe20000001814 */
[----:B------:R-:W-:Y:S04]  /*c290*/  LDSM.16.MT88.4 R116, [R230+0x3100] ;  /* 0x00310000e674783b */ /* 0x000fe80000004200 */
[----:B------:R2:W-:Y:S03]  /*c2a0*/  MUFU.EX2 R132, R104 ;  /* 0x0000006800847308 */ /* 0x0005e60000000800 */
[C---:B------:R-:W-:Y:S01]  /*c2b0*/  HMMA.16816.F32 R24, R76.reuse, R88, R24 ;  /* 0x000000584c18723c */ /* 0x040fe20000001818 */
[----:B---3--:R-:W-:Y:S06]  /*c2c0*/  F2FP.PACK_AB R130, R105, R107 ;  /* 0x0000006b6982723e */ /* 0x008fec00000000ff */
[----:B------:R-:W-:Y:S01]  /*c2d0*/  MUFU.EX2 R109, R106 ;  /* 0x0000006a006d7308 */ /* 0x000fe20000000800 */
[-C--:B------:R-:W-:Y:S01]  /*c2e0*/  HMMA.16816.F32 R28, R76, R90.reuse, R28 ;  /* 0x0000005a4c1c723c */ /* 0x080fe2000000181c */
[----:B----4-:R-:W-:Y:S02]  /*c2f0*/  FADD.FTZ R2, R247, R0 ;  /* 0x00000000f7027221 */ /* 0x010fe40000010000 */
[----:B------:R3:W5:Y:S01]  /*c300*/  LDL.LU R247, [R1+0x5c] ;  /* 0x00005c0001f77983 */ /* 0x0007620000300800 */
[----:B------:R-:W-:Y:S04]  /*c310*/  FADD.FTZ R0, R246, R69 ;  /* 0x00000045f6007221 */ /* 0x000fe80000010000 */
[C---:B------:R-:W-:Y:S01]  /*c320*/  HMMA.16816.F32 R32, R72.reuse, R90, R32 ;  /* 0x0000005a4820723c */ /* 0x040fe20000001820 */
[----:B------:R-:W-:Y:S01]  /*c330*/  FADD.FTZ R99, R243, R2 ;  /* 0x00000002f3637221 */ /* 0x000fe20000010000 */
[----:B------:R-:W4:Y:S01]  /*c340*/  LDSM.16.MT88.4 R88, [R232+0x2900] ;  /* 0x00290000e858783b */ /* 0x000f220000004200 */
[----:B------:R-:W1:Y:S01]  /*c350*/  MUFU.EX2 R106, R108 ;  /* 0x0000006c006a7308 */ /* 0x000e620000000800 */
[----:B------:R-:W-:Y:S02]  /*c360*/  FADD.FTZ R69, R241, R68 ;  /* 0x00000044f1457221 */ /* 0x000fe40000010000 */
[----:B------:R-:W-:Y:S02]  /*c370*/  FADD.FTZ R2, R240, R3 ;  /* 0x00000003f0027221 */ /* 0x000fe40000010000 */
[-C--:B------:R-:W-:Y:S01]  /*c380*/  HMMA.16816.F32 R36, R72, R92.reuse, R36 ;  /* 0x0000005c4824723c */ /* 0x080fe20000001824 */
[----:B------:R-:W-:Y:S01]  /*c390*/  FADD.FTZ R3, R237, R69 ;  /* 0x00000045ed037221 */ /* 0x000fe20000010000 */
[----:B------:R3:W5:Y:S02]  /*c3a0*/  LDL.LU R246, [R1+0x58] ;  /* 0x0000580001f67983 */ /* 0x0007640000300800 */
[----:B------:R-:W-:Y:S02]  /*c3b0*/  FADD.FTZ R2, R236, R2 ;  /* 0x00000002ec027221 */ /* 0x000fe40000010000 */
[----:B------:R3:W5:Y:S01]  /*c3c0*/  LDL.LU R245, [R1+0x54] ;  /* 0x0000540001f57983 */ /* 0x0007620000300800 */
[----:B------:R-:W-:Y:S01]  /*c3d0*/  FADD.FTZ R3, R233, R3 ;  /* 0x00000003e9037221 */ /* 0x000fe20000010000 */
[C---:B------:R-:W-:Y:S01]  /*c3e0*/  HMMA.16816.F32 R40, R76.reuse, R92, R40 ;  /* 0x0000005c4c28723c */ /* 0x040fe20000001828 */
[--C-:B--2---:R-:W-:Y:S01]  /*c3f0*/  FFMA.FTZ R104, R252, c[0x0][0x2d0], -R98.reuse ;  /* 0x0000b400fc687a23 */ /* 0x104fe20000010862 */
[----:B------:R3:W5:Y:S02]  /*c400*/  LDL.LU R244, [R1+0x50] ;  /* 0x0000500001f47983 */ /* 0x0007640000300800 */
[----:B------:R-:W-:Y:S02]  /*c410*/  FFMA.FTZ R98, R71, c[0x0][0x2d0], -R98 ;  /* 0x0000b40047627a23 */ /* 0x000fe40000010862 */
[----:B------:R3:W5:Y:S01]  /*c420*/  LDL.LU R243, [R1+0x4c] ;  /* 0x00004c0001f37983 */ /* 0x0007620000300800 */
[----:B------:R-:W-:Y:S01]  /*c430*/  FADD.FTZ R71, R242, R0 ;  /* 0x00000000f2477221 */ /* 0x000fe20000010000 */
[-C--:B------:R-:W-:Y:S01]  /*c440*/  HMMA.16816.F32 R44, R76, R94.reuse, R44 ;  /* 0x0000005e4c2c723c */ /* 0x080fe2000000182c */
[----:B------:R-:W-:Y:S01]  /*c450*/  FADD.FTZ R0, R239, R99 ;  /* 0x00000063ef007221 */ /* 0x000fe20000010000 */
[----:B------:R3:W5:Y:S01]  /*c460*/  LDL.LU R242, [R1+0x48] ;  /* 0x0000480001f27983 */ /* 0x0007620000300800 */
[----:B------:R-:W-:Y:S01]  /*c470*/  MUFU.EX2 R98, R98 ;  /* 0x0000006200627308 */ /* 0x000fe20000000800 */
[----:B------:R-:W-:Y:S01]  /*c480*/  FADD.FTZ R68, R238, R71 ;  /* 0x00000047ee447221 */ /* 0x000fe20000010000 */
[----:B-1----:R-:W-:Y:S01]  /*c490*/  F2FP.PACK_AB R129, R106, R109 ;  /* 0x0000006d6a81723e */ /* 0x002fe200000000ff */
[----:B------:R3:W5:Y:S01]  /*c4a0*/  LDL.LU R241, [R1+0x44] ;  /* 0x0000440001f17983 */ /* 0x0007620000300800 */
[----:B------:R-:W-:Y:S01]  /*c4b0*/  FADD.FTZ R69, R235, R0 ;  /* 0x00000000eb457221 */ /* 0x000fe20000010000 */
[C---:B------:R-:W-:Y:S01]  /*c4c0*/  HMMA.16816.F32 R48, R72.reuse, R94, R48 ;  /* 0x0000005e4830723c */ /* 0x040fe20000001830 */
[----:B------:R-:W-:Y:S01]  /*c4d0*/  FADD.FTZ R0, R234, R68 ;  /* 0x00000044ea007221 */ /* 0x000fe20000010000 */
[----:B------:R3:W5:Y:S02]  /*c4e0*/  LDL.LU R240, [R1+0x40] ;  /* 0x0000400001f07983 */ /* 0x0007640000300800 */
[----:B------:R-:W-:Y:S02]  /*c4f0*/  FADD.FTZ R68, R228, R2 ;  /* 0x00000002e4447221 */ /* 0x000fe40000010000 */
[----:B------:R-:W1:Y:S01]  /*c500*/  LDSM.16.MT88.4 R92, [R230+0x2900] ;  /* 0x00290000e65c783b */ /* 0x000e620000004200 */
[----:B------:R-:W-:Y:S01]  /*c510*/  FADD.FTZ R2, R158, R69 ;  /* 0x000000459e027221 */ /* 0x000fe20000010000 */
[-C--:B------:R-:W-:Y:S01]  /*c520*/  HMMA.16816.F32 R52, R72, R84.reuse, R52 ;  /* 0x000000544834723c */ /* 0x080fe20000001834 */
[----:B------:R-:W-:Y:S03]  /*c530*/  FADD.FTZ R0, R157, R0 ;  /* 0x000000009d007221 */ /* 0x000fe60000010000 */
[----:B------:R-:W-:Y:S02]  /*c540*/  FADD.FTZ R2, R202, R2 ;  /* 0x00000002ca027221 */ /* 0x000fe40000010000 */
[----:B------:R3:W5:Y:S01]  /*c550*/  LDL.LU R239, [R1+0x3c] ;  /* 0x00003c0001ef7983 */ /* 0x0007620000300800 */
[----:B------:R-:W-:Y:S01]  /*c560*/  FADD.FTZ R0, R203, R0 ;  /* 0x00000000cb007221 */ /* 0x000fe20000010000 */
[C---:B------:R-:W-:Y:S02]  /*c570*/  HMMA.16816.F32 R56, R76.reuse, R84, R56 ;  /* 0x000000544c38723c */ /* 0x040fe40000001838 */
[----:B------:R3:W5:Y:S04]  /*c580*/  LDL.LU R238, [R1+0x38] ;  /* 0x0000380001ee7983 */ /* 0x0007680000300800 */
[----:B------:R3:W5:Y:S02]  /*c590*/  LDL.LU R237, [R1+0x34] ;  /* 0x0000340001ed7983 */ /* 0x0007640000300800 */
[-C--:B------:R-:W-:Y:S02]  /*c5a0*/  HMMA.16816.F32 R60, R76, R86.reuse, R60 ;  /* 0x000000564c3c723c */ /* 0x080fe4000000183c */
[----:B------:R3:W5:Y:S04]  /*c5b0*/  LDL.LU R236, [R1+0x30] ;  /* 0x0000300001ec7983 */ /* 0x0007680000300800 */
[----:B------:R3:W5:Y:S01]  /*c5c0*/  LDL.LU R235, [R1+0x2c] ;  /* 0x00002c0001eb7983 */ /* 0x0007620000300800 */
[----:B------:R-:W-:Y:S01]  /*c5d0*/  F2FP.PACK_AB R76, R126, R127 ;  /* 0x0000007f7e4c723e */ /* 0x000fe200000000ff */
[----:B------:R-:W-:Y:S01]  /*c5e0*/  HMMA.16816.F32 R64, R72, R86, R64 ;  /* 0x000000564840723c */ /* 0x000fe20000001840 */
[----:B------:R-:W-:Y:S01]  /*c5f0*/  F2FP.PACK_AB R77, R124, R125 ;  /* 0x0000007d7c4d723e */ /* 0x000fe200000000ff */
[----:B------:R3:W5:Y:S02]  /*c600*/  LDL.LU R234, [R1+0x28] ;  /* 0x0000280001ea7983 */ /* 0x0007640000300800 */
[----:B------:R-:W-:Y:S02]  /*c610*/  F2FP.PACK_AB R78, R132, R133 ;  /* 0x00000085844e723e */ /* 0x000fe400000000ff */
[----:B------:R3:W5:Y:S01]  /*c620*/  LDL.LU R233, [R1+0x24] ;  /* 0x0000240001e97983 */ /* 0x0007620000300800 */
[----:B------:R-:W-:Y:S02]  /*c630*/  F2FP.PACK_AB R72, R190, R122 ;  /* 0x0000007abe48723e */ /* 0x000fe400000000ff */
[----:B------:R-:W-:Y:S01]  /*c640*/  F2FP.PACK_AB R73, R189, R120 ;  /* 0x00000078bd49723e */ /* 0x000fe200000000ff */
[----:B------:R3:W5:Y:S02]  /*c650*/  LDL.LU R228, [R1+0x20] ;  /* 0x0000200001e47983 */ /* 0x0007640000300800 */
[----:B------:R-:W-:Y:S02]  /*c660*/  F2FP.PACK_AB R74, R188, R139 ;  /* 0x0000008bbc4a723e */ /* 0x000fe400000000ff */
[----:B------:R-:W-:Y:S01]  /*c670*/  F2FP.PACK_AB R75, R134, R138 ;  /* 0x0000008a864b723e */ /* 0x000fe200000000ff */
[----:B------:R-:W2:Y:S01]  /*c680*/  LDSM.16.MT88.4 R84, [R231+0x2900] ;  /* 0x00290000e754783b */ /* 0x000ea20000004200 */
[----:B------:R-:W-:Y:S05]  /*c690*/  F2FP.PACK_AB R79, R113, R115 ;  /* 0x00000073714f723e */ /* 0x000fea00000000ff */
[-C--:B------:R-:W-:Y:S08]  /*c6a0*/  HMMA.16816.F32 R4, R72, R80.reuse, R4 ;  /* 0x000000504804723c */ /* 0x080ff00000001804 */
[C---:B------:R-:W-:Y:S01]  /*c6b0*/  HMMA.16816.F32 R8, R76.reuse, R80, R8 ;  /* 0x000000504c08723c */ /* 0x040fe20000001808 */
[----:B------:R-:W1:Y:S07]  /*c6c0*/  MUFU.EX2 R81, R121 ;  /* 0x0000007900517308 */ /* 0x000e6e0000000800 */
[-C--:B------:R-:W-:Y:S03]  /*c6d0*/  HMMA.16816.F32 R12, R76, R82.reuse, R12 ;  /* 0x000000524c0c723c */ /* 0x080fe6000000180c */
[----:B------:R-:W2:Y:S05]  /*c6e0*/  MUFU.EX2 R80, R114 ;  /* 0x0000007200507308 */ /* 0x000eaa0000000800 */
[C---:B------:R-:W-:Y:S05]  /*c6f0*/  HMMA.16816.F32 R16, R72.reuse, R82, R16 ;  /* 0x000000524810723c */ /* 0x040fea0000001810 */
[----:B------:R-:W-:Y:S03]  /*c700*/  MUFU.EX2 R83, R101 ;  /* 0x0000006500537308 */ /* 0x000fe60000000800 */
[-C--:B----4-:R-:W-:Y:S01]  /*c710*/  HMMA.16816.F32 R20, R72, R88.reuse, R20 ;  /* 0x000000584814723c */ /* 0x090fe20000001814 */
[----:B-1----:R-:W-:Y:S06]  /*c720*/  F2FP.PACK_AB R186, R97, R81 ;  /* 0x0000005161ba723e */ /* 0x002fec00000000ff */
[----:B------:R-:W1:Y:S01]  /*c730*/  MUFU.EX2 R82, R104 ;  /* 0x0000006800527308 */ /* 0x000e620000000800 */
[C---:B------:R-:W-:Y:S01]  /*c740*/  HMMA.16816.F32 R24, R76.reuse, R88, R24 ;  /* 0x000000584c18723c */ /* 0x040fe20000001818 */
[----:B--2---:R-:W-:Y:S07]  /*c750*/  F2FP.PACK_AB R187, R98, R80 ;  /* 0x0000005062bb723e */ /* 0x004fee00000000ff */
[-C--:B------:R-:W-:Y:S08]  /*c760*/  HMMA.16816.F32 R28, R76, R90.reuse, R28 ;  /* 0x0000005a4c1c723c */ /* 0x080ff0000000181c */
[C---:B------:R-:W-:Y:S01]  /*c770*/  HMMA.16816.F32 R32, R72.reuse, R90, R32 ;  /* 0x0000005a4820723c */ /* 0x040fe20000001820 */
[----:B-1----:R-:W-:Y:S07]  /*c780*/  F2FP.PACK_AB R185, R82, R83 ;  /* 0x0000005352b9723e */ /* 0x002fee00000000ff */
        /* <DEDUP_REMOVED lines=110> */
[----:B------:R1:W-:Y:S01]  /*ce70*/  STL [R1+0x8], R3 ;  /* 0x0000080301007387 */ /* 0x0003e20000100800 */
[----:B------:R-:W-:Y:S02]  /*ce80*/  FADD.FTZ R0, R98, R0 ;  /* 0x0000000062007221 */ /* 0x000fe40000010000 */
[----:B------:R-:W-:Y:S01]  /*ce90*/  IMAD.MOV.U32 R134, RZ, RZ, R70 ;  /* 0x000000ffff867224 */ /* 0x000fe200078e0046 */
[----:B------:R3:W-:Y:S01]  /*cea0*/  STL [R1+0x10], R2 ;  /* 0x0000100201007387 */ /* 0x0007e20000100800 */
[----:B------:R-:W-:Y:S02]  /*ceb0*/  IMAD.MOV.U32 R132, RZ, RZ, R136 ;  /* 0x000000ffff847224 */ /* 0x000fe400078e0088 */
[----:B------:R-:W-:Y:S01]  /*cec0*/  IMAD.MOV.U32 R133, RZ, RZ, R135 ;  /* 0x000000ffff857224 */ /* 0x000fe200078e0087 */
[----:B------:R3:W-:Y:S01]  /*ced0*/  STL [R1+0xc], R0 ;  /* 0x00000c0001007387 */ /* 0x0007e20000100800 */
[----:B-1----:R-:W-:Y:S01]  /*cee0*/  IMAD.MOV.U32 R3, RZ, RZ, R137 ;  /* 0x000000ffff037224 */ /* 0x002fe200078e0089 */
[----:B------:R-:W-:-:S05]  /*cef0*/  @P0 BRA `(.L_x_1460) ;  /* 0xffffa97000000947 */ /* 0x000fca000383ffff */
.L_x_1457:
[----:B------:R-:W-:-:S13]  /*cf00*/  ISETP.LE.AND P0, PT, RZ, UR6, PT ;  /* 0x00000006ff007c0c */ /* 0x000fda000bf03270 */
[----:B------:R-:W-:Y:S05]  /*cf10*/  @!P0 BRA `(.L_x_1461) ;  /* 0x0000425000008947 */ /* 0x000fea0003800000 */
[----:B------:R-:W-:Y:S01]  /*cf20*/  IMAD.MOV.U32 R3, RZ, RZ, R136 ;  /* 0x000000ffff037224 */ /* 0x000fe200078e0088 */
[----:B------:R-:W-:Y:S01]  /*cf30*/  MOV R138, R70 ;  /* 0x00000046008a7202 */ /* 0x000fe20000000f00 */
[----:B--23--:R-:W-:Y:S01]  /*cf40*/  IMAD.MOV.U32 R0, RZ, RZ, R137 ;  /* 0x000000ffff007224 */ /* 0x00cfe200078e0089 */
[----:B------:R-:W-:Y:S01]  /*cf50*/  MOV R133, R135 ;  /* 0x0000008700857202 */ /* 0x000fe20000000f00 */
[----:B------:R-:W-:Y:S05]  /*cf60*/  BRA `(.L_x_1462) ;  /* 0x0000040000007947 */ /* 0x000fea0003800000 */
.L_x_1464:
        /* <DEDUP_REMOVED lines=35> */
[-C--:B-1----:R-:W-:Y:S03]  /*d1a0*/  IADD3 R136, P1, R136, R247.reuse, RZ ;  /* 0x000000f788887210 */ /* 0x082fe60007f3e0ff */
[----:B------:R-:W1:Y:S04]  /*d1b0*/  SHFL.IDX PT, R188, R132, 0x4, 0x181f ;  /* 0x00981f0084bc7f89 */ /* 0x000e6800000e0000 */
[----:B------:R-:W1:Y:S01]  /*d1c0*/  SHFL.IDX PT, R191, R2, 0x3, 0x181f ;  /* 0x00781f0002bf7f89 */ /* 0x000e6200000e0000 */
[-C--:B--2---:R-:W-:Y:S03]  /*d1d0*/  IADD3 R134, P0, R134, R247.reuse, RZ ;  /* 0x000000f786867210 */ /* 0x084fe60007f1e0ff */
[----:B------:R-:W2:Y:S01]  /*d1e0*/  SHFL.IDX PT, R189, R132, 0x5, 0x181f ;  /* 0x00b81f0084bd7f89 */ /* 0x000ea200000e0000 */
[--C-:B---3--:R-:W-:Y:S03]  /*d1f0*/  IMAD.X R137, R137, 0x1, R246.reuse, P1 ;  /* 0x0000000189897824 */ /* 0x108fe600008e06f6 */
[----:B------:R-:W3:Y:S01]  /*d200*/  SHFL.IDX PT, R195, R2, 0x4, 0x181f ;  /* 0x00981f0002c37f89 */ /* 0x000ee200000e0000 */
[-C--:B----4-:R-:W-:Y:S02]  /*d210*/  IADD3.X R135, R135, R246.reuse, RZ, P0, !PT ;  /* 0x000000f687877210 */ /* 0x090fe400007fe4ff */
[-C--:B------:R-:W-:Y:S01]  /*d220*/  IADD3 R192, P0, R192, R247.reuse, RZ ;  /* 0x000000f7c0c07210 */ /* 0x080fe20007f1e0ff */
[----:B------:R2:W-:Y:S01]  /*d230*/  LDGSTS.E.BYPASS.LTC128B.128 [R250+0x3900], [R136.64], !P6 ;  /* 0x0390000088fa7fae */ /* 0x0005e2000f101d4e */
[-C--:B-----5:R-:W-:Y:S03]  /*d240*/  IADD3 R190, P3, R190, R247.reuse, RZ ;  /* 0x000000f7bebe7210 */ /* 0x0a0fe60007f7e0ff */
[----:B------:R4:W-:Y:S01]  /*d250*/  LDGSTS.E.BYPASS.LTC128B.128 [R250+0x4100], [R134.64], !P6 ;  /* 0x0410000086fa7fae */ /* 0x0009e2000f101d4e */
[--C-:B------:R-:W-:Y:S03]  /*d260*/  IMAD.X R193, R139, 0x1, R246.reuse, P0 ;  /* 0x000000018bc17824 */ /* 0x100fe600000e06f6 */
[----:B------:R-:W4:Y:S01]  /*d270*/  SHFL.IDX PT, R132, R132, 0x6, 0x181f ;  /* 0x00d81f0084847f89 */ /* 0x000f2200000e0000 */
[-C--:B-1----:R-:W-:Y:S03]  /*d280*/  IADD3 R188, P2, R188, R247.reuse, RZ ;  /* 0x000000f7bcbc7210 */ /* 0x082fe60007f5e0ff */
[----:B------:R-:W1:Y:S01]  /*d290*/  SHFL.IDX PT, R194, R2, 0x5, 0x181f ;  /* 0x00b81f0002c27f89 */ /* 0x000e6200000e0000 */
[--C-:B------:R-:W-:Y:S03]  /*d2a0*/  IMAD.X R191, R191, 0x1, R246.reuse, P3 ;  /* 0x00000001bfbf7824 */ /* 0x100fe600018e06f6 */
[----:B------:R-:W5:Y:S04]  /*d2b0*/  SHFL.IDX PT, R2, R2, 0x6, 0x181f ;  /* 0x00d81f0002027f89 */ /* 0x000f6800000e0000 */
[----:B------:R5:W-:Y:S04]  /*d2c0*/  LDGSTS.E.BYPASS.LTC128B.128 [R250+0x4900], [R192.64], !P6 ;  /* 0x04900000c0fa7fae */ /* 0x000be8000f101d4e */
[----:B------:R5:W-:Y:S01]  /*d2d0*/  LDGSTS.E.BYPASS.LTC128B.128 [R250+0x5100], [R190.64], !P6 ;  /* 0x05100000befa7fae */ /* 0x000be2000f101d4e */
[-C--:B--2---:R-:W-:Y:S01]  /*d2e0*/  IADD3 R136, P1, R189, R247.reuse, RZ ;  /* 0x000000f7bd887210 */ /* 0x084fe20007f3e0ff */
[--C-:B---3--:R-:W-:Y:S01]  /*d2f0*/  IMAD.X R189, R195, 0x1, R246.reuse, P2 ;  /* 0x00000001c3bd7824 */ /* 0x108fe200010e06f6 */
[----:B----4-:R-:W-:Y:S04]  /*d300*/  IADD3 R134, P0, R132, R247, RZ ;  /* 0x000000f784867210 */ /* 0x010fe80007f1e0ff */
[----:B------:R2:W-:Y:S01]  /*d310*/  LDGSTS.E.BYPASS.LTC128B.128 [R250+0x5900], [R188.64], !P6 ;  /* 0x05900000bcfa7fae */ /* 0x0005e2000f101d4e */
[----:B-1----:R-:W-:Y:S01]  /*d320*/  IADD3.X R137, R194, R246, RZ, P1, !PT ;  /* 0x000000f6c2897210 */ /* 0x002fe20000ffe4ff */
[----:B-----5:R-:W-:Y:S04]  /*d330*/  IMAD.X R135, R2, 0x1, R246, P0 ;  /* 0x0000000102877824 */ /* 0x020fe800000e06f6 */
[----:B------:R2:W-:Y:S04]  /*d340*/  LDGSTS.E.BYPASS.LTC128B.128 [R250+0x6100], [R136.64], !P6 ;  /* 0x0610000088fa7fae */ /* 0x0005e8000f101d4e */
[----:B------:R2:W-:Y:S01]  /*d350*/  LDGSTS.E.BYPASS.LTC128B.128 [R250+0x6900], [R134.64], !P6 ;  /* 0x0690000086fa7fae */ /* 0x0005e2000f101d4e */
[----:B------:R-:W-:-:S05]  /*d360*/  BRA `(.L_x_1463) ;  /* 0x00000ce000007947 */ /* 0x000fca0003800000 */
.L_x_1462:
[----:B------:R-:W-:Y:S04]  /*d370*/  DEPBAR.LE SB0, 0x0 ;  /* 0x000080000000791a */ /* 0x000fe80000000000 */
[----:B------:R-:W-:Y:S01]  /*d380*/  BAR.SYNC.DEFER_BLOCKING 0x0 ;  /* 0x0000000000007b1d */ /* 0x000fe20000010000 */
[----:B------:R-:W-:Y:S01]  /*d390*/  IADD3 R136, R250, 0x100, RZ ;  /* 0x00000100fa887810 */ /* 0x000fe20007ffe0ff */
        /* <DEDUP_REMOVED lines=41> */
[----:B------:R-:W-:Y:S03]  /*d630*/  IMAD.WIDE.U32 R72, R248, c[0x0][0x218], R64 ;  /* 0x00008600f8487a25 */ /* 0x000fe600078e0040 */
        /* <DEDUP_REMOVED lines=28> */
[--C-:B-1----:R-:W-:Y:S03]  /*d800*/  IMAD.X R97, R103, 0x1, R246.reuse, P0 ;  /* 0x0000000167617824 */ /* 0x102fe600000e06f6 */
        /* <DEDUP_REMOVED lines=12> */
[--C-:B---3--:R-:W-:Y:S05]  /*d8d0*/  IMAD.X R105, R107, 0x1, R246.reuse, P0 ;  /* 0x000000016b697824 */ /* 0x108fea00000e06f6 */
        /* <DEDUP_REMOVED lines=119> */
.L_x_1463:
        /* <DEDUP_REMOVED lines=112> */
[----:B------:R-:W2:Y:S03]  /*e750*/  SHFL.BFLY PT, R136, R132, 0x2, 0x1f ;  /* 0x0c401f0084887f89 */ /* 0x000ea600000e0000 */
[----:B------:R-:W-:Y:S04]  /*e760*/  FMNMX.FTZ R135, R90, R135, !PT ;  /* 0x000000875a877209 */ /* 0x000fe80007810000 */
[----:B------:R-:W-:Y:S01]  /*e770*/  FMNMX.FTZ R135, R91, R135, !PT ;  /* 0x000000875b877209 */ /* 0x000fe20007810000 */
[----:B------:R-:W3:Y:S03]  /*e780*/  SHFL.BFLY PT, R139, R134, 0x1, 0x1f ;  /* 0x0c201f00868b7f89 */ /* 0x000ee600000e0000 */
[----:B------:R-:W-:Y:S02]  /*e790*/  FMNMX.FTZ R135, R94, R135, !PT ;  /* 0x000000875e877209 */ /* 0x000fe40007810000 */
[----:B-1----:R-:W-:Y:S02]  /*e7a0*/  FMNMX.FTZ R137, R2, R188, !PT ;  /* 0x000000bc02897209 */ /* 0x002fe40007810000 */
[----:B------:R-:W-:Y:S03]  /*e7b0*/  FMNMX.FTZ R2, R95, R135, !PT ;  /* 0x000000875f027209 */ /* 0x000fe60007810000 */
[C---:B------:R-:W-:Y:S01]  /*e7c0*/  FMUL.FTZ R192, R137.reuse, c[0x0][0x2d0] ;  /* 0x0000b40089c07a20 */ /* 0x040fe20000410000 */
[----:B------:R-:W-:Y:S01]  /*e7d0*/  FMNMX.FTZ R135, R106, R2, !PT ;  /* 0x000000026a877209 */ /* 0x000fe20007810000 */
[----:B------:R-:W-:Y:S01]  /*e7e0*/  FADD.FTZ R0, -R137, R0 ;  /* 0x0000000089007221 */ /* 0x000fe20000010100 */
[----:B--2---:R-:W-:Y:S01]  /*e7f0*/  FMNMX.FTZ R132, R132, R136, !PT ;  /* 0x0000008884847209 */ /* 0x004fe20007810000 */
[--C-:B------:R-:W-:Y:S02]  /*e800*/  FFMA.FTZ R20, R20, c[0x0][0x2d0], -R192.reuse ;  /* 0x0000b40014147a23 */ /* 0x100fe400000108c0 */
[--C-:B------:R-:W-:Y:S02]  /*e810*/  FFMA.FTZ R21, R21, c[0x0][0x2d0], -R192.reuse ;  /* 0x0000b40015157a23 */ /* 0x100fe400000108c0 */
[----:B------:R-:W-:Y:S01]  /*e820*/  MUFU.EX2 R198, R20 ;  /* 0x0000001400c67308 */ /* 0x000fe20000000800 */
[----:B------:R-:W1:Y:S01]  /*e830*/  SHFL.BFLY PT, R189, R132, 0x1, 0x1f ;  /* 0x0c201f0084bd7f89 */ /* 0x000e6200000e0000 */
[--C-:B------:R-:W-:Y:S01]  /*e840*/  FFMA.FTZ R52, R52, c[0x0][0x2d0], -R192.reuse ;  /* 0x0000b40034347a23 */ /* 0x100fe200000108c0 */
[----:B---3--:R-:W-:Y:S01]  /*e850*/  FMNMX.FTZ R136, R134, R139, !PT ;  /* 0x0000008b86887209 */ /* 0x008fe20007810000 */
[--C-:B------:R-:W-:Y:S02]  /*e860*/  FFMA.FTZ R53, R53, c[0x0][0x2d0], -R192.reuse ;  /* 0x0000b40035357a23 */ /* 0x100fe400000108c0 */
[--C-:B------:R-:W-:Y:S02]  /*e870*/  FFMA.FTZ R64, R64, c[0x0][0x2d0], -R192.reuse ;  /* 0x0000b40040407a23 */ /* 0x100fe400000108c0 */
[--C-:B------:R-:W-:Y:S02]  /*e880*/  FFMA.FTZ R65, R65, c[0x0][0x2d0], -R192.reuse ;  /* 0x0000b40041417a23 */ /* 0x100fe400000108c0 */
[----:B------:R-:W-:Y:S01]  /*e890*/  MUFU.EX2 R193, R21 ;  /* 0x0000001500c17308 */ /* 0x000fe20000000800 */
[--C-:B------:R-:W-:Y:S02]  /*e8a0*/  FFMA.FTZ R68, R68, c[0x0][0x2d0], -R192.reuse ;  /* 0x0000b40044447a23 */ /* 0x100fe400000108c0 */
[--C-:B------:R-:W-:Y:S02]  /*e8b0*/  FFMA.FTZ R69, R69, c[0x0][0x2d0], -R192.reuse ;  /* 0x0000b40045457a23 */ /* 0x100fe400000108c0 */
[----:B------:R-:W-:Y:S02]  /*e8c0*/  FMUL.FTZ R139, R136, c[0x0][0x2d0] ;  /* 0x0000b400888b7a20 */ /* 0x000fe40000410000 */
[--C-:B------:R-:W-:Y:S02]  /*e8d0*/  FFMA.FTZ R16, R16, c[0x0][0x2d0], -R192.reuse ;  /* 0x0000b40010107a23 */ /* 0x100fe400000108c0 */
[--C-:B------:R-:W-:Y:S02]  /*e8e0*/  FFMA.FTZ R22, R22, c[0x0][0x2d0], -R139.reuse ;  /* 0x0000b40016167a23 */ /* 0x100fe4000001088b */
[----:B------:R-:W-:Y:S01]  /*e8f0*/  MUFU.EX2 R220, R16 ;  /* 0x0000001000dc7308 */ /* 0x000fe20000000800 */
[----:B------:R-:W-:Y:S01]  /*e900*/  FMUL.FTZ R2, R0, c[0x0][0x2d0] ;  /* 0x0000b40000027a20 */ /* 0x000fe20000410000 */
[----:B------:R-:W-:Y:S01]  /*e910*/  FMNMX.FTZ R0, R107, R135, !PT ;  /* 0x000000876b007209 */ /* 0x000fe20007810000 */
[--C-:B------:R-:W-:Y:S01]  /*e920*/  FFMA.FTZ R23, R23, c[0x0][0x2d0], -R139.reuse ;  /* 0x0000b40017177a23 */ /* 0x100fe2000001088b */
[----:B-1----:R-:W-:Y:S01]  /*e930*/  FMNMX.FTZ R135, R132, R189, !PT ;  /* 0x000000bd84877209 */ /* 0x002fe20007810000 */
[--C-:B------:R-:W-:Y:S01]  /*e940*/  FFMA.FTZ R54, R54, c[0x0][0x2d0], -R139.reuse ;  /* 0x0000b40036367a23 */ /* 0x100fe2000001088b */
[----:B------:R-:W-:Y:S01]  /*e950*/  LDSM.16.MT88.4 R188, [R232+0x100] ;  /* 0x00010000e8bc783b */ /* 0x000fe20000004200 */
[--C-:B------:R-:W-:Y:S01]  /*e960*/  FFMA.FTZ R55, R55, c[0x0][0x2d0], -R139.reuse ;  /* 0x0000b40037377a23 */ /* 0x100fe2000001088b */
[----:B------:R-:W-:Y:S01]  /*e970*/  FMNMX.FTZ R0, R110, R0, !PT ;  /* 0x000000006e007209 */ /* 0x000fe20007810000 */
        /* <DEDUP_REMOVED lines=18> */
[C---:B--2---:R-:W-:Y:S01]  /*eaa0*/  FMUL.FTZ R16, R134.reuse, R152 ;  /* 0x0000009886107220 */ /* 0x044fe20000410000 */
[----:B------:R-:W1:Y:S01]  /*eab0*/  SHFL.BFLY PT, R3, R0, 0x2, 0x1f ;  /* 0x0c401f0000037f89 */ /* 0x000e6200000e0000 */
[----:B------:R-:W-:Y:S01]  /*eac0*/  FMUL.FTZ R116, R134, R116 ;  /* 0x0000007486747220 */ /* 0x000fe20000410000 */
[----:B------:R2:W-:Y:S01]  /*ead0*/  MUFU.EX2 R202, R4 ;  /* 0x0000000400ca7308 */ /* 0x0005e20000000800 */
[----:B------:R-:W-:Y:S02]  /*eae0*/  FMUL.FTZ R2, R2, c[0x0][0x2d0] ;  /* 0x0000b40002027a20 */ /* 0x000fe40000410000 */
[C---:B------:R-:W-:Y:S02]  /*eaf0*/  FMUL.FTZ R117, R134.reuse, R117 ;  /* 0x0000007586757220 */ /* 0x040fe40000410000 */
[C---:B------:R-:W-:Y:S02]  /*eb00*/  FMUL.FTZ R120, R134.reuse, R120 ;  /* 0x0000007886787220 */ /* 0x040fe40000410000 */
[C---:B------:R-:W-:Y:S02]  /*eb10*/  FMUL.FTZ R121, R134.reuse, R121 ;  /* 0x0000007986797220 */ /* 0x040fe40000410000 */
[C---:B------:R-:W-:Y:S01]  /*eb20*/  FMUL.FTZ R128, R134.reuse, R128 ;  /* 0x0000008086807220 */ /* 0x040fe20000410000 */
[----:B------:R4:W5:Y:S01]  /*eb30*/  MUFU.EX2 R132, R2 ;  /* 0x0000000200847308 */ /* 0x0009620000000800 */
[----:B------:R-:W-:Y:S02]  /*eb40*/  FMUL.FTZ R129, R134, R129 ;  /* 0x0000008186817220 */ /* 0x000fe40000410000 */
[--C-:B------:R-:W-:Y:S01]  /*eb50*/  FFMA.FTZ R37, R37, c[0x0][0x2d0], -R192.reuse ;  /* 0x0000b40025257a23 */ /* 0x100fe200000108c0 */
[----:B---3--:R-:W-:Y:S01]  /*eb60*/  LDSM.16.MT88.4 R20, [R229+0x100] ;  /* 0x00010000e514783b */ /* 0x008fe20000004200 */
[--C-:B------:R-:W-:Y:S02]  /*eb70*/  FFMA.FTZ R36, R36, c[0x0][0x2d0], -R192.reuse ;  /* 0x0000b40024247a23 */ /* 0x100fe400000108c0 */
[--C-:B------:R-:W-:Y:S02]  /*eb80*/  FFMA.FTZ R38, R38, c[0x0][0x2d0], -R139.reuse ;  /* 0x0000b40026267a23 */ /* 0x100fe4000001088b */
[--C-:B------:R-:W-:Y:S01]  /*eb90*/  FFMA.FTZ R39, R39, c[0x0][0x2d0], -R139.reuse ;  /* 0x0000b40027277a23 */ /* 0x100fe2000001088b */
[----:B------:R-:W3:Y:S01]  /*eba0*/  MUFU.EX2 R217, R5 ;  /* 0x0000000500d97308 */ /* 0x000ee20000000800 */
[--C-:B------:R-:W-:Y:S01]  /*ebb0*/  FFMA.FTZ R48, R48, c[0x0][0x2d0], -R192.reuse ;  /* 0x0000b40030307a23 */ /* 0x100fe200000108c0 */
[----:B-1----:R-:W-:Y:S01]  /*ebc0*/  FMNMX.FTZ R0, R0, R3, !PT ;  /* 0x0000000300007209 */ /* 0x002fe20007810000 */
[--C-:B------:R-:W-:Y:S02]  /*ebd0*/  FFMA.FTZ R49, R49, c[0x0][0x2d0], -R192.reuse ;  /* 0x0000b40031317a23 */ /* 0x100fe400000108c0 */
[----:B--2---:R-:W-:Y:S02]  /*ebe0*/  FMUL.FTZ R4, R134, R140 ;  /* 0x0000008c86047220 */ /* 0x004fe40000410000 */
[--C-:B------:R-:W-:Y:S02]  /*ebf0*/  FFMA.FTZ R50, R50, c[0x0][0x2d0], -R139.reuse ;  /* 0x0000b40032327a23 */ /* 0x100fe4000001088b */
[----:B------:R-:W-:Y:S01]  /*ec00*/  FFMA.FTZ R51, R51, c[0x0][0x2d0], -R139 ;  /* 0x0000b40033337a23 */ /* 0x000fe2000001088b */
[----:B------:R1:W2:Y:S01]  /*ec10*/  MUFU.EX2 R197, R17 ;  /* 0x0000001100c57308 */ /* 0x0002a20000000800 */
[--C-:B------:R-:W-:Y:S02]  /*ec20*/  FFMA.FTZ R80, R80, c[0x0][0x2d0], -R192.reuse ;  /* 0x0000b40050507a23 */ /* 0x100fe400000108c0 */
[--C-:B------:R-:W-:Y:S02]  /*ec30*/  FFMA.FTZ R113, R113, c[0x0][0x2d0], -R192.reuse ;  /* 0x0000b40071717a23 */ /* 0x100fe400000108c0 */
[----:B----4-:R-:W-:Y:S02]  /*ec40*/  FADD.FTZ R2, -R135, R133 ;  /* 0x0000008587027221 */ /* 0x010fe40000010100 */
[----:B-----5:R-:W-:Y:S02]  /*ec50*/  FMUL.FTZ R118, R132, R118 ;  /* 0x0000007684767220 */ /* 0x020fe40000410000 */
[----:B------:R-:W-:Y:S01]  /*ec60*/  FMUL.FTZ R2, R2, c[0x0][0x2d0] ;  /* 0x0000b40002027a20 */ /* 0x000fe20000410000 */
[----:B------:R4:W-:Y:S01]  /*ec70*/  MUFU.EX2 R201, R6 ;  /* 0x0000000600c97308 */ /* 0x0009e20000000800 */
[C---:B------:R-:W-:Y:S02]  /*ec80*/  FMUL.FTZ R119, R132.reuse, R119 ;  /* 0x0000007784777220 */ /* 0x040fe40000410000 */
[----:B------:R-:W-:Y:S01]  /*ec90*/  FMUL.FTZ R122, R132, R122 ;  /* 0x0000007a847a7220 */ /* 0x000fe20000410000 */
[----:B---3--:R-:W-:Y:S01]  /*eca0*/  F2FP.PACK_AB R140, R217, R202 ;  /* 0x000000cad98c723e */ /* 0x008fe200000000ff */
[----:B------:R-:W-:Y:S02]  /*ecb0*/  FMUL.FTZ R5, R134, R141 ;  /* 0x0000008d86057220 */ /* 0x000fe40000410000 */
[C---:B------:R-:W-:Y:S02]  /*ecc0*/  FMUL.FTZ R123, R132.reuse, R123 ;  /* 0x0000007b847b7220 */ /* 0x040fe40000410000 */
[C---:B------:R-:W-:Y:S01]  /*ecd0*/  FMUL.FTZ R130, R132.reuse, R130 ;  /* 0x0000008284827220 */ /* 0x040fe20000410000 */
[----:B------:R3:W5:Y:S01]  /*ece0*/  MUFU.EX2 R133, R2 ;  /* 0x0000000200857308 */ /* 0x0007620000000800 */
[----:B------:R-:W-:Y:S02]  /*ecf0*/  FMUL.FTZ R131, R132, R131 ;  /* 0x0000008384837220 */ /* 0x000fe40000410000 */
[--C-:B------:R-:W-:Y:S02]  /*ed00*/  FFMA.FTZ R115, R115, c[0x0][0x2d0], -R139.reuse ;  /* 0x0000b40073737a23 */ /* 0x100fe4000001088b */
[----:B-1----:R-:W-:Y:S02]  /*ed10*/  FMUL.FTZ R17, R134, R153 ;  /* 0x0000009986117220 */ /* 0x002fe40000410000 */
[--C-:B------:R-:W-:Y:S02]  /*ed20*/  FFMA.FTZ R32, R32, c[0x0][0x2d0], -R192.reuse ;  /* 0x0000b40020207a23 */ /* 0x100fe400000108c0 */
[--C-:B------:R-:W-:Y:S01]  /*ed30*/  FFMA.FTZ R33, R33, c[0x0][0x2d0], -R192.reuse ;  /* 0x0000b40021217a23 */ /* 0x100fe200000108c0 */
[----:B------:R-:W1:Y:S01]  /*ed40*/  MUFU.EX2 R214, R7 ;  /* 0x0000000700d67308 */ /* 0x000e620000000800 */
[--C-:B------:R-:W-:Y:S02]  /*ed50*/  FFMA.FTZ R81, R81, c[0x0][0x2d0], -R192.reuse ;  /* 0x0000b40051517a23 */ /* 0x100fe400000108c0 */
[--C-:B------:R-:W-:Y:S02]  /*ed60*/  FFMA.FTZ R82, R82, c[0x0][0x2d0], -R139.reuse ;  /* 0x0000b40052527a23 */ /* 0x100fe4000001088b */
[----:B----4-:R-:W-:Y:S01]  /*ed70*/  FMUL.FTZ R6, R132, R142 ;  /* 0x0000008e84067220 */ /* 0x010fe20000410000 */
[----:B--2---:R-:W-:Y:S01]  /*ed80*/  F2FP.PACK_AB R142, R197, R220 ;  /* 0x000000dcc58e723e */ /* 0x004fe200000000ff */
[--C-:B------:R-:W-:Y:S02]  /*ed90*/  FFMA.FTZ R83, R83, c[0x0][0x2d0], -R139.reuse ;  /* 0x0000b40053537a23 */ /* 0x100fe4000001088b */
[--C-:B------:R-:W-:Y:S01]  /*eda0*/  FFMA.FTZ R84, R84, c[0x0][0x2d0], -R192.reuse ;  /* 0x0000b40054547a23 */ /* 0x100fe200000108c0 */
[----:B------:R2:W-:Y:S01]  /*edb0*/  MUFU.EX2 R219, R18 ;  /* 0x0000001200db7308 */ /* 0x0005e20000000800 */
[--C-:B------:R-:W-:Y:S02]  /*edc0*/  FFMA.FTZ R85, R85, c[0x0][0x2d0], -R192.reuse ;  /* 0x0000b40055557a23 */ /* 0x100fe400000108c0 */
[--C-:B------:R-:W-:Y:S01]  /*edd0*/  FFMA.FTZ R86, R86, c[0x0][0x2d0], -R139.reuse ;  /* 0x0000b40056567a23 */ /* 0x100fe2000001088b */
[----:B---3--:R-:W3:Y:S01]  /*ede0*/  SHFL.BFLY PT, R2, R0, 0x1, 0x1f ;  /* 0x0c201f0000027f89 */ /* 0x008ee200000e0000 */
[C---:B-----5:R-:W-:Y:S02]  /*edf0*/  FMUL.FTZ R124, R133.reuse, R124 ;  /* 0x0000007c857c7220 */ /* 0x060fe40000410000 */
[----:B------:R-:W-:Y:S02]  /*ee00*/  FMUL.FTZ R125, R133, R125 ;  /* 0x0000007d857d7220 */ /* 0x000fe40000410000 */
[--C-:B------:R-:W-:Y:S01]  /*ee10*/  FFMA.FTZ R87, R87, c[0x0][0x2d0], -R139.reuse ;  /* 0x0000b40057577a23 */ /* 0x100fe2000001088b */
[----:B------:R-:W4:Y:S01]  /*ee20*/  MUFU.EX2 R196, R19 ;  /* 0x0000001300c47308 */ /* 0x000f220000000800 */
[--C-:B------:R-:W-:Y:S02]  /*ee30*/  FFMA.FTZ R96, R96, c[0x0][0x2d0], -R192.reuse ;  /* 0x0000b40060607a23 */ /* 0x100fe400000108c0 */
[--C-:B------:R-:W-:Y:S01]  /*ee40*/  FFMA.FTZ R97, R97, c[0x0][0x2d0], -R192.reuse ;  /* 0x0000b40061617a23 */ /* 0x100fe200000108c0 */
[----:B-1----:R-:W-:Y:S01]  /*ee50*/  F2FP.PACK_AB R141, R214, R201 ;  /* 0x000000c9d68d723e */ /* 0x002fe200000000ff */
[----:B------:R-:W-:Y:S02]  /*ee60*/  FMUL.FTZ R7, R132, R143 ;  /* 0x0000008f84077220 */ /* 0x000fe40000410000 */
[--C-:B------:R-:W-:Y:S02]  /*ee70*/  FFMA.FTZ R98, R98, c[0x0][0x2d0], -R139.reuse ;  /* 0x0000b40062627a23 */ /* 0x100fe4000001088b */
[--C-:B------:R-:W-:Y:S01]  /*ee80*/  FFMA.FTZ R99, R99, c[0x0][0x2d0], -R139.reuse ;  /* 0x0000b40063637a23 */ /* 0x100fe2000001088b */
[----:B------:R-:W-:Y:S01]  /*ee90*/  MUFU.EX2 R215, R32 ;  /* 0x0000002000d77308 */ /* 0x000fe20000000800 */
[--C-:B------:R-:W-:Y:S02]  /*eea0*/  FFMA.FTZ R100, R100, c[0x0][0x2d0], -R192.reuse ;  /* 0x0000b40064647a23 */ /* 0x100fe400000108c0 */
[--C-:B------:R-:W-:Y:S02]  /*eeb0*/  FFMA.FTZ R101, R101, c[0x0][0x2d0], -R192.reuse ;  /* 0x0000b40065657a23 */ /* 0x100fe400000108c0 */
[----:B--2---:R-:W-:Y:S02]  /*eec0*/  FMUL.FTZ R18, R132, R154 ;  /* 0x0000009a84127220 */ /* 0x004fe40000410000 */
[----:B------:R-:W-:Y:S01]  /*eed0*/  FFMA.FTZ R112, R112, c[0x0][0x2d0], -R192 ;  /* 0x0000b40070707a23 */ /* 0x000fe200000108c0 */
[----:B---3--:R-:W-:Y:S01]  /*eee0*/  FMNMX.FTZ R2, R2, R0, !PT ;  /* 0x0000000002027209 */ /* 0x008fe20007810000 */
[--C-:B------:R-:W-:Y:S01]  /*eef0*/  FFMA.FTZ R102, R102, c[0x0][0x2d0], -R139.reuse ;  /* 0x0000b40066667a23 */ /* 0x100fe2000001088b */
[----:B------:R-:W-:Y:S01]  /*ef00*/  MUFU.EX2 R216, R33 ;  /* 0x0000002100d87308 */ /* 0x000fe20000000800 */
[----:B------:R-:W-:Y:S02]  /*ef10*/  FFMA.FTZ R103, R103, c[0x0][0x2d0], -R139 ;  /* 0x0000b40067677a23 */ /* 0x000fe4000001088b */
[----:B------:R-:W-:Y:S01]  /*ef20*/  FADD.FTZ R0, -R2, R138 ;  /* 0x0000008a02007221 */ /* 0x000fe20000010100 */
[----:B----4-:R-:W-:Y:S01]  /*ef30*/  F2FP.PACK_AB R143, R196, R219 ;  /* 0x000000dbc48f723e */ /* 0x010fe200000000ff */
[----:B------:R-:W-:Y:S02]  /*ef40*/  FMUL.FTZ R138, R135, c[0x0][0x2d0] ;  /* 0x0000b400878a7a20 */ /* 0x000fe40000410000 */
[----:B------:R-:W-:Y:S02]  /*ef50*/  FMUL.FTZ R3, R2, c[0x0][0x2d0] ;  /* 0x0000b40002037a20 */ /* 0x000fe40000410000 */
[----:B------:R-:W-:Y:S01]  /*ef60*/  FMUL.FTZ R0, R0, c[0x0][0x2d0] ;  /* 0x0000b40000007a20 */ /* 0x000fe20000410000 */
[----:B------:R1:W-:Y:S01]  /*ef70*/  MUFU.EX2 R221, R35 ;  /* 0x0000002300dd7308 */ /* 0x0003e20000000800 */
[--C-:B------:R-:W-:Y:S01]  /*ef80*/  FFMA.FTZ R12, R12, c[0x0][0x2d0], -R138.reuse ;  /* 0x0000b4000c0c7a23 */ /* 0x100fe2000001088a */
[-C--:B------:R-:W-:Y:S05]  /*ef90*/  HMMA.16816.F32 R4, R140, R20.reuse, R4 ;  /* 0x000000148c04723c */ /* 0x080fea0000001804 */
[--C-:B------:R-:W-:Y:S02]  /*efa0*/  FFMA.FTZ R13, R13, c[0x0][0x2d0], -R138.reuse ;  /* 0x0000b4000d0d7a23 */ /* 0x100fe4000001088a */
[--C-:B------:R-:W-:Y:S01]  /*efb0*/  FFMA.FTZ R14, R14, c[0x0][0x2d0], -R3.reuse ;  /* 0x0000b4000e0e7a23 */ /* 0x100fe20000010803 */
[----:B------:R-:W2:Y:S01]  /*efc0*/  MUFU.EX2 R0, R0 ;  /* 0x0000000000007308 */ /* 0x000ea20000000800 */
[--C-:B------:R-:W-:Y:S03]  /*efd0*/  FFMA.FTZ R15, R15, c[0x0][0x2d0], -R3.reuse ;  /* 0x0000b4000f0f7a23 */ /* 0x100fe60000010803 */
[--C-:B------:R-:W-:Y:S02]  /*efe0*/  FFMA.FTZ R8, R8, c[0x0][0x2d0], -R138.reuse ;  /* 0x0000b40008087a23 */ /* 0x100fe4000001088a */
[--C-:B------:R-:W-:Y:S02]  /*eff0*/  FFMA.FTZ R9, R9, c[0x0][0x2d0], -R138.reuse ;  /* 0x0000b40009097a23 */ /* 0x100fe4000001088a */
[--C-:B------:R-:W-:Y:S02]  /*f000*/  FFMA.FTZ R10, R10, c[0x0][0x2d0], -R3.reuse ;  /* 0x0000b4000a0a7a23 */ /* 0x100fe40000010803 */
[----:B------:R3:W-:Y:S01]  /*f010*/  MUFU.EX2 R200, R8 ;  /* 0x0000000800c87308 */ /* 0x0007e20000000800 */
[--C-:B------:R-:W-:Y:S02]  /*f020*/  FFMA.FTZ R11, R11, c[0x0][0x2d0], -R3.reuse ;  /* 0x0000b4000b0b7a23 */ /* 0x100fe40000010803 */
[----:B------:R-:W-:Y:S02]  /*f030*/  FMUL.FTZ R19, R132, R155 ;  /* 0x0000009b84137220 */ /* 0x000fe40000410000 */
[----:B------:R-:W-:Y:S01]  /*f040*/  LDSM.16.MT88.4 R152, [R231+0x100] ;  /* 0x00010000e798783b */ /* 0x000fe20000004200 */
[--C-:B------:R-:W-:Y:S02]  /*f050*/  FFMA.FTZ R56, R56, c[0x0][0x2d0], -R138.reuse ;  /* 0x0000b40038387a23 */ /* 0x100fe4000001088a */
[--C-:B------:R-:W-:Y:S02]  /*f060*/  FFMA.FTZ R57, R57, c[0x0][0x2d0], -R138.reuse ;  /* 0x0000b40039397a23 */ /* 0x100fe4000001088a */
[----:B------:R-:W4:Y:S01]  /*f070*/  MUFU.EX2 R212, R9 ;  /* 0x0000000900d47308 */ /* 0x000f220000000800 */
[--C-:B------:R-:W-:Y:S02]  /*f080*/  FFMA.FTZ R58, R58, c[0x0][0x2d0], -R3.reuse ;  /* 0x0000b4003a3a7a23 */ /* 0x100fe40000010803 */
[--C-:B------:R-:W-:Y:S02]  /*f090*/  FFMA.FTZ R59, R59, c[0x0][0x2d0], -R3.reuse ;  /* 0x0000b4003b3b7a23 */ /* 0x100fe40000010803 */
[--C-:B------:R-:W-:Y:S02]  /*f0a0*/  FFMA.FTZ R72, R72, c[0x0][0x2d0], -R138.reuse ;  /* 0x0000b40048487a23 */ /* 0x100fe4000001088a */
[--C-:B------:R-:W-:Y:S02]  /*f0b0*/  FFMA.FTZ R73, R73, c[0x0][0x2d0], -R138.reuse ;  /* 0x0000b40049497a23 */ /* 0x100fe4000001088a */
[--C-:B------:R-:W-:Y:S01]  /*f0c0*/  FFMA.FTZ R74, R74, c[0x0][0x2d0], -R3.reuse ;  /* 0x0000b4004a4a7a23 */ /* 0x100fe20000010803 */
[----:B------:R5:W-:Y:S01]  /*f0d0*/  MUFU.EX2 R218, R12 ;  /* 0x0000000c00da7308 */ /* 0x000be20000000800 */
[--C-:B------:R-:W-:Y:S02]  /*f0e0*/  FFMA.FTZ R75, R75, c[0x0][0x2d0], -R3.reuse ;  /* 0x0000b4004b4b7a23 */ /* 0x100fe40000010803 */
[----:B-1----:R-:W-:Y:S02]  /*f0f0*/  FMUL.FTZ R35, R132, R171 ;  /* 0x000000ab84237220 */ /* 0x002fe40000410000 */
[----:B---3--:R-:W-:Y:S02]  /*f100*/  FMUL.FTZ R8, R133, R144 ;  /* 0x0000009085087220 */ /* 0x008fe40000410000 */
[C---:B--2---:R-:W-:Y:S02]  /*f110*/  FMUL.FTZ R126, R0.reuse, R126 ;  /* 0x0000007e007e7220 */ /* 0x044fe40000410000 */
[----:B------:R-:W-:Y:S01]  /*f120*/  FMUL.FTZ R127, R0, R127 ;  /* 0x0000007f007f7220 */ /* 0x000fe20000410000 */
[----:B------:R1:W2:Y:S01]  /*f130*/  MUFU.EX2 R195, R13 ;  /* 0x0000000d00c37308 */ /* 0x0002a20000000800 */
        /* <DEDUP_REMOVED lines=9> */
[----:B-----5:R-:W-:Y:S02]  /*f1d0*/  FMUL.FTZ R12, R133, R148 ;  /* 0x00000094850c7220 */ /* 0x020fe40000410000 */
[--C-:B------:R-:W-:Y:S02]  /*f1e0*/  FFMA.FTZ R25, R25, c[0x0][0x2d0], -R138.reuse ;  /* 0x0000b40019197a23 */ /* 0x100fe4000001088a */
[--C-:B------:R-:W-:Y:S01]  /*f1f0*/  FFMA.FTZ R28, R28, c[0x0][0x2d0], -R138.reuse ;  /* 0x0000b4001c1c7a23 */ /* 0x100fe2000001088a */
[----:B------:R-:W4:Y:S01]  /*f200*/  MUFU.EX2 R211, R11 ;  /* 0x0000000b00d37308 */ /* 0x000f220000000800 */
[--C-:B------:R-:W-:Y:S02]  /*f210*/  FFMA.FTZ R29, R29, c[0x0][0x2d0], -R138.reuse ;  /* 0x0000b4001d1d7a23 */ /* 0x100fe4000001088a */
[--C-:B------:R-:W-:Y:S02]  /*f220*/  FFMA.FTZ R30, R30, c[0x0][0x2d0], -R3.reuse ;  /* 0x0000b4001e1e7a23 */ /* 0x100fe40000010803 */
[----:B-1----:R-:W-:Y:S02]  /*f230*/  FMUL.FTZ R13, R133, R149 ;  /* 0x00000095850d7220 */ /* 0x002fe40000410000 */
[--C-:B------:R-:W-:Y:S02]  /*f240*/  FFMA.FTZ R40, R40, c[0x0][0x2d0], -R138.reuse ;  /* 0x0000b40028287a23 */ /* 0x100fe4000001088a */
[--C-:B------:R-:W-:Y:S01]  /*f250*/  FFMA.FTZ R41, R41, c[0x0][0x2d0], -R138.reuse ;  /* 0x0000b40029297a23 */ /* 0x100fe2000001088a */
[----:B------:R1:W-:Y:S01]  /*f260*/  MUFU.EX2 R213, R14 ;  /* 0x0000000e00d57308 */ /* 0x0003e20000000800 */
[--C-:B------:R-:W-:Y:S02]  /*f270*/  FFMA.FTZ R42, R42, c[0x0][0x2d0], -R3.reuse ;  /* 0x0000b4002a2a7a23 */ /* 0x100fe40000010803 */
[--C-:B------:R-:W-:Y:S02]  /*f280*/  FFMA.FTZ R43, R43, c[0x0][0x2d0], -R3.reuse ;  /* 0x0000b4002b2b7a23 */ /* 0x100fe40000010803 */
[----:B---3--:R-:W-:Y:S01]  /*f290*/  FMUL.FTZ R10, R0, R146 ;  /* 0x00000092000a7220 */ /* 0x008fe20000410000 */
[----:B--2---:R-:W-:Y:S01]  /*f2a0*/  F2FP.PACK_AB R146, R195, R218 ;  /* 0x000000dac392723e */ /* 0x004fe200000000ff */
[--C-:B------:R-:W-:Y:S02]  /*f2b0*/  FFMA.FTZ R44, R44, c[0x0][0x2d0], -R138.reuse ;  /* 0x0000b4002c2c7a23 */ /* 0x100fe4000001088a */
[--C-:B------:R-:W-:Y:S01]  /*f2c0*/  FFMA.FTZ R45, R45, c[0x0][0x2d0], -R138.reuse ;  /* 0x0000b4002d2d7a23 */ /* 0x100fe2000001088a */
[----:B------:R-:W2:Y:S01]  /*f2d0*/  MUFU.EX2 R194, R15 ;  /* 0x0000000f00c27308 */ /* 0x000ea20000000800 */
        /* <DEDUP_REMOVED lines=12> */
[----:B------:R1:W4:Y:S01]  /*f3a0*/  MUFU.EX2 R209, R25 ;  /* 0x0000001900d17308 */ /* 0x0003220000000800 */
[--C-:B------:R-:W-:Y:S02]  /*f3b0*/  FFMA.FTZ R88, R88, c[0x0][0x2d0], -R138.reuse ;  /* 0x0000b40058587a23 */ /* 0x100fe4000001088a */
[--C-:B------:R-:W-:Y:S01]  /*f3c0*/  FFMA.FTZ R89, R89, c[0x0][0x2d0], -R138.reuse ;  /* 0x0000b40059597a23 */ /* 0x100fe2000001088a */
[----:B--2---:R-:W-:Y:S01]  /*f3d0*/  F2FP.PACK_AB R147, R194, R213 ;  /* 0x000000d5c293723e */ /* 0x004fe200000000ff */
[----:B------:R-:W-:Y:S02]  /*f3e0*/  FMUL.FTZ R15, R0, R151 ;  /* 0x00000097000f7220 */ /* 0x000fe40000410000 */
[----:B------:R-:W2:Y:S01]  /*f3f0*/  LDSM.16.MT88.4 R148, [R230+0x100] ;  /* 0x00010000e694783b */ /* 0x000ea20000004200 */
[--C-:B------:R-:W-:Y:S02]  /*f400*/  FFMA.FTZ R90, R90, c[0x0][0x2d0], -R3.reuse ;  /* 0x0000b4005a5a7a23 */ /* 0x100fe40000010803 */
[----:B------:R5:W-:Y:S01]  /*f410*/  MUFU.EX2 R206, R28 ;  /* 0x0000001c00ce7308 */ /* 0x000be20000000800 */
[C---:B------:R-:W-:Y:S04]  /*f420*/  HMMA.16816.F32 R8, R144.reuse, R20, R8 ;  /* 0x000000149008723c */ /* 0x040fe80000001808 */
[----:B---3--:R-:W-:Y:S02]  /*f430*/  FMUL.FTZ R24, R133, R160 ;  /* 0x000000a085187220 */ /* 0x008fe40000410000 */
[--C-:B------:R-:W-:Y:S02]  /*f440*/  FFMA.FTZ R91, R91, c[0x0][0x2d0], -R3.reuse ;  /* 0x0000b4005b5b7a23 */ /* 0x100fe40000010803 */
[-C--:B------:R-:W-:Y:S01]  /*f450*/  HMMA.16816.F32 R12, R144, R22.reuse, R12 ;  /* 0x00000016900c723c */ /* 0x080fe2000000180c */
[----:B------:R3:W-:Y:S03]  /*f460*/  MUFU.EX2 R226, R26 ;  /* 0x0000001a00e27308 */ /* 0x0007e60000000800 */
[C---:B------:R-:W-:Y:S01]  /*f470*/  FMUL.FTZ R20, R134.reuse, R156 ;  /* 0x0000009c86147220 */ /* 0x040fe20000410000 */
[----:B------:R-:W-:Y:S01]  /*f480*/  MOV R156, R215 ;  /* 0x000000d7009c7202 */ /* 0x000fe20000000f00 */
[----:B------:R-:W-:Y:S02]  /*f490*/  FMUL.FTZ R21, R134, R157 ;  /* 0x0000009d86157220 */ /* 0x000fe40000410000 */
[C---:B------:R-:W-:Y:S03]  /*f4a0*/  HMMA.16816.F32 R16, R140.reuse, R22, R16 ;  /* 0x000000168c10723c */ /* 0x040fe60000001810 */
[----:B------:R-:W2:Y:S01]  /*f4b0*/  MUFU.EX2 R210, R27 ;  /* 0x0000001b00d27308 */ /* 0x000ea20000000800 */
[C---:B-1----:R-:W-:Y:S02]  /*f4c0*/  FMUL.FTZ R25, R133.reuse, R161 ;  /* 0x000000a185197220 */ /* 0x042fe40000410000 */
[--C-:B------:R-:W-:Y:S02]  /*f4d0*/  FFMA.FTZ R92, R92, c[0x0][0x2d0], -R138.reuse ;  /* 0x0000b4005c5c7a23 */ /* 0x100fe4000001088a */
[C---:B------:R-:W-:Y:S01]  /*f4e0*/  FMUL.FTZ R22, R132.reuse, R158 ;  /* 0x0000009e84167220 */ /* 0x040fe20000410000 */
[----:B----4-:R-:W-:Y:S03]  /*f4f0*/  MOV R158, R209 ;  /* 0x000000d1009e7202 */ /* 0x010fe60000000f00 */
[----:B------:R-:W-:Y:S01]  /*f500*/  FMUL.FTZ R23, R132, R159 ;  /* 0x0000009f84177220 */ /* 0x000fe20000410000 */
[----:B------:R1:W4:Y:S01]  /*f510*/  MUFU.EX2 R205, R30 ;  /* 0x0000001e00cd7308 */ /* 0x0003220000000800 */
[----:B-----5:R-:W-:Y:S01]  /*f520*/  FMUL.FTZ R28, R133, R164 ;  /* 0x000000a4851c7220 */ /* 0x020fe20000410000 */
[----:B------:R-:W-:Y:S01]  /*f530*/  MOV R159, R208 ;  /* 0x000000d0009f7202 */ /* 0x000fe20000000f00 */
[--C-:B------:R-:W-:Y:S02]  /*f540*/  FFMA.FTZ R93, R93, c[0x0][0x2d0], -R138.reuse ;  /* 0x0000b4005d5d7a23 */ /* 0x100fe4000001088a */
[----:B---3--:R-:W-:Y:S01]  /*f550*/  FMUL.FTZ R26, R0, R162 ;  /* 0x000000a2001a7220 */ /* 0x008fe20000410000 */
[-C--:B------:R-:W-:Y:S03]  /*f560*/  HMMA.16816.F32 R20, R140, R188.reuse, R20 ;  /* 0x000000bc8c14723c */ /* 0x080fe60000001814 */
[----:B------:R-:W-:Y:S01]  /*f570*/  MOV R162, R221 ;  /* 0x000000dd00a27202 */ /* 0x000fe20000000f00 */
[----:B------:R3:W5:Y:S01]  /*f580*/  MUFU.EX2 R32, R29 ;  /* 0x0000001d00207308 */ /* 0x0007620000000800 */
[--C-:B------:R-:W-:Y:S02]  /*f590*/  FFMA.FTZ R94, R94, c[0x0][0x2d0], -R3.reuse ;  /* 0x0000b4005e5e7a23 */ /* 0x100fe40000010803 */
[----:B------:R-:W-:Y:S01]  /*f5a0*/  FFMA.FTZ R95, R95, c[0x0][0x2d0], -R3 ;  /* 0x0000b4005f5f7a23 */ /* 0x000fe20000010803 */
[----:B--2---:R-:W-:Y:S01]  /*f5b0*/  MOV R157, R210 ;  /* 0x000000d2009d7202 */ /* 0x004fe20000000f00 */
[----:B------:R-:W-:Y:S03]  /*f5c0*/  FMUL.FTZ R27, R0, R163 ;  /* 0x000000a3001b7220 */ /* 0x000fe60000410000 */
[----:B------:R-:W-:Y:S01]  /*f5d0*/  MOV R163, R216 ;  /* 0x000000d800a37202 */ /* 0x000fe20000000f00 */
[----:B------:R-:W-:Y:S01]  /*f5e0*/  FFMA.FTZ R114, R114, c[0x0][0x2d0], -R139 ;  /* 0x0000b40072727a23 */ /* 0x000fe2000001088b */
[----:B------:R-:W2:Y:S01]  /*f5f0*/  MUFU.EX2 R33, R31 ;  /* 0x0000001f00217308 */ /* 0x000ea20000000800 */
[--C-:B------:R-:W-:Y:S01]  /*f600*/  FFMA.FTZ R104, R104, c[0x0][0x2d0], -R138.reuse ;  /* 0x0000b40068687a23 */ /* 0x100fe2000001088a */
[C---:B------:R-:W-:Y:S04]  /*f610*/  HMMA.16816.F32 R24, R144.reuse, R188, R24 ;  /* 0x000000bc9018723c */ /* 0x040fe80000001818 */
[----:B-1----:R-:W-:Y:S01]  /*f620*/  FMUL.FTZ R30, R0, R166 ;  /* 0x000000a6001e7220 */ /* 0x002fe20000410000 */
[----:B----4-:R-:W-:Y:S01]  /*f630*/  MOV R171, R205 ;  /* 0x000000cd00ab7202 */ /* 0x010fe20000000f00 */
[--C-:B------:R-:W-:Y:S02]  /*f640*/  FFMA.FTZ R105, R105, c[0x0][0x2d0], -R138.reuse ;  /* 0x0000b40069697a23 */ /* 0x100fe4000001088a */
[----:B------:R-:W1:Y:S01]  /*f650*/  MUFU.EX2 R207, R34 ;  /* 0x0000002200cf7308 */ /* 0x000e620000000800 */
[--C-:B------:R-:W-:Y:S03]  /*f660*/  FFMA.FTZ R108, R108, c[0x0][0x2d0], -R138.reuse ;  /* 0x0000b4006c6c7a23 */ /* 0x100fe6000001088a */
[----:B---3--:R-:W-:Y:S01]  /*f670*/  FMUL.FTZ R29, R133, R165 ;  /* 0x000000a5851d7220 */ /* 0x008fe20000410000 */
[----:B-----5:R-:W-:Y:S01]  /*f680*/  MOV R161, R32 ;  /* 0x0000002000a17202 */ /* 0x020fe20000000f00 */
[----:B------:R-:W-:Y:S01]  /*f690*/  FMUL.FTZ R32, R134, R168 ;  /* 0x000000a886207220 */ /* 0x000fe20000410000 */
[----:B------:R-:W-:Y:S01]  /*f6a0*/  MOV R168, R197 ;  /* 0x000000c500a87202 */ /* 0x000fe20000000f00 */
[----:B------:R-:W-:Y:S02]  /*f6b0*/  FFMA.FTZ R138, R109, c[0x0][0x2d0], -R138 ;  /* 0x0000b4006d8a7a23 */ /* 0x000fe4000001088a */
[----:B------:R-:W3:Y:S01]  /*f6c0*/  MUFU.EX2 R34, R37 ;  /* 0x0000002500227308 */ /* 0x000ee20000000800 */
[--C-:B------:R-:W-:Y:S02]  /*f6d0*/  FFMA.FTZ R106, R106, c[0x0][0x2d0], -R3.reuse ;  /* 0x0000b4006a6a7a23 */ /* 0x100fe40000010803 */
[--C-:B------:R-:W-:Y:S01]  /*f6e0*/  FFMA.FTZ R107, R107, c[0x0][0x2d0], -R3.reuse ;  /* 0x0000b4006b6b7a23 */ /* 0x100fe20000010803 */
[----:B--2---:R-:W-:Y:S01]  /*f6f0*/  MOV R160, R33 ;  /* 0x0000002100a07202 */ /* 0x004fe20000000f00 */
[----:B------:R-:W-:Y:S02]  /*f700*/  FMUL.FTZ R31, R0, R167 ;  /* 0x000000a7001f7220 */ /* 0x000fe40000410000 */
[----:B------:R-:W-:Y:S02]  /*f710*/  FMUL.FTZ R33, R134, R169 ;  /* 0x000000a986217220 */ /* 0x000fe40000410000 */
[--C-:B------:R-:W-:Y:S01]  /*f720*/  FFMA.FTZ R110, R110, c[0x0][0x2d0], -R3.reuse ;  /* 0x0000b4006e6e7a23 */ /* 0x100fe20000010803 */
[----:B------:R2:W4:Y:S01]  /*f730*/  MUFU.EX2 R203, R36 ;  /* 0x0000002400cb7308 */ /* 0x0005220000000800 */
[----:B------:R-:W-:Y:S01]  /*f740*/  FFMA.FTZ R3, R111, c[0x0][0x2d0], -R3 ;  /* 0x0000b4006f037a23 */ /* 0x000fe20000010803 */
[-C--:B------:R-:W-:Y:S03]  /*f750*/  HMMA.16816.F32 R28, R144, R190.reuse, R28 ;  /* 0x000000be901c723c */ /* 0x080fe6000000181c */
[----:B-1----:R-:W-:Y:S05]  /*f760*/  MOV R169, R207 ;  /* 0x000000cf00a97202 */ /* 0x002fea0000000f00 */
[----:B------:R1:W-:Y:S01]  /*f770*/  MUFU.EX2 R251, R39 ;  /* 0x0000002700fb7308 */ /* 0x0003e20000000800 */
[----:B---3--:R-:W-:Y:S03]  /*f780*/  MOV R167, R34 ;  /* 0x0000002200a77202 */ /* 0x008fe60000000f00 */
[----:B------:R-:W-:Y:S01]  /*f790*/  FMUL.FTZ R34, R132, R170 ;  /* 0x000000aa84227220 */ /* 0x000fe20000410000 */
[----:B------:R-:W-:Y:S01]  /*f7a0*/  MOV R170, R206 ;  /* 0x000000ce00aa7202 */ /* 0x000fe20000000f00 */
[C---:B------:R-:W-:Y:S04]  /*f7b0*/  FMUL.FTZ R37, R134.reuse, R173 ;  /* 0x000000ad86257220 */ /* 0x040fe80000410000 */
[----:B------:R3:W5:Y:S01]  /*f7c0*/  MUFU.EX2 R252, R38 ;  /* 0x0000002600fc7308 */ /* 0x0007620000000800 */
[C---:B------:R-:W-:Y:S04]  /*f7d0*/  HMMA.16816.F32 R32, R140.reuse, R190, R32 ;  /* 0x000000be8c20723c */ /* 0x040fe80000001820 */
[----:B--2---:R-:W-:Y:S05]  /*f7e0*/  FMUL.FTZ R36, R134, R172 ;  /* 0x000000ac86247220 */ /* 0x004fea0000410000 */
[----:B------:R2:W-:Y:S03]  /*f7f0*/  MUFU.EX2 R225, R48 ;  /* 0x0000003000e17308 */ /* 0x0005e60000000800 */
[C---:B-1----:R-:W-:Y:S07]  /*f800*/  FMUL.FTZ R39, R132.reuse, R175 ;  /* 0x000000af84277220 */ /* 0x042fee0000410000 */
[----:B------:R1:W-:Y:S01]  /*f810*/  MUFU.EX2 R223, R50 ;  /* 0x0000003200df7308 */ /* 0x0003e20000000800 */
[----:B---3--:R-:W-:Y:S09]  /*f820*/  FMUL.FTZ R38, R132, R174 ;  /* 0x000000ae84267220 */ /* 0x008ff20000410000 */
[----:B------:R3:W3:Y:S01]  /*f830*/  MUFU.EX2 R224, R49 ;  /* 0x0000003100e07308 */ /* 0x0006e20000000800 */
[-C--:B------:R-:W-:Y:S03]  /*f840*/  HMMA.16816.F32 R36, R140, R148.reuse, R36 ;  /* 0x000000948c24723c */ /* 0x080fe60000001824 */
[C---:B--2---:R-:W-:Y:S06]  /*f850*/  FMUL.FTZ R48, R133.reuse, R176 ;  /* 0x000000b085307220 */ /* 0x044fec0000410000 */
[----:B------:R2:W2:Y:S03]  /*f860*/  MUFU.EX2 R222, R51 ;  /* 0x0000003300de7308 */ /* 0x0004a60000000800 */
[C---:B-1----:R-:W-:Y:S07]  /*f870*/  FMUL.FTZ R50, R0.reuse, R178 ;  /* 0x000000b200327220 */ /* 0x042fee0000410000 */
[----:B------:R1:W-:Y:S01]  /*f880*/  MUFU.EX2 R166, R40 ;  /* 0x0000002800a67308 */ /* 0x0003e20000000800 */
[C---:B---3--:R-:W-:Y:S09]  /*f890*/  FMUL.FTZ R49, R133.reuse, R177 ;  /* 0x000000b185317220 */ /* 0x048ff20000410000 */
[----:B------:R3:W3:Y:S01]  /*f8a0*/  MUFU.EX2 R165, R41 ;  /* 0x0000002900a57308 */ /* 0x0006e20000000800 */
[C---:B--2---:R-:W-:Y:S09]  /*f8b0*/  FMUL.FTZ R51, R0.reuse, R179 ;  /* 0x000000b300337220 */ /* 0x044ff20000410000 */
[----:B------:R2:W-:Y:S01]  /*f8c0*/  MUFU.EX2 R164, R42 ;  /* 0x0000002a00a47308 */ /* 0x0005e20000000800 */
[C---:B------:R-:W-:Y:S04]  /*f8d0*/  HMMA.16816.F32 R48, R144.reuse, R148, R48 ;  /* 0x000000949030723c */ /* 0x040fe80000001830 */
[C---:B-1----:R-:W-:Y:S05]  /*f8e0*/  FMUL.FTZ R40, R133.reuse, R180 ;  /* 0x000000b485287220 */ /* 0x042fea0000410000 */
[----:B------:R1:W1:Y:S03]  /*f8f0*/  MUFU.EX2 R221, R43 ;  /* 0x0000002b00dd7308 */ /* 0x0002660000000800 */
[C---:B---3--:R-:W-:Y:S07]  /*f900*/  FMUL.FTZ R41, R133.reuse, R181 ;  /* 0x000000b585297220 */ /* 0x048fee0000410000 */
[----:B------:R3:W-:Y:S01]  /*f910*/  MUFU.EX2 R215, R44 ;  /* 0x0000002c00d77308 */ /* 0x0007e20000000800 */
[C---:B--2---:R-:W-:Y:S09]  /*f920*/  FMUL.FTZ R42, R0.reuse, R182 ;  /* 0x000000b6002a7220 */ /* 0x044ff20000410000 */
[----:B------:R2:W2:Y:S01]  /*f930*/  MUFU.EX2 R216, R45 ;  /* 0x0000002d00d87308 */ /* 0x0004a20000000800 */
[C---:B-1----:R-:W-:Y:S09]  /*f940*/  FMUL.FTZ R43, R0.reuse, R183 ;  /* 0x000000b7002b7220 */ /* 0x042ff20000410000 */
[----:B------:R-:W-:Y:S01]  /*f950*/  MUFU.EX2 R208, R52 ;  /* 0x0000003400d07308 */ /* 0x000fe20000000800 */
[-C--:B------:R-:W-:Y:S03]  /*f960*/  HMMA.16816.F32 R40, R144, R150.reuse, R40 ;  /* 0x000000969028723c */ /* 0x080fe60000001828 */
[C---:B---3--:R-:W-:Y:S01]  /*f970*/  FMUL.FTZ R44, R133.reuse, R184 ;  /* 0x000000b8852c7220 */ /* 0x048fe20000410000 */
[----:B------:R-:W-:Y:S04]  /*f980*/  MOV R184, R204 ;  /* 0x000000cc00b87202 */ /* 0x000fe80000000f00 */
[C---:B------:R-:W-:Y:S01]  /*f990*/  HMMA.16816.F32 R116, R140.reuse, R150, R116 ;  /* 0x000000968c74723c */ /* 0x040fe20000001874 */
[----:B------:R1:W-:Y:S01]  /*f9a0*/  MUFU.EX2 R210, R46 ;  /* 0x0000002e00d27308 */ /* 0x0003e20000000800 */
[----:B------:R-:W3:Y:S02]  /*f9b0*/  LDSM.16.MT88.4 R148, [R229+0x900] ;  /* 0x00090000e594783b */ /* 0x000ee40000004200 */
[----:B--2---:R-:W-:Y:S01]  /*f9c0*/  FMUL.FTZ R45, R133, R185 ;  /* 0x000000b9852d7220 */ /* 0x004fe20000410000 */
[----:B----4-:R-:W-:Y:S03]  /*f9d0*/  MOV R185, R203 ;  /* 0x000000cb00b97202 */ /* 0x010fe60000000f00 */
[-C--:B------:R-:W-:Y:S03]  /*f9e0*/  HMMA.16816.F32 R120, R140, R152.reuse, R120 ;  /* 0x000000988c78723c */ /* 0x080fe60000001878 */
[----:B------:R2:W2:Y:S01]  /*f9f0*/  MUFU.EX2 R209, R47 ;  /* 0x0000002f00d17308 */ /* 0x0004a20000000800 */
[----:B------:R-:W-:Y:S04]  /*fa00*/  MOV R192, R185 ;  /* 0x000000b900c07202 */ /* 0x000fe80000000f00 */
[C---:B------:R-:W-:Y:S05]  /*fa10*/  HMMA.16816.F32 R124, R144.reuse, R152, R124 ;  /* 0x00000098907c723c */ /* 0x040fea000000187c */
[----:B------:R-:W-:Y:S01]  /*fa20*/  MUFU.EX2 R175, R53 ;  /* 0x0000003500af7308 */ /* 0x000fe20000000800 */
[C---:B-1----:R-:W-:Y:S01]  /*fa30*/  FMUL.FTZ R46, R0.reuse, R186 ;  /* 0x000000ba002e7220 */ /* 0x042fe20000410000 */
[----:B------:R-:W-:Y:S08]  /*fa40*/  MOV R186, R198 ;  /* 0x000000c600ba7202 */ /* 0x000ff00000000f00 */
[----:B------:R-:W-:Y:S01]  /*fa50*/  MUFU.EX2 R174, R54 ;  /* 0x0000003600ae7308 */ /* 0x000fe20000000800 */
[----:B--2---:R-:W-:Y:S01]  /*fa60*/  FMUL.FTZ R47, R0, R187 ;  /* 0x000000bb002f7220 */ /* 0x004fe20000410000 */
[----:B------:R-:W-:Y:S08]  /*fa70*/  MOV R187, R194 ;  /* 0x000000c200bb7202 */ /* 0x000ff00000000f00 */
[----:B------:R1:W-:Y:S01]  /*fa80*/  MUFU.EX2 R207, R55 ;  /* 0x0000003700cf7308 */ /* 0x0003e20000000800 */
[-C--:B------:R-:W-:Y:S07]  /*fa90*/  HMMA.16816.F32 R44, R144, R154.reuse, R44 ;  /* 0x0000009a902c723c */ /* 0x080fee000000182c */
[----:B------:R-:W-:Y:S01]  /*faa0*/  F2FP.PACK_AB R146, R161, R170 ;  /* 0x000000aaa192723e */ /* 0x000fe200000000ff */
[----:B------:R-:W-:Y:S01]  /*fab0*/  HMMA.16816.F32 R128, R140, R154, R128 ;  /* 0x0000009a8c80723c */ /* 0x000fe20000001880 */
[----:B------:R-:W2:Y:S01]  /*fac0*/  LDSM.16.MT88.4 R152, [R232+0x900] ;  /* 0x00090000e898783b */ /* 0x000ea20000004200 */
[----:B------:R-:W-:Y:S02]  /*fad0*/  MUFU.EX2 R205, R64 ;  /* 0x0000004000cd7308 */ /* 0x000fe40000000800 */
[----:B------:R-:W-:Y:S02]  /*fae0*/  F2FP.PACK_AB R147, R160, R171 ;  /* 0x000000aba093723e */ /* 0x000fe400000000ff */
[----:B------:R-:W-:Y:S02]  /*faf0*/  F2FP.PACK_AB R144, R158, R227 ;  /* 0x000000e39e90723e */ /* 0x000fe400000000ff */
[----:B------:R-:W-:Y:S04]  /*fb00*/  F2FP.PACK_AB R143, R162, R169 ;  /* 0x000000a9a28f723e */ /* 0x000fe800000000ff */
[----:B------:R-:W-:Y:S01]  /*fb10*/  F2FP.PACK_AB R140, R193, R186 ;  /* 0x000000bac18c723e */ /* 0x000fe200000000ff */
[----:B------:R-:W-:Y:S01]  /*fb20*/  MUFU.EX2 R206, R65 ;  /* 0x0000004100ce7308 */ /* 0x000fe20000000800 */
[----:B------:R-:W-:Y:S01]  /*fb30*/  F2FP.PACK_AB R141, R159, R184 ;  /* 0x000000b89f8d723e */ /* 0x000fe200000000ff */
[----:B-1----:R-:W1:Y:S01]  /*fb40*/  LDSM.16.MT88.4 R52, [R230+0x900] ;  /* 0x00090000e634783b */ /* 0x002e620000004200 */
[----:B------:R-:W-:Y:S02]  /*fb50*/  F2FP.PACK_AB R142, R163, R156 ;  /* 0x0000009ca38e723e */ /* 0x000fe400000000ff */
[----:B------:R-:W-:Y:S05]  /*fb60*/  F2FP.PACK_AB R145, R157, R226 ;  /* 0x000000e29d91723e */ /* 0x000fea00000000ff */
[-C--:B---3--:R-:W-:Y:S01]  /*fb70*/  HMMA.16816.F32 R4, R140, R148.reuse, R4 ;  /* 0x000000948c04723c */ /* 0x088fe20000001804 */
[----:B------:R-:W-:Y:S07]  /*fb80*/  MUFU.EX2 R203, R66 ;  /* 0x0000004200cb7308 */ /* 0x000fee0000000800 */
[C---:B------:R-:W-:Y:S03]  /*fb90*/  HMMA.16816.F32 R8, R144.reuse, R148, R8 ;  /* 0x000000949008723c */ /* 0x040fe60000001808 */
[----:B------:R3:W-:Y:S04]  /*fba0*/  MUFU.EX2 R204, R67 ;  /* 0x0000004300cc7308 */ /* 0x0007e80000000800 */
[----:B------:R-:W-:Y:S01]  /*fbb0*/  MOV R148, R196 ;  /* 0x000000c400947202 */ /* 0x000fe20000000f00 */
[-C--:B------:R-:W-:Y:S04]  /*fbc0*/  HMMA.16816.F32 R12, R144, R150.reuse, R12 ;  /* 0x00000096900c723c */ /* 0x080fe8000000180c */
[----:B------:R-:W-:Y:S01]  /*fbd0*/  MOV R149, R195 ;  /* 0x000000c300957202 */ /* 0x000fe20000000f00 */
[----:B------:R-:W-:Y:S03]  /*fbe0*/  MUFU.EX2 R173, R56 ;  /* 0x0000003800ad7308 */ /* 0x000fe60000000800 */
[C---:B------:R-:W-:Y:S01]  /*fbf0*/  HMMA.16816.F32 R16, R140.reuse, R150, R16 ;  /* 0x000000968c10723c */ /* 0x040fe20000001810 */
[----:B------:R-:W4:Y:S06]  /*fc00*/  LDL.LU R150, [R1+0xc] ;  /* 0x00000c0001967983 */ /* 0x000f2c0000300800 */
[----:B------:R-:W1:Y:S01]  /*fc10*/  MUFU.EX2 R179, R57 ;  /* 0x0000003900b37308 */ /* 0x000e620000000800 */
[-C--:B--2---:R-:W-:Y:S01]  /*fc20*/  HMMA.16816.F32 R20, R140, R152.reuse, R20 ;  /* 0x000000988c14723c */ /* 0x084fe20000001814 */
[----:B---3--:R-:W2:Y:S03]  /*fc30*/  LDSM.16.MT88.4 R64, [R231+0x900] ;  /* 0x00090000e740783b */ /* 0x008ea60000004200 */
[----:B------:R-:W-:Y:S04]  /*fc40*/  MOV R151, R193 ;  /* 0x000000c100977202 */ /* 0x000fe80000000f00 */
[C---:B------:R-:W-:Y:S01]  /*fc50*/  HMMA.16816.F32 R24, R144.reuse, R152, R24 ;  /* 0x000000989018723c */ /* 0x040fe20000001818 */
[----:B------:R-:W-:Y:S01]  /*fc60*/  MUFU.EX2 R172, R58 ;  /* 0x0000003a00ac7308 */ /* 0x000fe20000000800 */
[----:B------:R-:W3:Y:S04]  /*fc70*/  LDL.LU R152, [R1+0x8] ;  /* 0x0000080001987983 */ /* 0x000ee80000300800 */
[----:B------:R-:W3:Y:S02]  /*fc80*/  LDL.LU R153, [R1+0x10] ;  /* 0x0000100001997983 */ /* 0x000ee40000300800 */
[-C--:B------:R-:W-:Y:S03]  /*fc90*/  HMMA.16816.F32 R28, R144, R154.reuse, R28 ;  /* 0x0000009a901c723c */ /* 0x080fe6000000181c */
[----:B------:R2:W2:Y:S05]  /*fca0*/  MUFU.EX2 R178, R59 ;  /* 0x0000003b00b27308 */ /* 0x0004aa0000000800 */
[C---:B------:R-:W-:Y:S01]  /*fcb0*/  HMMA.16816.F32 R32, R140.reuse, R154, R32 ;  /* 0x0000009a8c20723c */ /* 0x040fe20000001820 */
[----:B------:R-:W3:Y:S04]  /*fcc0*/  LDL.LU R155, [R1+0x4] ;  /* 0x00000400019b7983 */ /* 0x000ee80000300800 */
[----:B------:R-:W-:Y:S03]  /*fcd0*/  MUFU.EX2 R182, R68 ;  /* 0x0000004400b67308 */ /* 0x000fe60000000800 */
[-C--:B-1----:R-:W-:Y:S07]  /*fce0*/  HMMA.16816.F32 R36, R140, R52.reuse, R36 ;  /* 0x000000348c24723c */ /* 0x082fee0000001824 */
[----:B------:R-:W-:Y:S01]  /*fcf0*/  MUFU.EX2 R197, R69 ;  /* 0x0000004500c57308 */ /* 0x000fe20000000800 */
[C---:B------:R-:W-:Y:S01]  /*fd00*/  HMMA.16816.F32 R48, R144.reuse, R52, R48 ;  /* 0x000000349030723c */ /* 0x040fe20000001830 */
[----:B--2---:R-:W1:Y:S06]  /*fd10*/  LDSM.16.MT88.4 R56, [R229+0x1100] ;  /* 0x00110000e538783b */ /* 0x004e6c0000004200 */
[----:B------:R-:W-:Y:S01]  /*fd20*/  F2FP.PACK_AB R52, R167, R185 ;  /* 0x000000b9a734723e */ /* 0x000fe200000000ff */
[-C--:B------:R-:W-:Y:S01]  /*fd30*/  HMMA.16816.F32 R40, R144, R54.reuse, R40 ;  /* 0x000000369028723c */ /* 0x080fe20000001828 */
[----:B------:R-:W-:Y:S03]  /*fd40*/  MUFU.EX2 R181, R70 ;  /* 0x0000004600b57308 */ /* 0x000fe60000000800 */
[----:B-----5:R-:W-:Y:S04]  /*fd50*/  F2FP.PACK_AB R53, R251, R252 ;  /* 0x000000fcfb35723e */ /* 0x020fe800000000ff */
[C---:B------:R-:W-:Y:S03]  /*fd60*/  HMMA.16816.F32 R116, R140.reuse, R54, R116 ;  /* 0x000000368c74723c */ /* 0x040fe60000001874 */
[----:B------:R2:W-:Y:S04]  /*fd70*/  MUFU.EX2 R196, R71 ;  /* 0x0000004700c47308 */ /* 0x0005e80000000800 */
[----:B------:R-:W-:Y:S01]  /*fd80*/  F2FP.PACK_AB R54, R224, R225 ;  /* 0x000000e1e036723e */ /* 0x000fe200000000ff */
[-C--:B------:R-:W-:Y:S04]  /*fd90*/  HMMA.16816.F32 R120, R140, R64.reuse, R120 ;  /* 0x000000408c78723c */ /* 0x080fe80000001878 */
[----:B------:R-:W-:Y:S01]  /*fda0*/  F2FP.PACK_AB R55, R222, R223 ;  /* 0x000000dfde37723e */ /* 0x000fe200000000ff */
[----:B------:R-:W-:Y:S03]  /*fdb0*/  MUFU.EX2 R180, R72 ;  /* 0x0000004800b47308 */ /* 0x000fe60000000800 */
[C---:B------:R-:W-:Y:S07]  /*fdc0*/  HMMA.16816.F32 R124, R144.reuse, R64, R124 ;  /* 0x00000040907c723c */ /* 0x040fee000000187c */
[----:B------:R5:W-:Y:S01]  /*fdd0*/  MUFU.EX2 R177, R60 ;  /* 0x0000003c00b17308 */ /* 0x000be20000000800 */
[-C--:B------:R-:W-:Y:S01]  /*fde0*/  HMMA.16816.F32 R44, R144, R66.reuse, R44 ;  /* 0x00000042902c723c */ /* 0x080fe2000000182c */
[----:B--2---:R-:W-:Y:S06]  /*fdf0*/  LDSM.16.MT88.4 R68, [R230+0x1100] ;  /* 0x00110000e644783b */ /* 0x004fec0000004200 */
[----:B------:R-:W-:Y:S01]  /*fe00*/  MOV R147, R169 ;  /* 0x000000a900937202 */ /* 0x000fe20000000f00 */
[----:B------:R-:W-:Y:S01]  /*fe10*/  HMMA.16816.F32 R128, R140, R66, R128 ;  /* 0x000000428c80723c */ /* 0x000fe20000001880 */
[----:B------:R2:W2:Y:S01]  /*fe20*/  MUFU.EX2 R198, R61 ;  /* 0x0000003d00c67308 */ /* 0x0004a20000000800 */
[----:B------:R-:W2:Y:S02]  /*fe30*/  LDSM.16.MT88.4 R64, [R232+0x1100] ;  /* 0x00110000e840783b */ /* 0x000ea40000004200 */
[----:B------:R-:W-:Y:S02]  /*fe40*/  MOV R146, R168 ;  /* 0x000000a800927202 */ /* 0x000fe40000000f00 */
[----:B------:R-:W-:Y:S02]  /*fe50*/  MOV R111, R147 ;  /* 0x00000093006f7202 */ /* 0x000fe40000000f00 */
[-C--:B-1----:R-:W-:Y:S03]  /*fe60*/  HMMA.16816.F32 R4, R52, R56.reuse, R4 ;  /* 0x000000383404723c */ /* 0x082fe60000001804 */
[----:B------:R1:W-:Y:S02]  /*fe70*/  MUFU.EX2 R176, R62 ;  /* 0x0000003e00b07308 */ /* 0x0003e40000000800 */
[----:B-----5:R-:W-:Y:S08]  /*fe80*/  F2FP.PACK_AB R60, R165, R166 ;  /* 0x000000a6a53c723e */ /* 0x020ff000000000ff */
[----:B------:R5:W5:Y:S01]  /*fe90*/  MUFU.EX2 R183, R63 ;  /* 0x0000003f00b77308 */ /* 0x000b620000000800 */
[----:B--2---:R-:W-:Y:S09]  /*fea0*/  F2FP.PACK_AB R61, R221, R164 ;  /* 0x000000a4dd3d723e */ /* 0x004ff200000000ff */
[----:B------:R-:W2:Y:S01]  /*feb0*/  MUFU.EX2 R190, R73 ;  /* 0x0000004900be7308 */ /* 0x000ea20000000800 */
[----:B-1----:R-:W-:Y:S09]  /*fec0*/  F2FP.PACK_AB R62, R216, R215 ;  /* 0x000000d7d83e723e */ /* 0x002ff200000000ff */
[----:B------:R-:W-:Y:S01]  /*fed0*/  MUFU.EX2 R189, R74 ;  /* 0x0000004a00bd7308 */ /* 0x000fe20000000800 */
[----:B-----5:R-:W-:Y:S09]  /*fee0*/  F2FP.PACK_AB R63, R209, R210 ;  /* 0x000000d2d13f723e */ /* 0x020ff200000000ff */
[----:B------:R1:W5:Y:S01]  /*fef0*/  MUFU.EX2 R188, R75 ;  /* 0x0000004b00bc7308 */ /* 0x0003620000000800 */
[C---:B------:R-:W-:Y:S08]  /*ff00*/  HMMA.16816.F32 R8, R60.reuse, R56, R8 ;  /* 0x000000383c08723c */ /* 0x040ff00000001808 */
[-C--:B------:R-:W-:Y:S01]  /*ff10*/  HMMA.16816.F32 R12, R60, R58.reuse, R12 ;  /* 0x0000003a3c0c723c */ /* 0x080fe2000000180c */
[----:B------:R-:W-:Y:S07]  /*ff20*/  MUFU.EX2 R113, R113 ;  /* 0x0000007100717308 */ /* 0x000fee0000000800 */
[C---:B------:R-:W-:Y:S01]  /*ff30*/  HMMA.16816.F32 R16, R52.reuse, R58, R16 ;  /* 0x0000003a3410723c */ /* 0x040fe20000001810 */
[----:B------:R-:W2:Y:S02]  /*ff40*/  LDSM.16.MT88.4 R56, [R231+0x1100] ;  /* 0x00110000e738783b */ /* 0x000ea40000004200 */
[----:B------:R-:W-:Y:S05]  /*ff50*/  MUFU.EX2 R115, R115 ;  /* 0x0000007300737308 */ /* 0x000fea0000000800 */
[-C--:B------:R-:W-:Y:S01]  /*ff60*/  HMMA.16816.F32 R20, R52, R64.reuse, R20 ;  /* 0x000000403414723c */ /* 0x080fe20000001814 */
        /* <DEDUP_REMOVED lines=14> */
[----:B------:R-:W-:Y:S01]  /*10050*/  LDSM.16.MT88.4 R68, [R230+0x1900] ;  /* 0x00190000e644783b */ /* 0x000fe20000004200 */
[----:B------:R-:W-:Y:S06]  /*10060*/  MUFU.EX2 R191, R83 ;  /* 0x0000005300bf7308 */ /* 0x000fec0000000800 */
[-C--:B--2---:R-:W-:Y:S04]  /*10070*/  HMMA.16816.F32 R120, R52, R56.reuse, R120 ;  /* 0x000000383478723c */ /* 0x084fe80000001878 */
[----:B------:R2:W-:Y:S04]  /*10080*/  MUFU.EX2 R83, R76 ;  /* 0x0000004c00537308 */ /* 0x0005e80000000800 */
[C---:B------:R-:W-:Y:S06]  /*10090*/  HMMA.16816.F32 R124, R60.reuse, R56, R124 ;  /* 0x000000383c7c723c */ /* 0x040fec000000187c */
[----:B------:R-:W1:Y:S01]  /*100a0*/  MUFU.EX2 R82, R77 ;  /* 0x0000004d00527308 */ /* 0x000e620000000800 */
[----:B------:R-:W-:Y:S01]  /*100b0*/  F2FP.PACK_AB R56, R179, R173 ;  /* 0x000000adb338723e */ /* 0x000fe200000000ff */
[-C--:B------:R-:W-:Y:S01]  /*100c0*/  HMMA.16816.F32 R44, R60, R58.reuse, R44 ;  /* 0x0000003a3c2c723c */ /* 0x080fe2000000182c */
[----:B------:R-:W2:Y:S03]  /*100d0*/  LDSM.16.MT88.4 R60, [R232+0x1900] ;  /* 0x00190000e83c783b */ /* 0x000ea60000004200 */
[----:B------:R-:W-:Y:S04]  /*100e0*/  F2FP.PACK_AB R57, R178, R172 ;  /* 0x000000acb239723e */ /* 0x000fe800000000ff */
[----:B------:R-:W-:Y:S01]  /*100f0*/  HMMA.16816.F32 R128, R52, R58, R128 ;  /* 0x0000003a3480723c */ /* 0x000fe20000001880 */
[----:B------:R-:W2:Y:S06]  /*10100*/  MUFU.EX2 R81, R78 ;  /* 0x0000004e00517308 */ /* 0x000eac0000000800 */
        /* <DEDUP_REMOVED lines=11> */
[-C--:B------:R-:W-:Y:S04]  /*101c0*/  HMMA.16816.F32 R12, R56, R66.reuse, R12 ;  /* 0x00000042380c723c */ /* 0x080fe8000000180c */
[----:B----4-:R-:W-:Y:S01]  /*101d0*/  FFMA.FTZ R0, R0, R150, R199 ;  /* 0x0000009600007223 */ /* 0x010fe200000100c7 */
[----:B------:R-:W-:Y:S01]  /*101e0*/  MOV R150, R170 ;  /* 0x000000aa00967202 */ /* 0x000fe20000000f00 */
[----:B------:R-:W-:Y:S02]  /*101f0*/  MUFU.EX2 R87, R87 ;  /* 0x0000005700577308 */ /* 0x000fe40000000800 */
[C---:B------:R-:W-:Y:S01]  /*10200*/  HMMA.16816.F32 R16, R52.reuse, R66, R16 ;  /* 0x000000423410723c */ /* 0x040fe20000001810 */
[----:B------:R-:W1:Y:S03]  /*10210*/  LDSM.16.MT88.4 R64, [R231+0x1900] ;  /* 0x00190000e740783b */ /* 0x000e660000004200 */
[----:B------:R-:W-:Y:S01]  /*10220*/  MOV R109, R150 ;  /* 0x00000096006d7202 */ /* 0x000fe20000000f00 */
[----:B------:R-:W-:Y:S03]  /*10230*/  FADD.FTZ R0, R211, R0 ;  /* 0x00000000d3007221 */ /* 0x000fe60000010000 */
[-C--:B--2---:R-:W-:Y:S01]  /*10240*/  HMMA.16816.F32 R20, R52, R60.reuse, R20 ;  /* 0x0000003c3414723c */ /* 0x084fe20000001814 */
[----:B------:R-:W-:Y:S03]  /*10250*/  MUFU.EX2 R96, R96 ;  /* 0x0000006000607308 */ /* 0x000fe60000000800 */
[----:B------:R-:W-:Y:S02]  /*10260*/  FADD.FTZ R76, R213, R0 ;  /* 0x00000000d54c7221 */ /* 0x000fe40000010000 */
[----:B---3--:R-:W-:Y:S02]  /*10270*/  FFMA.FTZ R132, R132, R152, R201 ;  /* 0x0000009884847223 */ /* 0x008fe400000100c9 */
[C---:B------:R-:W-:Y:S03]  /*10280*/  HMMA.16816.F32 R24, R56.reuse, R60, R24 ;  /* 0x0000003c3818723c */ /* 0x040fe60000001818 */
[----:B------:R-:W-:Y:S01]  /*10290*/  MUFU.EX2 R97, R97 ;  /* 0x0000006100617308 */ /* 0x000fe20000000800 */
[----:B------:R-:W-:Y:S04]  /*102a0*/  FFMA.FTZ R133, R133, R153, R200 ;  /* 0x0000009985857223 */ /* 0x000fe800000100c8 */
[-C--:B------:R-:W-:Y:S04]  /*102b0*/  HMMA.16816.F32 R28, R56, R62.reuse, R28 ;  /* 0x0000003e381c723c */ /* 0x080fe8000000181c */
[----:B------:R-:W-:Y:S01]  /*102c0*/  FFMA.FTZ R134, R134, R155, R202 ;  /* 0x0000009b86867223 */ /* 0x000fe200000100ca */
[----:B------:R-:W-:Y:S01]  /*102d0*/  MOV R202, R151 ;  /* 0x0000009700ca7202 */ /* 0x000fe20000000f00 */
[----:B------:R-:W-:Y:S01]  /*102e0*/  LDSM.16.MT88.4 R152, [R229+0x3100] ;  /* 0x00310000e598783b */ /* 0x000fe20000004200 */
[----:B------:R-:W-:Y:S01]  /*102f0*/  MOV R151, R171 ;  /* 0x000000ab00977202 */ /* 0x000fe20000000f00 */
[C---:B------:R-:W-:Y:S01]  /*10300*/  HMMA.16816.F32 R32, R52.reuse, R62, R32 ;  /* 0x0000003e3420723c */ /* 0x040fe20000001820 */
[----:B------:R-:W-:Y:S03]  /*10310*/  MUFU.EX2 R98, R98 ;  /* 0x0000006200627308 */ /* 0x000fe60000000800 */
[----:B------:R-:W-:Y:S02]  /*10320*/  MOV R139, R151 ;  /* 0x00000097008b7202 */ /* 0x000fe40000000f00 */
[----:B------:R-:W2:Y:S02]  /*10330*/  LDSM.16.MT88.4 R60, [R229+0x2100] ;  /* 0x00210000e53c783b */ /* 0x000ea40000004200 */
[-C--:B------:R-:W-:Y:S03]  /*10340*/  HMMA.16816.F32 R36, R52, R68.reuse, R36 ;  /* 0x000000443424723c */ /* 0x080fe60000001824 */
[----:B------:R-:W-:Y:S03]  /*10350*/  MUFU.EX2 R99, R99 ;  /* 0x0000006300637308 */ /* 0x000fe60000000800 */
[----:B------:R-:W-:Y:S02]  /*10360*/  LDSM.16.MT88.4 R168, [R232+0x3100] ;  /* 0x00310000e8a8783b */ /* 0x000fe40000004200 */
[C---:B------:R-:W-:Y:S05]  /*10370*/  HMMA.16816.F32 R48, R56.reuse, R68, R48 ;  /* 0x000000443830723c */ /* 0x040fea0000001830 */
[----:B------:R-:W-:Y:S03]  /*10380*/  MUFU.EX2 R100, R100 ;  /* 0x0000006400647308 */ /* 0x000fe60000000800 */
[-C--:B------:R-:W-:Y:S07]  /*10390*/  HMMA.16816.F32 R40, R56, R70.reuse, R40 ;  /* 0x000000463828723c */ /* 0x080fee0000001828 */
[----:B------:R-:W-:Y:S01]  /*103a0*/  MUFU.EX2 R101, R101 ;  /* 0x0000006500657308 */ /* 0x000fe20000000800 */
[C---:B------:R-:W-:Y:S01]  /*103b0*/  HMMA.16816.F32 R116, R52.reuse, R70, R116 ;  /* 0x000000463474723c */ /* 0x040fe20000001874 */
[----:B------:R-:W3:Y:S07]  /*103c0*/  LDSM.16.MT88.4 R68, [R232+0x2100] ;  /* 0x00210000e844783b */ /* 0x000eee0000004200 */
[-C--:B-1----:R-:W-:Y:S01]  /*103d0*/  HMMA.16816.F32 R120, R52, R64.reuse, R120 ;  /* 0x000000403478723c */ /* 0x082fe20000001878 */
[----:B------:R-:W-:Y:S07]  /*103e0*/  MUFU.EX2 R102, R102 ;  /* 0x0000006600667308 */ /* 0x000fee0000000800 */
[C---:B------:R-:W-:Y:S03]  /*103f0*/  HMMA.16816.F32 R124, R56.reuse, R64, R124 ;  /* 0x00000040387c723c */ /* 0x040fe6000000187c */
[----:B------:R-:W-:Y:S05]  /*10400*/  MUFU.EX2 R103, R103 ;  /* 0x0000006700677308 */ /* 0x000fea0000000800 */
[-C--:B------:R-:W-:Y:S05]  /*10410*/  HMMA.16816.F32 R44, R56, R66.reuse, R44 ;  /* 0x00000042382c723c */ /* 0x080fea000000182c */
[----:B------:R-:W-:Y:S02]  /*10420*/  MUFU.EX2 R112, R112 ;  /* 0x0000007000707308 */ /* 0x000fe40000000800 */
[----:B------:R-:W-:Y:S01]  /*10430*/  F2FP.PACK_AB R56, R190, R180 ;  /* 0x000000b4be38723e */ /* 0x000fe200000000ff */
[----:B------:R-:W-:Y:S01]  /*10440*/  HMMA.16816.F32 R128, R52, R66, R128 ;  /* 0x000000423480723c */ /* 0x000fe20000001880 */
[----:B------:R-:W1:Y:S03]  /*10450*/  LDSM.16.MT88.4 R64, [R231+0x2100] ;  /* 0x00210000e740783b */ /* 0x000e660000004200 */
[----:B-----5:R-:W-:Y:S02]  /*10460*/  F2FP.PACK_AB R57, R188, R189 ;  /* 0x000000bdbc39723e */ /* 0x020fe400000000ff */
[----:B------:R-:W-:Y:S01]  /*10470*/  F2FP.PACK_AB R58, R82, R83 ;  /* 0x00000053523a723e */ /* 0x000fe200000000ff */
[----:B------:R-:W-:Y:S01]  /*10480*/  MUFU.EX2 R114, R114 ;  /* 0x0000007200727308 */ /* 0x000fe20000000800 */
[----:B------:R-:W-:Y:S04]  /*10490*/  F2FP.PACK_AB R52, R197, R182 ;  /* 0x000000b6c534723e */ /* 0x000fe800000000ff */
[----:B------:R-:W-:Y:S02]  /*104a0*/  F2FP.PACK_AB R53, R196, R181 ;  /* 0x000000b5c435723e */ /* 0x000fe400000000ff */
[----:B------:R-:W-:Y:S02]  /*104b0*/  F2FP.PACK_AB R54, R194, R195 ;  /* 0x000000c3c236723e */ /* 0x000fe400000000ff */
[----:B------:R-:W-:Y:S01]  /*104c0*/  F2FP.PACK_AB R55, R191, R193 ;  /* 0x000000c1bf37723e */ /* 0x000fe200000000ff */
[----:B------:R-:W-:Y:S01]  /*104d0*/  MUFU.EX2 R107, R107 ;  /* 0x0000006b006b7308 */ /* 0x000fe20000000800 */
[----:B------:R-:W-:Y:S05]  /*104e0*/  F2FP.PACK_AB R59, R80, R81 ;  /* 0x00000051503b723e */ /* 0x000fea00000000ff */
[-C--:B--2---:R-:W-:Y:S04]  /*104f0*/  HMMA.16816.F32 R4, R52, R60.reuse, R4 ;  /* 0x0000003c3404723c */ /* 0x084fe80000001804 */
[----:B------:R-:W-:Y:S04]  /*10500*/  MUFU.EX2 R108, R108 ;  /* 0x0000006c006c7308 */ /* 0x000fe80000000800 */
[C---:B------:R-:W-:Y:S06]  /*10510*/  HMMA.16816.F32 R8, R56.reuse, R60, R8 ;  /* 0x0000003c3808723c */ /* 0x040fec0000001808 */
[----:B------:R-:W-:Y:S02]  /*10520*/  MUFU.EX2 R110, R110 ;  /* 0x0000006e006e7308 */ /* 0x000fe40000000800 */
[-C--:B------:R-:W-:Y:S08]  /*10530*/  HMMA.16816.F32 R12, R56, R62.reuse, R12 ;  /* 0x0000003e380c723c */ /* 0x080ff0000000180c */
[C---:B------:R-:W-:Y:S01]  /*10540*/  HMMA.16816.F32 R16, R52.reuse, R62, R16 ;  /* 0x0000003e3410723c */ /* 0x040fe20000001810 */
[----:B------:R-:W2:Y:S01]  /*10550*/  LDSM.16.MT88.4 R60, [R229+0x2900] ;  /* 0x00290000e53c783b */ /* 0x000ea20000004200 */
[----:B------:R-:W-:Y:S06]  /*10560*/  MUFU.EX2 R88, R88 ;  /* 0x0000005800587308 */ /* 0x000fec0000000800 */
[-C--:B---3--:R-:W-:Y:S04]  /*10570*/  HMMA.16816.F32 R20, R52, R68.reuse, R20 ;  /* 0x000000443414723c */ /* 0x088fe80000001814 */
[----:B------:R-:W-:Y:S04]  /*10580*/  MUFU.EX2 R89, R89 ;  /* 0x0000005900597308 */ /* 0x000fe80000000800 */
[C---:B------:R-:W-:Y:S06]  /*10590*/  HMMA.16816.F32 R24, R56.reuse, R68, R24 ;  /* 0x000000443818723c */ /* 0x040fec0000001818 */
[----:B------:R-:W-:Y:S02]  /*105a0*/  MUFU.EX2 R90, R90 ;  /* 0x0000005a005a7308 */ /* 0x000fe40000000800 */
[-C--:B------:R-:W-:Y:S08]  /*105b0*/  HMMA.16816.F32 R28, R56, R70.reuse, R28 ;  /* 0x00000046381c723c */ /* 0x080ff0000000181c */
[C---:B------:R-:W-:Y:S01]  /*105c0*/  HMMA.16816.F32 R32, R52.reuse, R70, R32 ;  /* 0x000000463420723c */ /* 0x040fe20000001820 */
[----:B------:R-:W3:Y:S01]  /*105d0*/  LDSM.16.MT88.4 R68, [R232+0x2900] ;  /* 0x00290000e844783b */ /* 0x000ee20000004200 */
[----:B------:R-:W-:Y:S06]  /*105e0*/  MUFU.EX2 R91, R91 ;  /* 0x0000005b005b7308 */ /* 0x000fec0000000800 */
[-C--:B------:R-:W-:Y:S04]  /*105f0*/  HMMA.16816.F32 R36, R52, R72.reuse, R36 ;  /* 0x000000483424723c */ /* 0x080fe80000001824 */
[----:B------:R-:W-:Y:S04]  /*10600*/  MUFU.EX2 R92, R92 ;  /* 0x0000005c005c7308 */ /* 0x000fe80000000800 */
[C---:B------:R-:W-:Y:S06]  /*10610*/  HMMA.16816.F32 R48, R56.reuse, R72, R48 ;  /* 0x000000483830723c */ /* 0x040fec0000001830 */
[----:B------:R-:W4:Y:S02]  /*10620*/  MUFU.EX2 R93, R93 ;  /* 0x0000005d005d7308 */ /* 0x000f240000000800 */
[-C--:B------:R-:W-:Y:S08]  /*10630*/  HMMA.16816.F32 R40, R56, R74.reuse, R40 ;  /* 0x0000004a3828723c */ /* 0x080ff00000001828 */
[C---:B------:R-:W-:Y:S01]  /*10640*/  HMMA.16816.F32 R116, R52.reuse, R74, R116 ;  /* 0x0000004a3474723c */ /* 0x040fe20000001874 */
[----:B------:R-:W5:Y:S01]  /*10650*/  LDSM.16.MT88.4 R72, [R230+0x2900] ;  /* 0x00290000e648783b */ /* 0x000f620000004200 */
[----:B------:R-:W-:Y:S06]  /*10660*/  MUFU.EX2 R94, R94 ;  /* 0x0000005e005e7308 */ /* 0x000fec0000000800 */
[-C--:B-1----:R-:W-:Y:S04]  /*10670*/  HMMA.16816.F32 R120, R52, R64.reuse, R120 ;  /* 0x000000403478723c */ /* 0x082fe80000001878 */
[----:B------:R-:W1:Y:S04]  /*10680*/  MUFU.EX2 R95, R95 ;  /* 0x0000005f005f7308 */ /* 0x000e680000000800 */
[C---:B------:R-:W-:Y:S06]  /*10690*/  HMMA.16816.F32 R124, R56.reuse, R64, R124 ;  /* 0x00000040387c723c */ /* 0x040fec000000187c */
[----:B------:R-:W-:Y:S01]  /*106a0*/  MUFU.EX2 R104, R104 ;  /* 0x0000006800687308 */ /* 0x000fe20000000800 */
[----:B------:R-:W-:Y:S01]  /*106b0*/  FADD.FTZ R64, R217, R134 ;  /* 0x00000086d9407221 */ /* 0x000fe20000010000 */
[-C--:B------:R-:W-:Y:S04]  /*106c0*/  HMMA.16816.F32 R44, R56, R66.reuse, R44 ;  /* 0x00000042382c723c */ /* 0x080fe8000000182c */
[----:B------:R-:W-:Y:S03]  /*106d0*/  FADD.FTZ R79, R220, R64 ;  /* 0x00000040dc4f7221 */ /* 0x000fe60000010000 */
[----:B----4-:R-:W-:Y:S01]  /*106e0*/  F2FP.PACK_AB R58, R93, R92 ;  /* 0x0000005c5d3a723e */ /* 0x010fe200000000ff */
[----:B------:R-:W-:Y:S01]  /*106f0*/  HMMA.16816.F32 R128, R52, R66, R128 ;  /* 0x000000423480723c */ /* 0x000fe20000001880 */
[----:B------:R-:W4:Y:S01]  /*10700*/  LDSM.16.MT88.4 R64, [R231+0x2900] ;  /* 0x00290000e740783b */ /* 0x000f220000004200 */
[----:B------:R-:W-:Y:S02]  /*10710*/  MUFU.EX2 R105, R105 ;  /* 0x0000006900697308 */ /* 0x000fe40000000800 */
[----:B------:R-:W-:Y:S01]  /*10720*/  FADD.FTZ R56, R214, R132 ;  /* 0x00000084d6387221 */ /* 0x000fe20000010000 */
[----:B-1----:R-:W-:Y:S01]  /*10730*/  F2FP.PACK_AB R59, R95, R94 ;  /* 0x0000005e5f3b723e */ /* 0x002fe200000000ff */
[----:B------:R-:W-:Y:S01]  /*10740*/  FADD.FTZ R57, R212, R133 ;  /* 0x00000085d4397221 */ /* 0x000fe20000010000 */
[----:B------:R-:W-:Y:S01]  /*10750*/  F2FP.PACK_AB R52, R85, R84 ;  /* 0x000000545534723e */ /* 0x000fe200000000ff */
[----:B------:R-:W-:Y:S01]  /*10760*/  FADD.FTZ R78, R219, R56 ;  /* 0x00000038db4e7221 */ /* 0x000fe20000010000 */
[----:B------:R-:W-:Y:S03]  /*10770*/  F2FP.PACK_AB R53, R87, R86 ;  /* 0x000000565735723e */ /* 0x000fe600000000ff */
[----:B------:R-:W-:Y:S01]  /*10780*/  F2FP.PACK_AB R54, R97, R96 ;  /* 0x000000606136723e */ /* 0x000fe200000000ff */
[----:B------:R-:W-:Y:S01]  /*10790*/  FADD.FTZ R77, R218, R57 ;  /* 0x00000039da4d7221 */ /* 0x000fe20000010000 */
[----:B------:R-:W-:Y:S01]  /*107a0*/  F2FP.PACK_AB R55, R99, R98 ;  /* 0x000000626337723e */ /* 0x000fe200000000ff */
[----:B------:R-:W1:Y:S01]  /*107b0*/  MUFU.EX2 R106, R106 ;  /* 0x0000006a006a7308 */ /* 0x000e620000000800 */
[----:B------:R-:W-:Y:S01]  /*107c0*/  F2FP.PACK_AB R56, R89, R88 ;  /* 0x000000585938723e */ /* 0x000fe200000000ff */
[----:B------:R-:W-:Y:S01]  /*107d0*/  FADD.FTZ R0, R146, R79 ;  /* 0x0000004f92007221 */ /* 0x000fe20000010000 */
[----:B------:R-:W-:Y:S02]  /*107e0*/  F2FP.PACK_AB R57, R91, R90 ;  /* 0x0000005a5b39723e */ /* 0x000fe400000000ff */
[----:B------:R-:W-:Y:S01]  /*107f0*/  MOV R133, R135 ;  /* 0x0000008700857202 */ /* 0x000fe20000000f00 */
[-C--:B--2---:R-:W-:Y:S03]  /*10800*/  HMMA.16816.F32 R4, R52, R60.reuse, R4 ;  /* 0x0000003c3404723c */ /* 0x084fe60000001804 */
[----:B------:R-:W-:Y:S01]  /*10810*/  FADD.FTZ R0, R186, R0 ;  /* 0x00000000ba007221 */ /* 0x000fe20000010000 */
[----:B------:R-:W-:Y:S03]  /*10820*/  F2FP.PACK_AB R186, R138, R108 ;  /* 0x0000006c8aba723e */ /* 0x000fe600000000ff */
[----:B------:R-:W-:Y:S01]  /*10830*/  FADD.FTZ R0, R202, R0 ;  /* 0x00000000ca007221 */ /* 0x000fe20000010000 */
[C---:B------:R-:W-:Y:S01]  /*10840*/  HMMA.16816.F32 R8, R56.reuse, R60, R8 ;  /* 0x0000003c3808723c */ /* 0x040fe20000001808 */
[----:B------:R2:W2:Y:S07]  /*10850*/  MUFU.EX2 R60, R3 ;  /* 0x00000003003c7308 */ /* 0x0004ae0000000800 */
[-C--:B------:R-:W-:Y:S04]  /*10860*/  HMMA.16816.F32 R12, R56, R62.reuse, R12 ;  /* 0x0000003e380c723c */ /* 0x080fe8000000180c */
[----:B-1----:R-:W-:Y:S04]  /*10870*/  F2FP.PACK_AB R185, R107, R106 ;  /* 0x0000006a6bb9723e */ /* 0x002fe800000000ff */
[C---:B------:R-:W-:Y:S08]  /*10880*/  HMMA.16816.F32 R16, R52.reuse, R62, R16 ;  /* 0x0000003e3410723c */ /* 0x040ff00000001810 */
[-C--:B---3--:R-:W-:Y:S04]  /*10890*/  HMMA.16816.F32 R20, R52, R68.reuse, R20 ;  /* 0x000000443414723c */ /* 0x088fe80000001814 */
[----:B--2---:R-:W-:Y:S01]  /*108a0*/  FADD.FTZ R3, R187, R76 ;  /* 0x0000004cbb037221 */ /* 0x004fe20000010000 */
[----:B------:R-:W-:Y:S03]  /*108b0*/  F2FP.PACK_AB R187, R60, R110 ;  /* 0x0000006e3cbb723e */ /* 0x000fe600000000ff */
[C---:B------:R-:W-:Y:S08]  /*108c0*/  HMMA.16816.F32 R24, R56.reuse, R68, R24 ;  /* 0x000000443818723c */ /* 0x040ff00000001818 */
[-C--:B------:R-:W-:Y:S08]  /*108d0*/  HMMA.16816.F32 R28, R56, R70.reuse, R28 ;  /* 0x00000046381c723c */ /* 0x080ff0000000181c */
[C---:B------:R-:W-:Y:S07]  /*108e0*/  HMMA.16816.F32 R32, R52.reuse, R70, R32 ;  /* 0x000000463420723c */ /* 0x040fee0000001820 */
[----:B------:R-:W-:Y:S01]  /*108f0*/  MOV R70, R2 ;  /* 0x0000000200467202 */ /* 0x000fe20000000f00 */
[-C--:B-----5:R-:W-:Y:S08]  /*10900*/  HMMA.16816.F32 R36, R52, R72.reuse, R36 ;  /* 0x000000483424723c */ /* 0x0a0ff00000001824 */
[C---:B------:R-:W-:Y:S08]  /*10910*/  HMMA.16816.F32 R48, R56.reuse, R72, R48 ;  /* 0x000000483830723c */ /* 0x040ff00000001830 */
[-C--:B------:R-:W-:Y:S08]  /*10920*/  HMMA.16816.F32 R40, R56, R74.reuse, R40 ;  /* 0x0000004a3828723c */ /* 0x080ff00000001828 */
[C---:B------:R-:W-:Y:S08]  /*10930*/  HMMA.16816.F32 R116, R52.reuse, R74, R116 ;  /* 0x0000004a3474723c */ /* 0x040ff00000001874 */
[-C--:B----4-:R-:W-:Y:S08]  /*10940*/  HMMA.16816.F32 R120, R52, R64.reuse, R120 ;  /* 0x000000403478723c */ /* 0x090ff00000001878 */
[C---:B------:R-:W-:Y:S08]  /*10950*/  HMMA.16816.F32 R124, R56.reuse, R64, R124 ;  /* 0x00000040387c723c */ /* 0x040ff0000000187c */
[-C--:B------:R-:W-:Y:S07]  /*10960*/  HMMA.16816.F32 R44, R56, R66.reuse, R44 ;  /* 0x00000042382c723c */ /* 0x080fee000000182c */
[----:B------:R-:W-:Y:S01]  /*10970*/  FADD.FTZ R57, R148, R78 ;  /* 0x0000004e94397221 */ /* 0x000fe20000010000 */
[----:B------:R-:W-:Y:S04]  /*10980*/  HMMA.16816.F32 R128, R52, R66, R128 ;  /* 0x000000423480723c */ /* 0x000fe80000001880 */
[----:B------:R-:W-:Y:S01]  /*10990*/  FADD.FTZ R58, R184, R57 ;  /* 0x00000039b83a7221 */ /* 0x000fe20000010000 */
[----:B------:R-:W-:Y:S01]  /*109a0*/  F2FP.PACK_AB R184, R105, R104 ;  /* 0x0000006869b8723e */ /* 0x000fe200000000ff */
[----:B------:R-:W-:Y:S01]  /*109b0*/  FADD.FTZ R56, R149, R77 ;  /* 0x0000004d95387221 */ /* 0x000fe20000010000 */
[----:B------:R-:W-:Y:S02]  /*109c0*/  F2FP.PACK_AB R52, R101, R100 ;  /* 0x000000646534723e */ /* 0x000fe400000000ff */
[----:B------:R-:W-:Y:S03]  /*109d0*/  F2FP.PACK_AB R53, R103, R102 ;  /* 0x000000666735723e */ /* 0x000fe600000000ff */
[----:B------:R-:W-:Y:S01]  /*109e0*/  FADD.FTZ R57, R227, R56 ;  /* 0x00000038e3397221 */ /* 0x000fe20000010000 */
[----:B------:R-:W-:Y:S01]  /*109f0*/  F2FP.PACK_AB R54, R113, R112 ;  /* 0x000000707136723e */ /* 0x000fe200000000ff */
[----:B------:R-:W-:Y:S01]  /*10a00*/  FADD.FTZ R56, R226, R3 ;  /* 0x00000003e2387221 */ /* 0x000fe20000010000 */
[----:B------:R-:W-:Y:S01]  /*10a10*/  F2FP.PACK_AB R55, R115, R114 ;  /* 0x000000727337723e */ /* 0x000fe200000000ff */
[----:B------:R-:W-:Y:S04]  /*10a20*/  FADD.FTZ R3, R158, R57 ;  /* 0x000000399e037221 */ /* 0x000fe80000010000 */
[----:B------:R-:W-:Y:S02]  /*10a30*/  FADD.FTZ R3, R109, R3 ;  /* 0x000000036d037221 */ /* 0x000fe40000010000 */
        /* <DEDUP_REMOVED lines=107> */
[----:B------:R-:W-:Y:S01]  /*110f0*/  MOV R138, R2 ;  /* 0x00000002008a7202 */ /* 0x000fe20000000f00 */
[----:B------:R-:W-:Y:S01]  /*11100*/  FADD.FTZ R0, R60, R0 ;  /* 0x000000003c007221 */ /* 0x000fe20000010000 */
[----:B------:R-:W-:Y:S04]  /*11110*/  STL [R1+0x8], R4 ;  /* 0x0000080401007387 */ /* 0x000fe80000100800 */
[----:B------:R1:W-:Y:S04]  /*11120*/  STL [R1+0x10], R3 ;  /* 0x0000100301007387 */ /* 0x0003e80000100800 */
[----:B------:R2:W-:Y:S01]  /*11130*/  STL [R1+0xc], R0 ;  /* 0x00000c0001007387 */ /* 0x0005e20000100800 */
[----:B-1----:R-:W-:Y:S02]  /*11140*/  MOV R3, R136 ;  /* 0x0000008800037202 */ /* 0x002fe40000000f00 */
[----:B--2---:R-:W-:Y:S01]  /*11150*/  MOV R0, R137 ;  /* 0x0000008900007202 */ /* 0x004fe20000000f00 */
[----:B------:R-:W-:-:S05]  /*11160*/  @P0 BRA `(.L_x_1462) ;  /* 0xffffc20000000947 */ /* 0x000fca000383ffff */
.L_x_1461:
[----:B------:R-:W4:Y:S04]  /*11170*/  LDL.LU R6, [R1+0x4] ;  /* 0x0000040001067983 */ /* 0x000f280000300800 */
[----:B--2---:R-:W2:Y:S04]  /*11180*/  LDL.LU R9, [R1+0x8] ;  /* 0x0000080001097983 */ /* 0x004ea80000300800 */
[----:B---3--:R-:W3:Y:S04]  /*11190*/  LDL.LU R8, [R1+0x10] ;  /* 0x0000100001087983 */ /* 0x008ee80000300800 */
[----:B------:R-:W3:Y:S01]  /*111a0*/  LDL.LU R2, [R1+0xc] ;  /* 0x00000c0001027983 */ /* 0x000ee20000300800 */
[----:B------:R-:W-:-:S02]  /*111b0*/  MOV R36, 0xff800000 ;  /* 0xff80000000247802 */ /* 0x000fc40000000f00 */
[----:B------:R-:W-:Y:S02]  /*111c0*/  MOV R37, 0xff800000 ;  /* 0xff80000000257802 */ /* 0x000fe40000000f00 */
[----:B------:R-:W-:Y:S02]  /*111d0*/  MOV R38, 0xff800000 ;  /* 0xff80000000267802 */ /* 0x000fe40000000f00 */
[----:B------:R-:W-:Y:S02]  /*111e0*/  MOV R39, 0xff800000 ;  /* 0xff80000000277802 */ /* 0x000fe40000000f00 */
[----:B------:R-:W-:Y:S01]  /*111f0*/  PLOP3.LUT P4, PT, PT, PT, PT, 0x8, 0x0 ;  /* 0x000000000000781c */ /* 0x000fe20003f8e170 */
[----:B----4-:R-:W1:Y:S04]  /*11200*/  SHFL.BFLY PT, R4, R6, 0x2, 0x1f ;  /* 0x0c401f0006047f89 */ /* 0x010e6800000e0000 */
[----:B--2---:R-:W2:Y:S04]  /*11210*/  SHFL.BFLY PT, R5, R9, 0x2, 0x1f ;  /* 0x0c401f0009057f89 */ /* 0x004ea800000e0000 */
[----:B---3--:R-:W3:Y:S01]  /*11220*/  SHFL.BFLY PT, R7, R2, 0x2, 0x1f ;  /* 0x0c401f0002077f89 */ /* 0x008ee200000e0000 */
[----:B-1----:R-:W-:-:S03]  /*11230*/  FADD.FTZ R4, R4, R6 ;  /* 0x0000000604047221 */ /* 0x002fc60000010000 */
[----:B------:R-:W1:Y:S01]  /*11240*/  SHFL.BFLY PT, R6, R8, 0x2, 0x1f ;  /* 0x0c401f0008067f89 */ /* 0x000e6200000e0000 */
[----:B--2---:R-:W-:-:S03]  /*11250*/  FADD.FTZ R5, R5, R9 ;  /* 0x0000000905057221 */ /* 0x004fc60000010000 */
[----:B------:R-:W2:Y:S04]  /*11260*/  SHFL.BFLY PT, R0, R4, 0x1, 0x1f ;  /* 0x0c201f0004007f89 */ /* 0x000ea800000e0000 */
[----:B------:R-:W4:Y:S01]  /*11270*/  SHFL.BFLY PT, R3, R5, 0x1, 0x1f ;  /* 0x0c201f0005037f89 */ /* 0x000f2200000e0000 */
[----:B---3--:R-:W-:Y:S02]  /*11280*/  FADD.FTZ R7, R7, R2 ;  /* 0x0000000207077221 */ /* 0x008fe40000010000 */
[----:B-1----:R-:W-:-:S03]  /*11290*/  FADD.FTZ R6, R6, R8 ;  /* 0x0000000806067221 */ /* 0x002fc60000010000 */
[----:B------:R-:W1:Y:S01]  /*112a0*/  SHFL.BFLY PT, R8, R7, 0x1, 0x1f ;  /* 0x0c201f0007087f89 */ /* 0x000e6200000e0000 */
[----:B--2---:R-:W-:Y:S01]  /*112b0*/  FADD.FTZ R4, R4, R0 ;  /* 0x0000000004047221 */ /* 0x004fe20000010000 */
[----:B------:R-:W-:Y:S02]  /*112c0*/  MOV R0, RZ ;  /* 0x000000ff00007202 */ /* 0x000fe40000000f00 */
[----:B------:R-:W2:Y:S01]  /*112d0*/  SHFL.BFLY PT, R2, R6, 0x1, 0x1f ;  /* 0x0c201f0006027f89 */ /* 0x000ea200000e0000 */
[----:B----4-:R-:W-:Y:S01]  /*112e0*/  FADD.FTZ R5, R5, R3 ;  /* 0x0000000305057221 */ /* 0x010fe20000010000 */
[----:B------:R-:W-:-:S04]  /*112f0*/  FSETP.NE.FTZ.AND P3, PT, R4, RZ, PT ;  /* 0x000000ff0400720b */ /* 0x000fc80003f75000 */
[----:B------:R-:W-:-:S09]  /*11300*/  FSETP.NE.FTZ.AND P2, PT, R5, RZ, PT ;  /* 0x000000ff0500720b */ /* 0x000fd20003f55000 */
[----:B------:R-:W3:Y:S01]  /*11310*/  @P3 MUFU.RCP R0, R4 ;  /* 0x0000000400003308 */ /* 0x000ee20000001000 */
[----:B-1----:R-:W-:Y:S02]  /*11320*/  FADD.FTZ R7, R8, R7 ;  /* 0x0000000708077221 */ /* 0x002fe40000010000 */
[----:B--2---:R-:W-:-:S03]  /*11330*/  FADD.FTZ R6, R6, R2 ;  /* 0x0000000206067221 */ /* 0x004fc60000010000 */
[----:B------:R-:W-:Y:S01]  /*11340*/  FSETP.NE.FTZ.AND P0, PT, R7, RZ, PT ;  /* 0x000000ff0700720b */ /* 0x000fe20003f15000 */
[----:B------:R-:W-:Y:S01]  /*11350*/  CS2R R2, SRZ ;  /* 0x0000000000027805 */ /* 0x000fe2000001ff00 */
[----:B------:R-:W-:Y:S01]  /*11360*/  @P2 MUFU.LG2 R8, R5 ;  /* 0x0000000500082308 */ /* 0x000fe20000000c00 */
[----:B------:R-:W-:Y:S01]  /*11370*/  FSETP.NE.FTZ.AND P1, PT, R6, RZ, PT ;  /* 0x000000ff0600720b */ /* 0x000fe20003f35000 */
[C---:B---3--:R-:W-:Y:S02]  /*11380*/  FMUL.FTZ R140, R0.reuse, R140 ;  /* 0x0000008c008c7220 */ /* 0x048fe40000410000 */
[----:B------:R-:W-:-:S04]  /*11390*/  FMUL.FTZ R141, R0, R141 ;  /* 0x0000008d008d7220 */ /* 0x000fc80000410000 */
[----:B------:R-:W-:Y:S01]  /*113a0*/  @P2 MUFU.RCP R3, R5 ;  /* 0x0000000500032308 */ /* 0x000fe20000001000 */
[C---:B------:R-:W-:Y:S02]  /*113b0*/  FMUL.FTZ R152, R0.reuse, R152 ;  /* 0x0000009800987220 */ /* 0x040fe40000410000 */
[C---:B------:R-:W-:Y:S02]  /*113c0*/  FMUL.FTZ R26, R0.reuse, R153 ;  /* 0x00000099001a7220 */ /* 0x040fe40000410000 */
[C---:B------:R-:W-:Y:S02]  /*113d0*/  FMUL.FTZ R156, R0.reuse, R156 ;  /* 0x0000009c009c7220 */ /* 0x040fe40000410000 */
[C---:B------:R-:W-:Y:S01]  /*113e0*/  FMUL.FTZ R30, R0.reuse, R157 ;  /* 0x0000009d001e7220 */ /* 0x040fe20000410000 */
[----:B------:R-:W1:Y:S01]  /*113f0*/  @P1 MUFU.RCP R2, R6 ;  /* 0x0000000600021308 */ /* 0x000e620000001000 */
        /* <DEDUP_REMOVED lines=11> */
[----:B------:R-:W-:Y:S01]  /*114b0*/  FMUL.FTZ R129, R0, R129 ;  /* 0x0000008100817220 */ /* 0x000fe20000410000 */
[----:B------:R-:W-:Y:S01]  /*114c0*/  MOV R0, RZ ;  /* 0x000000ff00007202 */ /* 0x000fe20000000f00 */
[C---:B-1----:R-:W-:Y:S02]  /*114d0*/  FMUL.FTZ R144, R2.reuse, R144 ;  /* 0x0000009002907220 */ /* 0x042fe40000410000 */
[C---:B------:R-:W-:Y:S01]  /*114e0*/  FMUL.FTZ R33, R2.reuse, R145 ;  /* 0x0000009102217220 */ /* 0x040fe20000410000 */
        /* <DEDUP_REMOVED lines=64> */
.L_x_1441:
        /* <DEDUP_REMOVED lines=135> */
.L_x_1466:
        /* <DEDUP_REMOVED lines=194> */
.L_x_1465:
        /* <DEDUP_REMOVED lines=31> */
.L_x_1467:
        /* <DEDUP_REMOVED lines=43> */
.L_x_1469:
[----:B------:R-:W-:Y:S05]  /*13220*/  BSYNC B0 ;  /* 0x0000000000007941 */ /* 0x000fea0003800000 */
.L_x_1468:
        /* <DEDUP_REMOVED lines=107> */
.L_x_1470:
        /* <DEDUP_REMOVED lines=10> */
.L_x_1616:


//--------------------- .text._ZN7cutlass13device_kernelIN5flash19enable_sm80_to_sm89INS1_16FlashAttnFwdSm80INS1_25CollectiveMainloopFwdSm80ILi4ELi1ELb0EN4cute5tupleIJNS5_1CILi128EEENS7_ILi112EEENS7_ILi64EEEEEELi64ENS_6half_tEfNS_4arch4Sm80ELb1ELb0ELb0ELb1ELb1ELb1ELb1ELb0EEENS1_21CollectiveEpilogueFwdINS6_IJS8_SA_S9_EEENS6_IJNS7_ILi1EEESI_SI_EEESC_SE_Li128ELb1ELb1ELb0ELb0EEENS1_19SingleTileSchedulerILb1ELb0ELb1ELi128EEEEEEEEEvNT_6ParamsE --------------------------
	.section	.text._ZN7cutlass13device_kernelIN5flash19enable_sm80_to_sm89INS1_16FlashAttnFwdSm80INS1_25CollectiveMainloopFwdSm80ILi4ELi1ELb0EN4cute5tupleIJNS5_1CILi128EEENS7_ILi112EEENS7_ILi64EEEEEELi64ENS_6half_tEfNS_4arch4Sm80ELb1ELb0ELb0ELb1ELb1ELb1ELb1ELb0EEENS1_21CollectiveEpilogueFwdINS6_IJS8_SA_S9_EEENS6_IJNS7_ILi1EEESI_SI_EEESC_SE_Li128ELb1ELb1ELb0ELb0EEENS1_19SingleTileSchedulerILb1ELb0ELb1ELi128EEEEEEEEEvNT_6ParamsE,"ax",@progbits
	.sectioninfo	@"SHI_REGISTERS=255"
	.align	128
.text._ZN7cutlass13device_kernelIN5flash19enable_sm80_to_sm89INS1_16FlashAttnFwdSm80INS1_25CollectiveMainloopFwdSm80ILi4ELi1ELb0EN4cute5tupleIJNS5_1CILi128EEENS7_ILi112EEENS7_ILi64EEEEEELi64ENS_6half_tEfNS_4arch4Sm80ELb1ELb0ELb0ELb1ELb1ELb1ELb1ELb0EEENS1_21CollectiveEpilogueFwdINS6_IJS8_SA_S9_EEENS6_IJNS7_ILi1EEESI_SI_EEESC_SE_Li128ELb1ELb1ELb0ELb0EEENS1_19SingleTileSchedulerILb1ELb0ELb1ELi128EEEEEEEEEvNT_6ParamsE:
        .type           _ZN7cutlass13device_kernelIN5flash19enable_sm80_to_sm89INS1_16FlashAttnFwdSm80INS1_25CollectiveMainloopFwdSm80ILi4ELi1ELb0EN4cute5tupleIJNS5_1CILi128EEENS7_ILi112EEENS7_ILi64EEEEEELi64ENS_6half_tEfNS_4arch4Sm80ELb1ELb0ELb0ELb1ELb1ELb1ELb1ELb0EEENS1_21CollectiveEpilogueFwdINS6_IJS8_SA_S9_EEENS6_IJNS7_ILi1EEESI_SI_EEESC_SE_Li128ELb1ELb1ELb0ELb0EEENS1_19SingleTileSchedulerILb1ELb0ELb1ELi128EEEEEEEEEvNT_6ParamsE,@function
        .size           _ZN7cutlass13device_kernelIN5flash19enable_sm80_to_sm89INS1_16FlashAttnFwdSm80INS1_25CollectiveMainloopFwdSm80ILi4ELi1ELb0EN4cute5tupleIJNS5_1CILi128EEENS7_ILi112EEENS7_ILi64EEEEEELi64ENS_6half_tEfNS_4arch4Sm80ELb1ELb0ELb0ELb1ELb1ELb1ELb1ELb0EEENS1_21CollectiveEpilogueFwdINS6_IJS8_SA_S9_EEENS6_IJNS7_ILi1EEESI_SI_EEESC_SE_Li128ELb1ELb1ELb0ELb0EEENS1_19SingleTileSchedulerILb1ELb0ELb1ELi128EEEEEEEEEvNT_6ParamsE,(.L_x_1617 - _ZN7cutlass13device_kernelIN5flash19enable_sm80_to_sm89INS1_16FlashAttnFwdSm80INS1_25CollectiveMainloopFwdSm80ILi4ELi1ELb0EN4cute5tupleIJNS5_1CILi128EEENS7_ILi112EEENS7_ILi64EEEEEELi64ENS_6half_tEfNS_4arch4Sm80ELb1ELb0ELb0ELb1ELb1ELb1ELb1ELb0EEENS1_21CollectiveEpilogueFwdINS6_IJS8_SA_S9_EEENS6_IJNS7_ILi1EEESI_SI_EEESC_SE_Li128ELb1ELb1ELb0ELb0EEENS1_19SingleTileSchedulerILb1ELb0ELb1ELi128EEEEEEEEEvNT_6ParamsE)
        .other          _ZN7cutlass13device_kernelIN5flash19enable_sm80_to_sm89INS1_16FlashAttnFwdSm80INS1_25CollectiveMainloopFwdSm80ILi4ELi1ELb0EN4cute5tupleIJNS5_1CILi128EEENS7_ILi112EEENS7_ILi64EEEEEELi64ENS_6half_tEfNS_4arch4Sm80ELb1ELb0ELb0ELb1ELb1ELb1ELb1ELb0EEENS1_21CollectiveEpilogueFwdINS6_IJS8_SA_S9_EEENS6_IJNS7_ILi1EEESI_SI_EEESC_SE_Li128ELb1ELb1ELb0ELb0EEENS1_19SingleTileSchedulerILb1ELb0ELb1ELi128EEEEEEEEEvNT_6ParamsE,@"STO_CUDA_ENTRY STV_DEFAULT"
_ZN7cutlass13device_kernelIN5flash19enable_sm80_to_sm89INS1_16FlashAttnFwdSm80INS1_25CollectiveMainloopFwdSm80ILi4ELi1ELb0EN4cute5tupleIJNS5_1CILi128EEENS7_ILi112EEENS7_ILi64EEEEEELi64ENS_6half_tEfNS_4arch4Sm80ELb1ELb0ELb0ELb1ELb1ELb1ELb1ELb0EEENS1_21CollectiveEpilogueFwdINS6_IJS8_SA_S9_EEENS6_IJNS7_ILi1EEESI_SI_EEESC_SE_Li128ELb1ELb1ELb0ELb0EEENS1_19SingleTileSchedulerILb1ELb0ELb1ELi128EEEEEEEEEvNT_6ParamsE:
        /* <DEDUP_REMOVED lines=21> */
.L_x_1472:
        /* <DEDUP_REMOVED lines=13> */
.L_x_1474:
[----:B------:R-:W-:Y:S02]  /*0220*/  ULDC UR6, c[0x0][0x54c] ;  /* 0x0001530000067ab9 */ /* 0x000fe40000000800 */
.L_x_1473:
[----:B------:R-:W-:Y:S02]  /*0230*/  ULDC UR4, c[0x0][0x548] ;  /* 0x0001520000047ab9 */ /* 0x000fe40000000800 */
[----:B------:R-:W-:-:S02]  /*0240*/  USHF.L.U32 UR17, UR17, 0x7, URZ ;  /* 0x0000000711117899 */ /* 0x000fc4000800063f */
[----:B------:R-:W-:-:S04]  /*0250*/  UIMAD UR4, UR6, UR4, URZ ;  /* 0x00000004060472a4 */ /* 0x000fc8000f8e023f */
[----:B------:R-:W-:-:S04]  /*0260*/  UISETP.GE.AND UP0, UPT, UR17, UR4, UPT ;  /* 0x000000041100728c */ /* 0x000fc8000bf06270 */
[----:B------:R-:W-:Y:S01]  /*0270*/  USEL UR21, UR21, 0xffffffff, !UP0 ;  /* 0xffffffff15157887 */ /* 0x000fe2000c000000 */
[----:B------:R-:W-:Y:S05]  /*0280*/  BRA `(.L_x_1475) ;  /* 0x000001b000007947 */ /* 0x000fea0003800000 */
.L_x_1471:
        /* <DEDUP_REMOVED lines=8> */
.L_x_1476:
        /* <DEDUP_REMOVED lines=13> */
.L_x_1478:
[----:B------:R-:W-:Y:S02]  /*03e0*/  ULDC UR6, c[0x0][0x54c] ;  /* 0x0001530000067ab9 */ /* 0x000fe40000000800 */
.L_x_1477:
[----:B------:R-:W-:Y:S02]  /*03f0*/  ULDC UR4, c[0x0][0x548] ;  /* 0x0001520000047ab9 */ /* 0x000fe40000000800 */
[----:B------:R-:W-:-:S02]  /*0400*/  USHF.L.U32 UR17, UR17, 0x7, URZ ;  /* 0x0000000711117899 */ /* 0x000fc4000800063f */
[----:B------:R-:W-:-:S04]  /*0410*/  UIMAD UR4, UR6, UR4, URZ ;  /* 0x00000004060472a4 */ /* 0x000fc8000f8e023f */
[----:B------:R-:W-:-:S04]  /*0420*/  UISETP.GE.AND UP0, UPT, UR17, UR4, UPT ;  /* 0x000000041100728c */ /* 0x000fc8000bf06270 */
[----:B------:R-:W-:-:S06]  /*0430*/  USEL UR21, UR21, 0xffffffff, !UP0 ;  /* 0xffffffff15157887 */ /* 0x000fcc000c000000 */
.L_x_1475:
        /* <DEDUP_REMOVED lines=64> */
.L_x_1479:
        /* <DEDUP_REMOVED lines=10> */
.L_x_1480:
[----:B------:R-:W-:Y:S05]  /*08e0*/  @!P4 BRA `(.L_x_1481) ;  /* 0x000000500000c947 */ /* 0x000fea0003800000 */
[----:B-1--4-:R1:W4:Y:S04]  /*08f0*/  LDG.E R0, [R4.64] ;  /* 0x0000001604007981 */ /* 0x012328000c1e1900 */
[----:B-1-3--:R-:W3:Y:S01]  /*0900*/  LDG.E R4, [R4.64+0x4] ;  /* 0x0000041604047981 */ /* 0x00aee2000c1e1900 */
[----:B----4-:R-:W1:Y:S08]  /*0910*/  R2UR UR24, R0 ;  /* 0x00000000001873c2 */ /* 0x010e7000000e0000 */
[----:B---3--:R-:W1:Y:S02]  /*0920*/  R2UR UR6, R4 ;  /* 0x00000000040673c2 */ /* 0x008e6400000e0000 */
[----:B-1----:R-:W-:-:S06]  /*0930*/  UIADD3 UR24, -UR24, UR6, URZ ;  /* 0x0000000618187290 */ /* 0x002fcc000fffe13f */
.L_x_1481:
        /* <DEDUP_REMOVED lines=365> */
.L_x_1529:
        /* <DEDUP_REMOVED lines=77> */
.L_x_1487:
[----:B------:R-:W-:Y:S05]  /*24e0*/  BSYNC B0 ;  /* 0x0000000000007941 */ /* 0x000fea0003800000 */
.L_x_1486:
        /* <DEDUP_REMOVED lines=39> */
.L_x_1489:
[----:B------:R-:W-:Y:S05]  /*2760*/  BSYNC B0 ;  /* 0x0000000000007941 */ /* 0x000fea0003800000 */
.L_x_1488:
        /* <DEDUP_REMOVED lines=40> */
.L_x_1491:
[----:B------:R-:W-:Y:S05]  /*29f0*/  BSYNC B0 ;  /* 0x0000000000007941 */ /* 0x000fea0003800000 */
.L_x_1490:
        /* <DEDUP_REMOVED lines=38> */
.L_x_1493:
[----:B------:R-:W-:Y:S05]  /*2c60*/  BSYNC B0 ;  /* 0x0000000000007941 */ /* 0x000fea0003800000 */
.L_x_1492:
        /* <DEDUP_REMOVED lines=74> */
.L_x_1497:
[----:B------:R-:W-:Y:S05]  /*3110*/  BSYNC B0 ;  /* 0x0000000000007941 */ /* 0x000fea0003800000 */
.L_x_1496:
        /* <DEDUP_REMOVED lines=57> */
.L_x_1495:
[----:B------:R-:W-:Y:S05]  /*34b0*/  BSYNC B1 ;  /* 0x0000000000017941 */ /* 0x000fea0003800000 */
.L_x_1494:
        /* <DEDUP_REMOVED lines=62> */
.L_x_1501:
[----:B------:R-:W-:Y:S05]  /*38a0*/  BSYNC B0 ;  /* 0x0000000000007941 */ /* 0x000fea0003800000 */
.L_x_1500:
        /* <DEDUP_REMOVED lines=57> */
.L_x_1499:
[----:B------:R-:W-:Y:S05]  /*3c40*/  BSYNC B1 ;  /* 0x0000000000017941 */ /* 0x000fea0003800000 */
.L_x_1498:
        /* <DEDUP_REMOVED lines=62> */
.L_x_1505:
[----:B------:R-:W-:Y:S05]  /*4030*/  BSYNC B0 ;  /* 0x0000000000007941 */ /* 0x000fea0003800000 */
.L_x_1504:
        /* <DEDUP_REMOVED lines=57> */
.L_x_1503:
[----:B------:R-:W-:Y:S05]  /*43d0*/  BSYNC B1 ;  /* 0x0000000000017941 */ /* 0x000fea0003800000 */
.L_x_1502:
        /* <DEDUP_REMOVED lines=61> */
.L_x_1508:
[----:B------:R-:W-:Y:S05]  /*47b0*/  BSYNC B0 ;  /* 0x0000000000007941 */ /* 0x000fea0003800000 */
.L_x_1507:
        /* <DEDUP_REMOVED lines=58> */
.L_x_1485:
        /* <DEDUP_REMOVED lines=232> */
.L_x_1510:
[----:B------:R-:W-:Y:S05]  /*59e0*/  BSYNC B0 ;  /* 0x0000000000007941 */ /* 0x000fea0003800000 */
.L_x_1509:
        /* <DEDUP_REMOVED lines=118> */
.L_x_1512:
[----:B------:R-:W-:Y:S05]  /*6150*/  BSYNC B0 ;  /* 0x0000000000007941 */ /* 0x000fea0003800000 */
.L_x_1511:
        /* <DEDUP_REMOVED lines=118> */
.L_x_1514:
[----:B------:R-:W-:Y:S05]  /*68c0*/  BSYNC B0 ;  /* 0x0000000000007941 */ /* 0x000fea0003800000 */
.L_x_1513:
        /* <DEDUP_REMOVED lines=120> */
.L_x_1484:
        /* <DEDUP_REMOVED lines=22> */
.L_x_1516:
[----:B-123--:R-:W-:Y:S05]  /*71b0*/  BSYNC B0 ;  /* 0x0000000000007941 */ /* 0x00efea0003800000 */
.L_x_1515:
        /* <DEDUP_REMOVED lines=17> */
.L_x_1518:
[----:B------:R-:W-:Y:S05]  /*72d0*/  BSYNC B0 ;  /* 0x0000000000007941 */ /* 0x000fea0003800000 */
.L_x_1517:
        /* <DEDUP_REMOVED lines=17> */
.L_x_1520:
[----:B------:R-:W-:Y:S05]  /*73f0*/  BSYNC B0 ;  /* 0x0000000000007941 */ /* 0x000fea0003800000 */
.L_x_1519:
        /* <DEDUP_REMOVED lines=16> */
.L_x_1506:
[----:B------:R-:W-:Y:S05]  /*7500*/  BSYNC B2 ;  /* 0x0000000000027941 */ /* 0x000fea0003800000 */
.L_x_1483:
        /* <DEDUP_REMOVED lines=135> */
.L_x_1522:
[----:B------:R-:W-:Y:S05]  /*7d80*/  BSYNC B0 ;  /* 0x0000000000007941 */ /* 0x000fea0003800000 */
.L_x_1521:
        /* <DEDUP_REMOVED lines=17> */
.L_x_1524:
[----:B------:R-:W-:Y:S05]  /*7ea0*/  BSYNC B0 ;  /* 0x0000000000007941 */ /* 0x000fea0003800000 */
.L_x_1523:
        /* <DEDUP_REMOVED lines=17> */
.L_x_1526:
[----:B------:R-:W-:Y:S05]  /*7fc0*/  BSYNC B0 ;  /* 0x0000000000007941 */ /* 0x000fea0003800000 */
.L_x_1525:
        /* <DEDUP_REMOVED lines=17> */
.L_x_1528:
[----:B------:R-:W-:Y:S05]  /*80e0*/  BSYNC B0 ;  /* 0x0000000000007941 */ /* 0x000fea0003800000 */
.L_x_1527:
        /* <DEDUP_REMOVED lines=37> */
.L_x_1482:
        /* <DEDUP_REMOVED lines=165> */
.L_x_1532:
[----:B-1-34-:R-:W-:Y:S05]  /*8d90*/  BSYNC B0 ;  /* 0x0000000000007941 */ /* 0x01afea0003800000 */
.L_x_1531:
        /* <DEDUP_REMOVED lines=11> */
.L_x_1534:
[----:B------:R-:W-:Y:S05]  /*8e50*/  BSYNC B0 ;  /* 0x0000000000007941 */ /* 0x000fea0003800000 */
.L_x_1533:
        /* <DEDUP_REMOVED lines=11> */
.L_x_1536:
[----:B------:R-:W-:Y:S05]  /*8f10*/  BSYNC B0 ;  /* 0x0000000000007941 */ /* 0x000fea0003800000 */
.L_x_1535:
        /* <DEDUP_REMOVED lines=11> */
.L_x_1538:
[----:B------:R-:W-:Y:S05]  /*8fd0*/  BSYNC B0 ;  /* 0x0000000000007941 */ /* 0x000fea0003800000 */
.L_x_1537:
        /* <DEDUP_REMOVED lines=11> */
.L_x_1540:
[----:B------:R-:W-:Y:S05]  /*9090*/  BSYNC B0 ;  /* 0x0000000000007941 */ /* 0x000fea0003800000 */
.L_x_1539:
        /* <DEDUP_REMOVED lines=11> */
.L_x_1542:
[----:B------:R-:W-:Y:S05]  /*9150*/  BSYNC B0 ;  /* 0x0000000000007941 */ /* 0x000fea0003800000 */
.L_x_1541:
        /* <DEDUP_REMOVED lines=11> */
.L_x_1544:
[----:B------:R-:W-:Y:S05]  /*9210*/  BSYNC B0 ;  /* 0x0000000000007941 */ /* 0x000fea0003800000 */
.L_x_1543:
        /* <DEDUP_REMOVED lines=14> */
[----:B------:R-:W-:Y:S01]  /*9300*/  ISETP.GE.AND P0, PT, R0, UR14, PT ;  /* 0x0000000e00007c0c */ /* 0x000fe2000bf06270 */
        /* <DEDUP_REMOVED lines=43> */
[----:B------:R-:W-:Y:S01]  /*95c0*/  ISETP.GE.AND P1, PT, R69, 0x1, PT ;  /* 0x000000014500780c */ /* 0x000fe20003f26270 */
[----:B--2---:R-:W-:Y:S01]  /*95d0*/  IMAD.WIDE.U32 R6, R99, c[0x0][0x1e0], RZ ;  /* 0x0000780063067a25 */ /* 0x004fe200078e00ff */
[C---:B------:R-:W-:Y:S01]  /*95e0*/  ISETP.GE.AND P3, PT, R69.reuse, 0x21, PT ;  /* 0x000000214500780c */ /* 0x040fe20003f66270 */
[----:B------:R-:W-:Y:S01]  /*95f0*/  UIADD3 UR15, UR27, UR15, URZ ;  /* 0x0000000f1b0f7290 */ /* 0x000fe2000fffe03f */
[----:B------:R-:W-:Y:S01]  /*9600*/  ISETP.GE.AND P4, PT, R69, 0x31, PT ;  /* 0x000000314500780c */ /* 0x000fe20003f86270 */
[----:B------:R-:W-:Y:S01]  /*9610*/  IMAD.IADD R7, R7, 0x1, R0 ;  /* 0x0000000107077824 */ /* 0x000fe200078e0200 */
[----:B---3--:R-:W-:-:S03]  /*9620*/  SHF.R.S32.HI R97, RZ, 0x1f, R98 ;  /* 0x0000001fff617819 */ /* 0x008fc60000011462 */
[----:B------:R-:W-:Y:S01]  /*9630*/  IMAD.WIDE.U32 R6, R98, c[0x0][0x1f0], R6 ;  /* 0x00007c0062067a25 */ /* 0x000fe200078e0006 */
[----:B------:R-:W-:Y:S03]  /*9640*/  STL [R1], R98 ;  /* 0x0000006201007387 */ /* 0x000fe60000100800 */
        /* <DEDUP_REMOVED lines=19> */
[C---:B--2---:R-:W-:Y:S01]  /*9780*/  @P1 LEA.HI.X R7, R71.reuse, R5, R246, 0x1, P2 ;  /* 0x0000000547071211 */ /* 0x044fe200010f0cf6 */
[----:B------:R-:W-:Y:S02]  /*9790*/  @P1 IMAD.SHL.U32 R5, R68, 0x2, RZ ;  /* 0x0000000244051824 */ /* 0x000fe400078e00ff */
        /* <DEDUP_REMOVED lines=18> */
[C---:B---3--:R-:W-:Y:S01]  /*98c0*/  @P4 IMAD.SHL.U32 R0, R68.reuse, 0x2, RZ ;  /* 0x0000000244004824 */ /* 0x048fe200078e00ff */
[----:B-----5:R-:W-:Y:S01]  /*98d0*/  @P4 LEA R6, P3, R71, R14, 0x1 ;  /* 0x0000000e47064211 */ /* 0x020fe200078608ff */
[----:B------:R-:W-:-:S03]  /*98e0*/  @P2 IMAD.SHL.U32 R5, R68, 0x2, RZ ;  /* 0x0000000244052824 */ /* 0x000fc600078e00ff */
[C---:B------:R-:W-:Y:S02]  /*98f0*/  @P4 LEA.HI.X R7, R71.reuse, R11, R246, 0x1, P3 ;  /* 0x0000000b47074211 */ /* 0x040fe400018f0cf6 */
[----:B--2---:R-:W-:-:S03]  /*9900*/  @P2 LEA R10, P3, R71, R13, 0x1 ;  /* 0x0000000d470a2211 */ /* 0x004fc600078608ff */
[----:B------:R2:W-:Y:S01]  /*9910*/  @P4 LDGSTS.E.BYPASS.LTC128B.128 [R0+0x5100], [R6.64], !P6 ;  /* 0x0510000006004fae */ /* 0x0005e2000f101d56 */
[C---:B------:R-:W-:Y:S01]  /*9920*/  @P1 LEA R8, P4, R71.reuse, R3, 0x1 ;  /* 0x0000000347081211 */ /* 0x040fe200078808ff */
        /* <DEDUP_REMOVED lines=14> */
.L_x_1545:
[----:B------:R-:W-:Y:S01]  /*9a10*/  ULDC.U8 UR4, c[0x0][0x298] ;  /* 0x0000a60000047ab9 */ /* 0x000fe20000000000 */
[----:B-1----:R-:W-:Y:S01]  /*9a20*/  SHF.R.S32.HI R0, RZ, 0x1f, R149 ;  /* 0x0000001fff007819 */ /* 0x002fe20000011495 */
        /* <DEDUP_REMOVED lines=68> */
.L_x_1549:
[----:B------:R-:W-:Y:S05]  /*9e70*/  BSYNC B0 ;  /* 0x0000000000007941 */ /* 0x000fea0003800000 */
.L_x_1548:
        /* <DEDUP_REMOVED lines=45> */
.L_x_1551:
[----:B----4-:R-:W-:Y:S05]  /*a150*/  BSYNC B0 ;  /* 0x0000000000007941 */ /* 0x010fea0003800000 */
.L_x_1550:
        /* <DEDUP_REMOVED lines=47> */
.L_x_1553:
[----:B--2---:R-:W-:Y:S05]  /*a450*/  BSYNC B0 ;  /* 0x0000000000007941 */ /* 0x004fea0003800000 */
.L_x_1552:
        /* <DEDUP_REMOVED lines=45> */
.L_x_1555:
[----:B----4-:R-:W-:Y:S05]  /*a730*/  BSYNC B0 ;  /* 0x0000000000007941 */ /* 0x010fea0003800000 */
.L_x_1554:
        /* <DEDUP_REMOVED lines=82> */
.L_x_1559:
[----:B------:R-:W-:Y:S05]  /*ac60*/  BSYNC B0 ;  /* 0x0000000000007941 */ /* 0x000fea0003800000 */
.L_x_1558:
        /* <DEDUP_REMOVED lines=45> */
.L_x_1557:
[----:B------:R-:W-:Y:S05]  /*af40*/  BSYNC B1 ;  /* 0x0000000000017941 */ /* 0x000fea0003800000 */
.L_x_1556:
        /* <DEDUP_REMOVED lines=49> */
.L_x_1563:
[----:B------:R-:W-:Y:S05]  /*b260*/  BSYNC B0 ;  /* 0x0000000000007941 */ /* 0x000fea0003800000 */
.L_x_1562:
        /* <DEDUP_REMOVED lines=45> */
.L_x_1561:
[----:B------:R-:W-:Y:S05]  /*b540*/  BSYNC B1 ;  /* 0x0000000000017941 */ /* 0x000fea0003800000 */
.L_x_1560:
        /* <DEDUP_REMOVED lines=49> */
.L_x_1567:
[----:B------:R-:W-:Y:S05]  /*b860*/  BSYNC B0 ;  /* 0x0000000000007941 */ /* 0x000fea0003800000 */
.L_x_1566:
        /* <DEDUP_REMOVED lines=45> */
.L_x_1565:
[----:B------:R-:W-:Y:S05]  /*bb40*/  BSYNC B1 ;  /* 0x0000000000017941 */ /* 0x000fea0003800000 */
.L_x_1564:
        /* <DEDUP_REMOVED lines=48> */
.L_x_1570:
[----:B------:R-:W-:Y:S05]  /*be50*/  BSYNC B0 ;  /* 0x0000000000007941 */ /* 0x000fea0003800000 */
.L_x_1569:
        /* <DEDUP_REMOVED lines=46> */
.L_x_1547:
        /* <DEDUP_REMOVED lines=78> */
.L_x_1572:
[----:B-1-3--:R-:W-:Y:S05]  /*c620*/  BSYNC B0 ;  /* 0x0000000000007941 */ /* 0x00afea0003800000 */
.L_x_1571:
        /* <DEDUP_REMOVED lines=73> */
.L_x_1574:
[----:B-1-3--:R-:W-:Y:S05]  /*cac0*/  BSYNC B0 ;  /* 0x0000000000007941 */ /* 0x00afea0003800000 */
.L_x_1573:
        /* <DEDUP_REMOVED lines=119> */
.L_x_1576:
[----:B------:R-:W-:Y:S05]  /*d240*/  BSYNC B0 ;  /* 0x0000000000007941 */ /* 0x000fea0003800000 */
.L_x_1575:
        /* <DEDUP_REMOVED lines=102> */
.L_x_1578:
[----:B------:R-:W-:Y:S05]  /*d8b0*/  BSYNC B0 ;  /* 0x0000000000007941 */ /* 0x000fea0003800000 */
.L_x_1577:
        /* <DEDUP_REMOVED lines=102> */
.L_x_1580:
[----:B------:R-:W-:Y:S05]  /*df20*/  BSYNC B0 ;  /* 0x0000000000007941 */ /* 0x000fea0003800000 */
.L_x_1579:
        /* <DEDUP_REMOVED lines=101> */
.L_x_1568:
[----:B------:R-:W-:Y:S05]  /*e580*/  BSYNC B2 ;  /* 0x0000000000027941 */ /* 0x000fea0003800000 */
.L_x_1546:
        /* <DEDUP_REMOVED lines=40> */
[--C-:B------:R-:W-:Y:S01]  /*e810*/  IMAD R238, R2, 0x2, R235.reuse ;  /* 0x0000000202ee7824 */ /* 0x100fe200078e02eb */
[----:B------:R-:W-:Y:S01]  /*e820*/  IADD3 R243, R239, 0x1800, RZ ;  /* 0x00001800eff37810 */ /* 0x000fe20007ffe0ff */
[----:B------:R-:W-:Y:S01]  /*e830*/  IMAD.IADD R7, R7, 0x1, R0 ;  /* 0x0000000107077824 */ /* 0x000fe200078e0200 */
[C---:B------:R-:W-:Y:S01]  /*e840*/  IADD3 R242, R239.reuse, 0x2000, RZ ;  /* 0x00002000eff27810 */ /* 0x040fe20007ffe0ff */
        /* <DEDUP_REMOVED lines=237> */
[----:B------:R-:W-:Y:S03]  /*f720*/  STL [R1], R9 ;  /* 0x0000000901007387 */ /* 0x000fe60000100800 */
        /* <DEDUP_REMOVED lines=41> */
.L_x_1581:
[----:B------:R-:W-:Y:S01]  /*f9c0*/  LOP3.LUT R3, R231, 0xffffffe0, RZ, 0xc0, !PT ;  /* 0xffffffe0e7037812 */ /* 0x000fe200078ec0ff */
        /* <DEDUP_REMOVED lines=18> */
[----:B------:R-:W-:Y:S01]  /*faf0*/  STL [R1+0x28], R228 ;  /* 0x000028e401007387 */ /* 0x000fe20000100800 */
[----:B------:R-:W-:Y:S01]  /*fb00*/  PLOP3.LUT P1, PT, PT, PT, UP2, 0x80, 0x0 ;  /* 0x000000000000781c */ /* 0x000fe20003f2f028 */
[C---:B------:R-:W-:Y:S01]  /*fb10*/  IMAD.SHL.U32 R10, R6.reuse, 0x20, RZ ;  /* 0x00000020060a7824 */ /* 0x040fe200078e00ff */
[----:B------:R-:W-:Y:S01]  /*fb20*/  LOP3.LUT R6, R6, 0x1ffffffe, RZ, 0xc0, !PT ;  /* 0x1ffffffe06067812 */ /* 0x000fe200078ec0ff */
[----:B------:R-:W-:Y:S01]  /*fb30*/  IMAD R9, R9, 0x10, R8 ;  /* 0x0000001009097824 */ /* 0x000fe200078e0208 */
[----:B------:R-:W-:Y:S01]  /*fb40*/  PLOP3.LUT P0, PT, PT, PT, UP2, 0x80, 0x0 ;  /* 0x000000000000781c */ /* 0x000fe20003f0f028 */
[----:B------:R-:W-:Y:S01]  /*fb50*/  IMAD R232, R2, 0x2, R229 ;  /* 0x0000000202e87824 */ /* 0x000fe200078e02e5 */
[----:B------:R-:W-:Y:S01]  /*fb60*/  LOP3.LUT R8, R10, 0xffffffc0, RZ, 0xc0, !PT ;  /* 0xffffffc00a087812 */ /* 0x000fe200078ec0ff */
[----:B------:R-:W-:Y:S01]  /*fb70*/  IMAD.IADD R6, R3, 0x1, -R6 ;  /* 0x0000000103067824 */ /* 0x000fe200078e0a06 */
[----:B------:R-:W-:Y:S01]  /*fb80*/  LDSM.16.MT88.4 R36, [R231+0x100] ;  /* 0x00010000e724783b */ /* 0x000fe20000004200 */
[----:B------:R-:W-:-:S02]  /*fb90*/  ULDC.64 UR4, c[0x0][0x2c8] ;  /* 0x0000b20000047ab9 */ /* 0x000fc40000000a00 */
[----:B------:R-:W-:Y:S01]  /*fba0*/  IMAD.IADD R3, R8, 0x1, R9 ;  /* 0x0000000108037824 */ /* 0x000fe200078e0209 */
[----:B------:R-:W0:Y:S03]  /*fbb0*/  LDGDEPBAR ;  /* 0x00000000000079af */ /* 0x000e260000000000 */
[----:B------:R-:W-:-:S04]  /*fbc0*/  IMAD R11, R6, 0x8, R3 ;  /* 0x00000008060b7824 */ /* 0x000fc800078e0203 */
[----:B------:R-:W-:Y:S01]  /*fbd0*/  @P1 IMAD.HI.U32 R6, R11, c[0x0][0x2c8], RZ ;  /* 0x0000b2000b061a27 */ /* 0x000fe200078e00ff */
[----:B------:R-:W-:Y:S03]  /*fbe0*/  STL [R1+0x20], R11 ;  /* 0x0000200b01007387 */ /* 0x000fe60000100800 */
[----:B------:R-:W-:Y:S01]  /*fbf0*/  IMAD.MOV.U32 R3, RZ, RZ, R11 ;  /* 0x000000ffff037224 */ /* 0x000fe200078e000b */
[----:B------:R-:W-:-:S05]  /*fc00*/  @P0 SHF.R.U32.HI R3, RZ, c[0x0][0x2cc], R6 ;  /* 0x0000b300ff030a19 */ /* 0x000fca0000011606 */
[----:B------:R-:W1:Y:S04]  /*fc10*/  SHFL.IDX PT, R6, R3, RZ, 0x1c1f ;  /* 0x001c1fff03067589 */ /* 0x000e6800000e0000 */
[----:B------:R-:W2:Y:S04]  /*fc20*/  SHFL.IDX PT, R9, R3, 0x1, 0x1c1f ;  /* 0x003c1f0003097f89 */ /* 0x000ea800000e0000 */
[----:B------:R-:W3:Y:S04]  /*fc30*/  SHFL.IDX PT, R11, R3, 0x2, 0x1c1f ;  /* 0x005c1f00030b7f89 */ /* 0x000ee800000e0000 */
[----:B------:R4:W1:Y:S02]  /*fc40*/  SHFL.IDX PT, R10, R3, 0x3, 0x1c1f ;  /* 0x007c1f00030a7f89 */ /* 0x00086400000e0000 */
[----:B----4-:R-:W-:-:S05]  /*fc50*/  LOP3.LUT R3, R7, 0x7ffffffc, RZ, 0xc0, !PT ;  /* 0x7ffffffc07037812 */ /* 0x010fca00078ec0ff */
[----:B------:R-:W-:Y:S02]  /*fc60*/  IMAD.IADD R5, R5, 0x1, -R3 ;  /* 0x0000000105057824 */ /* 0x000fe400078e0a03 */
[----:B------:R-:W-:Y:S02]  /*fc70*/  IMAD.U32 R3, RZ, RZ, UR12 ;  /* 0x0000000cff037e24 */ /* 0x000fe4000f8e00ff */
[----:B------:R-:W-:-:S05]  /*fc80*/  IMAD.SHL.U32 R8, R5, 0x2, RZ ;  /* 0x0000000205087824 */ /* 0x000fca00078e00ff */
[----:B------:R-:W-:Y:S01]  /*fc90*/  IADD3 R3, -R8, 0x1, R3 ;  /* 0x0000000108037810 */ /* 0x000fe20007ffe103 */
[----:B------:R4:W-:Y:S03]  /*fca0*/  STL [R1+0x24], R8 ;  /* 0x0000240801007387 */ /* 0x0009e60000100800 */
[----:B------:R-:W-:-:S05]  /*fcb0*/  IADD3 R3, R3, -UR20, RZ ;  /* 0x8000001403037c10 */ /* 0x000fca000fffe0ff */
[C---:B-1----:R-:W-:Y:S02]  /*fcc0*/  IMAD.IADD R6, R3.reuse, 0x1, R6 ;  /* 0x0000000103067824 */ /* 0x042fe400078e0206 */
[C---:B--2---:R-:W-:Y:S02]  /*fcd0*/  IMAD.IADD R7, R3.reuse, 0x1, R9 ;  /* 0x0000000103077824 */ /* 0x044fe400078e0209 */
[C---:B---3--:R-:W-:Y:S02]  /*fce0*/  IMAD.IADD R5, R3.reuse, 0x1, R11 ;  /* 0x0000000103057824 */ /* 0x048fe400078e020b */
[----:B------:R-:W-:Y:S01]  /*fcf0*/  IMAD.IADD R3, R3, 0x1, R10 ;  /* 0x0000000103037824 */ /* 0x000fe200078e020a */
[----:B----4-:R-:W-:-:S04]  /*fd00*/  IADD3 R8, -R8, UR12, RZ ;  /* 0x0000000c08087c10 */ /* 0x010fc8000fffe1ff */
[C---:B------:R-:W-:Y:S02]  /*fd10*/  IMNMX R6, R8.reuse, R6, PT ;  /* 0x0000000608067217 */ /* 0x040fe40003800200 */
[----:B------:R-:W-:Y:S02]  /*fd20*/  IMNMX R7, R8, R7, PT ;  /* 0x0000000708077217 */ /* 0x000fe40003800200 */
[----:B------:R-:W-:Y:S02]  /*fd30*/  ISETP.GT.AND P2, PT, R6, 0x1, PT ;  /* 0x000000010600780c */ /* 0x000fe40003f44270 */
[----:B------:R-:W-:Y:S02]  /*fd40*/  ISETP.GT.AND P1, PT, R7, RZ, PT ;  /* 0x000000ff0700720c */ /* 0x000fe40003f24270 */
[----:B------:R-:W-:Y:S02]  /*fd50*/  FSEL R29, R101, -INF , P2 ;  /* 0xff800000651d7808 */ /* 0x000fe40001000000 */
[----:B------:R-:W-:-:S02]  /*fd60*/  FSEL R32, R102, -INF , P1 ;  /* 0xff80000066207808 */ /* 0x000fc40000800000 */
[C---:B------:R-:W-:Y:S02]  /*fd70*/  ISETP.GT.AND P3, PT, R6.reuse, RZ, PT ;  /* 0x000000ff0600720c */ /* 0x040fe40003f64270 */
[----:B------:R-:W-:Y:S02]  /*fd80*/  ISETP.GT.AND P2, PT, R6, 0x9, PT ;  /* 0x000000090600780c */ /* 0x000fe40003f44270 */
[C---:B------:R-:W-:Y:S02]  /*fd90*/  ISETP.GT.AND P1, PT, R7.reuse, 0x8, PT ;  /* 0x000000080700780c */ /* 0x040fe40003f24270 */
[----:B------:R-:W-:Y:S02]  /*fda0*/  ISETP.GT.AND P0, PT, R7, 0x1, PT ;  /* 0x000000010700780c */ /* 0x000fe40003f04270 */
[----:B------:R-:W-:Y:S02]  /*fdb0*/  FSEL R10, R100, -INF , P3 ;  /* 0xff800000640a7808 */ /* 0x000fe40001800000 */
[----:B------:R-:W-:-:S02]  /*fdc0*/  FSEL R31, R97, -INF , P2 ;  /* 0xff800000611f7808 */ /* 0x000fc40001000000 */
[----:B------:R-:W-:Y:S02]  /*fdd0*/  FSEL R34, R98, -INF , P1 ;  /* 0xff80000062227808 */ /* 0x000fe40000800000 */
[C---:B------:R-:W-:Y:S02]  /*fde0*/  ISETP.GT.AND P3, PT, R6.reuse, 0x8, PT ;  /* 0x000000080600780c */ /* 0x040fe40003f64270 */
[----:B------:R-:W-:Y:S02]  /*fdf0*/  ISETP.GT.AND P2, PT, R6, 0x11, PT ;  /* 0x000000110600780c */ /* 0x000fe40003f44270 */
[----:B------:R-:W-:Y:S02]  /*fe00*/  ISETP.GT.AND P1, PT, R7, 0x10, PT ;  /* 0x000000100700780c */ /* 0x000fe40003f24270 */
[----:B------:R-:W-:Y:S02]  /*fe10*/  FSEL R33, R103, -INF , P0 ;  /* 0xff80000067217808 */ /* 0x000fe40000000000 */
[----:B------:R-:W-:-:S02]  /*fe20*/  FSEL R30, R96, -INF , P3 ;  /* 0xff800000601e7808 */ /* 0x000fc40001800000 */
[----:B------:R-:W-:Y:S02]  /*fe30*/  ISETP.GT.AND P0, PT, R7, 0x9, PT ;  /* 0x000000090700780c */ /* 0x000fe40003f04270 */
[----:B------:R-:W-:Y:S02]  /*fe40*/  FSEL R93, R93, -INF , P2 ;  /* 0xff8000005d5d7808 */ /* 0x000fe40001000000 */
[----:B------:R-:W-:Y:S02]  /*fe50*/  FSEL R116, R94, -INF , P1 ;  /* 0xff8000005e747808 */ /* 0x000fe40000800000 */
[C---:B------:R-:W-:Y:S02]  /*fe60*/  ISETP.GT.AND P3, PT, R6.reuse, 0x10, PT ;  /* 0x000000100600780c */ /* 0x040fe40003f64270 */
[----:B------:R-:W-:Y:S02]  /*fe70*/  ISETP.GT.AND P2, PT, R6, 0x19, PT ;  /* 0x000000190600780c */ /* 0x000fe40003f44270 */
[----:B------:R-:W-:-:S02]  /*fe80*/  ISETP.GT.AND P1, PT, R7, 0x18, PT ;  /* 0x000000180700780c */ /* 0x000fc40003f24270 */
[----:B------:R-:W-:Y:S02]  /*fe90*/  FSEL R35, R99, -INF , P0 ;  /* 0xff80000063237808 */ /* 0x000fe40000000000 */
[----:B------:R-:W-:Y:S02]  /*fea0*/  FSEL R92, R92, -INF , P3 ;  /* 0xff8000005c5c7808 */ /* 0x000fe40001800000 */
[----:B------:R-:W-:Y:S02]  /*feb0*/  ISETP.GT.AND P0, PT, R7, 0x11, PT ;  /* 0x000000110700780c */ /* 0x000fe40003f04270 */
[----:B------:R-:W-:Y:S02]  /*fec0*/  FSEL R89, R89, -INF , P2 ;  /* 0xff80000059597808 */ /* 0x000fe40001000000 */
[----:B------:R-:W-:Y:S02]  /*fed0*/  FSEL R119, R90, -INF , P1 ;  /* 0xff8000005a777808 */ /* 0x000fe40000800000 */
[----:B------:R-:W-:-:S02]  /*fee0*/  ISETP.GT.AND P3, PT, R6, 0x18, PT ;  /* 0x000000180600780c */ /* 0x000fc40003f64270 */
[----:B------:R-:W-:Y:S02]  /*fef0*/  ISETP.GT.AND P2, PT, R6, 0x21, PT ;  /* 0x000000210600780c */ /* 0x000fe40003f44270 */
[----:B------:R-:W-:Y:S02]  /*ff00*/  ISETP.GT.AND P1, PT, R7, 0x20, PT ;  /* 0x000000200700780c */ /* 0x000fe40003f24270 */
[----:B------:R-:W-:Y:S02]  /*ff10*/  FSEL R118, R95, -INF , P0 ;  /* 0xff8000005f767808 */ /* 0x000fe40000000000 */
[----:B------:R-:W-:Y:S02]  /*ff20*/  FSEL R94, R88, -INF , P3 ;  /* 0xff800000585e7808 */ /* 0x000fe40001800000 */
[----:B------:R-:W-:Y:S02]  /*ff30*/  ISETP.GT.AND P0, PT, R7, 0x19, PT ;  /* 0x000000190700780c */ /* 0x000fe40003f04270 */
        /* <DEDUP_REMOVED lines=19> */
[C---:B------:R-:W-:Y:S02]  /*10070*/  ISETP.GT.AND P2, PT, R7.reuse, 0x31, PT ;  /* 0x000000310700780c */ /* 0x040fe40003f44270 */
[----:B------:R-:W-:Y:S02]  /*10080*/  ISETP.GT.AND P1, PT, R7, 0x38, PT ;  /* 0x000000380700780c */ /* 0x000fe40003f24270 */
[C---:B------:R-:W-:Y:S02]  /*10090*/  IMNMX R5, R8.reuse, R5, PT ;  /* 0x0000000508057217 */ /* 0x040fe40003800200 */
[----:B------:R-:W-:Y:S02]  /*100a0*/  IMNMX R3, R8, R3, PT ;  /* 0x0000000308037217 */ /* 0x000fe40003800200 */
[----:B------:R-:W-:Y:S02]  /*100b0*/  FSEL R139, R79, -INF , P0 ;  /* 0xff8000004f8b7808 */ /* 0x000fe40000000000 */
[----:B------:R-:W-:-:S02]  /*100c0*/  ISETP.GT.AND P0, PT, R6, 0x38, PT ;  /* 0x000000380600780c */ /* 0x000fc40003f04270 */
[----:B------:R-:W-:Y:S02]  /*100d0*/  FSEL R177, R74, -INF , P3 ;  /* 0xff8000004ab17808 */ /* 0x000fe40001800000 */
[----:B------:R-:W-:Y:S02]  /*100e0*/  FSEL R178, R75, -INF , P2 ;  /* 0xff8000004bb27808 */ /* 0x000fe40001000000 */
[----:B------:R-:W-:Y:S02]  /*100f0*/  FSEL R179, R70, -INF , P1 ;  /* 0xff80000046b37808 */ /* 0x000fe40000800000 */
[C---:B------:R-:W-:Y:S02]  /*10100*/  ISETP.GT.AND P3, PT, R5.reuse, RZ, PT ;  /* 0x000000ff0500720c */ /* 0x040fe40003f64270 */
[----:B------:R-:W-:Y:S02]  /*10110*/  ISETP.GT.AND P2, PT, R5, 0x1, PT ;  /* 0x000000010500780c */ /* 0x000fe40003f44270 */
[----:B------:R-:W-:-:S02]  /*10120*/  ISETP.GT.AND P1, PT, R3, RZ, PT ;  /* 0x000000ff0300720c */ /* 0x000fc40003f24270 */
[----:B------:R-:W-:Y:S02]  /*10130*/  FSEL R149, R68, -INF , P0 ;  /* 0xff80000044957808 */ /* 0x000fe40000000000 */
[----:B------:R-:W-:Y:S02]  /*10140*/  ISETP.GT.AND P0, PT, R7, 0x39, PT ;  /* 0x000000390700780c */ /* 0x000fe40003f04270 */
[----:B------:R-:W-:Y:S02]  /*10150*/  FSEL R11, R168, -INF , P3 ;  /* 0xff800000a80b7808 */ /* 0x000fe40001800000 */
[----:B------:R-:W-:Y:S02]  /*10160*/  FSEL R12, R169, -INF , P2 ;  /* 0xff800000a90c7808 */ /* 0x000fe40001000000 */
[----:B------:R-:W-:Y:S02]  /*10170*/  FSEL R15, R170, -INF , P1 ;  /* 0xff800000aa0f7808 */ /* 0x000fe40000800000 */
[----:B------:R-:W-:-:S02]  /*10180*/  ISETP.GT.AND P3, PT, R5, 0x8, PT ;  /* 0x000000080500780c */ /* 0x000fc40003f64270 */
[----:B------:R-:W-:Y:S02]  /*10190*/  ISETP.GT.AND P2, PT, R5, 0x9, PT ;  /* 0x000000090500780c */ /* 0x000fe40003f44270 */
[----:B------:R-:W-:Y:S02]  /*101a0*/  ISETP.GT.AND P1, PT, R3, 0x8, PT ;  /* 0x000000080300780c */ /* 0x000fe40003f24270 */
[----:B------:R-:W-:Y:S02]  /*101b0*/  FSEL R186, R71, -INF , P0 ;  /* 0xff80000047ba7808 */ /* 0x000fe40000000000 */
        /* <DEDUP_REMOVED lines=8> */
[----:B------:R-:W-:-:S02]  /*10240*/  ISETP.GT.AND P4, PT, R6, 0x39, PT ;  /* 0x000000390600780c */ /* 0x000fc40003f84270 */
[----:B------:R-:W-:Y:S02]  /*10250*/  ISETP.GT.AND P0, PT, R3, 0x9, PT ;  /* 0x000000090300780c */ /* 0x000fe40003f04270 */
[----:B------:R-:W-:Y:S02]  /*10260*/  FSEL R40, R160, -INF , P3 ;  /* 0xff800000a0287808 */ /* 0x000fe40001800000 */
[----:B------:R-:W-:Y:S02]  /*10270*/  FSEL R41, R161, -INF , P2 ;  /* 0xff800000a1297808 */ /* 0x000fe40001000000 */
[----:B------:R-:W-:Y:S02]  /*10280*/  FSEL R71, R162, -INF , P1 ;  /* 0xff800000a2477808 */ /* 0x000fe40000800000 */
[C---:B------:R-:W-:Y:S02]  /*10290*/  ISETP.GT.AND P3, PT, R5.reuse, 0x18, PT ;  /* 0x000000180500780c */ /* 0x040fe40003f64270 */
[----:B------:R-:W-:-:S02]  /*102a0*/  ISETP.GT.AND P2, PT, R5, 0x19, PT ;  /* 0x000000190500780c */ /* 0x000fc40003f44270 */
[----:B------:R-:W-:Y:S02]  /*102b0*/  ISETP.GT.AND P1, PT, R3, 0x18, PT ;  /* 0x000000180300780c */ /* 0x000fe40003f24270 */
[----:B------:R-:W-:Y:S02]  /*102c0*/  FSEL R176, R69, -INF , P4 ;  /* 0xff80000045b07808 */ /* 0x000fe40002000000 */
        /* <DEDUP_REMOVED lines=10> */
[----:B------:R-:W-:Y:S02]  /*10370*/  FSEL R117, R156, -INF , P3 ;  /* 0xff8000009c757808 */ /* 0x000fe40001800000 */
[----:B------:R-:W-:Y:S02]  /*10380*/  FSEL R121, R157, -INF , P2 ;  /* 0xff8000009d797808 */ /* 0x000fe40001000000 */
[----:B------:R-:W-:Y:S02]  /*10390*/  FSEL R125, R158, -INF , P1 ;  /* 0xff8000009e7d7808 */ /* 0x000fe40000800000 */
[C---:B------:R-:W-:Y:S02]  /*103a0*/  ISETP.GT.AND P3, PT, R5.reuse, 0x28, PT ;  /* 0x000000280500780c */ /* 0x040fe40003f64270 */
[----:B------:R-:W-:Y:S02]  /*103b0*/  ISETP.GT.AND P2, PT, R5, 0x29, PT ;  /* 0x000000290500780c */ /* 0x000fe40003f44270 */
[----:B------:R-:W-:-:S02]  /*103c0*/  ISETP.GT.AND P1, PT, R3, 0x28, PT ;  /* 0x000000280300780c */ /* 0x000fc40003f24270 */
        /* <DEDUP_REMOVED lines=18> */
[----:B------:R-:W-:Y:S02]  /*104f0*/  FSEL R153, R85, -INF , P2 ;  /* 0xff80000055997808 */ /* 0x000fe40001000000 */
[----:B------:R-:W-:Y:S02]  /*10500*/  FSEL R155, R86, -INF , P1 ;  /* 0xff800000569b7808 */ /* 0x000fe40000800000 */
[----:B------:R-:W-:Y:S02]  /*10510*/  ISETP.GT.AND P0, PT, R3, 0x31, PT ;  /* 0x000000310300780c */ /* 0x000fe40003f04270 */
[C---:B------:R-:W-:Y:S02]  /*10520*/  ISETP.GT.AND P3, PT, R6.reuse, 0x40, PT ;  /* 0x000000400600780c */ /* 0x040fe40003f64270 */
[C---:B------:R-:W-:Y:S02]  /*10530*/  ISETP.GT.AND P2, PT, R6.reuse, 0x48, PT ;  /* 0x000000480600780c */ /* 0x040fe40003f44270 */
[----:B------:R-:W-:-:S02]  /*10540*/  ISETP.GT.AND P1, PT, R6, 0x50, PT ;  /* 0x000000500600780c */ /* 0x000fc40003f24270 */
[----:B------:R-:W-:Y:S02]  /*10550*/  FSEL R156, R147, -INF , P0 ;  /* 0xff800000939c7808 */ /* 0x000fe40000000000 */
[----:B------:R-:W-:Y:S02]  /*10560*/  FSEL R158, R64, -INF , P3 ;  /* 0xff800000409e7808 */ /* 0x000fe40001800000 */
[----:B------:R-:W-:Y:S02]  /*10570*/  FSEL R160, R60, -INF , P2 ;  /* 0xff8000003ca07808 */ /* 0x000fe40001000000 */
[----:B------:R-:W-:Y:S02]  /*10580*/  FSEL R164, R56, -INF , P1 ;  /* 0xff80000038a47808 */ /* 0x000fe40000800000 */
[----:B------:R-:W-:Y:S02]  /*10590*/  ISETP.GT.AND P0, PT, R3, 0x39, PT ;  /* 0x000000390300780c */ /* 0x000fe40003f04270 */
[----:B------:R-:W-:-:S02]  /*105a0*/  ISETP.GT.AND P3, PT, R6, 0x49, PT ;  /* 0x000000490600780c */ /* 0x000fc40003f64270 */
[C---:B------:R-:W-:Y:S02]  /*105b0*/  ISETP.GT.AND P2, PT, R6.reuse, 0x59, PT ;  /* 0x000000590600780c */ /* 0x040fe40003f44270 */
[----:B------:R-:W-:Y:S02]  /*105c0*/  ISETP.GT.AND P1, PT, R6, 0x60, PT ;  /* 0x000000600600780c */ /* 0x000fe40003f24270 */
[----:B------:R-:W-:Y:S02]  /*105d0*/  FSEL R157, R87, -INF , P0 ;  /* 0xff800000579d7808 */ /* 0x000fe40000000000 */
[----:B------:R-:W-:Y:S02]  /*105e0*/  FSEL R168, R61, -INF , P3 ;  /* 0xff8000003da87808 */ /* 0x000fe40001800000 */
[----:B------:R-:W-:Y:S02]  /*105f0*/  FSEL R204, R53, -INF , P2 ;  /* 0xff80000035cc7808 */ /* 0x000fe40001000000 */
[----:B------:R-:W-:-:S02]  /*10600*/  FSEL R193, R20, -INF , P1 ;  /* 0xff80000014c17808 */ /* 0x000fc40000800000 */
[C---:B------:R-:W-:Y:S02]  /*10610*/  ISETP.GT.AND P0, PT, R6.reuse, 0x41, PT ;  /* 0x000000410600780c */ /* 0x040fe40003f04270 */
[----:B------:R-:W-:Y:S02]  /*10620*/  ISETP.GT.AND P3, PT, R6, 0x58, PT ;  /* 0x000000580600780c */ /* 0x000fe40003f64270 */
[----:B------:R-:W-:Y:S02]  /*10630*/  ISETP.GT.AND P2, PT, R5, 0x41, PT ;  /* 0x000000410500780c */ /* 0x000fe40003f44270 */
[----:B------:R-:W-:Y:S02]  /*10640*/  ISETP.GT.AND P1, PT, R3, 0x40, PT ;  /* 0x000000400300780c */ /* 0x000fe40003f24270 */
        /* <DEDUP_REMOVED lines=9> */
[----:B------:R-:W-:Y:S02]  /*106e0*/  FSEL R165, R57, -INF , P0 ;  /* 0xff80000039a57808 */ /* 0x000fe40000000000 */
[----:B------:R-:W-:Y:S02]  /*106f0*/  FMNMX.FTZ R6, R30, R6, !PT ;  /* 0x000000061e067209 */ /* 0x000fe40007810000 */
[----:B------:R-:W-:Y:S02]  /*10700*/  FMNMX.FTZ R8, R11, R12, !PT ;  /* 0x0000000c0b087209 */ /* 0x000fe40007810000 */
[----:B------:R-:W-:Y:S02]  /*10710*/  ISETP.GT.AND P0, PT, R5, 0x40, PT ;  /* 0x000000400500780c */ /* 0x000fe40003f04270 */
[----:B------:R-:W-:-:S02]  /*10720*/  FMNMX.FTZ R6, R31, R6, !PT ;  /* 0x000000061f067209 */ /* 0x000fc40007810000 */
[----:B------:R-:W-:Y:S02]  /*10730*/  FMNMX.FTZ R8, R13, R8, !PT ;  /* 0x000000080d087209 */ /* 0x000fe40007810000 */
[----:B------:R-:W-:Y:S02]  /*10740*/  FSEL R169, R140, -INF , P0 ;  /* 0xff8000008ca97808 */ /* 0x000fe40000000000 */
[----:B------:R-:W-:Y:S02]  /*10750*/  FSEL R161, R25, -INF , P1 ;  /* 0xff80000019a17808 */ /* 0x000fe40000800000 */
[----:B------:R-:W-:Y:S02]  /*10760*/  ISETP.GT.AND P0, PT, R3, 0x41, PT ;  /* 0x000000410300780c */ /* 0x000fe40003f04270 */
[----:B------:R-:W-:Y:S02]  /*10770*/  ISETP.GT.AND P1, PT, R5, 0x50, PT ;  /* 0x000000500500780c */ /* 0x000fe40003f24270 */
[----:B------:R-:W-:-:S02]  /*10780*/  FMNMX.FTZ R6, R92, R6, !PT ;  /* 0x000000065c067209 */ /* 0x000fc40007810000 */
[----:B------:R-:W-:Y:S02]  /*10790*/  FMNMX.FTZ R8, R14, R8, !PT ;  /* 0x000000080e087209 */ /* 0x000fe40007810000 */
        /* <DEDUP_REMOVED lines=74> */
[----:B------:R-:W-:Y:S02]  /*10c40*/  ISETP.GT.AND P0, PT, R3, 0x49, PT ;  /* 0x000000490300780c */ /* 0x000fe40003f04270 */
[----:B------:R-:W-:Y:S02]  /*10c50*/  FMNMX.FTZ R135, R184, R135, !PT ;  /* 0x00000087b8877209 */ /* 0x000fe40007810000 */
[----:B------:R-:W-:-:S02]  /*10c60*/  FMNMX.FTZ R5, R185, R5, !PT ;  /* 0x00000005b9057209 */ /* 0x000fc40007810000 */
[----:B------:R-:W-:Y:S02]  /*10c70*/  FMNMX.FTZ R137, R193, R137, !PT ;  /* 0x00000089c1897209 */ /* 0x000fe40007810000 */
[----:B------:R-:W-:Y:S02]  /*10c80*/  FMNMX.FTZ R6, R118, R6, !PT ;  /* 0x0000000676067209 */ /* 0x000fe40007810000 */
[----:B------:R-:W-:Y:S02]  /*10c90*/  FSEL R173, R115, -INF , P0 ;  /* 0xff80000073ad7808 */ /* 0x000fe40000000000 */
[----:B------:R-:W-:Y:S02]  /*10ca0*/  ISETP.GT.AND P0, PT, R3, 0x50, PT ;  /* 0x000000500300780c */ /* 0x000fe40003f04270 */
[----:B------:R-:W-:Y:S02]  /*10cb0*/  FMNMX.FTZ R135, R206, R135, !PT ;  /* 0x00000087ce877209 */ /* 0x000fe40007810000 */
[----:B------:R-:W-:-:S02]  /*10cc0*/  FMNMX.FTZ R5, R187, R5, !PT ;  /* 0x00000005bb057209 */ /* 0x000fc40007810000 */
[----:B------:R-:W-:Y:S02]  /*10cd0*/  FMNMX.FTZ R137, R195, R137, !PT ;  /* 0x00000089c3897209 */ /* 0x000fe40007810000 */
[----:B------:R-:W-:Y:S02]  /*10ce0*/  FMNMX.FTZ R6, R119, R6, !PT ;  /* 0x0000000677067209 */ /* 0x000fe40007810000 */
[----:B------:R-:W-:Y:S02]  /*10cf0*/  FSEL R207, R174, -INF , P0 ;  /* 0xff800000aecf7808 */ /* 0x000fe40000000000 */
[----:B------:R-:W-:Y:S02]  /*10d00*/  FMNMX.FTZ R135, R210, R135, !PT ;  /* 0x00000087d2877209 */ /* 0x000fe40007810000 */
[----:B------:R-:W-:Y:S02]  /*10d10*/  ISETP.GT.AND P0, PT, R3, 0x51, PT ;  /* 0x000000510300780c */ /* 0x000fe40003f04270 */
[----:B------:R-:W-:-:S02]  /*10d20*/  FMNMX.FTZ R5, R172, R5, !PT ;  /* 0x00000005ac057209 */ /* 0x000fc40007810000 */
[----:B------:R-:W-:Y:S02]  /*10d30*/  FMNMX.FTZ R137, R163, R137, !PT ;  /* 0x00000089a3897209 */ /* 0x000fe40007810000 */
[----:B------:R-:W-:Y:S02]  /*10d40*/  FMNMX.FTZ R6, R120, R6, !PT ;  /* 0x0000000678067209 */ /* 0x000fe40007810000 */
[----:B------:R-:W-:Y:S02]  /*10d50*/  FMNMX.FTZ R135, R211, R135, !PT ;  /* 0x00000087d3877209 */ /* 0x000fe40007810000 */
[----:B------:R-:W-:Y:S02]  /*10d60*/  FSEL R209, R175, -INF , P0 ;  /* 0xff800000afd17808 */ /* 0x000fe40000000000 */
[----:B------:R-:W-:Y:S02]  /*10d70*/  FMNMX.FTZ R5, R173, R5, !PT ;  /* 0x00000005ad057209 */ /* 0x000fe40007810000 */
[----:B------:R-:W-:-:S02]  /*10d80*/  ISETP.GT.AND P0, PT, R3, 0x58, PT ;  /* 0x000000580300780c */ /* 0x000fc40003f04270 */
[----:B------:R-:W-:Y:S02]  /*10d90*/  FMNMX.FTZ R137, R161, R137, !PT ;  /* 0x00000089a1897209 */ /* 0x000fe40007810000 */
[----:B------:R-:W-:Y:S02]  /*10da0*/  FMNMX.FTZ R6, R133, R6, !PT ;  /* 0x0000000685067209 */ /* 0x000fe40007810000 */
[----:B------:R-:W-:Y:S01]  /*10db0*/  FMNMX.FTZ R135, R213, R135, !PT ;  /* 0x00000087d5877209 */ /* 0x000fe20007810000 */
[----:B------:R-:W1:Y:S01]  /*10dc0*/  SHFL.BFLY PT, R8, R137, 0x2, 0x1f ;  /* 0x0c401f0089087f89 */ /* 0x000e6200000e0000 */
[----:B------:R-:W-:Y:S02]  /*10dd0*/  FMNMX.FTZ R5, R207, R5, !PT ;  /* 0x00000005cf057209 */ /* 0x000fe40007810000 */
[----:B------:R-:W-:Y:S02]  /*10de0*/  FSEL R205, R110, -INF , P0 ;  /* 0xff8000006ecd7808 */ /* 0x000fe40000000000 */
[----:B------:R-:W-:-:S02]  /*10df0*/  FMNMX.FTZ R6, R134, R6, !PT ;  /* 0x0000000686067209 */ /* 0x000fc40007810000 */
[----:B------:R-:W-:Y:S02]  /*10e00*/  ISETP.GT.AND P0, PT, R3, 0x59, PT ;  /* 0x000000590300780c */ /* 0x000fe40003f04270 */
[----:B------:R-:W-:Y:S02]  /*10e10*/  FSEL R196, R181, -INF , P3 ;  /* 0xff800000b5c47808 */ /* 0x000fe40001800000 */
[----:B------:R-:W-:Y:S02]  /*10e20*/  FMNMX.FTZ R135, R189, R135, !PT ;  /* 0x00000087bd877209 */ /* 0x000fe40007810000 */
[----:B------:R-:W-:Y:S02]  /*10e30*/  FMNMX.FTZ R5, R209, R5, !PT ;  /* 0x00000005d1057209 */ /* 0x000fe40007810000 */
[----:B------:R-:W-:Y:S02]  /*10e40*/  FMNMX.FTZ R6, R138, R6, !PT ;  /* 0x000000068a067209 */ /* 0x000fe40007810000 */
[----:B------:R-:W-:-:S02]  /*10e50*/  FSEL R208, R111, -INF , P0 ;  /* 0xff8000006fd07808 */ /* 0x000fc40000000000 */
[----:B------:R-:W-:Y:S02]  /*10e60*/  FSEL R203, R104, -INF , P2 ;  /* 0xff80000068cb7808 */ /* 0x000fe40001000000 */
[----:B------:R-:W-:Y:S02]  /*10e70*/  FSEL R105, R105, -INF , P1 ;  /* 0xff80000069697808 */ /* 0x000fe40000800000 */
[C---:B------:R-:W-:Y:S02]  /*10e80*/  ISETP.GT.AND P0, PT, R3.reuse, 0x60, PT ;  /* 0x000000600300780c */ /* 0x040fe40003f04270 */
[----:B------:R-:W-:Y:S02]  /*10e90*/  FMNMX.FTZ R135, R196, R135, !PT ;  /* 0x00000087c4877209 */ /* 0x000fe40007810000 */
[C---:B------:R-:W-:Y:S02]  /*10ea0*/  ISETP.GT.AND P1, PT, R3.reuse, 0x61, PT ;  /* 0x000000610300780c */ /* 0x040fe40003f24270 */
[----:B------:R-:W-:-:S02]  /*10eb0*/  ISETP.GT.AND P3, PT, R3, 0x68, PT ;  /* 0x000000680300780c */ /* 0x000fc40003f64270 */
[----:B------:R-:W-:Y:S02]  /*10ec0*/  ISETP.GT.AND P2, PT, R3, 0x69, PT ;  /* 0x000000690300780c */ /* 0x000fe40003f44270 */
        /* <DEDUP_REMOVED lines=8> */
[----:B------:R-:W-:Y:S01]  /*10f50*/  FMNMX.FTZ R3, R226, R3, !PT ;  /* 0x00000003e2037209 */ /* 0x000fe20007810000 */
[----:B------:R-:W2:Y:S01]  /*10f60*/  SHFL.BFLY PT, R9, R135, 0x2, 0x1f ;  /* 0x0c401f0087097f89 */ /* 0x000ea200000e0000 */
[----:B------:R-:W-:Y:S02]  /*10f70*/  FMNMX.FTZ R5, R178, R5, !PT ;  /* 0x00000005b2057209 */ /* 0x000fe40007810000 */
[----:B------:R-:W-:-:S02]  /*10f80*/  ISETP.GT.AND P0, PT, R7, 0x40, PT ;  /* 0x000000400700780c */ /* 0x000fc40003f04270 */
        /* <DEDUP_REMOVED lines=8> */
[----:B-1----:R-:W-:Y:S02]  /*11010*/  FMNMX.FTZ R137, R8, R137, !PT ;  /* 0x0000008908897209 */ /* 0x002fe40007810000 */
[----:B------:R-:W-:Y:S02]  /*11020*/  FSEL R141, R67, -INF , P0 ;  /* 0xff800000438d7808 */ /* 0x000fe40000000000 */
[----:B------:R-:W-:Y:S01]  /*11030*/  ISETP.GT.AND P1, PT, R7, 0x48, PT ;  /* 0x000000480700780c */ /* 0x000fe20003f24270 */
[----:B------:R-:W1:Y:S01]  /*11040*/  SHFL.BFLY PT, R8, R137, 0x1, 0x1f ;  /* 0x0c201f0089087f89 */ /* 0x000e6200000e0000 */
[----:B------:R-:W-:-:S02]  /*11050*/  FMNMX.FTZ R3, R192, R3, !PT ;  /* 0x00000003c0037209 */ /* 0x000fc40007810000 */
[----:B------:R-:W-:Y:S02]  /*11060*/  FMNMX.FTZ R5, R142, R5, !PT ;  /* 0x000000058e057209 */ /* 0x000fe40007810000 */
[----:B------:R-:W-:Y:S01]  /*11070*/  ISETP.GT.AND P0, PT, R7, 0x49, PT ;  /* 0x000000490700780c */ /* 0x000fe20003f04270 */
[----:B------:R-:W3:Y:S01]  /*11080*/  SHFL.BFLY PT, R6, R3, 0x2, 0x1f ;  /* 0x0c401f0003067f89 */ /* 0x000ee200000e0000 */
[----:B------:R-:W-:Y:S02]  /*11090*/  FSEL R140, R62, -INF , P1 ;  /* 0xff8000003e8c7808 */ /* 0x000fe40000800000 */
[----:B------:R-:W-:Y:S02]  /*110a0*/  FMNMX.FTZ R5, R141, R5, !PT ;  /* 0x000000058d057209 */ /* 0x000fe40007810000 */
[----:B------:R-:W-:Y:S02]  /*110b0*/  FSEL R143, R63, -INF , P0 ;  /* 0xff8000003f8f7808 */ /* 0x000fe40000000000 */
[----:B------:R-:W-:-:S02]  /*110c0*/  ISETP.GT.AND P1, PT, R7, 0x50, PT ;  /* 0x000000500700780c */ /* 0x000fc40003f24270 */
[----:B------:R-:W-:Y:S02]  /*110d0*/  FMNMX.FTZ R5, R140, R5, !PT ;  /* 0x000000058c057209 */ /* 0x000fe40007810000 */
[----:B------:R-:W-:Y:S02]  /*110e0*/  ISETP.GT.AND P0, PT, R7, 0x51, PT ;  /* 0x000000510700780c */ /* 0x000fe40003f04270 */
[----:B------:R-:W-:Y:S02]  /*110f0*/  FSEL R174, R58, -INF , P1 ;  /* 0xff8000003aae7808 */ /* 0x000fe40000800000 */
[----:B------:R-:W-:Y:S02]  /*11100*/  FMNMX.FTZ R5, R143, R5, !PT ;  /* 0x000000058f057209 */ /* 0x000fe40007810000 */
[----:B--2---:R-:W-:Y:S02]  /*11110*/  FMNMX.FTZ R135, R135, R9, !PT ;  /* 0x0000000987877209 */ /* 0x004fe40007810000 */
[----:B------:R-:W-:-:S02]  /*11120*/  FSEL R175, R59, -INF , P0 ;  /* 0xff8000003baf7808 */ /* 0x000fc40000000000 */
[C---:B------:R-:W-:Y:S01]  /*11130*/  ISETP.GT.AND P0, PT, R7.reuse, 0x58, PT ;  /* 0x000000580700780c */ /* 0x040fe20003f04270 */
[----:B------:R-:W2:Y:S01]  /*11140*/  SHFL.BFLY PT, R9, R135, 0x1, 0x1f ;  /* 0x0c201f0087097f89 */ /* 0x000ea200000e0000 */
[----:B------:R-:W-:Y:S02]  /*11150*/  FMNMX.FTZ R5, R174, R5, !PT ;  /* 0x00000005ae057209 */ /* 0x000fe40007810000 */
[----:B------:R-:W-:Y:S02]  /*11160*/  ISETP.GT.AND P2, PT, R7, 0x59, PT ;  /* 0x000000590700780c */ /* 0x000fe40003f44270 */
[----:B------:R-:W-:Y:S02]  /*11170*/  FSEL R180, R54, -INF , P0 ;  /* 0xff80000036b47808 */ /* 0x000fe40000000000 */
[----:B------:R-:W-:Y:S02]  /*11180*/  FMNMX.FTZ R5, R175, R5, !PT ;  /* 0x00000005af057209 */ /* 0x000fe40007810000 */
[----:B------:R-:W-:-:S02]  /*11190*/  ISETP.GT.AND P1, PT, R7, 0x60, PT ;  /* 0x000000600700780c */ /* 0x000fc40003f24270 */
[----:B------:R-:W-:Y:S02]  /*111a0*/  FSEL R181, R55, -INF , P2 ;  /* 0xff80000037b57808 */ /* 0x000fe40001000000 */
[----:B------:R-:W-:Y:S02]  /*111b0*/  FMNMX.FTZ R5, R180, R5, !PT ;  /* 0x00000005b4057209 */ /* 0x000fe40007810000 */
[----:B-1----:R-:W-:Y:S02]  /*111c0*/  FMNMX.FTZ R137, R137, R8, !PT ;  /* 0x0000000889897209 */ /* 0x002fe40007810000 */
[----:B------:R-:W-:Y:S02]  /*111d0*/  ISETP.GT.AND P0, PT, R7, 0x61, PT ;  /* 0x000000610700780c */ /* 0x000fe40003f04270 */
[----:B------:R-:W-:Y:S02]  /*111e0*/  FSEL R234, R22, -INF , P1 ;  /* 0xff80000016ea7808 */ /* 0x000fe40000800000 */
[----:B------:R-:W-:-:S02]  /*111f0*/  FMNMX.FTZ R5, R181, R5, !PT ;  /* 0x00000005b5057209 */ /* 0x000fc40007810000 */
[----:B---3--:R-:W-:Y:S01]  /*11200*/  FMNMX.FTZ R3, R3, R6, !PT ;  /* 0x0000000603037209 */ /* 0x008fe20007810000 */
[----:B------:R-:W-:Y:S01]  /*11210*/  FMUL.FTZ R6, R137, c[0x0][0x2d0] ;  /* 0x0000b40089067a20 */ /* 0x000fe20000410000 */
[----:B------:R-:W-:Y:S02]  /*11220*/  FSEL R197, R23, -INF , P0 ;  /* 0xff80000017c57808 */ /* 0x000fe40000000000 */
[----:B------:R-:W-:Y:S01]  /*11230*/  ISETP.GT.AND P1, PT, R7, 0x68, PT ;  /* 0x000000680700780c */ /* 0x000fe20003f24270 */
[----:B------:R-:W1:Y:S01]  /*11240*/  SHFL.BFLY PT, R70, R3, 0x1, 0x1f ;  /* 0x0c201f0003467f89 */ /* 0x000e6200000e0000 */
[----:B------:R-:W-:Y:S02]  /*11250*/  FMNMX.FTZ R5, R234, R5, !PT ;  /* 0x00000005ea057209 */ /* 0x000fe40007810000 */
[----:B------:R-:W-:Y:S01]  /*11260*/  FSETP.NEU.FTZ.AND P0, PT, R137, -INF , PT ;  /* 0xff8000008900780b */ /* 0x000fe20003f1d000 */
[----:B------:R-:W-:Y:S01]  /*11270*/  LDSM.16.MT88.4 R20, [R229+0x100] ;  /* 0x00010000e514783b */ /* 0x000fe20000004200 */
[----:B------:R-:W-:-:S02]  /*11280*/  ISETP.GT.AND P2, PT, R7, 0x69, PT ;  /* 0x000000690700780c */ /* 0x000fc40003f44270 */
[----:B------:R-:W-:Y:S02]  /*11290*/  FSEL R235, R26, -INF , P1 ;  /* 0xff8000001aeb7808 */ /* 0x000fe40000800000 */
[----:B------:R-:W-:Y:S02]  /*112a0*/  FMNMX.FTZ R7, R197, R5, !PT ;  /* 0x00000005c5077209 */ /* 0x000fe40007810000 */
[----:B------:R-:W-:Y:S02]  /*112b0*/  FSEL R6, R6, RZ, P0 ;  /* 0x000000ff06067208 */ /* 0x000fe40000000000 */
[----:B------:R-:W-:Y:S02]  /*112c0*/  FMNMX.FTZ R8, R235, R7, !PT ;  /* 0x00000007eb087209 */ /* 0x000fe40007810000 */
[----:B------:R-:W-:Y:S01]  /*112d0*/  FSEL R249, R27, -INF , P2 ;  /* 0xff8000001bf97808 */ /* 0x000fe20001000000 */
[----:B------:R-:W-:Y:S01]  /*112e0*/  FFMA.FTZ R7, R10, c[0x0][0x2d0], -R6 ;  /* 0x0000b4000a077a23 */ /* 0x000fe20000010806 */
[----:B--2---:R-:W-:Y:S01]  /*112f0*/  FMNMX.FTZ R135, R135, R9, !PT ;  /* 0x0000000987877209 */ /* 0x004fe20007810000 */
[----:B------:R-:W-:Y:S02]  /*11300*/  LDSM.16.MT88.4 R24, [R230+0x100] ;  /* 0x00010000e618783b */ /* 0x000fe40000004200 */
[----:B------:R2:W-:Y:S01]  /*11310*/  MUFU.EX2 R223, R7 ;  /* 0x0000000700df7308 */ /* 0x0005e20000000800 */
[C---:B------:R-:W-:Y:S01]  /*11320*/  FSETP.NEU.FTZ.AND P0, PT, R135.reuse, -INF , PT ;  /* 0xff8000008700780b */ /* 0x040fe20003f1d000 */
[----:B------:R-:W-:Y:S01]  /*11330*/  FMUL.FTZ R5, R135, c[0x0][0x2d0] ;  /* 0x0000b40087057a20 */ /* 0x000fe20000410000 */
[----:B-1----:R-:W-:-:S04]  /*11340*/  FMNMX.FTZ R70, R70, R3, !PT ;  /* 0x0000000346467209 */ /* 0x002fc80007810000 */
[----:B------:R-:W-:Y:S02]  /*11350*/  FSEL R5, R5, RZ, P0 ;  /* 0x000000ff05057208 */ /* 0x000fe40000000000 */
[----:B------:R-:W-:-:S03]  /*11360*/  FSETP.NEU.FTZ.AND P0, PT, R70, -INF , PT ;  /* 0xff8000004600780b */ /* 0x000fc60003f1d000 */
[--C-:B------:R-:W-:Y:S01]  /*11370*/  FFMA.FTZ R3, R12, c[0x0][0x2d0], -R5.reuse ;  /* 0x0000b4000c037a23 */ /* 0x100fe20000010805 */
[----:B--2---:R-:W-:Y:S01]  /*11380*/  FMNMX.FTZ R7, R249, R8, !PT ;  /* 0x00000008f9077209 */ /* 0x004fe20007810000 */
        /* <DEDUP_REMOVED lines=11> */
[----:B-1----:R-:W-:-:S07]  /*11440*/  FFMA.FTZ R8, R14, c[0x0][0x2d0], -R5 ;  /* 0x0000b4000e087a23 */ /* 0x002fce0000010805 */
[----:B------:R1:W3:Y:S01]  /*11450*/  MUFU.EX2 R233, R8 ;  /* 0x0000000800e97308 */ /* 0x0002e20000000800 */
[--C-:B--2---:R-:W-:Y:S02]  /*11460*/  FFMA.FTZ R0, R17, c[0x0][0x2d0], -R3.reuse ;  /* 0x0000b40011007a23 */ /* 0x104fe40000010803 */
[----:B------:R-:W-:Y:S05]  /*11470*/  LDSM.16.MT88.4 R16, [R232+0x100] ;  /* 0x00010000e810783b */ /* 0x000fea0000004200 */
[----:B------:R2:W-:Y:S01]  /*11480*/  MUFU.EX2 R167, R0 ;  /* 0x0000000000a77308 */ /* 0x0005e20000000800 */
[----:B-1----:R-:W-:Y:S01]  /*11490*/  FFMA.FTZ R8, R15, c[0x0][0x2d0], -R3 ;  /* 0x0000b4000f087a23 */ /* 0x002fe20000010803 */
[----:B---3--:R-:W-:-:S06]  /*114a0*/  F2FP.PACK_AB R10, R233, R201 ;  /* 0x000000c9e90a723e */ /* 0x008fcc00000000ff */
        /* <DEDUP_REMOVED lines=9> */
[----:B------:R-:W-:Y:S01]  /*11540*/  F2FP.PACK_AB R8, R191, R198 ;  /* 0x000000c6bf08723e */ /* 0x000fe200000000ff */
[--C-:B--2---:R-:W-:Y:S01]  /*11550*/  FFMA.FTZ R0, R30, c[0x0][0x2d0], -R6.reuse ;  /* 0x0000b4001e007a23 */ /* 0x104fe20000010806 */
[C---:B------:R-:W-:Y:S01]  /*11560*/  FSETP.NEU.FTZ.AND P0, PT, R136.reuse, -INF , PT ;  /* 0xff8000008800780b */ /* 0x040fe20003f1d000 */
[----:B------:R-:W-:Y:S01]  /*11570*/  FMUL.FTZ R2, R136, c[0x0][0x2d0] ;  /* 0x0000b40088027a20 */ /* 0x000fe20000410000 */
[----:B---3--:R-:W-:Y:S01]  /*11580*/  F2FP.PACK_AB R12, R215, R223 ;  /* 0x000000dfd70c723e */ /* 0x008fe200000000ff */
        /* <DEDUP_REMOVED lines=28> */
[----:B-1----:R-:W-:-:S04]  /*11750*/  FFMA.FTZ R2, R41, c[0x0][0x2d0], -R5 ;  /* 0x0000b40029027a23 */ /* 0x002fc80000010805 */
[----:B------:R1:W3:Y:S03]  /*11760*/  MUFU.EX2 R188, R2 ;  /* 0x0000000200bc7308 */ /* 0x0002e60000000800 */
[C---:B------:R-:W-:Y:S01]  /*11770*/  HMMA.16816.F32 R96, R12.reuse, R22, RZ ;  /* 0x000000160c60723c */ /* 0x040fe200000018ff */
[----:B------:R-:W4:Y:S07]  /*11780*/  LDSM.16.MT88.4 R20, [R229+0x900] ;  /* 0x00090000e514783b */ /* 0x000f2e0000004200 */
[----:B------:R-:W-:Y:S01]  /*11790*/  HMMA.16816.F32 R80, R12, R16, RZ ;  /* 0x000000100c50723c */ /* 0x000fe200000018ff */
[----:B-1----:R-:W-:-:S07]  /*117a0*/  FFMA.FTZ R2, R68, c[0x0][0x2d0], -R5 ;  /* 0x0000b40044027a23 */ /* 0x002fce0000010805 */
[-C--:B------:R-:W-:Y:S01]  /*117b0*/  HMMA.16816.F32 R40, R8, R38.reuse, RZ ;  /* 0x000000260828723c */ /* 0x080fe200000018ff */
[----:B------:R1:W-:Y:S07]  /*117c0*/  MUFU.EX2 R162, R2 ;  /* 0x0000000200a27308 */ /* 0x0003ee0000000800 */
[----:B------:R-:W-:Y:S01]  /*117d0*/  HMMA.16816.F32 R100, R12, R38, RZ ;  /* 0x000000260c64723c */ /* 0x000fe200000018ff */
[----:B-1----:R-:W-:Y:S02]  /*117e0*/  FFMA.FTZ R2, R69, c[0x0][0x2d0], -R5 ;  /* 0x0000b40045027a23 */ /* 0x002fe40000010805 */
[----:B--2---:R-:W-:-:S02]  /*117f0*/  IMAD.MOV.U32 R69, RZ, RZ, R194 ;  /* 0x000000ffff457224 */ /* 0x004fc400078e00c2 */
[----:B------:R1:W2:Y:S03]  /*11800*/  MUFU.EX2 R228, R2 ;  /* 0x0000000200e47308 */ /* 0x0002a60000000800 */
[----:B---3--:R-:W-:Y:S01]  /*11810*/  F2FP.PACK_AB R8, R188, R69 ;  /* 0x00000045bc08723e */ /* 0x008fe200000000ff */
[----:B-1----:R-:W-:Y:S01]  /*11820*/  FFMA.FTZ R2, R71, c[0x0][0x2d0], -R3 ;  /* 0x0000b40047027a23 */ /* 0x002fe20000010803 */
[----:B--2---:R-:W-:Y:S01]  /*11830*/  F2FP.PACK_AB R10, R228, R162 ;  /* 0x000000a2e40a723e */ /* 0x004fe200000000ff */
[----:B------:R-:W-:Y:S02]  /*11840*/  IMAD.MOV.U32 R71, RZ, RZ, R105 ;  /* 0x000000ffff477224 */ /* 0x000fe400078e0069 */
[----:B------:R1:W-:Y:S01]  /*11850*/  MUFU.EX2 R7, R2 ;  /* 0x0000000200077308 */ /* 0x0003e20000000800 */
[----:B------:R-:W-:Y:S01]  /*11860*/  HMMA.16816.F32 R104, R12, R18, RZ ;  /* 0x000000120c68723c */ /* 0x000fe200000018ff */
[----:B------:R-:W2:Y:S01]  /*11870*/  LDSM.16.MT88.4 R16, [R230+0x900] ;  /* 0x00090000e610783b */ /* 0x000ea20000004200 */
[----:B-1----:R-:W-:-:S05]  /*11880*/  FFMA.FTZ R2, R76, c[0x0][0x2d0], -R3 ;  /* 0x0000b4004c027a23 */ /* 0x002fca0000010803 */
[----:B------:R1:W3:Y:S02]  /*11890*/  MUFU.EX2 R182, R2 ;  /* 0x0000000200b67308 */ /* 0x0002e40000000800 */
[----:B-1----:R-:W-:Y:S01]  /*118a0*/  FFMA.FTZ R2, R77, c[0x0][0x2d0], -R3 ;  /* 0x0000b4004d027a23 */ /* 0x002fe20000010803 */
[----:B---3--:R-:W-:Y:S01]  /*118b0*/  F2FP.PACK_AB R9, R182, R7 ;  /* 0x00000007b609723e */ /* 0x008fe200000000ff */
[C---:B------:R-:W-:Y:S04]  /*118c0*/  HMMA.16816.F32 R76, R12.reuse, R24, RZ ;  /* 0x000000180c4c723c */ /* 0x040fe800000018ff */
[----:B------:R1:W-:Y:S04]  /*118d0*/  MUFU.EX2 R194, R2 ;  /* 0x0000000200c27308 */ /* 0x0003e80000000800 */
[----:B------:R-:W-:Y:S01]  /*118e0*/  HMMA.16816.F32 R24, R12, R36, RZ ;  /* 0x000000240c18723c */ /* 0x000fe200000018ff */
[----:B------:R-:W3:Y:S06]  /*118f0*/  LDSM.16.MT88.4 R12, [R229+0x1100] ;  /* 0x00110000e50c783b */ /* 0x000eec0000004200 */
[----:B------:R-:W-:-:S02]  /*11900*/  IMAD.MOV.U32 R37, RZ, RZ, R214 ;  /* 0x000000ffff257224 */ /* 0x000fc400078e00d6 */
[----:B-1----:R-:W-:-:S04]  /*11910*/  FFMA.FTZ R2, R88, c[0x0][0x2d0], -R3 ;  /* 0x0000b40058027a23 */ /* 0x002fc80000010803 */
[----:B------:R1:W1:Y:S02]  /*11920*/  MUFU.EX2 R68, R2 ;  /* 0x0000000200447308 */ /* 0x0002640000000800 */
[----:B-1----:R-:W-:Y:S01]  /*11930*/  FFMA.FTZ R2, R92, c[0x0][0x2d0], -R6 ;  /* 0x0000b4005c027a23 */ /* 0x002fe20000010806 */
[----:B------:R-:W-:-:S05]  /*11940*/  F2FP.PACK_AB R11, R68, R194 ;  /* 0x000000c2440b723e */ /* 0x000fca00000000ff */
[----:B------:R1:W-:Y:S02]  /*11950*/  MUFU.EX2 R36, R2 ;  /* 0x0000000200247308 */ /* 0x0003e40000000800 */
[C---:B----4-:R-:W-:Y:S08]  /*11960*/  HMMA.16816.F32 R144, R8.reuse, R20, R72 ;  /* 0x000000140890723c */ /* 0x050ff00000001848 */
[----:B------:R-:W-:Y:S01]  /*11970*/  HMMA.16816.F32 R108, R8, R32, R60 ;  /* 0x00000020086c723c */ /* 0x000fe2000000183c */
[----:B-1----:R-:W-:-:S04]  /*11980*/  FFMA.FTZ R2, R93, c[0x0][0x2d0], -R6 ;  /* 0x0000b4005d027a23 */ /* 0x002fc80000010806 */
[----:B------:R1:W4:Y:S03]  /*11990*/  MUFU.EX2 R252, R2 ;  /* 0x0000000200fc7308 */ /* 0x0003260000000800 */
[C---:B------:R-:W-:Y:S08]  /*119a0*/  HMMA.16816.F32 R72, R8.reuse, R22, R64 ;  /* 0x000000160848723c */ /* 0x040ff00000001840 */
[----:B------:R-:W-:Y:S01]  /*119b0*/  HMMA.16816.F32 R64, R8, R34, R56 ;  /* 0x000000220840723c */ /* 0x000fe20000001838 */
[----:B-1----:R-:W-:-:S07]  /*119c0*/  FFMA.FTZ R2, R94, c[0x0][0x2d0], -R6 ;  /* 0x0000b4005e027a23 */ /* 0x002fce0000010806 */
[C---:B--2---:R-:W-:Y:S01]  /*119d0*/  HMMA.16816.F32 R60, R8.reuse, R18, R48 ;  /* 0x00000012083c723c */ /* 0x044fe20000001830 */
[----:B------:R1:W-:Y:S07]  /*119e0*/  MUFU.EX2 R227, R2 ;  /* 0x0000000200e37308 */ /* 0x0003ee0000000800 */
[----:B------:R-:W-:Y:S01]  /*119f0*/  HMMA.16816.F32 R92, R8, R16, R52 ;  /* 0x00000010085c723c */ /* 0x000fe20000001834 */
[----:B-1----:R-:W-:-:S07]  /*11a00*/  FFMA.FTZ R2, R89, c[0x0][0x2d0], -R6 ;  /* 0x0000b40059027a23 */ /* 0x002fce0000010806 */
[C---:B------:R-:W-:Y:S01]  /*11a10*/  HMMA.16816.F32 R88, R8.reuse, R28, R44 ;  /* 0x0000001c0858723c */ /* 0x040fe2000000182c */
[----:B------:R1:W2:Y:S07]  /*11a20*/  MUFU.EX2 R251, R2 ;  /* 0x0000000200fb7308 */ /* 0x0002ae0000000800 */
[----:B------:R-:W-:Y:S07]  /*11a30*/  HMMA.16816.F32 R44, R8, R30, R40 ;  /* 0x0000001e082c723c */ /* 0x000fee0000001828 */
[----:B----4-:R-:W-:Y:S01]  /*11a40*/  F2FP.PACK_AB R8, R252, R36 ;  /* 0x00000024fc08723e */ /* 0x010fe200000000ff */
        /* <DEDUP_REMOVED lines=15> */
[----:B------:R-:W-:Y:S02]  /*11b40*/  IMAD.MOV.U32 R122, RZ, RZ, R189 ;  /* 0x000000ffff7a7224 */ /* 0x000fe400078e00bd */
[----:B------:R1:W-:Y:S04]  /*11b50*/  MUFU.EX2 R221, R2 ;  /* 0x0000000200dd7308 */ /* 0x0003e80000000800 */
[C---:B------:R-:W-:Y:S07]  /*11b60*/  HMMA.16816.F32 R76, R8.reuse, R16, R76 ;  /* 0x00000010084c723c */ /* 0x040fee000000184c */
[----:B------:R-:W-:Y:S01]  /*11b70*/  IMAD.MOV.U32 R16, RZ, RZ, R204 ;  /* 0x000000ffff107224 */ /* 0x000fe200078e00cc */
[----:B------:R-:W-:Y:S01]  /*11b80*/  HMMA.16816.F32 R48, R8, R20, R84 ;  /* 0x000000140830723c */ /* 0x000fe20000001854 */
[----:B------:R-:W-:-:S02]  /*11b90*/  IMAD.MOV.U32 R17, RZ, RZ, R37 ;  /* 0x000000ffff117224 */ /* 0x000fc400078e0025 */
[----:B-1----:R-:W-:-:S04]  /*11ba0*/  FFMA.FTZ R2, R117, c[0x0][0x2d0], -R5 ;  /* 0x0000b40075027a23 */ /* 0x002fc80000010805 */
[----:B------:R1:W-:Y:S01]  /*11bb0*/  MUFU.EX2 R216, R2 ;  /* 0x0000000200d87308 */ /* 0x0003e20000000800 */
[C---:B------:R-:W-:Y:S01]  /*11bc0*/  HMMA.16816.F32 R116, R8.reuse, R28, R24 ;  /* 0x0000001c0874723c */ /* 0x040fe20000001818 */
[----:B------:R-:W-:Y:S06]  /*11bd0*/  LDSM.16.MT88.4 R24, [R230+0x1100] ;  /* 0x00110000e618783b */ /* 0x000fec0000004200 */
[----:B------:R-:W-:Y:S01]  /*11be0*/  IMAD.MOV.U32 R29, RZ, RZ, R68 ;  /* 0x000000ffff1d7224 */ /* 0x000fe200078e0044 */
[----:B------:R-:W-:Y:S01]  /*11bf0*/  HMMA.16816.F32 R40, R8, R22, R96 ;  /* 0x000000160828723c */ /* 0x000fe20000001860 */
[----:B------:R-:W-:Y:S01]  /*11c00*/  IMAD.MOV.U32 R68, RZ, RZ, R203 ;  /* 0x000000ffff447224 */ /* 0x000fe200078e00cb */
[----:B------:R-:W2:Y:S01]  /*11c10*/  LDSM.16.MT88.4 R20, [R232+0x1100] ;  /* 0x00110000e814783b */ /* 0x000ea20000004200 */
[----:B------:R-:W-:-:S02]  /*11c20*/  IMAD.MOV.U32 R28, RZ, RZ, R202 ;  /* 0x000000ffff1c7224 */ /* 0x000fc400078e00ca */
[----:B-1----:R-:W-:-:S03]  /*11c30*/  FFMA.FTZ R2, R121, c[0x0][0x2d0], -R5 ;  /* 0x0000b40079027a23 */ /* 0x002fc60000010805 */
[C---:B------:R-:W-:Y:S01]  /*11c40*/  HMMA.16816.F32 R52, R8.reuse, R32, R80 ;  /* 0x000000200834723c */ /* 0x040fe20000001850 */
[----:B------:R-:W-:Y:S01]  /*11c50*/  IMAD.MOV.U32 R121, RZ, RZ, R36 ;  /* 0x000000ffff797224 */ /* 0x000fe200078e0024 */
[----:B------:R1:W4:Y:S06]  /*11c60*/  MUFU.EX2 R217, R2 ;  /* 0x0000000200d97308 */ /* 0x00032c0000000800 */
[C---:B------:R-:W-:Y:S01]  /*11c70*/  HMMA.16816.F32 R36, R8.reuse, R34, R104 ;  /* 0x000000220824723c */ /* 0x040fe20000001868 */
[----:B------:R-:W2:Y:S06]  /*11c80*/  LDSM.16.MT88.4 R32, [R231+0x1100] ;  /* 0x00110000e720783b */ /* 0x000eac0000004200 */
[----:B------:R-:W-:Y:S01]  /*11c90*/  IMAD.MOV.U32 R107, RZ, RZ, R199 ;  /* 0x000000ffff6b7224 */ /* 0x000fe200078e00c7 */
[----:B------:R-:W-:Y:S01]  /*11ca0*/  HMMA.16816.F32 R56, R8, R18, R112 ;  /* 0x000000120838723c */ /* 0x000fe20000001870 */
[----:B------:R-:W-:-:S02]  /*11cb0*/  IMAD.MOV.U32 R104, RZ, RZ, R198 ;  /* 0x000000ffff687224 */ /* 0x000fc400078e00c6 */
[----:B-1----:R-:W-:Y:S02]  /*11cc0*/  FFMA.FTZ R2, R123, c[0x0][0x2d0], -R5 ;  /* 0x0000b4007b027a23 */ /* 0x002fe40000010805 */
[----:B------:R-:W-:Y:S02]  /*11cd0*/  IMAD.MOV.U32 R123, RZ, RZ, R212 ;  /* 0x000000ffff7b7224 */ /* 0x000fe400078e00d4 */
[----:B------:R1:W-:Y:S01]  /*11ce0*/  MUFU.EX2 R214, R2 ;  /* 0x0000000200d67308 */ /* 0x0003e20000000800 */
[----:B------:R-:W-:Y:S01]  /*11cf0*/  IMAD.MOV.U32 R105, RZ, RZ, R197 ;  /* 0x000000ffff697224 */ /* 0x000fe200078e00c5 */
[----:B------:R-:W-:Y:S01]  /*11d00*/  HMMA.16816.F32 R84, R8, R30, R100 ;  /* 0x0000001e0854723c */ /* 0x000fe20000001864 */
[----:B------:R-:W-:Y:S02]  /*11d10*/  IMAD.MOV.U32 R106, RZ, RZ, R196 ;  /* 0x000000ffff6a7224 */ /* 0x000fe400078e00c4 */
[----:B------:R-:W-:Y:S02]  /*11d20*/  IMAD.MOV.U32 R115, RZ, RZ, R191 ;  /* 0x000000ffff737224 */ /* 0x000fe400078e00bf */
[----:B------:R-:W-:-:S02]  /*11d30*/  IMAD.MOV.U32 R114, RZ, RZ, R190 ;  /* 0x000000ffff727224 */ /* 0x000fc400078e00be */
[----:B----4-:R-:W-:Y:S01]  /*11d40*/  F2FP.PACK_AB R8, R217, R216 ;  /* 0x000000d8d908723e */ /* 0x010fe200000000ff */
[----:B------:R-:W-:Y:S02]  /*11d50*/  IMAD.MOV.U32 R112, RZ, RZ, R104 ;  /* 0x000000ffff707224 */ /* 0x000fe400078e0068 */
        /* <DEDUP_REMOVED lines=19> */
[----:B------:R-:W-:Y:S02]  /*11e90*/  IMAD.MOV.U32 R128, RZ, RZ, R16 ;  /* 0x000000ffff807224 */ /* 0x000fe400078e0010 */
[----:B------:R-:W-:Y:S01]  /*11ea0*/  LDSM.16.MT88.4 R16, [R229+0x1900] ;  /* 0x00190000e510783b */ /* 0x000fe20000004200 */
[----:B-1----:R-:W-:Y:S01]  /*11eb0*/  FFMA.FTZ R2, R130, c[0x0][0x2d0], -R6 ;  /* 0x0000b40082027a23 */ /* 0x002fe20000010806 */
[----:B----4-:R-:W-:Y:S01]  /*11ec0*/  F2FP.PACK_AB R11, R201, R202 ;  /* 0x000000cac90b723e */ /* 0x010fe200000000ff */
[----:B------:R-:W-:Y:S02]  /*11ed0*/  IMAD.MOV.U32 R130, RZ, RZ, R115 ;  /* 0x000000ffff827224 */ /* 0x000fe400078e0073 */
[----:B------:R1:W4:Y:S01]  /*11ee0*/  MUFU.EX2 R200, R2 ;  /* 0x0000000200c87308 */ /* 0x0003220000000800 */
[----:B------:R-:W-:-:S02]  /*11ef0*/  IMAD.MOV.U32 R115, RZ, RZ, R127 ;  /* 0x000000ffff737224 */ /* 0x000fc400078e007f */
[----:B------:R-:W-:Y:S01]  /*11f00*/  IMAD.MOV.U32 R127, RZ, RZ, R28 ;  /* 0x000000ffff7f7224 */ /* 0x000fe200078e001c */
[C---:B---3--:R-:W-:Y:S08]  /*11f10*/  HMMA.16816.F32 R80, R8.reuse, R14, R72 ;  /* 0x0000000e0850723c */ /* 0x048ff00000001848 */
[----:B--2---:R-:W-:Y:S01]  /*11f20*/  HMMA.16816.F32 R72, R8, R22, R64 ;  /* 0x000000160848723c */ /* 0x004fe20000001840 */
        /* <DEDUP_REMOVED lines=8> */
[----:B------:R1:W2:Y:S01]  /*11fb0*/  MUFU.EX2 R198, R2 ;  /* 0x0000000200c67308 */ /* 0x0002a20000000800 */
[----:B------:R-:W-:-:S05]  /*11fc0*/  IMAD.MOV.U32 R68, RZ, RZ, R166 ;  /* 0x000000ffff447224 */ /* 0x000fca00078e00a6 */
[C---:B------:R-:W-:Y:S08]  /*11fd0*/  HMMA.16816.F32 R92, R8.reuse, R24, R92 ;  /* 0x00000018085c723c */ /* 0x040ff0000000185c */
[----:B------:R-:W-:Y:S01]  /*11fe0*/  HMMA.16816.F32 R96, R8, R32, R88 ;  /* 0x000000200860723c */ /* 0x000fe20000001858 */
[----:B-1----:R-:W-:-:S04]  /*11ff0*/  FFMA.FTZ R2, R132, c[0x0][0x2d0], -R6 ;  /* 0x0000b40084027a23 */ /* 0x002fc80000010806 */
        /* <DEDUP_REMOVED lines=18> */
[----:B------:R-:W-:Y:S01]  /*12120*/  LDSM.16.MT88.4 R12, [R232+0x1900] ;  /* 0x00190000e80c783b */ /* 0x000fe20000004200 */
[----:B-1----:R-:W-:-:S04]  /*12130*/  FFMA.FTZ R2, R149, c[0x0][0x2d0], -R6 ;  /* 0x0000b40095027a23 */ /* 0x002fc80000010806 */
[----:B------:R1:W-:Y:S02]  /*12140*/  MUFU.EX2 R191, R2 ;  /* 0x0000000200bf7308 */ /* 0x0003e40000000800 */
[C---:B------:R-:W-:Y:S07]  /*12150*/  HMMA.16816.F32 R88, R8.reuse, R32, R116 ;  /* 0x000000200858723c */ /* 0x040fee0000001874 */
[----:B------:R-:W-:Y:S01]  /*12160*/  IMAD.MOV.U32 R117, RZ, RZ, R115 ;  /* 0x000000ffff757224 */ /* 0x000fe200078e0073 */
[----:B------:R-:W-:Y:S01]  /*12170*/  HMMA.16816.F32 R40, R8, R20, R52 ;  /* 0x000000140828723c */ /* 0x000fe20000001834 */
[----:B------:R-:W-:-:S02]  /*12180*/  IMAD.MOV.U32 R119, RZ, RZ, R112 ;  /* 0x000000ffff777224 */ /* 0x000fc400078e0070 */
[----:B------:R-:W-:Y:S02]  /*12190*/  IMAD.MOV.U32 R116, RZ, RZ, R4 ;  /* 0x000000ffff747224 */ /* 0x000fe400078e0004 */
[----:B------:R-:W-:Y:S02]  /*121a0*/  IMAD.MOV.U32 R4, RZ, RZ, R163 ;  /* 0x000000ffff047224 */ /* 0x000fe400078e00a3 */
[--C-:B-1----:R-:W-:Y:S01]  /*121b0*/  FFMA.FTZ R2, R150, c[0x0][0x2d0], -R5.reuse ;  /* 0x0000b40096027a23 */ /* 0x102fe20000010805 */
[C---:B------:R-:W-:Y:S01]  /*121c0*/  HMMA.16816.F32 R36, R8.reuse, R22, R36 ;  /* 0x000000160824723c */ /* 0x040fe20000001824 */
[----:B------:R-:W-:Y:S02]  /*121d0*/  LDSM.16.MT88.4 R20, [R229+0x2100] ;  /* 0x00210000e514783b */ /* 0x000fe40000004200 */
[----:B------:R1:W-:Y:S05]  /*121e0*/  MUFU.EX2 R190, R2 ;  /* 0x0000000200be7308 */ /* 0x0003ea0000000800 */
[C---:B------:R-:W-:Y:S08]  /*121f0*/  HMMA.16816.F32 R56, R8.reuse, R26, R56 ;  /* 0x0000001a0838723c */ /* 0x040ff00000001838 */
[----:B------:R-:W-:Y:S01]  /*12200*/  HMMA.16816.F32 R84, R8, R34, R84 ;  /* 0x000000220854723c */ /* 0x000fe20000001854 */
[----:B------:R-:W2:Y:S01]  /*12210*/  LDSM.16.MT88.4 R32, [R231+0x1900] ;  /* 0x00190000e720783b */ /* 0x000ea20000004200 */
[----:B-1----:R-:W-:-:S04]  /*12220*/  FFMA.FTZ R2, R151, c[0x0][0x2d0], -R5 ;  /* 0x0000b40097027a23 */ /* 0x002fc80000010805 */
[----:B------:R1:W3:Y:S02]  /*12230*/  MUFU.EX2 R189, R2 ;  /* 0x0000000200bd7308 */ /* 0x0002e40000000800 */
[--C-:B-1----:R-:W-:Y:S02]  /*12240*/  FFMA.FTZ R2, R152, c[0x0][0x2d0], -R5.reuse ;  /* 0x0000b40098027a23 */ /* 0x102fe40000010805 */
[----:B------:R-:W-:Y:S02]  /*12250*/  IMAD.MOV.U32 R152, RZ, RZ, R122 ;  /* 0x000000ffff987224 */ /* 0x000fe400078e007a */
[----:B------:R-:W-:Y:S02]  /*12260*/  IMAD.MOV.U32 R122, RZ, RZ, R188 ;  /* 0x000000ffff7a7224 */ /* 0x000fe400078e00bc */
[----:B------:R1:W-:Y:S02]  /*12270*/  MUFU.EX2 R188, R2 ;  /* 0x0000000200bc7308 */ /* 0x0003e40000000800 */
[----:B-1----:R-:W-:-:S02]  /*12280*/  FFMA.FTZ R2, R153, c[0x0][0x2d0], -R5 ;  /* 0x0000b40099027a23 */ /* 0x002fc40000010805 */
[----:B------:R-:W-:-:S04]  /*12290*/  IMAD.MOV.U32 R153, RZ, RZ, R114 ;  /* 0x000000ffff997224 */ /* 0x000fc800078e0072 */
[----:B------:R1:W4:Y:S01]  /*122a0*/  MUFU.EX2 R139, R2 ;  /* 0x00000002008b7308 */ /* 0x0003220000000800 */
[----:B------:R-:W-:Y:S02]  /*122b0*/  IMAD.MOV.U32 R114, RZ, RZ, R107 ;  /* 0x000000ffff727224 */ /* 0x000fe400078e006b */
[----:B------:R-:W-:Y:S02]  /*122c0*/  IMAD.MOV.U32 R107, RZ, RZ, R29 ;  /* 0x000000ffff6b7224 */ /* 0x000fe400078e001d */
[----:B------:R-:W-:Y:S01]  /*122d0*/  IMAD.MOV.U32 R118, RZ, RZ, R114 ;  /* 0x000000ffff767224 */ /* 0x000fe200078e0072 */
[----:B------:R-:W-:Y:S01]  /*122e0*/  HMMA.16816.F32 R28, R8, R24, R76 ;  /* 0x00000018081c723c */ /* 0x000fe2000000184c */
[----:B------:R-:W2:Y:S06]  /*122f0*/  LDSM.16.MT88.4 R24, [R230+0x1900] ;  /* 0x00190000e618783b */ /* 0x000eac0000004200 */
[----:B---3--:R-:W-:Y:S01]  /*12300*/  F2FP.PACK_AB R8, R189, R190 ;  /* 0x000000bebd08723e */ /* 0x008fe200000000ff */
[----:B-1----:R-:W-:Y:S01]  /*12310*/  FFMA.FTZ R2, R154, c[0x0][0x2d0], -R3 ;  /* 0x0000b4009a027a23 */ /* 0x002fe20000010803 */
[----:B----4-:R-:W-:Y:S01]  /*12320*/  F2FP.PACK_AB R10, R139, R188 ;  /* 0x000000bc8b0a723e */ /* 0x010fe200000000ff */
[----:B------:R-:W-:-:S02]  /*12330*/  IMAD.MOV.U32 R154, RZ, RZ, R105 ;  /* 0x000000ffff9a7224 */ /* 0x000fc400078e0069 */
        /* <DEDUP_REMOVED lines=11> */
[----:B------:R-:W-:Y:S02]  /*123f0*/  IMAD.MOV.U32 R130, RZ, RZ, R71 ;  /* 0x000000ffff827224 */ /* 0x000fe400078e0047 */
[----:B------:R-:W-:Y:S02]  /*12400*/  IMAD.MOV.U32 R71, RZ, RZ, R164 ;  /* 0x000000ffff477224 */ /* 0x000fe400078e00a4 */
[----:B-1----:R-:W-:Y:S01]  /*12410*/  FFMA.FTZ R2, R176, c[0x0][0x2d0], -R6 ;  /* 0x0000b400b0027a23 */ /* 0x002fe20000010806 */
[----:B---3--:R-:W-:-:S03]  /*12420*/  F2FP.PACK_AB R11, R133, R132 ;  /* 0x00000084850b723e */ /* 0x008fc600000000ff */
[----:B------:R1:W-:Y:S04]  /*12430*/  MUFU.EX2 R115, R2 ;  /* 0x0000000200737308 */ /* 0x0003e80000000800 */
[C---:B--2---:R-:W-:Y:S08]  /*12440*/  HMMA.16816.F32 R76, R8.reuse, R32, R96 ;  /* 0x00000020084c723c */ /* 0x044ff00000001860 */
[----:B------:R-:W-:Y:S01]  /*12450*/  HMMA.16816.F32 R148, R8, R18, R80 ;  /* 0x000000120894723c */ /* 0x000fe20000001850 */
[----:B-1----:R-:W-:-:S02]  /*12460*/  FFMA.FTZ R2, R158, c[0x0][0x2d0], -R6 ;  /* 0x0000b4009e027a23 */ /* 0x002fc40000010806 */
[----:B------:R-:W-:Y:S02]  /*12470*/  IMAD.MOV.U32 R158, RZ, RZ, R125 ;  /* 0x000000ffff9e7224 */ /* 0x000fe400078e007d */
[----:B------:R1:W-:Y:S01]  /*12480*/  MUFU.EX2 R114, R2 ;  /* 0x0000000200727308 */ /* 0x0003e20000000800 */
[----:B------:R-:W-:Y:S02]  /*12490*/  IMAD.MOV.U32 R125, RZ, RZ, R162 ;  /* 0x000000ffff7d7224 */ /* 0x000fe400078e00a2 */
[C---:B------:R-:W-:Y:S08]  /*124a0*/  HMMA.16816.F32 R144, R8.reuse, R16, R144 ;  /* 0x000000100890723c */ /* 0x040ff00000001890 */
[----:B------:R-:W-:Y:S01]  /*124b0*/  HMMA.16816.F32 R80, R8, R26, R64 ;  /* 0x0000001a0850723c */ /* 0x000fe20000001840 */
[----:B-1----:R-:W-:-:S02]  /*124c0*/  FFMA.FTZ R2, R159, c[0x0][0x2d0], -R6 ;  /* 0x0000b4009f027a23 */ /* 0x002fc40000010806 */
[----:B------:R-:W-:Y:S02]  /*124d0*/  IMAD.MOV.U32 R159, RZ, RZ, R113 ;  /* 0x000000ffff9f7224 */ /* 0x000fe400078e0071 */
[----:B------:R1:W-:Y:S02]  /*124e0*/  MUFU.EX2 R113, R2 ;  /* 0x0000000200717308 */ /* 0x0003e40000000800 */
[----:B-1----:R-:W-:Y:S02]  /*124f0*/  FFMA.FTZ R2, R160, c[0x0][0x2d0], -R6 ;  /* 0x0000b400a0027a23 */ /* 0x002fe40000010806 */
[----:B------:R-:W-:Y:S04]  /*12500*/  HMMA.16816.F32 R160, R8, R12, R108 ;  /* 0x0000000c08a0723c */ /* 0x000fe8000000186c */
[----:B------:R1:W-:Y:S03]  /*12510*/  MUFU.EX2 R112, R2 ;  /* 0x0000000200707308 */ /* 0x0003e60000000800 */
[----:B------:R-:W-:-:S02]  /*12520*/  IMAD.MOV.U32 R111, RZ, RZ, R128 ;  /* 0x000000ffff6f7224 */ /* 0x000fc400078e0080 */
[----:B------:R-:W-:Y:S02]  /*12530*/  IMAD.MOV.U32 R128, RZ, RZ, R107 ;  /* 0x000000ffff807224 */ /* 0x000fe400078e006b */
[----:B------:R-:W-:Y:S02]  /*12540*/  IMAD.MOV.U32 R110, RZ, RZ, R104 ;  /* 0x000000ffff6e7224 */ /* 0x000fe400078e0068 */
[----:B------:R-:W-:Y:S02]  /*12550*/  IMAD.MOV.U32 R109, RZ, RZ, R165 ;  /* 0x000000ffff6d7224 */ /* 0x000fe400078e00a5 */
[----:B------:R-:W-:Y:S01]  /*12560*/  HMMA.16816.F32 R164, R8, R14, R72 ;  /* 0x0000000e08a4723c */ /* 0x000fe20000001848 */
[----:B-1----:R-:W-:-:S04]  /*12570*/  FFMA.FTZ R2, R177, c[0x0][0x2d0], -R0 ;  /* 0x0000b400b1027a23 */ /* 0x002fc80000010800 */
[----:B------:R1:W-:Y:S03]  /*12580*/  MUFU.EX2 R107, R2 ;  /* 0x00000002006b7308 */ /* 0x0003e60000000800 */
[----:B------:R-:W-:Y:S01]  /*12590*/  HMMA.16816.F32 R72, R8, R34, R60 ;  /* 0x000000220848723c */ /* 0x000fe2000000183c */
[----:B-1----:R-:W-:-:S04]  /*125a0*/  FFMA.FTZ R2, R178, c[0x0][0x2d0], -R0 ;  /* 0x0000b400b2027a23 */ /* 0x002fc80000010800 */
[----:B------:R1:W2:Y:S02]  /*125b0*/  MUFU.EX2 R106, R2 ;  /* 0x00000002006a7308 */ /* 0x0002a40000000800 */
[----:B-1----:R-:W-:Y:S02]  /*125c0*/  FFMA.FTZ R2, R179, c[0x0][0x2d0], -R0 ;  /* 0x0000b400b3027a23 */ /* 0x002fe40000010800 */
[----:B------:R-:W-:Y:S04]  /*125d0*/  HMMA.16816.F32 R176, R8, R24, R92 ;  /* 0x0000001808b0723c */ /* 0x000fe8000000185c */
[----:B------:R1:W-:Y:S03]  /*125e0*/  MUFU.EX2 R105, R2 ;  /* 0x0000000200697308 */ /* 0x0003e60000000800 */
[----:B------:R-:W-:-:S02]  /*125f0*/  F2FP.PACK_AB R8, R193, R197 ;  /* 0x000000c5c108723e */ /* 0x000fc400000000ff */
[----:B--2---:R-:W-:Y:S02]  /*12600*/  F2FP.PACK_AB R9, R106, R107 ;  /* 0x0000006b6a09723e */ /* 0x004fe400000000ff */
[----:B------:R-:W-:Y:S01]  /*12610*/  F2FP.PACK_AB R10, R115, R191 ;  /* 0x000000bf730a723e */ /* 0x000fe200000000ff */
[----:B-1----:R-:W-:Y:S02]  /*12620*/  FFMA.FTZ R2, R186, c[0x0][0x2d0], -R0 ;  /* 0x0000b400ba027a23 */ /* 0x002fe40000010800 */
[----:B------:R-:W-:Y:S02]  /*12630*/  IMAD.MOV.U32 R186, RZ, RZ, R110 ;  /* 0x000000ffffba7224 */ /* 0x000fe400078e006e */
[----:B------:R1:W2:Y:S01]  /*12640*/  MUFU.EX2 R104, R2 ;  /* 0x0000000200687308 */ /* 0x0002a20000000800 */
[----:B------:R-:W-:Y:S02]  /*12650*/  IMAD.MOV.U32 R110, RZ, RZ, R152 ;  /* 0x000000ffff6e7224 */ /* 0x000fe400078e0098 */
[----:B------:R-:W-:-:S02]  /*12660*/  IMAD.MOV.U32 R152, RZ, RZ, R123 ;  /* 0x000000ffff987224 */ /* 0x000fc400078e007b */
[----:B------:R-:W-:Y:S02]  /*12670*/  IMAD.MOV.U32 R123, RZ, RZ, R69 ;  /* 0x000000ffff7b7224 */ /* 0x000fe400078e0045 */
[----:B-1----:R-:W-:Y:S01]  /*12680*/  FFMA.FTZ R2, R168, c[0x0][0x2d0], -R6 ;  /* 0x0000b400a8027a23 */ /* 0x002fe20000010806 */
[----:B--2---:R-:W-:-:S03]  /*12690*/  F2FP.PACK_AB R11, R104, R105 ;  /* 0x00000069680b723e */ /* 0x004fc600000000ff */
[----:B------:R1:W-:Y:S04]  /*126a0*/  MUFU.EX2 R108, R2 ;  /* 0x00000002006c7308 */ /* 0x0003e80000000800 */
        /* <DEDUP_REMOVED lines=14> */
[----:B---3--:R-:W-:-:S04]  /*12790*/  FFMA.FTZ R2, R170, c[0x0][0x2d0], -R5 ;  /* 0x0000b400aa027a23 */ /* 0x008fc80000010805 */
[----:B------:R3:W-:Y:S03]  /*127a0*/  MUFU.EX2 R101, R2 ;  /* 0x0000000200657308 */ /* 0x0007e60000000800 */
        /* <DEDUP_REMOVED lines=63> */
[----:B-1----:R-:W-:-:S06]  /*12ba0*/  FFMA.FTZ R2, R71, c[0x0][0x2d0], -R6 ;  /* 0x0000b40047027a23 */ /* 0x002fcc0000010806 */
[----:B------:R1:W-:Y:S02]  /*12bb0*/  MUFU.EX2 R71, R2 ;  /* 0x0000000200477308 */ /* 0x0003e40000000800 */
[----:B-1----:R-:W-:Y:S02]  /*12bc0*/  FFMA.FTZ R2, R109, c[0x0][0x2d0], -R6 ;  /* 0x0000b4006d027a23 */ /* 0x002fe40000010806 */
[----:B------:R-:W-:-:S04]  /*12bd0*/  IMAD.MOV.U32 R109, RZ, RZ, R111 ;  /* 0x000000ffff6d7224 */ /* 0x000fc800078e006f */
[----:B------:R1:W1:Y:S01]  /*12be0*/  MUFU.EX2 R69, R2 ;  /* 0x0000000200457308 */ /* 0x0002620000000800 */
[----:B---3--:R-:W-:Y:S01]  /*12bf0*/  F2FP.PACK_AB R8, R90, R91 ;  /* 0x0000005b5a08723e */ /* 0x008fe200000000ff */
[----:B------:R-:W-:Y:S01]  /*12c00*/  IMAD.MOV.U32 R111, RZ, RZ, R117 ;  /* 0x000000ffff6f7224 */ /* 0x000fe200078e0075 */
[----:B------:R-:W-:Y:S01]  /*12c10*/  F2FP.PACK_AB R9, R86, R87 ;  /* 0x000000575609723e */ /* 0x000fe200000000ff */
[----:B------:R-:W-:Y:S01]  /*12c20*/  IMAD.MOV.U32 R117, RZ, RZ, R118 ;  /* 0x000000ffff757224 */ /* 0x000fe200078e0076 */
[----:B------:R-:W-:Y:S01]  /*12c30*/  F2FP.PACK_AB R10, R88, R89 ;  /* 0x00000059580a723e */ /* 0x000fe200000000ff */
[----:B------:R-:W-:Y:S01]  /*12c40*/  IMAD.MOV.U32 R118, RZ, RZ, R119 ;  /* 0x000000ffff767224 */ /* 0x000fe200078e0077 */
[----:B------:R-:W-:Y:S01]  /*12c50*/  F2FP.PACK_AB R11, R85, R84 ;  /* 0x00000054550b723e */ /* 0x000fe200000000ff */
[----:B------:R-:W-:Y:S02]  /*12c60*/  IMAD.MOV.U32 R119, RZ, RZ, R157 ;  /* 0x000000ffff777224 */ /* 0x000fe400078e009d */
[----:B------:R-:W-:-:S02]  /*12c70*/  IMAD.MOV.U32 R157, RZ, RZ, R153 ;  /* 0x000000ffff9d7224 */ /* 0x000fc400078e0099 */
[----:B------:R-:W-:Y:S02]  /*12c80*/  IMAD.MOV.U32 R153, RZ, RZ, R121 ;  /* 0x000000ffff997224 */ /* 0x000fe400078e0079 */
[----:B-1----:R-:W-:Y:S02]  /*12c90*/  FFMA.FTZ R2, R186, c[0x0][0x2d0], -R6 ;  /* 0x0000b400ba027a23 */ /* 0x002fe40000010806 */
[----:B------:R-:W-:Y:S02]  /*12ca0*/  IMAD.MOV.U32 R186, RZ, RZ, R109 ;  /* 0x000000ffffba7224 */ /* 0x000fe400078e006d */
[----:B------:R-:W-:Y:S02]  /*12cb0*/  IMAD.MOV.U32 R109, RZ, RZ, R110 ;  /* 0x000000ffff6d7224 */ /* 0x000fe400078e006e */
[----:B------:R-:W-:Y:S02]  /*12cc0*/  IMAD.MOV.U32 R110, RZ, RZ, R156 ;  /* 0x000000ffff6e7224 */ /* 0x000fe400078e009c */
[----:B------:R-:W-:-:S02]  /*12cd0*/  IMAD.MOV.U32 R156, RZ, RZ, R131 ;  /* 0x000000ffff9c7224 */ /* 0x000fc400078e0083 */
[----:B------:R-:W-:Y:S02]  /*12ce0*/  IMAD.MOV.U32 R131, RZ, RZ, R129 ;  /* 0x000000ffff837224 */ /* 0x000fe400078e0081 */
[----:B------:R-:W-:Y:S02]  /*12cf0*/  IMAD.MOV.U32 R129, RZ, RZ, R68 ;  /* 0x000000ffff817224 */ /* 0x000fe400078e0044 */
[----:B------:R1:W-:Y:S01]  /*12d00*/  MUFU.EX2 R68, R2 ;  /* 0x0000000200447308 */ /* 0x0003e20000000800 */
[----:B------:R-:W-:Y:S01]  /*12d10*/  HMMA.16816.F32 R144, R8, R24, R144 ;  /* 0x000000180890723c */ /* 0x000fe20000001890 */
[----:B------:R-:W-:Y:S02]  /*12d20*/  IMAD.MOV.U32 R121, RZ, RZ, R7 ;  /* 0x000000ffff797224 */ /* 0x000fe400078e0007 */
[----:B------:R-:W-:Y:S02]  /*12d30*/  IMAD.MOV.U32 R168, RZ, RZ, R109 ;  /* 0x000000ffffa87224 */ /* 0x000fe400078e006d */
[----:B-1----:R-:W-:-:S03]  /*12d40*/  FFMA.FTZ R2, R186, c[0x0][0x2d0], -R6 ;  /* 0x0000b400ba027a23 */ /* 0x002fc60000010806 */
[C---:B------:R-:W-:Y:S01]  /*12d50*/  HMMA.16816.F32 R148, R8.reuse, R26, R148 ;  /* 0x0000001a0894723c */ /* 0x040fe20000001894 */
[----:B------:R-:W-:Y:S01]  /*12d60*/  IMAD.MOV.U32 R7, RZ, RZ, R235 ;  /* 0x000000ffff077224 */ /* 0x000fe200078e00eb */
[----:B------:R1:W-:Y:S01]  /*12d70*/  MUFU.EX2 R59, R2 ;  /* 0x00000002003b7308 */ /* 0x0003e20000000800 */
[----:B------:R-:W-:Y:S01]  /*12d80*/  IMAD.MOV.U32 R186, RZ, RZ, R110 ;  /* 0x000000ffffba7224 */ /* 0x000fe200078e006e */
[----:B------:R-:W-:Y:S01]  /*12d90*/  UIMAD.WIDE.U32 UR24, UR17, UR4, URZ ;  /* 0x00000004111872a5 */ /* 0x000fe2000f8e003f */
[----:B------:R-:W-:Y:S01]  /*12da0*/  IMAD.MOV.U32 R109, RZ, RZ, R156 ;  /* 0x000000ffff6d7224 */ /* 0x000fe200078e009c */
[----:B------:R3:W5:Y:S01]  /*12db0*/  LDL.LU R235, [R1+0x34] ;  /* 0x0000340001eb7983 */ /* 0x0007620000300800 */
[----:B------:R-:W-:Y:S01]  /*12dc0*/  IMAD.MOV.U32 R110, RZ, RZ, R120 ;  /* 0x000000ffff6e7224 */ /* 0x000fe200078e0078 */
[----:B--2---:R-:W-:Y:S01]  /*12dd0*/  HMMA.16816.F32 R160, R8, R20, R160 ;  /* 0x0000001408a0723c */ /* 0x004fe200000018a0 */
[----:B------:R-:W-:Y:S02]  /*12de0*/  IMAD.MOV.U32 R156, RZ, RZ, R183 ;  /* 0x000000ffff9c7224 */ /* 0x000fe400078e00b7 */
[----:B------:R-:W-:-:S05]  /*12df0*/  IMAD.MOV.U32 R120, RZ, RZ, R182 ;  /* 0x000000ffff787224 */ /* 0x000fca00078e00b6 */
[----:B------:R-:W-:Y:S01]  /*12e00*/  HMMA.16816.F32 R164, R8, R22, R164 ;  /* 0x0000001608a4723c */ /* 0x000fe200000018a4 */
[----:B-1----:R-:W-:-:S04]  /*12e10*/  FFMA.FTZ R2, R174, c[0x0][0x2d0], -R0 ;  /* 0x0000b400ae027a23 */ /* 0x002fc80000010800 */
[----:B------:R1:W-:Y:S03]  /*12e20*/  MUFU.EX2 R58, R2 ;  /* 0x00000002003a7308 */ /* 0x0003e60000000800 */
[C---:B----4-:R-:W-:Y:S08]  /*12e30*/  HMMA.16816.F32 R176, R8.reuse, R16, R176 ;  /* 0x0000001008b0723c */ /* 0x050ff000000018b0 */
[----:B------:R-:W-:Y:S01]  /*12e40*/  HMMA.16816.F32 R76, R8, R12, R76 ;  /* 0x0000000c084c723c */ /* 0x000fe2000000184c */
[----:B-1----:R-:W-:-:S04]  /*12e50*/  FFMA.FTZ R2, R175, c[0x0][0x2d0], -R0 ;  /* 0x0000b400af027a23 */ /* 0x002fc80000010800 */
[----:B------:R1:W2:Y:S02]  /*12e60*/  MUFU.EX2 R57, R2 ;  /* 0x0000000200397308 */ /* 0x0002a40000000800 */
[----:B-1----:R-:W-:-:S06]  /*12e70*/  FFMA.FTZ R2, R180, c[0x0][0x2d0], -R0 ;  /* 0x0000b400b4027a23 */ /* 0x002fcc0000010800 */
[----:B------:R1:W-:Y:S02]  /*12e80*/  MUFU.EX2 R56, R2 ;  /* 0x0000000200387308 */ /* 0x0003e40000000800 */
[----:B-1----:R-:W-:Y:S01]  /*12e90*/  FFMA.FTZ R2, R181, c[0x0][0x2d0], -R0 ;  /* 0x0000b400b5027a23 */ /* 0x002fe20000010800 */
[C---:B------:R-:W-:Y:S05]  /*12ea0*/  HMMA.16816.F32 R72, R8.reuse, R14, R72 ;  /* 0x0000000e0848723c */ /* 0x040fea0000001848 */
[----:B------:R1:W4:Y:S03]  /*12eb0*/  MUFU.EX2 R31, R2 ;  /* 0x00000002001f7308 */ /* 0x0003260000000800 */
[----:B------:R-:W-:Y:S01]  /*12ec0*/  HMMA.16816.F32 R180, R8, R18, R80 ;  /* 0x0000001208b4723c */ /* 0x000fe20000001850 */
[----:B-1----:R-:W-:-:S02]  /*12ed0*/  FFMA.FTZ R2, R168, c[0x0][0x2d0], -R5 ;  /* 0x0000b400a8027a23 */ /* 0x002fc40000010805 */
[----:B------:R-:W-:Y:S02]  /*12ee0*/  IMAD.MOV.U32 R168, RZ, RZ, R186 ;  /* 0x000000ffffa87224 */ /* 0x000fe400078e00ba */
[----:B------:R-:W-:Y:S01]  /*12ef0*/  IMAD.MOV.U32 R186, RZ, RZ, R109 ;  /* 0x000000ffffba7224 */ /* 0x000fe200078e006d */
[----:B------:R1:W-:Y:S01]  /*12f00*/  MUFU.EX2 R29, R2 ;  /* 0x00000002001d7308 */ /* 0x0003e20000000800 */
[----:B------:R-:W-:Y:S01]  /*12f10*/  IMAD.MOV.U32 R109, RZ, RZ, R110 ;  /* 0x000000ffff6d7224 */ /* 0x000fe200078e006e */
[----:B------:R-:W-:Y:S01]  /*12f20*/  F2FP.PACK_AB R8, R69, R71 ;  /* 0x000000474508723e */ /* 0x000fe200000000ff */
[----:B------:R-:W-:Y:S01]  /*12f30*/  IMAD.MOV.U32 R110, RZ, RZ, R111 ;  /* 0x000000ffff6e7224 */ /* 0x000fe200078e006f */
[----:B--2---:R-:W-:Y:S01]  /*12f40*/  F2FP.PACK_AB R9, R57, R58 ;  /* 0x0000003a3909723e */ /* 0x004fe200000000ff */
[----:B------:R-:W-:Y:S01]  /*12f50*/  IMAD.MOV.U32 R111, RZ, RZ, R159 ;  /* 0x000000ffff6f7224 */ /* 0x000fe200078e009f */
[----:B------:R-:W-:Y:S01]  /*12f60*/  F2FP.PACK_AB R10, R59, R68 ;  /* 0x000000443b0a723e */ /* 0x000fe200000000ff */
[----:B------:R-:W-:Y:S01]  /*12f70*/  IMAD.MOV.U32 R159, RZ, RZ, R158 ;  /* 0x000000ffff9f7224 */ /* 0x000fe200078e009e */
[----:B----4-:R-:W-:Y:S01]  /*12f80*/  F2FP.PACK_AB R11, R31, R56 ;  /* 0x000000381f0b723e */ /* 0x010fe200000000ff */
[----:B------:R-:W-:-:S02]  /*12f90*/  IMAD.MOV.U32 R158, RZ, RZ, R116 ;  /* 0x000000ffff9e7224 */ /* 0x000fc400078e0074 */
[----:B------:R-:W-:Y:S02]  /*12fa0*/  IMAD.MOV.U32 R116, RZ, RZ, R155 ;  /* 0x000000ffff747224 */ /* 0x000fe400078e009b */
[----:B------:R-:W-:Y:S02]  /*12fb0*/  IMAD.MOV.U32 R155, RZ, RZ, R234 ;  /* 0x000000ffff9b7224 */ /* 0x000fe400078e00ea */
[----:B-1----:R-:W-:Y:S01]  /*12fc0*/  FFMA.FTZ R2, R168, c[0x0][0x2d0], -R5 ;  /* 0x0000b400a8027a23 */ /* 0x002fe20000010805 */
[C---:B------:R-:W-:Y:S01]  /*12fd0*/  HMMA.16816.F32 R64, R8.reuse, R24, R64 ;  /* 0x000000180840723c */ /* 0x040fe20000001840 */
[----:B------:R-:W-:Y:S02]  /*12fe0*/  IMAD.MOV.U32 R168, RZ, RZ, R186 ;  /* 0x000000ffffa87224 */ /* 0x000fe400078e00ba */
[----:B------:R-:W-:Y:S02]  /*12ff0*/  FFMA.FTZ R4, R4, c[0x0][0x2d0], -R6 ;  /* 0x0000b40004047a23 */ /* 0x000fe40000010806 */
[----:B------:R-:W-:Y:S01]  /*13000*/  FFMA.FTZ R7, R7, c[0x0][0x2d0], -R0 ;  /* 0x0000b40007077a23 */ /* 0x000fe20000010800 */
[----:B------:R-:W-:Y:S01]  /*13010*/  @UP2 UMOV UR19, UR25 ;  /* 0x0000001900132c82 */ /* 0x000fe20008000000 */
[----:B------:R-:W-:Y:S01]  /*13020*/  IMAD.MOV.U32 R186, RZ, RZ, R109 ;  /* 0x000000ffffba7224 */ /* 0x000fe200078e006d */
[----:B------:R1:W2:Y:S01]  /*13030*/  MUFU.EX2 R30, R2 ;  /* 0x00000002001e7308 */ /* 0x0002a20000000800 */
[----:B------:R-:W-:Y:S01]  /*13040*/  IMAD.MOV.U32 R109, RZ, RZ, R110 ;  /* 0x000000ffff6d7224 */ /* 0x000fe200078e006e */
[----:B------:R-:W-:Y:S01]  /*13050*/  HMMA.16816.F32 R48, R8, R22, R48 ;  /* 0x000000160830723c */ /* 0x000fe20000001830 */
[----:B------:R-:W-:Y:S01]  /*13060*/  IMAD.MOV.U32 R110, RZ, RZ, R111 ;  /* 0x000000ffff6e7224 */ /* 0x000fe200078e006f */
[----:B------:R-:W-:Y:S01]  /*13070*/  UMOV UR4, URZ ;  /* 0x0000003f00047c82 */ /* 0x000fe20008000000 */
[----:B------:R-:W-:Y:S01]  /*13080*/  IMAD.MOV.U32 R111, RZ, RZ, R159 ;  /* 0x000000ffff6f7224 */ /* 0x000fe200078e009f */
[----:B------:R3:W5:Y:S01]  /*13090*/  LDL.LU R234, [R1+0x30] ;  /* 0x0000300001ea7983 */ /* 0x0007620000300800 */
[----:B------:R-:W-:-:S02]  /*130a0*/  IMAD.MOV.U32 R159, RZ, RZ, R158 ;  /* 0x000000ffff9f7224 */ /* 0x000fc400078e009e */
[----:B------:R-:W-:Y:S02]  /*130b0*/  IMAD.MOV.U32 R158, RZ, RZ, R116 ;  /* 0x000000ffff9e7224 */ /* 0x000fe400078e0074 */
[----:B------:R-:W-:Y:S02]  /*130c0*/  IMAD.MOV.U32 R116, RZ, RZ, R155 ;  /* 0x000000ffff747224 */ /* 0x000fe400078e009b */
[----:B------:R-:W-:Y:S02]  /*130d0*/  IMAD.MOV.U32 R155, RZ, RZ, R154 ;  /* 0x000000ffff9b7224 */ /* 0x000fe400078e009a */
[----:B------:R-:W-:Y:S02]  /*130e0*/  IMAD.MOV.U32 R154, RZ, RZ, R153 ;  /* 0x000000ffff9a7224 */ /* 0x000fe400078e0099 */
[----:B-1----:R-:W-:Y:S02]  /*130f0*/  FFMA.FTZ R2, R168, c[0x0][0x2d0], -R5 ;  /* 0x0000b400a8027a23 */ /* 0x002fe40000010805 */
[----:B------:R-:W-:-:S02]  /*13100*/  IMAD.MOV.U32 R168, RZ, RZ, R186 ;  /* 0x000000ffffa87224 */ /* 0x000fc400078e00ba */
[----:B------:R1:W-:Y:S01]  /*13110*/  MUFU.EX2 R28, R2 ;  /* 0x00000002001c7308 */ /* 0x0003e20000000800 */
[----:B------:R-:W-:Y:S02]  /*13120*/  IMAD.MOV.U32 R186, RZ, RZ, R109 ;  /* 0x000000ffffba7224 */ /* 0x000fe400078e006d */
[----:B------:R-:W-:Y:S02]  /*13130*/  IMAD.MOV.U32 R109, RZ, RZ, R110 ;  /* 0x000000ffff6d7224 */ /* 0x000fe400078e006e */
[----:B------:R-:W-:Y:S02]  /*13140*/  IMAD.MOV.U32 R110, RZ, RZ, R111 ;  /* 0x000000ffff6e7224 */ /* 0x000fe400078e006f */
[----:B------:R-:W-:Y:S02]  /*13150*/  IMAD.MOV.U32 R111, RZ, RZ, R159 ;  /* 0x000000ffff6f7224 */ /* 0x000fe400078e009f */
[----:B------:R-:W-:Y:S02]  /*13160*/  IMAD.MOV.U32 R153, RZ, RZ, R152 ;  /* 0x000000ffff997224 */ /* 0x000fe400078e0098 */
[----:B-1----:R-:W-:-:S02]  /*13170*/  FFMA.FTZ R2, R168, c[0x0][0x2d0], -R5 ;  /* 0x0000b400a8027a23 */ /* 0x002fc40000010805 */
[----:B------:R-:W-:Y:S02]  /*13180*/  IMAD.MOV.U32 R171, RZ, RZ, R109 ;  /* 0x000000ffffab7224 */ /* 0x000fe400078e006d */
[----:B------:R1:W-:Y:S01]  /*13190*/  MUFU.EX2 R25, R2 ;  /* 0x0000000200197308 */ /* 0x0003e20000000800 */
[----:B------:R-:W-:Y:S02]  /*131a0*/  IMAD.MOV.U32 R159, RZ, RZ, R158 ;  /* 0x000000ffff9f7224 */ /* 0x000fe400078e009e */
[----:B------:R-:W-:Y:S02]  /*131b0*/  IMAD.MOV.U32 R152, RZ, RZ, R233 ;  /* 0x000000ffff987224 */ /* 0x000fe400078e00e9 */
[----:B------:R-:W-:Y:S01]  /*131c0*/  IMAD.MOV.U32 R158, RZ, RZ, R116 ;  /* 0x000000ffff9e7224 */ /* 0x000fe200078e0074 */
[----:B------:R-:W-:Y:S01]  /*131d0*/  HMMA.16816.F32 R52, R8, R20, R52 ;  /* 0x000000140834723c */ /* 0x000fe20000001834 */
[----:B------:R-:W-:-:S07]  /*131e0*/  IMAD.MOV.U32 R116, RZ, RZ, R155 ;  /* 0x000000ffff747224 */ /* 0x000fce00078e009b */
[----:B------:R-:W-:Y:S01]  /*131f0*/  HMMA.16816.F32 R44, R8, R12, R44 ;  /* 0x0000000c082c723c */ /* 0x000fe2000000182c */
[----:B-1----:R-:W-:-:S07]  /*13200*/  FFMA.FTZ R2, R226, c[0x0][0x2d0], -R3 ;  /* 0x0000b400e2027a23 */ /* 0x002fce0000010803 */
[----:B------:R-:W-:Y:S01]  /*13210*/  HMMA.16816.F32 R32, R8, R14, R32 ;  /* 0x0000000e0820723c */ /* 0x000fe20000001820 */
[----:B------:R1:W-:Y:S01]  /*13220*/  MUFU.EX2 R24, R2 ;  /* 0x0000000200187308 */ /* 0x0003e20000000800 */
[----:B------:R-:W-:-:S06]  /*13230*/  IMAD.MOV.U32 R170, RZ, RZ, R186 ;  /* 0x000000ffffaa7224 */ /* 0x000fcc00078e00ba */
[----:B------:R-:W-:Y:S01]  /*13240*/  HMMA.16816.F32 R60, R8, R26, R60 ;  /* 0x0000001a083c723c */ /* 0x000fe2000000183c */
[----:B------:R-:W-:-:S07]  /*13250*/  IMAD.MOV.U32 R155, RZ, RZ, R154 ;  /* 0x000000ffff9b7224 */ /* 0x000fce00078e009a */
[----:B------:R-:W-:Y:S01]  /*13260*/  HMMA.16816.F32 R36, R8, R16, R36 ;  /* 0x000000100824723c */ /* 0x000fe20000001824 */
[----:B-1----:R-:W-:-:S07]  /*13270*/  FFMA.FTZ R2, R224, c[0x0][0x2d0], -R3 ;  /* 0x0000b400e0027a23 */ /* 0x002fce0000010803 */
[----:B------:R-:W-:Y:S01]  /*13280*/  HMMA.16816.F32 R40, R8, R18, R40 ;  /* 0x000000120828723c */ /* 0x000fe20000001828 */
[----:B------:R-:W-:Y:S01]  /*13290*/  IMAD.MOV.U32 R141, RZ, RZ, R171 ;  /* 0x000000ffff8d7224 */ /* 0x000fe200078e00ab */
[----:B------:R1:W4:Y:S01]  /*132a0*/  MUFU.EX2 R23, R2 ;  /* 0x0000000200177308 */ /* 0x0003220000000800 */
[----:B------:R-:W-:Y:S01]  /*132b0*/  IMAD.MOV.U32 R154, RZ, RZ, R153 ;  /* 0x000000ffff9a7224 */ /* 0x000fe200078e0099 */
[----:B------:R-:W-:Y:S01]  /*132c0*/  @UP2 USHF.R.U32.HI UR17, URZ, UR5, UR19 ;  /* 0x000000053f112299 */ /* 0x000fe20008011613 */
[----:B------:R-:W-:Y:S01]  /*132d0*/  IMAD.MOV.U32 R169, RZ, RZ, R110 ;  /* 0x000000ffffa97224 */ /* 0x000fe200078e006e */
[----:B------:R-:W-:Y:S01]  /*132e0*/  LDSM.16.MT88.4 R16, [R231+0x3100] ;  /* 0x00310000e710783b */ /* 0x000fe20000004200 */
[----:B------:R-:W-:Y:S02]  /*132f0*/  IMAD.MOV.U32 R153, RZ, RZ, R152 ;  /* 0x000000ffff997224 */ /* 0x000fe400078e0098 */
[----:B------:R-:W-:Y:S01]  /*13300*/  IMAD.MOV.U32 R152, RZ, RZ, R130 ;  /* 0x000000ffff987224 */ /* 0x000fe200078e0082 */
[----:B------:R3:W5:Y:S01]  /*13310*/  LDL.LU R233, [R1+0x2c] ;  /* 0x00002c0001e97983 */ /* 0x0007620000300800 */
[----:B------:R-:W-:-:S02]  /*13320*/  IMAD.MOV.U32 R142, RZ, RZ, R169 ;  /* 0x000000ffff8e7224 */ /* 0x000fc400078e00a9 */
[----:B------:R-:W-:Y:S02]  /*13330*/  IMAD.MOV.U32 R168, RZ, RZ, R111 ;  /* 0x000000ffffa87224 */ /* 0x000fe400078e006f */
[----:B------:R-:W-:Y:S02]  /*13340*/  IMAD.MOV.U32 R186, RZ, RZ, R159 ;  /* 0x000000ffffba7224 */ /* 0x000fe400078e009f */
[--C-:B-1----:R-:W-:Y:S02]  /*13350*/  FFMA.FTZ R2, R170, c[0x0][0x2d0], -R3.reuse ;  /* 0x0000b400aa027a23 */ /* 0x102fe40000010803 */
[----:B------:R-:W-:Y:S02]  /*13360*/  FFMA.FTZ R3, R141, c[0x0][0x2d0], -R3 ;  /* 0x0000b4008d037a23 */ /* 0x000fe40000010803 */
[----:B------:R-:W-:Y:S02]  /*13370*/  IMAD.MOV.U32 R109, RZ, RZ, R158 ;  /* 0x000000ffff6d7224 */ /* 0x000fe400078e009e */
[----:B------:R-:W-:Y:S01]  /*13380*/  IMAD.MOV.U32 R110, RZ, RZ, R116 ;  /* 0x000000ffff6e7224 */ /* 0x000fe200078e0074 */
[----:B------:R1:W-:Y:S01]  /*13390*/  MUFU.EX2 R21, R3 ;  /* 0x0000000300157308 */ /* 0x0003e20000000800 */
[----:B------:R-:W-:-:S02]  /*133a0*/  IMAD.MOV.U32 R111, RZ, RZ, R155 ;  /* 0x000000ffff6f7224 */ /* 0x000fc400078e009b */
[----:B------:R-:W-:Y:S02]  /*133b0*/  IMAD.MOV.U32 R159, RZ, RZ, R154 ;  /* 0x000000ffff9f7224 */ /* 0x000fe400078e009a */
[----:B------:R-:W-:Y:S02]  /*133c0*/  IMAD.MOV.U32 R158, RZ, RZ, R153 ;  /* 0x000000ffff9e7224 */ /* 0x000fe400078e0099 */
[----:B------:R-:W-:Y:S02]  /*133d0*/  IMAD.MOV.U32 R116, RZ, RZ, R152 ;  /* 0x000000ffff747224 */ /* 0x000fe400078e0098 */
[----:B------:R-:W-:Y:S02]  /*133e0*/  IMAD.MOV.U32 R173, RZ, RZ, R168 ;  /* 0x000000ffffad7224 */ /* 0x000fe400078e00a8 */
[----:B------:R-:W-:Y:S01]  /*133f0*/  IMAD.MOV.U32 R172, RZ, RZ, R186 ;  /* 0x000000ffffac7224 */ /* 0x000fe200078e00ba */
[----:B------:R2:W2:Y:S01]  /*13400*/  MUFU.EX2 R22, R2 ;  /* 0x0000000200167308 */ /* 0x0004a20000000800 */
[----:B------:R-:W-:Y:S01]  /*13410*/  IMAD.MOV.U32 R187, RZ, RZ, R109 ;  /* 0x000000ffffbb7224 */ /* 0x000fe200078e006d */
[----:B------:R-:W3:Y:S01]  /*13420*/  LDSM.16.MT88.4 R152, [R229+0x3100] ;  /* 0x00310000e598783b */ /* 0x000ee20000004200 */
[----:B------:R-:W-:-:S02]  /*13430*/  IMAD.MOV.U32 R185, RZ, RZ, R110 ;  /* 0x000000ffffb97224 */ /* 0x000fc400078e006e */
[----:B-1----:R-:W-:Y:S01]  /*13440*/  FFMA.FTZ R3, R142, c[0x0][0x2d0], -R6 ;  /* 0x0000b4008e037a23 */ /* 0x002fe20000010806 */
[----:B------:R-:W1:Y:S01]  /*13450*/  LDSM.16.MT88.4 R168, [R232+0x3100] ;  /* 0x00310000e8a8783b */ /* 0x000e620000004200 */
[----:B------:R-:W-:Y:S02]  /*13460*/  IMAD.MOV.U32 R184, RZ, RZ, R111 ;  /* 0x000000ffffb87224 */ /* 0x000fe400078e006f */
[----:B------:R-:W-:Y:S02]  /*13470*/  IMAD.MOV.U32 R186, RZ, RZ, R159 ;  /* 0x000000ffffba7224 */ /* 0x000fe400078e009f */
[----:B------:R-:W-:Y:S02]  /*13480*/  IMAD.MOV.U32 R109, RZ, RZ, R158 ;  /* 0x000000ffff6d7224 */ /* 0x000fe400078e009e */
[----:B------:R-:W-:Y:S01]  /*13490*/  IMAD.MOV.U32 R110, RZ, RZ, R116 ;  /* 0x000000ffff6e7224 */ /* 0x000fe200078e0074 */
[----:B------:R4:W-:Y:S01]  /*134a0*/  MUFU.EX2 R20, R3 ;  /* 0x0000000300147308 */ /* 0x0009e20000000800 */
[----:B------:R-:W-:-:S02]  /*134b0*/  IMAD.MOV.U32 R111, RZ, RZ, R117 ;  /* 0x000000ffff6f7224 */ /* 0x000fc400078e0075 */
[----:B------:R-:W-:Y:S02]  /*134c0*/  IMAD.MOV.U32 R159, RZ, RZ, R118 ;  /* 0x000000ffff9f7224 */ /* 0x000fe400078e0076 */
[----:B------:R-:W-:Y:S02]  /*134d0*/  IMAD.MOV.U32 R158, RZ, RZ, R119 ;  /* 0x000000ffff9e7224 */ /* 0x000fe400078e0077 */
[----:B--2---:R-:W-:Y:S02]  /*134e0*/  FFMA.FTZ R2, R173, c[0x0][0x2d0], -R6 ;  /* 0x0000b400ad027a23 */ /* 0x004fe40000010806 */
[----:B------:R-:W-:Y:S01]  /*134f0*/  FADD.FTZ R12, R223, R215 ;  /* 0x000000d7df0c7221 */ /* 0x000fe20000010000 */
[----:B------:R2:W-:Y:S01]  /*13500*/  MUFU.EX2 R14, R4 ;  /* 0x00000004000e7308 */ /* 0x0005e20000000800 */
[----:B------:R-:W-:Y:S01]  /*13510*/  FFMA.FTZ R5, R187, c[0x0][0x2d0], -R0 ;  /* 0x0000b400bb057a23 */ /* 0x000fe20000010800 */
[----:B------:R-:W1:Y:S01]  /*13520*/  LDSM.16.MT88.4 R116, [R230+0x3100] ;  /* 0x00310000e674783b */ /* 0x000e620000004200 */
[----:B------:R-:W-:-:S02]  /*13530*/  IMAD.MOV.U32 R213, RZ, RZ, R109 ;  /* 0x000000ffffd57224 */ /* 0x000fc400078e006d */
[----:B------:R-:W-:Y:S02]  /*13540*/  IMAD.MOV.U32 R207, RZ, RZ, R110 ;  /* 0x000000ffffcf7224 */ /* 0x000fe400078e006e */
[----:B----4-:R-:W-:Y:S02]  /*13550*/  FFMA.FTZ R3, R172, c[0x0][0x2d0], -R6 ;  /* 0x0000b400ac037a23 */ /* 0x010fe40000010806 */
[----:B------:R-:W-:Y:S02]  /*13560*/  FFMA.FTZ R6, R185, c[0x0][0x2d0], -R0 ;  /* 0x0000b400b9067a23 */ /* 0x000fe40000010800 */
[----:B------:R-:W-:Y:S02]  /*13570*/  IMAD.MOV.U32 R110, RZ, RZ, R111 ;  /* 0x000000ffff6e7224 */ /* 0x000fe400078e006f */
[----:B------:R-:W-:Y:S02]  /*13580*/  IMAD.MOV.U32 R172, RZ, RZ, R159 ;  /* 0x000000ffffac7224 */ /* 0x000fe400078e009f */
[----:B------:R-:W-:-:S02]  /*13590*/  IMAD.MOV.U32 R173, RZ, RZ, R158 ;  /* 0x000000ffffad7224 */ /* 0x000fc400078e009e */
[----:B------:R-:W-:Y:S02]  /*135a0*/  IMAD.MOV.U32 R109, RZ, RZ, R157 ;  /* 0x000000ffff6d7224 */ /* 0x000fe400078e009d */
[----:B------:R-:W-:Y:S02]  /*135b0*/  FFMA.FTZ R0, R249, c[0x0][0x2d0], -R0 ;  /* 0x0000b400f9007a23 */ /* 0x000fe40000010800 */
[----:B------:R-:W-:Y:S01]  /*135c0*/  IMAD.MOV.U32 R111, RZ, RZ, R156 ;  /* 0x000000ffff6f7224 */ /* 0x000fe200078e009c */
[----:B------:R4:W1:Y:S01]  /*135d0*/  MUFU.EX2 R15, R2 ;  /* 0x00000002000f7308 */ /* 0x0008620000000800 */
[----:B------:R-:W-:Y:S02]  /*135e0*/  IMAD.MOV.U32 R159, RZ, RZ, R127 ;  /* 0x000000ffff9f7224 */ /* 0x000fe400078e007f */
[----:B------:R-:W-:Y:S02]  /*135f0*/  IMAD.MOV.U32 R158, RZ, RZ, R126 ;  /* 0x000000ffff9e7224 */ /* 0x000fe400078e007e */
[----:B--2---:R-:W-:-:S02]  /*13600*/  FADD.FTZ R4, R250, R225 ;  /* 0x000000e1fa047221 */ /* 0x004fc40000010000 */
[----:B------:R-:W-:Y:S01]  /*13610*/  IMAD.MOV.U32 R130, RZ, RZ, R228 ;  /* 0x000000ffff827224 */ /* 0x000fe200078e00e4 */
[----:B------:R2:W-:Y:S01]  /*13620*/  MUFU.EX2 R13, R3 ;  /* 0x00000003000d7308 */ /* 0x0005e20000000800 */
[----:B------:R-:W-:-:S07]  /*13630*/  IMAD.MOV.U32 R211, RZ, RZ, R186 ;  /* 0x000000ffffd37224 */ /* 0x000fce00078e00ba */
[----:B------:R-:W-:Y:S01]  /*13640*/  MUFU.EX2 R10, R7 ;  /* 0x00000007000a7308 */ /* 0x000fe20000000800 */
[----:B----4-:R-:W-:Y:S01]  /*13650*/  FADD.FTZ R2, R110, R109 ;  /* 0x0000006d6e027221 */ /* 0x010fe20000010000 */
[----:B------:R-:W-:Y:S01]  /*13660*/  UIADD3 UR5, UR17, UR14, -UR20 ;  /* 0x0000000e11057290 */ /* 0x000fe2000fffe814 */
[----:B------:R-:W-:Y:S01]  /*13670*/  FADD.FTZ R4, R159, R4 ;  /* 0x000000049f047221 */ /* 0x000fe20000010000 */
[----:B------:R4:W5:Y:S01]  /*13680*/  LDL.LU R228, [R1+0x28] ;  /* 0x0000280001e47983 */ /* 0x0009620000300800 */
[----:B------:R-:W-:Y:S01]  /*13690*/  FADD.FTZ R2, R131, R2 ;  /* 0x0000000283027221 */ /* 0x000fe20000010000 */
[----:B------:R-:W-:Y:S01]  /*136a0*/  UIMAD.WIDE UR4, UR5, -0x6db6db6d, UR4 ;  /* 0x92492493050478a5 */ /* 0x000fe2000f8e0204 */
[----:B------:R-:W-:Y:S01]  /*136b0*/  IMAD.MOV.U32 R210, RZ, RZ, R184 ;  /* 0x000000ffffd27224 */ /* 0x000fe200078e00b8 */
[----:B------:R1:W1:Y:S01]  /*136c0*/  MUFU.EX2 R11, R0 ;  /* 0x00000000000b7308 */ /* 0x0002620000000800 */
[----:B--2---:R-:W-:Y:S01]  /*136d0*/  FADD.FTZ R3, R172, R173 ;  /* 0x000000adac037221 */ /* 0x004fe20000010000 */
[----:B------:R-:W-:Y:S01]  /*136e0*/  USHF.R.U32.HI UR6, URZ, 0x1f, UR5 ;  /* 0x0000001f3f067899 */ /* 0x000fe20008011605 */
[----:B------:R-:W-:Y:S01]  /*136f0*/  FADD.FTZ R2, R211, R2 ;  /* 0x00000002d3027221 */ /* 0x000fe20000010000 */
[----:B------:R-:W-:Y:S01]  /*13700*/  UIADD3 UR12, UR13, -0x2, URZ ;  /* 0xfffffffe0d0c7890 */ /* 0x000fe2000fffe03f */
[----:B------:R-:W-:Y:S01]  /*13710*/  FADD.FTZ R3, R158, R3 ;  /* 0x000000039e037221 */ /* 0x000fe20000010000 */
[----:B------:R-:W-:Y:S01]  /*13720*/  ULEA.HI.SX32 UR6, UR5, UR6, 0x1a ;  /* 0x0000000605067291 */ /* 0x000fe2000f8fd23f */
[----:B------:R-:W-:Y:S01]  /*13730*/  IMAD.MOV.U32 R157, RZ, RZ, R125 ;  /* 0x000000ffff9d7224 */ /* 0x000fe200078e007d */
[----:B------:R2:W-:Y:S01]  /*13740*/  MUFU.EX2 R8, R5 ;  /* 0x0000000500087308 */ /* 0x0005e20000000800 */
[----:B------:R-:W-:Y:S01]  /*13750*/  FADD.FTZ R3, R213, R3 ;  /* 0x00000003d5037221 */ /* 0x000fe20000010000 */
[----:B------:R-:W-:Y:S01]  /*13760*/  UISETP.LT.AND UP0, UPT, URZ, UR6, UPT ;  /* 0x000000063f00728c */ /* 0x000fe2000bf01270 */
[----:B------:R-:W-:Y:S01]  /*13770*/  IMAD.MOV.U32 R156, RZ, RZ, R124 ;  /* 0x000000ffff9c7224 */ /* 0x000fe200078e007c */
[----:B------:R-:W-:Y:S01]  /*13780*/  F2FP.PACK_AB R184, R30, R29 ;  /* 0x0000001d1eb8723e */ /* 0x000fe200000000ff */
[----:B------:R-:W-:Y:S01]  /*13790*/  FADD.FTZ R3, R123, R3 ;  /* 0x000000037b037221 */ /* 0x000fe20000010000 */
[----:B------:R-:W-:Y:S01]  /*137a0*/  USEL UR6, URZ, UR6, !UP0 ;  /* 0x000000063f067287 */ /* 0x000fe2000c000000 */
[----:B------:R-:W-:Y:S01]  /*137b0*/  FADD.FTZ R2, R121, R2 ;  /* 0x0000000279027221 */ /* 0x000fe20000010000 */
[----:B------:R-:W3:Y:S01]  /*137c0*/  MUFU.EX2 R9, R6 ;  /* 0x0000000600097308 */ /* 0x000ee20000000800 */
[----:B-1----:R-:W-:Y:S01]  /*137d0*/  FADD.FTZ R0, R111, R12 ;  /* 0x0000000c6f007221 */ /* 0x002fe20000010000 */
[----:B------:R-:W-:Y:S01]  /*137e0*/  UISETP.GE.AND UP0, UPT, UR12, UR6, UPT ;  /* 0x000000060c00728c */ /* 0x000fe2000bf06270 */
[----:B------:R-:W-:Y:S01]  /*137f0*/  IMAD.MOV.U32 R206, RZ, RZ, R157 ;  /* 0x000000ffffce7224 */ /* 0x000fe200078e009d */
[----:B------:R-:W-:Y:S01]  /*13800*/  F2FP.PACK_AB R185, R23, R24 ;  /* 0x0000001817b9723e */ /* 0x000fe200000000ff */
[----:B------:R-:W-:Y:S01]  /*13810*/  IMAD.MOV.U32 R109, RZ, RZ, R156 ;  /* 0x000000ffff6d7224 */ /* 0x000fe200078e009c */
[----:B------:R-:W-:Y:S01]  /*13820*/  F2FP.PACK_AB R186, R25, R28 ;  /* 0x0000001c19ba723e */ /* 0x000fe200000000ff */
[----:B------:R-:W-:Y:S01]  /*13830*/  IMAD.MOV.U32 R111, RZ, RZ, R128 ;  /* 0x000000ffff6f7224 */ /* 0x000fe200078e0080 */
[----:B------:R-:W-:Y:S01]  /*13840*/  PLOP3.LUT P0, PT, PT, PT, UP0, 0x80, 0x0 ;  /* 0x000000000000781c */ /* 0x000fe20003f0f008 */
[----:B--2---:R-:W-:Y:S01]  /*13850*/  FADD.FTZ R5, R129, R0 ;  /* 0x0000000081057221 */ /* 0x004fe20000010000 */
[----:B------:R-:W-:Y:S01]  /*13860*/  F2FP.PACK_AB R187, R21, R22 ;  /* 0x0000001615bb723e */ /* 0x000fe200000000ff */
[----:B------:R-:W-:Y:S01]  /*13870*/  FADD.FTZ R0, R207, R4 ;  /* 0x00000004cf007221 */ /* 0x000fe20000010000 */
[----:B------:R-:W-:Y:S01]  /*13880*/  F2FP.PACK_AB R128, R15, R20 ;  /* 0x000000140f80723e */ /* 0x000fe200000000ff */
[----:B------:R-:W-:Y:S01]  /*13890*/  FADD.FTZ R5, R210, R5 ;  /* 0x00000005d2057221 */ /* 0x000fe20000010000 */
[----:B------:R-:W-:Y:S01]  /*138a0*/  F2FP.PACK_AB R131, R11, R10 ;  /* 0x0000000a0b83723e */ /* 0x000fe200000000ff */
[----:B------:R-:W-:Y:S01]  /*138b0*/  FADD.FTZ R4, R218, R0 ;  /* 0x00000000da047221 */ /* 0x000fe20000010000 */
[----:B---3--:R-:W-:Y:S01]  /*138c0*/  F2FP.PACK_AB R129, R9, R8 ;  /* 0x000000080981723e */ /* 0x008fe200000000ff */
        /* <DEDUP_REMOVED lines=12> */
[----:B------:R-:W-:Y:S01]  /*13990*/  IMAD.MOV.U32 R110, RZ, RZ, R130 ;  /* 0x000000ffff6e7224 */ /* 0x000fe200078e0082 */
[----:B------:R-:W-:Y:S01]  /*139a0*/  F2FP.PACK_AB R130, R13, R14 ;  /* 0x0000000e0d82723e */ /* 0x000fe200000000ff */
        /* <DEDUP_REMOVED lines=93> */
[----:B------:R-:W-:Y:S02]  /*13f80*/  FADD.FTZ R3, R28, R3 ;  /* 0x000000031c037221 */ /* 0x000fe40000010000 */
[----:B------:R-:W-:Y:S02]  /*13f90*/  FADD.FTZ R5, R11, R2 ;  /* 0x000000020b057221 */ /* 0x000fe40000010000 */
[----:B------:R-:W-:-:S03]  /*13fa0*/  FADD.FTZ R2, R25, R3 ;  /* 0x0000000319027221 */ /* 0x000fc60000010000 */
[----:B------:R4:W-:Y:S01]  /*13fb0*/  STL [R1+0xc], R5 ;  /* 0x00000c0501007387 */ /* 0x0009e20000100800 */
[----:B-1----:R-:W-:-:S05]  /*13fc0*/  FADD.FTZ R0, R21, R4 ;  /* 0x0000000415007221 */ /* 0x002fca0000010000 */
[----:B------:R4:W-:Y:S04]  /*13fd0*/  STL [R1+0x14], R0 ;  /* 0x0000140001007387 */ /* 0x0009e80000100800 */
[----:B------:R4:W-:Y:S01]  /*13fe0*/  STL [R1+0x10], R2 ;  /* 0x0000100201007387 */ /* 0x0009e20000100800 */
[----:B------:R-:W-:Y:S05]  /*13ff0*/  @!P0 BRA `(.L_x_1582) ;  /* 0x000056e000008947 */ /* 0x000fea0003800000 */
[----:B------:R-:W2:Y:S01]  /*14000*/  LDL R111, [R1+0x20] ;  /* 0x00002000016f7983 */ /* 0x000ea20000100800 */
        /* <DEDUP_REMOVED lines=10> */
[----:B--2-4-:R-:W-:-:S05]  /*140b0*/  @P1 IMAD.HI.U32 R0, R111, c[0x0][0x2c8], RZ ;  /* 0x0000b2006f001a27 */ /* 0x014fca00078e00ff */
[----:B------:R-:W-:-:S05]  /*140c0*/  @P0 SHF.R.U32.HI R0, RZ, c[0x0][0x2cc], R0 ;  /* 0x0000b300ff000a19 */ /* 0x000fca0000011600 */
[----:B------:R1:W-:Y:S02]  /*140d0*/  @P0 STL [R1+0x1c], R0 ;  /* 0x00001c0001000387 */ /* 0x0003e40000100800 */
.L_x_1585:
        /* <DEDUP_REMOVED lines=23> */
[----:B------:R-:W4:Y:S01]  /*14250*/  LDL R6, [R1] ;  /* 0x0000000001067983 */ /* 0x000f220000100800 */
        /* <DEDUP_REMOVED lines=16> */
[----:B------:R-:W5:Y:S04]  /*14360*/  SHFL.IDX PT, R8, R0, 0x1, 0x181f ;  /* 0x00381f0000087f89 */ /* 0x000f6800000e0000 */
        /* <DEDUP_REMOVED lines=8> */
[----:B------:R-:W3:Y:S01]  /*143f0*/  SHFL.IDX PT, R12, R2, 0x2, 0x181f ;  /* 0x00581f00020c7f89 */ /* 0x000ee200000e0000 */
[--C-:B-----5:R-:W-:Y:S03]  /*14400*/  IMAD.X R5, R8, 0x1, R246.reuse, P0 ;  /* 0x0000000108057824 */ /* 0x120fe600000e06f6 */
[----:B------:R-:W4:Y:S04]  /*14410*/  SHFL.IDX PT, R10, R2, 0x3, 0x181f ;  /* 0x00781f00020a7f89 */ /* 0x000f2800000e0000 */
[----:B------:R-:W5:Y:S04]  /*14420*/  SHFL.IDX PT, R9, R2, 0x4, 0x181f ;  /* 0x00981f0002097f89 */ /* 0x000f6800000e0000 */
[----:B------:R-:W2:Y:S04]  /*14430*/  SHFL.IDX PT, R14, R2, 0x5, 0x181f ;  /* 0x00b81f00020e7f89 */ /* 0x000ea800000e0000 */
[----:B------:R-:W2:Y:S01]  /*14440*/  SHFL.IDX PT, R2, R2, 0x6, 0x181f ;  /* 0x00d81f0002027f89 */ /* 0x000ea200000e0000 */
[----:B-1----:R-:W-:Y:S05]  /*14450*/  IADD3 R0, R248, 0x100, RZ ;  /* 0x00000100f8007810 */ /* 0x002fea0007ffe0ff */
[----:B------:R2:W-:Y:S01]  /*14460*/  LDGSTS.E.BYPASS.LTC128B.128 [R0], [R6.64], !P6 ;  /* 0x0000000006007fae */ /* 0x0005e2000f101d56 */
[-C--:B---3--:R-:W-:Y:S03]  /*14470*/  IADD3 R12, P0, R12, R247.reuse, RZ ;  /* 0x000000f70c0c7210 */ /* 0x088fe60007f1e0ff */
[----:B------:R1:W-:Y:S01]  /*14480*/  LDGSTS.E.BYPASS.LTC128B.128 [R0+0x800], [R4.64], !P6 ;  /* 0x0080000004007fae */ /* 0x0003e2000f101d56 */
[-C--:B----4-:R-:W-:Y:S01]  /*14490*/  IADD3 R10, P3, R10, R247.reuse, RZ ;  /* 0x000000f70a0a7210 */ /* 0x090fe20007f7e0ff */
[--C-:B------:R-:W-:Y:S01]  /*144a0*/  IMAD.X R13, R11, 0x1, R246.reuse, P0 ;  /* 0x000000010b0d7824 */ /* 0x100fe200000e06f6 */
[-C--:B-----5:R-:W-:Y:S03]  /*144b0*/  IADD3 R8, P2, R9, R247.reuse, RZ ;  /* 0x000000f709087210 */ /* 0x0a0fe60007f5e0ff */
[--C-:B------:R-:W-:Y:S01]  /*144c0*/  IMAD.X R11, R22, 0x1, R246.reuse, P3 ;  /* 0x00000001160b7824 */ /* 0x100fe200018e06f6 */
[----:B------:R3:W-:Y:S01]  /*144d0*/  LDGSTS.E.BYPASS.LTC128B.128 [R0+0x1000], [R12.64], !P6 ;  /* 0x010000000c007fae */ /* 0x0007e2000f101d56 */
[--C-:B------:R-:W-:Y:S03]  /*144e0*/  IMAD.X R9, R21, 0x1, R246.reuse, P2 ;  /* 0x0000000115097824 */ /* 0x100fe600010e06f6 */
[----:B------:R3:W-:Y:S04]  /*144f0*/  LDGSTS.E.BYPASS.LTC128B.128 [R0+0x1800], [R10.64], !P6 ;  /* 0x018000000a007fae */ /* 0x0007e8000f101d56 */
[----:B------:R3:W-:Y:S01]  /*14500*/  LDGSTS.E.BYPASS.LTC128B.128 [R0+0x2000], [R8.64], !P6 ;  /* 0x0200000008007fae */ /* 0x0007e2000f101d56 */
[-C--:B--2---:R-:W-:Y:S02]  /*14510*/  IADD3 R6, P1, R14, R247.reuse, RZ ;  /* 0x000000f70e067210 */ /* 0x084fe40007f3e0ff */
[----:B-1----:R-:W-:Y:S03]  /*14520*/  IADD3 R4, P0, R2, R247, RZ ;  /* 0x000000f702047210 */ /* 0x002fe60007f1e0ff */
[--C-:B------:R-:W-:Y:S02]  /*14530*/  IMAD.X R7, R20, 0x1, R246.reuse, P1 ;  /* 0x0000000114077824 */ /* 0x100fe400008e06f6 */
[----:B------:R-:W-:Y:S03]  /*14540*/  IMAD.X R5, R15, 0x1, R246, P0 ;  /* 0x000000010f057824 */ /* 0x000fe600000e06f6 */
[----:B------:R3:W-:Y:S04]  /*14550*/  LDGSTS.E.BYPASS.LTC128B.128 [R0+0x2800], [R6.64], !P6 ;  /* 0x0280000006007fae */ /* 0x0007e8000f101d56 */
[----:B------:R3:W-:Y:S02]  /*14560*/  LDGSTS.E.BYPASS.LTC128B.128 [R0+0x3000], [R4.64], !P6 ;  /* 0x0300000004007fae */ /* 0x0007e4000f101d56 */
.L_x_1583:
[-C--:B-1-34-:R-:W-:Y:S01]  /*14570*/  HMMA.16816.F32 R4, R112, R16.reuse, RZ ;  /* 0x000000107004723c */ /* 0x09afe200000018ff */
        /* <DEDUP_REMOVED lines=64> */
[----:B------:R-:W2:Y:S07]  /*14980*/  LDSM.16.M88.4 R196, [R234+0x5900] ;  /* 0x00590000eac4783b */ /* 0x000eae0000000200 */
[----:B------:R-:W-:Y:S01]  /*14990*/  HMMA.16816.F32 R112, R188, R222, R112 ;  /* 0x000000debc70723c */ /* 0x000fe20000001870 */
[----:B------:R-:W2:Y:S07]  /*149a0*/  LDSM.16.M88.4 R188, [R234+0x6100] ;  /* 0x00610000eabc783b */ /* 0x000eae0000000200 */
[-C--:B-1----:R-:W-:Y:S01]  /*149b0*/  HMMA.16816.F32 R4, R136, R192.reuse, R4 ;  /* 0x000000c08804723c */ /* 0x082fe20000001804 */
[----:B------:R-:W-:Y:S07]  /*149c0*/  LDSM.16.M88.4 R220, [R233+0x1800] ;  /* 0x00180000e9dc783b */ /* 0x000fee0000000200 */
[C---:B---3--:R-:W-:Y:S08]  /*149d0*/  HMMA.16816.F32 R8, R200.reuse, R192, R8 ;  /* 0x000000c0c808723c */ /* 0x048ff00000001808 */
[-C--:B------:R-:W-:Y:S08]  /*149e0*/  HMMA.16816.F32 R12, R200, R194.reuse, R12 ;  /* 0x000000c2c80c723c */ /* 0x080ff0000000180c */
[C---:B------:R-:W-:Y:S01]  /*149f0*/  HMMA.16816.F32 R16, R136.reuse, R194, R16 ;  /* 0x000000c28810723c */ /* 0x040fe20000001810 */
[----:B------:R-:W1:Y:S07]  /*14a00*/  LDSM.16.M88.4 R192, [R234+0x6900] ;  /* 0x00690000eac0783b */ /* 0x000e6e0000000200 */
        /* <DEDUP_REMOVED lines=9> */
[----:B------:R-:W-:Y:S07]  /*14aa0*/  LDSM.16.M88.4 R208, [R237+0x9100] ;  /* 0x00910000edd0783b */ /* 0x000fee0000000200 */
[-C--:B--2---:R-:W-:Y:S08]  /*14ab0*/  HMMA.16816.F32 R52, R136, R212.reuse, R52 ;  /* 0x000000d48834723c */ /* 0x084ff00000001834 */
        /* <DEDUP_REMOVED lines=14> */
[-C--:B-1----:R-:W-:Y:S08]  /*14ba0*/  HMMA.16816.F32 R100, R136, R192.reuse, R100 ;  /* 0x000000c08864723c */ /* 0x082ff00000001864 */
[C---:B------:R-:W-:Y:S08]  /*14bb0*/  HMMA.16816.F32 R104, R200.reuse, R192, R104 ;  /* 0x000000c0c868723c */ /* 0x040ff00000001868 */
[-C--:B------:R-:W-:Y:S01]  /*14bc0*/  HMMA.16816.F32 R108, R200, R194.reuse, R108 ;  /* 0x000000c2c86c723c */ /* 0x080fe2000000186c */
[----:B------:R-:W1:Y:S07]  /*14bd0*/  LDSM.16.M88.4 R200, [R233+0x2800] ;  /* 0x00280000e9c8783b */ /* 0x000e6e0000000200 */
[----:B------:R-:W-:Y:S01]  /*14be0*/  HMMA.16816.F32 R112, R136, R194, R112 ;  /* 0x000000c28870723c */ /* 0x000fe20000001870 */
[----:B------:R-:W4:Y:S01]  /*14bf0*/  LDSM.16.M88.4 R136, [R233+0x3000] ;  /* 0x00300000e988783b */ /* 0x000f220000000200 */
[----:B------:R-:W-:Y:S06]  /*14c00*/  DEPBAR.LE SB0, 0x0 ;  /* 0x000080000000791a */ /* 0x000fec0000000000 */
[-C--:B--2---:R-:W-:Y:S01]  /*14c10*/  HMMA.16816.F32 R4, R196, R204.reuse, R4 ;  /* 0x000000ccc404723c */ /* 0x084fe20000001804 */
[----:B------:R-:W-:Y:S07]  /*14c20*/  BAR.SYNC.DEFER_BLOCKING 0x0 ;  /* 0x0000000000007b1d */ /* 0x000fee0000010000 */
        /* <DEDUP_REMOVED lines=29> */
[----:B------:R-:W-:Y:S01]  /*14e00*/  IMAD.MOV.U32 R2, RZ, RZ, c[0x0][0x2b8] ;  /* 0x0000ae00ff027624 */ /* 0x000fe200078e00ff */
[----:B------:R-:W-:Y:S01]  /*14e10*/  UIMAD UR10, UR12, 0x70, UR18 ;  /* 0x000000700c0a78a4 */ /* 0x000fe2000f8e0212 */
[----:B------:R-:W-:Y:S03]  /*14e20*/  IMAD.MOV.U32 R138, RZ, RZ, RZ ;  /* 0x000000ffff8a7224 */ /* 0x000fe600078e00ff */
[----:B------:R-:W-:Y:S02]  /*14e30*/  ISETP.NE.AND P2, PT, R2, 0x1, PT ;  /* 0x000000010200780c */ /* 0x000fe40003f45270 */
[----:B------:R-:W-:Y:S05]  /*14e40*/  IMAD.U32 R2, RZ, RZ, UR10 ;  /* 0x0000000aff027e24 */ /* 0x000fea000f8e00ff */
[----:B--2---:R-:W-:Y:S02]  /*14e50*/  IADD3 R2, R2, -0x70, R0 ;  /* 0xffffff9002027810 */ /* 0x004fe40007ffe000 */
[----:B------:R-:W-:Y:S04]  /*14e60*/  ISETP.GT.AND P1, PT, R0, 0x6f, PT ;  /* 0x0000006f0000780c */ /* 0x000fe80003f24270 */
        /* <DEDUP_REMOVED lines=16> */
[----:B--2---:R-:W-:Y:S01]  /*14f70*/  STL [R1], R138 ;  /* 0x0000008a01007387 */ /* 0x004fe20000100800 */
[----:B------:R-:W-:Y:S02]  /*14f80*/  SHF.R.S32.HI R2, RZ, 0x1f, R138 ;  /* 0x0000001fff027819 */ /* 0x000fe4000001148a */
        /* <DEDUP_REMOVED lines=38> */
[--C-:B-1----:R-:W-:Y:S02]  /*151f0*/  IMAD.X R139, R194, 0x1, R246.reuse, P1 ;  /* 0x00000001c28b7824 */ /* 0x102fe400008e06f6 */
[----:B------:R-:W-:Y:S03]  /*15200*/  IMAD.X R137, R0, 0x1, R246, P0 ;  /* 0x0000000100897824 */ /* 0x000fe600000e06f6 */
[----:B------:R2:W-:Y:S04]  /*15210*/  LDGSTS.E.BYPASS.LTC128B.128 [R248+0x6100], [R138.64], !P6 ;  /* 0x061000008af87fae */ /* 0x0005e8000f101d56 */
[----:B------:R2:W-:Y:S02]  /*15220*/  LDGSTS.E.BYPASS.LTC128B.128 [R248+0x6900], [R136.64], !P6 ;  /* 0x0690000088f87fae */ /* 0x0005e4000f101d56 */
.L_x_1584:
        /* <DEDUP_REMOVED lines=20> */
[----:B------:R-:W-:Y:S08]  /*15370*/  SHFL.IDX PT, R135, R0, RZ, 0x1c1f ;  /* 0x001c1fff00877589 */ /* 0x000ff000000e0000 */
[----:B------:R-:W-:Y:S08]  /*15380*/  SHFL.IDX PT, R138, R0, 0x2, 0x1c1f ;  /* 0x005c1f00008a7f89 */ /* 0x000ff000000e0000 */
[----:B------:R-:W-:Y:S08]  /*15390*/  SHFL.IDX PT, R137, R0, 0x3, 0x1c1f ;  /* 0x007c1f0000897f89 */ /* 0x000ff000000e0000 */
[----:B------:R3:W4:Y:S02]  /*153a0*/  SHFL.IDX PT, R2, R0, 0x1, 0x1c1f ;  /* 0x003c1f0000027f89 */ /* 0x00072400000e0000 */
[----:B---3--:R-:W-:Y:S05]  /*153b0*/  IMAD.U32 R0, RZ, RZ, UR10 ;  /* 0x0000000aff007e24 */ /* 0x008fea000f8e00ff */
[----:B--2---:R-:W-:Y:S04]  /*153c0*/  IADD3 R0, -R139, 0x1, R0 ;  /* 0x000000018b007810 */ /* 0x004fe80007ffe100 */
[----:B------:R-:W-:Y:S05]  /*153d0*/  IADD3 R136, -R136, UR14, R0 ;  /* 0x0000000e88887c10 */ /* 0x000fea000fffe100 */
[C---:B----4-:R-:W-:Y:S02]  /*153e0*/  IMAD.IADD R2, R136.reuse, 0x1, R2 ;  /* 0x0000000188027824 */ /* 0x050fe400078e0202 */
[C---:B------:R-:W-:Y:S02]  /*153f0*/  IMAD.IADD R135, R136.reuse, 0x1, R135 ;  /* 0x0000000188877824 */ /* 0x040fe400078e0287 */
[----:B------:R-:W-:Y:S01]  /*15400*/  IMAD.IADD R0, R136, 0x1, R138 ;  /* 0x0000000188007824 */ /* 0x000fe200078e028a */
[----:B------:R-:W-:Y:S01]  /*15410*/  ISETP.GT.AND P1, PT, R2, RZ, PT ;  /* 0x000000ff0200720c */ /* 0x000fe20003f24270 */
[----:B------:R-:W-:Y:S01]  /*15420*/  IMAD.IADD R136, R136, 0x1, R137 ;  /* 0x0000000188887824 */ /* 0x000fe200078e0289 */
[----:B------:R-:W-:Y:S02]  /*15430*/  ISETP.GT.AND P0, PT, R2, 0x1, PT ;  /* 0x000000010200780c */ /* 0x000fe40003f04270 */
        /* <DEDUP_REMOVED lines=25> */
[----:B------:R-:W-:Y:S02]  /*155d0*/  ISETP.GT.AND P3, PT, R135, RZ, PT ;  /* 0x000000ff8700720c */ /* 0x000fe40003f64270 */
[----:B------:R-:W-:Y:S02]  /*155e0*/  FSEL R33, R33, -INF , P2 ;  /* 0xff80000021217808 */ /* 0x000fe40001000000 */
[----:B------:R-:W-:Y:S02]  /*155f0*/  ISETP.GT.AND P2, PT, R135, 0x21, PT ;  /* 0x000000218700780c */ /* 0x000fe40003f44270 */
[C---:B------:R-:W-:Y:S02]  /*15600*/  ISETP.GT.AND P1, PT, R2.reuse, 0x28, PT ;  /* 0x000000280200780c */ /* 0x040fe40003f24270 */
[----:B------:R-:W-:Y:S02]  /*15610*/  ISETP.GT.AND P0, PT, R2, 0x29, PT ;  /* 0x000000290200780c */ /* 0x000fe40003f04270 */
[----:B------:R-:W-:Y:S02]  /*15620*/  FSEL R37, R37, -INF , P2 ;  /* 0xff80000025257808 */ /* 0x000fe40001000000 */
[----:B------:R-:W-:Y:S02]  /*15630*/  FSEL R138, R4, -INF , P3 ;  /* 0xff800000048a7808 */ /* 0x000fe40001800000 */
        /* <DEDUP_REMOVED lines=10> */
[----:B------:R-:W-:Y:S02]  /*156e0*/  FSEL R49, R49, -INF , P2 ;  /* 0xff80000031317808 */ /* 0x000fe40001000000 */
[C---:B------:R-:W-:Y:S02]  /*156f0*/  ISETP.GT.AND P2, PT, R135.reuse, 0x31, PT ;  /* 0x000000318700780c */ /* 0x040fe40003f44270 */
[C---:B------:R-:W-:Y:S02]  /*15700*/  ISETP.GT.AND P1, PT, R136.reuse, RZ, PT ;  /* 0x000000ff8800720c */ /* 0x040fe40003f24270 */
        /* <DEDUP_REMOVED lines=13> */
[----:B------:R-:W-:Y:S02]  /*157e0*/  FMNMX.FTZ R137, R138, R3, !PT ;  /* 0x000000038a897209 */ /* 0x000fe40007810000 */
[----:B------:R-:W-:Y:S02]  /*157f0*/  FSEL R9, R9, -INF , P2 ;  /* 0xff80000009097808 */ /* 0x000fe40001000000 */
[C---:B------:R-:W-:Y:S02]  /*15800*/  ISETP.GT.AND P2, PT, R135.reuse, 0x39, PT ;  /* 0x000000398700780c */ /* 0x040fe40003f44270 */
[C---:B------:R-:W-:Y:S02]  /*15810*/  ISETP.GT.AND P1, PT, R136.reuse, 0x8, PT ;  /* 0x000000088800780c */ /* 0x040fe40003f24270 */
[----:B------:R-:W-:Y:S02]  /*15820*/  ISETP.GT.AND P0, PT, R136, 0x9, PT ;  /* 0x000000098800780c */ /* 0x000fe40003f04270 */
        /* <DEDUP_REMOVED lines=19> */
[C---:B------:R-:W-:Y:S02]  /*15960*/  ISETP.GT.AND P3, PT, R0.reuse, RZ, PT ;  /* 0x000000ff0000720c */ /* 0x040fe40003f64270 */
[----:B------:R-:W-:Y:S02]  /*15970*/  FSEL R198, R69, -INF , P2 ;  /* 0xff80000045c67808 */ /* 0x000fe40001000000 */
[----:B------:R-:W-:Y:S02]  /*15980*/  ISETP.GT.AND P2, PT, R0, 0x11, PT ;  /* 0x000000110000780c */ /* 0x000fe40003f44270 */
[----:B------:R-:W-:Y:S02]  /*15990*/  FMNMX.FTZ R137, R17, R137, !PT ;  /* 0x0000008911897209 */ /* 0x000fe40007810000 */
[----:B------:R-:W-:Y:S02]  /*159a0*/  FSEL R26, R26, -INF , P1 ;  /* 0xff8000001a1a7808 */ /* 0x000fe40000800000 */
[----:B------:R-:W-:Y:S02]  /*159b0*/  FSEL R27, R27, -INF , P0 ;  /* 0xff8000001b1b7808 */ /* 0x000fe40000000000 */
[C---:B------:R-:W-:Y:S02]  /*159c0*/  ISETP.GT.AND P1, PT, R2.reuse, 0x48, PT ;  /* 0x000000480200780c */ /* 0x040fe40003f24270 */
        /* <DEDUP_REMOVED lines=46> */
[----:B------:R-:W-:Y:S02]  /*15cb0*/  FSEL R81, R97, -INF , P2 ;  /* 0xff80000061517808 */ /* 0x000fe40001000000 */
[----:B------:R-:W-:Y:S02]  /*15cc0*/  FMNMX.FTZ R137, R37, R137, !PT ;  /* 0x0000008925897209 */ /* 0x000fe40007810000 */
[----:B------:R-:W-:Y:S02]  /*15cd0*/  FSEL R208, R80, -INF , P3 ;  /* 0xff80000050d07808 */ /* 0x000fe40001800000 */
[----:B------:R-:W-:Y:S02]  /*15ce0*/  FSEL R80, R47, -INF , P0 ;  /* 0xff8000002f507808 */ /* 0x000fe40000000000 */
[----:B------:R-:W-:Y:S02]  /*15cf0*/  ISETP.GT.AND P2, PT, R0, 0x29, PT ;  /* 0x000000290000780c */ /* 0x000fe40003f44270 */
        /* <DEDUP_REMOVED lines=11> */
[----:B------:R-:W-:Y:S02]  /*15db0*/  ISETP.GT.AND P0, PT, R2, 0x69, PT ;  /* 0x000000690200780c */ /* 0x000fe40003f04270 */
[----:B------:R-:W-:Y:S02]  /*15dc0*/  FSEL R226, R101, -INF , P2 ;  /* 0xff80000065e27808 */ /* 0x000fe40001000000 */
[----:B------:R-:W-:Y:S02]  /*15dd0*/  FSEL R101, R58, -INF , P1 ;  /* 0xff8000003a657808 */ /* 0x000fe40000800000 */
[----:B------:R-:W-:Y:S02]  /*15de0*/  ISETP.GT.AND P1, PT, R2, 0x68, PT ;  /* 0x000000680200780c */ /* 0x000fe40003f24270 */
[----:B------:R-:W-:Y:S02]  /*15df0*/  FMNMX.FTZ R137, R49, R137, !PT ;  /* 0x0000008931897209 */ /* 0x000fe40007810000 */
        /* <DEDUP_REMOVED lines=29> */
[----:B------:R-:W-:Y:S01]  /*15fd0*/  FSEL R98, R56, -INF , P3 ;  /* 0xff80000038627808 */ /* 0x000fe20001800000 */
[----:B------:R-:W-:Y:S01]  /*15fe0*/  IMAD.MOV.U32 R56, RZ, RZ, R84 ;  /* 0x000000ffff387224 */ /* 0x000fe200078e0054 */
        /* <DEDUP_REMOVED lines=18> */
[----:B------:R-:W-:Y:S02]  /*16110*/  ISETP.GT.AND P3, PT, R135, 0x68, PT ;  /* 0x000000688700780c */ /* 0x000fe40003f64270 */
[----:B------:R-:W-:Y:S02]  /*16120*/  FMNMX.FTZ R137, R251, R137, !PT ;  /* 0x00000089fb897209 */ /* 0x000fe40007810000 */
[----:B------:R-:W-:Y:S02]  /*16130*/  FMNMX.FTZ R2, R192, R2, !PT ;  /* 0x00000002c0027209 */ /* 0x000fe40007810000 */
[----:B------:R-:W-:Y:S02]  /*16140*/  FMNMX.FTZ R5, R11, R5, !PT ;  /* 0x000000050b057209 */ /* 0x000fe40007810000 */
[----:B------:R-:W-:Y:S02]  /*16150*/  FMNMX.FTZ R4, R29, R4, !PT ;  /* 0x000000041d047209 */ /* 0x000fe40007810000 */
[----:B------:R-:W-:Y:S02]  /*16160*/  FSEL R99, R57, -INF , P2 ;  /* 0xff80000039637808 */ /* 0x000fe40001000000 */
        /* <DEDUP_REMOVED lines=46> */
[----:B------:R-:W-:Y:S02]  /*16450*/  FMNMX.FTZ R5, R80, R5, !PT ;  /* 0x0000000550057209 */ /* 0x000fe40007810000 */
[C---:B------:R-:W-:Y:S02]  /*16460*/  ISETP.GT.AND P0, PT, R136.reuse, 0x39, PT ;  /* 0x000000398800780c */ /* 0x040fe40003f04270 */
[----:B------:R-:W-:Y:S02]  /*16470*/  ISETP.GT.AND P1, PT, R136, 0x38, PT ;  /* 0x000000388800780c */ /* 0x000fe40003f24270 */
[----:B--2---:R-:W-:Y:S02]  /*16480*/  FMNMX.FTZ R137, R6, R137, !PT ;  /* 0x0000008906897209 */ /* 0x004fe40007810000 */
[----:B------:R-:W-:Y:S02]  /*16490*/  ISETP.GT.AND P2, PT, R0, 0x49, PT ;  /* 0x000000490000780c */ /* 0x000fe40003f44270 */
[----:B------:R-:W-:Y:S01]  /*164a0*/  FSEL R203, R76, -INF , P3 ;  /* 0xff8000004ccb7808 */ /* 0x000fe20001800000 */
[----:B------:R-:W2:Y:S01]  /*164b0*/  SHFL.BFLY PT, R6, R137, 0x1, 0x1f ;  /* 0x0c201f0089067f89 */ /* 0x000ea200000e0000 */
[----:B------:R-:W-:Y:S02]  /*164c0*/  FMNMX.FTZ R4, R115, R4, !PT ;  /* 0x0000000473047209 */ /* 0x000fe40007810000 */
[----:B------:R-:W-:Y:S02]  /*164d0*/  FMNMX.FTZ R2, R212, R2, !PT ;  /* 0x00000002d4027209 */ /* 0x000fe40007810000 */
[----:B------:R-:W-:Y:S02]  /*164e0*/  FSEL R113, R63, -INF , P0 ;  /* 0xff8000003f717808 */ /* 0x000fe40000000000 */
[----:B------:R-:W-:Y:S02]  /*164f0*/  FSEL R112, R62, -INF , P1 ;  /* 0xff8000003e707808 */ /* 0x000fe40000800000 */
[----:B------:R-:W-:Y:S02]  /*16500*/  FMNMX.FTZ R5, R101, R5, !PT ;  /* 0x0000000565057209 */ /* 0x000fe40007810000 */
[C---:B------:R-:W-:Y:S02]  /*16510*/  ISETP.GT.AND P1, PT, R136.reuse, 0x40, PT ;  /* 0x000000408800780c */ /* 0x040fe40003f24270 */
[----:B------:R-:W-:Y:S02]  /*16520*/  ISETP.GT.AND P0, PT, R136, 0x41, PT ;  /* 0x000000418800780c */ /* 0x000fe40003f04270 */
[----:B------:R-:W-:Y:S02]  /*16530*/  FSEL R205, R77, -INF , P2 ;  /* 0xff8000004dcd7808 */ /* 0x000fe40001000000 */
[----:B------:R-:W-:Y:S02]  /*16540*/  ISETP.GT.AND P3, PT, R0, 0x50, PT ;  /* 0x000000500000780c */ /* 0x000fe40003f64270 */
        /* <DEDUP_REMOVED lines=15> */
[----:B------:R-:W-:Y:S02]  /*16640*/  FMNMX.FTZ R5, R112, R5, !PT ;  /* 0x0000000570057209 */ /* 0x000fe40007810000 */
[----:B------:R-:W-:Y:S02]  /*16650*/  FSEL R89, R89, -INF , P2 ;  /* 0xff80000059597808 */ /* 0x000fe40001000000 */
[----:B------:R-:W-:Y:S02]  /*16660*/  FMNMX.FTZ R4, R88, R4, !PT ;  /* 0x0000000458047209 */ /* 0x000fe40007810000 */
[----:B------:R-:W-:Y:S02]  /*16670*/  FMNMX.FTZ R2, R83, R2, !PT ;  /* 0x0000000253027209 */ /* 0x000fe40007810000 */
[----:B------:R-:W-:Y:S02]  /*16680*/  FSEL R90, R90, -INF , P1 ;  /* 0xff8000005a5a7808 */ /* 0x000fe40000800000 */
[----:B------:R-:W-:Y:S02]  /*16690*/  FSEL R91, R91, -INF , P0 ;  /* 0xff8000005b5b7808 */ /* 0x000fe40000000000 */
[C---:B------:R-:W-:Y:S02]  /*166a0*/  ISETP.GT.AND P1, PT, R0.reuse, 0x58, PT ;  /* 0x000000580000780c */ /* 0x040fe40003f24270 */
[C---:B------:R-:W-:Y:S02]  /*166b0*/  ISETP.GT.AND P0, PT, R0.reuse, 0x59, PT ;  /* 0x000000590000780c */ /* 0x040fe40003f04270 */
[C---:B------:R-:W-:Y:S02]  /*166c0*/  ISETP.GT.AND P3, PT, R0.reuse, 0x60, PT ;  /* 0x000000600000780c */ /* 0x040fe40003f64270 */
[C---:B------:R-:W-:Y:S02]  /*166d0*/  ISETP.GT.AND P5, PT, R0.reuse, 0x61, PT ;  /* 0x000000610000780c */ /* 0x040fe40003fa4270 */
[C---:B------:R-:W-:Y:S02]  /*166e0*/  ISETP.GT.AND P4, PT, R0.reuse, 0x68, PT ;  /* 0x000000680000780c */ /* 0x040fe40003f84270 */
[----:B------:R-:W-:Y:S02]  /*166f0*/  ISETP.GT.AND P2, PT, R0, 0x69, PT ;  /* 0x000000690000780c */ /* 0x000fe40003f44270 */
[----:B------:R-:W-:Y:S02]  /*16700*/  FMNMX.FTZ R0, R113, R5, !PT ;  /* 0x0000000571007209 */ /* 0x000fe40007810000 */
[----:B------:R-:W-:Y:S02]  /*16710*/  FMNMX.FTZ R135, R89, R4, !PT ;  /* 0x0000000459877209 */ /* 0x000fe40007810000 */
[----:B------:R-:W3:Y:S01]  /*16720*/  SHFL.BFLY PT, R4, R2, 0x2, 0x1f ;  /* 0x0c401f0002047f89 */ /* 0x000ee200000e0000 */
[----:B------:R-:W-:Y:S02]  /*16730*/  FMNMX.FTZ R0, R201, R0, !PT ;  /* 0x00000000c9007209 */ /* 0x000fe40007810000 */
[----:B--2---:R-:W-:Y:S02]  /*16740*/  FMNMX.FTZ R137, R137, R6, !PT ;  /* 0x0000000689897209 */ /* 0x004fe40007810000 */
[----:B------:R-:W-:Y:S02]  /*16750*/  FMNMX.FTZ R0, R202, R0, !PT ;  /* 0x00000000ca007209 */ /* 0x000fe40007810000 */
[----:B------:R-:W-:Y:S01]  /*16760*/  FSEL R250, R92, -INF , P1 ;  /* 0xff8000005cfa7808 */ /* 0x000fe20000800000 */
[----:B------:R-:W-:Y:S01]  /*16770*/  FMUL.FTZ R92, R137, c[0x0][0x2d0] ;  /* 0x0000b400895c7a20 */ /* 0x000fe20000410000 */
[----:B------:R-:W-:Y:S02]  /*16780*/  FMNMX.FTZ R0, R206, R0, !PT ;  /* 0x00000000ce007209 */ /* 0x000fe40007810000 */
[----:B------:R-:W-:Y:S02]  /*16790*/  FSEL R223, R105, -INF , P5 ;  /* 0xff80000069df7808 */ /* 0x000fe40002800000 */
[----:B------:R-:W-:Y:S02]  /*167a0*/  FMNMX.FTZ R0, R209, R0, !PT ;  /* 0x00000000d1007209 */ /* 0x000fe40007810000 */
[----:B------:R-:W-:Y:S02]  /*167b0*/  FSEL R105, R109, -INF , P2 ;  /* 0xff8000006d697808 */ /* 0x000fe40001000000 */
[----:B------:R-:W-:Y:S02]  /*167c0*/  FSETP.NEU.FTZ.AND P2, PT, R137, -INF , PT ;  /* 0xff8000008900780b */ /* 0x000fe40003f5d000 */
[----:B------:R-:W-:Y:S02]  /*167d0*/  FMNMX.FTZ R0, R90, R0, !PT ;  /* 0x000000005a007209 */ /* 0x000fe40007810000 */
[----:B------:R-:W-:Y:S02]  /*167e0*/  ISETP.GT.AND P1, PT, R136, 0x58, PT ;  /* 0x000000588800780c */ /* 0x000fe40003f24270 */
[----:B------:R-:W-:Y:S02]  /*167f0*/  FSEL R92, R92, RZ, P2 ;  /* 0x000000ff5c5c7208 */ /* 0x000fe40001000000 */
[----:B------:R-:W-:Y:S02]  /*16800*/  FMNMX.FTZ R0, R91, R0, !PT ;  /* 0x000000005b007209 */ /* 0x000fe40007810000 */
[----:B------:R-:W-:Y:S02]  /*16810*/  FSEL R204, R94, -INF , P1 ;  /* 0xff8000005ecc7808 */ /* 0x000fe40000800000 */
[----:B---3--:R-:W-:Y:S02]  /*16820*/  FMNMX.FTZ R2, R2, R4, !PT ;  /* 0x0000000402027209 */ /* 0x008fe40007810000 */
[----:B------:R-:W-:Y:S01]  /*16830*/  FMNMX.FTZ R4, R204, R0, !PT ;  /* 0x00000000cc047209 */ /* 0x000fe20007810000 */
[--C-:B------:R-:W-:Y:S01]  /*16840*/  FFMA.FTZ R0, R138, c[0x0][0x2d0], -R92.reuse ;  /* 0x0000b4008a007a23 */ /* 0x100fe2000001085c */
[----:B------:R-:W-:Y:S01]  /*16850*/  FSEL R227, R93, -INF , P0 ;  /* 0xff8000005de37808 */ /* 0x000fe20000000000 */
[----:B------:R-:W-:Y:S01]  /*16860*/  IMAD.MOV.U32 R138, RZ, RZ, R91 ;  /* 0x000000ffff8a7224 */ /* 0x000fe200078e005b */
[----:B------:R-:W2:Y:S01]  /*16870*/  SHFL.BFLY PT, R6, R2, 0x1, 0x1f ;  /* 0x0c201f0002067f89 */ /* 0x000ea200000e0000 */
[----:B------:R3:W-:Y:S01]  /*16880*/  MUFU.EX2 R224, R0 ;  /* 0x0000000000e07308 */ /* 0x0007e20000000800 */
[----:B------:R-:W-:Y:S02]  /*16890*/  ISETP.GT.AND P0, PT, R136, 0x59, PT ;  /* 0x000000598800780c */ /* 0x000fe40003f04270 */
[----:B------:R-:W-:Y:S02]  /*168a0*/  FSEL R225, R104, -INF , P3 ;  /* 0xff80000068e17808 */ /* 0x000fe40001800000 */
[----:B------:R-:W-:Y:S02]  /*168b0*/  FSEL R249, R95, -INF , P0 ;  /* 0xff8000005ff97808 */ /* 0x000fe40000000000 */
[C---:B------:R-:W-:Y:S02]  /*168c0*/  ISETP.GT.AND P0, PT, R136.reuse, 0x60, PT ;  /* 0x000000608800780c */ /* 0x040fe40003f04270 */
[----:B------:R-:W-:Y:S02]  /*168d0*/  ISETP.GT.AND P3, PT, R136, 0x61, PT ;  /* 0x000000618800780c */ /* 0x000fe40003f64270 */
[----:B------:R-:W-:Y:S01]  /*168e0*/  FSEL R222, R106, -INF , P0 ;  /* 0xff8000006ade7808 */ /* 0x000fe20000000000 */
[----:B------:R-:W-:Y:S01]  /*168f0*/  IMAD.MOV.U32 R106, RZ, RZ, R207 ;  /* 0x000000ffff6a7224 */ /* 0x000fe200078e00cf */
[----:B------:R-:W-:Y:S02]  /*16900*/  FMNMX.FTZ R4, R249, R4, !PT ;  /* 0x00000004f9047209 */ /* 0x000fe40007810000 */
[----:B------:R-:W-:Y:S02]  /*16910*/  FMNMX.FTZ R135, R250, R135, !PT ;  /* 0x00000087fa877209 */ /* 0x000fe40007810000 */
[----:B------:R-:W-:Y:S02]  /*16920*/  ISETP.GT.AND P1, PT, R136, 0x68, PT ;  /* 0x000000688800780c */ /* 0x000fe40003f24270 */
[----:B------:R-:W-:Y:S01]  /*16930*/  FSEL R217, R107, -INF , P3 ;  /* 0xff8000006bd97808 */ /* 0x000fe20001800000 */
[----:B------:R-:W-:Y:S01]  /*16940*/  IMAD.MOV.U32 R107, RZ, RZ, R251 ;  /* 0x000000ffff6b7224 */ /* 0x000fe200078e00fb */
[----:B------:R-:W-:Y:S02]  /*16950*/  FMNMX.FTZ R4, R222, R4, !PT ;  /* 0x00000004de047209 */ /* 0x000fe40007810000 */
[----:B------:R-:W-:Y:S01]  /*16960*/  FMNMX.FTZ R135, R227, R135, !PT ;  /* 0x00000087e3877209 */ /* 0x000fe20007810000 */
[--C-:B---3--:R-:W-:Y:S01]  /*16970*/  FFMA.FTZ R0, R139, c[0x0][0x2d0], -R92.reuse ;  /* 0x0000b4008b007a23 */ /* 0x108fe2000001085c */
[----:B------:R-:W-:Y:S02]  /*16980*/  FMNMX.FTZ R4, R217, R4, !PT ;  /* 0x00000004d9047209 */ /* 0x000fe40007810000 */
[----:B------:R-:W-:Y:S01]  /*16990*/  FMNMX.FTZ R135, R225, R135, !PT ;  /* 0x00000087e1877209 */ /* 0x000fe20007810000 */
[----:B------:R3:W4:Y:S01]  /*169a0*/  MUFU.EX2 R252, R0 ;  /* 0x0000000000fc7308 */ /* 0x0007220000000800 */
[----:B------:R-:W-:Y:S02]  /*169b0*/  ISETP.GT.AND P0, PT, R136, 0x69, PT ;  /* 0x000000698800780c */ /* 0x000fe40003f04270 */
[----:B------:R-:W-:Y:S02]  /*169c0*/  FSEL R214, R110, -INF , P1 ;  /* 0xff8000006ed67808 */ /* 0x000fe40000800000 */
[----:B------:R-:W-:Y:S02]  /*169d0*/  FSEL R71, R111, -INF , P0 ;  /* 0xff8000006f477808 */ /* 0x000fe40000000000 */
[----:B------:R-:W-:Y:S02]  /*169e0*/  FSEL R218, R108, -INF , P4 ;  /* 0xff8000006cda7808 */ /* 0x000fe40002000000 */
[----:B------:R-:W-:Y:S02]  /*169f0*/  FMNMX.FTZ R135, R223, R135, !PT ;  /* 0x00000087df877209 */ /* 0x000fe40007810000 */
[----:B--2---:R-:W-:Y:S01]  /*16a00*/  FMNMX.FTZ R136, R2, R6, !PT ;  /* 0x0000000602887209 */ /* 0x004fe20007810000 */
[--C-:B------:R-:W-:Y:S01]  /*16a10*/  FFMA.FTZ R6, R21, c[0x0][0x2d0], -R92.reuse ;  /* 0x0000b40015067a23 */ /* 0x100fe2000001085c */
[----:B------:R-:W-:Y:S02]  /*16a20*/  FMNMX.FTZ R135, R218, R135, !PT ;  /* 0x00000087da877209 */ /* 0x000fe40007810000 */
[C---:B------:R-:W-:Y:S01]  /*16a30*/  FSETP.NEU.FTZ.AND P1, PT, R136.reuse, -INF , PT ;  /* 0xff8000008800780b */ /* 0x040fe20003f3d000 */
[----:B------:R2:W-:Y:S01]  /*16a40*/  MUFU.EX2 R233, R6 ;  /* 0x0000000600e97308 */ /* 0x0005e20000000800 */
[----:B------:R-:W-:Y:S01]  /*16a50*/  FMNMX.FTZ R135, R105, R135, !PT ;  /* 0x0000008769877209 */ /* 0x000fe20007810000 */
[----:B------:R-:W-:Y:S04]  /*16a60*/  FMUL.FTZ R93, R136, c[0x0][0x2d0] ;  /* 0x0000b400885d7a20 */ /* 0x000fe80000410000 */
[----:B------:R-:W1:Y:S01]  /*16a70*/  SHFL.BFLY PT, R5, R135, 0x2, 0x1f ;  /* 0x0c401f0087057f89 */ /* 0x000e6200000e0000 */
[----:B------:R-:W-:Y:S02]  /*16a80*/  FSEL R93, R93, RZ, P1 ;  /* 0x000000ff5d5d7208 */ /* 0x000fe40000800000 */
[----:B---3--:R-:W-:Y:S01]  /*16a90*/  FMNMX.FTZ R0, R214, R4, !PT ;  /* 0x00000004d6007209 */ /* 0x008fe20007810000 */
[--C-:B------:R-:W-:Y:S01]  /*16aa0*/  FFMA.FTZ R4, R16, c[0x0][0x2d0], -R92.reuse ;  /* 0x0000b40010047a23 */ /* 0x100fe2000001085c */
[----:B----4-:R-:W-:Y:S01]  /*16ab0*/  F2FP.PACK_AB R72, R252, R224 ;  /* 0x000000e0fc48723e */ /* 0x010fe200000000ff */
[--C-:B------:R-:W-:Y:S01]  /*16ac0*/  FFMA.FTZ R106, R106, c[0x0][0x2d0], -R93.reuse ;  /* 0x0000b4006a6a7a23 */ /* 0x100fe2000001085d */
[----:B------:R-:W-:Y:S01]  /*16ad0*/  FMNMX.FTZ R0, R71, R0, !PT ;  /* 0x0000000047007209 */ /* 0x000fe20007810000 */
[----:B------:R3:W-:Y:S04]  /*16ae0*/  MUFU.EX2 R53, R4 ;  /* 0x0000000400357308 */ /* 0x0007e80000000800 */
[----:B------:R-:W4:Y:S06]  /*16af0*/  SHFL.BFLY PT, R2, R0, 0x2, 0x1f ;  /* 0x0c401f0000027f89 */ /* 0x000f2c00000e0000 */
[----:B------:R-:W-:Y:S01]  /*16b00*/  MUFU.EX2 R106, R106 ;  /* 0x0000006a006a7308 */ /* 0x000fe20000000800 */
[--C-:B--2---:R-:W-:Y:S01]  /*16b10*/  FFMA.FTZ R6, R36, c[0x0][0x2d0], -R92.reuse ;  /* 0x0000b40024067a23 */ /* 0x104fe2000001085c */
[----:B-1----:R-:W-:Y:S08]  /*16b20*/  FMNMX.FTZ R135, R135, R5, !PT ;  /* 0x0000000587877209 */ /* 0x002ff00007810000 */
[----:B------:R-:W-:Y:S01]  /*16b30*/  MUFU.EX2 R104, R6 ;  /* 0x0000000600687308 */ /* 0x000fe20000000800 */
[----:B------:R-:W1:Y:S01]  /*16b40*/  SHFL.BFLY PT, R5, R135, 0x1, 0x1f ;  /* 0x0c201f0087057f89 */ /* 0x000e6200000e0000 */
[--C-:B---3--:R-:W-:Y:S01]  /*16b50*/  FFMA.FTZ R4, R17, c[0x0][0x2d0], -R92.reuse ;  /* 0x0000b40011047a23 */ /* 0x108fe2000001085c */
[----:B----4-:R-:W-:Y:S01]  /*16b60*/  FMNMX.FTZ R0, R0, R2, !PT ;  /* 0x0000000200007209 */ /* 0x010fe20007810000 */
[--C-:B------:R-:W-:Y:S06]  /*16b70*/  FFMA.FTZ R2, R18, c[0x0][0x2d0], -R93.reuse ;  /* 0x0000b40012027a23 */ /* 0x100fec000001085d */
[----:B------:R2:W-:Y:S10]  /*16b80*/  MUFU.EX2 R241, R4 ;  /* 0x0000000400f17308 */ /* 0x0005f40000000800 */
[----:B------:R3:W-:Y:S01]  /*16b90*/  MUFU.EX2 R52, R2 ;  /* 0x0000000200347308 */ /* 0x0007e20000000800 */
[----:B-1----:R-:W-:Y:S01]  /*16ba0*/  FMNMX.FTZ R135, R135, R5, !PT ;  /* 0x0000000587877209 */ /* 0x002fe20007810000 */
[--C-:B------:R-:W-:Y:S03]  /*16bb0*/  FFMA.FTZ R5, R32, c[0x0][0x2d0], -R92.reuse ;  /* 0x0000b40020057a23 */ /* 0x100fe6000001085c */
[C---:B------:R-:W-:Y:S05]  /*16bc0*/  FSETP.NEU.FTZ.AND P0, PT, R135.reuse, -INF , PT ;  /* 0xff8000008700780b */ /* 0x040fea0003f1d000 */
[----:B------:R1:W-:Y:S01]  /*16bd0*/  MUFU.EX2 R63, R5 ;  /* 0x00000005003f7308 */ /* 0x0003e20000000800 */
[----:B------:R-:W-:Y:S02]  /*16be0*/  FMUL.FTZ R96, R135, c[0x0][0x2d0] ;  /* 0x0000b40087607a20 */ /* 0x000fe40000410000 */
[--C-:B--2---:R-:W-:Y:S03]  /*16bf0*/  FFMA.FTZ R4, R188, c[0x0][0x2d0], -R93.reuse ;  /* 0x0000b400bc047a23 */ /* 0x104fe6000001085d */
[----:B------:R-:W-:Y:S04]  /*16c00*/  FSEL R96, R96, RZ, P0 ;  /* 0x000000ff60607208 */ /* 0x000fe80000000000 */
[----:B------:R2:W-:Y:S01]  /*16c10*/  MUFU.EX2 R111, R4 ;  /* 0x00000004006f7308 */ /* 0x0005e20000000800 */
[----:B---3--:R-:W3:Y:S01]  /*16c20*/  SHFL.BFLY PT, R2, R0, 0x1, 0x1f ;  /* 0x0c201f0000027f89 */ /* 0x008ee200000e0000 */
[--C-:B-1----:R-:W-:Y:S08]  /*16c30*/  FFMA.FTZ R5, R37, c[0x0][0x2d0], -R92.reuse ;  /* 0x0000b40025057a23 */ /* 0x102ff0000001085c */
[----:B------:R-:W-:Y:S01]  /*16c40*/  MUFU.EX2 R60, R5 ;  /* 0x00000005003c7308 */ /* 0x000fe20000000800 */
[--C-:B--2---:R-:W-:Y:S02]  /*16c50*/  FFMA.FTZ R4, R7, c[0x0][0x2d0], -R93.reuse ;  /* 0x0000b40007047a23 */ /* 0x104fe4000001085d */
[----:B------:R-:W-:Y:S07]  /*16c60*/  FFMA.FTZ R7, R20, c[0x0][0x2d0], -R92 ;  /* 0x0000b40014077a23 */ /* 0x000fee000001085c */
[----:B------:R1:W2:Y:S01]  /*16c70*/  MUFU.EX2 R215, R4 ;  /* 0x0000000400d77308 */ /* 0x0002a20000000800 */
[----:B---3--:R-:W-:Y:S01]  /*16c80*/  FMNMX.FTZ R70, R2, R0, !PT ;  /* 0x0000000002467209 */ /* 0x008fe20007810000 */
[--C-:B------:R-:W-:Y:S02]  /*16c90*/  FFMA.FTZ R0, R12, c[0x0][0x2d0], -R96.reuse ;  /* 0x0000b4000c007a23 */ /* 0x100fe40000010860 */
[--C-:B------:R-:W-:Y:S01]  /*16ca0*/  FFMA.FTZ R2, R22, c[0x0][0x2d0], -R93.reuse ;  /* 0x0000b40016027a23 */ /* 0x100fe2000001085d */
[C---:B------:R-:W-:Y:S01]  /*16cb0*/  FSETP.NEU.FTZ.AND P3, PT, R70.reuse, -INF , PT ;  /* 0xff8000004600780b */ /* 0x040fe20003f7d000 */
[----:B------:R-:W-:Y:S04]  /*16cc0*/  FMUL.FTZ R97, R70, c[0x0][0x2d0] ;  /* 0x0000b40046617a20 */ /* 0x000fe80000410000 */
[----:B------:R3:W-:Y:S01]  /*16cd0*/  MUFU.EX2 R188, R0 ;  /* 0x0000000000bc7308 */ /* 0x0007e20000000800 */
[----:B------:R-:W-:Y:S09]  /*16ce0*/  FSEL R97, R97, RZ, P3 ;  /* 0x000000ff61617208 */ /* 0x000ff20001800000 */
[----:B------:R4:W-:Y:S01]  /*16cf0*/  MUFU.EX2 R236, R2 ;  /* 0x0000000200ec7308 */ /* 0x0009e20000000800 */
[--C-:B-1----:R-:W-:Y:S01]  /*16d00*/  FFMA.FTZ R4, R19, c[0x0][0x2d0], -R93.reuse ;  /* 0x0000b40013047a23 */ /* 0x102fe2000001085d */
[----:B--2---:R-:W-:Y:S08]  /*16d10*/  F2FP.PACK_AB R73, R215, R111 ;  /* 0x0000006fd749723e */ /* 0x004ff000000000ff */
[----:B------:R1:W-:Y:S01]  /*16d20*/  MUFU.EX2 R240, R4 ;  /* 0x0000000400f07308 */ /* 0x0003e20000000800 */
[--C-:B---3--:R-:W-:Y:S09]  /*16d30*/  FFMA.FTZ R0, R13, c[0x0][0x2d0], -R96.reuse ;  /* 0x0000b4000d007a23 */ /* 0x108ff20000010860 */
[----:B------:R2:W3:Y:S01]  /*16d40*/  MUFU.EX2 R239, R0 ;  /* 0x0000000000ef7308 */ /* 0x0004e20000000800 */
[----:B----4-:R-:W-:Y:S09]  /*16d50*/  FFMA.FTZ R2, R39, c[0x0][0x2d0], -R93 ;  /* 0x0000b40027027a23 */ /* 0x010ff2000001085d */
[----:B------:R4:W-:Y:S01]  /*16d60*/  MUFU.EX2 R94, R2 ;  /* 0x00000002005e7308 */ /* 0x0009e20000000800 */
[--C-:B-1----:R-:W-:Y:S09]  /*16d70*/  FFMA.FTZ R4, R8, c[0x0][0x2d0], -R96.reuse ;  /* 0x0000b40008047a23 */ /* 0x102ff20000010860 */
[----:B------:R1:W-:Y:S01]  /*16d80*/  MUFU.EX2 R110, R4 ;  /* 0x00000004006e7308 */ /* 0x0003e20000000800 */
[--C-:B--2---:R-:W-:Y:S01]  /*16d90*/  FFMA.FTZ R0, R10, c[0x0][0x2d0], -R97.reuse ;  /* 0x0000b4000a007a23 */ /* 0x104fe20000010861 */
[----:B---3--:R-:W-:Y:S08]  /*16da0*/  F2FP.PACK_AB R66, R239, R188 ;  /* 0x000000bcef42723e */ /* 0x008ff000000000ff */
[----:B------:R2:W-:Y:S01]  /*16db0*/  MUFU.EX2 R108, R0 ;  /* 0x00000000006c7308 */ /* 0x0005e20000000800 */
[----:B----4-:R-:W-:Y:S09]  /*16dc0*/  FSEL R2, R136, RZ, P1 ;  /* 0x000000ff88027208 */ /* 0x010ff20000800000 */
[----:B------:R-:W-:Y:S01]  /*16dd0*/  MUFU.EX2 R237, R7 ;  /* 0x0000000700ed7308 */ /* 0x000fe20000000800 */
[----:B-1----:R-:W-:Y:S09]  /*16de0*/  FFMA.FTZ R4, R9, c[0x0][0x2d0], -R96 ;  /* 0x0000b40009047a23 */ /* 0x002ff20000010860 */
[----:B------:R1:W3:Y:S01]  /*16df0*/  MUFU.EX2 R95, R4 ;  /* 0x00000004005f7308 */ /* 0x0002e20000000800 */
[--C-:B--2---:R-:W-:Y:S09]  /*16e00*/  FFMA.FTZ R0, R11, c[0x0][0x2d0], -R97.reuse ;  /* 0x0000b4000b007a23 */ /* 0x104ff20000010861 */
[----:B------:R2:W4:Y:S01]  /*16e10*/  MUFU.EX2 R109, R0 ;  /* 0x00000000006d7308 */ /* 0x0005220000000800 */
[----:B-1----:R-:W-:Y:S01]  /*16e20*/  FFMA.FTZ R4, R33, c[0x0][0x2d0], -R92 ;  /* 0x0000b40021047a23 */ /* 0x002fe2000001085c */
[----:B---3--:R-:W-:Y:S08]  /*16e30*/  F2FP.PACK_AB R64, R95, R110 ;  /* 0x0000006e5f40723e */ /* 0x008ff000000000ff */
[----:B------:R1:W-:Y:S01]  /*16e40*/  MUFU.EX2 R57, R4 ;  /* 0x0000000400397308 */ /* 0x0003e20000000800 */
[----:B--2---:R-:W-:Y:S01]  /*16e50*/  FFMA.FTZ R0, R14, c[0x0][0x2d0], -R97 ;  /* 0x0000b4000e007a23 */ /* 0x004fe20000010861 */
[----:B----4-:R-:W-:Y:S08]  /*16e60*/  F2FP.PACK_AB R65, R109, R108 ;  /* 0x0000006c6d41723e */ /* 0x010ff000000000ff */
[----:B------:R2:W-:Y:S01]  /*16e70*/  MUFU.EX2 R139, R0 ;  /* 0x00000000008b7308 */ /* 0x0005e20000000800 */
[----:B-1----:R-:W-:Y:S02]  /*16e80*/  FFMA.FTZ R4, R38, c[0x0][0x2d0], -R93 ;  /* 0x0000b40026047a23 */ /* 0x002fe4000001085d */
[----:B------:R-:W-:Y:S07]  /*16e90*/  LDSM.16.MT88.4 R36, [R232+0x100] ;  /* 0x00010000e824783b */ /* 0x000fee0000004200 */
        /* <DEDUP_REMOVED lines=27> */
[----:B--2---:R-:W-:Y:S05]  /*17050*/  FSEL R0, R137, RZ, P2 ;  /* 0x000000ff89007208 */ /* 0x004fea0001000000 */
[----:B------:R-:W-:Y:S04]  /*17060*/  FADD.FTZ R0, -R0, R3 ;  /* 0x0000000300007221 */ /* 0x000fe80000010100 */
[----:B------:R-:W-:Y:S04]  /*17070*/  FMUL.FTZ R0, R0, c[0x0][0x2d0] ;  /* 0x0000b40000007a20 */ /* 0x000fe80000410000 */
[----:B------:R2:W3:Y:S02]  /*17080*/  MUFU.EX2 R69, R0 ;  /* 0x0000000000457308 */ /* 0x0004e40000000800 */
[----:B--2---:R-:W-:Y:S01]  /*17090*/  FADD.FTZ R0, -R2, R132 ;  /* 0x0000008402007221 */ /* 0x004fe20000010100 */
[----:B------:R-:W-:Y:S01]  /*170a0*/  FSEL R2, R135, RZ, P0 ;  /* 0x000000ff87027208 */ /* 0x000fe20000000000 */
[C---:B---3--:R-:W-:Y:S01]  /*170b0*/  FMUL.FTZ R5, R69.reuse, R141 ;  /* 0x0000008d45057220 */ /* 0x048fe20000410000 */
[----:B------:R-:W-:Y:S01]  /*170c0*/  PLOP3.LUT P0, PT, PT, PT, UP0, 0x80, 0x0 ;  /* 0x000000000000781c */ /* 0x000fe20003f0f008 */
[----:B------:R-:W-:Y:S02]  /*170d0*/  FMUL.FTZ R0, R0, c[0x0][0x2d0] ;  /* 0x0000b40000007a20 */ /* 0x000fe40000410000 */
[C---:B------:R-:W-:Y:S02]  /*170e0*/  FMUL.FTZ R4, R69.reuse, R140 ;  /* 0x0000008c45047220 */ /* 0x040fe40000410000 */
[----:B------:R2:W3:Y:S01]  /*170f0*/  MUFU.EX2 R68, R0 ;  /* 0x0000000000447308 */ /* 0x0004e20000000800 */
[C---:B------:R-:W-:Y:S02]  /*17100*/  FMUL.FTZ R16, R69.reuse, R152 ;  /* 0x0000009845107220 */ /* 0x040fe40000410000 */
[C---:B------:R-:W-:Y:S02]  /*17110*/  FMUL.FTZ R17, R69.reuse, R153 ;  /* 0x0000009945117220 */ /* 0x040fe40000410000 */
[----:B------:R-:W-:Y:S02]  /*17120*/  FMUL.FTZ R33, R69, R169 ;  /* 0x000000a945217220 */ /* 0x000fe40000410000 */
[----:B------:R-:W-:Y:S02]  /*17130*/  IMAD.MOV.U32 R169, RZ, RZ, R212 ;  /* 0x000000ffffa97224 */ /* 0x000fe400078e00d4 */
[----:B------:R-:W-:Y:S02]  /*17140*/  IMAD.MOV.U32 R132, RZ, RZ, R204 ;  /* 0x000000ffff847224 */ /* 0x000fe400078e00cc */
[----:B------:R-:W-:Y:S02]  /*17150*/  IMAD.MOV.U32 R153, RZ, RZ, R83 ;  /* 0x000000ffff997224 */ /* 0x000fe400078e0053 */
[----:B------:R-:W-:Y:S02]  /*17160*/  IMAD.MOV.U32 R152, RZ, RZ, R90 ;  /* 0x000000ffff987224 */ /* 0x000fe400078e005a */
[----:B--2---:R-:W-:Y:S01]  /*17170*/  FADD.FTZ R0, -R2, R133 ;  /* 0x0000008502007221 */ /* 0x004fe20000010100 */
[----:B------:R-:W-:Y:S01]  /*17180*/  FSEL R2, R70, RZ, P3 ;  /* 0x000000ff46027208 */ /* 0x000fe20001800000 */
[----:B---3--:R-:W-:Y:S02]  /*17190*/  FMUL.FTZ R6, R68, R142 ;  /* 0x0000008e44067220 */ /* 0x008fe40000410000 */
[----:B------:R-:W-:Y:S02]  /*171a0*/  FMUL.FTZ R0, R0, c[0x0][0x2d0] ;  /* 0x0000b40000007a20 */ /* 0x000fe40000410000 */
[----:B------:R-:W-:Y:S02]  /*171b0*/  IMAD.MOV.U32 R133, RZ, RZ, R53 ;  /* 0x000000ffff857224 */ /* 0x000fe400078e0035 */
[----:B------:R2:W3:Y:S01]  /*171c0*/  MUFU.EX2 R3, R0 ;  /* 0x0000000000037308 */ /* 0x0004e20000000800 */
[C---:B------:R-:W-:Y:S02]  /*171d0*/  FMUL.FTZ R7, R68.reuse, R143 ;  /* 0x0000008f44077220 */ /* 0x040fe40000410000 */
[----:B------:R-:W-:Y:S01]  /*171e0*/  F2FP.PACK_AB R74, R241, R133 ;  /* 0x00000085f14a723e */ /* 0x000fe200000000ff */
        /* <DEDUP_REMOVED lines=8> */
[----:B--2---:R-:W-:Y:S02]  /*17270*/  FADD.FTZ R0, -R2, R134 ;  /* 0x0000008602007221 */ /* 0x004fe40000010100 */
[----:B------:R-:W-:Y:S02]  /*17280*/  FFMA.FTZ R2, R48, c[0x0][0x2d0], -R92 ;  /* 0x0000b40030027a23 */ /* 0x000fe4000001085c */
[C---:B---3--:R-:W-:Y:S02]  /*17290*/  FMUL.FTZ R8, R3.reuse, R144 ;  /* 0x0000009003087220 */ /* 0x048fe40000410000 */
[----:B------:R2:W3:Y:S01]  /*172a0*/  MUFU.EX2 R32, R2 ;  /* 0x0000000200207308 */ /* 0x0004e20000000800 */
[----:B------:R-:W-:Y:S02]  /*172b0*/  FMUL.FTZ R0, R0, c[0x0][0x2d0] ;  /* 0x0000b40000007a20 */ /* 0x000fe40000410000 */
[C---:B------:R-:W-:Y:S02]  /*172c0*/  FMUL.FTZ R29, R3.reuse, R165 ;  /* 0x000000a5031d7220 */ /* 0x040fe40000410000 */
[C---:B------:R-:W-:Y:S02]  /*172d0*/  FMUL.FTZ R28, R3.reuse, R164 ;  /* 0x000000a4031c7220 */ /* 0x040fe40000410000 */
[----:B------:R-:W-:Y:S02]  /*172e0*/  IMAD.MOV.U32 R134, RZ, RZ, R52 ;  /* 0x000000ffff867224 */ /* 0x000fe400078e0034 */
[C---:B------:R-:W-:Y:S01]  /*172f0*/  FMUL.FTZ R9, R3.reuse, R145 ;  /* 0x0000009103097220 */ /* 0x040fe20000410000 */
[----:B------:R-:W4:Y:S01]  /*17300*/  MUFU.EX2 R0, R0 ;  /* 0x0000000000007308 */ /* 0x000f220000000800 */
[C---:B------:R-:W-:Y:S01]  /*17310*/  FMUL.FTZ R13, R3.reuse, R149 ;  /* 0x00000095030d7220 */ /* 0x040fe20000410000 */
[----:B------:R-:W-:Y:S01]  /*17320*/  F2FP.PACK_AB R75, R240, R134 ;  /* 0x00000086f04b723e */ /* 0x000fe200000000ff */
[----:B------:R-:W4:Y:S01]  /*17330*/  LDSM.16.MT88.4 R52, [R230+0x100] ;  /* 0x00010000e634783b */ /* 0x000f220000004200 */
[----:B------:R-:W-:Y:S02]  /*17340*/  FMUL.FTZ R25, R3, R161 ;  /* 0x000000a103197220 */ /* 0x000fe40000410000 */
[----:B------:R-:W-:Y:S02]  /*17350*/  IMAD.MOV.U32 R161, RZ, RZ, R79 ;  /* 0x000000ffffa17224 */ /* 0x000fe400078e004f */
[----:B------:R-:W-:Y:S01]  /*17360*/  FMUL.FTZ R48, R69, R116 ;  /* 0x0000007445307220 */ /* 0x000fe20000410000 */
[-C--:B-1----:R-:W-:Y:S01]  /*17370*/  HMMA.16816.F32 R4, R72, R20.reuse, R4 ;  /* 0x000000144804723c */ /* 0x082fe20000001804 */
[C---:B------:R-:W-:Y:S02]  /*17380*/  FMUL.FTZ R12, R3.reuse, R148 ;  /* 0x00000094030c7220 */ /* 0x040fe40000410000 */
[----:B------:R-:W-:Y:S02]  /*17390*/  FMUL.FTZ R24, R3, R160 ;  /* 0x000000a003187220 */ /* 0x000fe40000410000 */
[----:B--2---:R-:W-:Y:S02]  /*173a0*/  FFMA.FTZ R2, R49, c[0x0][0x2d0], -R92 ;  /* 0x0000b40031027a23 */ /* 0x004fe4000001085c */
[----:B---3--:R-:W-:Y:S02]  /*173b0*/  IMAD.MOV.U32 R140, RZ, RZ, R32 ;  /* 0x000000ffff8c7224 */ /* 0x008fe400078e0020 */
[----:B------:R1:W-:Y:S03]  /*173c0*/  MUFU.EX2 R144, R2 ;  /* 0x0000000200907308 */ /* 0x0003e60000000800 */
[C---:B------:R-:W-:Y:S02]  /*173d0*/  FMUL.FTZ R32, R69.reuse, R168 ;  /* 0x000000a845207220 */ /* 0x040fe40000410000 */
[----:B------:R-:W-:Y:S02]  /*173e0*/  IMAD.MOV.U32 R160, RZ, RZ, R104 ;  /* 0x000000ffffa07224 */ /* 0x000fe400078e0068 */
[C---:B----4-:R-:W-:Y:S02]  /*173f0*/  FMUL.FTZ R10, R0.reuse, R146 ;  /* 0x00000092000a7220 */ /* 0x050fe40000410000 */
[C---:B------:R-:W-:Y:S02]  /*17400*/  FMUL.FTZ R11, R0.reuse, R147 ;  /* 0x00000093000b7220 */ /* 0x040fe40000410000 */
[----:B------:R-:W-:Y:S02]  /*17410*/  IMAD.MOV.U32 R116, RZ, RZ, R87 ;  /* 0x000000ffff747224 */ /* 0x000fe400078e0057 */
[----:B------:R-:W-:Y:S02]  /*17420*/  IMAD.MOV.U32 R168, RZ, RZ, R89 ;  /* 0x000000ffffa87224 */ /* 0x000fe400078e0059 */
[----:B------:R-:W-:Y:S01]  /*17430*/  LDSM.16.MT88.4 R88, [R230+0x900] ;  /* 0x00090000e658783b */ /* 0x000fe20000004200 */
[C---:B------:R-:W-:Y:S01]  /*17440*/  HMMA.16816.F32 R8, R64.reuse, R20, R8 ;  /* 0x000000144008723c */ /* 0x040fe20000001808 */
[C---:B------:R-:W-:Y:S02]  /*17450*/  FMUL.FTZ R14, R0.reuse, R150 ;  /* 0x00000096000e7220 */ /* 0x040fe40000410000 */
[C---:B------:R-:W-:Y:S02]  /*17460*/  FMUL.FTZ R15, R0.reuse, R151 ;  /* 0x00000097000f7220 */ /* 0x040fe40000410000 */
[----:B------:R-:W-:Y:S02]  /*17470*/  FMUL.FTZ R26, R0, R162 ;  /* 0x000000a2001a7220 */ /* 0x000fe40000410000 */
[----:B------:R-:W-:Y:S02]  /*17480*/  IMAD.MOV.U32 R162, RZ, RZ, R78 ;  /* 0x000000ffffa27224 */ /* 0x000fe400078e004e */
[----:B-1----:R-:W-:Y:S01]  /*17490*/  FFMA.FTZ R2, R50, c[0x0][0x2d0], -R93 ;  /* 0x0000b40032027a23 */ /* 0x002fe2000001085d */
[-C--:B------:R-:W-:Y:S02]  /*174a0*/  HMMA.16816.F32 R12, R64, R22.reuse, R12 ;  /* 0x00000016400c723c */ /* 0x080fe4000000180c */
[C---:B------:R-:W-:Y:S01]  /*174b0*/  FMUL.FTZ R20, R69.reuse, R156 ;  /* 0x0000009c45147220 */ /* 0x040fe20000410000 */
[----:B------:R1:W-:Y:S01]  /*174c0*/  MUFU.EX2 R141, R2 ;  /* 0x00000002008d7308 */ /* 0x0003e20000000800 */
[----:B------:R-:W-:Y:S02]  /*174d0*/  IMAD.MOV.U32 R156, RZ, RZ, R76 ;  /* 0x000000ffff9c7224 */ /* 0x000fe400078e004c */
[C---:B------:R-:W-:Y:S02]  /*174e0*/  FMUL.FTZ R27, R0.reuse, R163 ;  /* 0x000000a3001b7220 */ /* 0x040fe40000410000 */
[C---:B------:R-:W-:Y:S01]  /*174f0*/  HMMA.16816.F32 R16, R72.reuse, R22, R16 ;  /* 0x000000164810723c */ /* 0x040fe20000001810 */
[----:B------:R-:W-:Y:S03]  /*17500*/  FMUL.FTZ R21, R69, R157 ;  /* 0x0000009d45157220 */ /* 0x000fe60000410000 */
[----:B------:R-:W-:Y:S02]  /*17510*/  FMUL.FTZ R30, R0, R166 ;  /* 0x000000a6001e7220 */ /* 0x000fe40000410000 */
[----:B------:R-:W-:Y:S02]  /*17520*/  IMAD.MOV.U32 R104, RZ, RZ, R226 ;  /* 0x000000ffff687224 */ /* 0x000fe400078e00e2 */
[C---:B------:R-:W-:Y:S04]  /*17530*/  FMUL.FTZ R22, R68.reuse, R158 ;  /* 0x0000009e44167220 */ /* 0x040fe80000410000 */
[----:B------:R-:W-:Y:S02]  /*17540*/  FMUL.FTZ R23, R68, R159 ;  /* 0x0000009f44177220 */ /* 0x000fe40000410000 */
[----:B------:R-:W-:Y:S02]  /*17550*/  IMAD.MOV.U32 R163, RZ, RZ, R77 ;  /* 0x000000ffffa37224 */ /* 0x000fe400078e004d */
[----:B------:R-:W2:Y:S01]  /*17560*/  LDSM.16.MT88.4 R76, [R231+0x100] ;  /* 0x00010000e74c783b */ /* 0x000ea20000004200 */
[----:B------:R-:W-:Y:S02]  /*17570*/  FFMA.FTZ R104, R104, c[0x0][0x2d0], -R92 ;  /* 0x0000b40068687a23 */ /* 0x000fe4000001085c */
[-C--:B------:R-:W-:Y:S01]  /*17580*/  HMMA.16816.F32 R20, R72, R36.reuse, R20 ;  /* 0x000000244814723c */ /* 0x080fe20000001814 */
[----:B-1----:R-:W-:Y:S02]  /*17590*/  FFMA.FTZ R2, R51, c[0x0][0x2d0], -R93 ;  /* 0x0000b40033027a23 */ /* 0x002fe4000001085d */
[C---:B------:R-:W-:Y:S02]  /*175a0*/  FMUL.FTZ R49, R69.reuse, R117 ;  /* 0x0000007545317220 */ /* 0x040fe40000410000 */
[----:B------:R1:W-:Y:S01]  /*175b0*/  MUFU.EX2 R146, R2 ;  /* 0x0000000200927308 */ /* 0x0003e20000000800 */
[----:B------:R-:W-:Y:S02]  /*175c0*/  IMAD.MOV.U32 R117, RZ, RZ, R58 ;  /* 0x000000ffff757224 */ /* 0x000fe400078e003a */
[C---:B------:R-:W-:Y:S01]  /*175d0*/  HMMA.16816.F32 R24, R64.reuse, R36, R24 ;  /* 0x000000244018723c */ /* 0x040fe20000001818 */
[----:B------:R-:W-:Y:S03]  /*175e0*/  IMAD.MOV.U32 R151, RZ, RZ, R47 ;  /* 0x000000ffff977224 */ /* 0x000fe600078e002f */
[----:B------:R-:W-:Y:S02]  /*175f0*/  FMUL.FTZ R47, R0, R183 ;  /* 0x000000b7002f7220 */ /* 0x000fe40000410000 */
[C---:B------:R-:W-:Y:S02]  /*17600*/  FMUL.FTZ R50, R68.reuse, R118 ;  /* 0x0000007644327220 */ /* 0x040fe40000410000 */
[C---:B------:R-:W-:Y:S04]  /*17610*/  FMUL.FTZ R36, R69.reuse, R172 ;  /* 0x000000ac45247220 */ /* 0x040fe80000410000 */
[----:B------:R-:W-:Y:S02]  /*17620*/  FMUL.FTZ R37, R69, R173 ;  /* 0x000000ad45257220 */ /* 0x000fe40000410000 */
[----:B------:R-:W-:Y:S02]  /*17630*/  FMUL.FTZ R51, R68, R119 ;  /* 0x0000007744337220 */ /* 0x000fe40000410000 */
[----:B------:R-:W-:Y:S02]  /*17640*/  IMAD.MOV.U32 R118, RZ, RZ, R57 ;  /* 0x000000ffff767224 */ /* 0x000fe400078e0039 */
[----:B------:R-:W-:Y:S02]  /*17650*/  IMAD.MOV.U32 R148, RZ, RZ, R59 ;  /* 0x000000ffff947224 */ /* 0x000fe400078e003b */
[C---:B------:R-:W-:Y:S02]  /*17660*/  FMUL.FTZ R57, R3.reuse, R125 ;  /* 0x0000007d03397220 */ /* 0x040fe40000410000 */
[----:B-1----:R-:W-:Y:S02]  /*17670*/  FFMA.FTZ R2, R40, c[0x0][0x2d0], -R96 ;  /* 0x0000b40028027a23 */ /* 0x002fe40000010860 */
[C---:B------:R-:W-:Y:S02]  /*17680*/  FMUL.FTZ R40, R3.reuse, R176 ;  /* 0x000000b003287220 */ /* 0x040fe40000410000 */
[----:B------:R1:W-:Y:S01]  /*17690*/  MUFU.EX2 R147, R2 ;  /* 0x0000000200937308 */ /* 0x0003e20000000800 */
[C---:B------:R-:W-:Y:S02]  /*176a0*/  FMUL.FTZ R58, R0.reuse, R126 ;  /* 0x0000007e003a7220 */ /* 0x040fe40000410000 */
[C---:B------:R-:W-:Y:S02]  /*176b0*/  FMUL.FTZ R59, R0.reuse, R127 ;  /* 0x0000007f003b7220 */ /* 0x040fe40000410000 */
[----:B------:R-:W-:Y:S02]  /*176c0*/  IMAD.MOV.U32 R157, RZ, RZ, R63 ;  /* 0x000000ffff9d7224 */ /* 0x000fe400078e003f */
[----:B------:R-:W-:Y:S02]  /*176d0*/  IMAD.MOV.U32 R158, RZ, RZ, R62 ;  /* 0x000000ffff9e7224 */ /* 0x000fe400078e003e */
[----:B------:R-:W-:Y:S02]  /*176e0*/  IMAD.MOV.U32 R159, RZ, RZ, R61 ;  /* 0x000000ffff9f7224 */ /* 0x000fe400078e003d */
[----:B------:R-:W-:Y:S02]  /*176f0*/  IMAD.MOV.U32 R145, RZ, RZ, R60 ;  /* 0x000000ffff917224 */ /* 0x000fe400078e003c */
[C---:B------:R-:W-:Y:S02]  /*17700*/  FMUL.FTZ R60, R3.reuse, R184 ;  /* 0x000000b8033c7220 */ /* 0x040fe40000410000 */
[----:B------:R-:W-:Y:S02]  /*17710*/  FMUL.FTZ R61, R3, R185 ;  /* 0x000000b9033d7220 */ /* 0x000fe40000410000 */
[C---:B------:R-:W-:Y:S02]  /*17720*/  FMUL.FTZ R62, R0.reuse, R186 ;  /* 0x000000ba003e7220 */ /* 0x040fe40000410000 */
[----:B------:R-:W-:Y:S02]  /*17730*/  FMUL.FTZ R63, R0, R187 ;  /* 0x000000bb003f7220 */ /* 0x000fe40000410000 */
[----:B------:R-:W-:Y:S02]  /*17740*/  IMAD.MOV.U32 R119, RZ, RZ, R86 ;  /* 0x000000ffff777224 */ /* 0x000fe400078e0056 */
[----:B-1----:R-:W-:Y:S02]  /*17750*/  FFMA.FTZ R2, R41, c[0x0][0x2d0], -R96 ;  /* 0x0000b40029027a23 */ /* 0x002fe40000010860 */
[C---:B------:R-:W-:Y:S02]  /*17760*/  FMUL.FTZ R41, R3.reuse, R177 ;  /* 0x000000b103297220 */ /* 0x040fe40000410000 */
[----:B------:R1:W3:Y:S02]  /*17770*/  MUFU.EX2 R31, R2 ;  /* 0x00000002001f7308 */ /* 0x0002e40000000800 */
[----:B-1----:R-:W-:Y:S02]  /*17780*/  FFMA.FTZ R2, R42, c[0x0][0x2d0], -R97 ;  /* 0x0000b4002a027a23 */ /* 0x002fe40000010861 */
[----:B---3--:R-:W-:Y:S06]  /*17790*/  IMAD.MOV.U32 R166, RZ, RZ, R31 ;  /* 0x000000ffffa67224 */ /* 0x008fec00078e001f */
[----:B------:R1:W-:Y:S01]  /*177a0*/  MUFU.EX2 R165, R2 ;  /* 0x0000000200a57308 */ /* 0x0003e20000000800 */
[C---:B------:R-:W-:Y:S02]  /*177b0*/  FMUL.FTZ R31, R0.reuse, R167 ;  /* 0x000000a7001f7220 */ /* 0x040fe40000410000 */
[----:B------:R-:W-:Y:S02]  /*177c0*/  IMAD.MOV.U32 R167, RZ, RZ, R94 ;  /* 0x000000ffffa77224 */ /* 0x000fe400078e005e */
[----:B------:R-:W-:Y:S02]  /*177d0*/  FMUL.FTZ R42, R0, R178 ;  /* 0x000000b2002a7220 */ /* 0x000fe40000410000 */
[----:B------:R-:W-:Y:S01]  /*177e0*/  IMAD.MOV.U32 R94, RZ, RZ, R56 ;  /* 0x000000ffff5e7224 */ /* 0x000fe200078e0038 */
[-C--:B------:R-:W-:Y:S01]  /*177f0*/  HMMA.16816.F32 R28, R64, R38.reuse, R28 ;  /* 0x00000026401c723c */ /* 0x080fe2000000181c */
[----:B------:R-:W-:Y:S07]  /*17800*/  FMUL.FTZ R56, R3, R124 ;  /* 0x0000007c03387220 */ /* 0x000fee0000410000 */
[C---:B------:R-:W-:Y:S07]  /*17810*/  HMMA.16816.F32 R32, R72.reuse, R38, R32 ;  /* 0x000000264820723c */ /* 0x040fee0000001820 */
[C---:B------:R-:W-:Y:S02]  /*17820*/  FMUL.FTZ R38, R68.reuse, R174 ;  /* 0x000000ae44267220 */ /* 0x040fe40000410000 */
[----:B-1----:R-:W-:Y:S03]  /*17830*/  FFMA.FTZ R2, R43, c[0x0][0x2d0], -R97 ;  /* 0x0000b4002b027a23 */ /* 0x002fe60000010861 */
[----:B------:R-:W-:Y:S01]  /*17840*/  FMUL.FTZ R39, R68, R175 ;  /* 0x000000af44277220 */ /* 0x000fe20000410000 */
[----:B------:R1:W3:Y:S01]  /*17850*/  MUFU.EX2 R164, R2 ;  /* 0x0000000200a47308 */ /* 0x0002e20000000800 */
[----:B------:R-:W-:Y:S05]  /*17860*/  FMUL.FTZ R43, R0, R179 ;  /* 0x000000b3002b7220 */ /* 0x000fea0000410000 */
[-C--:B------:R-:W-:Y:S08]  /*17870*/  HMMA.16816.F32 R36, R72, R52.reuse, R36 ;  /* 0x000000344824723c */ /* 0x080ff00000001824 */
[C---:B------:R-:W-:Y:S07]  /*17880*/  HMMA.16816.F32 R40, R64.reuse, R52, R40 ;  /* 0x000000344028723c */ /* 0x040fee0000001828 */
[C---:B------:R-:W-:Y:S02]  /*17890*/  FMUL.FTZ R52, R69.reuse, R120 ;  /* 0x0000007845347220 */ /* 0x040fe40000410000 */
[----:B------:R-:W-:Y:S03]  /*178a0*/  FMUL.FTZ R53, R69, R121 ;  /* 0x0000007945357220 */ /* 0x000fe60000410000 */
[----:B-1----:R-:W-:Y:S02]  /*178b0*/  FFMA.FTZ R2, R44, c[0x0][0x2d0], -R96 ;  /* 0x0000b4002c027a23 */ /* 0x002fe40000010860 */
[----:B------:R-:W-:Y:S02]  /*178c0*/  FMUL.FTZ R44, R3, R180 ;  /* 0x000000b4032c7220 */ /* 0x000fe40000410000 */
[----:B------:R1:W-:Y:S01]  /*178d0*/  MUFU.EX2 R142, R2 ;  /* 0x00000002008e7308 */ /* 0x0003e20000000800 */
[----:B------:R-:W-:Y:S02]  /*178e0*/  IMAD.MOV.U32 R180, RZ, RZ, R85 ;  /* 0x000000ffffb47224 */ /* 0x000fe400078e0055 */
[----:B------:R-:W-:Y:S02]  /*178f0*/  LDSM.16.MT88.4 R84, [R232+0x900] ;  /* 0x00090000e854783b */ /* 0x000fe40000004200 */
[----:B------:R-:W-:Y:S02]  /*17900*/  IMAD.MOV.U32 R124, RZ, RZ, R180 ;  /* 0x000000ffff7c7224 */ /* 0x000fe400078e00b4 */
[----:B-1----:R-:W-:Y:S02]  /*17910*/  FFMA.FTZ R2, R45, c[0x0][0x2d0], -R96 ;  /* 0x0000b4002d027a23 */ /* 0x002fe40000010860 */
[----:B------:R-:W-:Y:S02]  /*17920*/  FMUL.FTZ R45, R3, R181 ;  /* 0x000000b5032d7220 */ /* 0x000fe40000410000 */
[----:B------:R1:W4:Y:S01]  /*17930*/  MUFU.EX2 R149, R2 ;  /* 0x0000000200957308 */ /* 0x0003220000000800 */
[----:B------:R-:W-:Y:S02]  /*17940*/  IMAD.MOV.U32 R181, RZ, RZ, R82 ;  /* 0x000000ffffb57224 */ /* 0x000fe400078e0052 */
[--C-:B-1----:R-:W-:Y:S02]  /*17950*/  FFMA.FTZ R2, R46, c[0x0][0x2d0], -R97.reuse ;  /* 0x0000b4002e027a23 */ /* 0x102fe40000010861 */
[----:B------:R-:W-:Y:S05]  /*17960*/  FMUL.FTZ R46, R0, R182 ;  /* 0x000000b6002e7220 */ /* 0x000fea0000410000 */
[----:B------:R1:W-:Y:S02]  /*17970*/  MUFU.EX2 R143, R2 ;  /* 0x00000002008f7308 */ /* 0x0003e40000000800 */
[-C--:B------:R-:W-:Y:S08]  /*17980*/  HMMA.16816.F32 R44, R64, R54.reuse, R44 ;  /* 0x00000036402c723c */ /* 0x080ff0000000182c */
[C---:B------:R-:W-:Y:S07]  /*17990*/  HMMA.16816.F32 R48, R72.reuse, R54, R48 ;  /* 0x000000364830723c */ /* 0x040fee0000001830 */
[C---:B------:R-:W-:Y:S02]  /*179a0*/  FMUL.FTZ R54, R68.reuse, R122 ;  /* 0x0000007a44367220 */ /* 0x040fe40000410000 */
[----:B------:R-:W-:Y:S03]  /*179b0*/  FMUL.FTZ R55, R68, R123 ;  /* 0x0000007b44377220 */ /* 0x000fe60000410000 */
[----:B-1----:R-:W-:Y:S04]  /*179c0*/  FFMA.FTZ R2, R80, c[0x0][0x2d0], -R97 ;  /* 0x0000b40050027a23 */ /* 0x002fe80000010861 */
[-C--:B--2---:R-:W-:Y:S01]  /*179d0*/  HMMA.16816.F32 R52, R72, R76.reuse, R52 ;  /* 0x0000004c4834723c */ /* 0x084fe20000001834 */
[----:B------:R1:W3:Y:S07]  /*179e0*/  MUFU.EX2 R150, R2 ;  /* 0x0000000200967308 */ /* 0x0002ee0000000800 */
[C---:B------:R-:W-:Y:S07]  /*179f0*/  HMMA.16816.F32 R56, R64.reuse, R76, R56 ;  /* 0x0000004c4038723c */ /* 0x040fee0000001838 */
[----:B------:R-:W-:Y:S01]  /*17a00*/  F2FP.PACK_AB R76, R159, R235 ;  /* 0x000000eb9f4c723e */ /* 0x000fe200000000ff */
[-C--:B------:R-:W-:Y:S01]  /*17a10*/  HMMA.16816.F32 R60, R64, R78.reuse, R60 ;  /* 0x0000004e403c723c */ /* 0x080fe2000000183c */
[----:B------:R-:W-:Y:S06]  /*17a20*/  F2FP.PACK_AB R77, R158, R234 ;  /* 0x000000ea9e4d723e */ /* 0x000fec00000000ff */
[----:B------:R-:W-:Y:S02]  /*17a30*/  FMUL.FTZ R64, R69, R128 ;  /* 0x0000008045407220 */ /* 0x000fe40000410000 */
[--C-:B-1----:R-:W-:Y:S01]  /*17a40*/  FFMA.FTZ R2, R189, c[0x0][0x2d0], -R92.reuse ;  /* 0x0000b400bd027a23 */ /* 0x102fe2000001085c */
[----:B------:R-:W2:Y:S02]  /*17a50*/  LDL.LU R128, [R1+0x8] ;  /* 0x0000080001807983 */ /* 0x000ea40000300800 */
[----:B------:R-:W-:Y:S01]  /*17a60*/  IMAD.MOV.U32 R189, RZ, RZ, R81 ;  /* 0x000000ffffbd7224 */ /* 0x000fe200078e0051 */
[----:B------:R1:W-:Y:S01]  /*17a70*/  MUFU.EX2 R120, R2 ;  /* 0x0000000200787308 */ /* 0x0003e20000000800 */
[----:B------:R-:W3:Y:S01]  /*17a80*/  LDSM.16.MT88.4 R80, [R229+0x900] ;  /* 0x00090000e550783b */ /* 0x000ee20000004200 */
[C---:B------:R-:W-:Y:S02]  /*17a90*/  FMUL.FTZ R66, R68.reuse, R130 ;  /* 0x0000008244427220 */ /* 0x040fe40000410000 */
[----:B------:R-:W-:Y:S02]  /*17aa0*/  FMUL.FTZ R67, R68, R131 ;  /* 0x0000008344437220 */ /* 0x000fe40000410000 */
[----:B------:R-:W-:Y:S07]  /*17ab0*/  FMUL.FTZ R65, R69, R129 ;  /* 0x0000008145417220 */ /* 0x000fee0000410000 */
[----:B------:R-:W-:Y:S07]  /*17ac0*/  HMMA.16816.F32 R64, R72, R78, R64 ;  /* 0x0000004e4840723c */ /* 0x000fee0000001840 */
[----:B------:R-:W-:Y:S02]  /*17ad0*/  F2FP.PACK_AB R72, R233, R237 ;  /* 0x000000ede948723e */ /* 0x000fe400000000ff */
[----:B------:R-:W-:Y:S03]  /*17ae0*/  F2FP.PACK_AB R73, R228, R236 ;  /* 0x000000ece449723e */ /* 0x000fe600000000ff */
[--C-:B-1----:R-:W-:Y:S01]  /*17af0*/  FFMA.FTZ R2, R190, c[0x0][0x2d0], -R92.reuse ;  /* 0x0000b400be027a23 */ /* 0x102fe2000001085c */
[----:B------:R-:W-:Y:S02]  /*17b00*/  F2FP.PACK_AB R74, R118, R157 ;  /* 0x0000009d764a723e */ /* 0x000fe400000000ff */
[----:B------:R-:W-:Y:S01]  /*17b10*/  F2FP.PACK_AB R75, R163, R156 ;  /* 0x0000009ca34b723e */ /* 0x000fe200000000ff */
[----:B------:R1:W-:Y:S01]  /*17b20*/  MUFU.EX2 R121, R2 ;  /* 0x0000000200797308 */ /* 0x0003e20000000800 */
[----:B------:R-:W-:Y:S02]  /*17b30*/  F2FP.PACK_AB R79, R161, R117 ;  /* 0x00000075a14f723e */ /* 0x000fe400000000ff */
[----:B------:R-:W-:Y:S03]  /*17b40*/  F2FP.PACK_AB R78, R162, R151 ;  /* 0x00000097a24e723e */ /* 0x000fe600000000ff */
[-C--:B---3--:R-:W-:Y:S08]  /*17b50*/  HMMA.16816.F32 R4, R72, R80.reuse, R4 ;  /* 0x000000504804723c */ /* 0x088ff00000001804 */
[C---:B------:R-:W-:Y:S01]  /*17b60*/  HMMA.16816.F32 R8, R76.reuse, R80, R8 ;  /* 0x000000504c08723c */ /* 0x040fe20000001808 */
[--C-:B-1----:R-:W-:Y:S07]  /*17b70*/  FFMA.FTZ R2, R191, c[0x0][0x2d0], -R93.reuse ;  /* 0x0000b400bf027a23 */ /* 0x102fee000001085d */
[-C--:B------:R-:W-:Y:S01]  /*17b80*/  HMMA.16816.F32 R12, R76, R82.reuse, R12 ;  /* 0x000000524c0c723c */ /* 0x080fe2000000180c */
[----:B------:R1:W-:Y:S07]  /*17b90*/  MUFU.EX2 R175, R2 ;  /* 0x0000000200af7308 */ /* 0x0003ee0000000800 */
[C---:B------:R-:W-:Y:S01]  /*17ba0*/  HMMA.16816.F32 R16, R72.reuse, R82, R16 ;  /* 0x000000524810723c */ /* 0x040fe20000001810 */
[----:B------:R-:W3:Y:S07]  /*17bb0*/  LDSM.16.MT88.4 R80, [R231+0x900] ;  /* 0x00090000e750783b */ /* 0x000eee0000004200 */
[-C--:B------:R-:W-:Y:S08]  /*17bc0*/  HMMA.16816.F32 R20, R72, R84.reuse, R20 ;  /* 0x000000544814723c */ /* 0x080ff00000001814 */
[C---:B------:R-:W-:Y:S01]  /*17bd0*/  HMMA.16816.F32 R24, R76.reuse, R84, R24 ;  /* 0x000000544c18723c */ /* 0x040fe20000001818 */
[----:B-1----:R-:W-:Y:S04]  /*17be0*/  FFMA.FTZ R2, R192, c[0x0][0x2d0], -R93 ;  /* 0x0000b400c0027a23 */ /* 0x002fe8000001085d */
[----:B------:R1:W1:Y:S02]  /*17bf0*/  MUFU.EX2 R174, R2 ;  /* 0x0000000200ae7308 */ /* 0x0002640000000800 */
[----:B------:R-:W-:Y:S01]  /*17c00*/  FFMA.FTZ R84, R101, c[0x0][0x2d0], -R97 ;  /* 0x0000b40065547a23 */ /* 0x000fe20000010861 */
[-C--:B------:R-:W-:Y:S01]  /*17c10*/  HMMA.16816.F32 R28, R76, R86.reuse, R28 ;  /* 0x000000564c1c723c */ /* 0x080fe2000000181c */
[--C-:B------:R-:W-:Y:S03]  /*17c20*/  FFMA.FTZ R101, R107, c[0x0][0x2d0], -R92.reuse ;  /* 0x0000b4006b657a23 */ /* 0x100fe6000001085c */
[--C-:B------:R-:W-:Y:S02]  /*17c30*/  FFMA.FTZ R107, R220, c[0x0][0x2d0], -R92.reuse ;  /* 0x0000b400dc6b7a23 */ /* 0x100fe4000001085c */
[----:B------:R-:W-:Y:S01]  /*17c40*/  IMAD.MOV.U32 R220, RZ, RZ, R145 ;  /* 0x000000ffffdc7224 */ /* 0x000fe200078e0091 */
[----:B------:R3:W-:Y:S01]  /*17c50*/  MUFU.EX2 R172, R84 ;  /* 0x0000005400ac7308 */ /* 0x0007e20000000800 */
[C---:B------:R-:W-:Y:S08]  /*17c60*/  HMMA.16816.F32 R32, R72.reuse, R86, R32 ;  /* 0x000000564820723c */ /* 0x040ff00000001820 */
[-C--:B------:R-:W-:Y:S01]  /*17c70*/  HMMA.16816.F32 R36, R72, R88.reuse, R36 ;  /* 0x000000584824723c */ /* 0x080fe20000001824 */
[----:B------:R-:W-:Y:S03]  /*17c80*/  MUFU.EX2 R107, R107 ;  /* 0x0000006b006b7308 */ /* 0x000fe60000000800 */
[--C-:B-1----:R-:W-:Y:S04]  /*17c90*/  FFMA.FTZ R2, R193, c[0x0][0x2d0], -R92.reuse ;  /* 0x0000b400c1027a23 */ /* 0x102fe8000001085c */
[C---:B------:R-:W-:Y:S03]  /*17ca0*/  HMMA.16816.F32 R40, R76.reuse, R88, R40 ;  /* 0x000000584c28723c */ /* 0x040fe60000001828 */
[----:B------:R1:W-:Y:S01]  /*17cb0*/  MUFU.EX2 R251, R2 ;  /* 0x0000000200fb7308 */ /* 0x0003e20000000800 */
[----:B---3--:R-:W3:Y:S04]  /*17cc0*/  LDSM.16.MT88.4 R84, [R229+0x1100] ;  /* 0x00110000e554783b */ /* 0x008ee80000004200 */
[-C--:B------:R-:W-:Y:S08]  /*17cd0*/  HMMA.16816.F32 R44, R76, R90.reuse, R44 ;  /* 0x0000005a4c2c723c */ /* 0x080ff0000000182c */
[C---:B------:R-:W-:Y:S01]  /*17ce0*/  HMMA.16816.F32 R48, R72.reuse, R90, R48 ;  /* 0x0000005a4830723c */ /* 0x040fe20000001830 */
[----:B------:R-:W3:Y:S07]  /*17cf0*/  LDSM.16.MT88.4 R88, [R232+0x1100] ;  /* 0x00110000e858783b */ /* 0x000eee0000004200 */
[-C--:B------:R-:W-:Y:S01]  /*17d00*/  HMMA.16816.F32 R52, R72, R80.reuse, R52 ;  /* 0x000000504834723c */ /* 0x080fe20000001834 */
[----:B-1----:R-:W-:Y:S07]  /*17d10*/  FFMA.FTZ R2, R194, c[0x0][0x2d0], -R92 ;  /* 0x0000b400c2027a23 */ /* 0x002fee000001085c */
[C---:B------:R-:W-:Y:S01]  /*17d20*/  HMMA.16816.F32 R56, R76.reuse, R80, R56 ;  /* 0x000000504c38723c */ /* 0x040fe20000001838 */
[----:B------:R1:W1:Y:S07]  /*17d30*/  MUFU.EX2 R226, R2 ;  /* 0x0000000200e27308 */ /* 0x00026e0000000800 */
[-C--:B------:R-:W-:Y:S07]  /*17d40*/  HMMA.16816.F32 R60, R76, R82.reuse, R60 ;  /* 0x000000524c3c723c */ /* 0x080fee000000183c */
[----:B------:R-:W-:Y:S01]  /*17d50*/  F2FP.PACK_AB R76, R166, R147 ;  /* 0x00000093a64c723e */ /* 0x000fe200000000ff */
[----:B------:R-:W-:Y:S01]  /*17d60*/  HMMA.16816.F32 R64, R72, R82, R64 ;  /* 0x000000524840723c */ /* 0x000fe20000001840 */
[----:B------:R-:W-:Y:S01]  /*17d70*/  F2FP.PACK_AB R77, R164, R165 ;  /* 0x000000a5a44d723e */ /* 0x000fe200000000ff */
[----:B------:R-:W3:Y:S02]  /*17d80*/  LDSM.16.MT88.4 R80, [R230+0x1100] ;  /* 0x00110000e650783b */ /* 0x000ee40000004200 */
[----:B----4-:R-:W-:Y:S02]  /*17d90*/  F2FP.PACK_AB R78, R149, R142 ;  /* 0x0000008e954e723e */ /* 0x010fe400000000ff */
[----:B------:R-:W-:Y:S02]  /*17da0*/  F2FP.PACK_AB R79, R150, R143 ;  /* 0x0000008f964f723e */ /* 0x000fe400000000ff */
[----:B------:R-:W-:Y:S01]  /*17db0*/  F2FP.PACK_AB R72, R145, R160 ;  /* 0x000000a09148723e */ /* 0x000fe200000000ff */
[--C-:B-1----:R-:W-:Y:S03]  /*17dc0*/  FFMA.FTZ R2, R195, c[0x0][0x2d0], -R93.reuse ;  /* 0x0000b400c3027a23 */ /* 0x102fe6000001085d */
[----:B------:R-:W-:Y:S01]  /*17dd0*/  F2FP.PACK_AB R73, R167, R148 ;  /* 0x00000094a749723e */ /* 0x000fe200000000ff */
[----:B------:R1:W-:Y:S01]  /*17de0*/  MUFU.EX2 R216, R2 ;  /* 0x0000000200d87308 */ /* 0x0003e20000000800 */
[----:B------:R-:W-:Y:S02]  /*17df0*/  F2FP.PACK_AB R74, R144, R140 ;  /* 0x0000008c904a723e */ /* 0x000fe400000000ff */
[----:B------:R-:W-:Y:S07]  /*17e00*/  F2FP.PACK_AB R75, R146, R141 ;  /* 0x0000008d924b723e */ /* 0x000fee00000000ff */
[-C--:B---3--:R-:W-:Y:S08]  /*17e10*/  HMMA.16816.F32 R4, R72, R84.reuse, R4 ;  /* 0x000000544804723c */ /* 0x088ff00000001804 */
[C---:B------:R-:W-:Y:S01]  /*17e20*/  HMMA.16816.F32 R8, R76.reuse, R84, R8 ;  /* 0x000000544c08723c */ /* 0x040fe20000001808 */
[--C-:B-1----:R-:W-:Y:S07]  /*17e30*/  FFMA.FTZ R2, R196, c[0x0][0x2d0], -R93.reuse ;  /* 0x0000b400c4027a23 */ /* 0x102fee000001085d */
[-C--:B------:R-:W-:Y:S01]  /*17e40*/  HMMA.16816.F32 R12, R76, R86.reuse, R12 ;  /* 0x000000564c0c723c */ /* 0x080fe2000000180c */
[----:B------:R1:W3:Y:S07]  /*17e50*/  MUFU.EX2 R221, R2 ;  /* 0x0000000200dd7308 */ /* 0x0002ee0000000800 */
[C---:B------:R-:W-:Y:S01]  /*17e60*/  HMMA.16816.F32 R16, R72.reuse, R86, R16 ;  /* 0x000000564810723c */ /* 0x040fe20000001810 */
[----:B------:R-:W4:Y:S07]  /*17e70*/  LDSM.16.MT88.4 R84, [R231+0x1100] ;  /* 0x00110000e754783b */ /* 0x000f2e0000004200 */
[-C--:B------:R-:W-:Y:S08]  /*17e80*/  HMMA.16816.F32 R20, R72, R88.reuse, R20 ;  /* 0x000000584814723c */ /* 0x080ff00000001814 */
[C---:B------:R-:W-:Y:S01]  /*17e90*/  HMMA.16816.F32 R24, R76.reuse, R88, R24 ;  /* 0x000000584c18723c */ /* 0x040fe20000001818 */
[--C-:B-1----:R-:W-:Y:S03]  /*17ea0*/  FFMA.FTZ R2, R98, c[0x0][0x2d0], -R96.reuse ;  /* 0x0000b40062027a23 */ /* 0x102fe60000010860 */
[----:B------:R-:W-:Y:S04]  /*17eb0*/  FFMA.FTZ R98, R171, c[0x0][0x2d0], -R93 ;  /* 0x0000b400ab627a23 */ /* 0x000fe8000001085d */
[-C--:B------:R-:W-:Y:S01]  /*17ec0*/  HMMA.16816.F32 R28, R76, R90.reuse, R28 ;  /* 0x0000005a4c1c723c */ /* 0x080fe2000000181c */
[----:B------:R1:W-:Y:S07]  /*17ed0*/  MUFU.EX2 R173, R2 ;  /* 0x0000000200ad7308 */ /* 0x0003ee0000000800 */
[C---:B------:R-:W-:Y:S01]  /*17ee0*/  HMMA.16816.F32 R32, R72.reuse, R90, R32 ;  /* 0x0000005a4820723c */ /* 0x040fe20000001820 */
[----:B------:R-:W-:Y:S07]  /*17ef0*/  LDSM.16.MT88.4 R88, [R232+0x1900] ;  /* 0x00190000e858783b */ /* 0x000fee0000004200 */
[-C--:B------:R-:W-:Y:S08]  /*17f00*/  HMMA.16816.F32 R36, R72, R80.reuse, R36 ;  /* 0x000000504824723c */ /* 0x080ff00000001824 */
[C---:B------:R-:W-:Y:S01]  /*17f10*/  HMMA.16816.F32 R40, R76.reuse, R80, R40 ;  /* 0x000000504c28723c */ /* 0x040fe20000001828 */
[----:B-1----:R-:W-:Y:S03]  /*17f20*/  FFMA.FTZ R2, R99, c[0x0][0x2d0], -R96 ;  /* 0x0000b40063027a23 */ /* 0x002fe60000010860 */
[----:B------:R-:W-:Y:S01]  /*17f30*/  FFMA.FTZ R99, R189, c[0x0][0x2d0], -R92 ;  /* 0x0000b400bd637a23 */ /* 0x000fe2000001085c */
[----:B------:R1:W-:Y:S03]  /*17f40*/  MUFU.EX2 R179, R2 ;  /* 0x0000000200b37308 */ /* 0x0003e60000000800 */
[-C--:B------:R-:W-:Y:S08]  /*17f50*/  HMMA.16816.F32 R44, R76, R82.reuse, R44 ;  /* 0x000000524c2c723c */ /* 0x080ff0000000182c */
[C---:B------:R-:W-:Y:S01]  /*17f60*/  HMMA.16816.F32 R48, R72.reuse, R82, R48 ;  /* 0x000000524830723c */ /* 0x040fe20000001830 */
[----:B------:R-:W3:Y:S07]  /*17f70*/  LDSM.16.MT88.4 R80, [R229+0x1900] ;  /* 0x00190000e550783b */ /* 0x000eee0000004200 */
[-C--:B----4-:R-:W-:Y:S01]  /*17f80*/  HMMA.16816.F32 R52, R72, R84.reuse, R52 ;  /* 0x000000544834723c */ /* 0x090fe20000001834 */
[----:B-1----:R-:W-:Y:S03]  /*17f90*/  FFMA.FTZ R2, R103, c[0x0][0x2d0], -R97 ;  /* 0x0000b40067027a23 */ /* 0x002fe60000010861 */
[----:B------:R-:W-:Y:S04]  /*17fa0*/  FFMA.FTZ R103, R169, c[0x0][0x2d0], -R93 ;  /* 0x0000b400a9677a23 */ /* 0x000fe8000001085d */
[C---:B------:R-:W-:Y:S01]  /*17fb0*/  HMMA.16816.F32 R56, R76.reuse, R84, R56 ;  /* 0x000000544c38723c */ /* 0x040fe20000001838 */
[----:B------:R1:W4:Y:S03]  /*17fc0*/  MUFU.EX2 R178, R2 ;  /* 0x0000000200b27308 */ /* 0x0003260000000800 */
[----:B------:R-:W-:Y:S02]  /*17fd0*/  IMAD.MOV.U32 R169, RZ, RZ, R168 ;  /* 0x000000ffffa97224 */ /* 0x000fe400078e00a8 */
[----:B------:R-:W-:Y:S02]  /*17fe0*/  IMAD.MOV.U32 R168, RZ, RZ, R152 ;  /* 0x000000ffffa87224 */ /* 0x000fe400078e0098 */
[-C--:B------:R-:W-:Y:S01]  /*17ff0*/  HMMA.16816.F32 R60, R76, R86.reuse, R60 ;  /* 0x000000564c3c723c */ /* 0x080fe2000000183c */
[----:B------:R-:W-:Y:S02]  /*18000*/  IMAD.MOV.U32 R152, RZ, RZ, R139 ;  /* 0x000000ffff987224 */ /* 0x000fe400078e008b */
[----:B------:R-:W-:Y:S01]  /*18010*/  MUFU.EX2 R139, R98 ;  /* 0x00000062008b7308 */ /* 0x000fe20000000800 */
[----:B--2---:R-:W-:Y:S03]  /*18020*/  FFMA.FTZ R69, R69, R128, R224 ;  /* 0x0000008045457223 */ /* 0x004fe600000100e0 */
[--C-:B------:R-:W-:Y:S01]  /*18030*/  FFMA.FTZ R76, R116, c[0x0][0x2d0], -R93.reuse ;  /* 0x0000b400744c7a23 */ /* 0x100fe2000001085d */
[----:B------:R-:W-:Y:S01]  /*18040*/  HMMA.16816.F32 R64, R72, R86, R64 ;  /* 0x000000564840723c */ /* 0x000fe20000001840 */
[----:B------:R-:W2:Y:S03]  /*18050*/  LDSM.16.MT88.4 R84, [R230+0x1900] ;  /* 0x00190000e654783b */ /* 0x000ea60000004200 */
[----:B------:R-:W-:Y:S01]  /*18060*/  FFMA.FTZ R116, R153, c[0x0][0x2d0], -R93 ;  /* 0x0000b40099747a23 */ /* 0x000fe2000001085d */
[----:B------:R2:W-:Y:S01]  /*18070*/  MUFU.EX2 R190, R76 ;  /* 0x0000004c00be7308 */ /* 0x0005e20000000800 */
[----:B------:R-:W-:Y:S01]  /*18080*/  IMAD.MOV.U32 R153, RZ, RZ, R188 ;  /* 0x000000ffff997224 */ /* 0x000fe200078e00bc */
[----:B------:R-:W-:Y:S01]  /*18090*/  F2FP.PACK_AB R73, R174, R175 ;  /* 0x000000afae49723e */ /* 0x000fe200000000ff */
[----:B------:R-:W-:Y:S01]  /*180a0*/  FADD.FTZ R69, R252, R69 ;  /* 0x00000045fc457221 */ /* 0x000fe20000010000 */
[----:B------:R-:W-:Y:S03]  /*180b0*/  F2FP.PACK_AB R74, R226, R251 ;  /* 0x000000fbe24a723e */ /* 0x000fe600000000ff */
[--C-:B-1----:R-:W-:Y:S01]  /*180c0*/  FFMA.FTZ R2, R100, c[0x0][0x2d0], -R96.reuse ;  /* 0x0000b40064027a23 */ /* 0x102fe20000010860 */
[----:B---3--:R-:W-:Y:S01]  /*180d0*/  F2FP.PACK_AB R75, R221, R216 ;  /* 0x000000d8dd4b723e */ /* 0x008fe200000000ff */
[--C-:B------:R-:W-:Y:S01]  /*180e0*/  FFMA.FTZ R100, R225, c[0x0][0x2d0], -R96.reuse ;  /* 0x0000b400e1647a23 */ /* 0x100fe20000010860 */
[----:B----4-:R-:W-:Y:S01]  /*180f0*/  F2FP.PACK_AB R77, R178, R172 ;  /* 0x000000acb24d723e */ /* 0x010fe200000000ff */
[----:B------:R1:W-:Y:S01]  /*18100*/  MUFU.EX2 R177, R2 ;  /* 0x0000000200b17308 */ /* 0x0003e20000000800 */
[----:B------:R-:W-:Y:S09]  /*18110*/  IMAD.MOV.U32 R225, RZ, RZ, R117 ;  /* 0x000000ffffe17224 */ /* 0x000ff200078e0075 */
[----:B------:R-:W-:Y:S01]  /*18120*/  MUFU.EX2 R100, R100 ;  /* 0x0000006400647308 */ /* 0x000fe20000000800 */
[----:B--2---:R-:W-:Y:S09]  /*18130*/  F2FP.PACK_AB R76, R179, R173 ;  /* 0x000000adb34c723e */ /* 0x004ff200000000ff */
[----:B------:R2:W-:Y:S01]  /*18140*/  MUFU.EX2 R188, R99 ;  /* 0x0000006300bc7308 */ /* 0x0005e20000000800 */
[--C-:B-1----:R-:W-:Y:S02]  /*18150*/  FFMA.FTZ R2, R102, c[0x0][0x2d0], -R96.reuse ;  /* 0x0000b40066027a23 */ /* 0x102fe40000010860 */
[----:B------:R-:W-:Y:S07]  /*18160*/  FFMA.FTZ R102, R222, c[0x0][0x2d0], -R97 ;  /* 0x0000b400de667a23 */ /* 0x000fee0000010861 */
[----:B------:R1:W3:Y:S01]  /*18170*/  MUFU.EX2 R212, R2 ;  /* 0x0000000200d47308 */ /* 0x0002e20000000800 */
[----:B--2---:R-:W-:Y:S02]  /*18180*/  FFMA.FTZ R99, R223, c[0x0][0x2d0], -R96 ;  /* 0x0000b400df637a23 */ /* 0x004fe40000010860 */
[----:B------:R-:W-:Y:S07]  /*18190*/  IMAD.MOV.U32 R223, RZ, RZ, R151 ;  /* 0x000000ffffdf7224 */ /* 0x000fee00078e0097 */
[----:B------:R-:W2:Y:S01]  /*181a0*/  MUFU.EX2 R99, R99 ;  /* 0x0000006300637308 */ /* 0x000ea20000000800 */
[----:B-1----:R-:W-:Y:S01]  /*181b0*/  FFMA.FTZ R2, R112, c[0x0][0x2d0], -R97 ;  /* 0x0000b40070027a23 */ /* 0x002fe20000010861 */
[----:B---3--:R-:W-:Y:S01]  /*181c0*/  F2FP.PACK_AB R78, R212, R177 ;  /* 0x000000b1d44e723e */ /* 0x008fe200000000ff */
[----:B------:R-:W-:Y:S02]  /*181d0*/  FFMA.FTZ R112, R154, c[0x0][0x2d0], -R93 ;  /* 0x0000b4009a707a23 */ /* 0x000fe4000001085d */
[----:B------:R-:W-:Y:S05]  /*181e0*/  IMAD.MOV.U32 R154, RZ, RZ, R95 ;  /* 0x000000ffff9a7224 */ /* 0x000fea00078e005f */
[----:B------:R1:W-:Y:S01]  /*181f0*/  MUFU.EX2 R176, R2 ;  /* 0x0000000200b07308 */ /* 0x0003e20000000800 */
[----:B--2---:R-:W-:Y:S01]  /*18200*/  F2FP.PACK_AB R184, R99, R100 ;  /* 0x0000006463b8723e */ /* 0x004fe200000000ff */
[----:B-1----:R-:W-:Y:S08]  /*18210*/  FFMA.FTZ R2, R113, c[0x0][0x2d0], -R97 ;  /* 0x0000b40071027a23 */ /* 0x002ff00000010861 */
[----:B------:R1:W2:Y:S02]  /*18220*/  MUFU.EX2 R207, R2 ;  /* 0x0000000200cf7308 */ /* 0x0002a40000000800 */
[--C-:B-1----:R-:W-:Y:S01]  /*18230*/  FFMA.FTZ R2, R197, c[0x0][0x2d0], -R92.reuse ;  /* 0x0000b400c5027a23 */ /* 0x102fe2000001085c */
[----:B--2---:R-:W-:Y:S07]  /*18240*/  F2FP.PACK_AB R79, R207, R176 ;  /* 0x000000b0cf4f723e */ /* 0x004fee00000000ff */
        /* <DEDUP_REMOVED lines=10> */
[----:B------:R-:W-:Y:S02]  /*182f0*/  IMAD.MOV.U32 R121, RZ, RZ, R94 ;  /* 0x000000ffff797224 */ /* 0x000fe400078e005e */
[----:B------:R-:W-:Y:S02]  /*18300*/  FFMA.FTZ R94, R114, c[0x0][0x2d0], -R96 ;  /* 0x0000b400725e7a23 */ /* 0x000fe40000010860 */
[----:B------:R-:W-:Y:S02]  /*18310*/  FFMA.FTZ R114, R214, c[0x0][0x2d0], -R97 ;  /* 0x0000b400d6727a23 */ /* 0x000fe40000010861 */
[----:B-1----:R-:W-:Y:S02]  /*18320*/  FFMA.FTZ R2, R210, c[0x0][0x2d0], -R92 ;  /* 0x0000b400d2027a23 */ /* 0x002fe4000001085c */
[----:B------:R-:W-:Y:S02]  /*18330*/  IMAD.MOV.U32 R210, RZ, RZ, R120 ;  /* 0x000000ffffd27224 */ /* 0x000fe400078e0078 */
[----:B------:R1:W-:Y:S01]  /*18340*/  MUFU.EX2 R199, R2 ;  /* 0x0000000200c77308 */ /* 0x0003e20000000800 */
[----:B------:R-:W-:Y:S02]  /*18350*/  IMAD.MOV.U32 R120, RZ, RZ, R181 ;  /* 0x000000ffff787224 */ /* 0x000fe400078e00b5 */
[----:B------:R-:W-:Y:S07]  /*18360*/  F2FP.PACK_AB R72, R208, R210 ;  /* 0x000000d2d048723e */ /* 0x000fee00000000ff */
[-C--:B------:R-:W-:Y:S01]  /*18370*/  HMMA.16816.F32 R4, R72, R80.reuse, R4 ;  /* 0x000000504804723c */ /* 0x080fe20000001804 */
[----:B------:R2:W-:Y:S07]  /*18380*/  MUFU.EX2 R181, R94 ;  /* 0x0000005e00b57308 */ /* 0x0005ee0000000800 */
[C---:B------:R-:W-:Y:S01]  /*18390*/  HMMA.16816.F32 R8, R76.reuse, R80, R8 ;  /* 0x000000504c08723c */ /* 0x040fe20000001808 */
[--C-:B-1----:R-:W-:Y:S07]  /*183a0*/  FFMA.FTZ R2, R211, c[0x0][0x2d0], -R93.reuse ;  /* 0x0000b400d3027a23 */ /* 0x102fee000001085d */
[-C--:B------:R-:W-:Y:S01]  /*183b0*/  HMMA.16816.F32 R12, R76, R82.reuse, R12 ;  /* 0x000000524c0c723c */ /* 0x080fe2000000180c */
[----:B------:R-:W-:Y:S01]  /*183c0*/  IMAD.MOV.U32 R211, RZ, RZ, R150 ;  /* 0x000000ffffd37224 */ /* 0x000fe200078e0096 */
[----:B------:R1:W-:Y:S06]  /*183d0*/  MUFU.EX2 R196, R2 ;  /* 0x0000000200c47308 */ /* 0x0003ec0000000800 */
[C---:B------:R-:W-:Y:S01]  /*183e0*/  HMMA.16816.F32 R16, R72.reuse, R82, R16 ;  /* 0x000000524810723c */ /* 0x040fe20000001810 */
[----:B--2---:R-:W-:Y:S01]  /*183f0*/  FFMA.FTZ R94, R120, c[0x0][0x2d0], -R92 ;  /* 0x0000b400785e7a23 */ /* 0x004fe2000001085c */
[----:B------:R-:W-:Y:S03]  /*18400*/  LDSM.16.MT88.4 R80, [R229+0x2100] ;  /* 0x00210000e550783b */ /* 0x000fe60000004200 */
[----:B------:R-:W-:Y:S03]  /*18410*/  MUFU.EX2 R189, R94 ;  /* 0x0000005e00bd7308 */ /* 0x000fe60000000800 */
[-C--:B------:R-:W-:Y:S08]  /*18420*/  HMMA.16816.F32 R20, R72, R88.reuse, R20 ;  /* 0x000000584814723c */ /* 0x080ff00000001814 */
[C---:B------:R-:W-:Y:S01]  /*18430*/  HMMA.16816.F32 R24, R76.reuse, R88, R24 ;  /* 0x000000584c18723c */ /* 0x040fe20000001818 */
[----:B-1----:R-:W-:Y:S03]  /*18440*/  FFMA.FTZ R2, R213, c[0x0][0x2d0], -R93 ;  /* 0x0000b400d5027a23 */ /* 0x002fe6000001085d */
[----:B------:R-:W-:Y:S04]  /*18450*/  IMAD.MOV.U32 R213, RZ, RZ, R149 ;  /* 0x000000ffffd57224 */ /* 0x000fe800078e0095 */
        /* <DEDUP_REMOVED lines=8> */
[----:B------:R1:W-:Y:S01]  /*184e0*/  MUFU.EX2 R195, R2 ;  /* 0x0000000200c37308 */ /* 0x0003e20000000800 */
[----:B------:R-:W-:Y:S02]  /*184f0*/  IMAD.MOV.U32 R219, RZ, RZ, R147 ;  /* 0x000000ffffdb7224 */ /* 0x000fe400078e0093 */
[-C--:B------:R-:W-:Y:S08]  /*18500*/  HMMA.16816.F32 R44, R76, R86.reuse, R44 ;  /* 0x000000564c2c723c */ /* 0x080ff0000000182c */
[C---:B------:R-:W-:Y:S01]  /*18510*/  HMMA.16816.F32 R48, R72.reuse, R86, R48 ;  /* 0x000000564830723c */ /* 0x040fe20000001830 */
[----:B------:R-:W-:Y:S03]  /*18520*/  LDSM.16.MT88.4 R84, [R232+0x2100] ;  /* 0x00210000e854783b */ /* 0x000fe60000004200 */
[--C-:B-1----:R-:W-:Y:S02]  /*18530*/  FFMA.FTZ R2, R201, c[0x0][0x2d0], -R97.reuse ;  /* 0x0000b400c9027a23 */ /* 0x102fe40000010861 */
[----:B------:R-:W-:Y:S02]  /*18540*/  IMAD.MOV.U32 R201, RZ, RZ, R146 ;  /* 0x000000ffffc97224 */ /* 0x000fe400078e0092 */
[----:B------:R1:W-:Y:S04]  /*18550*/  MUFU.EX2 R180, R2 ;  /* 0x0000000200b47308 */ /* 0x0003e80000000800 */
[----:B-1----:R-:W-:Y:S02]  /*18560*/  FFMA.FTZ R2, R202, c[0x0][0x2d0], -R97 ;  /* 0x0000b400ca027a23 */ /* 0x002fe40000010861 */
[----:B------:R-:W-:Y:S04]  /*18570*/  IMAD.MOV.U32 R202, RZ, RZ, R144 ;  /* 0x000000ffffca7224 */ /* 0x000fe800078e0090 */
[----:B------:R1:W2:Y:S02]  /*18580*/  MUFU.EX2 R194, R2 ;  /* 0x0000000200c27308 */ /* 0x0002a40000000800 */
[--C-:B-1----:R-:W-:Y:S02]  /*18590*/  FFMA.FTZ R2, R203, c[0x0][0x2d0], -R96.reuse ;  /* 0x0000b400cb027a23 */ /* 0x102fe40000010860 */
[----:B------:R-:W-:Y:S06]  /*185a0*/  IMAD.MOV.U32 R203, RZ, RZ, R143 ;  /* 0x000000ffffcb7224 */ /* 0x000fec00078e008f */
[----:B------:R1:W-:Y:S02]  /*185b0*/  MUFU.EX2 R192, R2 ;  /* 0x0000000200c07308 */ /* 0x0003e40000000800 */
[----:B-1----:R-:W-:Y:S02]  /*185c0*/  FFMA.FTZ R2, R205, c[0x0][0x2d0], -R96 ;  /* 0x0000b400cd027a23 */ /* 0x002fe40000010860 */
[----:B------:R-:W-:Y:S06]  /*185d0*/  IMAD.MOV.U32 R205, RZ, RZ, R142 ;  /* 0x000000ffffcd7224 */ /* 0x000fec00078e008e */
[----:B------:R1:W3:Y:S02]  /*185e0*/  MUFU.EX2 R193, R2 ;  /* 0x0000000200c17308 */ /* 0x0002e40000000800 */
[----:B-1----:R-:W-:Y:S02]  /*185f0*/  FFMA.FTZ R2, R206, c[0x0][0x2d0], -R97 ;  /* 0x0000b400ce027a23 */ /* 0x002fe40000010861 */
[----:B------:R-:W-:Y:S06]  /*18600*/  IMAD.MOV.U32 R206, RZ, RZ, R141 ;  /* 0x000000ffffce7224 */ /* 0x000fec00078e008d */
[----:B------:R1:W-:Y:S02]  /*18610*/  MUFU.EX2 R123, R2 ;  /* 0x00000002007b7308 */ /* 0x0003e40000000800 */
[----:B-1----:R-:W-:Y:S02]  /*18620*/  FFMA.FTZ R2, R209, c[0x0][0x2d0], -R97 ;  /* 0x0000b400d1027a23 */ /* 0x002fe40000010861 */
[----:B------:R-:W-:Y:S06]  /*18630*/  IMAD.MOV.U32 R209, RZ, RZ, R140 ;  /* 0x000000ffffd17224 */ /* 0x000fec00078e008c */
[----:B------:R1:W2:Y:S02]  /*18640*/  MUFU.EX2 R122, R2 ;  /* 0x00000002007a7308 */ /* 0x0002a40000000800 */
[--C-:B-1----:R-:W-:Y:S08]  /*18650*/  FFMA.FTZ R2, R121, c[0x0][0x2d0], -R92.reuse ;  /* 0x0000b40079027a23 */ /* 0x102ff0000001085c */
[----:B------:R1:W-:Y:S02]  /*18660*/  MUFU.EX2 R121, R2 ;  /* 0x0000000200797308 */ /* 0x0003e40000000800 */
[----:B-1----:R-:W-:Y:S08]  /*18670*/  FFMA.FTZ R2, R124, c[0x0][0x2d0], -R92 ;  /* 0x0000b4007c027a23 */ /* 0x002ff0000001085c */
[----:B------:R1:W-:Y:S02]  /*18680*/  MUFU.EX2 R191, R2 ;  /* 0x0000000200bf7308 */ /* 0x0003e40000000800 */
[--C-:B-1----:R-:W-:Y:S02]  /*18690*/  FFMA.FTZ R2, R119, c[0x0][0x2d0], -R93.reuse ;  /* 0x0000b40077027a23 */ /* 0x102fe4000001085d */
[----:B------:R-:W4:Y:S06]  /*186a0*/  LDL.LU R119, [R1+0xc] ;  /* 0x00000c0001777983 */ /* 0x000f2c0000300800 */
[----:B------:R1:W-:Y:S01]  /*186b0*/  MUFU.EX2 R120, R2 ;  /* 0x0000000200787308 */ /* 0x0003e20000000800 */
[----:B------:R-:W4:Y:S04]  /*186c0*/  LDL.LU R113, [R1+0x10] ;  /* 0x0000100001717983 */ /* 0x000f280000300800 */
[----:B------:R-:W4:Y:S01]  /*186d0*/  LDL.LU R98, [R1+0x14] ;  /* 0x0000140001627983 */ /* 0x000f220000300800 */
[----:B-1----:R-:W-:Y:S02]  /*186e0*/  FFMA.FTZ R2, R170, c[0x0][0x2d0], -R93 ;  /* 0x0000b400aa027a23 */ /* 0x002fe4000001085d */
[----:B------:R-:W-:Y:S01]  /*186f0*/  IMAD.MOV.U32 R170, RZ, RZ, R155 ;  /* 0x000000ffffaa7224 */ /* 0x000fe200078e009b */
[----:B------:R-:W1:Y:S01]  /*18700*/  LDSM.16.MT88.4 R92, [R231+0x1900] ;  /* 0x00190000e75c783b */ /* 0x000e620000004200 */
[----:B------:R-:W-:Y:S02]  /*18710*/  IMAD.MOV.U32 R155, RZ, RZ, R138 ;  /* 0x000000ffff9b7224 */ /* 0x000fe400078e008a */
[----:B------:R2:W-:Y:S02]  /*18720*/  MUFU.EX2 R138, R2 ;  /* 0x00000002008a7308 */ /* 0x0005e40000000800 */
[--C-:B--2---:R-:W-:Y:S08]  /*18730*/  FFMA.FTZ R2, R170, c[0x0][0x2d0], -R96.reuse ;  /* 0x0000b400aa027a23 */ /* 0x104ff00000010860 */
[----:B------:R2:W-:Y:S01]  /*18740*/  MUFU.EX2 R127, R2 ;  /* 0x00000002007f7308 */ /* 0x0005e20000000800 */
[-C--:B-1----:R-:W-:Y:S08]  /*18750*/  HMMA.16816.F32 R52, R72, R92.reuse, R52 ;  /* 0x0000005c4834723c */ /* 0x082ff00000001834 */
[C---:B------:R-:W-:Y:S01]  /*18760*/  HMMA.16816.F32 R56, R76.reuse, R92, R56 ;  /* 0x0000005c4c38723c */ /* 0x040fe20000001838 */
[----:B--2---:R-:W-:Y:S07]  /*18770*/  FFMA.FTZ R2, R169, c[0x0][0x2d0], -R96 ;  /* 0x0000b400a9027a23 */ /* 0x004fee0000010860 */
[-C--:B------:R-:W-:Y:S01]  /*18780*/  HMMA.16816.F32 R60, R76, R94.reuse, R60 ;  /* 0x0000005e4c3c723c */ /* 0x080fe2000000183c */
[----:B------:R-:W-:Y:S01]  /*18790*/  IMAD.MOV.U32 R169, RZ, RZ, R154 ;  /* 0x000000ffffa97224 */ /* 0x000fe200078e009a */
[----:B------:R1:W-:Y:S02]  /*187a0*/  MUFU.EX2 R126, R2 ;  /* 0x00000002007e7308 */ /* 0x0003e40000000800 */
[----:B------:R-:W-:Y:S03]  /*187b0*/  IMAD.MOV.U32 R154, RZ, RZ, R134 ;  /* 0x000000ffff9a7224 */ /* 0x000fe600078e0086 */
[--C-:B------:R-:W-:Y:S01]  /*187c0*/  FFMA.FTZ R76, R249, c[0x0][0x2d0], -R97.reuse ;  /* 0x0000b400f94c7a23 */ /* 0x100fe20000010861 */
[----:B------:R-:W-:Y:S01]  /*187d0*/  HMMA.16816.F32 R64, R72, R94, R64 ;  /* 0x0000005e4840723c */ /* 0x000fe20000001840 */
[----:B------:R-:W-:Y:S01]  /*187e0*/  F2FP.PACK_AB R77, R194, R180 ;  /* 0x000000b4c24d723e */ /* 0x000fe200000000ff */
[----:B------:R-:W2:Y:S02]  /*187f0*/  LDSM.16.MT88.4 R92, [R231+0x2100] ;  /* 0x00210000e75c783b */ /* 0x000ea40000004200 */
[----:B---3--:R-:W-:Y:S02]  /*18800*/  F2FP.PACK_AB R78, R193, R192 ;  /* 0x000000c0c14e723e */ /* 0x008fe400000000ff */
[----:B------:R-:W-:Y:S02]  /*18810*/  F2FP.PACK_AB R79, R122, R123 ;  /* 0x0000007b7a4f723e */ /* 0x000fe400000000ff */
[----:B------:R-:W-:Y:S04]  /*18820*/  F2FP.PACK_AB R72, R204, R183 ;  /* 0x000000b7cc48723e */ /* 0x000fe800000000ff */
[----:B------:R-:W-:Y:S02]  /*18830*/  F2FP.PACK_AB R73, R200, R182 ;  /* 0x000000b6c849723e */ /* 0x000fe400000000ff */
[----:B------:R-:W-:Y:S02]  /*18840*/  F2FP.PACK_AB R74, R199, R198 ;  /* 0x000000c6c74a723e */ /* 0x000fe400000000ff */
[----:B------:R-:W-:Y:S01]  /*18850*/  F2FP.PACK_AB R75, R197, R196 ;  /* 0x000000c4c54b723e */ /* 0x000fe200000000ff */
[----:B-1----:R-:W-:Y:S02]  /*18860*/  FFMA.FTZ R2, R168, c[0x0][0x2d0], -R97 ;  /* 0x0000b400a8027a23 */ /* 0x002fe40000010861 */
[----:B------:R-:W-:Y:S04]  /*18870*/  IMAD.MOV.U32 R168, RZ, RZ, R109 ;  /* 0x000000ffffa87224 */ /* 0x000fe800078e006d */
[-C--:B------:R-:W-:Y:S01]  /*18880*/  HMMA.16816.F32 R4, R72, R80.reuse, R4 ;  /* 0x000000504804723c */ /* 0x080fe20000001804 */
[----:B------:R1:W-:Y:S01]  /*18890*/  MUFU.EX2 R125, R2 ;  /* 0x00000002007d7308 */ /* 0x0003e20000000800 */
[--C-:B------:R-:W-:Y:S02]  /*188a0*/  FFMA.FTZ R109, R218, c[0x0][0x2d0], -R96.reuse ;  /* 0x0000b400da6d7a23 */ /* 0x100fe40000010860 */
[----:B-1----:R-:W-:Y:S02]  /*188b0*/  FFMA.FTZ R2, R155, c[0x0][0x2d0], -R97 ;  /* 0x0000b4009b027a23 */ /* 0x002fe40000010861 */
[----:B------:R-:W-:Y:S05]  /*188c0*/  IMAD.MOV.U32 R155, RZ, RZ, R133 ;  /* 0x000000ffff9b7224 */ /* 0x000fea00078e0085 */
[----:B------:R1:W-:Y:S02]  /*188d0*/  MUFU.EX2 R124, R2 ;  /* 0x00000002007c7308 */ /* 0x0003e40000000800 */
[----:B-1----:R-:W-:Y:S02]  /*188e0*/  FFMA.FTZ R2, R250, c[0x0][0x2d0], -R96 ;  /* 0x0000b400fa027a23 */ /* 0x002fe40000010860 */
[----:B------:R-:W-:Y:S06]  /*188f0*/  IMAD.MOV.U32 R250, RZ, RZ, R148 ;  /* 0x000000fffffa7224 */ /* 0x000fec00078e0094 */
[----:B------:R1:W-:Y:S02]  /*18900*/  MUFU.EX2 R134, R2 ;  /* 0x0000000200867308 */ /* 0x0003e40000000800 */
[--C-:B-1----:R-:W-:Y:S02]  /*18910*/  FFMA.FTZ R2, R227, c[0x0][0x2d0], -R96.reuse ;  /* 0x0000b400e3027a23 */ /* 0x102fe40000010860 */
[----:B------:R-:W-:Y:S06]  /*18920*/  FFMA.FTZ R96, R105, c[0x0][0x2d0], -R96 ;  /* 0x0000b40069607a23 */ /* 0x000fec0000010860 */
[----:B------:R1:W-:Y:S01]  /*18930*/  MUFU.EX2 R133, R2 ;  /* 0x0000000200857308 */ /* 0x0003e20000000800 */
[--C-:B------:R-:W-:Y:S02]  /*18940*/  FFMA.FTZ R105, R217, c[0x0][0x2d0], -R97.reuse ;  /* 0x0000b400d9697a23 */ /* 0x100fe40000010861 */
[----:B------:R-:W-:Y:S07]  /*18950*/  IMAD.MOV.U32 R227, RZ, RZ, R118 ;  /* 0x000000ffffe37224 */ /* 0x000fee00078e0076 */
[----:B------:R-:W-:Y:S01]  /*18960*/  MUFU.EX2 R96, R96 ;  /* 0x0000006000607308 */ /* 0x000fe20000000800 */
[--C-:B-1----:R-:W-:Y:S02]  /*18970*/  FFMA.FTZ R2, R132, c[0x0][0x2d0], -R97.reuse ;  /* 0x0000b40084027a23 */ /* 0x102fe40000010861 */
[----:B------:R-:W-:Y:S07]  /*18980*/  FFMA.FTZ R97, R71, c[0x0][0x2d0], -R97 ;  /* 0x0000b40047617a23 */ /* 0x000fee0000010861 */
[----:B------:R1:W-:Y:S10]  /*18990*/  MUFU.EX2 R132, R2 ;  /* 0x0000000200847308 */ /* 0x0003f40000000800 */
[----:B------:R-:W-:Y:S01]  /*189a0*/  MUFU.EX2 R97, R97 ;  /* 0x0000006100617308 */ /* 0x000fe20000000800 */
[----:B----4-:R-:W-:Y:S09]  /*189b0*/  FFMA.FTZ R68, R68, R119, R111 ;  /* 0x0000007744447223 */ /* 0x010ff2000001006f */
[----:B------:R-:W-:Y:S01]  /*189c0*/  MUFU.EX2 R111, R101 ;  /* 0x00000065006f7308 */ /* 0x000fe20000000800 */
[----:B------:R-:W-:Y:S02]  /*189d0*/  FFMA.FTZ R71, R3, R113, R110 ;  /* 0x0000007103477223 */ /* 0x000fe4000001006e */
[----:B------:R-:W-:Y:S02]  /*189e0*/  FADD.FTZ R3, R215, R68 ;  /* 0x00000044d7037221 */ /* 0x000fe40000010000 */
[----:B------:R-:W-:Y:S02]  /*189f0*/  FADD.FTZ R68, R155, R69 ;  /* 0x000000459b447221 */ /* 0x000fe40000010000 */
[----:B-1----:R-:W-:Y:S03]  /*18a00*/  FADD.FTZ R2, R169, R71 ;  /* 0x00000047a9027221 */ /* 0x002fe60000010000 */
[----:B------:R1:W-:Y:S01]  /*18a10*/  MUFU.EX2 R113, R76 ;  /* 0x0000004c00717308 */ /* 0x0003e20000000800 */
[----:B------:R-:W-:Y:S02]  /*18a20*/  FADD.FTZ R3, R154, R3 ;  /* 0x000000039a037221 */ /* 0x000fe40000010000 */
[----:B------:R-:W-:Y:S02]  /*18a30*/  FADD.FTZ R69, R241, R68 ;  /* 0x00000044f1457221 */ /* 0x000fe40000010000 */
[----:B------:R3:W5:Y:S01]  /*18a40*/  LDL.LU R241, [R1+0x4c] ;  /* 0x00004c0001f17983 */ /* 0x0007620000300800 */
[----:B------:R-:W-:Y:S02]  /*18a50*/  FFMA.FTZ R0, R0, R98, R108 ;  /* 0x0000006200007223 */ /* 0x000fe4000001006c */
[----:B------:R-:W-:Y:S02]  /*18a60*/  FADD.FTZ R98, R153, R2 ;  /* 0x0000000299627221 */ /* 0x000fe40000010000 */
[----:B------:R-:W-:Y:S01]  /*18a70*/  FADD.FTZ R0, R168, R0 ;  /* 0x00000000a8007221 */ /* 0x000fe20000010000 */
[----:B------:R4:W-:Y:S01]  /*18a80*/  MUFU.EX2 R101, R116 ;  /* 0x0000007400657308 */ /* 0x0009e20000000800 */
[----:B------:R-:W-:Y:S01]  /*18a90*/  LDSM.16.MT88.4 R168, [R232+0x3100] ;  /* 0x00310000e8a8783b */ /* 0x000fe20000004200 */
[----:B------:R-:W-:Y:S02]  /*18aa0*/  FADD.FTZ R2, R240, R3 ;  /* 0x00000003f0027221 */ /* 0x000fe40000010000 */
[----:B------:R-:W-:Y:S02]  /*18ab0*/  FADD.FTZ R71, R152, R0 ;  /* 0x0000000098477221 */ /* 0x000fe40000010000 */
[----:B------:R-:W-:Y:S02]  /*18ac0*/  FADD.FTZ R0, R239, R98 ;  /* 0x00000062ef007221 */ /* 0x000fe40000010000 */
[----:B------:R-:W-:Y:S01]  /*18ad0*/  FADD.FTZ R68, R238, R71 ;  /* 0x00000047ee447221 */ /* 0x000fe20000010000 */
[----:B------:R-:W-:Y:S01]  /*18ae0*/  LDSM.16.MT88.4 R152, [R229+0x3100] ;  /* 0x00310000e598783b */ /* 0x000fe20000004200 */
[----:B------:R-:W-:Y:S01]  /*18af0*/  FADD.FTZ R3, R237, R69 ;  /* 0x00000045ed037221 */ /* 0x000fe20000010000 */
[----:B------:R-:W2:Y:S01]  /*18b00*/  MUFU.EX2 R110, R104 ;  /* 0x00000068006e7308 */ /* 0x000ea20000000800 */
[----:B------:R-:W-:Y:S01]  /*18b10*/  FADD.FTZ R2, R236, R2 ;  /* 0x00000002ec027221 */ /* 0x000fe20000010000 */
[----:B-1----:R-:W-:Y:S01]  /*18b20*/  F2FP.PACK_AB R76, R195, R181 ;  /* 0x000000b5c34c723e */ /* 0x002fe200000000ff */
[----:B------:R-:W-:Y:S02]  /*18b30*/  FADD.FTZ R71, R235, R0 ;  /* 0x00000000eb477221 */ /* 0x000fe40000010000 */
[----:B------:R-:W-:Y:S01]  /*18b40*/  FADD.FTZ R69, R234, R68 ;  /* 0x00000044ea457221 */ /* 0x000fe20000010000 */
[----:B------:R3:W5:Y:S01]  /*18b50*/  LDL.LU R240, [R1+0x48] ;  /* 0x0000480001f07983 */ /* 0x0007620000300800 */
[----:B------:R-:W-:Y:S02]  /*18b60*/  FADD.FTZ R0, R233, R3 ;  /* 0x00000003e9007221 */ /* 0x000fe40000010000 */
[C---:B------:R-:W-:Y:S01]  /*18b70*/  HMMA.16816.F32 R8, R76.reuse, R80, R8 ;  /* 0x000000504c08723c */ /* 0x040fe20000001808 */
[----:B------:R3:W5:Y:S01]  /*18b80*/  LDL.LU R239, [R1+0x44] ;  /* 0x0000440001ef7983 */ /* 0x0007620000300800 */
[----:B------:R-:W-:Y:S01]  /*18b90*/  FADD.FTZ R68, R228, R2 ;  /* 0x00000002e4447221 */ /* 0x000fe20000010000 */
[----:B------:R-:W1:Y:S01]  /*18ba0*/  MUFU.EX2 R104, R115 ;  /* 0x0000007300687308 */ /* 0x000e620000000800 */
[----:B------:R-:W-:Y:S01]  /*18bb0*/  FADD.FTZ R3, R159, R71 ;  /* 0x000000479f037221 */ /* 0x000fe20000010000 */
[----:B----4-:R-:W-:Y:S01]  /*18bc0*/  LDSM.16.MT88.4 R116, [R230+0x3100] ;  /* 0x00310000e674783b */ /* 0x010fe20000004200 */
[----:B------:R-:W-:Y:S02]  /*18bd0*/  FADD.FTZ R2, R158, R69 ;  /* 0x000000459e027221 */ /* 0x000fe40000010000 */
[-C--:B------:R-:W-:Y:S01]  /*18be0*/  HMMA.16816.F32 R12, R76, R82.reuse, R12 ;  /* 0x000000524c0c723c */ /* 0x080fe2000000180c */
[----:B------:R-:W-:Y:S03]  /*18bf0*/  FADD.FTZ R3, R223, R3 ;  /* 0x00000003df037221 */ /* 0x000fe60000010000 */
[----:B------:R-:W-:Y:S01]  /*18c00*/  FADD.FTZ R2, R225, R2 ;  /* 0x00000002e1027221 */ /* 0x000fe20000010000 */
[----:B------:R3:W5:Y:S01]  /*18c10*/  LDL.LU R238, [R1+0x40] ;  /* 0x0000400001ee7983 */ /* 0x0007620000300800 */
[----:B------:R-:W4:Y:S01]  /*18c20*/  MUFU.EX2 R108, R103 ;  /* 0x00000067006c7308 */ /* 0x000f220000000800 */
[----:B--2---:R-:W-:Y:S01]  /*18c30*/  F2FP.PACK_AB R128, R110, R111 ;  /* 0x0000006f6e80723e */ /* 0x004fe200000000ff */
[C---:B------:R-:W-:Y:S01]  /*18c40*/  HMMA.16816.F32 R16, R72.reuse, R82, R16 ;  /* 0x000000524810723c */ /* 0x040fe20000001810 */
[----:B------:R-:W2:Y:S03]  /*18c50*/  LDSM.16.MT88.4 R80, [R229+0x2900] ;  /* 0x00290000e550783b */ /* 0x000ea60000004200 */
[----:B------:R-:W-:Y:S04]  /*18c60*/  FADD.FTZ R0, R157, R0 ;  /* 0x000000009d007221 */ /* 0x000fe80000010000 */
[-C--:B------:R-:W-:Y:S01]  /*18c70*/  HMMA.16816.F32 R20, R72, R84.reuse, R20 ;  /* 0x000000544814723c */ /* 0x080fe20000001814 */
[----:B------:R3:W5:Y:S01]  /*18c80*/  LDL.LU R237, [R1+0x3c] ;  /* 0x00003c0001ed7983 */ /* 0x0007620000300800 */
[----:B------:R-:W3:Y:S02]  /*18c90*/  MUFU.EX2 R103, R112 ;  /* 0x0000007000677308 */ /* 0x000ee40000000800 */
[----:B------:R-:W-:Y:S01]  /*18ca0*/  FADD.FTZ R0, R227, R0 ;  /* 0x00000000e3007221 */ /* 0x000fe20000010000 */
[----:B------:R2:W5:Y:S01]  /*18cb0*/  LDL.LU R236, [R1+0x38] ;  /* 0x0000380001ec7983 */ /* 0x0005620000300800 */
[----:B-1----:R-:W-:Y:S02]  /*18cc0*/  F2FP.PACK_AB R130, R104, R107 ;  /* 0x0000006b6882723e */ /* 0x002fe400000000ff */
[C---:B------:R-:W-:Y:S01]  /*18cd0*/  HMMA.16816.F32 R24, R76.reuse, R84, R24 ;  /* 0x000000544c18723c */ /* 0x040fe20000001818 */
[----:B------:R1:W5:Y:S04]  /*18ce0*/  LDL.LU R235, [R1+0x34] ;  /* 0x0000340001eb7983 */ /* 0x0003680000300800 */
[----:B------:R1:W5:Y:S01]  /*18cf0*/  LDL.LU R234, [R1+0x30] ;  /* 0x0000300001ea7983 */ /* 0x0003620000300800 */
[----:B----4-:R-:W-:Y:S02]  /*18d00*/  F2FP.PACK_AB R129, R106, R108 ;  /* 0x0000006c6a81723e */ /* 0x010fe400000000ff */
[-C--:B------:R-:W-:Y:S01]  /*18d10*/  HMMA.16816.F32 R28, R76, R86.reuse, R28 ;  /* 0x000000564c1c723c */ /* 0x080fe2000000181c */
[----:B------:R1:W5:Y:S04]  /*18d20*/  LDL.LU R233, [R1+0x2c] ;  /* 0x00002c0001e97983 */ /* 0x0003680000300800 */
[----:B------:R1:W5:Y:S03]  /*18d30*/  LDL.LU R228, [R1+0x28] ;  /* 0x0000280001e47983 */ /* 0x0003660000300800 */
[C---:B------:R-:W-:Y:S01]  /*18d40*/  HMMA.16816.F32 R32, R72.reuse, R86, R32 ;  /* 0x000000564820723c */ /* 0x040fe20000001820 */
[----:B------:R-:W4:Y:S03]  /*18d50*/  LDSM.16.MT88.4 R84, [R232+0x2900] ;  /* 0x00290000e854783b */ /* 0x000f260000004200 */
[----:B---3--:R-:W-:Y:S04]  /*18d60*/  F2FP.PACK_AB R131, R101, R103 ;  /* 0x000000676583723e */ /* 0x008fe800000000ff */
[-C--:B------:R-:W-:Y:S08]  /*18d70*/  HMMA.16816.F32 R36, R72, R88.reuse, R36 ;  /* 0x000000584824723c */ /* 0x080ff00000001824 */
[C---:B------:R-:W-:Y:S08]  /*18d80*/  HMMA.16816.F32 R40, R76.reuse, R88, R40 ;  /* 0x000000584c28723c */ /* 0x040ff00000001828 */
[-C--:B------:R-:W-:Y:S08]  /*18d90*/  HMMA.16816.F32 R44, R76, R90.reuse, R44 ;  /* 0x0000005a4c2c723c */ /* 0x080ff0000000182c */
[C---:B------:R-:W-:Y:S01]  /*18da0*/  HMMA.16816.F32 R48, R72.reuse, R90, R48 ;  /* 0x0000005a4830723c */ /* 0x040fe20000001830 */
[----:B------:R-:W3:Y:S07]  /*18db0*/  LDSM.16.MT88.4 R88, [R230+0x2900] ;  /* 0x00290000e658783b */ /* 0x000eee0000004200 */
[-C--:B------:R-:W-:Y:S08]  /*18dc0*/  HMMA.16816.F32 R52, R72, R92.reuse, R52 ;  /* 0x0000005c4834723c */ /* 0x080ff00000001834 */
        /* <DEDUP_REMOVED lines=12> */
[-C--:B--2---:R-:W-:Y:S08]  /*18e90*/  HMMA.16816.F32 R4, R72, R80.reuse, R4 ;  /* 0x000000504804723c */ /* 0x084ff00000001804 */
[C---:B------:R-:W-:Y:S01]  /*18ea0*/  HMMA.16816.F32 R8, R76.reuse, R80, R8 ;  /* 0x000000504c08723c */ /* 0x040fe20000001808 */
[----:B------:R-:W2:Y:S07]  /*18eb0*/  MUFU.EX2 R81, R109 ;  /* 0x0000006d00517308 */ /* 0x000eae0000000800 */
[-C--:B------:R-:W-:Y:S03]  /*18ec0*/  HMMA.16816.F32 R12, R76, R82.reuse, R12 ;  /* 0x000000524c0c723c */ /* 0x080fe6000000180c */
[----:B------:R-:W1:Y:S05]  /*18ed0*/  MUFU.EX2 R80, R114 ;  /* 0x0000007200507308 */ /* 0x000e6a0000000800 */
[C---:B------:R-:W-:Y:S05]  /*18ee0*/  HMMA.16816.F32 R16, R72.reuse, R82, R16 ;  /* 0x000000524810723c */ /* 0x040fea0000001810 */
[----:B------:R-:W-:Y:S03]  /*18ef0*/  MUFU.EX2 R83, R102 ;  /* 0x0000006600537308 */ /* 0x000fe60000000800 */
[-C--:B----4-:R-:W-:Y:S01]  /*18f00*/  HMMA.16816.F32 R20, R72, R84.reuse, R20 ;  /* 0x000000544814723c */ /* 0x090fe20000001814 */
[----:B--2---:R-:W-:Y:S06]  /*18f10*/  F2FP.PACK_AB R186, R96, R81 ;  /* 0x0000005160ba723e */ /* 0x004fec00000000ff */
[----:B------:R-:W2:Y:S01]  /*18f20*/  MUFU.EX2 R82, R105 ;  /* 0x0000006900527308 */ /* 0x000ea20000000800 */
[C---:B------:R-:W-:Y:S01]  /*18f30*/  HMMA.16816.F32 R24, R76.reuse, R84, R24 ;  /* 0x000000544c18723c */ /* 0x040fe20000001818 */
[----:B-1----:R-:W-:Y:S07]  /*18f40*/  F2FP.PACK_AB R187, R97, R80 ;  /* 0x0000005061bb723e */ /* 0x002fee00000000ff */
[-C--:B------:R-:W-:Y:S08]  /*18f50*/  HMMA.16816.F32 R28, R76, R86.reuse, R28 ;  /* 0x000000564c1c723c */ /* 0x080ff0000000181c */
[C---:B------:R-:W-:Y:S01]  /*18f60*/  HMMA.16816.F32 R32, R72.reuse, R86, R32 ;  /* 0x000000564820723c */ /* 0x040fe20000001820 */
[----:B--2---:R-:W-:Y:S07]  /*18f70*/  F2FP.PACK_AB R185, R82, R83 ;  /* 0x0000005352b9723e */ /* 0x004fee00000000ff */
[-C--:B---3--:R-:W-:Y:S08]  /*18f80*/  HMMA.16816.F32 R36, R72, R88.reuse, R36 ;  /* 0x000000584824723c */ /* 0x088ff00000001824 */
        /* <DEDUP_REMOVED lines=117> */
.L_x_1582:
[----:B------:R-:W-:-:S13]  /*196e0*/  ISETP.LE.AND P0, PT, RZ, UR12, PT ;  /* 0x0000000cff007c0c */ /* 0x000fda000bf03270 */
[----:B------:R-:W-:Y:S05]  /*196f0*/  @!P0 BRA `(.L_x_1586) ;  /* 0x000042e000008947 */ /* 0x000fea0003800000 */
[----:B------:R-:W-:Y:S01]  /*19700*/  IMAD.MOV.U32 R3, RZ, RZ, R136 ;  /* 0x000000ffff037224 */ /* 0x000fe200078e0088 */
[----:B------:R-:W-:Y:S01]  /*19710*/  MOV R138, R70 ;  /* 0x00000046008a7202 */ /* 0x000fe20000000f00 */
[----:B--2-4-:R-:W-:Y:S01]  /*19720*/  IMAD.MOV.U32 R0, RZ, RZ, R137 ;  /* 0x000000ffff007224 */ /* 0x014fe200078e0089 */
[----:B------:R-:W-:Y:S01]  /*19730*/  MOV R133, R135 ;  /* 0x0000008700857202 */ /* 0x000fe20000000f00 */
[----:B------:R-:W-:Y:S01]  /*19740*/  ULDC UR5, c[0x0][0x210] ;  /* 0x0000840000057ab9 */ /* 0x000fe20000000800 */
[----:B------:R-:W-:Y:S01]  /*19750*/  IADD3 R249, R248, 0x100, RZ ;  /* 0x00000100f8f97810 */ /* 0x000fe20007ffe0ff */
[----:B------:R-:W-:Y:S02]  /*19760*/  ULDC UR4, c[0x0][0x1e8] ;  /* 0x00007a0000047ab9 */ /* 0x000fe40000000800 */
[----:B------:R-:W-:Y:S02]  /*19770*/  UIMAD UR5, UR16, UR5, URZ ;  /* 0x00000005100572a4 */ /* 0x000fe4000f8e023f */
[----:B------:R-:W-:Y:S01]  /*19780*/  UIMAD UR4, UR16, UR4, URZ ;  /* 0x00000004100472a4 */ /* 0x000fe2000f8e023f */
[----:B------:R-:W-:Y:S05]  /*19790*/  BRA `(.L_x_1587) ;  /* 0x0000045000007947 */ /* 0x000fea0003800000 */
.L_x_1589:
[----:B------:R-:W2:Y:S01]  /*197a0*/  LDL R136, [R1+0x18] ;  /* 0x0000180001887983 */ /* 0x000ea20000100800 */
[----:B------:R-:W-:Y:S01]  /*197b0*/  IMAD.MOV.U32 R137, RZ, RZ, c[0x0][0x2b8] ;  /* 0x0000ae00ff897624 */ /* 0x000fe200078e00ff */
[----:B------:R-:W-:Y:S04]  /*197c0*/  UIMAD UR6, UR12, 0x70, UR18 ;  /* 0x000000700c0678a4 */ /* 0x000fe8000f8e0212 */
[----:B------:R-:W-:Y:S01]  /*197d0*/  ISETP.NE.AND P3, PT, R137, 0x1, PT ;  /* 0x000000018900780c */ /* 0x000fe20003f65270 */
[----:B------:R-:W-:Y:S02]  /*197e0*/  IMAD.MOV.U32 R137, RZ, RZ, RZ ;  /* 0x000000ffff897224 */ /* 0x000fe400078e00ff */
[----:B------:R-:W-:Y:S05]  /*197f0*/  IMAD.U32 R132, RZ, RZ, UR6 ;  /* 0x00000006ff847e24 */ /* 0x000fea000f8e00ff */
[----:B--2---:R-:W-:Y:S02]  /*19800*/  IADD3 R132, R132, -0x70, R136 ;  /* 0xffffff9084847810 */ /* 0x004fe40007ffe088 */
[----:B------:R-:W-:Y:S03]  /*19810*/  ISETP.GT.AND P2, PT, R136, 0x6f, PT ;  /* 0x0000006f8800780c */ /* 0x000fe60003f44270 */
[----:B------:R-:W-:Y:S04]  /*19820*/  @P3 IMAD.HI.U32 R134, R132, c[0x0][0x2bc], RZ ;  /* 0x0000af0084863a27 */ /* 0x000fe800078e00ff */
[----:B------:R-:W-:Y:S01]  /*19830*/  IMAD.MOV.U32 R2, RZ, RZ, R132 ;  /* 0x000000ffff027224 */ /* 0x000fe200078e0084 */
[----:B------:R-:W-:Y:S05]  /*19840*/  @P3 SHF.R.U32.HI R2, RZ, c[0x0][0x2c0], R134 ;  /* 0x0000b000ff023a19 */ /* 0x000fea0000011686 */
        /* <DEDUP_REMOVED lines=36> */
[--C-:B----4-:R-:W-:Y:S01]  /*19a90*/  IMAD.X R135, R135, 0x1, R246.reuse, P0 ;  /* 0x0000000187877824 */ /* 0x110fe200000e06f6 */
[-C--:B------:R-:W-:Y:S02]  /*19aa0*/  IADD3 R192, P0, R192, R247.reuse, RZ ;  /* 0x000000f7c0c07210 */ /* 0x080fe40007f1e0ff */
        /* <DEDUP_REMOVED lines=15> */
[--C-:B-1----:R-:W-:Y:S02]  /*19ba0*/  IMAD.X R137, R194, 0x1, R246.reuse, P1 ;  /* 0x00000001c2897824 */ /* 0x102fe400008e06f6 */
[----:B-----5:R-:W-:Y:S03]  /*19bb0*/  IMAD.X R135, R2, 0x1, R246, P0 ;  /* 0x0000000102877824 */ /* 0x020fe600000e06f6 */
[----:B------:R2:W-:Y:S04]  /*19bc0*/  LDGSTS.E.BYPASS.LTC128B.128 [R248+0x6100], [R136.64], !P6 ;  /* 0x0610000088f87fae */ /* 0x0005e8000f101d56 */
[----:B------:R2:W-:Y:S01]  /*19bd0*/  LDGSTS.E.BYPASS.LTC128B.128 [R248+0x6900], [R134.64], !P6 ;  /* 0x0690000086f87fae */ /* 0x0005e2000f101d56 */
[----:B------:R-:W-:-:S05]  /*19be0*/  BRA `(.L_x_1588) ;  /* 0x00000cf000007947 */ /* 0x000fca0003800000 */
.L_x_1587:
[----:B------:R-:W2:Y:S01]  /*19bf0*/  LDL R56, [R1+0x4] ;  /* 0x0000040001387983 */ /* 0x000ea20000100800 */
[----:B------:R-:W-:Y:S04]  /*19c00*/  DEPBAR.LE SB0, 0x0 ;  /* 0x000080000000791a */ /* 0x000fe80000000000 */
[----:B------:R-:W-:Y:S01]  /*19c10*/  UISETP.GE.AND UP0, UPT, UR12, 0x1, UPT ;  /* 0x000000010c00788c */ /* 0x000fe2000bf06270 */
[----:B------:R-:W3:Y:S06]  /*19c20*/  LDL R70, [R1] ;  /* 0x0000000001467983 */ /* 0x000eec0000100800 */
[----:B------:R-:W-:Y:S06]  /*19c30*/  BAR.SYNC.DEFER_BLOCKING 0x0 ;  /* 0x0000000000007b1d */ /* 0x000fec0000010000 */
[----:B-----5:R-:W-:Y:S06]  /*19c40*/  LDSM.16.M88.4 R112, [R235+0x7100] ;  /* 0x00710000eb70783b */ /* 0x020fec0000000200 */
[----:B------:R-:W1:Y:S06]  /*19c50*/  LDSM.16.M88.4 R16, [R228+0x3900] ;  /* 0x00390000e410783b */ /* 0x000e6c0000000200 */
[----:B------:R-:W4:Y:S06]  /*19c60*/  LDSM.16.M88.4 R108, [R235+0x9100] ;  /* 0x00910000eb6c783b */ /* 0x000f2c0000000200 */
[----:B------:R-:W4:Y:S06]  /*19c70*/  LDSM.16.M88.4 R32, [R228+0x4100] ;  /* 0x00410000e420783b */ /* 0x000f2c0000000200 */
[----:B------:R-:W4:Y:S06]  /*19c80*/  LDSM.16.M88.4 R48, [R228+0x4900] ;  /* 0x00490000e430783b */ /* 0x000f2c0000000200 */
[----:B------:R-:W4:Y:S06]  /*19c90*/  LDSM.16.M88.4 R64, [R228+0x5100] ;  /* 0x00510000e440783b */ /* 0x000f2c0000000200 */
[----:B------:R-:W2:Y:S06]  /*19ca0*/  LDSM.16.M88.4 R80, [R228+0x5900] ;  /* 0x00590000e450783b */ /* 0x000eac0000000200 */
[----:B------:R-:W-:Y:S01]  /*19cb0*/  LDSM.16.M88.4 R96, [R228+0x6100] ;  /* 0x00610000e460783b */ /* 0x000fe20000000200 */
[-C--:B-1----:R-:W-:Y:S05]  /*19cc0*/  HMMA.16816.F32 R4, R112, R16.reuse, RZ ;  /* 0x000000107004723c */ /* 0x082fea00000018ff */
[----:B------:R-:W-:Y:S03]  /*19cd0*/  LDSM.16.M88.4 R188, [R228+0x6900] ;  /* 0x00690000e4bc783b */ /* 0x000fe60000000200 */
[C---:B----4-:R-:W-:Y:S03]  /*19ce0*/  HMMA.16816.F32 R8, R108.reuse, R16, RZ ;  /* 0x000000106c08723c */ /* 0x050fe600000018ff */
[----:B------:R-:W-:Y:S06]  /*19cf0*/  LDSM.16.M88.4 R192, [R238+0x7100] ;  /* 0x00710000eec0783b */ /* 0x000fec0000000200 */
[----:B------:R-:W-:Y:S01]  /*19d00*/  LDSM.16.M88.4 R196, [R239] ;  /* 0x00000000efc4783b */ /* 0x000fe20000000200 */
[-C--:B------:R-:W-:Y:S05]  /*19d10*/  HMMA.16816.F32 R12, R108, R18.reuse, RZ ;  /* 0x000000126c0c723c */ /* 0x080fea00000018ff */
[----:B------:R-:W-:Y:S03]  /*19d20*/  LDSM.16.M88.4 R200, [R238+0x9100] ;  /* 0x00910000eec8783b */ /* 0x000fe60000000200 */
[C---:B------:R-:W-:Y:S03]  /*19d30*/  HMMA.16816.F32 R16, R112.reuse, R18, RZ ;  /* 0x000000127010723c */ /* 0x040fe600000018ff */
[----:B------:R-:W-:Y:S05]  /*19d40*/  LDSM.16.M88.4 R204, [R245] ;  /* 0x00000000f5cc783b */ /* 0x000fea0000000200 */
[-C--:B------:R-:W-:Y:S01]  /*19d50*/  HMMA.16816.F32 R20, R112, R32.reuse, RZ ;  /* 0x000000207014723c */ /* 0x080fe200000018ff */
        /* <DEDUP_REMOVED lines=18> */
[----:B------:R-:W-:Y:S01]  /*19e80*/  IMAD.IADD R65, R69, 0x1, R2 ;  /* 0x0000000145417824 */ /* 0x000fe200078e0202 */
[-C--:B------:R-:W-:Y:S01]  /*19e90*/  HMMA.16816.F32 R60, R108, R66.reuse, RZ ;  /* 0x000000426c3c723c */ /* 0x080fe200000018ff */
[----:B------:R-:W-:Y:S03]  /*19ea0*/  IMAD.MOV.U32 R64, RZ, RZ, R68 ;  /* 0x000000ffff407224 */ /* 0x000fe600078e0044 */
[----:B---3--:R-:W-:Y:S01]  /*19eb0*/  SHF.R.S32.HI R2, RZ, 0x1f, R70 ;  /* 0x0000001fff027819 */ /* 0x008fe20000011446 */
[----:B------:R-:W-:Y:S03]  /*19ec0*/  IMAD.WIDE.U32 R72, R70, c[0x0][0x218], R64 ;  /* 0x0000860046487a25 */ /* 0x000fe600078e0040 */
[C---:B------:R-:W-:Y:S04]  /*19ed0*/  HMMA.16816.F32 R64, R112.reuse, R66, RZ ;  /* 0x000000427040723c */ /* 0x040fe800000018ff */
[----:B------:R-:W-:Y:S01]  /*19ee0*/  IMAD R2, R2, c[0x0][0x218], RZ ;  /* 0x0000860002027a24 */ /* 0x000fe200078e02ff */
[----:B------:R-:W-:Y:S03]  /*19ef0*/  IADD3 R132, P1, R72, UR5, RZ ;  /* 0x0000000548847c10 */ /* 0x000fe6000ff3e0ff */
[----:B------:R-:W-:Y:S01]  /*19f00*/  IMAD R72, R70, c[0x0][0x21c], R2 ;  /* 0x0000870046487a24 */ /* 0x000fe200078e0202 */
[C---:B------:R-:W-:Y:S01]  /*19f10*/  LEA R2, P0, R132.reuse, c[0x0][0x1f8], 0x1 ;  /* 0x00007e0084027a11 */ /* 0x040fe200078008ff */
[-C--:B------:R-:W-:Y:S03]  /*19f20*/  HMMA.16816.F32 R68, R112, R80.reuse, RZ ;  /* 0x000000507044723c */ /* 0x080fe600000018ff */
[----:B------:R-:W-:Y:S01]  /*19f30*/  IADD3.X R72, R73, UR15, R72, P1, !PT ;  /* 0x0000000f49487c10 */ /* 0x000fe20008ffe448 */
        /* <DEDUP_REMOVED lines=154> */
.L_x_1588:
        /* <DEDUP_REMOVED lines=187> */
[--C-:B------:R-:W-:Y:S01]  /*1b490*/  FFMA.FTZ R51, R51, c[0x0][0x2d0], -R139.reuse ;  /* 0x0000b40033337a23 */ /* 0x100fe2000001088b */
[----:B------:R1:W2:Y:S01]  /*1b4a0*/  MUFU.EX2 R203, R17 ;  /* 0x0000001100cb7308 */ /* 0x0002a20000000800 */
[--C-:B------:R-:W-:Y:S02]  /*1b4b0*/  FFMA.FTZ R80, R80, c[0x0][0x2d0], -R192.reuse ;  /* 0x0000b40050507a23 */ /* 0x100fe400000108c0 */
[----:B------:R-:W-:Y:S02]  /*1b4c0*/  FFMA.FTZ R82, R82, c[0x0][0x2d0], -R139 ;  /* 0x0000b40052527a23 */ /* 0x000fe4000001088b */
        /* <DEDUP_REMOVED lines=29> */
[----:B------:R-:W-:Y:S01]  /*1b6a0*/  FFMA.FTZ R115, R115, c[0x0][0x2d0], -R139 ;  /* 0x0000b40073737a23 */ /* 0x000fe2000001088b */
        /* <DEDUP_REMOVED lines=11> */
[--C-:B------:R-:W-:Y:S01]  /*1b760*/  FFMA.FTZ R97, R97, c[0x0][0x2d0], -R192.reuse ;  /* 0x0000b40061617a23 */ /* 0x100fe200000108c0 */
        /* <DEDUP_REMOVED lines=34> */
[C---:B--2---:R-:W-:Y:S02]  /*1b990*/  FMUL.FTZ R126, R0.reuse, R126 ;  /* 0x0000007e007e7220 */ /* 0x044fe40000410000 */
[----:B------:R-:W-:Y:S02]  /*1b9a0*/  FMUL.FTZ R127, R0, R127 ;  /* 0x0000007f007f7220 */ /* 0x000fe40000410000 */
[--C-:B------:R-:W-:Y:S01]  /*1b9b0*/  FFMA.FTZ R60, R60, c[0x0][0x2d0], -R138.reuse ;  /* 0x0000b4003c3c7a23 */ /* 0x100fe2000001088a */
[----:B------:R-:W1:Y:S01]  /*1b9c0*/  MUFU.EX2 R197, R13 ;  /* 0x0000000d00c57308 */ /* 0x000e620000000800 */
[--C-:B------:R-:W-:Y:S02]  /*1b9d0*/  FFMA.FTZ R61, R61, c[0x0][0x2d0], -R138.reuse ;  /* 0x0000b4003d3d7a23 */ /* 0x100fe4000001088a */
[--C-:B------:R-:W-:Y:S02]  /*1b9e0*/  FFMA.FTZ R62, R62, c[0x0][0x2d0], -R3.reuse ;  /* 0x0000b4003e3e7a23 */ /* 0x100fe40000010803 */
[--C-:B------:R-:W-:Y:S02]  /*1b9f0*/  FFMA.FTZ R63, R63, c[0x0][0x2d0], -R3.reuse ;  /* 0x0000b4003f3f7a23 */ /* 0x100fe40000010803 */
[--C-:B------:R-:W-:Y:S02]  /*1ba00*/  FFMA.FTZ R79, R79, c[0x0][0x2d0], -R3.reuse ;  /* 0x0000b4004f4f7a23 */ /* 0x100fe40000010803 */
[C---:B---3--:R-:W-:Y:S01]  /*1ba10*/  FMUL.FTZ R8, R133.reuse, R144 ;  /* 0x0000009085087220 */ /* 0x048fe20000410000 */
[----:B------:R2:W-:Y:S01]  /*1ba20*/  MUFU.EX2 R199, R10 ;  /* 0x0000000a00c77308 */ /* 0x0005e20000000800 */
[----:B----4-:R-:W-:Y:S01]  /*1ba30*/  F2FP.PACK_AB R144, R212, R200 ;  /* 0x000000c8d490723e */ /* 0x010fe200000000ff */
[C---:B------:R-:W-:Y:S02]  /*1ba40*/  FMUL.FTZ R9, R133.reuse, R145 ;  /* 0x0000009185097220 */ /* 0x040fe40000410000 */
[----:B-----5:R-:W-:Y:S02]  /*1ba50*/  FMUL.FTZ R12, R133, R148 ;  /* 0x00000094850c7220 */ /* 0x020fe40000410000 */
[--C-:B------:R-:W-:Y:S02]  /*1ba60*/  FFMA.FTZ R25, R25, c[0x0][0x2d0], -R138.reuse ;  /* 0x0000b40019197a23 */ /* 0x100fe4000001088a */
[--C-:B------:R-:W-:Y:S02]  /*1ba70*/  FFMA.FTZ R40, R40, c[0x0][0x2d0], -R138.reuse ;  /* 0x0000b40028287a23 */ /* 0x100fe4000001088a */
[----:B------:R-:W3:Y:S01]  /*1ba80*/  MUFU.EX2 R211, R11 ;  /* 0x0000000b00d37308 */ /* 0x000ee20000000800 */
[--C-:B------:R-:W-:Y:S02]  /*1ba90*/  FFMA.FTZ R41, R41, c[0x0][0x2d0], -R138.reuse ;  /* 0x0000b40029297a23 */ /* 0x100fe4000001088a */
[--C-:B------:R-:W-:Y:S01]  /*1baa0*/  FFMA.FTZ R42, R42, c[0x0][0x2d0], -R3.reuse ;  /* 0x0000b4002a2a7a23 */ /* 0x100fe20000010803 */
[----:B-1----:R-:W-:Y:S01]  /*1bab0*/  MOV R170, R197 ;  /* 0x000000c500aa7202 */ /* 0x002fe20000000f00 */
[----:B------:R-:W-:Y:S02]  /*1bac0*/  FMUL.FTZ R13, R133, R149 ;  /* 0x00000095850d7220 */ /* 0x000fe40000410000 */
[--C-:B------:R-:W-:Y:S02]  /*1bad0*/  FFMA.FTZ R43, R43, c[0x0][0x2d0], -R3.reuse ;  /* 0x0000b4002b2b7a23 */ /* 0x100fe40000010803 */
[--C-:B------:R-:W-:Y:S01]  /*1bae0*/  FFMA.FTZ R44, R44, c[0x0][0x2d0], -R138.reuse ;  /* 0x0000b4002c2c7a23 */ /* 0x100fe2000001088a */
[----:B------:R1:W-:Y:S01]  /*1baf0*/  MUFU.EX2 R213, R14 ;  /* 0x0000000e00d57308 */ /* 0x0003e20000000800 */
[--C-:B------:R-:W-:Y:S02]  /*1bb00*/  FFMA.FTZ R45, R45, c[0x0][0x2d0], -R138.reuse ;  /* 0x0000b4002d2d7a23 */ /* 0x100fe4000001088a */
[--C-:B------:R-:W-:Y:S02]  /*1bb10*/  FFMA.FTZ R46, R46, c[0x0][0x2d0], -R3.reuse ;  /* 0x0000b4002e2e7a23 */ /* 0x100fe40000010803 */
[----:B--2---:R-:W-:Y:S01]  /*1bb20*/  FMUL.FTZ R10, R0, R146 ;  /* 0x00000092000a7220 */ /* 0x004fe20000410000 */
[----:B------:R-:W-:Y:S01]  /*1bb30*/  F2FP.PACK_AB R146, R197, R218 ;  /* 0x000000dac592723e */ /* 0x000fe200000000ff */
[--C-:B------:R-:W-:Y:S02]  /*1bb40*/  FFMA.FTZ R47, R47, c[0x0][0x2d0], -R3.reuse ;  /* 0x0000b4002f2f7a23 */ /* 0x100fe40000010803 */
[--C-:B------:R-:W-:Y:S01]  /*1bb50*/  FFMA.FTZ R24, R24, c[0x0][0x2d0], -R138.reuse ;  /* 0x0000b40018187a23 */ /* 0x100fe2000001088a */
[----:B------:R-:W2:Y:S01]  /*1bb60*/  MUFU.EX2 R196, R15 ;  /* 0x0000000f00c47308 */ /* 0x000ea20000000800 */
[--C-:B------:R-:W-:Y:S02]  /*1bb70*/  FFMA.FTZ R26, R26, c[0x0][0x2d0], -R3.reuse ;  /* 0x0000b4001a1a7a23 */ /* 0x100fe40000010803 */
[--C-:B------:R-:W-:Y:S01]  /*1bb80*/  FFMA.FTZ R27, R27, c[0x0][0x2d0], -R3.reuse ;  /* 0x0000b4001b1b7a23 */ /* 0x100fe20000010803 */
[----:B---3--:R-:W-:Y:S01]  /*1bb90*/  F2FP.PACK_AB R145, R211, R199 ;  /* 0x000000c7d391723e */ /* 0x008fe200000000ff */
        /* <DEDUP_REMOVED lines=16> */
[----:B------:R-:W-:Y:S01]  /*1bca0*/  MUFU.EX2 R197, R69 ;  /* 0x0000004500c57308 */ /* 0x000fe20000000800 */
[C---:B------:R-:W-:Y:S04]  /*1bcb0*/  HMMA.16816.F32 R8, R144.reuse, R20, R8 ;  /* 0x000000149008723c */ /* 0x040fe80000001808 */
[C---:B---3--:R-:W-:Y:S02]  /*1bcc0*/  FMUL.FTZ R24, R133.reuse, R160 ;  /* 0x000000a085187220 */ /* 0x048fe40000410000 */
[--C-:B------:R-:W-:Y:S02]  /*1bcd0*/  FFMA.FTZ R90, R90, c[0x0][0x2d0], -R3.reuse ;  /* 0x0000b4005a5a7a23 */ /* 0x100fe40000010803 */
[-C--:B------:R-:W-:Y:S01]  /*1bce0*/  HMMA.16816.F32 R12, R144, R22.reuse, R12 ;  /* 0x00000016900c723c */ /* 0x080fe2000000180c */
[----:B------:R3:W-:Y:S03]  /*1bcf0*/  MUFU.EX2 R226, R26 ;  /* 0x0000001a00e27308 */ /* 0x0007e60000000800 */
[C---:B------:R-:W-:Y:S01]  /*1bd00*/  FMUL.FTZ R20, R134.reuse, R156 ;  /* 0x0000009c86147220 */ /* 0x040fe20000410000 */
[----:B------:R-:W-:Y:S01]  /*1bd10*/  MOV R156, R210 ;  /* 0x000000d2009c7202 */ /* 0x000fe20000000f00 */
[----:B------:R-:W-:Y:S02]  /*1bd20*/  FMUL.FTZ R21, R134, R157 ;  /* 0x0000009d86157220 */ /* 0x000fe40000410000 */
[C---:B------:R-:W-:Y:S03]  /*1bd30*/  HMMA.16816.F32 R16, R140.reuse, R22, R16 ;  /* 0x000000168c10723c */ /* 0x040fe60000001810 */
[----:B------:R-:W5:Y:S01]  /*1bd40*/  MUFU.EX2 R209, R27 ;  /* 0x0000001b00d17308 */ /* 0x000f620000000800 */
[----:B-1----:R-:W-:Y:S02]  /*1bd50*/  FMUL.FTZ R25, R133, R161 ;  /* 0x000000a185197220 */ /* 0x002fe40000410000 */
[--C-:B------:R-:W-:Y:S02]  /*1bd60*/  FFMA.FTZ R91, R91, c[0x0][0x2d0], -R3.reuse ;  /* 0x0000b4005b5b7a23 */ /* 0x100fe40000010803 */
[C---:B------:R-:W-:Y:S01]  /*1bd70*/  FMUL.FTZ R22, R132.reuse, R158 ;  /* 0x0000009e84167220 */ /* 0x040fe20000410000 */
[----:B----4-:R-:W-:Y:S03]  /*1bd80*/  MOV R158, R208 ;  /* 0x000000d0009e7202 */ /* 0x010fe60000000f00 */
[----:B------:R-:W-:Y:S01]  /*1bd90*/  FMUL.FTZ R23, R132, R159 ;  /* 0x0000009f84177220 */ /* 0x000fe20000410000 */
[----:B------:R1:W-:Y:S01]  /*1bda0*/  MUFU.EX2 R193, R28 ;  /* 0x0000001c00c17308 */ /* 0x0003e20000000800 */
[----:B------:R-:W-:Y:S01]  /*1bdb0*/  MOV R159, R207 ;  /* 0x000000cf009f7202 */ /* 0x000fe20000000f00 */
[--C-:B------:R-:W-:Y:S02]  /*1bdc0*/  FFMA.FTZ R92, R92, c[0x0][0x2d0], -R138.reuse ;  /* 0x0000b4005c5c7a23 */ /* 0x100fe4000001088a */
[----:B---3--:R-:W-:Y:S02]  /*1bdd0*/  FMUL.FTZ R26, R0, R162 ;  /* 0x000000a2001a7220 */ /* 0x008fe40000410000 */
[-C--:B------:R-:W-:Y:S03]  /*1bde0*/  HMMA.16816.F32 R20, R140, R188.reuse, R20 ;  /* 0x000000bc8c14723c */ /* 0x080fe60000001814 */
[----:B------:R-:W-:Y:S01]  /*1bdf0*/  FFMA.FTZ R93, R93, c[0x0][0x2d0], -R138 ;  /* 0x0000b4005d5d7a23 */ /* 0x000fe2000001088a */
[----:B------:R3:W4:Y:S01]  /*1be00*/  MUFU.EX2 R221, R29 ;  /* 0x0000001d00dd7308 */ /* 0x0007220000000800 */
[--C-:B------:R-:W-:Y:S02]  /*1be10*/  FFMA.FTZ R94, R94, c[0x0][0x2d0], -R3.reuse ;  /* 0x0000b4005e5e7a23 */ /* 0x100fe40000010803 */
[--C-:B------:R-:W-:Y:S01]  /*1be20*/  FFMA.FTZ R95, R95, c[0x0][0x2d0], -R3.reuse ;  /* 0x0000b4005f5f7a23 */ /* 0x100fe20000010803 */
[----:B-----5:R-:W-:Y:S01]  /*1be30*/  MOV R157, R209 ;  /* 0x000000d1009d7202 */ /* 0x020fe20000000f00 */
[----:B------:R-:W-:Y:S03]  /*1be40*/  FMUL.FTZ R27, R0, R163 ;  /* 0x000000a3001b7220 */ /* 0x000fe60000410000 */
[----:B------:R-:W-:Y:S01]  /*1be50*/  MOV R163, R215 ;  /* 0x000000d700a37202 */ /* 0x000fe20000000f00 */
[----:B------:R-:W-:Y:S01]  /*1be60*/  FFMA.FTZ R112, R112, c[0x0][0x2d0], -R192 ;  /* 0x0000b40070707a23 */ /* 0x000fe200000108c0 */
[----:B------:R5:W-:Y:S01]  /*1be70*/  MUFU.EX2 R252, R30 ;  /* 0x0000001e00fc7308 */ /* 0x000be20000000800 */
[--C-:B------:R-:W-:Y:S01]  /*1be80*/  FFMA.FTZ R104, R104, c[0x0][0x2d0], -R138.reuse ;  /* 0x0000b40068687a23 */ /* 0x100fe2000001088a */
[C---:B------:R-:W-:Y:S04]  /*1be90*/  HMMA.16816.F32 R24, R144.reuse, R188, R24 ;  /* 0x000000bc9018723c */ /* 0x040fe80000001818 */
[----:B-1----:R-:W-:Y:S02]  /*1bea0*/  FMUL.FTZ R28, R133, R164 ;  /* 0x000000a4851c7220 */ /* 0x002fe40000410000 */
[--C-:B------:R-:W-:Y:S02]  /*1beb0*/  FFMA.FTZ R105, R105, c[0x0][0x2d0], -R138.reuse ;  /* 0x0000b40069697a23 */ /* 0x100fe4000001088a */
[----:B------:R1:W1:Y:S01]  /*1bec0*/  MUFU.EX2 R32, R31 ;  /* 0x0000001f00207308 */ /* 0x0002620000000800 */
[--C-:B------:R-:W-:Y:S03]  /*1bed0*/  FFMA.FTZ R108, R108, c[0x0][0x2d0], -R138.reuse ;  /* 0x0000b4006c6c7a23 */ /* 0x100fe6000001088a */
[----:B---3--:R-:W-:Y:S01]  /*1bee0*/  FMUL.FTZ R29, R133, R165 ;  /* 0x000000a5851d7220 */ /* 0x008fe20000410000 */
[----:B----4-:R-:W-:Y:S01]  /*1bef0*/  MOV R161, R221 ;  /* 0x000000dd00a17202 */ /* 0x010fe20000000f00 */
[----:B------:R-:W-:Y:S02]  /*1bf00*/  FFMA.FTZ R138, R109, c[0x0][0x2d0], -R138 ;  /* 0x0000b4006d8a7a23 */ /* 0x000fe4000001088a */
[--C-:B------:R-:W-:Y:S02]  /*1bf10*/  FFMA.FTZ R106, R106, c[0x0][0x2d0], -R3.reuse ;  /* 0x0000b4006a6a7a23 */ /* 0x100fe40000010803 */
[----:B------:R3:W4:Y:S01]  /*1bf20*/  MUFU.EX2 R216, R35 ;  /* 0x0000002300d87308 */ /* 0x0007220000000800 */
[--C-:B------:R-:W-:Y:S02]  /*1bf30*/  FFMA.FTZ R107, R107, c[0x0][0x2d0], -R3.reuse ;  /* 0x0000b4006b6b7a23 */ /* 0x100fe40000010803 */
[--C-:B------:R-:W-:Y:S02]  /*1bf40*/  FFMA.FTZ R110, R110, c[0x0][0x2d0], -R3.reuse ;  /* 0x0000b4006e6e7a23 */ /* 0x100fe40000010803 */
[C---:B-----5:R-:W-:Y:S02]  /*1bf50*/  FMUL.FTZ R30, R0.reuse, R166 ;  /* 0x000000a6001e7220 */ /* 0x060fe40000410000 */
[----:B------:R-:W-:Y:S03]  /*1bf60*/  FFMA.FTZ R3, R111, c[0x0][0x2d0], -R3 ;  /* 0x0000b4006f037a23 */ /* 0x000fe60000010803 */
[----:B------:R-:W5:Y:S01]  /*1bf70*/  MUFU.EX2 R33, R37 ;  /* 0x0000002500217308 */ /* 0x000f620000000800 */
[----:B-1----:R-:W-:Y:S01]  /*1bf80*/  FMUL.FTZ R31, R0, R167 ;  /* 0x000000a7001f7220 */ /* 0x002fe20000410000 */
[----:B------:R-:W-:Y:S01]  /*1bf90*/  MOV R160, R32 ;  /* 0x0000002000a07202 */ /* 0x000fe20000000f00 */
[----:B------:R-:W-:Y:S01]  /*1bfa0*/  FMUL.FTZ R32, R134, R168 ;  /* 0x000000a886207220 */ /* 0x000fe20000410000 */
[----:B------:R-:W-:Y:S06]  /*1bfb0*/  MOV R168, R203 ;  /* 0x000000cb00a87202 */ /* 0x000fec0000000f00 */
[----:B------:R1:W1:Y:S01]  /*1bfc0*/  MUFU.EX2 R205, R36 ;  /* 0x0000002400cd7308 */ /* 0x0002620000000800 */
[-C--:B------:R-:W-:Y:S03]  /*1bfd0*/  HMMA.16816.F32 R28, R144, R190.reuse, R28 ;  /* 0x000000be901c723c */ /* 0x080fe6000000181c */
[----:B---3--:R-:W-:Y:S01]  /*1bfe0*/  FMUL.FTZ R35, R132, R171 ;  /* 0x000000ab84237220 */ /* 0x008fe20000410000 */
[----:B----4-:R-:W-:Y:S02]  /*1bff0*/  MOV R162, R216 ;  /* 0x000000d800a27202 */ /* 0x010fe40000000f00 */
[----:B------:R-:W-:Y:S03]  /*1c000*/  MOV R171, R196 ;  /* 0x000000c400ab7202 */ /* 0x000fe60000000f00 */
[----:B------:R3:W-:Y:S03]  /*1c010*/  MUFU.EX2 R250, R39 ;  /* 0x0000002700fa7308 */ /* 0x0007e60000000800 */
[----:B-----5:R-:W-:Y:S01]  /*1c020*/  MOV R167, R33 ;  /* 0x0000002100a77202 */ /* 0x020fe20000000f00 */
[C---:B------:R-:W-:Y:S01]  /*1c030*/  FMUL.FTZ R33, R134.reuse, R169 ;  /* 0x000000a986217220 */ /* 0x040fe20000410000 */
[----:B------:R-:W-:Y:S01]  /*1c040*/  MOV R169, R198 ;  /* 0x000000c600a97202 */ /* 0x000fe20000000f00 */
[C---:B------:R-:W-:Y:S04]  /*1c050*/  FMUL.FTZ R37, R134.reuse, R173 ;  /* 0x000000ad86257220 */ /* 0x040fe80000410000 */
[----:B------:R4:W5:Y:S01]  /*1c060*/  MUFU.EX2 R251, R38 ;  /* 0x0000002600fb7308 */ /* 0x0009620000000800 */
[C---:B------:R-:W-:Y:S04]  /*1c070*/  HMMA.16816.F32 R32, R140.reuse, R190, R32 ;  /* 0x000000be8c20723c */ /* 0x040fe80000001820 */
[----:B-1----:R-:W-:Y:S05]  /*1c080*/  FMUL.FTZ R36, R134, R172 ;  /* 0x000000ac86247220 */ /* 0x002fea0000410000 */
[----:B------:R1:W-:Y:S03]  /*1c090*/  MUFU.EX2 R225, R48 ;  /* 0x0000003000e17308 */ /* 0x0003e60000000800 */
[C---:B---3--:R-:W-:Y:S07]  /*1c0a0*/  FMUL.FTZ R39, R132.reuse, R175 ;  /* 0x000000af84277220 */ /* 0x048fee0000410000 */
[----:B------:R3:W-:Y:S01]  /*1c0b0*/  MUFU.EX2 R223, R50 ;  /* 0x0000003200df7308 */ /* 0x0007e20000000800 */
[----:B----4-:R-:W-:Y:S09]  /*1c0c0*/  FMUL.FTZ R38, R132, R174 ;  /* 0x000000ae84267220 */ /* 0x010ff20000410000 */
[----:B------:R4:W4:Y:S01]  /*1c0d0*/  MUFU.EX2 R224, R49 ;  /* 0x0000003100e07308 */ /* 0x0009220000000800 */
[-C--:B--2---:R-:W-:Y:S03]  /*1c0e0*/  HMMA.16816.F32 R36, R140, R148.reuse, R36 ;  /* 0x000000948c24723c */ /* 0x084fe60000001824 */
[C---:B-1----:R-:W-:Y:S06]  /*1c0f0*/  FMUL.FTZ R48, R133.reuse, R176 ;  /* 0x000000b085307220 */ /* 0x042fec0000410000 */
[----:B------:R1:W3:Y:S03]  /*1c100*/  MUFU.EX2 R222, R51 ;  /* 0x0000003300de7308 */ /* 0x0002e60000000800 */
[C---:B---3--:R-:W-:Y:S07]  /*1c110*/  FMUL.FTZ R50, R0.reuse, R178 ;  /* 0x000000b200327220 */ /* 0x048fee0000410000 */
[----:B------:R3:W-:Y:S01]  /*1c120*/  MUFU.EX2 R166, R40 ;  /* 0x0000002800a67308 */ /* 0x0007e20000000800 */
[C---:B----4-:R-:W-:Y:S09]  /*1c130*/  FMUL.FTZ R49, R133.reuse, R177 ;  /* 0x000000b185317220 */ /* 0x050ff20000410000 */
[----:B------:R4:W3:Y:S01]  /*1c140*/  MUFU.EX2 R165, R41 ;  /* 0x0000002900a57308 */ /* 0x0008e20000000800 */
[C---:B-1----:R-:W-:Y:S09]  /*1c150*/  FMUL.FTZ R51, R0.reuse, R179 ;  /* 0x000000b300337220 */ /* 0x042ff20000410000 */
[----:B------:R1:W-:Y:S01]  /*1c160*/  MUFU.EX2 R164, R42 ;  /* 0x0000002a00a47308 */ /* 0x0003e20000000800 */
[C---:B------:R-:W-:Y:S04]  /*1c170*/  HMMA.16816.F32 R48, R144.reuse, R148, R48 ;  /* 0x000000949030723c */ /* 0x040fe80000001830 */
[C---:B---3--:R-:W-:Y:S05]  /*1c180*/  FMUL.FTZ R40, R133.reuse, R180 ;  /* 0x000000b485287220 */ /* 0x048fea0000410000 */
[----:B------:R3:W3:Y:S03]  /*1c190*/  MUFU.EX2 R221, R43 ;  /* 0x0000002b00dd7308 */ /* 0x0006e60000000800 */
[C---:B----4-:R-:W-:Y:S07]  /*1c1a0*/  FMUL.FTZ R41, R133.reuse, R181 ;  /* 0x000000b585297220 */ /* 0x050fee0000410000 */
[----:B------:R4:W-:Y:S01]  /*1c1b0*/  MUFU.EX2 R215, R44 ;  /* 0x0000002c00d77308 */ /* 0x0009e20000000800 */
[C---:B-1----:R-:W-:Y:S09]  /*1c1c0*/  FMUL.FTZ R42, R0.reuse, R182 ;  /* 0x000000b6002a7220 */ /* 0x042ff20000410000 */
[----:B------:R1:W1:Y:S01]  /*1c1d0*/  MUFU.EX2 R216, R45 ;  /* 0x0000002d00d87308 */ /* 0x0002620000000800 */
[C---:B---3--:R-:W-:Y:S09]  /*1c1e0*/  FMUL.FTZ R43, R0.reuse, R183 ;  /* 0x000000b7002b7220 */ /* 0x048ff20000410000 */
[----:B------:R-:W-:Y:S01]  /*1c1f0*/  MUFU.EX2 R208, R52 ;  /* 0x0000003400d07308 */ /* 0x000fe20000000800 */
[-C--:B------:R-:W-:Y:S03]  /*1c200*/  HMMA.16816.F32 R40, R144, R150.reuse, R40 ;  /* 0x000000969028723c */ /* 0x080fe60000001828 */
[C---:B----4-:R-:W-:Y:S01]  /*1c210*/  FMUL.FTZ R44, R133.reuse, R184 ;  /* 0x000000b8852c7220 */ /* 0x050fe20000410000 */
[----:B------:R-:W-:Y:S04]  /*1c220*/  MOV R184, R206 ;  /* 0x000000ce00b87202 */ /* 0x000fe80000000f00 */
[C---:B------:R-:W-:Y:S01]  /*1c230*/  HMMA.16816.F32 R116, R140.reuse, R150, R116 ;  /* 0x000000968c74723c */ /* 0x040fe20000001874 */
[----:B------:R3:W-:Y:S01]  /*1c240*/  MUFU.EX2 R210, R46 ;  /* 0x0000002e00d27308 */ /* 0x0007e20000000800 */
[----:B------:R-:W4:Y:S02]  /*1c250*/  LDSM.16.MT88.4 R148, [R229+0x900] ;  /* 0x00090000e594783b */ /* 0x000f240000004200 */
[----:B-1----:R-:W-:Y:S01]  /*1c260*/  FMUL.FTZ R45, R133, R185 ;  /* 0x000000b9852d7220 */ /* 0x002fe20000410000 */
[----:B------:R-:W-:Y:S03]  /*1c270*/  MOV R185, R205 ;  /* 0x000000cd00b97202 */ /* 0x000fe60000000f00 */
[-C--:B------:R-:W-:Y:S03]  /*1c280*/  HMMA.16816.F32 R120, R140, R152.reuse, R120 ;  /* 0x000000988c78723c */ /* 0x080fe60000001878 */
[----:B------:R1:W1:Y:S01]  /*1c290*/  MUFU.EX2 R209, R47 ;  /* 0x0000002f00d17308 */ /* 0x0002620000000800 */
[----:B------:R-:W-:Y:S04]  /*1c2a0*/  MOV R192, R185 ;  /* 0x000000b900c07202 */ /* 0x000fe80000000f00 */
[C---:B------:R-:W-:Y:S05]  /*1c2b0*/  HMMA.16816.F32 R124, R144.reuse, R152, R124 ;  /* 0x00000098907c723c */ /* 0x040fea000000187c */
[----:B------:R-:W-:Y:S01]  /*1c2c0*/  MUFU.EX2 R175, R53 ;  /* 0x0000003500af7308 */ /* 0x000fe20000000800 */
[C---:B---3--:R-:W-:Y:S01]  /*1c2d0*/  FMUL.FTZ R46, R0.reuse, R186 ;  /* 0x000000ba002e7220 */ /* 0x048fe20000410000 */
[----:B------:R-:W-:Y:S08]  /*1c2e0*/  MOV R186, R204 ;  /* 0x000000cc00ba7202 */ /* 0x000ff00000000f00 */
[----:B------:R-:W-:Y:S01]  /*1c2f0*/  MUFU.EX2 R174, R54 ;  /* 0x0000003600ae7308 */ /* 0x000fe20000000800 */
[----:B-1----:R-:W-:Y:S01]  /*1c300*/  FMUL.FTZ R47, R0, R187 ;  /* 0x000000bb002f7220 */ /* 0x002fe20000410000 */
[----:B------:R-:W-:Y:S04]  /*1c310*/  MOV R187, R195 ;  /* 0x000000c300bb7202 */ /* 0x000fe80000000f00 */
[----:B------:R-:W-:Y:S04]  /*1c320*/  MOV R111, R187 ;  /* 0x000000bb006f7202 */ /* 0x000fe80000000f00 */
        /* <DEDUP_REMOVED lines=14> */
[----:B------:R-:W-:Y:S02]  /*1c410*/  MOV R187, R171 ;  /* 0x000000ab00bb7202 */ /* 0x000fe40000000f00 */
[----:B------:R-:W-:Y:S03]  /*1c420*/  F2FP.PACK_AB R147, R160, R252 ;  /* 0x000000fca093723e */ /* 0x000fe600000000ff */
[-C--:B----4-:R-:W-:Y:S01]  /*1c430*/  HMMA.16816.F32 R4, R140, R148.reuse, R4 ;  /* 0x000000948c04723c */ /* 0x090fe20000001804 */
[----:B------:R-:W-:Y:S07]  /*1c440*/  MUFU.EX2 R203, R66 ;  /* 0x0000004200cb7308 */ /* 0x000fee0000000800 */
[C---:B------:R-:W-:Y:S03]  /*1c450*/  HMMA.16816.F32 R8, R144.reuse, R148, R8 ;  /* 0x000000949008723c */ /* 0x040fe60000001808 */
[----:B------:R4:W-:Y:S04]  /*1c460*/  MUFU.EX2 R204, R67 ;  /* 0x0000004300cc7308 */ /* 0x0009e80000000800 */
[----:B------:R-:W-:Y:S01]  /*1c470*/  MOV R149, R194 ;  /* 0x000000c200957202 */ /* 0x000fe20000000f00 */
[-C--:B------:R-:W-:Y:S04]  /*1c480*/  HMMA.16816.F32 R12, R144, R150.reuse, R12 ;  /* 0x00000096900c723c */ /* 0x080fe8000000180c */
[----:B------:R-:W-:Y:S01]  /*1c490*/  MOV R148, R193 ;  /* 0x000000c100947202 */ /* 0x000fe20000000f00 */
[----:B------:R-:W-:Y:S01]  /*1c4a0*/  MUFU.EX2 R173, R56 ;  /* 0x0000003800ad7308 */ /* 0x000fe20000000800 */
[----:B------:R-:W-:Y:S02]  /*1c4b0*/  MOV R109, R149 ;  /* 0x00000095006d7202 */ /* 0x000fe40000000f00 */
[C---:B------:R-:W-:Y:S01]  /*1c4c0*/  HMMA.16816.F32 R16, R140.reuse, R150, R16 ;  /* 0x000000968c10723c */ /* 0x040fe20000001810 */
[----:B------:R-:W2:Y:S03]  /*1c4d0*/  LDL.LU R150, [R1+0x10] ;  /* 0x0000100001967983 */ /* 0x000ea60000300800 */
[----:B------:R-:W-:Y:S01]  /*1c4e0*/  MOV R149, R170 ;  /* 0x000000aa00957202 */ /* 0x000fe20000000f00 */
[----:B------:R-:W2:Y:S01]  /*1c4f0*/  LDL.LU R151, [R1+0x14] ;  /* 0x0000140001977983 */ /* 0x000ea20000300800 */
[----:B------:R-:W-:Y:S01]  /*1c500*/  MOV R139, R148 ;  /* 0x00000094008b7202 */ /* 0x000fe20000000f00 */
[----:B------:R-:W1:Y:S01]  /*1c510*/  MUFU.EX2 R179, R57 ;  /* 0x0000003900b37308 */ /* 0x000e620000000800 */
[-C--:B---3--:R-:W-:Y:S01]  /*1c520*/  HMMA.16816.F32 R20, R140, R152.reuse, R20 ;  /* 0x000000988c14723c */ /* 0x088fe20000001814 */
[----:B----4-:R-:W3:Y:S03]  /*1c530*/  LDSM.16.MT88.4 R64, [R231+0x900] ;  /* 0x00090000e740783b */ /* 0x010ee60000004200 */
[----:B------:R-:W-:Y:S04]  /*1c540*/  MOV R148, R169 ;  /* 0x000000a900947202 */ /* 0x000fe80000000f00 */
[C---:B------:R-:W-:Y:S01]  /*1c550*/  HMMA.16816.F32 R24, R144.reuse, R152, R24 ;  /* 0x000000989018723c */ /* 0x040fe20000001818 */
[----:B------:R-:W-:Y:S01]  /*1c560*/  MUFU.EX2 R172, R58 ;  /* 0x0000003a00ac7308 */ /* 0x000fe20000000800 */
[----:B------:R-:W4:Y:S04]  /*1c570*/  LDL.LU R152, [R1+0x8] ;  /* 0x0000080001987983 */ /* 0x000f280000300800 */
[----:B------:R-:W4:Y:S02]  /*1c580*/  LDL.LU R153, [R1+0xc] ;  /* 0x00000c0001997983 */ /* 0x000f240000300800 */
[-C--:B------:R-:W-:Y:S03]  /*1c590*/  HMMA.16816.F32 R28, R144, R154.reuse, R28 ;  /* 0x0000009a901c723c */ /* 0x080fe6000000181c */
[----:B------:R3:W3:Y:S05]  /*1c5a0*/  MUFU.EX2 R178, R59 ;  /* 0x0000003b00b27308 */ /* 0x0006ea0000000800 */
[C---:B------:R-:W-:Y:S05]  /*1c5b0*/  HMMA.16816.F32 R32, R140.reuse, R154, R32 ;  /* 0x0000009a8c20723c */ /* 0x040fea0000001820 */
[----:B------:R-:W-:Y:S03]  /*1c5c0*/  MUFU.EX2 R182, R68 ;  /* 0x0000004400b67308 */ /* 0x000fe60000000800 */
[-C--:B-1----:R-:W-:Y:S07]  /*1c5d0*/  HMMA.16816.F32 R36, R140, R52.reuse, R36 ;  /* 0x000000348c24723c */ /* 0x082fee0000001824 */
[----:B------:R-:W-:Y:S01]  /*1c5e0*/  MUFU.EX2 R181, R70 ;  /* 0x0000004600b57308 */ /* 0x000fe20000000800 */
[C---:B------:R-:W-:Y:S01]  /*1c5f0*/  HMMA.16816.F32 R48, R144.reuse, R52, R48 ;  /* 0x000000349030723c */ /* 0x040fe20000001830 */
[----:B---3--:R-:W1:Y:S06]  /*1c600*/  LDSM.16.MT88.4 R56, [R229+0x1100] ;  /* 0x00110000e538783b */ /* 0x008e6c0000004200 */
[----:B------:R-:W-:Y:S01]  /*1c610*/  F2FP.PACK_AB R52, R167, R185 ;  /* 0x000000b9a734723e */ /* 0x000fe200000000ff */
[-C--:B------:R-:W-:Y:S01]  /*1c620*/  HMMA.16816.F32 R40, R144, R54.reuse, R40 ;  /* 0x000000369028723c */ /* 0x080fe20000001828 */
[----:B------:R3:W-:Y:S03]  /*1c630*/  MUFU.EX2 R196, R71 ;  /* 0x0000004700c47308 */ /* 0x0007e60000000800 */
[----:B-----5:R-:W-:Y:S04]  /*1c640*/  F2FP.PACK_AB R53, R250, R251 ;  /* 0x000000fbfa35723e */ /* 0x020fe800000000ff */
[C---:B------:R-:W-:Y:S03]  /*1c650*/  HMMA.16816.F32 R116, R140.reuse, R54, R116 ;  /* 0x000000368c74723c */ /* 0x040fe60000001874 */
[----:B------:R-:W-:Y:S04]  /*1c660*/  MUFU.EX2 R180, R72 ;  /* 0x0000004800b47308 */ /* 0x000fe80000000800 */
[----:B------:R-:W-:Y:S01]  /*1c670*/  F2FP.PACK_AB R54, R224, R225 ;  /* 0x000000e1e036723e */ /* 0x000fe200000000ff */
[-C--:B------:R-:W-:Y:S04]  /*1c680*/  HMMA.16816.F32 R120, R140, R64.reuse, R120 ;  /* 0x000000408c78723c */ /* 0x080fe80000001878 */
[----:B------:R-:W-:Y:S01]  /*1c690*/  F2FP.PACK_AB R55, R222, R223 ;  /* 0x000000dfde37723e */ /* 0x000fe200000000ff */
[----:B------:R-:W-:Y:S03]  /*1c6a0*/  MUFU.EX2 R190, R73 ;  /* 0x0000004900be7308 */ /* 0x000fe60000000800 */
[C---:B------:R-:W-:Y:S01]  /*1c6b0*/  HMMA.16816.F32 R124, R144.reuse, R64, R124 ;  /* 0x00000040907c723c */ /* 0x040fe2000000187c */
[----:B---3--:R-:W-:Y:S06]  /*1c6c0*/  LDSM.16.MT88.4 R68, [R230+0x1100] ;  /* 0x00110000e644783b */ /* 0x008fec0000004200 */
[----:B------:R3:W-:Y:S01]  /*1c6d0*/  MUFU.EX2 R177, R60 ;  /* 0x0000003c00b17308 */ /* 0x0007e20000000800 */
[-C--:B------:R-:W-:Y:S08]  /*1c6e0*/  HMMA.16816.F32 R44, R144, R66.reuse, R44 ;  /* 0x00000042902c723c */ /* 0x080ff0000000182c */
[----:B------:R-:W-:Y:S01]  /*1c6f0*/  HMMA.16816.F32 R128, R140, R66, R128 ;  /* 0x000000428c80723c */ /* 0x000fe20000001880 */
[----:B------:R5:W5:Y:S01]  /*1c700*/  MUFU.EX2 R198, R61 ;  /* 0x0000003d00c67308 */ /* 0x000b620000000800 */
[----:B------:R-:W5:Y:S06]  /*1c710*/  LDSM.16.MT88.4 R64, [R232+0x1100] ;  /* 0x00110000e840783b */ /* 0x000f6c0000004200 */
[-C--:B-1----:R-:W-:Y:S03]  /*1c720*/  HMMA.16816.F32 R4, R52, R56.reuse, R4 ;  /* 0x000000383404723c */ /* 0x082fe60000001804 */
[----:B------:R1:W-:Y:S02]  /*1c730*/  MUFU.EX2 R176, R62 ;  /* 0x0000003e00b07308 */ /* 0x0003e40000000800 */
[----:B---3--:R-:W-:Y:S08]  /*1c740*/  F2FP.PACK_AB R60, R165, R166 ;  /* 0x000000a6a53c723e */ /* 0x008ff000000000ff */
[----:B------:R3:W3:Y:S01]  /*1c750*/  MUFU.EX2 R183, R63 ;  /* 0x0000003f00b77308 */ /* 0x0006e20000000800 */
[----:B-----5:R-:W-:Y:S09]  /*1c760*/  F2FP.PACK_AB R61, R221, R164 ;  /* 0x000000a4dd3d723e */ /* 0x020ff200000000ff */
[----:B------:R-:W-:Y:S01]  /*1c770*/  MUFU.EX2 R189, R74 ;  /* 0x0000004a00bd7308 */ /* 0x000fe20000000800 */
[----:B-1----:R-:W-:Y:S09]  /*1c780*/  F2FP.PACK_AB R62, R216, R215 ;  /* 0x000000d7d83e723e */ /* 0x002ff200000000ff */
[----:B------:R1:W5:Y:S01]  /*1c790*/  MUFU.EX2 R188, R75 ;  /* 0x0000004b00bc7308 */ /* 0x0003620000000800 */
[----:B---3--:R-:W-:Y:S09]  /*1c7a0*/  F2FP.PACK_AB R63, R209, R210 ;  /* 0x000000d2d13f723e */ /* 0x008ff200000000ff */
[----:B------:R-:W-:Y:S01]  /*1c7b0*/  MUFU.EX2 R113, R113 ;  /* 0x0000007100717308 */ /* 0x000fe20000000800 */
[C---:B------:R-:W-:Y:S08]  /*1c7c0*/  HMMA.16816.F32 R8, R60.reuse, R56, R8 ;  /* 0x000000383c08723c */ /* 0x040ff00000001808 */
[-C--:B------:R-:W-:Y:S01]  /*1c7d0*/  HMMA.16816.F32 R12, R60, R58.reuse, R12 ;  /* 0x0000003a3c0c723c */ /* 0x080fe2000000180c */
[----:B------:R-:W-:Y:S01]  /*1c7e0*/  MUFU.EX2 R115, R115 ;  /* 0x0000007300737308 */ /* 0x000fe20000000800 */
[----:B-1----:R-:W-:Y:S06]  /*1c7f0*/  LDSM.16.MT88.4 R72, [R230+0x2100] ;  /* 0x00210000e648783b */ /* 0x002fec0000004200 */
[C---:B------:R-:W-:Y:S03]  /*1c800*/  HMMA.16816.F32 R16, R52.reuse, R58, R16 ;  /* 0x0000003a3410723c */ /* 0x040fe60000001810 */
[----:B------:R-:W-:Y:S01]  /*1c810*/  MUFU.EX2 R138, R138 ;  /* 0x0000008a008a7308 */ /* 0x000fe20000000800 */
[----:B------:R-:W1:Y:S04]  /*1c820*/  LDSM.16.MT88.4 R56, [R231+0x1100] ;  /* 0x00110000e738783b */ /* 0x000e680000004200 */
[-C--:B------:R-:W-:Y:S05]  /*1c830*/  HMMA.16816.F32 R20, R52, R64.reuse, R20 ;  /* 0x000000403414723c */ /* 0x080fea0000001814 */
        /* <DEDUP_REMOVED lines=14> */
[----:B------:R2:W-:Y:S06]  /*1c920*/  MUFU.EX2 R83, R76 ;  /* 0x0000004c00537308 */ /* 0x0005ec0000000800 */
[-C--:B-1----:R-:W-:Y:S04]  /*1c930*/  HMMA.16816.F32 R120, R52, R56.reuse, R120 ;  /* 0x000000383478723c */ /* 0x082fe80000001878 */
[----:B------:R-:W1:Y:S04]  /*1c940*/  MUFU.EX2 R82, R77 ;  /* 0x0000004d00527308 */ /* 0x000e680000000800 */
[C---:B------:R-:W-:Y:S06]  /*1c950*/  HMMA.16816.F32 R124, R60.reuse, R56, R124 ;  /* 0x000000383c7c723c */ /* 0x040fec000000187c */
[----:B------:R-:W1:Y:S01]  /*1c960*/  MUFU.EX2 R81, R78 ;  /* 0x0000004e00517308 */ /* 0x000e620000000800 */
[----:B------:R-:W-:Y:S01]  /*1c970*/  F2FP.PACK_AB R56, R179, R173 ;  /* 0x000000adb338723e */ /* 0x000fe200000000ff */
[-C--:B------:R-:W-:Y:S01]  /*1c980*/  HMMA.16816.F32 R44, R60, R58.reuse, R44 ;  /* 0x0000003a3c2c723c */ /* 0x080fe2000000182c */
[----:B------:R-:W1:Y:S03]  /*1c990*/  LDSM.16.MT88.4 R60, [R232+0x1900] ;  /* 0x00190000e83c783b */ /* 0x000e660000004200 */
        /* <DEDUP_REMOVED lines=10> */
[-C--:B---3--:R-:W-:Y:S01]  /*1ca40*/  HMMA.16816.F32 R4, R52, R64.reuse, R4 ;  /* 0x000000403404723c */ /* 0x088fe20000001804 */
[----:B------:R-:W-:Y:S07]  /*1ca50*/  MUFU.EX2 R86, R86 ;  /* 0x0000005600567308 */ /* 0x000fee0000000800 */
[C---:B------:R-:W-:Y:S03]  /*1ca60*/  HMMA.16816.F32 R8, R56.reuse, R64, R8 ;  /* 0x000000403808723c */ /* 0x040fe60000001808 */
[----:B------:R-:W-:Y:S05]  /*1ca70*/  MUFU.EX2 R87, R87 ;  /* 0x0000005700577308 */ /* 0x000fea0000000800 */
[-C--:B------:R-:W-:Y:S04]  /*1ca80*/  HMMA.16816.F32 R12, R56, R66.reuse, R12 ;  /* 0x00000042380c723c */ /* 0x080fe8000000180c */
[----:B--2---:R-:W-:Y:S01]  /*1ca90*/  FFMA.FTZ R133, R133, R150, R200 ;  /* 0x0000009685857223 */ /* 0x004fe200000100c8 */
[----:B------:R-:W-:Y:S03]  /*1caa0*/  MUFU.EX2 R96, R96 ;  /* 0x0000006000607308 */ /* 0x000fe60000000800 */
[C---:B------:R-:W-:Y:S01]  /*1cab0*/  HMMA.16816.F32 R16, R52.reuse, R66, R16 ;  /* 0x000000423410723c */ /* 0x040fe20000001810 */
[----:B------:R-:W2:Y:S03]  /*1cac0*/  LDSM.16.MT88.4 R64, [R231+0x1900] ;  /* 0x00190000e740783b */ /* 0x000ea60000004200 */
[----:B------:R-:W-:Y:S01]  /*1cad0*/  FFMA.FTZ R0, R0, R151, R199 ;  /* 0x0000009700007223 */ /* 0x000fe200000100c7 */
[----:B------:R-:W-:Y:S02]  /*1cae0*/  MOV R151, R168 ;  /* 0x000000a800977202 */ /* 0x000fe40000000f00 */
[----:B------:R-:W-:Y:S01]  /*1caf0*/  MUFU.EX2 R97, R97 ;  /* 0x0000006100617308 */ /* 0x000fe20000000800 */
[-C--:B-1----:R-:W-:Y:S01]  /*1cb00*/  HMMA.16816.F32 R20, R52, R60.reuse, R20 ;  /* 0x0000003c3414723c */ /* 0x082fe20000001814 */
[----:B------:R-:W-:Y:S03]  /*1cb10*/  LDSM.16.MT88.4 R168, [R232+0x3100] ;  /* 0x00310000e8a8783b */ /* 0x000fe60000004200 */
[----:B------:R-:W-:Y:S02]  /*1cb20*/  FADD.FTZ R0, R211, R0 ;  /* 0x00000000d3007221 */ /* 0x000fe40000010000 */
[----:B----4-:R-:W-:Y:S02]  /*1cb30*/  FFMA.FTZ R134, R134, R152, R202 ;  /* 0x0000009886867223 */ /* 0x010fe400000100ca */
[C---:B------:R-:W-:Y:S01]  /*1cb40*/  HMMA.16816.F32 R24, R56.reuse, R60, R24 ;  /* 0x0000003c3818723c */ /* 0x040fe20000001818 */
[----:B------:R-:W-:Y:S03]  /*1cb50*/  MUFU.EX2 R98, R98 ;  /* 0x0000006200627308 */ /* 0x000fe60000000800 */
[----:B------:R-:W-:Y:S02]  /*1cb60*/  FFMA.FTZ R132, R132, R153, R201 ;  /* 0x0000009984847223 */ /* 0x000fe400000100c9 */
[----:B------:R-:W-:Y:S01]  /*1cb70*/  LDSM.16.MT88.4 R152, [R229+0x3100] ;  /* 0x00310000e598783b */ /* 0x000fe20000004200 */
[----:B------:R-:W-:Y:S01]  /*1cb80*/  FADD.FTZ R76, R213, R0 ;  /* 0x00000000d54c7221 */ /* 0x000fe20000010000 */
[-C--:B------:R-:W-:Y:S03]  /*1cb90*/  HMMA.16816.F32 R28, R56, R62.reuse, R28 ;  /* 0x0000003e381c723c */ /* 0x080fe6000000181c */
[----:B------:R-:W-:Y:S05]  /*1cba0*/  MUFU.EX2 R99, R99 ;  /* 0x0000006300637308 */ /* 0x000fea0000000800 */
[C---:B------:R-:W-:Y:S01]  /*1cbb0*/  HMMA.16816.F32 R32, R52.reuse, R62, R32 ;  /* 0x0000003e3420723c */ /* 0x040fe20000001820 */
[----:B------:R-:W1:Y:S04]  /*1cbc0*/  LDSM.16.MT88.4 R60, [R229+0x2100] ;  /* 0x00210000e53c783b */ /* 0x000e680000004200 */
[----:B------:R-:W-:Y:S03]  /*1cbd0*/  MUFU.EX2 R100, R100 ;  /* 0x0000006400647308 */ /* 0x000fe60000000800 */
[-C--:B------:R-:W-:Y:S07]  /*1cbe0*/  HMMA.16816.F32 R36, R52, R68.reuse, R36 ;  /* 0x000000443424723c */ /* 0x080fee0000001824 */
[----:B------:R-:W-:Y:S01]  /*1cbf0*/  MUFU.EX2 R101, R101 ;  /* 0x0000006500657308 */ /* 0x000fe20000000800 */
[C---:B------:R-:W-:Y:S08]  /*1cc00*/  HMMA.16816.F32 R48, R56.reuse, R68, R48 ;  /* 0x000000443830723c */ /* 0x040ff00000001830 */
[-C--:B------:R-:W-:Y:S01]  /*1cc10*/  HMMA.16816.F32 R40, R56, R70.reuse, R40 ;  /* 0x000000463828723c */ /* 0x080fe20000001828 */
[----:B------:R-:W-:Y:S07]  /*1cc20*/  MUFU.EX2 R102, R102 ;  /* 0x0000006600667308 */ /* 0x000fee0000000800 */
[C---:B------:R-:W-:Y:S01]  /*1cc30*/  HMMA.16816.F32 R116, R52.reuse, R70, R116 ;  /* 0x000000463474723c */ /* 0x040fe20000001874 */
[----:B------:R-:W3:Y:S02]  /*1cc40*/  LDSM.16.MT88.4 R68, [R232+0x2100] ;  /* 0x00210000e844783b */ /* 0x000ee40000004200 */
[----:B------:R-:W-:Y:S05]  /*1cc50*/  MUFU.EX2 R103, R103 ;  /* 0x0000006700677308 */ /* 0x000fea0000000800 */
[-C--:B--2---:R-:W-:Y:S05]  /*1cc60*/  HMMA.16816.F32 R120, R52, R64.reuse, R120 ;  /* 0x000000403478723c */ /* 0x084fea0000001878 */
        /* <DEDUP_REMOVED lines=8> */
[----:B-----5:R-:W-:Y:S02]  /*1ccf0*/  F2FP.PACK_AB R57, R188, R189 ;  /* 0x000000bdbc39723e */ /* 0x020fe400000000ff */
[----:B------:R-:W-:Y:S02]  /*1cd00*/  F2FP.PACK_AB R58, R82, R83 ;  /* 0x00000053523a723e */ /* 0x000fe400000000ff */
[----:B------:R-:W-:Y:S04]  /*1cd10*/  F2FP.PACK_AB R52, R197, R182 ;  /* 0x000000b6c534723e */ /* 0x000fe800000000ff */
[----:B------:R-:W-:Y:S01]  /*1cd20*/  F2FP.PACK_AB R53, R196, R181 ;  /* 0x000000b5c435723e */ /* 0x000fe200000000ff */
[----:B------:R-:W-:Y:S01]  /*1cd30*/  MUFU.EX2 R108, R108 ;  /* 0x0000006c006c7308 */ /* 0x000fe20000000800 */
[----:B------:R-:W-:Y:S02]  /*1cd40*/  F2FP.PACK_AB R54, R194, R195 ;  /* 0x000000c3c236723e */ /* 0x000fe400000000ff */
[----:B------:R-:W-:Y:S02]  /*1cd50*/  F2FP.PACK_AB R55, R191, R193 ;  /* 0x000000c1bf37723e */ /* 0x000fe400000000ff */
[----:B------:R-:W-:Y:S05]  /*1cd60*/  F2FP.PACK_AB R59, R80, R81 ;  /* 0x00000051503b723e */ /* 0x000fea00000000ff */
        /* <DEDUP_REMOVED lines=9> */
[-C--:B---3--:R-:W-:Y:S08]  /*1ce00*/  HMMA.16816.F32 R20, R52, R68.reuse, R20 ;  /* 0x000000443414723c */ /* 0x088ff00000001814 */
        /* <DEDUP_REMOVED lines=13> */
[----:B------:R-:W1:Y:S02]  /*1cee0*/  LDSM.16.MT88.4 R72, [R230+0x2900] ;  /* 0x00290000e648783b */ /* 0x000e640000004200 */
[----:B------:R-:W-:Y:S05]  /*1cef0*/  MUFU.EX2 R104, R104 ;  /* 0x0000006800687308 */ /* 0x000fea0000000800 */
[-C--:B--2---:R-:W-:Y:S05]  /*1cf00*/  HMMA.16816.F32 R120, R52, R64.reuse, R120 ;  /* 0x000000403478723c */ /* 0x084fea0000001878 */
[----:B------:R-:W-:Y:S03]  /*1cf10*/  MUFU.EX2 R105, R105 ;  /* 0x0000006900697308 */ /* 0x000fe60000000800 */
[C---:B------:R-:W-:Y:S07]  /*1cf20*/  HMMA.16816.F32 R124, R56.reuse, R64, R124 ;  /* 0x00000040387c723c */ /* 0x040fee000000187c */
[----:B------:R-:W-:Y:S01]  /*1cf30*/  FADD.FTZ R64, R217, R134 ;  /* 0x00000086d9407221 */ /* 0x000fe20000010000 */
[-C--:B------:R-:W-:Y:S01]  /*1cf40*/  HMMA.16816.F32 R44, R56, R66.reuse, R44 ;  /* 0x00000042382c723c */ /* 0x080fe2000000182c */
[----:B------:R-:W2:Y:S03]  /*1cf50*/  MUFU.EX2 R106, R106 ;  /* 0x0000006a006a7308 */ /* 0x000ea60000000800 */
[----:B------:R-:W-:Y:S03]  /*1cf60*/  FADD.FTZ R79, R220, R64 ;  /* 0x00000040dc4f7221 */ /* 0x000fe60000010000 */
[----:B----4-:R-:W-:Y:S01]  /*1cf70*/  F2FP.PACK_AB R58, R93, R92 ;  /* 0x0000005c5d3a723e */ /* 0x010fe200000000ff */
[----:B------:R-:W-:Y:S01]  /*1cf80*/  HMMA.16816.F32 R128, R52, R66, R128 ;  /* 0x000000423480723c */ /* 0x000fe20000001880 */
[----:B------:R-:W4:Y:S03]  /*1cf90*/  LDSM.16.MT88.4 R64, [R231+0x2900] ;  /* 0x00290000e740783b */ /* 0x000f260000004200 */
        /* <DEDUP_REMOVED lines=13> */
[----:B--2---:R-:W-:Y:S01]  /*1d070*/  F2FP.PACK_AB R185, R107, R106 ;  /* 0x0000006a6bb9723e */ /* 0x004fe200000000ff */
[-C--:B-1----:R-:W-:Y:S03]  /*1d080*/  HMMA.16816.F32 R4, R52, R60.reuse, R4 ;  /* 0x0000003c3404723c */ /* 0x082fe60000001804 */
[----:B------:R-:W-:Y:S01]  /*1d090*/  F2FP.PACK_AB R186, R138, R108 ;  /* 0x0000006c8aba723e */ /* 0x000fe200000000ff */
[----:B------:R-:W-:Y:S01]  /*1d0a0*/  FADD.FTZ R0, R111, R0 ;  /* 0x000000006f007221 */ /* 0x000fe20000010000 */
[----:B------:R-:W-:Y:S03]  /*1d0b0*/  MOV R133, R135 ;  /* 0x0000008700857202 */ /* 0x000fe60000000f00 */
[C---:B------:R-:W-:Y:S01]  /*1d0c0*/  HMMA.16816.F32 R8, R56.reuse, R60, R8 ;  /* 0x0000003c3808723c */ /* 0x040fe20000001808 */
[----:B------:R1:W2:Y:S07]  /*1d0d0*/  MUFU.EX2 R60, R3 ;  /* 0x00000003003c7308 */ /* 0x0002ae0000000800 */
[-C--:B------:R-:W-:Y:S08]  /*1d0e0*/  HMMA.16816.F32 R12, R56, R62.reuse, R12 ;  /* 0x0000003e380c723c */ /* 0x080ff0000000180c */
[C---:B------:R-:W-:Y:S08]  /*1d0f0*/  HMMA.16816.F32 R16, R52.reuse, R62, R16 ;  /* 0x0000003e3410723c */ /* 0x040ff00000001810 */
[-C--:B---3--:R-:W-:Y:S04]  /*1d100*/  HMMA.16816.F32 R20, R52, R68.reuse, R20 ;  /* 0x000000443414723c */ /* 0x088fe80000001814 */
[----:B-1----:R-:W-:Y:S01]  /*1d110*/  FADD.FTZ R3, R187, R76 ;  /* 0x0000004cbb037221 */ /* 0x002fe20000010000 */
[----:B--2---:R-:W-:Y:S03]  /*1d120*/  F2FP.PACK_AB R187, R60, R110 ;  /* 0x0000006e3cbb723e */ /* 0x004fe600000000ff */
[C---:B------:R-:W-:Y:S08]  /*1d130*/  HMMA.16816.F32 R24, R56.reuse, R68, R24 ;  /* 0x000000443818723c */ /* 0x040ff00000001818 */
[-C--:B------:R-:W-:Y:S08]  /*1d140*/  HMMA.16816.F32 R28, R56, R70.reuse, R28 ;  /* 0x00000046381c723c */ /* 0x080ff0000000181c */
[C---:B------:R-:W-:Y:S07]  /*1d150*/  HMMA.16816.F32 R32, R52.reuse, R70, R32 ;  /* 0x000000463420723c */ /* 0x040fee0000001820 */
[----:B------:R-:W-:Y:S01]  /*1d160*/  MOV R70, R2 ;  /* 0x0000000200467202 */ /* 0x000fe20000000f00 */
[-C--:B------:R-:W-:Y:S08]  /*1d170*/  HMMA.16816.F32 R36, R52, R72.reuse, R36 ;  /* 0x000000483424723c */ /* 0x080ff00000001824 */
        /* <DEDUP_REMOVED lines=134> */
.L_x_1586:
[----:B------:R-:W3:Y:S04]  /*1d9e0*/  LDL.LU R6, [R1+0x8] ;  /* 0x0000080001067983 */ /* 0x000ee80000300800 */
[----:B--2---:R-:W2:Y:S04]  /*1d9f0*/  LDL.LU R9, [R1+0xc] ;  /* 0x00000c0001097983 */ /* 0x004ea80000300800 */
[----:B----4-:R-:W4:Y:S04]  /*1da00*/  LDL.LU R8, [R1+0x10] ;  /* 0x0000100001087983 */ /* 0x010f280000300800 */
[----:B------:R-:W4:Y:S01]  /*1da10*/  LDL.LU R2, [R1+0x14] ;  /* 0x0000140001027983 */ /* 0x000f220000300800 */
[----:B------:R-:W-:-:S02]  /*1da20*/  MOV R36, 0xff800000 ;  /* 0xff80000000247802 */ /* 0x000fc40000000f00 */
[----:B------:R-:W-:Y:S02]  /*1da30*/  MOV R37, 0xff800000 ;  /* 0xff80000000257802 */ /* 0x000fe40000000f00 */
[----:B------:R-:W-:Y:S02]  /*1da40*/  MOV R38, 0xff800000 ;  /* 0xff80000000267802 */ /* 0x000fe40000000f00 */
[----:B------:R-:W-:Y:S02]  /*1da50*/  MOV R39, 0xff800000 ;  /* 0xff80000000277802 */ /* 0x000fe40000000f00 */
[----:B------:R-:W-:Y:S01]  /*1da60*/  PLOP3.LUT P4, PT, PT, PT, PT, 0x8, 0x0 ;  /* 0x000000000000781c */ /* 0x000fe20003f8e170 */
[----:B---3--:R-:W1:Y:S04]  /*1da70*/  SHFL.BFLY PT, R4, R6, 0x2, 0x1f ;  /* 0x0c401f0006047f89 */ /* 0x008e6800000e0000 */
[----:B--2---:R-:W2:Y:S04]  /*1da80*/  SHFL.BFLY PT, R5, R9, 0x2, 0x1f ;  /* 0x0c401f0009057f89 */ /* 0x004ea800000e0000 */
[----:B----4-:R-:W3:Y:S01]  /*1da90*/  SHFL.BFLY PT, R7, R2, 0x2, 0x1f ;  /* 0x0c401f0002077f89 */ /* 0x010ee200000e0000 */
        /* <DEDUP_REMOVED lines=108> */
.L_x_1530:
        /* <DEDUP_REMOVED lines=135> */
.L_x_1591:
        /* <DEDUP_REMOVED lines=196> */
.L_x_1590:
        /* <DEDUP_REMOVED lines=31> */
.L_x_1592:
        /* <DEDUP_REMOVED lines=43> */
.L_x_1594:
[----:B------:R-:W-:Y:S05]  /*1fab0*/  BSYNC B0 ;  /* 0x0000000000007941 */ /* 0x000fea0003800000 */
.L_x_1593:
        /* <DEDUP_REMOVED lines=109> */
.L_x_1595:
        /* <DEDUP_REMOVED lines=15> */
.L_x_1617:


//--------------------- .nv.shared._ZN7cutlass13device_kernelIN5flash19enable_sm80_to_sm89INS1_16FlashAttnFwdSm80INS1_25CollectiveMainloopFwdSm80ILi4ELi1ELb0EN4cute5tupleIJNS5_1CILi128EEENS7_ILi112EEENS7_ILi64EEEEEELi64ENS_6half_tEfNS_4arch4Sm80ELb0ELb0ELb1ELb0ELb1ELb0ELb1ELb0EEENS1_21CollectiveEpilogueFwdINS6_IJS8_SA_S9_EEENS6_IJNS7_ILi1EEESI_SI_EEESC_SE_Li128ELb0ELb1ELb0ELb0EEENS1_19SingleTileSchedulerILb0ELb0ELb1ELi128EEEEEEEEEvNT_6ParamsE --------------------------
	.section	.nv.shared._ZN7cutlass13device_kernelIN5flash19enable_sm80_to_sm89INS1_16FlashAttnFwdSm80INS1_25CollectiveMainloopFwdSm80ILi4ELi1ELb0EN4cute5tupleIJNS5_1CILi128EEENS7_ILi112EEENS7_ILi64EEEEEELi64ENS_6half_tEfNS_4arch4Sm80ELb0ELb0ELb1ELb0ELb1ELb0ELb1ELb0EEENS1_21CollectiveEpilogueFwdINS6_IJS8_SA_S9_EEENS6_IJNS7_ILi1EEESI_SI_EEESC_SE_Li128ELb0ELb1ELb0ELb0EEENS1_19SingleTileSchedulerILb0ELb0ELb1ELi128EEEEEEEEEvNT_6ParamsE,"aw",@nobits
	.sectionflags	@""
	.align	16


//--------------------- .nv.global                --------------------------
	.section	.nv.global,"aw",@nobits
.nv.global:
	.type		_ZN82_INTERNAL_fdc0a450_46_flash_fwd_hdim64_fp16_paged_softcapall_sm80_cu_c04999b1_35134cute1_E,@object
	.size		_ZN82_INTERNAL_fdc0a450_46_flash_fwd_hdim64_fp16_paged_softcapall_sm80_cu_c04999b1_35134cute1_E,(_ZN82_INTERNAL_fdc0a450_46_flash_fwd_hdim64_fp16_paged_softcapall_sm80_cu_c04999b1_35134cuda3std3__45__cpo6cbeginE - _ZN82_INTERNAL_fdc0a450_46_flash_fwd_hdim64_fp16_paged_softcapall_sm80_cu_c04999b1_35134cute1_E)
_ZN82_INTERNAL_fdc0a450_46_flash_fwd_hdim64_fp16_paged_softcapall_sm80_cu_c04999b1_35134cute1_E:
	.zero		1
	.type		_ZN82_INTERNAL_fdc0a450_46_flash_fwd_hdim64_fp16_paged_softcapall_sm80_cu_c04999b1_35134cuda3std3__45__cpo6cbeginE,@object
	.size		_ZN82_INTERNAL_fdc0a450_46_flash_fwd_hdim64_fp16_paged_softcapall_sm80_cu_c04999b1_35134cuda3std3__45__cpo6cbeginE,(_ZN82_INTERNAL_fdc0a450_46_flash_fwd_hdim64_fp16_paged_softcapall_sm80_cu_c04999b1_35134cuda3std3__48in_placeE - _ZN82_INTERNAL_fdc0a450_46_flash_fwd_hdim64_fp16_paged_softcapall_sm80_cu_c04999b1_35134cuda3std3__45__cpo6cbeginE)
_ZN82_INTERNAL_fdc0a450_46_flash_fwd_hdim64_fp16_paged_softcapall_sm80_cu_c04999b1_35134cuda3std3__45__cpo6cbeginE:
	.zero		1
	.type		_ZN82_INTERNAL_fdc0a450_46_flash_fwd_hdim64_fp16_paged_softcapall_sm80_cu_c04999b1_35134cuda3std3__48in_placeE,@object
	.size		_ZN82_INTERNAL_fdc0a450_46_flash_fwd_hdim64_fp16_paged_softcapall_sm80_cu_c04999b1_35134cuda3std3__48in_placeE,(_ZN82_INTERNAL_fdc0a450_46_flash_fwd_hdim64_fp16_paged_softcapall_sm80_cu_c04999b1_35134cuda3std6ranges3__45__cpo9iter_moveE - _ZN82_INTERNAL_fdc0a450_46_flash_fwd_hdim64_fp16_paged_softcapall_sm80_cu_c04999b1_35134cuda3std3__48in_placeE)
_ZN82_INTERNAL_fdc0a450_46_flash_fwd_hdim64_fp16_paged_softcapall_sm80_cu_c04999b1_35134cuda3std3__48in_placeE:
	.zero		1
	.type		_ZN82_INTERNAL_fdc0a450_46_flash_fwd_hdim64_fp16_paged_softcapall_sm80_cu_c04999b1_35134cuda3std6ranges3__45__cpo9iter_moveE,@object
	.size		_ZN82_INTERNAL_fdc0a450_46_flash_fwd_hdim64_fp16_paged_softcapall_sm80_cu_c04999b1_35134cuda3std6ranges3__45__cpo9iter_moveE,(_ZN82_INTERNAL_fdc0a450_46_flash_fwd_hdim64_fp16_paged_softcapall_sm80_cu_c04999b1_35134cuda3std3__45__cpo5beginE - _ZN82_INTERNAL_fdc0a450_46_flash_fwd_hdim64_fp16_paged_softcapall_sm80_cu_c04999b1_35134cuda3std6ranges3__45__cpo9iter_moveE)
_ZN82_INTERNAL_fdc0a450_46_flash_fwd_hdim64_fp16_paged_softcapall_sm80_cu_c04999b1_35134cuda3std6ranges3__45__cpo9iter_moveE:
	.zero		1
	.type		_ZN82_INTERNAL_fdc0a450_46_flash_fwd_hdim64_fp16_paged_softcapall_sm80_cu_c04999b1_35134cuda3std3__45__cpo5beginE,@object
	.size		_ZN82_INTERNAL_fdc0a450_46_flash_fwd_hdim64_fp16_paged_softcapall_sm80_cu_c04999b1_35134cuda3std3__45__cpo5beginE,(_ZN82_INTERNAL_fdc0a450_46_flash_fwd_hdim64_fp16_paged_softcapall_sm80_cu_c04999b1_35134cuda3std3__484_GLOBAL__N__fdc0a450_46_flash_fwd_hdim64_fp16_paged_softcapall_sm80_cu_c04999b1_35136ignoreE - _ZN82_INTERNAL_fdc0a450_46_flash_fwd_hdim64_fp16_paged_softcapall_sm80_cu_c04999b1_35134cuda3std3__45__cpo5beginE)
_ZN82_INTERNAL_fdc0a450_46_flash_fwd_hdim64_fp16_paged_softcapall_sm80_cu_c04999b1_35134cuda3std3__45__cpo5beginE:
	.zero		1
	.type		_ZN82_INTERNAL_fdc0a450_46_flash_fwd_hdim64_fp16_paged_softcapall_sm80_cu_c04999b1_35134cuda3std3__484_GLOBAL__N__fdc0a450_46_flash_fwd_hdim64_fp16_paged_softcapall_sm80_cu_c04999b1_35136ignoreE,@object
	.size		_ZN82_INTERNAL_fdc0a450_46_flash_fwd_hdim64_fp16_paged_softcapall_sm80_cu_c04999b1_35134cuda3std3__484_GLOBAL__N__fdc0a450_46_flash_fwd_hdim64_fp16_paged_softcapall_sm80_cu_c04999b1_35136ignoreE,(_ZN82_INTERNAL_fdc0a450_46_flash_fwd_hdim64_fp16_paged_softcapall_sm80_cu_c04999b1_35134cute7productE - _ZN82_INTERNAL_fdc0a450_46_flash_fwd_hdim64_fp16_paged_softcapall_sm80_cu_c04999b1_35134cuda3std3__484_GLOBAL__N__fdc0a450_46_flash_fwd_hdim64_fp16_paged_softcapall_sm80_cu_c04999b1_35136ignoreE)
_ZN82_INTERNAL_fdc0a450_46_flash_fwd_hdim64_fp16_paged_softcapall_sm80_cu_c04999b1_35134cuda3std3__484_GLOBAL__N__fdc0a450_46_flash_fwd_hdim64_fp16_paged_softcapall_sm80_cu_c04999b1_35136ignoreE:
	.zero		1
	.type		_ZN82_INTERNAL_fdc0a450_46_flash_fwd_hdim64_fp16_paged_softcapall_sm80_cu_c04999b1_35134cute7productE,@object
	.size		_ZN82_INTERNAL_fdc0a450_46_flash_fwd_hdim64_fp16_paged_softcapall_sm80_cu_c04999b1_35134cute7productE,(_ZN82_INTERNAL_fdc0a450_46_flash_fwd_hdim64_fp16_paged_softcapall_sm80_cu_c04999b1_35134cuda3std3__45__cpo3endE - _ZN82_INTERNAL_fdc0a450_46_flash_fwd_hdim64_fp16_paged_softcapall_sm80_cu_c04999b1_35134cute7productE)
_ZN82_INTERNAL_fdc0a450_46_flash_fwd_hdim64_fp16_paged_softcapall_sm80_cu_c04999b1_35134cute7productE:
	.zero		1
	.type		_ZN82_INTERNAL_fdc0a450_46_flash_fwd_hdim64_fp16_paged_softcapall_sm80_cu_c04999b1_35134cuda3std3__45__cpo3endE,@object
	.size		_ZN82_INTERNAL_fdc0a450_46_flash_fwd_hdim64_fp16_paged_softcapall_sm80_cu_c04999b1_35134cuda3std3__45__cpo3endE,(_ZN82_INTERNAL_fdc0a450_46_flash_fwd_hdim64_fp16_paged_softcapall_sm80_cu_c04999b1_35134cuda3std3__419piecewise_constructE - _ZN82_INTERNAL_fdc0a450_46_flash_fwd_hdim64_fp16_paged_softcapall_sm80_cu_c04999b1_35134cuda3std3__45__cpo3endE)
_ZN82_INTERNAL_fdc0a450_46_flash_fwd_hdim64_fp16_paged_softcapall_sm80_cu_c04999b1_35134cuda3std3__45__cpo3endE:
	.zero		1
	.type		_ZN82_INTERNAL_fdc0a450_46_flash_fwd_hdim64_fp16_paged_softcapall_sm80_cu_c04999b1_35134cuda3std3__419piecewise_constructE,@object
	.size		_ZN82_INTERNAL_fdc0a450_46_flash_fwd_hdim64_fp16_paged_softcapall_sm80_cu_c04999b1_35134cuda3std3__419piecewise_constructE,(_ZN82_INTERNAL_fdc0a450_46_flash_fwd_hdim64_fp16_paged_softcapall_sm80_cu_c04999b1_35134cuda3std3__45__cpo4cendE - _ZN82_INTERNAL_fdc0a450_46_flash_fwd_hdim64_fp16_paged_softcapall_sm80_cu_c04999b1_35134cuda3std3__419piecewise_constructE)
_ZN82_INTERNAL_fdc0a450_46_flash_fwd_hdim64_fp16_paged_softcapall_sm80_cu_c04999b1_35134cuda3std3__419piecewise_constructE:
	.zero		1
	.type		_ZN82_INTERNAL_fdc0a450_46_flash_fwd_hdim64_fp16_paged_softcapall_sm80_cu_c04999b1_35134cuda3std3__45__cpo4cendE,@object
	.size		_ZN82_INTERNAL_fdc0a450_46_flash_fwd_hdim64_fp16_paged_softcapall_sm80_cu_c04999b1_35134cuda3std3__45__cpo4cendE,(_ZN82_INTERNAL_fdc0a450_46_flash_fwd_hdim64_fp16_paged_softcapall_sm80_cu_c04999b1_35134cuda3std6ranges3__45__cpo4swapE - _ZN82_INTERNAL_fdc0a450_46_flash_fwd_hdim64_fp16_paged_softcapall_sm80_cu_c04999b1_35134cuda3std3__45__cpo4cendE)
_ZN82_INTERNAL_fdc0a450_46_flash_fwd_hdim64_fp16_paged_softcapall_sm80_cu_c04999b1_35134cuda3std3__45__cpo4cendE:
	.zero		1
	.type		_ZN82_INTERNAL_fdc0a450_46_flash_fwd_hdim64_fp16_paged_softcapall_sm80_cu_c04999b1_35134cuda3std6ranges3__45__cpo4swapE,@object
	.size		_ZN82_INTERNAL_fdc0a450_46_flash_fwd_hdim64_fp16_paged_softcapall_sm80_cu_c04999b1_35134cuda3std6ranges3__45__cpo4swapE,(.L_7 - _ZN82_INTERNAL_fdc0a450_46_flash_fwd_hdim64_fp16_paged_softcapall_sm80_cu_c04999b1_35134cuda3std6ranges3__45__cpo4swapE)
_ZN82_INTERNAL_fdc0a450_46_flash_fwd_hdim64_fp16_paged_softcapall_sm80_cu_c04999b1_35134cuda3std6ranges3__45__cpo4swapE:
	.zero		1
.L_7:


//--------------------- .nv.shared._ZN7cutlass13device_kernelIN5flash19enable_sm80_to_sm89INS1_16FlashAttnFwdSm80INS1_25CollectiveMainloopFwdSm80ILi4ELi1ELb0EN4cute5tupleIJNS5_1CILi128EEENS7_ILi112EEENS7_ILi64EEEEEELi64ENS_6half_tEfNS_4arch4Sm80ELb0ELb0ELb1ELb1ELb1ELb0ELb1ELb0EEENS1_21CollectiveEpilogueFwdINS6_IJS8_SA_S9_EEENS6_IJNS7_ILi1EEESI_SI_EEESC_SE_Li128ELb1ELb1ELb0ELb0EEENS1_19SingleTileSchedulerILb1ELb0ELb1ELi128EEEEEEEEEvNT_6ParamsE --------------------------
	.section	.nv.shared._ZN7cutlass13device_kernelIN5flash19enable_sm80_to_sm89INS1_16FlashAttnFwdSm80INS1_25CollectiveMainloopFwdSm80ILi4ELi1ELb0EN4cute5tupleIJNS5_1CILi128EEENS7_ILi112EEENS7_ILi64EEEEEELi64ENS_6half_tEfNS_4arch4Sm80ELb0ELb0ELb1ELb1ELb1ELb0ELb1ELb0EEENS1_21CollectiveEpilogueFwdINS6_IJS8_SA_S9_EEENS6_IJNS7_ILi1EEESI_SI_EEESC_SE_Li128ELb1ELb1ELb0ELb0EEENS1_19SingleTileSchedulerILb1ELb0ELb1ELi128EEEEEEEEEvNT_6ParamsE,"aw",@nobits
	.sectionflags	@""
	.align	16


//--------------------- .nv.shared._ZN7cutlass13device_kernelIN5flash19enable_sm80_to_sm89INS1_16FlashAttnFwdSm80INS1_25CollectiveMainloopFwdSm80ILi4ELi1ELb0EN4cute5tupleIJNS5_1CILi128EEENS7_ILi112EEENS7_ILi64EEEEEELi64ENS_6half_tEfNS_4arch4Sm80ELb0ELb0ELb1ELb1ELb1ELb1ELb1ELb0EEENS1_21CollectiveEpilogueFwdINS6_IJS8_SA_S9_EEENS6_IJNS7_ILi1EEESI_SI_EEESC_SE_Li128ELb1ELb1ELb0ELb0EEENS1_19SingleTileSchedulerILb1ELb0ELb1ELi128EEEEEEEEEvNT_6ParamsE --------------------------
	.section	.nv.shared._ZN7cutlass13device_kernelIN5flash19enable_sm80_to_sm89INS1_16FlashAttnFwdSm80INS1_25CollectiveMainloopFwdSm80ILi4ELi1ELb0EN4cute5tupleIJNS5_1CILi128EEENS7_ILi112EEENS7_ILi64EEEEEELi64ENS_6half_tEfNS_4arch4Sm80ELb0ELb0ELb1ELb1ELb1ELb1ELb1ELb0EEENS1_21CollectiveEpilogueFwdINS6_IJS8_SA_S9_EEENS6_IJNS7_ILi1EEESI_SI_EEESC_SE_Li128ELb1ELb1ELb0ELb0EEENS1_19SingleTileSchedulerILb1ELb0ELb1ELi128EEEEEEEEEvNT_6ParamsE,"aw",@nobits
	.sectionflags	@""
	.align	16


//--------------------- .nv.shared._ZN7cutlass13device_kernelIN5flash19enable_sm80_to_sm89INS1_16FlashAttnFwdSm80INS1_25CollectiveMainloopFwdSm80ILi4ELi1ELb0EN4cute5tupleIJNS5_1CILi128EEENS7_ILi96EEENS7_ILi64EEEEEELi64ENS_6half_tEfNS_4arch4Sm80ELb0ELb1ELb1ELb0ELb1ELb0ELb1ELb0EEENS1_21CollectiveEpilogueFwdINS6_IJS8_SA_S9_EEENS6_IJNS7_ILi1EEESI_SI_EEESC_SE_Li128ELb0ELb1ELb0ELb0EEENS1_19SingleTileSchedulerILb0ELb0ELb1ELi128EEEEEEEEEvNT_6ParamsE --------------------------
	.section	.nv.shared._ZN7cutlass13device_kernelIN5flash19enable_sm80_to_sm89INS1_16FlashAttnFwdSm80INS1_25CollectiveMainloopFwdSm80ILi4ELi1ELb0EN4cute5tupleIJNS5_1CILi128EEENS7_ILi96EEENS7_ILi64EEEEEELi64ENS_6half_tEfNS_4arch4Sm80ELb0ELb1ELb1ELb0ELb1ELb0ELb1ELb0EEENS1_21CollectiveEpilogueFwdINS6_IJS8_SA_S9_EEENS6_IJNS7_ILi1EEESI_SI_EEESC_SE_Li128ELb0ELb1ELb0ELb0EEENS1_19SingleTileSchedulerILb0ELb0ELb1ELi128EEEEEEEEEvNT_6ParamsE,"aw",@nobits
	.sectionflags	@""
	.align	16


//--------------------- .nv.shared._ZN7cutlass13device_kernelIN5flash19enable_sm80_to_sm89INS1_16FlashAttnFwdSm80INS1_25CollectiveMainloopFwdSm80ILi4ELi1ELb0EN4cute5tupleIJNS5_1CILi128EEENS7_ILi96EEENS7_ILi64EEEEEELi64ENS_6half_tEfNS_4arch4Sm80ELb0ELb1ELb1ELb1ELb1ELb0ELb1ELb0EEENS1_21CollectiveEpilogueFwdINS6_IJS8_SA_S9_EEENS6_IJNS7_ILi1EEESI_SI_EEESC_SE_Li128ELb1ELb1ELb0ELb0EEENS1_19SingleTileSchedulerILb1ELb0ELb1ELi128EEEEEEEEEvNT_6ParamsE --------------------------
	.section	.nv.shared._ZN7cutlass13device_kernelIN5flash19enable_sm80_to_sm89INS1_16FlashAttnFwdSm80INS1_25CollectiveMainloopFwdSm80ILi4ELi1ELb0EN4cute5tupleIJNS5_1CILi128EEENS7_ILi96EEENS7_ILi64EEEEEELi64ENS_6half_tEfNS_4arch4Sm80ELb0ELb1ELb1ELb1ELb1ELb0ELb1ELb0EEENS1_21CollectiveEpilogueFwdINS6_IJS8_SA_S9_EEENS6_IJNS7_ILi1EEESI_SI_EEESC_SE_Li128ELb1ELb1ELb0ELb0EEENS1_19SingleTileSchedulerILb1ELb0ELb1ELi128EEEEEEEEEvNT_6ParamsE,"aw",@nobits
	.sectionflags	@""
	.align	16


//--------------------- .nv.shared._ZN7cutlass13device_kernelIN5flash19enable_sm80_to_sm89INS1_16FlashAttnFwdSm80INS1_25CollectiveMainloopFwdSm80ILi4ELi1ELb0EN4cute5tupleIJNS5_1CILi128EEENS7_ILi96EEENS7_ILi64EEEEEELi64ENS_6half_tEfNS_4arch4Sm80ELb0ELb1ELb1ELb1ELb1ELb1ELb1ELb0EEENS1_21CollectiveEpilogueFwdINS6_IJS8_SA_S9_EEENS6_IJNS7_ILi1EEESI_SI_EEESC_SE_Li128ELb1ELb1ELb0ELb0EEENS1_19SingleTileSchedulerILb1ELb0ELb1ELi128EEEEEEEEEvNT_6ParamsE --------------------------
	.section	.nv.shared._ZN7cutlass13device_kernelIN5flash19enable_sm80_to_sm89INS1_16FlashAttnFwdSm80INS1_25CollectiveMainloopFwdSm80ILi4ELi1ELb0EN4cute5tupleIJNS5_1CILi128EEENS7_ILi96EEENS7_ILi64EEEEEELi64ENS_6half_tEfNS_4arch4Sm80ELb0ELb1ELb1ELb1ELb1ELb1ELb1ELb0EEENS1_21CollectiveEpilogueFwdINS6_IJS8_SA_S9_EEENS6_IJNS7_ILi1EEESI_SI_EEESC_SE_Li128ELb1ELb1ELb0ELb0EEENS1_19SingleTileSchedulerILb1ELb0ELb1ELi128EEEEEEEEEvNT_6ParamsE,"aw",@nobits
	.sectionflags	@""
	.align	16


//--------------------- .nv.shared._ZN7cutlass13device_kernelIN5flash19enable_sm80_to_sm89INS1_16FlashAttnFwdSm80INS1_25CollectiveMainloopFwdSm80ILi4ELi1ELb0EN4cute5tupleIJNS5_1CILi128EEENS7_ILi112EEENS7_ILi64EEEEEELi64ENS_6half_tEfNS_4arch4Sm80ELb1ELb0ELb1ELb0ELb1ELb0ELb1ELb0EEENS1_21CollectiveEpilogueFwdINS6_IJS8_SA_S9_EEENS6_IJNS7_ILi1EEESI_SI_EEESC_SE_Li128ELb0ELb1ELb0ELb0EEENS1_30DynamicPersistentTileSchedulerILi128ELi128ELb0ELb1ELb0EEEEEEEEEvNT_6ParamsE --------------------------
	.section	.nv.shared._ZN7cutlass13device_kernelIN5flash19enable_sm80_to_sm89INS1_16FlashAttnFwdSm80INS1_25CollectiveMainloopFwdSm80ILi4ELi1ELb0EN4cute5tupleIJNS5_1CILi128EEENS7_ILi112EEENS7_ILi64EEEEEELi64ENS_6half_tEfNS_4arch4Sm80ELb1ELb0ELb1ELb0ELb1ELb0ELb1ELb0EEENS1_21CollectiveEpilogueFwdINS6_IJS8_SA_S9_EEENS6_IJNS7_ILi1EEESI_SI_EEESC_SE_Li128ELb0ELb1ELb0ELb0EEENS1_30DynamicPersistentTileSchedulerILi128ELi128ELb0ELb1ELb0EEEEEEEEEvNT_6ParamsE,"aw",@nobits
	.sectionflags	@""
	.align	16


//--------------------- .nv.shared._ZN7cutlass13device_kernelIN5flash19enable_sm80_to_sm89INS1_16FlashAttnFwdSm80INS1_25CollectiveMainloopFwdSm80ILi4ELi1ELb0EN4cute5tupleIJNS5_1CILi128EEENS7_ILi112EEENS7_ILi64EEEEEELi64ENS_6half_tEfNS_4arch4Sm80ELb1ELb0ELb1ELb1ELb1ELb0ELb1ELb0EEENS1_21CollectiveEpilogueFwdINS6_IJS8_SA_S9_EEENS6_IJNS7_ILi1EEESI_SI_EEESC_SE_Li128ELb1ELb1ELb0ELb0EEENS1_19SingleTileSchedulerILb1ELb0ELb1ELi128EEEEEEEEEvNT_6ParamsE --------------------------
	.section	.nv.shared._ZN7cutlass13device_kernelIN5flash19enable_sm80_to_sm89INS1_16FlashAttnFwdSm80INS1_25CollectiveMainloopFwdSm80ILi4ELi1ELb0EN4cute5tupleIJNS5_1CILi128EEENS7_ILi112EEENS7_ILi64EEEEEELi64ENS_6half_tEfNS_4arch4Sm80ELb1ELb0ELb1ELb1ELb1ELb0ELb1ELb0EEENS1_21CollectiveEpilogueFwdINS6_IJS8_SA_S9_EEENS6_IJNS7_ILi1EEESI_SI_EEESC_SE_Li128ELb1ELb1ELb0ELb0EEENS1_19SingleTileSchedulerILb1ELb0ELb1ELi128EEEEEEEEEvNT_6ParamsE,"aw",@nobits
	.sectionflags	@""
	.align	16


//--------------------- .nv.shared._ZN7cutlass13device_kernelIN5flash19enable_sm80_to_sm89INS1_16FlashAttnFwdSm80INS1_25CollectiveMainloopFwdSm80ILi4ELi1ELb0EN4cute5tupleIJNS5_1CILi128EEENS7_ILi112EEENS7_ILi64EEEEEELi64ENS_6half_tEfNS_4arch4Sm80ELb1ELb0ELb1ELb1ELb1ELb1ELb1ELb0EEENS1_21CollectiveEpilogueFwdINS6_IJS8_SA_S9_EEENS6_IJNS7_ILi1EEESI_SI_EEESC_SE_Li128ELb1ELb1ELb0ELb0EEENS1_19SingleTileSchedulerILb1ELb0ELb1ELi128EEEEEEEEEvNT_6ParamsE --------------------------
	.section	.nv.shared._ZN7cutlass13device_kernelIN5flash19enable_sm80_to_sm89INS1_16FlashAttnFwdSm80INS1_25CollectiveMainloopFwdSm80ILi4ELi1ELb0EN4cute5tupleIJNS5_1CILi128EEENS7_ILi112EEENS7_ILi64EEEEEELi64ENS_6half_tEfNS_4arch4Sm80ELb1ELb0ELb1ELb1ELb1ELb1ELb1ELb0EEENS1_21CollectiveEpilogueFwdINS6_IJS8_SA_S9_EEENS6_IJNS7_ILi1EEESI_SI_EEESC_SE_Li128ELb1ELb1ELb0ELb0EEENS1_19SingleTileSchedulerILb1ELb0ELb1ELi128EEEEEEEEEvNT_6ParamsE,"aw",@nobits
	.sectionflags	@""
	.align	16


//--------------------- .nv.shared._ZN7cutlass13device_kernelIN5flash19enable_sm80_to_sm89INS1_16FlashAttnFwdSm80INS1_25CollectiveMainloopFwdSm80ILi4ELi1ELb0EN4cute5tupleIJNS5_1CILi128EEENS7_ILi112EEENS7_ILi64EEEEEELi64ENS_6half_tEfNS_4arch4Sm80ELb0ELb0ELb0ELb0ELb1ELb0ELb1ELb0EEENS1_21CollectiveEpilogueFwdINS6_IJS8_SA_S9_EEENS6_IJNS7_ILi1EEESI_SI_EEESC_SE_Li128ELb0ELb1ELb0ELb0EEENS1_19SingleTileSchedulerILb0ELb0ELb1ELi128EEEEEEEEEvNT_6ParamsE --------------------------
	.section	.nv.shared._ZN7cutlass13device_kernelIN5flash19enable_sm80_to_sm89INS1_16FlashAttnFwdSm80INS1_25CollectiveMainloopFwdSm80ILi4ELi1ELb0EN4cute5tupleIJNS5_1CILi128EEENS7_ILi112EEENS7_ILi64EEEEEELi64ENS_6half_tEfNS_4arch4Sm80ELb0ELb0ELb0ELb0ELb1ELb0ELb1ELb0EEENS1_21CollectiveEpilogueFwdINS6_IJS8_SA_S9_EEENS6_IJNS7_ILi1EEESI_SI_EEESC_SE_Li128ELb0ELb1ELb0ELb0EEENS1_19SingleTileSchedulerILb0ELb0ELb1ELi128EEEEEEEEEvNT_6ParamsE,"aw",@nobits
	.sectionflags	@""
	.align	16


//--------------------- .nv.shared._ZN7cutlass13device_kernelIN5flash19enable_sm80_to_sm89INS1_16FlashAttnFwdSm80INS1_25CollectiveMainloopFwdSm80ILi4ELi1ELb0EN4cute5tupleIJNS5_1CILi128EEENS7_ILi112EEENS7_ILi64EEEEEELi64ENS_6half_tEfNS_4arch4Sm80ELb0ELb0ELb0ELb1ELb1ELb0ELb1ELb0EEENS1_21CollectiveEpilogueFwdINS6_IJS8_SA_S9_EEENS6_IJNS7_ILi1EEESI_SI_EEESC_SE_Li128ELb1ELb1ELb0ELb0EEENS1_19SingleTileSchedulerILb1ELb0ELb1ELi128EEEEEEEEEvNT_6ParamsE --------------------------
	.section	.nv.shared._ZN7cutlass13device_kernelIN5flash19enable_sm80_to_sm89INS1_16FlashAttnFwdSm80INS1_25CollectiveMainloopFwdSm80ILi4ELi1ELb0EN4cute5tupleIJNS5_1CILi128EEENS7_ILi112EEENS7_ILi64EEEEEELi64ENS_6half_tEfNS_4arch4Sm80ELb0ELb0ELb0ELb1ELb1ELb0ELb1ELb0EEENS1_21CollectiveEpilogueFwdINS6_IJS8_SA_S9_EEENS6_IJNS7_ILi1EEESI_SI_EEESC_SE_Li128ELb1ELb1ELb0ELb0EEENS1_19SingleTileSchedulerILb1ELb0ELb1ELi128EEEEEEEEEvNT_6ParamsE,"aw",@nobits
	.sectionflags	@""
	.align	16


//--------------------- .nv.shared._ZN7cutlass13device_kernelIN5flash19enable_sm80_to_sm89INS1_16FlashAttnFwdSm80INS1_25CollectiveMainloopFwdSm80ILi4ELi1ELb0EN4cute5tupleIJNS5_1CILi128EEENS7_ILi112EEENS7_ILi64EEEEEELi64ENS_6half_tEfNS_4arch4Sm80ELb0ELb0ELb0ELb1ELb1ELb1ELb1ELb0EEENS1_21CollectiveEpilogueFwdINS6_IJS8_SA_S9_EEENS6_IJNS7_ILi1EEESI_SI_EEESC_SE_Li128ELb1ELb1ELb0ELb0EEENS1_19SingleTileSchedulerILb1ELb0ELb1ELi128EEEEEEEEEvNT_6ParamsE --------------------------
	.section	.nv.shared._ZN7cutlass13device_kernelIN5flash19enable_sm80_to_sm89INS1_16FlashAttnFwdSm80INS1_25CollectiveMainloopFwdSm80ILi4ELi1ELb0EN4cute5tupleIJNS5_1CILi128EEENS7_ILi112EEENS7_ILi64EEEEEELi64ENS_6half_tEfNS_4arch4Sm80ELb0ELb0ELb0ELb1ELb1ELb1ELb1ELb0EEENS1_21CollectiveEpilogueFwdINS6_IJS8_SA_S9_EEENS6_IJNS7_ILi1EEESI_SI_EEESC_SE_Li128ELb1ELb1ELb0ELb0EEENS1_19SingleTileSchedulerILb1ELb0ELb1ELi128EEEEEEEEEvNT_6ParamsE,"aw",@nobits
	.sectionflags	@""
	.align	16


//--------------------- .nv.shared._ZN7cutlass13device_kernelIN5flash19enable_sm80_to_sm89INS1_16FlashAttnFwdSm80INS1_25CollectiveMainloopFwdSm80ILi4ELi1ELb0EN4cute5tupleIJNS5_1CILi128EEENS7_ILi96EEENS7_ILi64EEEEEELi64ENS_6half_tEfNS_4arch4Sm80ELb0ELb1ELb0ELb0ELb1ELb0ELb1ELb0EEENS1_21CollectiveEpilogueFwdINS6_IJS8_SA_S9_EEENS6_IJNS7_ILi1EEESI_SI_EEESC_SE_Li128ELb0ELb1ELb0ELb0EEENS1_19SingleTileSchedulerILb0ELb0ELb1ELi128EEEEEEEEEvNT_6ParamsE --------------------------
	.section	.nv.shared._ZN7cutlass13device_kernelIN5flash19enable_sm80_to_sm89INS1_16FlashAttnFwdSm80INS1_25CollectiveMainloopFwdSm80ILi4ELi1ELb0EN4cute5tupleIJNS5_1CILi128EEENS7_ILi96EEENS7_ILi64EEEEEELi64ENS_6half_tEfNS_4arch4Sm80ELb0ELb1ELb0ELb0ELb1ELb0ELb1ELb0EEENS1_21CollectiveEpilogueFwdINS6_IJS8_SA_S9_EEENS6_IJNS7_ILi1EEESI_SI_EEESC_SE_Li128ELb0ELb1ELb0ELb0EEENS1_19SingleTileSchedulerILb0ELb0ELb1ELi128EEEEEEEEEvNT_6ParamsE,"aw",@nobits
	.sectionflags	@""
	.align	16


//--------------------- .nv.shared._ZN7cutlass13device_kernelIN5flash19enable_sm80_to_sm89INS1_16FlashAttnFwdSm80INS1_25CollectiveMainloopFwdSm80ILi4ELi1ELb0EN4cute5tupleIJNS5_1CILi128EEENS7_ILi96EEENS7_ILi64EEEEEELi64ENS_6half_tEfNS_4arch4Sm80ELb0ELb1ELb0ELb1ELb1ELb0ELb1ELb0EEENS1_21CollectiveEpilogueFwdINS6_IJS8_SA_S9_EEENS6_IJNS7_ILi1EEESI_SI_EEESC_SE_Li128ELb1ELb1ELb0ELb0EEENS1_19SingleTileSchedulerILb1ELb0ELb1ELi128EEEEEEEEEvNT_6ParamsE --------------------------
	.section	.nv.shared._ZN7cutlass13device_kernelIN5flash19enable_sm80_to_sm89INS1_16FlashAttnFwdSm80INS1_25CollectiveMainloopFwdSm80ILi4ELi1ELb0EN4cute5tupleIJNS5_1CILi128EEENS7_ILi96EEENS7_ILi64EEEEEELi64ENS_6half_tEfNS_4arch4Sm80ELb0ELb1ELb0ELb1ELb1ELb0ELb1ELb0EEENS1_21CollectiveEpilogueFwdINS6_IJS8_SA_S9_EEENS6_IJNS7_ILi1EEESI_SI_EEESC_SE_Li128ELb1ELb1ELb0ELb0EEENS1_19SingleTileSchedulerILb1ELb0ELb1ELi128EEEEEEEEEvNT_6ParamsE,"aw",@nobits
	.sectionflags	@""
	.align	16


//--------------------- .nv.shared._ZN7cutlass13device_kernelIN5flash19enable_sm80_to_sm89INS1_16FlashAttnFwdSm80INS1_25CollectiveMainloopFwdSm80ILi4ELi1ELb0EN4cute5tupleIJNS5_1CILi128EEENS7_ILi96EEENS7_ILi64EEEEEELi64ENS_6half_tEfNS_4arch4Sm80ELb0ELb1ELb0ELb1ELb1ELb1ELb1ELb0EEENS1_21CollectiveEpilogueFwdINS6_IJS8_SA_S9_EEENS6_IJNS7_ILi1EEESI_SI_EEESC_SE_Li128ELb1ELb1ELb0ELb0EEENS1_19SingleTileSchedulerILb1ELb0ELb1ELi128EEEEEEEEEvNT_6ParamsE --------------------------
	.section	.nv.shared._ZN7cutlass13device_kernelIN5flash19enable_sm80_to_sm89INS1_16FlashAttnFwdSm80INS1_25CollectiveMainloopFwdSm80ILi4ELi1ELb0EN4cute5tupleIJNS5_1CILi128EEENS7_ILi96EEENS7_ILi64EEEEEELi64ENS_6half_tEfNS_4arch4Sm80ELb0ELb1ELb0ELb1ELb1ELb1ELb1ELb0EEENS1_21CollectiveEpilogueFwdINS6_IJS8_SA_S9_EEENS6_IJNS7_ILi1EEESI_SI_EEESC_SE_Li128ELb1ELb1ELb0ELb0EEENS1_19SingleTileSchedulerILb1ELb0ELb1ELi128EEEEEEEEEvNT_6ParamsE,"aw",@nobits
	.sectionflags	@""
	.align	16


//--------------------- .nv.shared._ZN7cutlass13device_kernelIN5flash19enable_sm80_to_sm89INS1_16FlashAttnFwdSm80INS1_25CollectiveMainloopFwdSm80ILi4ELi1ELb0EN4cute5tupleIJNS5_1CILi128EEENS7_ILi112EEENS7_ILi64EEEEEELi64ENS_6half_tEfNS_4arch4Sm80ELb1ELb0ELb0ELb0ELb1ELb0ELb1ELb0EEENS1_21CollectiveEpilogueFwdINS6_IJS8_SA_S9_EEENS6_IJNS7_ILi1EEESI_SI_EEESC_SE_Li128ELb0ELb1ELb0ELb0EEENS1_30DynamicPersistentTileSchedulerILi128ELi128ELb0ELb1ELb0EEEEEEEEEvNT_6ParamsE --------------------------
	.section	.nv.shared._ZN7cutlass13device_kernelIN5flash19enable_sm80_to_sm89INS1_16FlashAttnFwdSm80INS1_25CollectiveMainloopFwdSm80ILi4ELi1ELb0EN4cute5tupleIJNS5_1CILi128EEENS7_ILi112EEENS7_ILi64EEEEEELi64ENS_6half_tEfNS_4arch4Sm80ELb1ELb0ELb0ELb0ELb1ELb0ELb1ELb0EEENS1_21CollectiveEpilogueFwdINS6_IJS8_SA_S9_EEENS6_IJNS7_ILi1EEESI_SI_EEESC_SE_Li128ELb0ELb1ELb0ELb0EEENS1_30DynamicPersistentTileSchedulerILi128ELi128ELb0ELb1ELb0EEEEEEEEEvNT_6ParamsE,"aw",@nobits
	.sectionflags	@""
	.align	16


//--------------------- .nv.shared._ZN7cutlass13device_kernelIN5flash19enable_sm80_to_sm89INS1_16FlashAttnFwdSm80INS1_25CollectiveMainloopFwdSm80ILi4ELi1ELb0EN4cute5tupleIJNS5_1CILi128EEENS7_ILi112EEENS7_ILi64EEEEEELi64ENS_6half_tEfNS_4arch4Sm80ELb1ELb0ELb0ELb1ELb1ELb0ELb1ELb0EEENS1_21CollectiveEpilogueFwdINS6_IJS8_SA_S9_EEENS6_IJNS7_ILi1EEESI_SI_EEESC_SE_Li128ELb1ELb1ELb0ELb0EEENS1_19SingleTileSchedulerILb1ELb0ELb1ELi128EEEEEEEEEvNT_6ParamsE --------------------------
	.section	.nv.shared._ZN7cutlass13device_kernelIN5flash19enable_sm80_to_sm89INS1_16FlashAttnFwdSm80INS1_25CollectiveMainloopFwdSm80ILi4ELi1ELb0EN4cute5tupleIJNS5_1CILi128EEENS7_ILi112EEENS7_ILi64EEEEEELi64ENS_6half_tEfNS_4arch4Sm80ELb1ELb0ELb0ELb1ELb1ELb0ELb1ELb0EEENS1_21CollectiveEpilogueFwdINS6_IJS8_SA_S9_EEENS6_IJNS7_ILi1EEESI_SI_EEESC_SE_Li128ELb1ELb1ELb0ELb0EEENS1_19SingleTileSchedulerILb1ELb0ELb1ELi128EEEEEEEEEvNT_6ParamsE,"aw",@nobits
	.sectionflags	@""
	.align	16


//--------------------- .nv.shared._ZN7cutlass13device_kernelIN5flash19enable_sm80_to_sm89INS1_16FlashAttnFwdSm80INS1_25CollectiveMainloopFwdSm80ILi4ELi1ELb0EN4cute5tupleIJNS5_1CILi128EEENS7_ILi112EEENS7_ILi64EEEEEELi64ENS_6half_tEfNS_4arch4Sm80ELb1ELb0ELb0ELb1ELb1ELb1ELb1ELb0EEENS1_21CollectiveEpilogueFwdINS6_IJS8_SA_S9_EEENS6_IJNS7_ILi1EEESI_SI_EEESC_SE_Li128ELb1ELb1ELb0ELb0EEENS1_19SingleTileSchedulerILb1ELb0ELb1ELi128EEEEEEEEEvNT_6ParamsE --------------------------
	.section	.nv.shared._ZN7cutlass13device_kernelIN5flash19enable_sm80_to_sm89INS1_16FlashAttnFwdSm80INS1_25CollectiveMainloopFwdSm80ILi4ELi1ELb0EN4cute5tupleIJNS5_1CILi128EEENS7_ILi112EEENS7_ILi64EEEEEELi64ENS_6half_tEfNS_4arch4Sm80ELb1ELb0ELb0ELb1ELb1ELb1ELb1ELb0EEENS1_21CollectiveEpilogueFwdINS6_IJS8_SA_S9_EEENS6_IJNS7_ILi1EEESI_SI_EEESC_SE_Li128ELb1ELb1ELb0ELb0EEENS1_19SingleTileSchedulerILb1ELb0ELb1ELi128EEEEEEEEEvNT_6ParamsE,"aw",@nobits
	.sectionflags	@""
	.align	16
